	.target	sm_90a

	.elftype	@"ET_EXEC"


//--------------------- .note.nv.tkinfo           --------------------------
	.section	.note.nv.tkinfo,"",@"SHT_NOTE"
	.sectionflags	@"SHF_NOTE_NV_TKINFO"
	.tkinfo
        /*0018*/ 	.word	0x00000002
        /*0030*/ 	.string	""
        /*0030*/ 	.string	"ptxas"
        /*0030*/ 	.string	"Cuda compilation tools, release 13.0, V13.0.88"
        /*0030*/ 	.string	"Build cuda_13.0.r13.0/compiler.36424714_0"
        /*0030*/ 	.string	"-arch sm_90a -m 64 "



//--------------------- .note.nv.cuinfo           --------------------------
	.section	.note.nv.cuinfo,"",@"SHT_NOTE"
	.sectionflags	@"SHF_NOTE_NV_CUINFO"
        /*0018*/ 	.short	0x0002
        /*001a*/ 	.short	0x005a
        /*001c*/ 	.short	0x0082
	.zero		2


//--------------------- .nv.info                  --------------------------
	.section	.nv.info,"",@"SHT_CUDA_INFO"
	.align	4


	//----- nvinfo : EIATTR_REGCOUNT
	.align		4
        /*0000*/ 	.byte	0x04, 0x2f
        /*0002*/ 	.short	(.L_20 - .L_19)
	.align		4
.L_19:
        /*0004*/ 	.word	index@(_ZN7cutlass13device_kernelIN5flash11enable_sm90INS1_16FlashAttnFwdSm90INS1_25CollectiveMainloopFwdSm90ILi2EN4cute5tupleIJNS5_1CILi1EEES8_S8_EEENS6_IJNS7_ILi64EEESA_SA_EEELi512ENS_6half_tEfNS_4arch4Sm90ELb1ELb0ELb1ELb1ELb0ELb1ELb1ELb0ELb0ELb1ELb0ELb0EEENS1_21CollectiveEpilogueFwdINS6_IJSA_NS7_ILi512EEESA_EEES9_SC_SE_Li256ELb1ELb1ELb0ELb0EEENS1_36VarlenDynamicPersistentTileSchedulerILi64ELi64ELi256ELi128ELb0ELb1ELb1ELb1ELb1ELb1EEEEEEEEEvNT_6ParamsE)
        /*0008*/ 	.word	0x000000a8


	//----- nvinfo : EIATTR_FRAME_SIZE
	.align		4
.L_20:
        /*000c*/ 	.byte	0x04, 0x11
        /*000e*/ 	.short	(.L_22 - .L_21)
	.align		4
.L_21:
        /*0010*/ 	.word	index@(_ZN7cutlass13device_kernelIN5flash11enable_sm90INS1_16FlashAttnFwdSm90INS1_25CollectiveMainloopFwdSm90ILi2EN4cute5tupleIJNS5_1CILi1EEES8_S8_EEENS6_IJNS7_ILi64EEESA_SA_EEELi512ENS_6half_tEfNS_4arch4Sm90ELb1ELb0ELb1ELb1ELb0ELb1ELb1ELb0ELb0ELb1ELb0ELb0EEENS1_21CollectiveEpilogueFwdINS6_IJSA_NS7_ILi512EEESA_EEES9_SC_SE_Li256ELb1ELb1ELb0ELb0EEENS1_36VarlenDynamicPersistentTileSchedulerILi64ELi64ELi256ELi128ELb0ELb1ELb1ELb1ELb1ELb1EEEEEEEEEvNT_6ParamsE)
        /*0014*/ 	.word	0x00000070


	//----- nvinfo : EIATTR_REGCOUNT
	.align		4
.L_22:
        /*0018*/ 	.byte	0x04, 0x2f
        /*001a*/ 	.short	(.L_24 - .L_23)
	.align		4
.L_23:
        /*001c*/ 	.word	index@(_ZN7cutlass13device_kernelIN5flash11enable_sm90INS1_16FlashAttnFwdSm90INS1_25CollectiveMainloopFwdSm90ILi2EN4cute5tupleIJNS5_1CILi1EEES8_S8_EEENS6_IJNS7_ILi64EEESA_SA_EEELi512ENS_6half_tEfNS_4arch4Sm90ELb1ELb0ELb1ELb1ELb0ELb0ELb1ELb0ELb0ELb1ELb0ELb0EEENS1_21CollectiveEpilogueFwdINS6_IJSA_NS7_ILi512EEESA_EEES9_SC_SE_Li256ELb1ELb1ELb0ELb0EEENS1_36VarlenDynamicPersistentTileSchedulerILi64ELi64ELi256ELi128ELb0ELb1ELb1ELb1ELb1ELb1EEEEEEEEEvNT_6ParamsE)
        /*0020*/ 	.word	0x000000a8


	//----- nvinfo : EIATTR_FRAME_SIZE
	.align		4
.L_24:
        /*0024*/ 	.byte	0x04, 0x11
        /*0026*/ 	.short	(.L_26 - .L_25)
	.align		4
.L_25:
        /*0028*/ 	.word	index@(_ZN7cutlass13device_kernelIN5flash11enable_sm90INS1_16FlashAttnFwdSm90INS1_25CollectiveMainloopFwdSm90ILi2EN4cute5tupleIJNS5_1CILi1EEES8_S8_EEENS6_IJNS7_ILi64EEESA_SA_EEELi512ENS_6half_tEfNS_4arch4Sm90ELb1ELb0ELb1ELb1ELb0ELb0ELb1ELb0ELb0ELb1ELb0ELb0EEENS1_21CollectiveEpilogueFwdINS6_IJSA_NS7_ILi512EEESA_EEES9_SC_SE_Li256ELb1ELb1ELb0ELb0EEENS1_36VarlenDynamicPersistentTileSchedulerILi64ELi64ELi256ELi128ELb0ELb1ELb1ELb1ELb1ELb1EEEEEEEEEvNT_6ParamsE)
        /*002c*/ 	.word	0x00000068


	//----- nvinfo : EIATTR_REGCOUNT
	.align		4
.L_26:
        /*0030*/ 	.byte	0x04, 0x2f
        /*0032*/ 	.short	(.L_28 - .L_27)
	.align		4
.L_27:
        /*0034*/ 	.word	index@(_ZN7cutlass13device_kernelIN5flash11enable_sm90INS1_16FlashAttnFwdSm90INS1_25CollectiveMainloopFwdSm90ILi2EN4cute5tupleIJNS5_1CILi1EEES8_S8_EEENS6_IJNS7_ILi64EEESA_SA_EEELi512ENS_6half_tEfNS_4arch4Sm90ELb1ELb0ELb1ELb1ELb0ELb1ELb0ELb0ELb0ELb1ELb0ELb0EEENS1_21CollectiveEpilogueFwdINS6_IJSA_NS7_ILi512EEESA_EEES9_SC_SE_Li256ELb1ELb1ELb0ELb0EEENS1_36VarlenDynamicPersistentTileSchedulerILi64ELi64ELi256ELi128ELb0ELb1ELb1ELb1ELb1ELb1EEEEEEEEEvNT_6ParamsE)
        /*0038*/ 	.word	0x000000a8


	//----- nvinfo : EIATTR_FRAME_SIZE
	.align		4
.L_28:
        /*003c*/ 	.byte	0x04, 0x11
        /*003e*/ 	.short	(.L_30 - .L_29)
	.align		4
.L_29:
        /*0040*/ 	.word	index@(_ZN7cutlass13device_kernelIN5flash11enable_sm90INS1_16FlashAttnFwdSm90INS1_25CollectiveMainloopFwdSm90ILi2EN4cute5tupleIJNS5_1CILi1EEES8_S8_EEENS6_IJNS7_ILi64EEESA_SA_EEELi512ENS_6half_tEfNS_4arch4Sm90ELb1ELb0ELb1ELb1ELb0ELb1ELb0ELb0ELb0ELb1ELb0ELb0EEENS1_21CollectiveEpilogueFwdINS6_IJSA_NS7_ILi512EEESA_EEES9_SC_SE_Li256ELb1ELb1ELb0ELb0EEENS1_36VarlenDynamicPersistentTileSchedulerILi64ELi64ELi256ELi128ELb0ELb1ELb1ELb1ELb1ELb1EEEEEEEEEvNT_6ParamsE)
        /*0044*/ 	.word	0x00000060


	//----- nvinfo : EIATTR_REGCOUNT
	.align		4
.L_30:
        /*0048*/ 	.byte	0x04, 0x2f
        /*004a*/ 	.short	(.L_32 - .L_31)
	.align		4
.L_31:
        /*004c*/ 	.word	index@(_ZN7cutlass13device_kernelIN5flash11enable_sm90INS1_16FlashAttnFwdSm90INS1_25CollectiveMainloopFwdSm90ILi2EN4cute5tupleIJNS5_1CILi1EEES8_S8_EEENS6_IJNS7_ILi64EEESA_SA_EEELi512ENS_6half_tEfNS_4arch4Sm90ELb1ELb0ELb1ELb1ELb0ELb0ELb0ELb0ELb0ELb1ELb0ELb0EEENS1_21CollectiveEpilogueFwdINS6_IJSA_NS7_ILi512EEESA_EEES9_SC_SE_Li256ELb1ELb1ELb0ELb0EEENS1_36VarlenDynamicPersistentTileSchedulerILi64ELi64ELi256ELi128ELb0ELb1ELb1ELb1ELb1ELb1EEEEEEEEEvNT_6ParamsE)
        /*0050*/ 	.word	0x000000a8


	//----- nvinfo : EIATTR_FRAME_SIZE
	.align		4
.L_32:
        /*0054*/ 	.byte	0x04, 0x11
        /*0056*/ 	.short	(.L_34 - .L_33)
	.align		4
.L_33:
        /*0058*/ 	.word	index@(_ZN7cutlass13device_kernelIN5flash11enable_sm90INS1_16FlashAttnFwdSm90INS1_25CollectiveMainloopFwdSm90ILi2EN4cute5tupleIJNS5_1CILi1EEES8_S8_EEENS6_IJNS7_ILi64EEESA_SA_EEELi512ENS_6half_tEfNS_4arch4Sm90ELb1ELb0ELb1ELb1ELb0ELb0ELb0ELb0ELb0ELb1ELb0ELb0EEENS1_21CollectiveEpilogueFwdINS6_IJSA_NS7_ILi512EEESA_EEES9_SC_SE_Li256ELb1ELb1ELb0ELb0EEENS1_36VarlenDynamicPersistentTileSchedulerILi64ELi64ELi256ELi128ELb0ELb1ELb1ELb1ELb1ELb1EEEEEEEEEvNT_6ParamsE)
        /*005c*/ 	.word	0x00000058


	//----- nvinfo : EIATTR_REGCOUNT
	.align		4
.L_34:
        /*0060*/ 	.byte	0x04, 0x2f
        /*0062*/ 	.short	(.L_36 - .L_35)
	.align		4
.L_35:
        /*0064*/ 	.word	index@(_ZN7cutlass13device_kernelIN5flash11enable_sm90INS1_16FlashAttnFwdSm90INS1_25CollectiveMainloopFwdSm90ILi2EN4cute5tupleIJNS5_1CILi1EEES8_S8_EEENS6_IJNS7_ILi64EEESA_SA_EEELi512ENS_6half_tEfNS_4arch4Sm90ELb1ELb0ELb1ELb0ELb0ELb0ELb1ELb0ELb0ELb1ELb0ELb0EEENS1_21CollectiveEpilogueFwdINS6_IJSA_NS7_ILi512EEESA_EEES9_SC_SE_Li256ELb0ELb1ELb0ELb0EEENS1_30DynamicPersistentTileSchedulerILi256ELi128ELb0ELb1ELb1EEEEEEEEEvNT_6ParamsE)
        /*0068*/ 	.word	0x000000a8


	//----- nvinfo : EIATTR_FRAME_SIZE
	.align		4
.L_36:
        /*006c*/ 	.byte	0x04, 0x11
        /*006e*/ 	.short	(.L_38 - .L_37)
	.align		4
.L_37:
        /*0070*/ 	.word	index@(_ZN7cutlass13device_kernelIN5flash11enable_sm90INS1_16FlashAttnFwdSm90INS1_25CollectiveMainloopFwdSm90ILi2EN4cute5tupleIJNS5_1CILi1EEES8_S8_EEENS6_IJNS7_ILi64EEESA_SA_EEELi512ENS_6half_tEfNS_4arch4Sm90ELb1ELb0ELb1ELb0ELb0ELb0ELb1ELb0ELb0ELb1ELb0ELb0EEENS1_21CollectiveEpilogueFwdINS6_IJSA_NS7_ILi512EEESA_EEES9_SC_SE_Li256ELb0ELb1ELb0ELb0EEENS1_30DynamicPersistentTileSchedulerILi256ELi128ELb0ELb1ELb1EEEEEEEEEvNT_6ParamsE)
        /*0074*/ 	.word	0x00000048


	//----- nvinfo : EIATTR_REGCOUNT
	.align		4
.L_38:
        /*0078*/ 	.byte	0x04, 0x2f
        /*007a*/ 	.short	(.L_40 - .L_39)
	.align		4
.L_39:
        /*007c*/ 	.word	index@(_ZN7cutlass13device_kernelIN5flash11enable_sm90INS1_16FlashAttnFwdSm90INS1_25CollectiveMainloopFwdSm90ILi2EN4cute5tupleIJNS5_1CILi1EEES8_S8_EEENS6_IJNS7_ILi64EEESA_SA_EEELi512ENS_6half_tEfNS_4arch4Sm90ELb1ELb0ELb1ELb0ELb0ELb0ELb0ELb0ELb0ELb1ELb0ELb0EEENS1_21CollectiveEpilogueFwdINS6_IJSA_NS7_ILi512EEESA_EEES9_SC_SE_Li256ELb0ELb1ELb0ELb0EEENS1_30DynamicPersistentTileSchedulerILi256ELi128ELb0ELb1ELb1EEEEEEEEEvNT_6ParamsE)
        /*0080*/ 	.word	0x000000a8


	//----- nvinfo : EIATTR_FRAME_SIZE
	.align		4
.L_40:
        /*0084*/ 	.byte	0x04, 0x11
        /*0086*/ 	.short	(.L_42 - .L_41)
	.align		4
.L_41:
        /*0088*/ 	.word	index@(_ZN7cutlass13device_kernelIN5flash11enable_sm90INS1_16FlashAttnFwdSm90INS1_25CollectiveMainloopFwdSm90ILi2EN4cute5tupleIJNS5_1CILi1EEES8_S8_EEENS6_IJNS7_ILi64EEESA_SA_EEELi512ENS_6half_tEfNS_4arch4Sm90ELb1ELb0ELb1ELb0ELb0ELb0ELb0ELb0ELb0ELb1ELb0ELb0EEENS1_21CollectiveEpilogueFwdINS6_IJSA_NS7_ILi512EEESA_EEES9_SC_SE_Li256ELb0ELb1ELb0ELb0EEENS1_30DynamicPersistentTileSchedulerILi256ELi128ELb0ELb1ELb1EEEEEEEEEvNT_6ParamsE)
        /*008c*/ 	.word	0x00000028


	//----- nvinfo : EIATTR_REGCOUNT
	.align		4
.L_42:
        /*0090*/ 	.byte	0x04, 0x2f
        /*0092*/ 	.short	(.L_44 - .L_43)
	.align		4
.L_43:
        /*0094*/ 	.word	index@(_ZN7cutlass13device_kernelIN5flash11enable_sm90INS1_16FlashAttnFwdSm90INS1_25CollectiveMainloopFwdSm90ILi2EN4cute5tupleIJNS5_1CILi1EEES8_S8_EEENS6_IJNS7_ILi64EEESA_SA_EEELi512ENS_6half_tEfNS_4arch4Sm90ELb0ELb1ELb1ELb1ELb0ELb1ELb1ELb0ELb0ELb1ELb0ELb0EEENS1_21CollectiveEpilogueFwdINS6_IJSA_NS7_ILi512EEESA_EEES9_SC_SE_Li256ELb1ELb1ELb0ELb0EEENS1_36VarlenDynamicPersistentTileSchedulerILi64ELi64ELi256ELi128ELb0ELb1ELb1ELb1ELb0ELb1EEEEEEEEEvNT_6ParamsE)
        /*0098*/ 	.word	0x000000a8


	//----- nvinfo : EIATTR_FRAME_SIZE
	.align		4
.L_44:
        /*009c*/ 	.byte	0x04, 0x11
        /*009e*/ 	.short	(.L_46 - .L_45)
	.align		4
.L_45:
        /*00a0*/ 	.word	index@($_ZN7cutlass13device_kernelIN5flash11enable_sm90INS1_16FlashAttnFwdSm90INS1_25CollectiveMainloopFwdSm90ILi2EN4cute5tupleIJNS5_1CILi1EEES8_S8_EEENS6_IJNS7_ILi64EEESA_SA_EEELi512ENS_6half_tEfNS_4arch4Sm90ELb0ELb1ELb1ELb1ELb0ELb1ELb1ELb0ELb0ELb1ELb0ELb0EEENS1_21CollectiveEpilogueFwdINS6_IJSA_NS7_ILi512EEESA_EEES9_SC_SE_Li256ELb1ELb1ELb0ELb0EEENS1_36VarlenDynamicPersistentTileSchedulerILi64ELi64ELi256ELi128ELb0ELb1ELb1ELb1ELb0ELb1EEEEEEEEEvNT_6ParamsE$_ZZN5flash25CollectiveMainloopFwdSm90ILi2EN4cute5tupleIJNS1_1CILi1EEES4_S4_EEENS2_IJNS3_ILi64EEES6_S6_EEELi512EN7cutlass6half_tEfNS8_4arch4Sm90ELb0ELb1ELb1ELb1ELb0ELb1ELb1ELb0ELb0ELb1ELb0ELb0EE3mmaINS_16FlashAttnFwdSm90ISC_NS_21CollectiveEpilogueFwdINS2_IJS6_NS3_ILi512EEES6_EEES5_S9_SB_Li256ELb1ELb1ELb0ELb0EEENS_36VarlenDynamicPersistentTileSchedulerILi64ELi64ELi256ELi128ELb0ELb1ELb1ELb1ELb0ELb1EEEE13SharedStorageENS1_6TensorINS1_11ArrayEngineIfLm128EEENS1_6LayoutINS2_IJNS2_IJNS3_ILi2EEESR_NS3_ILi32EEEEEES4_S4_EEENS2_IJNS2_IJS4_SR_NS3_ILi4EEEEEENS3_ILi0EEESX_EEEEEEENS_7SoftmaxILi2ELi0EEEEEbRKNSC_6ParamsENS8_25PipelineTmaAsyncNoClusterILi2ENS8_16PipelineTmaAsyncILi2EEEEES19_RNS8_13PipelineStateILj2EEERT0_RT1_iRiRKNS_16SeqlenInfoQKNewKILb1ELb1EEENS2_IJiiiiEEERT_ENKUliT_T0_T1_E_clIZSD_ISM_S10_S12_EbS15_S19_S19_S1C_S1E_S1G_iS1H_S1L_S1M_S1O_EUlRS1P_iE0_NS3_ILb1EEES1W_EEDaiS1P_S1Q_S1R_)
        /*00a4*/ 	.word	0x000004b0


	//----- nvinfo : EIATTR_FRAME_SIZE
	.align		4
.L_46:
        /*00a8*/ 	.byte	0x04, 0x11
        /*00aa*/ 	.short	(.L_48 - .L_47)
	.align		4
.L_47:
        /*00ac*/ 	.word	index@(_ZN7cutlass13device_kernelIN5flash11enable_sm90INS1_16FlashAttnFwdSm90INS1_25CollectiveMainloopFwdSm90ILi2EN4cute5tupleIJNS5_1CILi1EEES8_S8_EEENS6_IJNS7_ILi64EEESA_SA_EEELi512ENS_6half_tEfNS_4arch4Sm90ELb0ELb1ELb1ELb1ELb0ELb1ELb1ELb0ELb0ELb1ELb0ELb0EEENS1_21CollectiveEpilogueFwdINS6_IJSA_NS7_ILi512EEESA_EEES9_SC_SE_Li256ELb1ELb1ELb0ELb0EEENS1_36VarlenDynamicPersistentTileSchedulerILi64ELi64ELi256ELi128ELb0ELb1ELb1ELb1ELb0ELb1EEEEEEEEEvNT_6ParamsE)
        /*00b0*/ 	.word	0x000004b0


	//----- nvinfo : EIATTR_REGCOUNT
	.align		4
.L_48:
        /*00b4*/ 	.byte	0x04, 0x2f
        /*00b6*/ 	.short	(.L_50 - .L_49)
	.align		4
.L_49:
        /*00b8*/ 	.word	index@(_ZN7cutlass13device_kernelIN5flash11enable_sm90INS1_16FlashAttnFwdSm90INS1_25CollectiveMainloopFwdSm90ILi2EN4cute5tupleIJNS5_1CILi1EEES8_S8_EEENS6_IJNS7_ILi64EEESA_SA_EEELi512ENS_6half_tEfNS_4arch4Sm90ELb0ELb1ELb1ELb1ELb0ELb0ELb1ELb0ELb0ELb1ELb0ELb0EEENS1_21CollectiveEpilogueFwdINS6_IJSA_NS7_ILi512EEESA_EEES9_SC_SE_Li256ELb1ELb1ELb0ELb0EEENS1_36VarlenDynamicPersistentTileSchedulerILi64ELi64ELi256ELi128ELb0ELb1ELb1ELb1ELb0ELb1EEEEEEEEEvNT_6ParamsE)
        /*00bc*/ 	.word	0x000000a8


	//----- nvinfo : EIATTR_FRAME_SIZE
	.align		4
.L_50:
        /*00c0*/ 	.byte	0x04, 0x11
        /*00c2*/ 	.short	(.L_52 - .L_51)
	.align		4
.L_51:
        /*00c4*/ 	.word	index@($_ZN7cutlass13device_kernelIN5flash11enable_sm90INS1_16FlashAttnFwdSm90INS1_25CollectiveMainloopFwdSm90ILi2EN4cute5tupleIJNS5_1CILi1EEES8_S8_EEENS6_IJNS7_ILi64EEESA_SA_EEELi512ENS_6half_tEfNS_4arch4Sm90ELb0ELb1ELb1ELb1ELb0ELb0ELb1ELb0ELb0ELb1ELb0ELb0EEENS1_21CollectiveEpilogueFwdINS6_IJSA_NS7_ILi512EEESA_EEES9_SC_SE_Li256ELb1ELb1ELb0ELb0EEENS1_36VarlenDynamicPersistentTileSchedulerILi64ELi64ELi256ELi128ELb0ELb1ELb1ELb1ELb0ELb1EEEEEEEEEvNT_6ParamsE$_ZZN5flash25CollectiveMainloopFwdSm90ILi2EN4cute5tupleIJNS1_1CILi1EEES4_S4_EEENS2_IJNS3_ILi64EEES6_S6_EEELi512EN7cutlass6half_tEfNS8_4arch4Sm90ELb0ELb1ELb1ELb1ELb0ELb0ELb1ELb0ELb0ELb1ELb0ELb0EE3mmaINS_16FlashAttnFwdSm90ISC_NS_21CollectiveEpilogueFwdINS2_IJS6_NS3_ILi512EEES6_EEES5_S9_SB_Li256ELb1ELb1ELb0ELb0EEENS_36VarlenDynamicPersistentTileSchedulerILi64ELi64ELi256ELi128ELb0ELb1ELb1ELb1ELb0ELb1EEEE13SharedStorageENS1_6TensorINS1_11ArrayEngineIfLm128EEENS1_6LayoutINS2_IJNS2_IJNS3_ILi2EEESR_NS3_ILi32EEEEEES4_S4_EEENS2_IJNS2_IJS4_SR_NS3_ILi4EEEEEENS3_ILi0EEESX_EEEEEEENS_7SoftmaxILi2ELi0EEEEEbRKNSC_6ParamsENS8_25PipelineTmaAsyncNoClusterILi2ENS8_16PipelineTmaAsyncILi2EEEEES19_RNS8_13PipelineStateILj2EEERT0_RT1_iRiRKNS_16SeqlenInfoQKNewKILb1ELb0EEENS2_IJiiiiEEERT_ENKUliT_T0_T1_E_clIZSD_ISM_S10_S12_EbS15_S19_S19_S1C_S1E_S1G_iS1H_S1L_S1M_S1O_EUlRS1P_iE0_NS3_ILb1EEES1W_EEDaiS1P_S1Q_S1R_)
        /*00c8*/ 	.word	0x000004b0


	//----- nvinfo : EIATTR_FRAME_SIZE
	.align		4
.L_52:
        /*00cc*/ 	.byte	0x04, 0x11
        /*00ce*/ 	.short	(.L_54 - .L_53)
	.align		4
.L_53:
        /*00d0*/ 	.word	index@(_ZN7cutlass13device_kernelIN5flash11enable_sm90INS1_16FlashAttnFwdSm90INS1_25CollectiveMainloopFwdSm90ILi2EN4cute5tupleIJNS5_1CILi1EEES8_S8_EEENS6_IJNS7_ILi64EEESA_SA_EEELi512ENS_6half_tEfNS_4arch4Sm90ELb0ELb1ELb1ELb1ELb0ELb0ELb1ELb0ELb0ELb1ELb0ELb0EEENS1_21CollectiveEpilogueFwdINS6_IJSA_NS7_ILi512EEESA_EEES9_SC_SE_Li256ELb1ELb1ELb0ELb0EEENS1_36VarlenDynamicPersistentTileSchedulerILi64ELi64ELi256ELi128ELb0ELb1ELb1ELb1ELb0ELb1EEEEEEEEEvNT_6ParamsE)
        /*00d4*/ 	.word	0x000004b0


	//----- nvinfo : EIATTR_REGCOUNT
	.align		4
.L_54:
        /*00d8*/ 	.byte	0x04, 0x2f
        /*00da*/ 	.short	(.L_56 - .L_55)
	.align		4
.L_55:
        /*00dc*/ 	.word	index@(_ZN7cutlass13device_kernelIN5flash11enable_sm90INS1_16FlashAttnFwdSm90INS1_25CollectiveMainloopFwdSm90ILi2EN4cute5tupleIJNS5_1CILi1EEES8_S8_EEENS6_IJNS7_ILi64EEESA_SA_EEELi512ENS_6half_tEfNS_4arch4Sm90ELb0ELb1ELb1ELb1ELb0ELb1ELb0ELb0ELb0ELb1ELb0ELb0EEENS1_21CollectiveEpilogueFwdINS6_IJSA_NS7_ILi512EEESA_EEES9_SC_SE_Li256ELb1ELb1ELb0ELb0EEENS1_36VarlenDynamicPersistentTileSchedulerILi64ELi64ELi256ELi128ELb0ELb1ELb1ELb1ELb0ELb1EEEEEEEEEvNT_6ParamsE)
        /*00e0*/ 	.word	0x000000a8


	//----- nvinfo : EIATTR_FRAME_SIZE
	.align		4
.L_56:
        /*00e4*/ 	.byte	0x04, 0x11
        /*00e6*/ 	.short	(.L_58 - .L_57)
	.align		4
.L_57:
        /*00e8*/ 	.word	index@(_ZN7cutlass13device_kernelIN5flash11enable_sm90INS1_16FlashAttnFwdSm90INS1_25CollectiveMainloopFwdSm90ILi2EN4cute5tupleIJNS5_1CILi1EEES8_S8_EEENS6_IJNS7_ILi64EEESA_SA_EEELi512ENS_6half_tEfNS_4arch4Sm90ELb0ELb1ELb1ELb1ELb0ELb1ELb0ELb0ELb0ELb1ELb0ELb0EEENS1_21CollectiveEpilogueFwdINS6_IJSA_NS7_ILi512EEESA_EEES9_SC_SE_Li256ELb1ELb1ELb0ELb0EEENS1_36VarlenDynamicPersistentTileSchedulerILi64ELi64ELi256ELi128ELb0ELb1ELb1ELb1ELb0ELb1EEEEEEEEEvNT_6ParamsE)
        /*00ec*/ 	.word	0x00000050


	//----- nvinfo : EIATTR_REGCOUNT
	.align		4
.L_58:
        /*00f0*/ 	.byte	0x04, 0x2f
        /*00f2*/ 	.short	(.L_60 - .L_59)
	.align		4
.L_59:
        /*00f4*/ 	.word	index@(_ZN7cutlass13device_kernelIN5flash11enable_sm90INS1_16FlashAttnFwdSm90INS1_25CollectiveMainloopFwdSm90ILi2EN4cute5tupleIJNS5_1CILi1EEES8_S8_EEENS6_IJNS7_ILi64EEESA_SA_EEELi512ENS_6half_tEfNS_4arch4Sm90ELb0ELb1ELb1ELb1ELb0ELb0ELb0ELb0ELb0ELb1ELb0ELb0EEENS1_21CollectiveEpilogueFwdINS6_IJSA_NS7_ILi512EEESA_EEES9_SC_SE_Li256ELb1ELb1ELb0ELb0EEENS1_36VarlenDynamicPersistentTileSchedulerILi64ELi64ELi256ELi128ELb0ELb1ELb1ELb1ELb0ELb1EEEEEEEEEvNT_6ParamsE)
        /*00f8*/ 	.word	0x000000a8


	//----- nvinfo : EIATTR_FRAME_SIZE
	.align		4
.L_60:
        /*00fc*/ 	.byte	0x04, 0x11
        /*00fe*/ 	.short	(.L_62 - .L_61)
	.align		4
.L_61:
        /*0100*/ 	.word	index@(_ZN7cutlass13device_kernelIN5flash11enable_sm90INS1_16FlashAttnFwdSm90INS1_25CollectiveMainloopFwdSm90ILi2EN4cute5tupleIJNS5_1CILi1EEES8_S8_EEENS6_IJNS7_ILi64EEESA_SA_EEELi512ENS_6half_tEfNS_4arch4Sm90ELb0ELb1ELb1ELb1ELb0ELb0ELb0ELb0ELb0ELb1ELb0ELb0EEENS1_21CollectiveEpilogueFwdINS6_IJSA_NS7_ILi512EEESA_EEES9_SC_SE_Li256ELb1ELb1ELb0ELb0EEENS1_36VarlenDynamicPersistentTileSchedulerILi64ELi64ELi256ELi128ELb0ELb1ELb1ELb1ELb0ELb1EEEEEEEEEvNT_6ParamsE)
        /*0104*/ 	.word	0x00000048


	//----- nvinfo : EIATTR_REGCOUNT
	.align		4
.L_62:
        /*0108*/ 	.byte	0x04, 0x2f
        /*010a*/ 	.short	(.L_64 - .L_63)
	.align		4
.L_63:
        /*010c*/ 	.word	index@(_ZN7cutlass13device_kernelIN5flash11enable_sm90INS1_16FlashAttnFwdSm90INS1_25CollectiveMainloopFwdSm90ILi2EN4cute5tupleIJNS5_1CILi1EEES8_S8_EEENS6_IJNS7_ILi64EEESA_SA_EEELi512ENS_6half_tEfNS_4arch4Sm90ELb0ELb1ELb1ELb0ELb0ELb0ELb1ELb0ELb0ELb1ELb0ELb0EEENS1_21CollectiveEpilogueFwdINS6_IJSA_NS7_ILi512EEESA_EEES9_SC_SE_Li256ELb0ELb1ELb0ELb0EEENS1_30DynamicPersistentTileSchedulerILi256ELi128ELb0ELb1ELb1EEEEEEEEEvNT_6ParamsE)
        /*0110*/ 	.word	0x000000a8


	//----- nvinfo : EIATTR_FRAME_SIZE
	.align		4
.L_64:
        /*0114*/ 	.byte	0x04, 0x11
        /*0116*/ 	.short	(.L_66 - .L_65)
	.align		4
.L_65:
        /*0118*/ 	.word	index@($_ZN7cutlass13device_kernelIN5flash11enable_sm90INS1_16FlashAttnFwdSm90INS1_25CollectiveMainloopFwdSm90ILi2EN4cute5tupleIJNS5_1CILi1EEES8_S8_EEENS6_IJNS7_ILi64EEESA_SA_EEELi512ENS_6half_tEfNS_4arch4Sm90ELb0ELb1ELb1ELb0ELb0ELb0ELb1ELb0ELb0ELb1ELb0ELb0EEENS1_21CollectiveEpilogueFwdINS6_IJSA_NS7_ILi512EEESA_EEES9_SC_SE_Li256ELb0ELb1ELb0ELb0EEENS1_30DynamicPersistentTileSchedulerILi256ELi128ELb0ELb1ELb1EEEEEEEEEvNT_6ParamsE$_ZZN5flash25CollectiveMainloopFwdSm90ILi2EN4cute5tupleIJNS1_1CILi1EEES4_S4_EEENS2_IJNS3_ILi64EEES6_S6_EEELi512EN7cutlass6half_tEfNS8_4arch4Sm90ELb0ELb1ELb1ELb0ELb0ELb0ELb1ELb0ELb0ELb1ELb0ELb0EE3mmaINS_16FlashAttnFwdSm90ISC_NS_21CollectiveEpilogueFwdINS2_IJS6_NS3_ILi512EEES6_EEES5_S9_SB_Li256ELb0ELb1ELb0ELb0EEENS_30DynamicPersistentTileSchedulerILi256ELi128ELb0ELb1ELb1EEEE13SharedStorageENS1_6TensorINS1_11ArrayEngineIfLm128EEENS1_6LayoutINS2_IJNS2_IJNS3_ILi2EEESR_NS3_ILi32EEEEEES4_S4_EEENS2_IJNS2_IJS4_SR_NS3_ILi4EEEEEENS3_ILi0EEESX_EEEEEEENS_7SoftmaxILi2ELi0EEEEEbRKNSC_6ParamsENS8_25PipelineTmaAsyncNoClusterILi2ENS8_16PipelineTmaAsyncILi2EEEEES19_RNS8_13PipelineStateILj2EEERT0_RT1_iRiRKNS_16SeqlenInfoQKNewKILb0ELb0EEENS2_IJiiiiEEERT_ENKUliT_T0_T1_E_clIZSD_ISM_S10_S12_EbS15_S19_S19_S1C_S1E_S1G_iS1H_S1L_S1M_S1O_EUlRS1P_iE0_NS3_ILb1EEES1W_EEDaiS1P_S1Q_S1R_)
        /*011c*/ 	.word	0x00000490


	//----- nvinfo : EIATTR_FRAME_SIZE
	.align		4
.L_66:
        /*0120*/ 	.byte	0x04, 0x11
        /*0122*/ 	.short	(.L_68 - .L_67)
	.align		4
.L_67:
        /*0124*/ 	.word	index@(_ZN7cutlass13device_kernelIN5flash11enable_sm90INS1_16FlashAttnFwdSm90INS1_25CollectiveMainloopFwdSm90ILi2EN4cute5tupleIJNS5_1CILi1EEES8_S8_EEENS6_IJNS7_ILi64EEESA_SA_EEELi512ENS_6half_tEfNS_4arch4Sm90ELb0ELb1ELb1ELb0ELb0ELb0ELb1ELb0ELb0ELb1ELb0ELb0EEENS1_21CollectiveEpilogueFwdINS6_IJSA_NS7_ILi512EEESA_EEES9_SC_SE_Li256ELb0ELb1ELb0ELb0EEENS1_30DynamicPersistentTileSchedulerILi256ELi128ELb0ELb1ELb1EEEEEEEEEvNT_6ParamsE)
        /*0128*/ 	.word	0x00000490


	//----- nvinfo : EIATTR_REGCOUNT
	.align		4
.L_68:
        /*012c*/ 	.byte	0x04, 0x2f
        /*012e*/ 	.short	(.L_70 - .L_69)
	.align		4
.L_69:
        /*0130*/ 	.word	index@(_ZN7cutlass13device_kernelIN5flash11enable_sm90INS1_16FlashAttnFwdSm90INS1_25CollectiveMainloopFwdSm90ILi2EN4cute5tupleIJNS5_1CILi1EEES8_S8_EEENS6_IJNS7_ILi64EEESA_SA_EEELi512ENS_6half_tEfNS_4arch4Sm90ELb0ELb1ELb1ELb0ELb0ELb0ELb0ELb0ELb0ELb1ELb0ELb0EEENS1_21CollectiveEpilogueFwdINS6_IJSA_NS7_ILi512EEESA_EEES9_SC_SE_Li256ELb0ELb1ELb0ELb0EEENS1_30DynamicPersistentTileSchedulerILi256ELi128ELb0ELb1ELb1EEEEEEEEEvNT_6ParamsE)
        /*0134*/ 	.word	0x000000a8


	//----- nvinfo : EIATTR_FRAME_SIZE
	.align		4
.L_70:
        /*0138*/ 	.byte	0x04, 0x11
        /*013a*/ 	.short	(.L_72 - .L_71)
	.align		4
.L_71:
        /*013c*/ 	.word	index@(_ZN7cutlass13device_kernelIN5flash11enable_sm90INS1_16FlashAttnFwdSm90INS1_25CollectiveMainloopFwdSm90ILi2EN4cute5tupleIJNS5_1CILi1EEES8_S8_EEENS6_IJNS7_ILi64EEESA_SA_EEELi512ENS_6half_tEfNS_4arch4Sm90ELb0ELb1ELb1ELb0ELb0ELb0ELb0ELb0ELb0ELb1ELb0ELb0EEENS1_21CollectiveEpilogueFwdINS6_IJSA_NS7_ILi512EEESA_EEES9_SC_SE_Li256ELb0ELb1ELb0ELb0EEENS1_30DynamicPersistentTileSchedulerILi256ELi128ELb0ELb1ELb1EEEEEEEEEvNT_6ParamsE)
        /*0140*/ 	.word	0x00000028


	//----- nvinfo : EIATTR_REGCOUNT
	.align		4
.L_72:
        /*0144*/ 	.byte	0x04, 0x2f
        /*0146*/ 	.short	(.L_74 - .L_73)
	.align		4
.L_73:
        /*0148*/ 	.word	index@(_ZN7cutlass13device_kernelIN5flash11enable_sm90INS1_16FlashAttnFwdSm90INS1_25CollectiveMainloopFwdSm90ILi2EN4cute5tupleIJNS5_1CILi1EEES8_S8_EEENS6_IJNS7_ILi64EEESA_SA_EEELi512ENS_6half_tEfNS_4arch4Sm90ELb0ELb0ELb1ELb1ELb0ELb1ELb1ELb0ELb0ELb1ELb0ELb0EEENS1_21CollectiveEpilogueFwdINS6_IJSA_NS7_ILi512EEESA_EEES9_SC_SE_Li256ELb1ELb1ELb0ELb0EEENS1_36VarlenDynamicPersistentTileSchedulerILi64ELi64ELi256ELi128ELb0ELb1ELb1ELb0ELb1ELb1EEEEEEEEEvNT_6ParamsE)
        /*014c*/ 	.word	0x000000a8


	//----- nvinfo : EIATTR_FRAME_SIZE
	.align		4
.L_74:
        /*0150*/ 	.byte	0x04, 0x11
        /*0152*/ 	.short	(.L_76 - .L_75)
	.align		4
.L_75:
        /*0154*/ 	.word	index@(_ZN7cutlass13device_kernelIN5flash11enable_sm90INS1_16FlashAttnFwdSm90INS1_25CollectiveMainloopFwdSm90ILi2EN4cute5tupleIJNS5_1CILi1EEES8_S8_EEENS6_IJNS7_ILi64EEESA_SA_EEELi512ENS_6half_tEfNS_4arch4Sm90ELb0ELb0ELb1ELb1ELb0ELb1ELb1ELb0ELb0ELb1ELb0ELb0EEENS1_21CollectiveEpilogueFwdINS6_IJSA_NS7_ILi512EEESA_EEES9_SC_SE_Li256ELb1ELb1ELb0ELb0EEENS1_36VarlenDynamicPersistentTileSchedulerILi64ELi64ELi256ELi128ELb0ELb1ELb1ELb0ELb1ELb1EEEEEEEEEvNT_6ParamsE)
        /*0158*/ 	.word	0x00000078


	//----- nvinfo : EIATTR_REGCOUNT
	.align		4
.L_76:
        /*015c*/ 	.byte	0x04, 0x2f
        /*015e*/ 	.short	(.L_78 - .L_77)
	.align		4
.L_77:
        /*0160*/ 	.word	index@(_ZN7cutlass13device_kernelIN5flash11enable_sm90INS1_16FlashAttnFwdSm90INS1_25CollectiveMainloopFwdSm90ILi2EN4cute5tupleIJNS5_1CILi1EEES8_S8_EEENS6_IJNS7_ILi64EEESA_SA_EEELi512ENS_6half_tEfNS_4arch4Sm90ELb0ELb0ELb1ELb1ELb0ELb0ELb1ELb0ELb0ELb1ELb0ELb0EEENS1_21CollectiveEpilogueFwdINS6_IJSA_NS7_ILi512EEESA_EEES9_SC_SE_Li256ELb1ELb1ELb0ELb0EEENS1_36VarlenDynamicPersistentTileSchedulerILi64ELi64ELi256ELi128ELb0ELb1ELb1ELb0ELb1ELb1EEEEEEEEEvNT_6ParamsE)
        /*0164*/ 	.word	0x000000a8


	//----- nvinfo : EIATTR_FRAME_SIZE
	.align		4
.L_78:
        /*0168*/ 	.byte	0x04, 0x11
        /*016a*/ 	.short	(.L_80 - .L_79)
	.align		4
.L_79:
        /*016c*/ 	.word	index@(_ZN7cutlass13device_kernelIN5flash11enable_sm90INS1_16FlashAttnFwdSm90INS1_25CollectiveMainloopFwdSm90ILi2EN4cute5tupleIJNS5_1CILi1EEES8_S8_EEENS6_IJNS7_ILi64EEESA_SA_EEELi512ENS_6half_tEfNS_4arch4Sm90ELb0ELb0ELb1ELb1ELb0ELb0ELb1ELb0ELb0ELb1ELb0ELb0EEENS1_21CollectiveEpilogueFwdINS6_IJSA_NS7_ILi512EEESA_EEES9_SC_SE_Li256ELb1ELb1ELb0ELb0EEENS1_36VarlenDynamicPersistentTileSchedulerILi64ELi64ELi256ELi128ELb0ELb1ELb1ELb0ELb1ELb1EEEEEEEEEvNT_6ParamsE)
        /*0170*/ 	.word	0x00000070


	//----- nvinfo : EIATTR_REGCOUNT
	.align		4
.L_80:
        /*0174*/ 	.byte	0x04, 0x2f
        /*0176*/ 	.short	(.L_82 - .L_81)
	.align		4
.L_81:
        /*0178*/ 	.word	index@(_ZN7cutlass13device_kernelIN5flash11enable_sm90INS1_16FlashAttnFwdSm90INS1_25CollectiveMainloopFwdSm90ILi2EN4cute5tupleIJNS5_1CILi1EEES8_S8_EEENS6_IJNS7_ILi64EEESA_SA_EEELi512ENS_6half_tEfNS_4arch4Sm90ELb0ELb0ELb1ELb1ELb0ELb1ELb0ELb0ELb0ELb1ELb0ELb0EEENS1_21CollectiveEpilogueFwdINS6_IJSA_NS7_ILi512EEESA_EEES9_SC_SE_Li256ELb1ELb1ELb0ELb0EEENS1_36VarlenDynamicPersistentTileSchedulerILi64ELi64ELi256ELi128ELb0ELb1ELb1ELb0ELb1ELb1EEEEEEEEEvNT_6ParamsE)
        /*017c*/ 	.word	0x000000a8


	//----- nvinfo : EIATTR_FRAME_SIZE
	.align		4
.L_82:
        /*0180*/ 	.byte	0x04, 0x11
        /*0182*/ 	.short	(.L_84 - .L_83)
	.align		4
.L_83:
        /*0184*/ 	.word	index@(_ZN7cutlass13device_kernelIN5flash11enable_sm90INS1_16FlashAttnFwdSm90INS1_25CollectiveMainloopFwdSm90ILi2EN4cute5tupleIJNS5_1CILi1EEES8_S8_EEENS6_IJNS7_ILi64EEESA_SA_EEELi512ENS_6half_tEfNS_4arch4Sm90ELb0ELb0ELb1ELb1ELb0ELb1ELb0ELb0ELb0ELb1ELb0ELb0EEENS1_21CollectiveEpilogueFwdINS6_IJSA_NS7_ILi512EEESA_EEES9_SC_SE_Li256ELb1ELb1ELb0ELb0EEENS1_36VarlenDynamicPersistentTileSchedulerILi64ELi64ELi256ELi128ELb0ELb1ELb1ELb0ELb1ELb1EEEEEEEEEvNT_6ParamsE)
        /*0188*/ 	.word	0x00000068


	//----- nvinfo : EIATTR_REGCOUNT
	.align		4
.L_84:
        /*018c*/ 	.byte	0x04, 0x2f
        /*018e*/ 	.short	(.L_86 - .L_85)
	.align		4
.L_85:
        /*0190*/ 	.word	index@(_ZN7cutlass13device_kernelIN5flash11enable_sm90INS1_16FlashAttnFwdSm90INS1_25CollectiveMainloopFwdSm90ILi2EN4cute5tupleIJNS5_1CILi1EEES8_S8_EEENS6_IJNS7_ILi64EEESA_SA_EEELi512ENS_6half_tEfNS_4arch4Sm90ELb0ELb0ELb1ELb1ELb0ELb0ELb0ELb0ELb0ELb1ELb0ELb0EEENS1_21CollectiveEpilogueFwdINS6_IJSA_NS7_ILi512EEESA_EEES9_SC_SE_Li256ELb1ELb1ELb0ELb0EEENS1_36VarlenDynamicPersistentTileSchedulerILi64ELi64ELi256ELi128ELb0ELb1ELb1ELb0ELb1ELb1EEEEEEEEEvNT_6ParamsE)
        /*0194*/ 	.word	0x000000a8


	//----- nvinfo : EIATTR_FRAME_SIZE
	.align		4
.L_86:
        /*0198*/ 	.byte	0x04, 0x11
        /*019a*/ 	.short	(.L_88 - .L_87)
	.align		4
.L_87:
        /*019c*/ 	.word	index@(_ZN7cutlass13device_kernelIN5flash11enable_sm90INS1_16FlashAttnFwdSm90INS1_25CollectiveMainloopFwdSm90ILi2EN4cute5tupleIJNS5_1CILi1EEES8_S8_EEENS6_IJNS7_ILi64EEESA_SA_EEELi512ENS_6half_tEfNS_4arch4Sm90ELb0ELb0ELb1ELb1ELb0ELb0ELb0ELb0ELb0ELb1ELb0ELb0EEENS1_21CollectiveEpilogueFwdINS6_IJSA_NS7_ILi512EEESA_EEES9_SC_SE_Li256ELb1ELb1ELb0ELb0EEENS1_36VarlenDynamicPersistentTileSchedulerILi64ELi64ELi256ELi128ELb0ELb1ELb1ELb0ELb1ELb1EEEEEEEEEvNT_6ParamsE)
        /*01a0*/ 	.word	0x00000060


	//----- nvinfo : EIATTR_REGCOUNT
	.align		4
.L_88:
        /*01a4*/ 	.byte	0x04, 0x2f
        /*01a6*/ 	.short	(.L_90 - .L_89)
	.align		4
.L_89:
        /*01a8*/ 	.word	index@(_ZN7cutlass13device_kernelIN5flash11enable_sm90INS1_16FlashAttnFwdSm90INS1_25CollectiveMainloopFwdSm90ILi2EN4cute5tupleIJNS5_1CILi1EEES8_S8_EEENS6_IJNS7_ILi64EEESA_SA_EEELi512ENS_6half_tEfNS_4arch4Sm90ELb0ELb0ELb1ELb0ELb0ELb0ELb1ELb0ELb0ELb1ELb0ELb0EEENS1_21CollectiveEpilogueFwdINS6_IJSA_NS7_ILi512EEESA_EEES9_SC_SE_Li256ELb0ELb1ELb0ELb0EEENS1_29StaticPersistentTileSchedulerILb0EEEEEEEEEvNT_6ParamsE)
        /*01ac*/ 	.word	0x000000a8


	//----- nvinfo : EIATTR_FRAME_SIZE
	.align		4
.L_90:
        /*01b0*/ 	.byte	0x04, 0x11
        /*01b2*/ 	.short	(.L_92 - .L_91)
	.align		4
.L_91:
        /*01b4*/ 	.word	index@(_ZN7cutlass13device_kernelIN5flash11enable_sm90INS1_16FlashAttnFwdSm90INS1_25CollectiveMainloopFwdSm90ILi2EN4cute5tupleIJNS5_1CILi1EEES8_S8_EEENS6_IJNS7_ILi64EEESA_SA_EEELi512ENS_6half_tEfNS_4arch4Sm90ELb0ELb0ELb1ELb0ELb0ELb0ELb1ELb0ELb0ELb1ELb0ELb0EEENS1_21CollectiveEpilogueFwdINS6_IJSA_NS7_ILi512EEESA_EEES9_SC_SE_Li256ELb0ELb1ELb0ELb0EEENS1_29StaticPersistentTileSchedulerILb0EEEEEEEEEvNT_6ParamsE)
        /*01b8*/ 	.word	0x00000058


	//----- nvinfo : EIATTR_REGCOUNT
	.align		4
.L_92:
        /*01bc*/ 	.byte	0x04, 0x2f
        /*01be*/ 	.short	(.L_94 - .L_93)
	.align		4
.L_93:
        /*01c0*/ 	.word	index@(_ZN7cutlass13device_kernelIN5flash11enable_sm90INS1_16FlashAttnFwdSm90INS1_25CollectiveMainloopFwdSm90ILi2EN4cute5tupleIJNS5_1CILi1EEES8_S8_EEENS6_IJNS7_ILi64EEESA_SA_EEELi512ENS_6half_tEfNS_4arch4Sm90ELb0ELb0ELb1ELb0ELb0ELb0ELb0ELb0ELb0ELb1ELb0ELb0EEENS1_21CollectiveEpilogueFwdINS6_IJSA_NS7_ILi512EEESA_EEES9_SC_SE_Li256ELb0ELb1ELb0ELb0EEENS1_29StaticPersistentTileSchedulerILb0EEEEEEEEEvNT_6ParamsE)
        /*01c4*/ 	.word	0x000000a8


	//----- nvinfo : EIATTR_FRAME_SIZE
	.align		4
.L_94:
        /*01c8*/ 	.byte	0x04, 0x11
        /*01ca*/ 	.short	(.L_96 - .L_95)
	.align		4
.L_95:
        /*01cc*/ 	.word	index@(_ZN7cutlass13device_kernelIN5flash11enable_sm90INS1_16FlashAttnFwdSm90INS1_25CollectiveMainloopFwdSm90ILi2EN4cute5tupleIJNS5_1CILi1EEES8_S8_EEENS6_IJNS7_ILi64EEESA_SA_EEELi512ENS_6half_tEfNS_4arch4Sm90ELb0ELb0ELb1ELb0ELb0ELb0ELb0ELb0ELb0ELb1ELb0ELb0EEENS1_21CollectiveEpilogueFwdINS6_IJSA_NS7_ILi512EEESA_EEES9_SC_SE_Li256ELb0ELb1ELb0ELb0EEENS1_29StaticPersistentTileSchedulerILb0EEEEEEEEEvNT_6ParamsE)
        /*01d0*/ 	.word	0x00000038


	//----- nvinfo : EIATTR_MIN_STACK_SIZE
	.align		4
.L_96:
        /*01d4*/ 	.byte	0x04, 0x12
        /*01d6*/ 	.short	(.L_98 - .L_97)
	.align		4
.L_97:
        /*01d8*/ 	.word	index@(_ZN7cutlass13device_kernelIN5flash11enable_sm90INS1_16FlashAttnFwdSm90INS1_25CollectiveMainloopFwdSm90ILi2EN4cute5tupleIJNS5_1CILi1EEES8_S8_EEENS6_IJNS7_ILi64EEESA_SA_EEELi512ENS_6half_tEfNS_4arch4Sm90ELb0ELb0ELb1ELb0ELb0ELb0ELb0ELb0ELb0ELb1ELb0ELb0EEENS1_21CollectiveEpilogueFwdINS6_IJSA_NS7_ILi512EEESA_EEES9_SC_SE_Li256ELb0ELb1ELb0ELb0EEENS1_29StaticPersistentTileSchedulerILb0EEEEEEEEEvNT_6ParamsE)
        /*01dc*/ 	.word	0x00000038


	//----- nvinfo : EIATTR_MIN_STACK_SIZE
	.align		4
.L_98:
        /*01e0*/ 	.byte	0x04, 0x12
        /*01e2*/ 	.short	(.L_100 - .L_99)
	.align		4
.L_99:
        /*01e4*/ 	.word	index@(_ZN7cutlass13device_kernelIN5flash11enable_sm90INS1_16FlashAttnFwdSm90INS1_25CollectiveMainloopFwdSm90ILi2EN4cute5tupleIJNS5_1CILi1EEES8_S8_EEENS6_IJNS7_ILi64EEESA_SA_EEELi512ENS_6half_tEfNS_4arch4Sm90ELb0ELb0ELb1ELb0ELb0ELb0ELb1ELb0ELb0ELb1ELb0ELb0EEENS1_21CollectiveEpilogueFwdINS6_IJSA_NS7_ILi512EEESA_EEES9_SC_SE_Li256ELb0ELb1ELb0ELb0EEENS1_29StaticPersistentTileSchedulerILb0EEEEEEEEEvNT_6ParamsE)
        /*01e8*/ 	.word	0x00000058


	//----- nvinfo : EIATTR_MIN_STACK_SIZE
	.align		4
.L_100:
        /*01ec*/ 	.byte	0x04, 0x12
        /*01ee*/ 	.short	(.L_102 - .L_101)
	.align		4
.L_101:
        /*01f0*/ 	.word	index@(_ZN7cutlass13device_kernelIN5flash11enable_sm90INS1_16FlashAttnFwdSm90INS1_25CollectiveMainloopFwdSm90ILi2EN4cute5tupleIJNS5_1CILi1EEES8_S8_EEENS6_IJNS7_ILi64EEESA_SA_EEELi512ENS_6half_tEfNS_4arch4Sm90ELb0ELb0ELb1ELb1ELb0ELb0ELb0ELb0ELb0ELb1ELb0ELb0EEENS1_21CollectiveEpilogueFwdINS6_IJSA_NS7_ILi512EEESA_EEES9_SC_SE_Li256ELb1ELb1ELb0ELb0EEENS1_36VarlenDynamicPersistentTileSchedulerILi64ELi64ELi256ELi128ELb0ELb1ELb1ELb0ELb1ELb1EEEEEEEEEvNT_6ParamsE)
        /*01f4*/ 	.word	0x00000060


	//----- nvinfo : EIATTR_MIN_STACK_SIZE
	.align		4
.L_102:
        /*01f8*/ 	.byte	0x04, 0x12
        /*01fa*/ 	.short	(.L_104 - .L_103)
	.align		4
.L_103:
        /*01fc*/ 	.word	index@(_ZN7cutlass13device_kernelIN5flash11enable_sm90INS1_16FlashAttnFwdSm90INS1_25CollectiveMainloopFwdSm90ILi2EN4cute5tupleIJNS5_1CILi1EEES8_S8_EEENS6_IJNS7_ILi64EEESA_SA_EEELi512ENS_6half_tEfNS_4arch4Sm90ELb0ELb0ELb1ELb1ELb0ELb1ELb0ELb0ELb0ELb1ELb0ELb0EEENS1_21CollectiveEpilogueFwdINS6_IJSA_NS7_ILi512EEESA_EEES9_SC_SE_Li256ELb1ELb1ELb0ELb0EEENS1_36VarlenDynamicPersistentTileSchedulerILi64ELi64ELi256ELi128ELb0ELb1ELb1ELb0ELb1ELb1EEEEEEEEEvNT_6ParamsE)
        /*0200*/ 	.word	0x00000068


	//----- nvinfo : EIATTR_MIN_STACK_SIZE
	.align		4
.L_104:
        /*0204*/ 	.byte	0x04, 0x12
        /*0206*/ 	.short	(.L_106 - .L_105)
	.align		4
.L_105:
        /*0208*/ 	.word	index@(_ZN7cutlass13device_kernelIN5flash11enable_sm90INS1_16FlashAttnFwdSm90INS1_25CollectiveMainloopFwdSm90ILi2EN4cute5tupleIJNS5_1CILi1EEES8_S8_EEENS6_IJNS7_ILi64EEESA_SA_EEELi512ENS_6half_tEfNS_4arch4Sm90ELb0ELb0ELb1ELb1ELb0ELb0ELb1ELb0ELb0ELb1ELb0ELb0EEENS1_21CollectiveEpilogueFwdINS6_IJSA_NS7_ILi512EEESA_EEES9_SC_SE_Li256ELb1ELb1ELb0ELb0EEENS1_36VarlenDynamicPersistentTileSchedulerILi64ELi64ELi256ELi128ELb0ELb1ELb1ELb0ELb1ELb1EEEEEEEEEvNT_6ParamsE)
        /*020c*/ 	.word	0x00000070


	//----- nvinfo : EIATTR_MIN_STACK_SIZE
	.align		4
.L_106:
        /*0210*/ 	.byte	0x04, 0x12
        /*0212*/ 	.short	(.L_108 - .L_107)
	.align		4
.L_107:
        /*0214*/ 	.word	index@(_ZN7cutlass13device_kernelIN5flash11enable_sm90INS1_16FlashAttnFwdSm90INS1_25CollectiveMainloopFwdSm90ILi2EN4cute5tupleIJNS5_1CILi1EEES8_S8_EEENS6_IJNS7_ILi64EEESA_SA_EEELi512ENS_6half_tEfNS_4arch4Sm90ELb0ELb0ELb1ELb1ELb0ELb1ELb1ELb0ELb0ELb1ELb0ELb0EEENS1_21CollectiveEpilogueFwdINS6_IJSA_NS7_ILi512EEESA_EEES9_SC_SE_Li256ELb1ELb1ELb0ELb0EEENS1_36VarlenDynamicPersistentTileSchedulerILi64ELi64ELi256ELi128ELb0ELb1ELb1ELb0ELb1ELb1EEEEEEEEEvNT_6ParamsE)
        /*0218*/ 	.word	0x00000078


	//----- nvinfo : EIATTR_MIN_STACK_SIZE
	.align		4
.L_108:
        /*021c*/ 	.byte	0x04, 0x12
        /*021e*/ 	.short	(.L_110 - .L_109)
	.align		4
.L_109:
        /*0220*/ 	.word	index@(_ZN7cutlass13device_kernelIN5flash11enable_sm90INS1_16FlashAttnFwdSm90INS1_25CollectiveMainloopFwdSm90ILi2EN4cute5tupleIJNS5_1CILi1EEES8_S8_EEENS6_IJNS7_ILi64EEESA_SA_EEELi512ENS_6half_tEfNS_4arch4Sm90ELb0ELb1ELb1ELb0ELb0ELb0ELb0ELb0ELb0ELb1ELb0ELb0EEENS1_21CollectiveEpilogueFwdINS6_IJSA_NS7_ILi512EEESA_EEES9_SC_SE_Li256ELb0ELb1ELb0ELb0EEENS1_30DynamicPersistentTileSchedulerILi256ELi128ELb0ELb1ELb1EEEEEEEEEvNT_6ParamsE)
        /*0224*/ 	.word	0x00000028


	//----- nvinfo : EIATTR_MIN_STACK_SIZE
	.align		4
.L_110:
        /*0228*/ 	.byte	0x04, 0x12
        /*022a*/ 	.short	(.L_112 - .L_111)
	.align		4
.L_111:
        /*022c*/ 	.word	index@(_ZN7cutlass13device_kernelIN5flash11enable_sm90INS1_16FlashAttnFwdSm90INS1_25CollectiveMainloopFwdSm90ILi2EN4cute5tupleIJNS5_1CILi1EEES8_S8_EEENS6_IJNS7_ILi64EEESA_SA_EEELi512ENS_6half_tEfNS_4arch4Sm90ELb0ELb1ELb1ELb0ELb0ELb0ELb1ELb0ELb0ELb1ELb0ELb0EEENS1_21CollectiveEpilogueFwdINS6_IJSA_NS7_ILi512EEESA_EEES9_SC_SE_Li256ELb0ELb1ELb0ELb0EEENS1_30DynamicPersistentTileSchedulerILi256ELi128ELb0ELb1ELb1EEEEEEEEEvNT_6ParamsE)
        /*0230*/ 	.word	0x00000490


	//----- nvinfo : EIATTR_MIN_STACK_SIZE
	.align		4
.L_112:
        /*0234*/ 	.byte	0x04, 0x12
        /*0236*/ 	.short	(.L_114 - .L_113)
	.align		4
.L_113:
        /*0238*/ 	.word	index@(_ZN7cutlass13device_kernelIN5flash11enable_sm90INS1_16FlashAttnFwdSm90INS1_25CollectiveMainloopFwdSm90ILi2EN4cute5tupleIJNS5_1CILi1EEES8_S8_EEENS6_IJNS7_ILi64EEESA_SA_EEELi512ENS_6half_tEfNS_4arch4Sm90ELb0ELb1ELb1ELb1ELb0ELb0ELb0ELb0ELb0ELb1ELb0ELb0EEENS1_21CollectiveEpilogueFwdINS6_IJSA_NS7_ILi512EEESA_EEES9_SC_SE_Li256ELb1ELb1ELb0ELb0EEENS1_36VarlenDynamicPersistentTileSchedulerILi64ELi64ELi256ELi128ELb0ELb1ELb1ELb1ELb0ELb1EEEEEEEEEvNT_6ParamsE)
        /*023c*/ 	.word	0x00000048


	//----- nvinfo : EIATTR_MIN_STACK_SIZE
	.align		4
.L_114:
        /*0240*/ 	.byte	0x04, 0x12
        /*0242*/ 	.short	(.L_116 - .L_115)
	.align		4
.L_115:
        /*0244*/ 	.word	index@(_ZN7cutlass13device_kernelIN5flash11enable_sm90INS1_16FlashAttnFwdSm90INS1_25CollectiveMainloopFwdSm90ILi2EN4cute5tupleIJNS5_1CILi1EEES8_S8_EEENS6_IJNS7_ILi64EEESA_SA_EEELi512ENS_6half_tEfNS_4arch4Sm90ELb0ELb1ELb1ELb1ELb0ELb1ELb0ELb0ELb0ELb1ELb0ELb0EEENS1_21CollectiveEpilogueFwdINS6_IJSA_NS7_ILi512EEESA_EEES9_SC_SE_Li256ELb1ELb1ELb0ELb0EEENS1_36VarlenDynamicPersistentTileSchedulerILi64ELi64ELi256ELi128ELb0ELb1ELb1ELb1ELb0ELb1EEEEEEEEEvNT_6ParamsE)
        /*0248*/ 	.word	0x00000050


	//----- nvinfo : EIATTR_MIN_STACK_SIZE
	.align		4
.L_116:
        /*024c*/ 	.byte	0x04, 0x12
        /*024e*/ 	.short	(.L_118 - .L_117)
	.align		4
.L_117:
        /*0250*/ 	.word	index@(_ZN7cutlass13device_kernelIN5flash11enable_sm90INS1_16FlashAttnFwdSm90INS1_25CollectiveMainloopFwdSm90ILi2EN4cute5tupleIJNS5_1CILi1EEES8_S8_EEENS6_IJNS7_ILi64EEESA_SA_EEELi512ENS_6half_tEfNS_4arch4Sm90ELb0ELb1ELb1ELb1ELb0ELb0ELb1ELb0ELb0ELb1ELb0ELb0EEENS1_21CollectiveEpilogueFwdINS6_IJSA_NS7_ILi512EEESA_EEES9_SC_SE_Li256ELb1ELb1ELb0ELb0EEENS1_36VarlenDynamicPersistentTileSchedulerILi64ELi64ELi256ELi128ELb0ELb1ELb1ELb1ELb0ELb1EEEEEEEEEvNT_6ParamsE)
        /*0254*/ 	.word	0x000004b0


	//----- nvinfo : EIATTR_MIN_STACK_SIZE
	.align		4
.L_118:
        /*0258*/ 	.byte	0x04, 0x12
        /*025a*/ 	.short	(.L_120 - .L_119)
	.align		4
.L_119:
        /*025c*/ 	.word	index@(_ZN7cutlass13device_kernelIN5flash11enable_sm90INS1_16FlashAttnFwdSm90INS1_25CollectiveMainloopFwdSm90ILi2EN4cute5tupleIJNS5_1CILi1EEES8_S8_EEENS6_IJNS7_ILi64EEESA_SA_EEELi512ENS_6half_tEfNS_4arch4Sm90ELb0ELb1ELb1ELb1ELb0ELb1ELb1ELb0ELb0ELb1ELb0ELb0EEENS1_21CollectiveEpilogueFwdINS6_IJSA_NS7_ILi512EEESA_EEES9_SC_SE_Li256ELb1ELb1ELb0ELb0EEENS1_36VarlenDynamicPersistentTileSchedulerILi64ELi64ELi256ELi128ELb0ELb1ELb1ELb1ELb0ELb1EEEEEEEEEvNT_6ParamsE)
        /*0260*/ 	.word	0x000004b0


	//----- nvinfo : EIATTR_MIN_STACK_SIZE
	.align		4
.L_120:
        /*0264*/ 	.byte	0x04, 0x12
        /*0266*/ 	.short	(.L_122 - .L_121)
	.align		4
.L_121:
        /*0268*/ 	.word	index@(_ZN7cutlass13device_kernelIN5flash11enable_sm90INS1_16FlashAttnFwdSm90INS1_25CollectiveMainloopFwdSm90ILi2EN4cute5tupleIJNS5_1CILi1EEES8_S8_EEENS6_IJNS7_ILi64EEESA_SA_EEELi512ENS_6half_tEfNS_4arch4Sm90ELb1ELb0ELb1ELb0ELb0ELb0ELb0ELb0ELb0ELb1ELb0ELb0EEENS1_21CollectiveEpilogueFwdINS6_IJSA_NS7_ILi512EEESA_EEES9_SC_SE_Li256ELb0ELb1ELb0ELb0EEENS1_30DynamicPersistentTileSchedulerILi256ELi128ELb0ELb1ELb1EEEEEEEEEvNT_6ParamsE)
        /*026c*/ 	.word	0x00000028


	//----- nvinfo : EIATTR_MIN_STACK_SIZE
	.align		4
.L_122:
        /*0270*/ 	.byte	0x04, 0x12
        /*0272*/ 	.short	(.L_124 - .L_123)
	.align		4
.L_123:
        /*0274*/ 	.word	index@(_ZN7cutlass13device_kernelIN5flash11enable_sm90INS1_16FlashAttnFwdSm90INS1_25CollectiveMainloopFwdSm90ILi2EN4cute5tupleIJNS5_1CILi1EEES8_S8_EEENS6_IJNS7_ILi64EEESA_SA_EEELi512ENS_6half_tEfNS_4arch4Sm90ELb1ELb0ELb1ELb0ELb0ELb0ELb1ELb0ELb0ELb1ELb0ELb0EEENS1_21CollectiveEpilogueFwdINS6_IJSA_NS7_ILi512EEESA_EEES9_SC_SE_Li256ELb0ELb1ELb0ELb0EEENS1_30DynamicPersistentTileSchedulerILi256ELi128ELb0ELb1ELb1EEEEEEEEEvNT_6ParamsE)
        /*0278*/ 	.word	0x00000048


	//----- nvinfo : EIATTR_MIN_STACK_SIZE
	.align		4
.L_124:
        /*027c*/ 	.byte	0x04, 0x12
        /*027e*/ 	.short	(.L_126 - .L_125)
	.align		4
.L_125:
        /*0280*/ 	.word	index@(_ZN7cutlass13device_kernelIN5flash11enable_sm90INS1_16FlashAttnFwdSm90INS1_25CollectiveMainloopFwdSm90ILi2EN4cute5tupleIJNS5_1CILi1EEES8_S8_EEENS6_IJNS7_ILi64EEESA_SA_EEELi512ENS_6half_tEfNS_4arch4Sm90ELb1ELb0ELb1ELb1ELb0ELb0ELb0ELb0ELb0ELb1ELb0ELb0EEENS1_21CollectiveEpilogueFwdINS6_IJSA_NS7_ILi512EEESA_EEES9_SC_SE_Li256ELb1ELb1ELb0ELb0EEENS1_36VarlenDynamicPersistentTileSchedulerILi64ELi64ELi256ELi128ELb0ELb1ELb1ELb1ELb1ELb1EEEEEEEEEvNT_6ParamsE)
        /*0284*/ 	.word	0x00000058


	//----- nvinfo : EIATTR_MIN_STACK_SIZE
	.align		4
.L_126:
        /*0288*/ 	.byte	0x04, 0x12
        /*028a*/ 	.short	(.L_128 - .L_127)
	.align		4
.L_127:
        /*028c*/ 	.word	index@(_ZN7cutlass13device_kernelIN5flash11enable_sm90INS1_16FlashAttnFwdSm90INS1_25CollectiveMainloopFwdSm90ILi2EN4cute5tupleIJNS5_1CILi1EEES8_S8_EEENS6_IJNS7_ILi64EEESA_SA_EEELi512ENS_6half_tEfNS_4arch4Sm90ELb1ELb0ELb1ELb1ELb0ELb1ELb0ELb0ELb0ELb1ELb0ELb0EEENS1_21CollectiveEpilogueFwdINS6_IJSA_NS7_ILi512EEESA_EEES9_SC_SE_Li256ELb1ELb1ELb0ELb0EEENS1_36VarlenDynamicPersistentTileSchedulerILi64ELi64ELi256ELi128ELb0ELb1ELb1ELb1ELb1ELb1EEEEEEEEEvNT_6ParamsE)
        /*0290*/ 	.word	0x00000060


	//----- nvinfo : EIATTR_MIN_STACK_SIZE
	.align		4
.L_128:
        /*0294*/ 	.byte	0x04, 0x12
        /*0296*/ 	.short	(.L_130 - .L_129)
	.align		4
.L_129:
        /*0298*/ 	.word	index@(_ZN7cutlass13device_kernelIN5flash11enable_sm90INS1_16FlashAttnFwdSm90INS1_25CollectiveMainloopFwdSm90ILi2EN4cute5tupleIJNS5_1CILi1EEES8_S8_EEENS6_IJNS7_ILi64EEESA_SA_EEELi512ENS_6half_tEfNS_4arch4Sm90ELb1ELb0ELb1ELb1ELb0ELb0ELb1ELb0ELb0ELb1ELb0ELb0EEENS1_21CollectiveEpilogueFwdINS6_IJSA_NS7_ILi512EEESA_EEES9_SC_SE_Li256ELb1ELb1ELb0ELb0EEENS1_36VarlenDynamicPersistentTileSchedulerILi64ELi64ELi256ELi128ELb0ELb1ELb1ELb1ELb1ELb1EEEEEEEEEvNT_6ParamsE)
        /*029c*/ 	.word	0x00000068


	//----- nvinfo : EIATTR_MIN_STACK_SIZE
	.align		4
.L_130:
        /*02a0*/ 	.byte	0x04, 0x12
        /*02a2*/ 	.short	(.L_132 - .L_131)
	.align		4
.L_131:
        /*02a4*/ 	.word	index@(_ZN7cutlass13device_kernelIN5flash11enable_sm90INS1_16FlashAttnFwdSm90INS1_25CollectiveMainloopFwdSm90ILi2EN4cute5tupleIJNS5_1CILi1EEES8_S8_EEENS6_IJNS7_ILi64EEESA_SA_EEELi512ENS_6half_tEfNS_4arch4Sm90ELb1ELb0ELb1ELb1ELb0ELb1ELb1ELb0ELb0ELb1ELb0ELb0EEENS1_21CollectiveEpilogueFwdINS6_IJSA_NS7_ILi512EEESA_EEES9_SC_SE_Li256ELb1ELb1ELb0ELb0EEENS1_36VarlenDynamicPersistentTileSchedulerILi64ELi64ELi256ELi128ELb0ELb1ELb1ELb1ELb1ELb1EEEEEEEEEvNT_6ParamsE)
        /*02a8*/ 	.word	0x00000070
.L_132:


//--------------------- .nv.compat                --------------------------
	.section	.nv.compat,"",@"SHT_CUDA_COMPAT_INFO"
	.align	4
        /*0000*/ 	.byte	0x02, 0x09, 0x01, 0x00, 0x02, 0x02, 0x04, 0x00, 0x02, 0x05, 0x05, 0x00, 0x03, 0x07, 0x01, 0x01
        /*0010*/ 	.byte	0x02, 0x03, 0x01, 0x00, 0x02, 0x06, 0x01, 0x00, 0x04, 0x0b, 0x08, 0x00, 0x00, 0x00, 0x00, 0x00
        /*0020*/ 	.byte	0x00, 0x00, 0x00, 0x00


//--------------------- .nv.info._ZN7cutlass13device_kernelIN5flash11enable_sm90INS1_16FlashAttnFwdSm90INS1_25CollectiveMainloopFwdSm90ILi2EN4cute5tupleIJNS5_1CILi1EEES8_S8_EEENS6_IJNS7_ILi64EEESA_SA_EEELi512ENS_6half_tEfNS_4arch4Sm90ELb0ELb0ELb1ELb0ELb0ELb0ELb0ELb0ELb0ELb1ELb0ELb0EEENS1_21CollectiveEpilogueFwdINS6_IJSA_NS7_ILi512EEESA_EEES9_SC_SE_Li256ELb0ELb1ELb0ELb0EEENS1_29StaticPersistentTileSchedulerILb0EEEEEEEEEvNT_6ParamsE --------------------------
	.section	.nv.info._ZN7cutlass13device_kernelIN5flash11enable_sm90INS1_16FlashAttnFwdSm90INS1_25CollectiveMainloopFwdSm90ILi2EN4cute5tupleIJNS5_1CILi1EEES8_S8_EEENS6_IJNS7_ILi64EEESA_SA_EEELi512ENS_6half_tEfNS_4arch4Sm90ELb0ELb0ELb1ELb0ELb0ELb0ELb0ELb0ELb0ELb1ELb0ELb0EEENS1_21CollectiveEpilogueFwdINS6_IJSA_NS7_ILi512EEESA_EEES9_SC_SE_Li256ELb0ELb1ELb0ELb0EEENS1_29StaticPersistentTileSchedulerILb0EEEEEEEEEvNT_6ParamsE,"",@"SHT_CUDA_INFO"
	.sectionflags	@""
	.align	4


	//----- nvinfo : EIATTR_CUDA_API_VERSION
	.align		4
        /*0000*/ 	.byte	0x04, 0x37
        /*0002*/ 	.short	(.L_134 - .L_133)
.L_133:
        /*0004*/ 	.word	0x00000082


	//----- nvinfo : EIATTR_KPARAM_INFO
	.align		4
.L_134:
        /*0008*/ 	.byte	0x04, 0x17
        /*000a*/ 	.short	(.L_136 - .L_135)
.L_135:
        /*000c*/ 	.word	0x00000000
        /*0010*/ 	.short	0x0000
        /*0012*/ 	.short	0x0070
        /*0014*/ 	.byte	0x00, 0xf0, 0x01, 0x28


	//----- nvinfo : EIATTR_SPARSE_MMA_MASK
	.align		4
.L_136:
        /*0018*/ 	.byte	0x03, 0x50
        /*001a*/ 	.short	0x0000


	//----- nvinfo : EIATTR_MAXREG_COUNT
	.align		4
        /*001c*/ 	.byte	0x03, 0x1b
        /*001e*/ 	.short	0x00a8


	//----- nvinfo : EIATTR_NUM_BARRIERS
	.align		4
        /*0020*/ 	.byte	0x02, 0x4c
        /*0022*/ 	.byte	0x10
	.zero		1


	//----- nvinfo : EIATTR_EXTERNS
	.align		4
        /*0024*/ 	.byte	0x04, 0x0f
        /*0026*/ 	.short	(.L_138 - .L_137)


	//   ....[0]....
	.align		4
.L_137:
        /*0028*/ 	.word	index@(__assertfail)


	//----- nvinfo : EIATTR_ANNOTATIONS
	.align		4
.L_138:
        /*002c*/ 	.byte	0x04, 0x55
        /*002e*/ 	.short	(.L_140 - .L_139)


	//   ....[0]....
.L_139:
        /*0030*/ 	.word	0x00000001
        /*0034*/ 	.byte	0x60, 0x8c, 0x00, 0x00, 0x01, 0x00, 0x00, 0x00, 0xa0, 0x8d, 0x00, 0x00, 0x01, 0x00, 0x00, 0x00
        /* <DEDUP_REMOVED lines=25> */
        /*01d4*/ 	.byte	0x40, 0xd7, 0x00, 0x00


	//----- nvinfo : EIATTR_MERCURY_ISA_VERSION
	.align		4
.L_140:
        /*01d8*/ 	.byte	0x03, 0x5f
        /*01da*/ 	.short	0x0101


	//----- nvinfo : EIATTR_INT_WARP_WIDE_INSTR_OFFSETS
	.align		4
        /*01dc*/ 	.byte	0x04, 0x31
        /*01de*/ 	.short	(.L_142 - .L_141)


	//   ....[0]....
.L_141:
        /*01e0*/ 	.word	0x00000130


	//   ....[1]....
        /*01e4*/ 	.word	0x00000170


	//   ....[2]....
        /*01e8*/ 	.word	0x000001e0


	//----- nvinfo : EIATTR_COOP_GROUP_MASK_REGIDS
	.align		4
.L_142:
        /*01ec*/ 	.byte	0x04, 0x29
        /*01ee*/ 	.short	(.L_144 - .L_143)


	//   ....[0]....
.L_143:
        /*01f0*/ 	.word	0xffffffff


	//   ....[1]....
        /*01f4*/ 	.word	0xffffffff


	//   ....[2]....
        /*01f8*/ 	.word	0xffffffff


	//   ....[3]....
        /*01fc*/ 	.word	0xffffffff


	//   ....[4]....
        /*0200*/ 	.word	0xffffffff


	//   ....[5]....
        /*0204*/ 	.word	0xffffffff


	//   ....[6]....
        /*0208*/ 	.word	0xffffffff


	//   ....[7]....
        /*020c*/ 	.word	0xffffffff


	//   ....[8]....
        /*0210*/ 	.word	0xffffffff


	//   ....[9]....
        /*0214*/ 	.word	0xffffffff


	//   ....[10]....
        /*0218*/ 	.word	0xffffffff


	//   ....[11]....
        /*021c*/ 	.word	0xffffffff


	//   ....[12]....
        /*0220*/ 	.word	0xffffffff


	//   ....[13]....
        /*0224*/ 	.word	0xffffffff


	//   ....[14]....
        /*0228*/ 	.word	0xffffffff


	//   ....[15]....
        /*022c*/ 	.word	0xffffffff


	//   ....[16]....
        /*0230*/ 	.word	0xffffffff


	//   ....[17]....
        /*0234*/ 	.word	0xffffffff


	//   ....[18]....
        /*0238*/ 	.word	0xffffffff


	//   ....[19]....
        /*023c*/ 	.word	0xffffffff


	//   ....[20]....
        /*0240*/ 	.word	0xffffffff


	//   ....[21]....
        /*0244*/ 	.word	0xffffffff


	//   ....[22]....
        /*0248*/ 	.word	0xffffffff


	//   ....[23]....
        /*024c*/ 	.word	0xffffffff


	//   ....[24]....
        /*0250*/ 	.word	0xffffffff


	//   ....[25]....
        /*0254*/ 	.word	0xffffffff


	//   ....[26]....
        /*0258*/ 	.word	0xffffffff


	//   ....[27]....
        /*025c*/ 	.word	0xffffffff


	//   ....[28]....
        /*0260*/ 	.word	0xffffffff


	//   ....[29]....
        /*0264*/ 	.word	0xffffffff


	//   ....[30]....
        /*0268*/ 	.word	0xffffffff


	//   ....[31]....
        /*026c*/ 	.word	0xffffffff


	//   ....[32]....
        /*0270*/ 	.word	0xffffffff


	//   ....[33]....
        /*0274*/ 	.word	0xffffffff


	//   ....[34]....
        /*0278*/ 	.word	0xffffffff


	//   ....[35]....
        /*027c*/ 	.word	0xffffffff


	//   ....[36]....
        /*0280*/ 	.word	0xffffffff


	//   ....[37]....
        /*0284*/ 	.word	0xffffffff


	//   ....[38]....
        /*0288*/ 	.word	0xffffffff


	//   ....[39]....
        /*028c*/ 	.word	0xffffffff


	//   ....[40]....
        /*0290*/ 	.word	0xffffffff


	//   ....[41]....
        /*0294*/ 	.word	0xffffffff


	//   ....[42]....
        /*0298*/ 	.word	0x0500000f


	//   ....[43]....
        /*029c*/ 	.word	0x0500000f


	//   ....[44]....
        /*02a0*/ 	.word	0x0500000f


	//   ....[45]....
        /*02a4*/ 	.word	0x0500000f


	//   ....[46]....
        /*02a8*/ 	.word	0x0500000f


	//   ....[47]....
        /*02ac*/ 	.word	0x0500000f


	//   ....[48]....
        /*02b0*/ 	.word	0x0500000f


	//   ....[49]....
        /*02b4*/ 	.word	0x0500000f


	//   ....[50]....
        /*02b8*/ 	.word	0x0500000f


	//   ....[51]....
        /*02bc*/ 	.word	0x0500000f


	//----- nvinfo : EIATTR_COOP_GROUP_INSTR_OFFSETS
	.align		4
.L_144:
        /*02c0*/ 	.byte	0x04, 0x28
        /*02c2*/ 	.short	(.L_146 - .L_145)


	//   ....[0]....
.L_145:
        /*02c4*/ 	.word	0x00000060


	//   ....[1]....
        /*02c8*/ 	.word	0x00000140


	//   ....[2]....
        /*02cc*/ 	.word	0x00000190


	//   ....[3]....
        /*02d0*/ 	.word	0x00000380


	//   ....[4]....
        /*02d4*/ 	.word	0x000004e0


	//   ....[5]....
        /*02d8*/ 	.word	0x00000600


	//   ....[6]....
        /*02dc*/ 	.word	0x00000760


	//   ....[7]....
        /*02e0*/ 	.word	0x000011b0


	//   ....[8]....
        /*02e4*/ 	.word	0x00002ad0


	//   ....[9]....
        /*02e8*/ 	.word	0x00003890


	//   ....[10]....
        /*02ec*/ 	.word	0x00003910


	//   ....[11]....
        /*02f0*/ 	.word	0x00003af0


	//   ....[12]....
        /*02f4*/ 	.word	0x00003bc0


	//   ....[13]....
        /*02f8*/ 	.word	0x000044c0


	//   ....[14]....
        /*02fc*/ 	.word	0x00004c50


	//   ....[15]....
        /*0300*/ 	.word	0x00004cc0


	//   ....[16]....
        /*0304*/ 	.word	0x00004f90


	//   ....[17]....
        /*0308*/ 	.word	0x00005150


	//   ....[18]....
        /*030c*/ 	.word	0x000061e0


	//   ....[19]....
        /*0310*/ 	.word	0x00006220


	//   ....[20]....
        /*0314*/ 	.word	0x00006260


	//   ....[21]....
        /*0318*/ 	.word	0x000062c0


	//   ....[22]....
        /*031c*/ 	.word	0x000062f0


	//   ....[23]....
        /*0320*/ 	.word	0x00006cd0


	//   ....[24]....
        /*0324*/ 	.word	0x00008050


	//   ....[25]....
        /*0328*/ 	.word	0x00008080


	//   ....[26]....
        /*032c*/ 	.word	0x000080a0


	//   ....[27]....
        /*0330*/ 	.word	0x000080c0


	//   ....[28]....
        /*0334*/ 	.word	0x000086e0


	//   ....[29]....
        /*0338*/ 	.word	0x00008700


	//   ....[30]....
        /*033c*/ 	.word	0x00008950


	//   ....[31]....
        /*0340*/ 	.word	0x00008980


	//   ....[32]....
        /*0344*/ 	.word	0x000094b0


	//   ....[33]....
        /*0348*/ 	.word	0x00009e10


	//   ....[34]....
        /*034c*/ 	.word	0x00009e40


	//   ....[35]....
        /*0350*/ 	.word	0x00009f10


	//   ....[36]....
        /*0354*/ 	.word	0x00009f20


	//   ....[37]....
        /*0358*/ 	.word	0x00009fa0


	//   ....[38]....
        /*035c*/ 	.word	0x00009fb0


	//   ....[39]....
        /*0360*/ 	.word	0x00009fc0


	//   ....[40]....
        /*0364*/ 	.word	0x00009fd0


	//   ....[41]....
        /*0368*/ 	.word	0x0000d670


	//   ....[42]....
        /*036c*/ 	.word	0x0000dc00


	//   ....[43]....
        /*0370*/ 	.word	0x0000dd70


	//   ....[44]....
        /*0374*/ 	.word	0x0000ddd0


	//   ....[45]....
        /*0378*/ 	.word	0x0000de90


	//   ....[46]....
        /*037c*/ 	.word	0x0000df90


	//   ....[47]....
        /*0380*/ 	.word	0x0000dff0


	//   ....[48]....
        /*0384*/ 	.word	0x0000e0e0


	//   ....[49]....
        /*0388*/ 	.word	0x0000e140


	//   ....[50]....
        /*038c*/ 	.word	0x0000e1e0


	//   ....[51]....
        /*0390*/ 	.word	0x0000e5d0


	//----- nvinfo : EIATTR_REG_RECONFIG
	.align		4
.L_146:
        /*0394*/ 	.byte	0x01, 0x54
	.zero		2


	//----- nvinfo : EIATTR_SYSCALL_OFFSETS
	.align		4
        /*0398*/ 	.byte	0x04, 0x46
        /*039a*/ 	.short	(.L_148 - .L_147)


	//   ....[0]....
.L_147:
        /*039c*/ 	.word	0x00002c90


	//   ....[1]....
        /*03a0*/ 	.word	0x00009110


	//   ....[2]....
        /*03a4*/ 	.word	0x00009250


	//   ....[3]....
        /*03a8*/ 	.word	0x00009340


	//   ....[4]....
        /*03ac*/ 	.word	0x00009a40


	//----- nvinfo : EIATTR_MBARRIER_INSTR_OFFSETS
	.align		4
.L_148:
        /*03b0*/ 	.byte	0x04, 0x39
        /*03b2*/ 	.short	(.L_150 - .L_149)


	//   ....[0]....
.L_149:
        /*03b4*/ 	.word	0x00000270
        /*03b8*/ 	.word	0x000000ff
        /*03bc*/ 	.word	0x00028c00
        /*03c0*/ 	.short	0x0100
        /*03c2*/ 	.byte	0x08
	.zero		1


	//   ....[1]....
        /*03c4*/ 	.word	0x00000280
        /*03c8*/ 	.word	0x000000ff
        /*03cc*/ 	.word	0x00028c20
        /*03d0*/ 	.short	0x0100
        /*03d2*/ 	.byte	0x08
	.zero		1


	//   ....[2]....
        /*03d4*/ 	.word	0x00000330
        /*03d8*/ 	.word	0x000000ff
        /*03dc*/ 	.word	0x00028c30
        /*03e0*/ 	.short	0x0100
        /*03e2*/ 	.byte	0x06
	.zero		1


	//   ....[3]....
        /*03e4*/ 	.word	0x00000340
        /*03e8*/ 	.word	0x000000ff
        /*03ec*/ 	.word	0x00028c40
        /*03f0*/ 	.short	0x0100
        /*03f2*/ 	.byte	0x06
	.zero		1


	//   ....[4]....
        /*03f4*/ 	.word	0x00000350
        /*03f8*/ 	.word	0x000000ff
        /*03fc*/ 	.word	0x00028c38
        /*0400*/ 	.short	0x0100
        /*0402*/ 	.byte	0x06
	.zero		1


	//   ....[5]....
        /*0404*/ 	.word	0x00000360
        /*0408*/ 	.word	0x000000ff
        /*040c*/ 	.word	0x00028c48
        /*0410*/ 	.short	0x0100
        /*0412*/ 	.byte	0x06
	.zero		1


	//   ....[6]....
        /*0414*/ 	.word	0x00000490
        /*0418*/ 	.word	0x000000ff
        /*041c*/ 	.word	0x00028c50
        /*0420*/ 	.short	0x0100
        /*0422*/ 	.byte	0x08
	.zero		1


	//   ....[7]....
        /*0424*/ 	.word	0x000004a0
        /*0428*/ 	.word	0x000000ff
        /*042c*/ 	.word	0x00028c60
        /*0430*/ 	.short	0x0100
        /*0432*/ 	.byte	0x08
	.zero		1


	//   ....[8]....
        /*0434*/ 	.word	0x000004b0
        /*0438*/ 	.word	0x000000ff
        /*043c*/ 	.word	0x00028c58
        /*0440*/ 	.short	0x0100
        /*0442*/ 	.byte	0x08
	.zero		1


	//   ....[9]....
        /*0444*/ 	.word	0x000004c0
        /*0448*/ 	.word	0x000000ff
        /*044c*/ 	.word	0x00028c68
        /*0450*/ 	.short	0x0100
        /*0452*/ 	.byte	0x08
	.zero		1


	//   ....[10]....
        /*0454*/ 	.word	0x000005b0
        /*0458*/ 	.word	0x000000ff
        /*045c*/ 	.word	0x00028c70
        /*0460*/ 	.short	0x0100
        /*0462*/ 	.byte	0x06
	.zero		1


	//   ....[11]....
        /*0464*/ 	.word	0x000005c0
        /*0468*/ 	.word	0x000000ff
        /*046c*/ 	.word	0x00028c80
        /*0470*/ 	.short	0x0100
        /*0472*/ 	.byte	0x06
	.zero		1


	//   ....[12]....
        /*0474*/ 	.word	0x000005d0
        /*0478*/ 	.word	0x000000ff
        /*047c*/ 	.word	0x00028c78
        /*0480*/ 	.short	0x0100
        /*0482*/ 	.byte	0x06
	.zero		1


	//   ....[13]....
        /*0484*/ 	.word	0x000005e0
        /*0488*/ 	.word	0x000000ff
        /*048c*/ 	.word	0x00028c88
        /*0490*/ 	.short	0x0100
        /*0492*/ 	.byte	0x06
	.zero		1


	//   ....[14]....
        /*0494*/ 	.word	0x00000710
        /*0498*/ 	.word	0x000000ff
        /*049c*/ 	.word	0x00028c90
        /*04a0*/ 	.short	0x0100
        /*04a2*/ 	.byte	0x08
	.zero		1


	//   ....[15]....
        /*04a4*/ 	.word	0x00000720
        /*04a8*/ 	.word	0x000000ff
        /*04ac*/ 	.word	0x00028ca0
        /*04b0*/ 	.short	0x0100
        /*04b2*/ 	.byte	0x08
	.zero		1


	//   ....[16]....
        /*04b4*/ 	.word	0x00000730
        /*04b8*/ 	.word	0x000000ff
        /*04bc*/ 	.word	0x00028c98
        /*04c0*/ 	.short	0x0100
        /*04c2*/ 	.byte	0x08
	.zero		1


	//   ....[17]....
        /*04c4*/ 	.word	0x00000740
        /*04c8*/ 	.word	0x000000ff
        /*04cc*/ 	.word	0x00028ca8
        /*04d0*/ 	.short	0x0100
        /*04d2*/ 	.byte	0x08
	.zero		1


	//   ....[18]....
        /*04d4*/ 	.word	0x00000870
        /*04d8*/ 	.word	0x000000ff
        /*04dc*/ 	.word	0x00028cb0
        /*04e0*/ 	.short	0x0100
        /*04e2*/ 	.byte	0x08
	.zero		1


	//   ....[19]....
        /*04e4*/ 	.word	0x00000880
        /*04e8*/ 	.word	0x000000ff
        /*04ec*/ 	.word	0x00028cc0
        /*04f0*/ 	.short	0x0100
        /*04f2*/ 	.byte	0x08
	.zero		1


	//   ....[20]....
        /*04f4*/ 	.word	0x00000890
        /*04f8*/ 	.word	0x000000ff
        /*04fc*/ 	.word	0x00028cb8
        /*0500*/ 	.short	0x0100
        /*0502*/ 	.byte	0x08
	.zero		1


	//   ....[21]....
        /*0504*/ 	.word	0x000008a0
        /*0508*/ 	.word	0x000000ff
        /*050c*/ 	.word	0x00028cc8
        /*0510*/ 	.short	0x0100
        /*0512*/ 	.byte	0x08
	.zero		1


	//   ....[22]....
        /*0514*/ 	.word	0x000012c0
        /*0518*/ 	.word	0x000000ff
        /*051c*/ 	.word	0x00028c50
        /*0520*/ 	.short	0x010a
        /*0522*/ 	.byte	0x10
	.zero		1


	//   ....[23]....
        /*0524*/ 	.word	0x000015a0
        /*0528*/ 	.word	0x00000000
        /*052c*/ 	.word	0x00000000
        /*0530*/ 	.short	0x0101
        /*0532*/ 	.byte	0x3f
	.zero		1


	//   ....[24]....
        /*0534*/ 	.word	0x00001f30
        /*0538*/ 	.word	0x000000ff
        /*053c*/ 	.word	0x00028c50
        /*0540*/ 	.short	0x010a
        /*0542*/ 	.byte	0x06
	.zero		1


	//   ....[25]....
        /*0544*/ 	.word	0x00001f70
        /*0548*/ 	.word	0x000000ff
        /*054c*/ 	.word	0x00028c50
        /*0550*/ 	.short	0x010a
        /*0552*/ 	.byte	0x06
	.zero		1


	//   ....[26]....
        /*0554*/ 	.word	0x000021c0
        /*0558*/ 	.word	0x00000003
        /*055c*/ 	.word	0x00000000
        /*0560*/ 	.short	0x0101
        /*0562*/ 	.byte	0x3f
	.zero		1


	//   ....[27]....
        /*0564*/ 	.word	0x00002d10
        /*0568*/ 	.word	0x000000ff
        /*056c*/ 	.word	0x00028c00
        /*0570*/ 	.short	0x010a
        /*0572*/ 	.byte	0x29
	.zero		1


	//   ....[28]....
        /*0574*/ 	.word	0x00002d90
        /*0578*/ 	.word	0x00000007
        /*057c*/ 	.word	0x00028c30
        /*0580*/ 	.short	0x010a
        /*0582*/ 	.byte	0x3f
	.zero		1


	//   ....[29]....
        /*0584*/ 	.word	0x00002dd0
        /*0588*/ 	.word	0x00000007
        /*058c*/ 	.word	0x00028c30
        /*0590*/ 	.short	0x010a
        /*0592*/ 	.byte	0x3f
	.zero		1


	//   ....[30]....
        /*0594*/ 	.word	0x00003dc0
        /*0598*/ 	.word	0x00000003
        /*059c*/ 	.word	0x00000000
        /*05a0*/ 	.short	0x0101
        /*05a2*/ 	.byte	0x3f
	.zero		1


	//   ....[31]....
        /*05a4*/ 	.word	0x00004230
        /*05a8*/ 	.word	0x00000007
        /*05ac*/ 	.word	0x00028c50
        /*05b0*/ 	.short	0x010a
        /*05b2*/ 	.byte	0x3f
	.zero		1


	//   ....[32]....
        /*05b4*/ 	.word	0x00004280
        /*05b8*/ 	.word	0x00000007
        /*05bc*/ 	.word	0x00028c50
        /*05c0*/ 	.short	0x010a
        /*05c2*/ 	.byte	0x3f
	.zero		1


	//   ....[33]....
        /*05c4*/ 	.word	0x000044e0
        /*05c8*/ 	.word	0x00000007
        /*05cc*/ 	.word	0x00000000
        /*05d0*/ 	.short	0x0101
        /*05d2*/ 	.byte	0x3f
	.zero		1


	//   ....[34]....
        /*05d4*/ 	.word	0x00004630
        /*05d8*/ 	.word	0x000000ff
        /*05dc*/ 	.word	0x00028c30
        /*05e0*/ 	.short	0x010a
        /*05e2*/ 	.byte	0x17
	.zero		1


	//   ....[35]....
        /*05e4*/ 	.word	0x00004670
        /*05e8*/ 	.word	0x000000ff
        /*05ec*/ 	.word	0x00028c30
        /*05f0*/ 	.short	0x010a
        /*05f2*/ 	.byte	0x17
	.zero		1


	//   ....[36]....
        /*05f4*/ 	.word	0x000054a0
        /*05f8*/ 	.word	0x00000098
        /*05fc*/ 	.word	0x00000000
        /*0600*/ 	.short	0x0101
        /*0602*/ 	.byte	0x3f
	.zero		1


	//   ....[37]....
        /*0604*/ 	.word	0x00005f50
        /*0608*/ 	.word	0x000000ff
        /*060c*/ 	.word	0x00028c50
        /*0610*/ 	.short	0x010a
        /*0612*/ 	.byte	0x17
	.zero		1


	//   ....[38]....
        /*0614*/ 	.word	0x00005f90
        /*0618*/ 	.word	0x000000ff
        /*061c*/ 	.word	0x00028c50
        /*0620*/ 	.short	0x010a
        /*0622*/ 	.byte	0x17
	.zero		1


	//   ....[39]....
        /*0624*/ 	.word	0x00006200
        /*0628*/ 	.word	0x000000ac
        /*062c*/ 	.word	0x00000000
        /*0630*/ 	.short	0x0101
        /*0632*/ 	.byte	0x3f
	.zero		1


	//   ....[40]....
        /*0634*/ 	.word	0x00008710
        /*0638*/ 	.word	0x000000ff
        /*063c*/ 	.word	0x00000000
        /*0640*/ 	.short	0x0101
        /*0642*/ 	.byte	0x04
	.zero		1


	//   ....[41]....
        /*0644*/ 	.word	0x000096e0
        /*0648*/ 	.word	0x00000000
        /*064c*/ 	.word	0x00028c40
        /*0650*/ 	.short	0x010a
        /*0652*/ 	.byte	0x3f
	.zero		1


	//   ....[42]....
        /*0654*/ 	.word	0x0000a0d0
        /*0658*/ 	.word	0x000000ff
        /*065c*/ 	.word	0x00028c00
        /*0660*/ 	.short	0x0107
        /*0662*/ 	.byte	0x24
	.zero		1


	//   ....[43]....
        /*0664*/ 	.word	0x0000a130
        /*0668*/ 	.word	0x000000ff
        /*066c*/ 	.word	0x00028c00
        /*0670*/ 	.short	0x0101
        /*0672*/ 	.byte	0x24
	.zero		1


	//   ....[44]....
        /*0674*/ 	.word	0x0000a150
        /*0678*/ 	.word	0x000000ff
        /*067c*/ 	.word	0x00028c20
        /*0680*/ 	.short	0x010a
        /*0682*/ 	.byte	0x24
	.zero		1


	//   ....[45]....
        /*0684*/ 	.word	0x0000a230
        /*0688*/ 	.word	0x00000003
        /*068c*/ 	.word	0x00028c60
        /*0690*/ 	.short	0x010a
        /*0692*/ 	.byte	0x3f
	.zero		1


	//   ....[46]....
        /*0694*/ 	.word	0x0000ae00
        /*0698*/ 	.word	0x00000003
        /*069c*/ 	.word	0x00028c40
        /*06a0*/ 	.short	0x010a
        /*06a2*/ 	.byte	0x3f
	.zero		1


	//   ....[47]....
        /*06a4*/ 	.word	0x0000b040
        /*06a8*/ 	.word	0x00000003
        /*06ac*/ 	.word	0x00028c60
        /*06b0*/ 	.short	0x010a
        /*06b2*/ 	.byte	0x3f
	.zero		1


	//   ....[48]....
        /*06b4*/ 	.word	0x0000bc10
        /*06b8*/ 	.word	0x00000004
        /*06bc*/ 	.word	0x00028c40
        /*06c0*/ 	.short	0x010a
        /*06c2*/ 	.byte	0x3f
	.zero		1


	//   ....[49]....
        /*06c4*/ 	.word	0x0000be30
        /*06c8*/ 	.word	0x00000004
        /*06cc*/ 	.word	0x00028c60
        /*06d0*/ 	.short	0x010a
        /*06d2*/ 	.byte	0x3f
	.zero		1


	//   ....[50]....
        /*06d4*/ 	.word	0x0000c950
        /*06d8*/ 	.word	0x00000004
        /*06dc*/ 	.word	0x00028c40
        /*06e0*/ 	.short	0x010a
        /*06e2*/ 	.byte	0x3f
	.zero		1


	//   ....[51]....
        /*06e4*/ 	.word	0x0000cb90
        /*06e8*/ 	.word	0x00000004
        /*06ec*/ 	.word	0x00028c60
        /*06f0*/ 	.short	0x010a
        /*06f2*/ 	.byte	0x3f
	.zero		1


	//   ....[52]....
        /*06f4*/ 	.word	0x0000d5f0
        /*06f8*/ 	.word	0x00000000
        /*06fc*/ 	.word	0x00028c20
        /*0700*/ 	.short	0x010a
        /*0702*/ 	.byte	0x3f
	.zero		1


	//   ....[53]....
        /*0704*/ 	.word	0x0000d7c0
        /*0708*/ 	.word	0x00000006
        /*070c*/ 	.word	0x00000000
        /*0710*/ 	.short	0x010a
        /*0712*/ 	.byte	0x3f
	.zero		1


	//   ....[54]....
        /*0714*/ 	.word	0x0000d810
        /*0718*/ 	.word	0x00000003
        /*071c*/ 	.word	0x00000000
        /*0720*/ 	.short	0x010a
        /*0722*/ 	.byte	0x3f
	.zero		1


	//   ....[55]....
        /*0724*/ 	.word	0x0000d870
        /*0728*/ 	.word	0x00000012
        /*072c*/ 	.word	0x00000000
        /*0730*/ 	.short	0x010a
        /*0732*/ 	.byte	0x3f
	.zero		1


	//   ....[56]....
        /*0734*/ 	.word	0x0000d8a0
        /*0738*/ 	.word	0x00000003
        /*073c*/ 	.word	0x00000000
        /*0740*/ 	.short	0x010a
        /*0742*/ 	.byte	0x3f
	.zero		1


	//   ....[57]....
        /*0744*/ 	.word	0x0000d910
        /*0748*/ 	.word	0x00000003
        /*074c*/ 	.word	0x00028c50
        /*0750*/ 	.short	0x010a
        /*0752*/ 	.byte	0x3f
	.zero		1


	//   ....[58]....
        /*0754*/ 	.word	0x0000d970
        /*0758*/ 	.word	0x00000004
        /*075c*/ 	.word	0x00028c50
        /*0760*/ 	.short	0x010a
        /*0762*/ 	.byte	0x3f
	.zero		1


	//   ....[59]....
        /*0764*/ 	.word	0x0000d9d0
        /*0768*/ 	.word	0x00000003
        /*076c*/ 	.word	0x00028c00
        /*0770*/ 	.short	0x010a
        /*0772*/ 	.byte	0x3f
	.zero		1


	//   ....[60]....
        /*0774*/ 	.word	0x0000da20
        /*0778*/ 	.word	0x00000007
        /*077c*/ 	.word	0x00028c30
        /*0780*/ 	.short	0x010a
        /*0782*/ 	.byte	0x3f
	.zero		1


	//   ....[61]....
        /*0784*/ 	.word	0x0000da70
        /*0788*/ 	.word	0x00000007
        /*078c*/ 	.word	0x00028c50
        /*0790*/ 	.short	0x010a
        /*0792*/ 	.byte	0x3f
	.zero		1


	//   ....[62]....
        /*0794*/ 	.word	0x0000dad0
        /*0798*/ 	.word	0x00000004
        /*079c*/ 	.word	0x00028c30
        /*07a0*/ 	.short	0x010a
        /*07a2*/ 	.byte	0x3f
	.zero		1


	//   ....[63]....
        /*07a4*/ 	.word	0x0000db20
        /*07a8*/ 	.word	0x000000ac
        /*07ac*/ 	.word	0x00028c50
        /*07b0*/ 	.short	0x010a
        /*07b2*/ 	.byte	0x3f
	.zero		1


	//   ....[64]....
        /*07b4*/ 	.word	0x0000dcc0
        /*07b8*/ 	.word	0x00000000
        /*07bc*/ 	.word	0x00028c40
        /*07c0*/ 	.short	0x010a
        /*07c2*/ 	.byte	0x3f
	.zero		1


	//   ....[65]....
        /*07c4*/ 	.word	0x0000e270
        /*07c8*/ 	.word	0x00000003
        /*07cc*/ 	.word	0x00028c20
        /*07d0*/ 	.short	0x010a
        /*07d2*/ 	.byte	0x3f
	.zero		1


	//   ....[66]....
        /*07d4*/ 	.word	0x0000e2c0
        /*07d8*/ 	.word	0x00000003
        /*07dc*/ 	.word	0x00028c60
        /*07e0*/ 	.short	0x010a
        /*07e2*/ 	.byte	0x3f
	.zero		1


	//   ....[67]....
        /*07e4*/ 	.word	0x0000e310
        /*07e8*/ 	.word	0x00000003
        /*07ec*/ 	.word	0x00028c40
        /*07f0*/ 	.short	0x010a
        /*07f2*/ 	.byte	0x3f
	.zero		1


	//   ....[68]....
        /*07f4*/ 	.word	0x0000e360
        /*07f8*/ 	.word	0x00000003
        /*07fc*/ 	.word	0x00028c60
        /*0800*/ 	.short	0x010a
        /*0802*/ 	.byte	0x3f
	.zero		1


	//   ....[69]....
        /*0804*/ 	.word	0x0000e3b0
        /*0808*/ 	.word	0x00000004
        /*080c*/ 	.word	0x00028c40
        /*0810*/ 	.short	0x010a
        /*0812*/ 	.byte	0x3f
	.zero		1


	//   ....[70]....
        /*0814*/ 	.word	0x0000e400
        /*0818*/ 	.word	0x00000004
        /*081c*/ 	.word	0x00028c60
        /*0820*/ 	.short	0x010a
        /*0822*/ 	.byte	0x3f
	.zero		1


	//   ....[71]....
        /*0824*/ 	.word	0x0000e450
        /*0828*/ 	.word	0x00000004
        /*082c*/ 	.word	0x00028c40
        /*0830*/ 	.short	0x010a
        /*0832*/ 	.byte	0x3f
	.zero		1


	//   ....[72]....
        /*0834*/ 	.word	0x0000e4a0
        /*0838*/ 	.word	0x00000004
        /*083c*/ 	.word	0x00028c60
        /*0840*/ 	.short	0x010a
        /*0842*/ 	.byte	0x3f
	.zero		1


	//   ....[73]....
        /*0844*/ 	.word	0x0000e4f0
        /*0848*/ 	.word	0x00000000
        /*084c*/ 	.word	0x00028c20
        /*0850*/ 	.short	0x010a
        /*0852*/ 	.byte	0x3f
	.zero		1


	//   ....[74]....
        /*0854*/ 	.word	0x0000e690
        /*0858*/ 	.word	0x00000006
        /*085c*/ 	.word	0x00000000
        /*0860*/ 	.short	0x010a
        /*0862*/ 	.byte	0x3f
	.zero		1


	//   ....[75]....
        /*0864*/ 	.word	0x0000e6e0
        /*0868*/ 	.word	0x00000003
        /*086c*/ 	.word	0x00000000
        /*0870*/ 	.short	0x010a
        /*0872*/ 	.byte	0x3f
	.zero		1


	//   ....[76]....
        /*0874*/ 	.word	0x0000e730
        /*0878*/ 	.word	0x00000012
        /*087c*/ 	.word	0x00000000
        /*0880*/ 	.short	0x010a
        /*0882*/ 	.byte	0x3f
	.zero		1


	//----- nvinfo : EIATTR_NUM_MBARRIERS
	.align		4
.L_150:
        /*0884*/ 	.byte	0x03, 0x38
        /*0886*/ 	.short	0x0016


	//----- nvinfo : EIATTR_EXIT_INSTR_OFFSETS
	.align		4
        /*0888*/ 	.byte	0x04, 0x1c
        /*088a*/ 	.short	(.L_152 - .L_151)


	//   ....[0]....
.L_151:
        /*088c*/ 	.word	0x000009f0


	//   ....[1]....
        /*0890*/ 	.word	0x00008bd0


	//   ....[2]....
        /*0894*/ 	.word	0x0000d8f0


	//----- nvinfo : EIATTR_MAX_THREADS
	.align		4
.L_152:
        /*0898*/ 	.byte	0x04, 0x05
        /*089a*/ 	.short	(.L_154 - .L_153)
.L_153:
        /*089c*/ 	.word	0x00000180
        /*08a0*/ 	.word	0x00000001
        /*08a4*/ 	.word	0x00000001


	//----- nvinfo : EIATTR_CRS_STACK_SIZE
	.align		4
.L_154:
        /*08a8*/ 	.byte	0x04, 0x1e
        /*08aa*/ 	.short	(.L_156 - .L_155)
.L_155:
        /*08ac*/ 	.word	0x00000000


	//----- nvinfo : EIATTR_CBANK_PARAM_SIZE
	.align		4
.L_156:
        /*08b0*/ 	.byte	0x03, 0x19
        /*08b2*/ 	.short	0x0a70


	//----- nvinfo : EIATTR_PARAM_CBANK
	.align		4
        /*08b4*/ 	.byte	0x04, 0x0a
        /*08b6*/ 	.short	(.L_158 - .L_157)
	.align		4
.L_157:
        /*08b8*/ 	.word	index@(.nv.constant0._ZN7cutlass13device_kernelIN5flash11enable_sm90INS1_16FlashAttnFwdSm90INS1_25CollectiveMainloopFwdSm90ILi2EN4cute5tupleIJNS5_1CILi1EEES8_S8_EEENS6_IJNS7_ILi64EEESA_SA_EEELi512ENS_6half_tEfNS_4arch4Sm90ELb0ELb0ELb1ELb0ELb0ELb0ELb0ELb0ELb0ELb1ELb0ELb0EEENS1_21CollectiveEpilogueFwdINS6_IJSA_NS7_ILi512EEESA_EEES9_SC_SE_Li256ELb0ELb1ELb0ELb0EEENS1_29StaticPersistentTileSchedulerILb0EEEEEEEEEvNT_6ParamsE)
        /*08bc*/ 	.short	0x0210
        /*08be*/ 	.short	0x0a70


	//----- nvinfo : EIATTR_SW_WAR
	.align		4
.L_158:
        /*08c0*/ 	.byte	0x04, 0x36
        /*08c2*/ 	.short	(.L_160 - .L_159)
.L_159:
        /*08c4*/ 	.word	0x00000008
.L_160:


//--------------------- .nv.info._ZN7cutlass13device_kernelIN5flash11enable_sm90INS1_16FlashAttnFwdSm90INS1_25CollectiveMainloopFwdSm90ILi2EN4cute5tupleIJNS5_1CILi1EEES8_S8_EEENS6_IJNS7_ILi64EEESA_SA_EEELi512ENS_6half_tEfNS_4arch4Sm90ELb0ELb0ELb1ELb0ELb0ELb0ELb1ELb0ELb0ELb1ELb0ELb0EEENS1_21CollectiveEpilogueFwdINS6_IJSA_NS7_ILi512EEESA_EEES9_SC_SE_Li256ELb0ELb1ELb0ELb0EEENS1_29StaticPersistentTileSchedulerILb0EEEEEEEEEvNT_6ParamsE --------------------------
	.section	.nv.info._ZN7cutlass13device_kernelIN5flash11enable_sm90INS1_16FlashAttnFwdSm90INS1_25CollectiveMainloopFwdSm90ILi2EN4cute5tupleIJNS5_1CILi1EEES8_S8_EEENS6_IJNS7_ILi64EEESA_SA_EEELi512ENS_6half_tEfNS_4arch4Sm90ELb0ELb0ELb1ELb0ELb0ELb0ELb1ELb0ELb0ELb1ELb0ELb0EEENS1_21CollectiveEpilogueFwdINS6_IJSA_NS7_ILi512EEESA_EEES9_SC_SE_Li256ELb0ELb1ELb0ELb0EEENS1_29StaticPersistentTileSchedulerILb0EEEEEEEEEvNT_6ParamsE,"",@"SHT_CUDA_INFO"
	.sectionflags	@""
	.align	4


	//----- nvinfo : EIATTR_CUDA_API_VERSION
	.align		4
        /*0000*/ 	.byte	0x04, 0x37
        /*0002*/ 	.short	(.L_162 - .L_161)
.L_161:
        /*0004*/ 	.word	0x00000082


	//----- nvinfo : EIATTR_KPARAM_INFO
	.align		4
.L_162:
        /*0008*/ 	.byte	0x04, 0x17
        /*000a*/ 	.short	(.L_164 - .L_163)
.L_163:
        /*000c*/ 	.word	0x00000000
        /*0010*/ 	.short	0x0000
        /*0012*/ 	.short	0x0070
        /*0014*/ 	.byte	0x00, 0xf0, 0x01, 0x2c


	//----- nvinfo : EIATTR_SPARSE_MMA_MASK
	.align		4
.L_164:
        /*0018*/ 	.byte	0x03, 0x50
        /*001a*/ 	.short	0x0000


	//----- nvinfo : EIATTR_MAXREG_COUNT
	.align		4
        /*001c*/ 	.byte	0x03, 0x1b
        /*001e*/ 	.short	0x00a8


	//----- nvinfo : EIATTR_NUM_BARRIERS
	.align		4
        /*0020*/ 	.byte	0x02, 0x4c
        /*0022*/ 	.byte	0x10
	.zero		1


	//----- nvinfo : EIATTR_EXTERNS
	.align		4
        /*0024*/ 	.byte	0x04, 0x0f
        /*0026*/ 	.short	(.L_166 - .L_165)


	//   ....[0]....
	.align		4
.L_165:
        /*0028*/ 	.word	index@(__assertfail)


	//----- nvinfo : EIATTR_ANNOTATIONS
	.align		4
.L_166:
        /*002c*/ 	.byte	0x04, 0x55
        /*002e*/ 	.short	(.L_168 - .L_167)


	//   ....[0]....
.L_167:
        /* <DEDUP_REMOVED lines=42> */
        /*02c4*/ 	.byte	0x50, 0x13, 0x01, 0x00, 0x01, 0x00, 0x00, 0x00, 0x30, 0x1a, 0x01, 0x00


	//----- nvinfo : EIATTR_MERCURY_ISA_VERSION
	.align		4
.L_168:
        /*02d0*/ 	.byte	0x03, 0x5f
        /*02d2*/ 	.short	0x0101


	//----- nvinfo : EIATTR_INT_WARP_WIDE_INSTR_OFFSETS
	.align		4
        /*02d4*/ 	.byte	0x04, 0x31
        /*02d6*/ 	.short	(.L_170 - .L_169)


	//   ....[0]....
.L_169:
        /*02d8*/ 	.word	0x00000130


	//   ....[1]....
        /*02dc*/ 	.word	0x00000170


	//   ....[2]....
        /*02e0*/ 	.word	0x000001e0


	//   ....[3]....
        /*02e4*/ 	.word	0x00000250


	//----- nvinfo : EIATTR_COOP_GROUP_MASK_REGIDS
	.align		4
.L_170:
        /*02e8*/ 	.byte	0x04, 0x29
        /*02ea*/ 	.short	(.L_172 - .L_171)


	//   ....[0]....
.L_171:
        /*02ec*/ 	.word	0xffffffff


	//   ....[1]....
        /*02f0*/ 	.word	0xffffffff


	//   ....[2]....
        /*02f4*/ 	.word	0xffffffff


	//   ....[3]....
        /*02f8*/ 	.word	0xffffffff


	//   ....[4]....
        /*02fc*/ 	.word	0xffffffff


	//   ....[5]....
        /*0300*/ 	.word	0xffffffff


	//   ....[6]....
        /*0304*/ 	.word	0xffffffff


	//   ....[7]....
        /*0308*/ 	.word	0xffffffff


	//   ....[8]....
        /*030c*/ 	.word	0xffffffff


	//   ....[9]....
        /*0310*/ 	.word	0xffffffff


	//   ....[10]....
        /*0314*/ 	.word	0xffffffff


	//   ....[11]....
        /*0318*/ 	.word	0xffffffff


	//   ....[12]....
        /*031c*/ 	.word	0xffffffff


	//   ....[13]....
        /*0320*/ 	.word	0xffffffff


	//   ....[14]....
        /*0324*/ 	.word	0xffffffff


	//   ....[15]....
        /*0328*/ 	.word	0xffffffff


	//   ....[16]....
        /*032c*/ 	.word	0xffffffff


	//   ....[17]....
        /*0330*/ 	.word	0xffffffff


	//   ....[18]....
        /*0334*/ 	.word	0xffffffff


	//   ....[19]....
        /*0338*/ 	.word	0xffffffff


	//   ....[20]....
        /*033c*/ 	.word	0xffffffff


	//   ....[21]....
        /*0340*/ 	.word	0xffffffff


	//   ....[22]....
        /*0344*/ 	.word	0xffffffff


	//   ....[23]....
        /*0348*/ 	.word	0xffffffff


	//   ....[24]....
        /*034c*/ 	.word	0xffffffff


	//   ....[25]....
        /*0350*/ 	.word	0xffffffff


	//   ....[26]....
        /*0354*/ 	.word	0xffffffff


	//   ....[27]....
        /*0358*/ 	.word	0xffffffff


	//   ....[28]....
        /*035c*/ 	.word	0xffffffff


	//   ....[29]....
        /*0360*/ 	.word	0xffffffff


	//   ....[30]....
        /*0364*/ 	.word	0xffffffff


	//   ....[31]....
        /*0368*/ 	.word	0xffffffff


	//   ....[32]....
        /*036c*/ 	.word	0xffffffff


	//   ....[33]....
        /*0370*/ 	.word	0xffffffff


	//   ....[34]....
        /*0374*/ 	.word	0xffffffff


	//   ....[35]....
        /*0378*/ 	.word	0xffffffff


	//   ....[36]....
        /*037c*/ 	.word	0xffffffff


	//   ....[37]....
        /*0380*/ 	.word	0xffffffff


	//   ....[38]....
        /*0384*/ 	.word	0xffffffff


	//   ....[39]....
        /*0388*/ 	.word	0xffffffff


	//   ....[40]....
        /*038c*/ 	.word	0xffffffff


	//   ....[41]....
        /*0390*/ 	.word	0xffffffff


	//   ....[42]....
        /*0394*/ 	.word	0xffffffff


	//   ....[43]....
        /*0398*/ 	.word	0xffffffff


	//   ....[44]....
        /*039c*/ 	.word	0xffffffff


	//   ....[45]....
        /*03a0*/ 	.word	0xffffffff


	//   ....[46]....
        /*03a4*/ 	.word	0xffffffff


	//   ....[47]....
        /*03a8*/ 	.word	0xffffffff


	//   ....[48]....
        /*03ac*/ 	.word	0xffffffff


	//   ....[49]....
        /*03b0*/ 	.word	0xffffffff


	//   ....[50]....
        /*03b4*/ 	.word	0xffffffff


	//   ....[51]....
        /*03b8*/ 	.word	0xffffffff


	//   ....[52]....
        /*03bc*/ 	.word	0x0500000f


	//   ....[53]....
        /*03c0*/ 	.word	0x0500000f


	//   ....[54]....
        /*03c4*/ 	.word	0x0500000f


	//   ....[55]....
        /*03c8*/ 	.word	0x0500000f


	//   ....[56]....
        /*03cc*/ 	.word	0x0500000f


	//   ....[57]....
        /*03d0*/ 	.word	0x0500000f


	//   ....[58]....
        /*03d4*/ 	.word	0x0500000f


	//   ....[59]....
        /*03d8*/ 	.word	0x0500000f


	//   ....[60]....
        /*03dc*/ 	.word	0x0500000f


	//   ....[61]....
        /*03e0*/ 	.word	0x0500000f


	//   ....[62]....
        /*03e4*/ 	.word	0x0500000f


	//   ....[63]....
        /*03e8*/ 	.word	0x0500000f


	//   ....[64]....
        /*03ec*/ 	.word	0x0500000f


	//   ....[65]....
        /*03f0*/ 	.word	0x0500000f


	//   ....[66]....
        /*03f4*/ 	.word	0x0500000f


	//   ....[67]....
        /*03f8*/ 	.word	0x0500000f


	//   ....[68]....
        /*03fc*/ 	.word	0x0500000f


	//   ....[69]....
        /*0400*/ 	.word	0x0500000f


	//----- nvinfo : EIATTR_COOP_GROUP_INSTR_OFFSETS
	.align		4
.L_172:
        /*0404*/ 	.byte	0x04, 0x28
        /*0406*/ 	.short	(.L_174 - .L_173)


	//   ....[0]....
.L_173:
        /*0408*/ 	.word	0x00000060


	//   ....[1]....
        /*040c*/ 	.word	0x00000140


	//   ....[2]....
        /*0410*/ 	.word	0x00000180


	//   ....[3]....
        /*0414*/ 	.word	0x00000390


	//   ....[4]....
        /*0418*/ 	.word	0x000004f0


	//   ....[5]....
        /*041c*/ 	.word	0x00000610


	//   ....[6]....
        /*0420*/ 	.word	0x00000770


	//   ....[7]....
        /*0424*/ 	.word	0x00001150


	//   ....[8]....
        /*0428*/ 	.word	0x000028b0


	//   ....[9]....
        /*042c*/ 	.word	0x00003100


	//   ....[10]....
        /*0430*/ 	.word	0x00004850


	//   ....[11]....
        /*0434*/ 	.word	0x00004950


	//   ....[12]....
        /*0438*/ 	.word	0x00004b00


	//   ....[13]....
        /*043c*/ 	.word	0x00004ba0


	//   ....[14]....
        /*0440*/ 	.word	0x000053b0


	//   ....[15]....
        /*0444*/ 	.word	0x000058d0


	//   ....[16]....
        /*0448*/ 	.word	0x00006cf0


	//   ....[17]....
        /*044c*/ 	.word	0x00006da0


	//   ....[18]....
        /*0450*/ 	.word	0x00007070


	//   ....[19]....
        /*0454*/ 	.word	0x00007230


	//   ....[20]....
        /*0458*/ 	.word	0x000081b0


	//   ....[21]....
        /*045c*/ 	.word	0x000081f0


	//   ....[22]....
        /*0460*/ 	.word	0x00008220


	//   ....[23]....
        /*0464*/ 	.word	0x000082a0


	//   ....[24]....
        /*0468*/ 	.word	0x000082d0


	//   ....[25]....
        /*046c*/ 	.word	0x00008c80


	//   ....[26]....
        /*0470*/ 	.word	0x00009ff0


	//   ....[27]....
        /*0474*/ 	.word	0x0000a020


	//   ....[28]....
        /*0478*/ 	.word	0x0000a050


	//   ....[29]....
        /*047c*/ 	.word	0x0000a070


	//   ....[30]....
        /*0480*/ 	.word	0x0000a690


	//   ....[31]....
        /*0484*/ 	.word	0x0000a6b0


	//   ....[32]....
        /*0488*/ 	.word	0x0000a900


	//   ....[33]....
        /*048c*/ 	.word	0x0000a930


	//   ....[34]....
        /*0490*/ 	.word	0x0000b520


	//   ....[35]....
        /*0494*/ 	.word	0x0000bed0


	//   ....[36]....
        /*0498*/ 	.word	0x0000bf00


	//   ....[37]....
        /*049c*/ 	.word	0x0000bf80


	//   ....[38]....
        /*04a0*/ 	.word	0x0000c000


	//   ....[39]....
        /*04a4*/ 	.word	0x0000c030


	//   ....[40]....
        /*04a8*/ 	.word	0x0000c090


	//   ....[41]....
        /*04ac*/ 	.word	0x0000c0a0


	//   ....[42]....
        /*04b0*/ 	.word	0x0000c110


	//   ....[43]....
        /*04b4*/ 	.word	0x0000ca20


	//   ....[44]....
        /*04b8*/ 	.word	0x0000ca40


	//   ....[45]....
        /*04bc*/ 	.word	0x0000ca60


	//   ....[46]....
        /*04c0*/ 	.word	0x0000cb90


	//   ....[47]....
        /*04c4*/ 	.word	0x0000cd50


	//   ....[48]....
        /*04c8*/ 	.word	0x0000cd60


	//   ....[49]....
        /*04cc*/ 	.word	0x0000ceb0


	//   ....[50]....
        /*04d0*/ 	.word	0x0000cec0


	//   ....[51]....
        /*04d4*/ 	.word	0x00010640


	//   ....[52]....
        /*04d8*/ 	.word	0x00010b10


	//   ....[53]....
        /*04dc*/ 	.word	0x00010c80


	//   ....[54]....
        /*04e0*/ 	.word	0x00010ce0


	//   ....[55]....
        /*04e4*/ 	.word	0x00010da0


	//   ....[56]....
        /*04e8*/ 	.word	0x00010e30


	//   ....[57]....
        /*04ec*/ 	.word	0x00010f00


	//   ....[58]....
        /*04f0*/ 	.word	0x00010fc0


	//   ....[59]....
        /*04f4*/ 	.word	0x00011090


	//   ....[60]....
        /*04f8*/ 	.word	0x00011170


	//   ....[61]....
        /*04fc*/ 	.word	0x00011210


	//   ....[62]....
        /*0500*/ 	.word	0x000112c0


	//   ....[63]....
        /*0504*/ 	.word	0x000115a0


	//   ....[64]....
        /*0508*/ 	.word	0x000115f0


	//   ....[65]....
        /*050c*/ 	.word	0x00011750


	//   ....[66]....
        /*0510*/ 	.word	0x000118a0


	//   ....[67]....
        /*0514*/ 	.word	0x00011a70


	//   ....[68]....
        /*0518*/ 	.word	0x00011ac0


	//   ....[69]....
        /*051c*/ 	.word	0x00011e70


	//----- nvinfo : EIATTR_REG_RECONFIG
	.align		4
.L_174:
        /*0520*/ 	.byte	0x01, 0x54
	.zero		2


	//----- nvinfo : EIATTR_SYSCALL_OFFSETS
	.align		4
        /*0524*/ 	.byte	0x04, 0x46
        /*0526*/ 	.short	(.L_176 - .L_175)


	//   ....[0]....
.L_175:
        /*0528*/ 	.word	0x00002ab0


	//   ....[1]....
        /*052c*/ 	.word	0x0000b140


	//   ....[2]....
        /*0530*/ 	.word	0x0000b280


	//   ....[3]....
        /*0534*/ 	.word	0x0000b370


	//   ....[4]....
        /*0538*/ 	.word	0x0000baf0


	//   ....[5]....
        /*053c*/ 	.word	0x0000c3b0


	//----- nvinfo : EIATTR_MBARRIER_INSTR_OFFSETS
	.align		4
.L_176:
        /*0540*/ 	.byte	0x04, 0x39
        /*0542*/ 	.short	(.L_178 - .L_177)


	//   ....[0]....
.L_177:
        /*0544*/ 	.word	0x00000270
        /*0548*/ 	.word	0x000000ff
        /*054c*/ 	.word	0x00038800
        /*0550*/ 	.short	0x0100
        /*0552*/ 	.byte	0x08
	.zero		1


	//   ....[1]....
        /*0554*/ 	.word	0x00000280
        /*0558*/ 	.word	0x000000ff
        /*055c*/ 	.word	0x00038810
        /*0560*/ 	.short	0x0100
        /*0562*/ 	.byte	0x08
	.zero		1


	//   ....[2]....
        /*0564*/ 	.word	0x00000290
        /*0568*/ 	.word	0x000000ff
        /*056c*/ 	.word	0x00038820
        /*0570*/ 	.short	0x0100
        /*0572*/ 	.byte	0x08
	.zero		1


	//   ....[3]....
        /*0574*/ 	.word	0x00000340
        /*0578*/ 	.word	0x000000ff
        /*057c*/ 	.word	0x00038830
        /*0580*/ 	.short	0x0100
        /*0582*/ 	.byte	0x06
	.zero		1


	//   ....[4]....
        /*0584*/ 	.word	0x00000350
        /*0588*/ 	.word	0x000000ff
        /*058c*/ 	.word	0x00038840
        /*0590*/ 	.short	0x0100
        /*0592*/ 	.byte	0x06
	.zero		1


	//   ....[5]....
        /*0594*/ 	.word	0x00000360
        /*0598*/ 	.word	0x000000ff
        /*059c*/ 	.word	0x00038838
        /*05a0*/ 	.short	0x0100
        /*05a2*/ 	.byte	0x06
	.zero		1


	//   ....[6]....
        /*05a4*/ 	.word	0x00000370
        /*05a8*/ 	.word	0x000000ff
        /*05ac*/ 	.word	0x00038848
        /*05b0*/ 	.short	0x0100
        /*05b2*/ 	.byte	0x06
	.zero		1


	//   ....[7]....
        /*05b4*/ 	.word	0x000004a0
        /*05b8*/ 	.word	0x000000ff
        /*05bc*/ 	.word	0x00038850
        /*05c0*/ 	.short	0x0100
        /*05c2*/ 	.byte	0x08
	.zero		1


	//   ....[8]....
        /*05c4*/ 	.word	0x000004b0
        /*05c8*/ 	.word	0x000000ff
        /*05cc*/ 	.word	0x00038860
        /*05d0*/ 	.short	0x0100
        /*05d2*/ 	.byte	0x08
	.zero		1


	//   ....[9]....
        /*05d4*/ 	.word	0x000004c0
        /*05d8*/ 	.word	0x000000ff
        /*05dc*/ 	.word	0x00038858
        /*05e0*/ 	.short	0x0100
        /*05e2*/ 	.byte	0x08
	.zero		1


	//   ....[10]....
        /*05e4*/ 	.word	0x000004d0
        /*05e8*/ 	.word	0x000000ff
        /*05ec*/ 	.word	0x00038868
        /*05f0*/ 	.short	0x0100
        /*05f2*/ 	.byte	0x08
	.zero		1


	//   ....[11]....
        /*05f4*/ 	.word	0x000005c0
        /*05f8*/ 	.word	0x000000ff
        /*05fc*/ 	.word	0x00038870
        /*0600*/ 	.short	0x0100
        /*0602*/ 	.byte	0x06
	.zero		1


	//   ....[12]....
        /*0604*/ 	.word	0x000005d0
        /*0608*/ 	.word	0x000000ff
        /*060c*/ 	.word	0x00038880
        /*0610*/ 	.short	0x0100
        /*0612*/ 	.byte	0x06
	.zero		1


	//   ....[13]....
        /*0614*/ 	.word	0x000005e0
        /*0618*/ 	.word	0x000000ff
        /*061c*/ 	.word	0x00038878
        /*0620*/ 	.short	0x0100
        /*0622*/ 	.byte	0x06
	.zero		1


	//   ....[14]....
        /*0624*/ 	.word	0x000005f0
        /*0628*/ 	.word	0x000000ff
        /*062c*/ 	.word	0x00038888
        /*0630*/ 	.short	0x0100
        /*0632*/ 	.byte	0x06
	.zero		1


	//   ....[15]....
        /*0634*/ 	.word	0x00000720
        /*0638*/ 	.word	0x000000ff
        /*063c*/ 	.word	0x00038890
        /*0640*/ 	.short	0x0100
        /*0642*/ 	.byte	0x08
	.zero		1


	//   ....[16]....
        /*0644*/ 	.word	0x00000730
        /*0648*/ 	.word	0x000000ff
        /*064c*/ 	.word	0x000388a0
        /*0650*/ 	.short	0x0100
        /*0652*/ 	.byte	0x08
	.zero		1


	//   ....[17]....
        /*0654*/ 	.word	0x00000740
        /*0658*/ 	.word	0x000000ff
        /*065c*/ 	.word	0x00038898
        /*0660*/ 	.short	0x0100
        /*0662*/ 	.byte	0x08
	.zero		1


	//   ....[18]....
        /*0664*/ 	.word	0x00000750
        /*0668*/ 	.word	0x000000ff
        /*066c*/ 	.word	0x000388a8
        /*0670*/ 	.short	0x0100
        /*0672*/ 	.byte	0x08
	.zero		1


	//   ....[19]....
        /*0674*/ 	.word	0x00000880
        /*0678*/ 	.word	0x000000ff
        /*067c*/ 	.word	0x000388b0
        /*0680*/ 	.short	0x0100
        /*0682*/ 	.byte	0x08
	.zero		1


	//   ....[20]....
        /*0684*/ 	.word	0x00000890
        /*0688*/ 	.word	0x000000ff
        /*068c*/ 	.word	0x000388c0
        /*0690*/ 	.short	0x0100
        /*0692*/ 	.byte	0x08
	.zero		1


	//   ....[21]....
        /*0694*/ 	.word	0x000008a0
        /*0698*/ 	.word	0x000000ff
        /*069c*/ 	.word	0x000388b8
        /*06a0*/ 	.short	0x0100
        /*06a2*/ 	.byte	0x08
	.zero		1


	//   ....[22]....
        /*06a4*/ 	.word	0x000008b0
        /*06a8*/ 	.word	0x000000ff
        /*06ac*/ 	.word	0x000388c8
        /*06b0*/ 	.short	0x0100
        /*06b2*/ 	.byte	0x08
	.zero		1


	//   ....[23]....
        /*06b4*/ 	.word	0x000014b0
        /*06b8*/ 	.word	0x00000000
        /*06bc*/ 	.word	0x00000000
        /*06c0*/ 	.short	0x0101
        /*06c2*/ 	.byte	0x3f
	.zero		1


	//   ....[24]....
        /*06c4*/ 	.word	0x00001fa0
        /*06c8*/ 	.word	0x00000000
        /*06cc*/ 	.word	0x00000000
        /*06d0*/ 	.short	0x0101
        /*06d2*/ 	.byte	0x3f
	.zero		1


	//   ....[25]....
        /*06d4*/ 	.word	0x00002b10
        /*06d8*/ 	.word	0x000000ff
        /*06dc*/ 	.word	0x00038800
        /*06e0*/ 	.short	0x010a
        /*06e2*/ 	.byte	0x25
	.zero		1


	//   ....[26]....
        /*06e4*/ 	.word	0x00002b90
        /*06e8*/ 	.word	0x00000003
        /*06ec*/ 	.word	0x00038830
        /*06f0*/ 	.short	0x010a
        /*06f2*/ 	.byte	0x3f
	.zero		1


	//   ....[27]....
        /*06f4*/ 	.word	0x00002bd0
        /*06f8*/ 	.word	0x00000003
        /*06fc*/ 	.word	0x00038830
        /*0700*/ 	.short	0x010a
        /*0702*/ 	.byte	0x3f
	.zero		1


	//   ....[28]....
        /*0704*/ 	.word	0x00002e50
        /*0708*/ 	.word	0x000000ff
        /*070c*/ 	.word	0x00038810
        /*0710*/ 	.short	0x010a
        /*0712*/ 	.byte	0x25
	.zero		1


	//   ....[29]....
        /*0714*/ 	.word	0x00002e90
        /*0718*/ 	.word	0x00000003
        /*071c*/ 	.word	0x00038850
        /*0720*/ 	.short	0x010a
        /*0722*/ 	.byte	0x3f
	.zero		1


	//   ....[30]....
        /*0724*/ 	.word	0x00002ed0
        /*0728*/ 	.word	0x00000003
        /*072c*/ 	.word	0x00038850
        /*0730*/ 	.short	0x010a
        /*0732*/ 	.byte	0x3f
	.zero		1


	//   ....[31]....
        /*0734*/ 	.word	0x00004df0
        /*0738*/ 	.word	0x00000018
        /*073c*/ 	.word	0x00000000
        /*0740*/ 	.short	0x0101
        /*0742*/ 	.byte	0x3f
	.zero		1


	//   ....[32]....
        /*0744*/ 	.word	0x000053d0
        /*0748*/ 	.word	0x00000003
        /*074c*/ 	.word	0x00000000
        /*0750*/ 	.short	0x0101
        /*0752*/ 	.byte	0x3f
	.zero		1


	//   ....[33]....
        /*0754*/ 	.word	0x000054f0
        /*0758*/ 	.word	0x000000ff
        /*075c*/ 	.word	0x00038830
        /*0760*/ 	.short	0x010a
        /*0762*/ 	.byte	0x05
	.zero		1


	//   ....[34]....
        /*0764*/ 	.word	0x00005530
        /*0768*/ 	.word	0x000000ff
        /*076c*/ 	.word	0x00038830
        /*0770*/ 	.short	0x010a
        /*0772*/ 	.byte	0x05
	.zero		1


	//   ....[35]....
        /*0774*/ 	.word	0x00005710
        /*0778*/ 	.word	0x000000ff
        /*077c*/ 	.word	0x00038850
        /*0780*/ 	.short	0x010a
        /*0782*/ 	.byte	0x05
	.zero		1


	//   ....[36]....
        /*0784*/ 	.word	0x00005750
        /*0788*/ 	.word	0x000000ff
        /*078c*/ 	.word	0x00038850
        /*0790*/ 	.short	0x010a
        /*0792*/ 	.byte	0x05
	.zero		1


	//   ....[37]....
        /*0794*/ 	.word	0x00007590
        /*0798*/ 	.word	0x0000009b
        /*079c*/ 	.word	0x00000000
        /*07a0*/ 	.short	0x0101
        /*07a2*/ 	.byte	0x3f
	.zero		1


	//   ....[38]....
        /*07a4*/ 	.word	0x000081d0
        /*07a8*/ 	.word	0x000000c5
        /*07ac*/ 	.word	0x00000000
        /*07b0*/ 	.short	0x0101
        /*07b2*/ 	.byte	0x3f
	.zero		1


	//   ....[39]....
        /*07b4*/ 	.word	0x0000a6c0
        /*07b8*/ 	.word	0x000000ff
        /*07bc*/ 	.word	0x00000000
        /*07c0*/ 	.short	0x0101
        /*07c2*/ 	.byte	0x04
	.zero		1


	//   ....[40]....
        /*07c4*/ 	.word	0x0000b740
        /*07c8*/ 	.word	0x00000000
        /*07cc*/ 	.word	0x00038840
        /*07d0*/ 	.short	0x010a
        /*07d2*/ 	.byte	0x3f
	.zero		1


	//   ....[41]....
        /*07d4*/ 	.word	0x0000c1c0
        /*07d8*/ 	.word	0x000000ff
        /*07dc*/ 	.word	0x00038800
        /*07e0*/ 	.short	0x0107
        /*07e2*/ 	.byte	0x24
	.zero		1


	//   ....[42]....
        /*07e4*/ 	.word	0x0000c230
        /*07e8*/ 	.word	0x000000ff
        /*07ec*/ 	.word	0x00038800
        /*07f0*/ 	.short	0x0101
        /*07f2*/ 	.byte	0x24
	.zero		1


	//   ....[43]....
        /*07f4*/ 	.word	0x0000d0e0
        /*07f8*/ 	.word	0x000000ff
        /*07fc*/ 	.word	0x00038810
        /*0800*/ 	.short	0x0107
        /*0802*/ 	.byte	0x24
	.zero		1


	//   ....[44]....
        /*0804*/ 	.word	0x0000d140
        /*0808*/ 	.word	0x000000ff
        /*080c*/ 	.word	0x00038810
        /*0810*/ 	.short	0x0101
        /*0812*/ 	.byte	0x24
	.zero		1


	//   ....[45]....
        /*0814*/ 	.word	0x0000d160
        /*0818*/ 	.word	0x000000ff
        /*081c*/ 	.word	0x00038820
        /*0820*/ 	.short	0x010a
        /*0822*/ 	.byte	0x24
	.zero		1


	//   ....[46]....
        /*0824*/ 	.word	0x0000d230
        /*0828*/ 	.word	0x00000003
        /*082c*/ 	.word	0x00038860
        /*0830*/ 	.short	0x010a
        /*0832*/ 	.byte	0x3f
	.zero		1


	//   ....[47]....
        /*0834*/ 	.word	0x0000ddf0
        /*0838*/ 	.word	0x00000003
        /*083c*/ 	.word	0x00038840
        /*0840*/ 	.short	0x010a
        /*0842*/ 	.byte	0x3f
	.zero		1


	//   ....[48]....
        /*0844*/ 	.word	0x0000e030
        /*0848*/ 	.word	0x00000003
        /*084c*/ 	.word	0x00038860
        /*0850*/ 	.short	0x010a
        /*0852*/ 	.byte	0x3f
	.zero		1


	//   ....[49]....
        /*0854*/ 	.word	0x0000ebf0
        /*0858*/ 	.word	0x00000004
        /*085c*/ 	.word	0x00038840
        /*0860*/ 	.short	0x010a
        /*0862*/ 	.byte	0x3f
	.zero		1


	//   ....[50]....
        /*0864*/ 	.word	0x0000ee10
        /*0868*/ 	.word	0x00000004
        /*086c*/ 	.word	0x00038860
        /*0870*/ 	.short	0x010a
        /*0872*/ 	.byte	0x3f
	.zero		1


	//   ....[51]....
        /*0874*/ 	.word	0x0000f920
        /*0878*/ 	.word	0x00000004
        /*087c*/ 	.word	0x00038840
        /*0880*/ 	.short	0x010a
        /*0882*/ 	.byte	0x3f
	.zero		1


	//   ....[52]....
        /*0884*/ 	.word	0x0000fb60
        /*0888*/ 	.word	0x00000004
        /*088c*/ 	.word	0x00038860
        /*0890*/ 	.short	0x010a
        /*0892*/ 	.byte	0x3f
	.zero		1


	//   ....[53]....
        /*0894*/ 	.word	0x000105c0
        /*0898*/ 	.word	0x00000009
        /*089c*/ 	.word	0x00038820
        /*08a0*/ 	.short	0x010a
        /*08a2*/ 	.byte	0x3f
	.zero		1


	//   ....[54]....
        /*08a4*/ 	.word	0x00010740
        /*08a8*/ 	.word	0x00000005
        /*08ac*/ 	.word	0x00000000
        /*08b0*/ 	.short	0x010a
        /*08b2*/ 	.byte	0x3f
	.zero		1


	//   ....[55]....
        /*08b4*/ 	.word	0x00010790
        /*08b8*/ 	.word	0x00000007
        /*08bc*/ 	.word	0x00000000
        /*08c0*/ 	.short	0x010a
        /*08c2*/ 	.byte	0x3f
	.zero		1


	//   ....[56]....
        /*08c4*/ 	.word	0x000107d0
        /*08c8*/ 	.word	0x00000013
        /*08cc*/ 	.word	0x00000000
        /*08d0*/ 	.short	0x010a
        /*08d2*/ 	.byte	0x3f
	.zero		1


	//   ....[57]....
        /*08d4*/ 	.word	0x00010800
        /*08d8*/ 	.word	0x00000003
        /*08dc*/ 	.word	0x00000000
        /*08e0*/ 	.short	0x010a
        /*08e2*/ 	.byte	0x3f
	.zero		1


	//   ....[58]....
        /*08e4*/ 	.word	0x00010870
        /*08e8*/ 	.word	0x00000003
        /*08ec*/ 	.word	0x00038800
        /*08f0*/ 	.short	0x010a
        /*08f2*/ 	.byte	0x3f
	.zero		1


	//   ....[59]....
        /*08f4*/ 	.word	0x000108c0
        /*08f8*/ 	.word	0x00000003
        /*08fc*/ 	.word	0x00038830
        /*0900*/ 	.short	0x010a
        /*0902*/ 	.byte	0x3f
	.zero		1


	//   ....[60]....
        /*0904*/ 	.word	0x00010920
        /*0908*/ 	.word	0x00000005
        /*090c*/ 	.word	0x00038810
        /*0910*/ 	.short	0x010a
        /*0912*/ 	.byte	0x3f
	.zero		1


	//   ....[61]....
        /*0914*/ 	.word	0x00010970
        /*0918*/ 	.word	0x00000003
        /*091c*/ 	.word	0x00038850
        /*0920*/ 	.short	0x010a
        /*0922*/ 	.byte	0x3f
	.zero		1


	//   ....[62]....
        /*0924*/ 	.word	0x000109d0
        /*0928*/ 	.word	0x00000005
        /*092c*/ 	.word	0x00038830
        /*0930*/ 	.short	0x010a
        /*0932*/ 	.byte	0x3f
	.zero		1


	//   ....[63]....
        /*0934*/ 	.word	0x00010a30
        /*0938*/ 	.word	0x00000005
        /*093c*/ 	.word	0x00038850
        /*0940*/ 	.short	0x010a
        /*0942*/ 	.byte	0x3f
	.zero		1


	//   ....[64]....
        /*0944*/ 	.word	0x00010bd0
        /*0948*/ 	.word	0x00000000
        /*094c*/ 	.word	0x00038840
        /*0950*/ 	.short	0x010a
        /*0952*/ 	.byte	0x3f
	.zero		1


	//   ....[65]....
        /*0954*/ 	.word	0x00011b10
        /*0958*/ 	.word	0x00000003
        /*095c*/ 	.word	0x00038820
        /*0960*/ 	.short	0x010a
        /*0962*/ 	.byte	0x3f
	.zero		1


	//   ....[66]....
        /*0964*/ 	.word	0x00011b60
        /*0968*/ 	.word	0x00000003
        /*096c*/ 	.word	0x00038860
        /*0970*/ 	.short	0x010a
        /*0972*/ 	.byte	0x3f
	.zero		1


	//   ....[67]....
        /*0974*/ 	.word	0x00011bb0
        /*0978*/ 	.word	0x00000003
        /*097c*/ 	.word	0x00038840
        /*0980*/ 	.short	0x010a
        /*0982*/ 	.byte	0x3f
	.zero		1


	//   ....[68]....
        /*0984*/ 	.word	0x00011c00
        /*0988*/ 	.word	0x00000003
        /*098c*/ 	.word	0x00038860
        /*0990*/ 	.short	0x010a
        /*0992*/ 	.byte	0x3f
	.zero		1


	//   ....[69]....
        /*0994*/ 	.word	0x00011c50
        /*0998*/ 	.word	0x00000004
        /*099c*/ 	.word	0x00038840
        /*09a0*/ 	.short	0x010a
        /*09a2*/ 	.byte	0x3f
	.zero		1


	//   ....[70]....
        /*09a4*/ 	.word	0x00011ca0
        /*09a8*/ 	.word	0x00000004
        /*09ac*/ 	.word	0x00038860
        /*09b0*/ 	.short	0x010a
        /*09b2*/ 	.byte	0x3f
	.zero		1


	//   ....[71]....
        /*09b4*/ 	.word	0x00011cf0
        /*09b8*/ 	.word	0x00000004
        /*09bc*/ 	.word	0x00038840
        /*09c0*/ 	.short	0x010a
        /*09c2*/ 	.byte	0x3f
	.zero		1


	//   ....[72]....
        /*09c4*/ 	.word	0x00011d40
        /*09c8*/ 	.word	0x00000004
        /*09cc*/ 	.word	0x00038860
        /*09d0*/ 	.short	0x010a
        /*09d2*/ 	.byte	0x3f
	.zero		1


	//   ....[73]....
        /*09d4*/ 	.word	0x00011d90
        /*09d8*/ 	.word	0x00000009
        /*09dc*/ 	.word	0x00038820
        /*09e0*/ 	.short	0x010a
        /*09e2*/ 	.byte	0x3f
	.zero		1


	//   ....[74]....
        /*09e4*/ 	.word	0x00011f30
        /*09e8*/ 	.word	0x00000005
        /*09ec*/ 	.word	0x00000000
        /*09f0*/ 	.short	0x010a
        /*09f2*/ 	.byte	0x3f
	.zero		1


	//   ....[75]....
        /*09f4*/ 	.word	0x00011f80
        /*09f8*/ 	.word	0x00000007
        /*09fc*/ 	.word	0x00000000
        /*0a00*/ 	.short	0x010a
        /*0a02*/ 	.byte	0x3f
	.zero		1


	//   ....[76]....
        /*0a04*/ 	.word	0x00011fd0
        /*0a08*/ 	.word	0x00000013
        /*0a0c*/ 	.word	0x00000000
        /*0a10*/ 	.short	0x010a
        /*0a12*/ 	.byte	0x3f
	.zero		1


	//----- nvinfo : EIATTR_NUM_MBARRIERS
	.align		4
.L_178:
        /*0a14*/ 	.byte	0x03, 0x38
        /*0a16*/ 	.short	0x0017


	//----- nvinfo : EIATTR_EXIT_INSTR_OFFSETS
	.align		4
        /*0a18*/ 	.byte	0x04, 0x1c
        /*0a1a*/ 	.short	(.L_180 - .L_179)


	//   ....[0]....
.L_179:
        /*0a1c*/ 	.word	0x000009e0


	//   ....[1]....
        /*0a20*/ 	.word	0x0000ab80


	//   ....[2]....
        /*0a24*/ 	.word	0x00010850


	//----- nvinfo : EIATTR_MAX_THREADS
	.align		4
.L_180:
        /*0a28*/ 	.byte	0x04, 0x05
        /*0a2a*/ 	.short	(.L_182 - .L_181)
.L_181:
        /*0a2c*/ 	.word	0x00000180
        /*0a30*/ 	.word	0x00000001
        /*0a34*/ 	.word	0x00000001


	//----- nvinfo : EIATTR_CRS_STACK_SIZE
	.align		4
.L_182:
        /*0a38*/ 	.byte	0x04, 0x1e
        /*0a3a*/ 	.short	(.L_184 - .L_183)
.L_183:
        /*0a3c*/ 	.word	0x00000000


	//----- nvinfo : EIATTR_CBANK_PARAM_SIZE
	.align		4
.L_184:
        /*0a40*/ 	.byte	0x03, 0x19
        /*0a42*/ 	.short	0x0b70


	//----- nvinfo : EIATTR_PARAM_CBANK
	.align		4
        /*0a44*/ 	.byte	0x04, 0x0a
        /*0a46*/ 	.short	(.L_186 - .L_185)
	.align		4
.L_185:
        /*0a48*/ 	.word	index@(.nv.constant0._ZN7cutlass13device_kernelIN5flash11enable_sm90INS1_16FlashAttnFwdSm90INS1_25CollectiveMainloopFwdSm90ILi2EN4cute5tupleIJNS5_1CILi1EEES8_S8_EEENS6_IJNS7_ILi64EEESA_SA_EEELi512ENS_6half_tEfNS_4arch4Sm90ELb0ELb0ELb1ELb0ELb0ELb0ELb1ELb0ELb0ELb1ELb0ELb0EEENS1_21CollectiveEpilogueFwdINS6_IJSA_NS7_ILi512EEESA_EEES9_SC_SE_Li256ELb0ELb1ELb0ELb0EEENS1_29StaticPersistentTileSchedulerILb0EEEEEEEEEvNT_6ParamsE)
        /*0a4c*/ 	.short	0x0210
        /*0a4e*/ 	.short	0x0b70


	//----- nvinfo : EIATTR_SW_WAR
	.align		4
.L_186:
        /*0a50*/ 	.byte	0x04, 0x36
        /*0a52*/ 	.short	(.L_188 - .L_187)
.L_187:
        /*0a54*/ 	.word	0x00000008
.L_188:


//--------------------- .nv.info._ZN7cutlass13device_kernelIN5flash11enable_sm90INS1_16FlashAttnFwdSm90INS1_25CollectiveMainloopFwdSm90ILi2EN4cute5tupleIJNS5_1CILi1EEES8_S8_EEENS6_IJNS7_ILi64EEESA_SA_EEELi512ENS_6half_tEfNS_4arch4Sm90ELb0ELb0ELb1ELb1ELb0ELb0ELb0ELb0ELb0ELb1ELb0ELb0EEENS1_21CollectiveEpilogueFwdINS6_IJSA_NS7_ILi512EEESA_EEES9_SC_SE_Li256ELb1ELb1ELb0ELb0EEENS1_36VarlenDynamicPersistentTileSchedulerILi64ELi64ELi256ELi128ELb0ELb1ELb1ELb0ELb1ELb1EEEEEEEEEvNT_6ParamsE --------------------------
	.section	.nv.info._ZN7cutlass13device_kernelIN5flash11enable_sm90INS1_16FlashAttnFwdSm90INS1_25CollectiveMainloopFwdSm90ILi2EN4cute5tupleIJNS5_1CILi1EEES8_S8_EEENS6_IJNS7_ILi64EEESA_SA_EEELi512ENS_6half_tEfNS_4arch4Sm90ELb0ELb0ELb1ELb1ELb0ELb0ELb0ELb0ELb0ELb1ELb0ELb0EEENS1_21CollectiveEpilogueFwdINS6_IJSA_NS7_ILi512EEESA_EEES9_SC_SE_Li256ELb1ELb1ELb0ELb0EEENS1_36VarlenDynamicPersistentTileSchedulerILi64ELi64ELi256ELi128ELb0ELb1ELb1ELb0ELb1ELb1EEEEEEEEEvNT_6ParamsE,"",@"SHT_CUDA_INFO"
	.sectionflags	@""
	.align	4


	//----- nvinfo : EIATTR_CUDA_API_VERSION
	.align		4
        /*0000*/ 	.byte	0x04, 0x37
        /*0002*/ 	.short	(.L_190 - .L_189)
.L_189:
        /*0004*/ 	.word	0x00000082


	//----- nvinfo : EIATTR_KPARAM_INFO
	.align		4
.L_190:
        /*0008*/ 	.byte	0x04, 0x17
        /*000a*/ 	.short	(.L_192 - .L_191)
.L_191:
        /*000c*/ 	.word	0x00000000
        /*0010*/ 	.short	0x0000
        /*0012*/ 	.short	0x0070
        /*0014*/ 	.byte	0x00, 0xf0, 0x01, 0x2a


	//----- nvinfo : EIATTR_SPARSE_MMA_MASK
	.align		4
.L_192:
        /*0018*/ 	.byte	0x03, 0x50
        /*001a*/ 	.short	0x0000


	//----- nvinfo : EIATTR_MAXREG_COUNT
	.align		4
        /*001c*/ 	.byte	0x03, 0x1b
        /*001e*/ 	.short	0x00a8


	//----- nvinfo : EIATTR_NUM_BARRIERS
	.align		4
        /*0020*/ 	.byte	0x02, 0x4c
        /*0022*/ 	.byte	0x10
	.zero		1


	//----- nvinfo : EIATTR_EXTERNS
	.align		4
        /*0024*/ 	.byte	0x04, 0x0f
        /*0026*/ 	.short	(.L_194 - .L_193)


	//   ....[0]....
	.align		4
.L_193:
        /*0028*/ 	.word	index@(__assertfail)


	//----- nvinfo : EIATTR_ANNOTATIONS
	.align		4
.L_194:
        /*002c*/ 	.byte	0x04, 0x55
        /*002e*/ 	.short	(.L_196 - .L_195)


	//   ....[0]....
.L_195:
        /* <DEDUP_REMOVED lines=81> */


	//----- nvinfo : EIATTR_MERCURY_ISA_VERSION
	.align		4
.L_196:
        /*0530*/ 	.byte	0x03, 0x5f
        /*0532*/ 	.short	0x0101


	//----- nvinfo : EIATTR_UNUSED_LOAD_BYTE_OFFSET
	.align		4
        /*0534*/ 	.byte	0x04, 0x44
        /*0536*/ 	.short	(.L_198 - .L_197)


	//   ....[0]....
.L_197:
        /*0538*/ 	.word	0x00000a20
        /*053c*/ 	.word	0x0000fff0


	//   ....[1]....
        /*0540*/ 	.word	0x00007360
        /*0544*/ 	.word	0x0000fff0


	//----- nvinfo : EIATTR_INT_WARP_WIDE_INSTR_OFFSETS
	.align		4
.L_198:
        /*0548*/ 	.byte	0x04, 0x31
        /*054a*/ 	.short	(.L_200 - .L_199)


	//   ....[0]....
.L_199:
        /*054c*/ 	.word	0x00000130


	//   ....[1]....
        /*0550*/ 	.word	0x00000170


	//   ....[2]....
        /*0554*/ 	.word	0x000001e0


	//   ....[3]....
        /*0558*/ 	.word	0x0000b360


	//   ....[4]....
        /*055c*/ 	.word	0x0000b3f0


	//   ....[5]....
        /*0560*/ 	.word	0x000100e0


	//   ....[6]....
        /*0564*/ 	.word	0x00010170


	//----- nvinfo : EIATTR_COOP_GROUP_MASK_REGIDS
	.align		4
.L_200:
        /*0568*/ 	.byte	0x04, 0x29
        /*056a*/ 	.short	(.L_202 - .L_201)


	//   ....[0]....
.L_201:
        /*056c*/ 	.word	0xffffffff


	//   ....[1]....
        /*0570*/ 	.word	0xffffffff


	//   ....[2]....
        /*0574*/ 	.word	0xffffffff


	//   ....[3]....
        /*0578*/ 	.word	0xffffffff


	//   ....[4]....
        /*057c*/ 	.word	0xffffffff


	//   ....[5]....
        /*0580*/ 	.word	0xffffffff


	//   ....[6]....
        /*0584*/ 	.word	0xffffffff


	//   ....[7]....
        /*0588*/ 	.word	0xffffffff


	//   ....[8]....
        /*058c*/ 	.word	0xffffffff


	//   ....[9]....
        /*0590*/ 	.word	0xffffffff


	//   ....[10]....
        /*0594*/ 	.word	0xffffffff


	//   ....[11]....
        /*0598*/ 	.word	0xffffffff


	//   ....[12]....
        /*059c*/ 	.word	0xffffffff


	//   ....[13]....
        /*05a0*/ 	.word	0xffffffff


	//   ....[14]....
        /*05a4*/ 	.word	0xffffffff


	//   ....[15]....
        /*05a8*/ 	.word	0xffffffff


	//   ....[16]....
        /*05ac*/ 	.word	0xffffffff


	//   ....[17]....
        /*05b0*/ 	.word	0xffffffff


	//   ....[18]....
        /*05b4*/ 	.word	0xffffffff


	//   ....[19]....
        /*05b8*/ 	.word	0xffffffff


	//   ....[20]....
        /*05bc*/ 	.word	0xffffffff


	//   ....[21]....
        /*05c0*/ 	.word	0xffffffff


	//   ....[22]....
        /*05c4*/ 	.word	0xffffffff


	//   ....[23]....
        /*05c8*/ 	.word	0xffffffff


	//   ....[24]....
        /*05cc*/ 	.word	0xffffffff


	//   ....[25]....
        /*05d0*/ 	.word	0xffffffff


	//   ....[26]....
        /*05d4*/ 	.word	0xffffffff


	//   ....[27]....
        /*05d8*/ 	.word	0xffffffff


	//   ....[28]....
        /*05dc*/ 	.word	0xffffffff


	//   ....[29]....
        /*05e0*/ 	.word	0xffffffff


	//   ....[30]....
        /*05e4*/ 	.word	0xffffffff


	//   ....[31]....
        /*05e8*/ 	.word	0xffffffff


	//   ....[32]....
        /*05ec*/ 	.word	0xffffffff


	//   ....[33]....
        /*05f0*/ 	.word	0xffffffff


	//   ....[34]....
        /*05f4*/ 	.word	0xffffffff


	//   ....[35]....
        /*05f8*/ 	.word	0xffffffff


	//   ....[36]....
        /*05fc*/ 	.word	0xffffffff


	//   ....[37]....
        /*0600*/ 	.word	0xffffffff


	//   ....[38]....
        /*0604*/ 	.word	0xffffffff


	//   ....[39]....
        /*0608*/ 	.word	0xffffffff


	//   ....[40]....
        /*060c*/ 	.word	0xffffffff


	//   ....[41]....
        /*0610*/ 	.word	0xffffffff


	//   ....[42]....
        /*0614*/ 	.word	0xffffffff


	//   ....[43]....
        /*0618*/ 	.word	0xffffffff


	//   ....[44]....
        /*061c*/ 	.word	0xffffffff


	//   ....[45]....
        /*0620*/ 	.word	0xffffffff


	//   ....[46]....
        /*0624*/ 	.word	0xffffffff


	//   ....[47]....
        /*0628*/ 	.word	0xffffffff


	//   ....[48]....
        /*062c*/ 	.word	0xffffffff


	//   ....[49]....
        /*0630*/ 	.word	0xffffffff


	//   ....[50]....
        /*0634*/ 	.word	0xffffffff


	//   ....[51]....
        /*0638*/ 	.word	0xffffffff


	//   ....[52]....
        /*063c*/ 	.word	0xffffffff


	//   ....[53]....
        /*0640*/ 	.word	0xffffffff


	//   ....[54]....
        /*0644*/ 	.word	0xffffffff


	//   ....[55]....
        /*0648*/ 	.word	0xffffffff


	//   ....[56]....
        /*064c*/ 	.word	0xffffffff


	//   ....[57]....
        /*0650*/ 	.word	0xffffffff


	//   ....[58]....
        /*0654*/ 	.word	0xffffffff


	//   ....[59]....
        /*0658*/ 	.word	0xffffffff


	//   ....[60]....
        /*065c*/ 	.word	0xffffffff


	//   ....[61]....
        /*0660*/ 	.word	0xffffffff


	//   ....[62]....
        /*0664*/ 	.word	0xffffffff


	//   ....[63]....
        /*0668*/ 	.word	0xffffffff


	//   ....[64]....
        /*066c*/ 	.word	0xffffffff


	//   ....[65]....
        /*0670*/ 	.word	0xffffffff


	//   ....[66]....
        /*0674*/ 	.word	0xffffffff


	//   ....[67]....
        /*0678*/ 	.word	0xffffffff


	//   ....[68]....
        /*067c*/ 	.word	0xffffffff


	//   ....[69]....
        /*0680*/ 	.word	0xffffffff


	//   ....[70]....
        /*0684*/ 	.word	0xffffffff


	//   ....[71]....
        /*0688*/ 	.word	0xffffffff


	//   ....[72]....
        /*068c*/ 	.word	0xffffffff


	//   ....[73]....
        /*0690*/ 	.word	0xffffffff


	//   ....[74]....
        /*0694*/ 	.word	0xffffffff


	//   ....[75]....
        /*0698*/ 	.word	0xffffffff


	//   ....[76]....
        /*069c*/ 	.word	0xffffffff


	//   ....[77]....
        /*06a0*/ 	.word	0xffffffff


	//   ....[78]....
        /*06a4*/ 	.word	0xffffffff


	//   ....[79]....
        /*06a8*/ 	.word	0x0500000f


	//   ....[80]....
        /*06ac*/ 	.word	0x0500000f


	//   ....[81]....
        /*06b0*/ 	.word	0x0500000f


	//   ....[82]....
        /*06b4*/ 	.word	0x0500000f


	//   ....[83]....
        /*06b8*/ 	.word	0x0500000f


	//   ....[84]....
        /*06bc*/ 	.word	0x0500000f


	//   ....[85]....
        /*06c0*/ 	.word	0x0500000f


	//   ....[86]....
        /*06c4*/ 	.word	0x0500000f


	//   ....[87]....
        /*06c8*/ 	.word	0x0500000f


	//   ....[88]....
        /*06cc*/ 	.word	0x0500000f


	//   ....[89]....
        /*06d0*/ 	.word	0x0500000f


	//   ....[90]....
        /*06d4*/ 	.word	0x0500000f


	//   ....[91]....
        /*06d8*/ 	.word	0x0500000f


	//   ....[92]....
        /*06dc*/ 	.word	0x0500000f


	//   ....[93]....
        /*06e0*/ 	.word	0x0500000f


	//   ....[94]....
        /*06e4*/ 	.word	0x0500000f


	//   ....[95]....
        /*06e8*/ 	.word	0x0500000f


	//   ....[96]....
        /*06ec*/ 	.word	0x0500000f


	//   ....[97]....
        /*06f0*/ 	.word	0x0500000f


	//   ....[98]....
        /*06f4*/ 	.word	0x0500000f


	//   ....[99]....
        /*06f8*/ 	.word	0x0500000f


	//   ....[100]....
        /*06fc*/ 	.word	0x0500000f


	//   ....[101]....
        /*0700*/ 	.word	0x0500000f


	//   ....[102]....
        /*0704*/ 	.word	0x0500000f


	//   ....[103]....
        /*0708*/ 	.word	0x0500000f


	//   ....[104]....
        /*070c*/ 	.word	0x0500000f


	//   ....[105]....
        /*0710*/ 	.word	0x0500000f


	//----- nvinfo : EIATTR_COOP_GROUP_INSTR_OFFSETS
	.align		4
.L_202:
        /*0714*/ 	.byte	0x04, 0x28
        /*0716*/ 	.short	(.L_204 - .L_203)


	//   ....[0]....
.L_203:
        /*0718*/ 	.word	0x00000060


	//   ....[1]....
        /*071c*/ 	.word	0x00000140


	//   ....[2]....
        /*0720*/ 	.word	0x00000190


	//   ....[3]....
        /*0724*/ 	.word	0x00000380


	//   ....[4]....
        /*0728*/ 	.word	0x000004e0


	//   ....[5]....
        /*072c*/ 	.word	0x00000600


	//   ....[6]....
        /*0730*/ 	.word	0x00000760


	//   ....[7]....
        /*0734*/ 	.word	0x00001800


	//   ....[8]....
        /*0738*/ 	.word	0x00003140


	//   ....[9]....
        /*073c*/ 	.word	0x00003ef0


	//   ....[10]....
        /*0740*/ 	.word	0x00003f70


	//   ....[11]....
        /*0744*/ 	.word	0x00004150


	//   ....[12]....
        /*0748*/ 	.word	0x00004220


	//   ....[13]....
        /*074c*/ 	.word	0x00004b10


	//   ....[14]....
        /*0750*/ 	.word	0x00005280


	//   ....[15]....
        /*0754*/ 	.word	0x00005310


	//   ....[16]....
        /*0758*/ 	.word	0x00005620


	//   ....[17]....
        /*075c*/ 	.word	0x00005770


	//   ....[18]....
        /*0760*/ 	.word	0x00006820


	//   ....[19]....
        /*0764*/ 	.word	0x00006860


	//   ....[20]....
        /*0768*/ 	.word	0x000068a0


	//   ....[21]....
        /*076c*/ 	.word	0x00006960


	//   ....[22]....
        /*0770*/ 	.word	0x00006980


	//   ....[23]....
        /*0774*/ 	.word	0x00008290


	//   ....[24]....
        /*0778*/ 	.word	0x000088d0


	//   ....[25]....
        /*077c*/ 	.word	0x00008900


	//   ....[26]....
        /*0780*/ 	.word	0x00008930


	//   ....[27]....
        /*0784*/ 	.word	0x00008950


	//   ....[28]....
        /*0788*/ 	.word	0x00008ff0


	//   ....[29]....
        /*078c*/ 	.word	0x00009010


	//   ....[30]....
        /*0790*/ 	.word	0x00009240


	//   ....[31]....
        /*0794*/ 	.word	0x00009260


	//   ....[32]....
        /*0798*/ 	.word	0x00009e10


	//   ....[33]....
        /*079c*/ 	.word	0x00009e50


	//   ....[34]....
        /*07a0*/ 	.word	0x0000a090


	//   ....[35]....
        /*07a4*/ 	.word	0x0000a0b0


	//   ....[36]....
        /*07a8*/ 	.word	0x0000a340


	//   ....[37]....
        /*07ac*/ 	.word	0x0000a520


	//   ....[38]....
        /*07b0*/ 	.word	0x0000a550


	//   ....[39]....
        /*07b4*/ 	.word	0x0000a580


	//   ....[40]....
        /*07b8*/ 	.word	0x0000a5b0


	//   ....[41]....
        /*07bc*/ 	.word	0x0000a5e0


	//   ....[42]....
        /*07c0*/ 	.word	0x0000a610


	//   ....[43]....
        /*07c4*/ 	.word	0x0000a780


	//   ....[44]....
        /*07c8*/ 	.word	0x0000a7b0


	//   ....[45]....
        /*07cc*/ 	.word	0x0000a7e0


	//   ....[46]....
        /*07d0*/ 	.word	0x0000a810


	//   ....[47]....
        /*07d4*/ 	.word	0x0000a840


	//   ....[48]....
        /*07d8*/ 	.word	0x0000a870


	//   ....[49]....
        /*07dc*/ 	.word	0x0000a910


	//   ....[50]....
        /*07e0*/ 	.word	0x0000a940


	//   ....[51]....
        /*07e4*/ 	.word	0x0000a9d0


	//   ....[52]....
        /*07e8*/ 	.word	0x0000b970


	//   ....[53]....
        /*07ec*/ 	.word	0x0000c4c0


	//   ....[54]....
        /*07f0*/ 	.word	0x0000c4d0


	//   ....[55]....
        /*07f4*/ 	.word	0x0000c4f0


	//   ....[56]....
        /*07f8*/ 	.word	0x0000c590


	//   ....[57]....
        /*07fc*/ 	.word	0x0000c5c0


	//   ....[58]....
        /*0800*/ 	.word	0x0000c630


	//   ....[59]....
        /*0804*/ 	.word	0x0000c640


	//   ....[60]....
        /*0808*/ 	.word	0x0000c6b0


	//   ....[61]....
        /*080c*/ 	.word	0x00010370


	//   ....[62]....
        /*0810*/ 	.word	0x000103a0


	//   ....[63]....
        /*0814*/ 	.word	0x000103e0


	//   ....[64]....
        /*0818*/ 	.word	0x00010410


	//   ....[65]....
        /*081c*/ 	.word	0x00010440


	//   ....[66]....
        /*0820*/ 	.word	0x00010470


	//   ....[67]....
        /*0824*/ 	.word	0x000104a0


	//   ....[68]....
        /*0828*/ 	.word	0x000104d0


	//   ....[69]....
        /*082c*/ 	.word	0x00010650


	//   ....[70]....
        /*0830*/ 	.word	0x00010680


	//   ....[71]....
        /*0834*/ 	.word	0x000106b0


	//   ....[72]....
        /*0838*/ 	.word	0x000106e0


	//   ....[73]....
        /*083c*/ 	.word	0x00010710


	//   ....[74]....
        /*0840*/ 	.word	0x00010740


	//   ....[75]....
        /*0844*/ 	.word	0x00010800


	//   ....[76]....
        /*0848*/ 	.word	0x00010820


	//   ....[77]....
        /*084c*/ 	.word	0x00010890


	//   ....[78]....
        /*0850*/ 	.word	0x00010d20


	//   ....[79]....
        /*0854*/ 	.word	0x000112d0


	//   ....[80]....
        /*0858*/ 	.word	0x00011480


	//   ....[81]....
        /*085c*/ 	.word	0x000114d0


	//   ....[82]....
        /*0860*/ 	.word	0x00011530


	//   ....[83]....
        /*0864*/ 	.word	0x000115d0


	//   ....[84]....
        /*0868*/ 	.word	0x00011680


	//   ....[85]....
        /*086c*/ 	.word	0x00011720


	//   ....[86]....
        /*0870*/ 	.word	0x000117e0


	//   ....[87]....
        /*0874*/ 	.word	0x000118c0


	//   ....[88]....
        /*0878*/ 	.word	0x00011bf0


	//   ....[89]....
        /*087c*/ 	.word	0x00011c90


	//   ....[90]....
        /*0880*/ 	.word	0x00011db0


	//   ....[91]....
        /*0884*/ 	.word	0x00011e20


	//   ....[92]....
        /*0888*/ 	.word	0x00011e90


	//   ....[93]....
        /*088c*/ 	.word	0x00011f00


	//   ....[94]....
        /*0890*/ 	.word	0x00011f70


	//   ....[95]....
        /*0894*/ 	.word	0x00011ff0


	//   ....[96]....
        /*0898*/ 	.word	0x00012080


	//   ....[97]....
        /*089c*/ 	.word	0x00012120


	//   ....[98]....
        /*08a0*/ 	.word	0x00012190


	//   ....[99]....
        /*08a4*/ 	.word	0x00012200


	//   ....[100]....
        /*08a8*/ 	.word	0x00012270


	//   ....[101]....
        /*08ac*/ 	.word	0x000122f0


	//   ....[102]....
        /*08b0*/ 	.word	0x00012360


	//   ....[103]....
        /*08b4*/ 	.word	0x00012400


	//   ....[104]....
        /*08b8*/ 	.word	0x00012490


	//   ....[105]....
        /*08bc*/ 	.word	0x000125b0


	//----- nvinfo : EIATTR_REG_RECONFIG
	.align		4
.L_204:
        /*08c0*/ 	.byte	0x01, 0x54
	.zero		2


	//----- nvinfo : EIATTR_SYSCALL_OFFSETS
	.align		4
        /*08c4*/ 	.byte	0x04, 0x46
        /*08c6*/ 	.short	(.L_206 - .L_205)


	//   ....[0]....
.L_205:
        /*08c8*/ 	.word	0x00003300


	//   ....[1]....
        /*08cc*/ 	.word	0x0000b560


	//   ....[2]....
        /*08d0*/ 	.word	0x0000b6c0


	//   ....[3]....
        /*08d4*/ 	.word	0x0000b7c0


	//   ....[4]....
        /*08d8*/ 	.word	0x0000c0f0


	//----- nvinfo : EIATTR_MBARRIER_INSTR_OFFSETS
	.align		4
.L_206:
        /*08dc*/ 	.byte	0x04, 0x39
        /*08de*/ 	.short	(.L_208 - .L_207)


	//   ....[0]....
.L_207:
        /*08e0*/ 	.word	0x00000270
        /*08e4*/ 	.word	0x000000ff
        /*08e8*/ 	.word	0x00028c00
        /*08ec*/ 	.short	0x0100
        /*08ee*/ 	.byte	0x08
	.zero		1


	//   ....[1]....
        /*08f0*/ 	.word	0x00000280
        /*08f4*/ 	.word	0x000000ff
        /*08f8*/ 	.word	0x00028c20
        /*08fc*/ 	.short	0x0100
        /*08fe*/ 	.byte	0x08
	.zero		1


	//   ....[2]....
        /*0900*/ 	.word	0x00000330
        /*0904*/ 	.word	0x000000ff
        /*0908*/ 	.word	0x00028c30
        /*090c*/ 	.short	0x0100
        /*090e*/ 	.byte	0x06
	.zero		1


	//   ....[3]....
        /*0910*/ 	.word	0x00000340
        /*0914*/ 	.word	0x000000ff
        /*0918*/ 	.word	0x00028c40
        /*091c*/ 	.short	0x0100
        /*091e*/ 	.byte	0x06
	.zero		1


	//   ....[4]....
        /*0920*/ 	.word	0x00000350
        /*0924*/ 	.word	0x000000ff
        /*0928*/ 	.word	0x00028c38
        /*092c*/ 	.short	0x0100
        /*092e*/ 	.byte	0x06
	.zero		1


	//   ....[5]....
        /*0930*/ 	.word	0x00000360
        /*0934*/ 	.word	0x000000ff
        /*0938*/ 	.word	0x00028c48
        /*093c*/ 	.short	0x0100
        /*093e*/ 	.byte	0x06
	.zero		1


	//   ....[6]....
        /*0940*/ 	.word	0x00000490
        /*0944*/ 	.word	0x000000ff
        /*0948*/ 	.word	0x00028c50
        /*094c*/ 	.short	0x0100
        /*094e*/ 	.byte	0x08
	.zero		1


	//   ....[7]....
        /*0950*/ 	.word	0x000004a0
        /*0954*/ 	.word	0x000000ff
        /*0958*/ 	.word	0x00028c60
        /*095c*/ 	.short	0x0100
        /*095e*/ 	.byte	0x08
	.zero		1


	//   ....[8]....
        /*0960*/ 	.word	0x000004b0
        /*0964*/ 	.word	0x000000ff
        /*0968*/ 	.word	0x00028c58
        /*096c*/ 	.short	0x0100
        /*096e*/ 	.byte	0x08
	.zero		1


	//   ....[9]....
        /*0970*/ 	.word	0x000004c0
        /*0974*/ 	.word	0x000000ff
        /*0978*/ 	.word	0x00028c68
        /*097c*/ 	.short	0x0100
        /*097e*/ 	.byte	0x08
	.zero		1


	//   ....[10]....
        /*0980*/ 	.word	0x000005b0
        /*0984*/ 	.word	0x000000ff
        /*0988*/ 	.word	0x00028c70
        /*098c*/ 	.short	0x0100
        /*098e*/ 	.byte	0x06
	.zero		1


	//   ....[11]....
        /*0990*/ 	.word	0x000005c0
        /*0994*/ 	.word	0x000000ff
        /*0998*/ 	.word	0x00028c80
        /*099c*/ 	.short	0x0100
        /*099e*/ 	.byte	0x06
	.zero		1


	//   ....[12]....
        /*09a0*/ 	.word	0x000005d0
        /*09a4*/ 	.word	0x000000ff
        /*09a8*/ 	.word	0x00028c78
        /*09ac*/ 	.short	0x0100
        /*09ae*/ 	.byte	0x06
	.zero		1


	//   ....[13]....
        /*09b0*/ 	.word	0x000005e0
        /*09b4*/ 	.word	0x000000ff
        /*09b8*/ 	.word	0x00028c88
        /*09bc*/ 	.short	0x0100
        /*09be*/ 	.byte	0x06
	.zero		1


	//   ....[14]....
        /*09c0*/ 	.word	0x00000710
        /*09c4*/ 	.word	0x000000ff
        /*09c8*/ 	.word	0x00028c90
        /*09cc*/ 	.short	0x0100
        /*09ce*/ 	.byte	0x08
	.zero		1


	//   ....[15]....
        /*09d0*/ 	.word	0x00000720
        /*09d4*/ 	.word	0x000000ff
        /*09d8*/ 	.word	0x00028ca0
        /*09dc*/ 	.short	0x0100
        /*09de*/ 	.byte	0x08
	.zero		1


	//   ....[16]....
        /*09e0*/ 	.word	0x00000730
        /*09e4*/ 	.word	0x000000ff
        /*09e8*/ 	.word	0x00028c98
        /*09ec*/ 	.short	0x0100
        /*09ee*/ 	.byte	0x08
	.zero		1


	//   ....[17]....
        /*09f0*/ 	.word	0x00000740
        /*09f4*/ 	.word	0x000000ff
        /*09f8*/ 	.word	0x00028ca8
        /*09fc*/ 	.short	0x0100
        /*09fe*/ 	.byte	0x08
	.zero		1


	//   ....[18]....
        /*0a00*/ 	.word	0x00000870
        /*0a04*/ 	.word	0x000000ff
        /*0a08*/ 	.word	0x00028cb0
        /*0a0c*/ 	.short	0x0100
        /*0a0e*/ 	.byte	0x08
	.zero		1


	//   ....[19]....
        /*0a10*/ 	.word	0x00000880
        /*0a14*/ 	.word	0x000000ff
        /*0a18*/ 	.word	0x00028cc0
        /*0a1c*/ 	.short	0x0100
        /*0a1e*/ 	.byte	0x08
	.zero		1


	//   ....[20]....
        /*0a20*/ 	.word	0x00000890
        /*0a24*/ 	.word	0x000000ff
        /*0a28*/ 	.word	0x00028cb8
        /*0a2c*/ 	.short	0x0100
        /*0a2e*/ 	.byte	0x08
	.zero		1


	//   ....[21]....
        /*0a30*/ 	.word	0x000008a0
        /*0a34*/ 	.word	0x000000ff
        /*0a38*/ 	.word	0x00028cc8
        /*0a3c*/ 	.short	0x0100
        /*0a3e*/ 	.byte	0x08
	.zero		1


	//   ....[22]....
        /*0a40*/ 	.word	0x00001910
        /*0a44*/ 	.word	0x000000ff
        /*0a48*/ 	.word	0x00028c50
        /*0a4c*/ 	.short	0x010a
        /*0a4e*/ 	.byte	0x10
	.zero		1


	//   ....[23]....
        /*0a50*/ 	.word	0x00001be0
        /*0a54*/ 	.word	0x00000000
        /*0a58*/ 	.word	0x00000000
        /*0a5c*/ 	.short	0x0101
        /*0a5e*/ 	.byte	0x3f
	.zero		1


	//   ....[24]....
        /*0a60*/ 	.word	0x00002560
        /*0a64*/ 	.word	0x000000ff
        /*0a68*/ 	.word	0x00028c50
        /*0a6c*/ 	.short	0x010a
        /*0a6e*/ 	.byte	0x06
	.zero		1


	//   ....[25]....
        /*0a70*/ 	.word	0x000025a0
        /*0a74*/ 	.word	0x000000ff
        /*0a78*/ 	.word	0x00028c50
        /*0a7c*/ 	.short	0x010a
        /*0a7e*/ 	.byte	0x06
	.zero		1


	//   ....[26]....
        /*0a80*/ 	.word	0x000027f0
        /*0a84*/ 	.word	0x00000000
        /*0a88*/ 	.word	0x00000000
        /*0a8c*/ 	.short	0x0101
        /*0a8e*/ 	.byte	0x3f
	.zero		1


	//   ....[27]....
        /*0a90*/ 	.word	0x00003380
        /*0a94*/ 	.word	0x000000ff
        /*0a98*/ 	.word	0x00028c00
        /*0a9c*/ 	.short	0x010a
        /*0a9e*/ 	.byte	0x2a
	.zero		1


	//   ....[28]....
        /*0aa0*/ 	.word	0x00003400
        /*0aa4*/ 	.word	0x00000007
        /*0aa8*/ 	.word	0x00028c30
        /*0aac*/ 	.short	0x010a
        /*0aae*/ 	.byte	0x3f
	.zero		1


	//   ....[29]....
        /*0ab0*/ 	.word	0x00003440
        /*0ab4*/ 	.word	0x00000007
        /*0ab8*/ 	.word	0x00028c30
        /*0abc*/ 	.short	0x010a
        /*0abe*/ 	.byte	0x3f
	.zero		1


	//   ....[30]....
        /*0ac0*/ 	.word	0x00004410
        /*0ac4*/ 	.word	0x00000005
        /*0ac8*/ 	.word	0x00000000
        /*0acc*/ 	.short	0x0101
        /*0ace*/ 	.byte	0x3f
	.zero		1


	//   ....[31]....
        /*0ad0*/ 	.word	0x00004890
        /*0ad4*/ 	.word	0x00000007
        /*0ad8*/ 	.word	0x00028c50
        /*0adc*/ 	.short	0x010a
        /*0ade*/ 	.byte	0x3f
	.zero		1


	//   ....[32]....
        /*0ae0*/ 	.word	0x000048e0
        /*0ae4*/ 	.word	0x00000007
        /*0ae8*/ 	.word	0x00028c50
        /*0aec*/ 	.short	0x010a
        /*0aee*/ 	.byte	0x3f
	.zero		1


	//   ....[33]....
        /*0af0*/ 	.word	0x00004b30
        /*0af4*/ 	.word	0x00000007
        /*0af8*/ 	.word	0x00000000
        /*0afc*/ 	.short	0x0101
        /*0afe*/ 	.byte	0x3f
	.zero		1


	//   ....[34]....
        /*0b00*/ 	.word	0x00004c70
        /*0b04*/ 	.word	0x000000ff
        /*0b08*/ 	.word	0x00028c30
        /*0b0c*/ 	.short	0x010a
        /*0b0e*/ 	.byte	0x17
	.zero		1


	//   ....[35]....
        /*0b10*/ 	.word	0x00004cb0
        /*0b14*/ 	.word	0x000000ff
        /*0b18*/ 	.word	0x00028c30
        /*0b1c*/ 	.short	0x010a
        /*0b1e*/ 	.byte	0x17
	.zero		1


	//   ....[36]....
        /*0b20*/ 	.word	0x00005ab0
        /*0b24*/ 	.word	0x00000098
        /*0b28*/ 	.word	0x00000000
        /*0b2c*/ 	.short	0x0101
        /*0b2e*/ 	.byte	0x3f
	.zero		1


	//   ....[37]....
        /*0b30*/ 	.word	0x00006590
        /*0b34*/ 	.word	0x000000ff
        /*0b38*/ 	.word	0x00028c50
        /*0b3c*/ 	.short	0x010a
        /*0b3e*/ 	.byte	0x17
	.zero		1


	//   ....[38]....
        /*0b40*/ 	.word	0x000065d0
        /*0b44*/ 	.word	0x000000ff
        /*0b48*/ 	.word	0x00028c50
        /*0b4c*/ 	.short	0x010a
        /*0b4e*/ 	.byte	0x17
	.zero		1


	//   ....[39]....
        /*0b50*/ 	.word	0x00006840
        /*0b54*/ 	.word	0x000000ad
        /*0b58*/ 	.word	0x00000000
        /*0b5c*/ 	.short	0x0101
        /*0b5e*/ 	.byte	0x3f
	.zero		1


	//   ....[40]....
        /*0b60*/ 	.word	0x00009000
        /*0b64*/ 	.word	0x000000ff
        /*0b68*/ 	.word	0x00000000
        /*0b6c*/ 	.short	0x0101
        /*0b6e*/ 	.byte	0x04
	.zero		1


	//   ....[41]....
        /*0b70*/ 	.word	0x0000bbf0
        /*0b74*/ 	.word	0x00000000
        /*0b78*/ 	.word	0x00028c40
        /*0b7c*/ 	.short	0x010a
        /*0b7e*/ 	.byte	0x3f
	.zero		1


	//   ....[42]....
        /*0b80*/ 	.word	0x0000c760
        /*0b84*/ 	.word	0x00000008
        /*0b88*/ 	.word	0x00028c00
        /*0b8c*/ 	.short	0x0107
        /*0b8e*/ 	.byte	0x3f
	.zero		1


	//   ....[43]....
        /*0b90*/ 	.word	0x0000c860
        /*0b94*/ 	.word	0x00000002
        /*0b98*/ 	.word	0x00028c00
        /*0b9c*/ 	.short	0x0101
        /*0b9e*/ 	.byte	0x3f
	.zero		1


	//   ....[44]....
        /*0ba0*/ 	.word	0x0000c880
        /*0ba4*/ 	.word	0x00000002
        /*0ba8*/ 	.word	0x00028c20
        /*0bac*/ 	.short	0x010a
        /*0bae*/ 	.byte	0x3f
	.zero		1


	//   ....[45]....
        /*0bb0*/ 	.word	0x0000c990
        /*0bb4*/ 	.word	0x00000003
        /*0bb8*/ 	.word	0x00028c60
        /*0bbc*/ 	.short	0x010a
        /*0bbe*/ 	.byte	0x3f
	.zero		1


	//   ....[46]....
        /*0bc0*/ 	.word	0x0000d6a0
        /*0bc4*/ 	.word	0x00000003
        /*0bc8*/ 	.word	0x00028c40
        /*0bcc*/ 	.short	0x010a
        /*0bce*/ 	.byte	0x3f
	.zero		1


	//   ....[47]....
        /*0bd0*/ 	.word	0x0000d900
        /*0bd4*/ 	.word	0x00000003
        /*0bd8*/ 	.word	0x00028c60
        /*0bdc*/ 	.short	0x010a
        /*0bde*/ 	.byte	0x3f
	.zero		1


	//   ....[48]....
        /*0be0*/ 	.word	0x0000e5a0
        /*0be4*/ 	.word	0x00000004
        /*0be8*/ 	.word	0x00028c40
        /*0bec*/ 	.short	0x010a
        /*0bee*/ 	.byte	0x3f
	.zero		1


	//   ....[49]....
        /*0bf0*/ 	.word	0x0000e7f0
        /*0bf4*/ 	.word	0x00000004
        /*0bf8*/ 	.word	0x00028c60
        /*0bfc*/ 	.short	0x010a
        /*0bfe*/ 	.byte	0x3f
	.zero		1


	//   ....[50]....
        /*0c00*/ 	.word	0x0000f400
        /*0c04*/ 	.word	0x00000004
        /*0c08*/ 	.word	0x00028c40
        /*0c0c*/ 	.short	0x010a
        /*0c0e*/ 	.byte	0x3f
	.zero		1


	//   ....[51]....
        /*0c10*/ 	.word	0x0000f660
        /*0c14*/ 	.word	0x00000004
        /*0c18*/ 	.word	0x00028c60
        /*0c1c*/ 	.short	0x010a
        /*0c1e*/ 	.byte	0x3f
	.zero		1


	//   ....[52]....
        /*0c20*/ 	.word	0x00010ca0
        /*0c24*/ 	.word	0x00000000
        /*0c28*/ 	.word	0x00028c20
        /*0c2c*/ 	.short	0x010a
        /*0c2e*/ 	.byte	0x3f
	.zero		1


	//   ....[53]....
        /*0c30*/ 	.word	0x00010e60
        /*0c34*/ 	.word	0x00000006
        /*0c38*/ 	.word	0x00000000
        /*0c3c*/ 	.short	0x010a
        /*0c3e*/ 	.byte	0x3f
	.zero		1


	//   ....[54]....
        /*0c40*/ 	.word	0x00010ed0
        /*0c44*/ 	.word	0x00000007
        /*0c48*/ 	.word	0x00000000
        /*0c4c*/ 	.short	0x010a
        /*0c4e*/ 	.byte	0x3f
	.zero		1


	//   ....[55]....
        /*0c50*/ 	.word	0x00010f40
        /*0c54*/ 	.word	0x00000004
        /*0c58*/ 	.word	0x00000000
        /*0c5c*/ 	.short	0x010a
        /*0c5e*/ 	.byte	0x3f
	.zero		1


	//   ....[56]....
        /*0c60*/ 	.word	0x00010f70
        /*0c64*/ 	.word	0x00000003
        /*0c68*/ 	.word	0x00000000
        /*0c6c*/ 	.short	0x010a
        /*0c6e*/ 	.byte	0x3f
	.zero		1


	//   ....[57]....
        /*0c70*/ 	.word	0x00010fe0
        /*0c74*/ 	.word	0x00000003
        /*0c78*/ 	.word	0x00028c50
        /*0c7c*/ 	.short	0x010a
        /*0c7e*/ 	.byte	0x3f
	.zero		1


	//   ....[58]....
        /*0c80*/ 	.word	0x00011040
        /*0c84*/ 	.word	0x00000003
        /*0c88*/ 	.word	0x00028c50
        /*0c8c*/ 	.short	0x010a
        /*0c8e*/ 	.byte	0x3f
	.zero		1


	//   ....[59]....
        /*0c90*/ 	.word	0x000110a0
        /*0c94*/ 	.word	0x00000003
        /*0c98*/ 	.word	0x00028c00
        /*0c9c*/ 	.short	0x010a
        /*0c9e*/ 	.byte	0x3f
	.zero		1


	//   ....[60]....
        /*0ca0*/ 	.word	0x000110f0
        /*0ca4*/ 	.word	0x00000007
        /*0ca8*/ 	.word	0x00028c30
        /*0cac*/ 	.short	0x010a
        /*0cae*/ 	.byte	0x3f
	.zero		1


	//   ....[61]....
        /*0cb0*/ 	.word	0x00011140
        /*0cb4*/ 	.word	0x00000007
        /*0cb8*/ 	.word	0x00028c50
        /*0cbc*/ 	.short	0x010a
        /*0cbe*/ 	.byte	0x3f
	.zero		1


	//   ....[62]....
        /*0cc0*/ 	.word	0x000111a0
        /*0cc4*/ 	.word	0x00000003
        /*0cc8*/ 	.word	0x00028c30
        /*0ccc*/ 	.short	0x010a
        /*0cce*/ 	.byte	0x3f
	.zero		1


	//   ....[63]....
        /*0cd0*/ 	.word	0x000111f0
        /*0cd4*/ 	.word	0x000000ad
        /*0cd8*/ 	.word	0x00028c50
        /*0cdc*/ 	.short	0x010a
        /*0cde*/ 	.byte	0x3f
	.zero		1


	//   ....[64]....
        /*0ce0*/ 	.word	0x00011390
        /*0ce4*/ 	.word	0x00000000
        /*0ce8*/ 	.word	0x00028c40
        /*0cec*/ 	.short	0x010a
        /*0cee*/ 	.byte	0x3f
	.zero		1


	//   ....[65]....
        /*0cf0*/ 	.word	0x00011910
        /*0cf4*/ 	.word	0x00000002
        /*0cf8*/ 	.word	0x00028c20
        /*0cfc*/ 	.short	0x010a
        /*0cfe*/ 	.byte	0x3f
	.zero		1


	//   ....[66]....
        /*0d00*/ 	.word	0x00011960
        /*0d04*/ 	.word	0x00000003
        /*0d08*/ 	.word	0x00028c60
        /*0d0c*/ 	.short	0x010a
        /*0d0e*/ 	.byte	0x3f
	.zero		1


	//   ....[67]....
        /*0d10*/ 	.word	0x000119b0
        /*0d14*/ 	.word	0x00000003
        /*0d18*/ 	.word	0x00028c40
        /*0d1c*/ 	.short	0x010a
        /*0d1e*/ 	.byte	0x3f
	.zero		1


	//   ....[68]....
        /*0d20*/ 	.word	0x00011a00
        /*0d24*/ 	.word	0x00000003
        /*0d28*/ 	.word	0x00028c60
        /*0d2c*/ 	.short	0x010a
        /*0d2e*/ 	.byte	0x3f
	.zero		1


	//   ....[69]....
        /*0d30*/ 	.word	0x00011a50
        /*0d34*/ 	.word	0x00000004
        /*0d38*/ 	.word	0x00028c40
        /*0d3c*/ 	.short	0x010a
        /*0d3e*/ 	.byte	0x3f
	.zero		1


	//   ....[70]....
        /*0d40*/ 	.word	0x00011aa0
        /*0d44*/ 	.word	0x00000004
        /*0d48*/ 	.word	0x00028c60
        /*0d4c*/ 	.short	0x010a
        /*0d4e*/ 	.byte	0x3f
	.zero		1


	//   ....[71]....
        /*0d50*/ 	.word	0x00011af0
        /*0d54*/ 	.word	0x00000004
        /*0d58*/ 	.word	0x00028c40
        /*0d5c*/ 	.short	0x010a
        /*0d5e*/ 	.byte	0x3f
	.zero		1


	//   ....[72]....
        /*0d60*/ 	.word	0x00011b40
        /*0d64*/ 	.word	0x00000004
        /*0d68*/ 	.word	0x00028c60
        /*0d6c*/ 	.short	0x010a
        /*0d6e*/ 	.byte	0x3f
	.zero		1


	//   ....[73]....
        /*0d70*/ 	.word	0x000124d0
        /*0d74*/ 	.word	0x00000000
        /*0d78*/ 	.word	0x00028c20
        /*0d7c*/ 	.short	0x010a
        /*0d7e*/ 	.byte	0x3f
	.zero		1


	//   ....[74]....
        /*0d80*/ 	.word	0x00012670
        /*0d84*/ 	.word	0x00000006
        /*0d88*/ 	.word	0x00000000
        /*0d8c*/ 	.short	0x010a
        /*0d8e*/ 	.byte	0x3f
	.zero		1


	//   ....[75]....
        /*0d90*/ 	.word	0x000126c0
        /*0d94*/ 	.word	0x00000007
        /*0d98*/ 	.word	0x00000000
        /*0d9c*/ 	.short	0x010a
        /*0d9e*/ 	.byte	0x3f
	.zero		1


	//   ....[76]....
        /*0da0*/ 	.word	0x00012710
        /*0da4*/ 	.word	0x00000004
        /*0da8*/ 	.word	0x00000000
        /*0dac*/ 	.short	0x010a
        /*0dae*/ 	.byte	0x3f
	.zero		1


	//----- nvinfo : EIATTR_NUM_MBARRIERS
	.align		4
.L_208:
        /*0db0*/ 	.byte	0x03, 0x38
        /*0db2*/ 	.short	0x0016


	//----- nvinfo : EIATTR_EXIT_INSTR_OFFSETS
	.align		4
        /*0db4*/ 	.byte	0x04, 0x1c
        /*0db6*/ 	.short	(.L_210 - .L_209)


	//   ....[0]....
.L_209:
        /*0db8*/ 	.word	0x00000a50


	//   ....[1]....
        /*0dbc*/ 	.word	0x0000a300


	//   ....[2]....
        /*0dc0*/ 	.word	0x00010fc0


	//----- nvinfo : EIATTR_MAX_THREADS
	.align		4
.L_210:
        /*0dc4*/ 	.byte	0x04, 0x05
        /*0dc6*/ 	.short	(.L_212 - .L_211)
.L_211:
        /*0dc8*/ 	.word	0x00000180
        /*0dcc*/ 	.word	0x00000001
        /*0dd0*/ 	.word	0x00000001


	//----- nvinfo : EIATTR_CRS_STACK_SIZE
	.align		4
.L_212:
        /*0dd4*/ 	.byte	0x04, 0x1e
        /*0dd6*/ 	.short	(.L_214 - .L_213)
.L_213:
        /*0dd8*/ 	.word	0x00000000


	//----- nvinfo : EIATTR_CBANK_PARAM_SIZE
	.align		4
.L_214:
        /*0ddc*/ 	.byte	0x03, 0x19
        /*0dde*/ 	.short	0x0af0


	//----- nvinfo : EIATTR_PARAM_CBANK
	.align		4
        /*0de0*/ 	.byte	0x04, 0x0a
        /*0de2*/ 	.short	(.L_216 - .L_215)
	.align		4
.L_215:
        /*0de4*/ 	.word	index@(.nv.constant0._ZN7cutlass13device_kernelIN5flash11enable_sm90INS1_16FlashAttnFwdSm90INS1_25CollectiveMainloopFwdSm90ILi2EN4cute5tupleIJNS5_1CILi1EEES8_S8_EEENS6_IJNS7_ILi64EEESA_SA_EEELi512ENS_6half_tEfNS_4arch4Sm90ELb0ELb0ELb1ELb1ELb0ELb0ELb0ELb0ELb0ELb1ELb0ELb0EEENS1_21CollectiveEpilogueFwdINS6_IJSA_NS7_ILi512EEESA_EEES9_SC_SE_Li256ELb1ELb1ELb0ELb0EEENS1_36VarlenDynamicPersistentTileSchedulerILi64ELi64ELi256ELi128ELb0ELb1ELb1ELb0ELb1ELb1EEEEEEEEEvNT_6ParamsE)
        /*0de8*/ 	.short	0x0210
        /*0dea*/ 	.short	0x0af0


	//----- nvinfo : EIATTR_SW_WAR
	.align		4
.L_216:
        /*0dec*/ 	.byte	0x04, 0x36
        /*0dee*/ 	.short	(.L_218 - .L_217)
.L_217:
        /*0df0*/ 	.word	0x00000008
.L_218:


//--------------------- .nv.info._ZN7cutlass13device_kernelIN5flash11enable_sm90INS1_16FlashAttnFwdSm90INS1_25CollectiveMainloopFwdSm90ILi2EN4cute5tupleIJNS5_1CILi1EEES8_S8_EEENS6_IJNS7_ILi64EEESA_SA_EEELi512ENS_6half_tEfNS_4arch4Sm90ELb0ELb0ELb1ELb1ELb0ELb1ELb0ELb0ELb0ELb1ELb0ELb0EEENS1_21CollectiveEpilogueFwdINS6_IJSA_NS7_ILi512EEESA_EEES9_SC_SE_Li256ELb1ELb1ELb0ELb0EEENS1_36VarlenDynamicPersistentTileSchedulerILi64ELi64ELi256ELi128ELb0ELb1ELb1ELb0ELb1ELb1EEEEEEEEEvNT_6ParamsE --------------------------
	.section	.nv.info._ZN7cutlass13device_kernelIN5flash11enable_sm90INS1_16FlashAttnFwdSm90INS1_25CollectiveMainloopFwdSm90ILi2EN4cute5tupleIJNS5_1CILi1EEES8_S8_EEENS6_IJNS7_ILi64EEESA_SA_EEELi512ENS_6half_tEfNS_4arch4Sm90ELb0ELb0ELb1ELb1ELb0ELb1ELb0ELb0ELb0ELb1ELb0ELb0EEENS1_21CollectiveEpilogueFwdINS6_IJSA_NS7_ILi512EEESA_EEES9_SC_SE_Li256ELb1ELb1ELb0ELb0EEENS1_36VarlenDynamicPersistentTileSchedulerILi64ELi64ELi256ELi128ELb0ELb1ELb1ELb0ELb1ELb1EEEEEEEEEvNT_6ParamsE,"",@"SHT_CUDA_INFO"
	.sectionflags	@""
	.align	4


	//----- nvinfo : EIATTR_CUDA_API_VERSION
	.align		4
        /*0000*/ 	.byte	0x04, 0x37
        /*0002*/ 	.short	(.L_220 - .L_219)
.L_219:
        /*0004*/ 	.word	0x00000082


	//----- nvinfo : EIATTR_KPARAM_INFO
	.align		4
.L_220:
        /*0008*/ 	.byte	0x04, 0x17
        /*000a*/ 	.short	(.L_222 - .L_221)
.L_221:
        /*000c*/ 	.word	0x00000000
        /*0010*/ 	.short	0x0000
        /*0012*/ 	.short	0x0070
        /*0014*/ 	.byte	0x00, 0xf0, 0x01, 0x2a


	//----- nvinfo : EIATTR_SPARSE_MMA_MASK
	.align		4
.L_222:
        /*0018*/ 	.byte	0x03, 0x50
        /*001a*/ 	.short	0x0000


	//----- nvinfo : EIATTR_MAXREG_COUNT
	.align		4
        /*001c*/ 	.byte	0x03, 0x1b
        /*001e*/ 	.short	0x00a8


	//----- nvinfo : EIATTR_NUM_BARRIERS
	.align		4
        /*0020*/ 	.byte	0x02, 0x4c
        /*0022*/ 	.byte	0x10
	.zero		1


	//----- nvinfo : EIATTR_EXTERNS
	.align		4
        /*0024*/ 	.byte	0x04, 0x0f
        /*0026*/ 	.short	(.L_224 - .L_223)


	//   ....[0]....
	.align		4
.L_223:
        /*0028*/ 	.word	index@(__assertfail)


	//----- nvinfo : EIATTR_ANNOTATIONS
	.align		4
.L_224:
        /*002c*/ 	.byte	0x04, 0x55
        /*002e*/ 	.short	(.L_226 - .L_225)


	//   ....[0]....
.L_225:
        /* <DEDUP_REMOVED lines=99> */


	//----- nvinfo : EIATTR_MERCURY_ISA_VERSION
	.align		4
.L_226:
        /*0650*/ 	.byte	0x03, 0x5f
        /*0652*/ 	.short	0x0101


	//----- nvinfo : EIATTR_UNUSED_LOAD_BYTE_OFFSET
	.align		4
        /*0654*/ 	.byte	0x04, 0x44
        /*0656*/ 	.short	(.L_228 - .L_227)


	//   ....[0]....
.L_227:
        /*0658*/ 	.word	0x00000ab0
        /*065c*/ 	.word	0x0000fff0


	//   ....[1]....
        /*0660*/ 	.word	0x0000c8c0
        /*0664*/ 	.word	0x0000fff0


	//----- nvinfo : EIATTR_INT_WARP_WIDE_INSTR_OFFSETS
	.align		4
.L_228:
        /*0668*/ 	.byte	0x04, 0x31
        /*066a*/ 	.short	(.L_230 - .L_229)


	//   ....[0]....
.L_229:
        /*066c*/ 	.word	0x00000190


	//   ....[1]....
        /*0670*/ 	.word	0x000001d0


	//   ....[2]....
        /*0674*/ 	.word	0x000002a0


	//   ....[3]....
        /*0678*/ 	.word	0x000123d0


	//   ....[4]....
        /*067c*/ 	.word	0x00012460


	//   ....[5]....
        /*0680*/ 	.word	0x00017190


	//   ....[6]....
        /*0684*/ 	.word	0x00017220


	//----- nvinfo : EIATTR_COOP_GROUP_MASK_REGIDS
	.align		4
.L_230:
        /*0688*/ 	.byte	0x04, 0x29
        /*068a*/ 	.short	(.L_232 - .L_231)


	//   ....[0]....
.L_231:
        /*068c*/ 	.word	0xffffffff


	//   ....[1]....
        /*0690*/ 	.word	0xffffffff


	//   ....[2]....
        /*0694*/ 	.word	0xffffffff


	//   ....[3]....
        /*0698*/ 	.word	0xffffffff


	//   ....[4]....
        /*069c*/ 	.word	0xffffffff


	//   ....[5]....
        /*06a0*/ 	.word	0xffffffff


	//   ....[6]....
        /*06a4*/ 	.word	0xffffffff


	//   ....[7]....
        /*06a8*/ 	.word	0xffffffff


	//   ....[8]....
        /*06ac*/ 	.word	0xffffffff


	//   ....[9]....
        /*06b0*/ 	.word	0xffffffff


	//   ....[10]....
        /*06b4*/ 	.word	0xffffffff


	//   ....[11]....
        /*06b8*/ 	.word	0xffffffff


	//   ....[12]....
        /*06bc*/ 	.word	0xffffffff


	//   ....[13]....
        /*06c0*/ 	.word	0xffffffff


	//   ....[14]....
        /*06c4*/ 	.word	0xffffffff


	//   ....[15]....
        /*06c8*/ 	.word	0xffffffff


	//   ....[16]....
        /*06cc*/ 	.word	0xffffffff


	//   ....[17]....
        /*06d0*/ 	.word	0xffffffff


	//   ....[18]....
        /*06d4*/ 	.word	0xffffffff


	//   ....[19]....
        /*06d8*/ 	.word	0xffffffff


	//   ....[20]....
        /*06dc*/ 	.word	0xffffffff


	//   ....[21]....
        /*06e0*/ 	.word	0xffffffff


	//   ....[22]....
        /*06e4*/ 	.word	0xffffffff


	//   ....[23]....
        /*06e8*/ 	.word	0xffffffff


	//   ....[24]....
        /*06ec*/ 	.word	0xffffffff


	//   ....[25]....
        /*06f0*/ 	.word	0xffffffff


	//   ....[26]....
        /*06f4*/ 	.word	0xffffffff


	//   ....[27]....
        /*06f8*/ 	.word	0xffffffff


	//   ....[28]....
        /*06fc*/ 	.word	0xffffffff


	//   ....[29]....
        /*0700*/ 	.word	0xffffffff


	//   ....[30]....
        /*0704*/ 	.word	0xffffffff


	//   ....[31]....
        /*0708*/ 	.word	0xffffffff


	//   ....[32]....
        /*070c*/ 	.word	0xffffffff


	//   ....[33]....
        /*0710*/ 	.word	0xffffffff


	//   ....[34]....
        /*0714*/ 	.word	0xffffffff


	//   ....[35]....
        /*0718*/ 	.word	0xffffffff


	//   ....[36]....
        /*071c*/ 	.word	0xffffffff


	//   ....[37]....
        /*0720*/ 	.word	0xffffffff


	//   ....[38]....
        /*0724*/ 	.word	0xffffffff


	//   ....[39]....
        /*0728*/ 	.word	0xffffffff


	//   ....[40]....
        /*072c*/ 	.word	0xffffffff


	//   ....[41]....
        /*0730*/ 	.word	0xffffffff


	//   ....[42]....
        /*0734*/ 	.word	0xffffffff


	//   ....[43]....
        /*0738*/ 	.word	0xffffffff


	//   ....[44]....
        /*073c*/ 	.word	0xffffffff


	//   ....[45]....
        /*0740*/ 	.word	0xffffffff


	//   ....[46]....
        /*0744*/ 	.word	0xffffffff


	//   ....[47]....
        /*0748*/ 	.word	0xffffffff


	//   ....[48]....
        /*074c*/ 	.word	0xffffffff


	//   ....[49]....
        /*0750*/ 	.word	0xffffffff


	//   ....[50]....
        /*0754*/ 	.word	0xffffffff


	//   ....[51]....
        /*0758*/ 	.word	0xffffffff


	//   ....[52]....
        /*075c*/ 	.word	0xffffffff


	//   ....[53]....
        /*0760*/ 	.word	0xffffffff


	//   ....[54]....
        /*0764*/ 	.word	0xffffffff


	//   ....[55]....
        /*0768*/ 	.word	0xffffffff


	//   ....[56]....
        /*076c*/ 	.word	0xffffffff


	//   ....[57]....
        /*0770*/ 	.word	0xffffffff


	//   ....[58]....
        /*0774*/ 	.word	0xffffffff


	//   ....[59]....
        /*0778*/ 	.word	0xffffffff


	//   ....[60]....
        /*077c*/ 	.word	0xffffffff


	//   ....[61]....
        /*0780*/ 	.word	0xffffffff


	//   ....[62]....
        /*0784*/ 	.word	0xffffffff


	//   ....[63]....
        /*0788*/ 	.word	0xffffffff


	//   ....[64]....
        /*078c*/ 	.word	0xffffffff


	//   ....[65]....
        /*0790*/ 	.word	0xffffffff


	//   ....[66]....
        /*0794*/ 	.word	0xffffffff


	//   ....[67]....
        /*0798*/ 	.word	0xffffffff


	//   ....[68]....
        /*079c*/ 	.word	0xffffffff


	//   ....[69]....
        /*07a0*/ 	.word	0xffffffff


	//   ....[70]....
        /*07a4*/ 	.word	0xffffffff


	//   ....[71]....
        /*07a8*/ 	.word	0xffffffff


	//   ....[72]....
        /*07ac*/ 	.word	0xffffffff


	//   ....[73]....
        /*07b0*/ 	.word	0xffffffff


	//   ....[74]....
        /*07b4*/ 	.word	0xffffffff


	//   ....[75]....
        /*07b8*/ 	.word	0xffffffff


	//   ....[76]....
        /*07bc*/ 	.word	0xffffffff


	//   ....[77]....
        /*07c0*/ 	.word	0xffffffff


	//   ....[78]....
        /*07c4*/ 	.word	0xffffffff


	//   ....[79]....
        /*07c8*/ 	.word	0xffffffff


	//   ....[80]....
        /*07cc*/ 	.word	0xffffffff


	//   ....[81]....
        /*07d0*/ 	.word	0xffffffff


	//   ....[82]....
        /*07d4*/ 	.word	0xffffffff


	//   ....[83]....
        /*07d8*/ 	.word	0xffffffff


	//   ....[84]....
        /*07dc*/ 	.word	0xffffffff


	//   ....[85]....
        /*07e0*/ 	.word	0xffffffff


	//   ....[86]....
        /*07e4*/ 	.word	0xffffffff


	//   ....[87]....
        /*07e8*/ 	.word	0xffffffff


	//   ....[88]....
        /*07ec*/ 	.word	0x0500000f


	//   ....[89]....
        /*07f0*/ 	.word	0x0500000f


	//   ....[90]....
        /*07f4*/ 	.word	0x0500000f


	//   ....[91]....
        /*07f8*/ 	.word	0x0500000f


	//   ....[92]....
        /*07fc*/ 	.word	0x0500000f


	//   ....[93]....
        /*0800*/ 	.word	0x0500000f


	//   ....[94]....
        /*0804*/ 	.word	0x0500000f


	//   ....[95]....
        /*0808*/ 	.word	0x0500000f


	//   ....[96]....
        /*080c*/ 	.word	0x0500000f


	//   ....[97]....
        /*0810*/ 	.word	0x0500000f


	//   ....[98]....
        /*0814*/ 	.word	0x0500000f


	//   ....[99]....
        /*0818*/ 	.word	0x0500000f


	//   ....[100]....
        /*081c*/ 	.word	0x0500000f


	//   ....[101]....
        /*0820*/ 	.word	0x0500000f


	//   ....[102]....
        /*0824*/ 	.word	0x0500000f


	//   ....[103]....
        /*0828*/ 	.word	0x0500000f


	//   ....[104]....
        /*082c*/ 	.word	0x0500000f


	//   ....[105]....
        /*0830*/ 	.word	0x0500000f


	//   ....[106]....
        /*0834*/ 	.word	0x0500000f


	//   ....[107]....
        /*0838*/ 	.word	0x0500000f


	//   ....[108]....
        /*083c*/ 	.word	0x0500000f


	//   ....[109]....
        /*0840*/ 	.word	0x0500000f


	//   ....[110]....
        /*0844*/ 	.word	0x0500000f


	//   ....[111]....
        /*0848*/ 	.word	0x0500000f


	//   ....[112]....
        /*084c*/ 	.word	0x0500000f


	//   ....[113]....
        /*0850*/ 	.word	0x0500000f


	//   ....[114]....
        /*0854*/ 	.word	0x0500000f


	//   ....[115]....
        /*0858*/ 	.word	0x0500000f


	//   ....[116]....
        /*085c*/ 	.word	0x0500000f


	//   ....[117]....
        /*0860*/ 	.word	0x0500000f


	//   ....[118]....
        /*0864*/ 	.word	0x0500000f


	//   ....[119]....
        /*0868*/ 	.word	0x0500000f


	//   ....[120]....
        /*086c*/ 	.word	0x0500000f


	//   ....[121]....
        /*0870*/ 	.word	0x0500000f


	//   ....[122]....
        /*0874*/ 	.word	0x0500000f


	//   ....[123]....
        /*0878*/ 	.word	0x0500000f


	//----- nvinfo : EIATTR_COOP_GROUP_INSTR_OFFSETS
	.align		4
.L_232:
        /*087c*/ 	.byte	0x04, 0x28
        /*087e*/ 	.short	(.L_234 - .L_233)


	//   ....[0]....
.L_233:
        /*0880*/ 	.word	0x00000060


	//   ....[1]....
        /*0884*/ 	.word	0x000001a0


	//   ....[2]....
        /*0888*/ 	.word	0x000001e0


	//   ....[3]....
        /*088c*/ 	.word	0x000003d0


	//   ....[4]....
        /*0890*/ 	.word	0x00000530


	//   ....[5]....
        /*0894*/ 	.word	0x00000650


	//   ....[6]....
        /*0898*/ 	.word	0x000007b0


	//   ....[7]....
        /*089c*/ 	.word	0x000046b0


	//   ....[8]....
        /*08a0*/ 	.word	0x00006190


	//   ....[9]....
        /*08a4*/ 	.word	0x00006750


	//   ....[10]....
        /*08a8*/ 	.word	0x00006760


	//   ....[11]....
        /*08ac*/ 	.word	0x00006770


	//   ....[12]....
        /*08b0*/ 	.word	0x00006780


	//   ....[13]....
        /*08b4*/ 	.word	0x00007730


	//   ....[14]....
        /*08b8*/ 	.word	0x00007740


	//   ....[15]....
        /*08bc*/ 	.word	0x00007750


	//   ....[16]....
        /*08c0*/ 	.word	0x00007760


	//   ....[17]....
        /*08c4*/ 	.word	0x00009230


	//   ....[18]....
        /*08c8*/ 	.word	0x000092a0


	//   ....[19]....
        /*08cc*/ 	.word	0x00009530


	//   ....[20]....
        /*08d0*/ 	.word	0x000095b0


	//   ....[21]....
        /*08d4*/ 	.word	0x00009f40


	//   ....[22]....
        /*08d8*/ 	.word	0x0000a790


	//   ....[23]....
        /*08dc*/ 	.word	0x0000a7f0


	//   ....[24]....
        /*08e0*/ 	.word	0x0000b010


	//   ....[25]....
        /*08e4*/ 	.word	0x0000b0b0


	//   ....[26]....
        /*08e8*/ 	.word	0x0000bd90


	//   ....[27]....
        /*08ec*/ 	.word	0x0000bde0


	//   ....[28]....
        /*08f0*/ 	.word	0x0000be10


	//   ....[29]....
        /*08f4*/ 	.word	0x0000bea0


	//   ....[30]....
        /*08f8*/ 	.word	0x0000bec0


	//   ....[31]....
        /*08fc*/ 	.word	0x0000d870


	//   ....[32]....
        /*0900*/ 	.word	0x0000dd50


	//   ....[33]....
        /*0904*/ 	.word	0x0000dd90


	//   ....[34]....
        /*0908*/ 	.word	0x0000ddb0


	//   ....[35]....
        /*090c*/ 	.word	0x0000ddd0


	//   ....[36]....
        /*0910*/ 	.word	0x0000e3d0


	//   ....[37]....
        /*0914*/ 	.word	0x0000e430


	//   ....[38]....
        /*0918*/ 	.word	0x0000e670


	//   ....[39]....
        /*091c*/ 	.word	0x0000e690


	//   ....[40]....
        /*0920*/ 	.word	0x0000f190


	//   ....[41]....
        /*0924*/ 	.word	0x0000f1b0


	//   ....[42]....
        /*0928*/ 	.word	0x0000f3e0


	//   ....[43]....
        /*092c*/ 	.word	0x0000f400


	//   ....[44]....
        /*0930*/ 	.word	0x0000f6a0


	//   ....[45]....
        /*0934*/ 	.word	0x0000f890


	//   ....[46]....
        /*0938*/ 	.word	0x0000f8c0


	//   ....[47]....
        /*093c*/ 	.word	0x0000f8f0


	//   ....[48]....
        /*0940*/ 	.word	0x0000f920


	//   ....[49]....
        /*0944*/ 	.word	0x0000f950


	//   ....[50]....
        /*0948*/ 	.word	0x0000f980


	//   ....[51]....
        /*094c*/ 	.word	0x0000faf0


	//   ....[52]....
        /*0950*/ 	.word	0x0000fb20


	//   ....[53]....
        /*0954*/ 	.word	0x0000fb50


	//   ....[54]....
        /*0958*/ 	.word	0x0000fb80


	//   ....[55]....
        /*095c*/ 	.word	0x0000fbb0


	//   ....[56]....
        /*0960*/ 	.word	0x0000fbe0


	//   ....[57]....
        /*0964*/ 	.word	0x0000fc80


	//   ....[58]....
        /*0968*/ 	.word	0x0000fcb0


	//   ....[59]....
        /*096c*/ 	.word	0x0000fd40


	//   ....[60]....
        /*0970*/ 	.word	0x00010870


	//   ....[61]....
        /*0974*/ 	.word	0x000129e0


	//   ....[62]....
        /*0978*/ 	.word	0x00013570


	//   ....[63]....
        /*097c*/ 	.word	0x00013580


	//   ....[64]....
        /*0980*/ 	.word	0x000135a0


	//   ....[65]....
        /*0984*/ 	.word	0x00013640


	//   ....[66]....
        /*0988*/ 	.word	0x00013670


	//   ....[67]....
        /*098c*/ 	.word	0x000136e0


	//   ....[68]....
        /*0990*/ 	.word	0x000136f0


	//   ....[69]....
        /*0994*/ 	.word	0x00013760


	//   ....[70]....
        /*0998*/ 	.word	0x00017420


	//   ....[71]....
        /*099c*/ 	.word	0x00017480


	//   ....[72]....
        /*09a0*/ 	.word	0x000174b0


	//   ....[73]....
        /*09a4*/ 	.word	0x000174e0


	//   ....[74]....
        /*09a8*/ 	.word	0x00017510


	//   ....[75]....
        /*09ac*/ 	.word	0x00017540


	//   ....[76]....
        /*09b0*/ 	.word	0x00017570


	//   ....[77]....
        /*09b4*/ 	.word	0x00017580


	//   ....[78]....
        /*09b8*/ 	.word	0x00017700


	//   ....[79]....
        /*09bc*/ 	.word	0x00017730


	//   ....[80]....
        /*09c0*/ 	.word	0x00017760


	//   ....[81]....
        /*09c4*/ 	.word	0x00017790


	//   ....[82]....
        /*09c8*/ 	.word	0x000177c0


	//   ....[83]....
        /*09cc*/ 	.word	0x000177f0


	//   ....[84]....
        /*09d0*/ 	.word	0x000178b0


	//   ....[85]....
        /*09d4*/ 	.word	0x000178d0


	//   ....[86]....
        /*09d8*/ 	.word	0x00017940


	//   ....[87]....
        /*09dc*/ 	.word	0x00017dd0


	//   ....[88]....
        /*09e0*/ 	.word	0x000182b0


	//   ....[89]....
        /*09e4*/ 	.word	0x00018340


	//   ....[90]....
        /*09e8*/ 	.word	0x00018390


	//   ....[91]....
        /*09ec*/ 	.word	0x000183e0


	//   ....[92]....
        /*09f0*/ 	.word	0x000184c0


	//   ....[93]....
        /*09f4*/ 	.word	0x00018550


	//   ....[94]....
        /*09f8*/ 	.word	0x000185a0


	//   ....[95]....
        /*09fc*/ 	.word	0x000185f0


	//   ....[96]....
        /*0a00*/ 	.word	0x00018860


	//   ....[97]....
        /*0a04*/ 	.word	0x00018b50


	//   ....[98]....
        /*0a08*/ 	.word	0x00018d00


	//   ....[99]....
        /*0a0c*/ 	.word	0x00018d50


	//   ....[100]....
        /*0a10*/ 	.word	0x00018db0


	//   ....[101]....
        /*0a14*/ 	.word	0x00018e50


	//   ....[102]....
        /*0a18*/ 	.word	0x00018f00


	//   ....[103]....
        /*0a1c*/ 	.word	0x00018fa0


	//   ....[104]....
        /*0a20*/ 	.word	0x00019060


	//   ....[105]....
        /*0a24*/ 	.word	0x00019140


	//   ....[106]....
        /*0a28*/ 	.word	0x00019470


	//   ....[107]....
        /*0a2c*/ 	.word	0x00019510


	//   ....[108]....
        /*0a30*/ 	.word	0x00019630


	//   ....[109]....
        /*0a34*/ 	.word	0x000196b0


	//   ....[110]....
        /*0a38*/ 	.word	0x00019730


	//   ....[111]....
        /*0a3c*/ 	.word	0x000197b0


	//   ....[112]....
        /*0a40*/ 	.word	0x00019830


	//   ....[113]....
        /*0a44*/ 	.word	0x000198c0


	//   ....[114]....
        /*0a48*/ 	.word	0x00019960


	//   ....[115]....
        /*0a4c*/ 	.word	0x00019a00


	//   ....[116]....
        /*0a50*/ 	.word	0x00019a80


	//   ....[117]....
        /*0a54*/ 	.word	0x00019b00


	//   ....[118]....
        /*0a58*/ 	.word	0x00019b80


	//   ....[119]....
        /*0a5c*/ 	.word	0x00019c10


	//   ....[120]....
        /*0a60*/ 	.word	0x00019c90


	//   ....[121]....
        /*0a64*/ 	.word	0x00019d30


	//   ....[122]....
        /*0a68*/ 	.word	0x00019dc0


	//   ....[123]....
        /*0a6c*/ 	.word	0x00019ef0


	//----- nvinfo : EIATTR_REG_RECONFIG
	.align		4
.L_234:
        /*0a70*/ 	.byte	0x01, 0x54
	.zero		2


	//----- nvinfo : EIATTR_SYSCALL_OFFSETS
	.align		4
        /*0a74*/ 	.byte	0x04, 0x46
        /*0a76*/ 	.short	(.L_236 - .L_235)


	//   ....[0]....
.L_235:
        /*0a78*/ 	.word	0x00001980


	//   ....[1]....
        /*0a7c*/ 	.word	0x00001ad0


	//   ....[2]....
        /*0a80*/ 	.word	0x00006340


	//   ....[3]....
        /*0a84*/ 	.word	0x000066c0


	//   ....[4]....
        /*0a88*/ 	.word	0x000125d0


	//   ....[5]....
        /*0a8c*/ 	.word	0x00012730


	//   ....[6]....
        /*0a90*/ 	.word	0x00012830


	//   ....[7]....
        /*0a94*/ 	.word	0x000131a0


	//----- nvinfo : EIATTR_MBARRIER_INSTR_OFFSETS
	.align		4
.L_236:
        /*0a98*/ 	.byte	0x04, 0x39
        /*0a9a*/ 	.short	(.L_238 - .L_237)


	//   ....[0]....
.L_237:
        /*0a9c*/ 	.word	0x000002c0
        /*0aa0*/ 	.word	0x000000ff
        /*0aa4*/ 	.word	0x00028c00
        /*0aa8*/ 	.short	0x0100
        /*0aaa*/ 	.byte	0x08
	.zero		1


	//   ....[1]....
        /*0aac*/ 	.word	0x000002d0
        /*0ab0*/ 	.word	0x000000ff
        /*0ab4*/ 	.word	0x00028c20
        /*0ab8*/ 	.short	0x0100
        /*0aba*/ 	.byte	0x08
	.zero		1


	//   ....[2]....
        /*0abc*/ 	.word	0x00000380
        /*0ac0*/ 	.word	0x000000ff
        /*0ac4*/ 	.word	0x00028c30
        /*0ac8*/ 	.short	0x0100
        /*0aca*/ 	.byte	0x06
	.zero		1


	//   ....[3]....
        /*0acc*/ 	.word	0x00000390
        /*0ad0*/ 	.word	0x000000ff
        /*0ad4*/ 	.word	0x00028c40
        /*0ad8*/ 	.short	0x0100
        /*0ada*/ 	.byte	0x06
	.zero		1


	//   ....[4]....
        /*0adc*/ 	.word	0x000003a0
        /*0ae0*/ 	.word	0x000000ff
        /*0ae4*/ 	.word	0x00028c38
        /*0ae8*/ 	.short	0x0100
        /*0aea*/ 	.byte	0x06
	.zero		1


	//   ....[5]....
        /*0aec*/ 	.word	0x000003b0
        /*0af0*/ 	.word	0x000000ff
        /*0af4*/ 	.word	0x00028c48
        /*0af8*/ 	.short	0x0100
        /*0afa*/ 	.byte	0x06
	.zero		1


	//   ....[6]....
        /*0afc*/ 	.word	0x000004e0
        /*0b00*/ 	.word	0x000000ff
        /*0b04*/ 	.word	0x00028c50
        /*0b08*/ 	.short	0x0100
        /*0b0a*/ 	.byte	0x08
	.zero		1


	//   ....[7]....
        /*0b0c*/ 	.word	0x000004f0
        /*0b10*/ 	.word	0x000000ff
        /*0b14*/ 	.word	0x00028c60
        /*0b18*/ 	.short	0x0100
        /*0b1a*/ 	.byte	0x08
	.zero		1


	//   ....[8]....
        /*0b1c*/ 	.word	0x00000500
        /*0b20*/ 	.word	0x000000ff
        /*0b24*/ 	.word	0x00028c58
        /*0b28*/ 	.short	0x0100
        /*0b2a*/ 	.byte	0x08
	.zero		1


	//   ....[9]....
        /*0b2c*/ 	.word	0x00000510
        /*0b30*/ 	.word	0x000000ff
        /*0b34*/ 	.word	0x00028c68
        /*0b38*/ 	.short	0x0100
        /*0b3a*/ 	.byte	0x08
	.zero		1


	//   ....[10]....
        /*0b3c*/ 	.word	0x00000600
        /*0b40*/ 	.word	0x000000ff
        /*0b44*/ 	.word	0x00028c70
        /*0b48*/ 	.short	0x0100
        /*0b4a*/ 	.byte	0x06
	.zero		1


	//   ....[11]....
        /*0b4c*/ 	.word	0x00000610
        /*0b50*/ 	.word	0x000000ff
        /*0b54*/ 	.word	0x00028c80
        /*0b58*/ 	.short	0x0100
        /*0b5a*/ 	.byte	0x06
	.zero		1


	//   ....[12]....
        /*0b5c*/ 	.word	0x00000620
        /*0b60*/ 	.word	0x000000ff
        /*0b64*/ 	.word	0x00028c78
        /*0b68*/ 	.short	0x0100
        /*0b6a*/ 	.byte	0x06
	.zero		1


	//   ....[13]....
        /*0b6c*/ 	.word	0x00000630
        /*0b70*/ 	.word	0x000000ff
        /*0b74*/ 	.word	0x00028c88
        /*0b78*/ 	.short	0x0100
        /*0b7a*/ 	.byte	0x06
	.zero		1


	//   ....[14]....
        /*0b7c*/ 	.word	0x00000760
        /*0b80*/ 	.word	0x000000ff
        /*0b84*/ 	.word	0x00028c90
        /*0b88*/ 	.short	0x0100
        /*0b8a*/ 	.byte	0x08
	.zero		1


	//   ....[15]....
        /*0b8c*/ 	.word	0x00000770
        /*0b90*/ 	.word	0x000000ff
        /*0b94*/ 	.word	0x00028ca0
        /*0b98*/ 	.short	0x0100
        /*0b9a*/ 	.byte	0x08
	.zero		1


	//   ....[16]....
        /*0b9c*/ 	.word	0x00000780
        /*0ba0*/ 	.word	0x000000ff
        /*0ba4*/ 	.word	0x00028c98
        /*0ba8*/ 	.short	0x0100
        /*0baa*/ 	.byte	0x08
	.zero		1


	//   ....[17]....
        /*0bac*/ 	.word	0x00000790
        /*0bb0*/ 	.word	0x000000ff
        /*0bb4*/ 	.word	0x00028ca8
        /*0bb8*/ 	.short	0x0100
        /*0bba*/ 	.byte	0x08
	.zero		1


	//   ....[18]....
        /*0bbc*/ 	.word	0x000008c0
        /*0bc0*/ 	.word	0x000000ff
        /*0bc4*/ 	.word	0x00028cb0
        /*0bc8*/ 	.short	0x0100
        /*0bca*/ 	.byte	0x08
	.zero		1


	//   ....[19]....
        /*0bcc*/ 	.word	0x000008d0
        /*0bd0*/ 	.word	0x000000ff
        /*0bd4*/ 	.word	0x00028cc0
        /*0bd8*/ 	.short	0x0100
        /*0bda*/ 	.byte	0x08
	.zero		1


	//   ....[20]....
        /*0bdc*/ 	.word	0x000008e0
        /*0be0*/ 	.word	0x000000ff
        /*0be4*/ 	.word	0x00028cb8
        /*0be8*/ 	.short	0x0100
        /*0bea*/ 	.byte	0x08
	.zero		1


	//   ....[21]....
        /*0bec*/ 	.word	0x000008f0
        /*0bf0*/ 	.word	0x000000ff
        /*0bf4*/ 	.word	0x00028cc8
        /*0bf8*/ 	.short	0x0100
        /*0bfa*/ 	.byte	0x08
	.zero		1


	//   ....[22]....
        /*0bfc*/ 	.word	0x00002690
        /*0c00*/ 	.word	0x00000042
        /*0c04*/ 	.word	0x00028c90
        /*0c08*/ 	.short	0x010a
        /*0c0a*/ 	.byte	0x3f
	.zero		1


	//   ....[23]....
        /*0c0c*/ 	.word	0x00003010
        /*0c10*/ 	.word	0x00000042
        /*0c14*/ 	.word	0x00028c90
        /*0c18*/ 	.short	0x010a
        /*0c1a*/ 	.byte	0x3f
	.zero		1


	//   ....[24]....
        /*0c1c*/ 	.word	0x00003890
        /*0c20*/ 	.word	0x00000042
        /*0c24*/ 	.word	0x00028c90
        /*0c28*/ 	.short	0x010a
        /*0c2a*/ 	.byte	0x3f
	.zero		1


	//   ....[25]....
        /*0c2c*/ 	.word	0x00003a90
        /*0c30*/ 	.word	0x00000004
        /*0c34*/ 	.word	0x00000000
        /*0c38*/ 	.short	0x0101
        /*0c3a*/ 	.byte	0x3f
	.zero		1


	//   ....[26]....
        /*0c3c*/ 	.word	0x00003ad0
        /*0c40*/ 	.word	0x00000042
        /*0c44*/ 	.word	0x00028cb0
        /*0c48*/ 	.short	0x010a
        /*0c4a*/ 	.byte	0x3f
	.zero		1


	//   ....[27]....
        /*0c4c*/ 	.word	0x000040f0
        /*0c50*/ 	.word	0x00000042
        /*0c54*/ 	.word	0x00000000
        /*0c58*/ 	.short	0x0101
        /*0c5a*/ 	.byte	0x3f
	.zero		1


	//   ....[28]....
        /*0c5c*/ 	.word	0x000047c0
        /*0c60*/ 	.word	0x0000000d
        /*0c64*/ 	.word	0x00028c50
        /*0c68*/ 	.short	0x010a
        /*0c6a*/ 	.byte	0x3f
	.zero		1


	//   ....[29]....
        /*0c6c*/ 	.word	0x00004b60
        /*0c70*/ 	.word	0x00000000
        /*0c74*/ 	.word	0x00000000
        /*0c78*/ 	.short	0x0101
        /*0c7a*/ 	.byte	0x3f
	.zero		1


	//   ....[30]....
        /*0c7c*/ 	.word	0x000054b0
        /*0c80*/ 	.word	0x00000000
        /*0c84*/ 	.word	0x00028c50
        /*0c88*/ 	.short	0x010a
        /*0c8a*/ 	.byte	0x3f
	.zero		1


	//   ....[31]....
        /*0c8c*/ 	.word	0x00005500
        /*0c90*/ 	.word	0x00000000
        /*0c94*/ 	.word	0x00028c50
        /*0c98*/ 	.short	0x010a
        /*0c9a*/ 	.byte	0x3f
	.zero		1


	//   ....[32]....
        /*0c9c*/ 	.word	0x00005850
        /*0ca0*/ 	.word	0x00000000
        /*0ca4*/ 	.word	0x00000000
        /*0ca8*/ 	.short	0x0101
        /*0caa*/ 	.byte	0x3f
	.zero		1


	//   ....[33]....
        /*0cac*/ 	.word	0x000063d0
        /*0cb0*/ 	.word	0x00000002
        /*0cb4*/ 	.word	0x00028c00
        /*0cb8*/ 	.short	0x010a
        /*0cba*/ 	.byte	0x3f
	.zero		1


	//   ....[34]....
        /*0cbc*/ 	.word	0x00006420
        /*0cc0*/ 	.word	0x00000002
        /*0cc4*/ 	.word	0x00028c00
        /*0cc8*/ 	.short	0x010a
        /*0cca*/ 	.byte	0x3f
	.zero		1


	//   ....[35]....
        /*0ccc*/ 	.word	0x00006a40
        /*0cd0*/ 	.word	0x00000002
        /*0cd4*/ 	.word	0x00028c00
        /*0cd8*/ 	.short	0x010a
        /*0cda*/ 	.byte	0x3f
	.zero		1


	//   ....[36]....
        /*0cdc*/ 	.word	0x00007910
        /*0ce0*/ 	.word	0x00000002
        /*0ce4*/ 	.word	0x00028c00
        /*0ce8*/ 	.short	0x010a
        /*0cea*/ 	.byte	0x3f
	.zero		1


	//   ....[37]....
        /*0cec*/ 	.word	0x000086b0
        /*0cf0*/ 	.word	0x0000000f
        /*0cf4*/ 	.word	0x00028c30
        /*0cf8*/ 	.short	0x010a
        /*0cfa*/ 	.byte	0x3f
	.zero		1


	//   ....[38]....
        /*0cfc*/ 	.word	0x00008760
        /*0d00*/ 	.word	0x0000000f
        /*0d04*/ 	.word	0x00028c30
        /*0d08*/ 	.short	0x010a
        /*0d0a*/ 	.byte	0x3f
	.zero		1


	//   ....[39]....
        /*0d0c*/ 	.word	0x000098b0
        /*0d10*/ 	.word	0x00000003
        /*0d14*/ 	.word	0x00000000
        /*0d18*/ 	.short	0x0101
        /*0d1a*/ 	.byte	0x3f
	.zero		1


	//   ....[40]....
        /*0d1c*/ 	.word	0x00009c10
        /*0d20*/ 	.word	0x0000000f
        /*0d24*/ 	.word	0x00028c50
        /*0d28*/ 	.short	0x010a
        /*0d2a*/ 	.byte	0x3f
	.zero		1


	//   ....[41]....
        /*0d2c*/ 	.word	0x00009cb0
        /*0d30*/ 	.word	0x0000000f
        /*0d34*/ 	.word	0x00028c50
        /*0d38*/ 	.short	0x010a
        /*0d3a*/ 	.byte	0x3f
	.zero		1


	//   ....[42]....
        /*0d3c*/ 	.word	0x00009f60
        /*0d40*/ 	.word	0x0000000f
        /*0d44*/ 	.word	0x00000000
        /*0d48*/ 	.short	0x0101
        /*0d4a*/ 	.byte	0x3f
	.zero		1


	//   ....[43]....
        /*0d4c*/ 	.word	0x0000a070
        /*0d50*/ 	.word	0x000000d8
        /*0d54*/ 	.word	0x00028c30
        /*0d58*/ 	.short	0x010a
        /*0d5a*/ 	.byte	0x3f
	.zero		1


	//   ....[44]....
        /*0d5c*/ 	.word	0x0000a120
        /*0d60*/ 	.word	0x000000d8
        /*0d64*/ 	.word	0x00028c30
        /*0d68*/ 	.short	0x010a
        /*0d6a*/ 	.byte	0x3f
	.zero		1


	//   ....[45]....
        /*0d6c*/ 	.word	0x0000ab70
        /*0d70*/ 	.word	0x0000000e
        /*0d74*/ 	.word	0x00000000
        /*0d78*/ 	.short	0x0101
        /*0d7a*/ 	.byte	0x3f
	.zero		1


	//   ....[46]....
        /*0d7c*/ 	.word	0x0000ba80
        /*0d80*/ 	.word	0x000000d8
        /*0d84*/ 	.word	0x00028c50
        /*0d88*/ 	.short	0x010a
        /*0d8a*/ 	.byte	0x3f
	.zero		1


	//   ....[47]....
        /*0d8c*/ 	.word	0x0000bad0
        /*0d90*/ 	.word	0x000000d8
        /*0d94*/ 	.word	0x00028c50
        /*0d98*/ 	.short	0x010a
        /*0d9a*/ 	.byte	0x3f
	.zero		1


	//   ....[48]....
        /*0d9c*/ 	.word	0x0000bdb0
        /*0da0*/ 	.word	0x000000d8
        /*0da4*/ 	.word	0x00000000
        /*0da8*/ 	.short	0x0101
        /*0daa*/ 	.byte	0x3f
	.zero		1


	//   ....[49]....
        /*0dac*/ 	.word	0x0000e3b0
        /*0db0*/ 	.word	0x00000000
        /*0db4*/ 	.word	0x00000000
        /*0db8*/ 	.short	0x0101
        /*0dba*/ 	.byte	0x3f
	.zero		1


	//   ....[50]....
        /*0dbc*/ 	.word	0x00010960
        /*0dc0*/ 	.word	0x00000006
        /*0dc4*/ 	.word	0x00028c20
        /*0dc8*/ 	.short	0x010a
        /*0dca*/ 	.byte	0x3f
	.zero		1


	//   ....[51]....
        /*0dcc*/ 	.word	0x00010a50
        /*0dd0*/ 	.word	0x00000005
        /*0dd4*/ 	.word	0x00028ca0
        /*0dd8*/ 	.short	0x010a
        /*0dda*/ 	.byte	0x3f
	.zero		1


	//   ....[52]....
        /*0ddc*/ 	.word	0x00010ca0
        /*0de0*/ 	.word	0x00000005
        /*0de4*/ 	.word	0x00028cc0
        /*0de8*/ 	.short	0x010a
        /*0dea*/ 	.byte	0x3f
	.zero		1


	//   ....[53]....
        /*0dec*/ 	.word	0x00011720
        /*0df0*/ 	.word	0x00000005
        /*0df4*/ 	.word	0x00028ca0
        /*0df8*/ 	.short	0x010a
        /*0dfa*/ 	.byte	0x3f
	.zero		1


	//   ....[54]....
        /*0dfc*/ 	.word	0x00011960
        /*0e00*/ 	.word	0x00000005
        /*0e04*/ 	.word	0x00028cc0
        /*0e08*/ 	.short	0x010a
        /*0e0a*/ 	.byte	0x3f
	.zero		1


	//   ....[55]....
        /*0e0c*/ 	.word	0x00012c80
        /*0e10*/ 	.word	0x00000000
        /*0e14*/ 	.word	0x00028c40
        /*0e18*/ 	.short	0x010a
        /*0e1a*/ 	.byte	0x3f
	.zero		1


	//   ....[56]....
        /*0e1c*/ 	.word	0x00013810
        /*0e20*/ 	.word	0x00000008
        /*0e24*/ 	.word	0x00028c00
        /*0e28*/ 	.short	0x0107
        /*0e2a*/ 	.byte	0x3f
	.zero		1


	//   ....[57]....
        /*0e2c*/ 	.word	0x00013910
        /*0e30*/ 	.word	0x00000002
        /*0e34*/ 	.word	0x00028c00
        /*0e38*/ 	.short	0x0101
        /*0e3a*/ 	.byte	0x3f
	.zero		1


	//   ....[58]....
        /*0e3c*/ 	.word	0x00013930
        /*0e40*/ 	.word	0x00000002
        /*0e44*/ 	.word	0x00028c20
        /*0e48*/ 	.short	0x010a
        /*0e4a*/ 	.byte	0x3f
	.zero		1


	//   ....[59]....
        /*0e4c*/ 	.word	0x00013a40
        /*0e50*/ 	.word	0x00000003
        /*0e54*/ 	.word	0x00028c60
        /*0e58*/ 	.short	0x010a
        /*0e5a*/ 	.byte	0x3f
	.zero		1


	//   ....[60]....
        /*0e5c*/ 	.word	0x00014750
        /*0e60*/ 	.word	0x00000003
        /*0e64*/ 	.word	0x00028c40
        /*0e68*/ 	.short	0x010a
        /*0e6a*/ 	.byte	0x3f
	.zero		1


	//   ....[61]....
        /*0e6c*/ 	.word	0x000149b0
        /*0e70*/ 	.word	0x00000003
        /*0e74*/ 	.word	0x00028c60
        /*0e78*/ 	.short	0x010a
        /*0e7a*/ 	.byte	0x3f
	.zero		1


	//   ....[62]....
        /*0e7c*/ 	.word	0x00015650
        /*0e80*/ 	.word	0x00000004
        /*0e84*/ 	.word	0x00028c40
        /*0e88*/ 	.short	0x010a
        /*0e8a*/ 	.byte	0x3f
	.zero		1


	//   ....[63]....
        /*0e8c*/ 	.word	0x000158a0
        /*0e90*/ 	.word	0x00000004
        /*0e94*/ 	.word	0x00028c60
        /*0e98*/ 	.short	0x010a
        /*0e9a*/ 	.byte	0x3f
	.zero		1


	//   ....[64]....
        /*0e9c*/ 	.word	0x000164b0
        /*0ea0*/ 	.word	0x00000004
        /*0ea4*/ 	.word	0x00028c40
        /*0ea8*/ 	.short	0x010a
        /*0eaa*/ 	.byte	0x3f
	.zero		1


	//   ....[65]....
        /*0eac*/ 	.word	0x00016710
        /*0eb0*/ 	.word	0x00000004
        /*0eb4*/ 	.word	0x00028c60
        /*0eb8*/ 	.short	0x010a
        /*0eba*/ 	.byte	0x3f
	.zero		1


	//   ....[66]....
        /*0ebc*/ 	.word	0x00017d50
        /*0ec0*/ 	.word	0x00000000
        /*0ec4*/ 	.word	0x00028c20
        /*0ec8*/ 	.short	0x010a
        /*0eca*/ 	.byte	0x3f
	.zero		1


	//   ....[67]....
        /*0ecc*/ 	.word	0x00017f00
        /*0ed0*/ 	.word	0x00000006
        /*0ed4*/ 	.word	0x00000000
        /*0ed8*/ 	.short	0x010a
        /*0eda*/ 	.byte	0x3f
	.zero		1


	//   ....[68]....
        /*0edc*/ 	.word	0x00017f70
        /*0ee0*/ 	.word	0x00000007
        /*0ee4*/ 	.word	0x00000000
        /*0ee8*/ 	.short	0x010a
        /*0eea*/ 	.byte	0x3f
	.zero		1


	//   ....[69]....
        /*0eec*/ 	.word	0x00017fe0
        /*0ef0*/ 	.word	0x00000004
        /*0ef4*/ 	.word	0x00000000
        /*0ef8*/ 	.short	0x010a
        /*0efa*/ 	.byte	0x3f
	.zero		1


	//   ....[70]....
        /*0efc*/ 	.word	0x00018010
        /*0f00*/ 	.word	0x00000003
        /*0f04*/ 	.word	0x00000000
        /*0f08*/ 	.short	0x010a
        /*0f0a*/ 	.byte	0x3f
	.zero		1


	//   ....[71]....
        /*0f0c*/ 	.word	0x00018070
        /*0f10*/ 	.word	0x00000042
        /*0f14*/ 	.word	0x00028c90
        /*0f18*/ 	.short	0x010a
        /*0f1a*/ 	.byte	0x3f
	.zero		1


	//   ....[72]....
        /*0f1c*/ 	.word	0x000180c0
        /*0f20*/ 	.word	0x00000042
        /*0f24*/ 	.word	0x00028c90
        /*0f28*/ 	.short	0x010a
        /*0f2a*/ 	.byte	0x3f
	.zero		1


	//   ....[73]....
        /*0f2c*/ 	.word	0x00018110
        /*0f30*/ 	.word	0x00000042
        /*0f34*/ 	.word	0x00028c90
        /*0f38*/ 	.short	0x010a
        /*0f3a*/ 	.byte	0x3f
	.zero		1


	//   ....[74]....
        /*0f3c*/ 	.word	0x00018160
        /*0f40*/ 	.word	0x00000042
        /*0f44*/ 	.word	0x00028cb0
        /*0f48*/ 	.short	0x010a
        /*0f4a*/ 	.byte	0x3f
	.zero		1


	//   ....[75]....
        /*0f4c*/ 	.word	0x000181b0
        /*0f50*/ 	.word	0x0000000d
        /*0f54*/ 	.word	0x00028c50
        /*0f58*/ 	.short	0x010a
        /*0f5a*/ 	.byte	0x3f
	.zero		1


	//   ....[76]....
        /*0f5c*/ 	.word	0x00018200
        /*0f60*/ 	.word	0x00000000
        /*0f64*/ 	.word	0x00028c50
        /*0f68*/ 	.short	0x010a
        /*0f6a*/ 	.byte	0x3f
	.zero		1


	//   ....[77]....
        /*0f6c*/ 	.word	0x00018410
        /*0f70*/ 	.word	0x00000002
        /*0f74*/ 	.word	0x00028c00
        /*0f78*/ 	.short	0x010a
        /*0f7a*/ 	.byte	0x3f
	.zero		1


	//   ....[78]....
        /*0f7c*/ 	.word	0x00018640
        /*0f80*/ 	.word	0x00000002
        /*0f84*/ 	.word	0x00028c00
        /*0f88*/ 	.short	0x010a
        /*0f8a*/ 	.byte	0x3f
	.zero		1


	//   ....[79]....
        /*0f8c*/ 	.word	0x00018690
        /*0f90*/ 	.word	0x0000000f
        /*0f94*/ 	.word	0x00028c30
        /*0f98*/ 	.short	0x010a
        /*0f9a*/ 	.byte	0x3f
	.zero		1


	//   ....[80]....
        /*0f9c*/ 	.word	0x000186e0
        /*0fa0*/ 	.word	0x0000000f
        /*0fa4*/ 	.word	0x00028c50
        /*0fa8*/ 	.short	0x010a
        /*0faa*/ 	.byte	0x3f
	.zero		1


	//   ....[81]....
        /*0fac*/ 	.word	0x00018730
        /*0fb0*/ 	.word	0x000000d8
        /*0fb4*/ 	.word	0x00028c30
        /*0fb8*/ 	.short	0x010a
        /*0fba*/ 	.byte	0x3f
	.zero		1


	//   ....[82]....
        /*0fbc*/ 	.word	0x00018780
        /*0fc0*/ 	.word	0x000000d8
        /*0fc4*/ 	.word	0x00028c50
        /*0fc8*/ 	.short	0x010a
        /*0fca*/ 	.byte	0x3f
	.zero		1


	//   ....[83]....
        /*0fcc*/ 	.word	0x00018930
        /*0fd0*/ 	.word	0x00000005
        /*0fd4*/ 	.word	0x00028c20
        /*0fd8*/ 	.short	0x010a
        /*0fda*/ 	.byte	0x3f
	.zero		1


	//   ....[84]....
        /*0fdc*/ 	.word	0x00018980
        /*0fe0*/ 	.word	0x00000005
        /*0fe4*/ 	.word	0x00028ca0
        /*0fe8*/ 	.short	0x010a
        /*0fea*/ 	.byte	0x3f
	.zero		1


	//   ....[85]....
        /*0fec*/ 	.word	0x000189d0
        /*0ff0*/ 	.word	0x00000005
        /*0ff4*/ 	.word	0x00028cc0
        /*0ff8*/ 	.short	0x010a
        /*0ffa*/ 	.byte	0x3f
	.zero		1


	//   ....[86]....
        /*0ffc*/ 	.word	0x00018a20
        /*1000*/ 	.word	0x00000005
        /*1004*/ 	.word	0x00028ca0
        /*1008*/ 	.short	0x010a
        /*100a*/ 	.byte	0x3f
	.zero		1


	//   ....[87]....
        /*100c*/ 	.word	0x00018a70
        /*1010*/ 	.word	0x00000005
        /*1014*/ 	.word	0x00028cc0
        /*1018*/ 	.short	0x010a
        /*101a*/ 	.byte	0x3f
	.zero		1


	//   ....[88]....
        /*101c*/ 	.word	0x00018c10
        /*1020*/ 	.word	0x00000000
        /*1024*/ 	.word	0x00028c40
        /*1028*/ 	.short	0x010a
        /*102a*/ 	.byte	0x3f
	.zero		1


	//   ....[89]....
        /*102c*/ 	.word	0x00019190
        /*1030*/ 	.word	0x00000002
        /*1034*/ 	.word	0x00028c20
        /*1038*/ 	.short	0x010a
        /*103a*/ 	.byte	0x3f
	.zero		1


	//   ....[90]....
        /*103c*/ 	.word	0x000191e0
        /*1040*/ 	.word	0x00000003
        /*1044*/ 	.word	0x00028c60
        /*1048*/ 	.short	0x010a
        /*104a*/ 	.byte	0x3f
	.zero		1


	//   ....[91]....
        /*104c*/ 	.word	0x00019230
        /*1050*/ 	.word	0x00000003
        /*1054*/ 	.word	0x00028c40
        /*1058*/ 	.short	0x010a
        /*105a*/ 	.byte	0x3f
	.zero		1


	//   ....[92]....
        /*105c*/ 	.word	0x00019280
        /*1060*/ 	.word	0x00000003
        /*1064*/ 	.word	0x00028c60
        /*1068*/ 	.short	0x010a
        /*106a*/ 	.byte	0x3f
	.zero		1


	//   ....[93]....
        /*106c*/ 	.word	0x000192d0
        /*1070*/ 	.word	0x00000004
        /*1074*/ 	.word	0x00028c40
        /*1078*/ 	.short	0x010a
        /*107a*/ 	.byte	0x3f
	.zero		1


	//   ....[94]....
        /*107c*/ 	.word	0x00019320
        /*1080*/ 	.word	0x00000004
        /*1084*/ 	.word	0x00028c60
        /*1088*/ 	.short	0x010a
        /*108a*/ 	.byte	0x3f
	.zero		1


	//   ....[95]....
        /*108c*/ 	.word	0x00019370
        /*1090*/ 	.word	0x00000004
        /*1094*/ 	.word	0x00028c40
        /*1098*/ 	.short	0x010a
        /*109a*/ 	.byte	0x3f
	.zero		1


	//   ....[96]....
        /*109c*/ 	.word	0x000193c0
        /*10a0*/ 	.word	0x00000004
        /*10a4*/ 	.word	0x00028c60
        /*10a8*/ 	.short	0x010a
        /*10aa*/ 	.byte	0x3f
	.zero		1


	//   ....[97]....
        /*10ac*/ 	.word	0x00019e10
        /*10b0*/ 	.word	0x00000000
        /*10b4*/ 	.word	0x00028c20
        /*10b8*/ 	.short	0x010a
        /*10ba*/ 	.byte	0x3f
	.zero		1


	//   ....[98]....
        /*10bc*/ 	.word	0x00019fb0
        /*10c0*/ 	.word	0x00000006
        /*10c4*/ 	.word	0x00000000
        /*10c8*/ 	.short	0x010a
        /*10ca*/ 	.byte	0x3f
	.zero		1


	//   ....[99]....
        /*10cc*/ 	.word	0x0001a000
        /*10d0*/ 	.word	0x00000007
        /*10d4*/ 	.word	0x00000000
        /*10d8*/ 	.short	0x010a
        /*10da*/ 	.byte	0x3f
	.zero		1


	//   ....[100]....
        /*10dc*/ 	.word	0x0001a050
        /*10e0*/ 	.word	0x00000004
        /*10e4*/ 	.word	0x00000000
        /*10e8*/ 	.short	0x010a
        /*10ea*/ 	.byte	0x3f
	.zero		1


	//----- nvinfo : EIATTR_NUM_MBARRIERS
	.align		4
.L_238:
        /*10ec*/ 	.byte	0x03, 0x38
        /*10ee*/ 	.short	0x0016


	//----- nvinfo : EIATTR_EXIT_INSTR_OFFSETS
	.align		4
        /*10f0*/ 	.byte	0x04, 0x1c
        /*10f2*/ 	.short	(.L_240 - .L_239)


	//   ....[0]....
.L_239:
        /*10f4*/ 	.word	0x00018060


	//----- nvinfo : EIATTR_MAX_THREADS
	.align		4
.L_240:
        /*10f8*/ 	.byte	0x04, 0x05
        /*10fa*/ 	.short	(.L_242 - .L_241)
.L_241:
        /*10fc*/ 	.word	0x00000180
        /*1100*/ 	.word	0x00000001
        /*1104*/ 	.word	0x00000001


	//----- nvinfo : EIATTR_CRS_STACK_SIZE
	.align		4
.L_242:
        /*1108*/ 	.byte	0x04, 0x1e
        /*110a*/ 	.short	(.L_244 - .L_243)
.L_243:
        /*110c*/ 	.word	0x00000000


	//----- nvinfo : EIATTR_CBANK_PARAM_SIZE
	.align		4
.L_244:
        /*1110*/ 	.byte	0x03, 0x19
        /*1112*/ 	.short	0x0af0


	//----- nvinfo : EIATTR_PARAM_CBANK
	.align		4
        /*1114*/ 	.byte	0x04, 0x0a
        /*1116*/ 	.short	(.L_246 - .L_245)
	.align		4
.L_245:
        /*1118*/ 	.word	index@(.nv.constant0._ZN7cutlass13device_kernelIN5flash11enable_sm90INS1_16FlashAttnFwdSm90INS1_25CollectiveMainloopFwdSm90ILi2EN4cute5tupleIJNS5_1CILi1EEES8_S8_EEENS6_IJNS7_ILi64EEESA_SA_EEELi512ENS_6half_tEfNS_4arch4Sm90ELb0ELb0ELb1ELb1ELb0ELb1ELb0ELb0ELb0ELb1ELb0ELb0EEENS1_21CollectiveEpilogueFwdINS6_IJSA_NS7_ILi512EEESA_EEES9_SC_SE_Li256ELb1ELb1ELb0ELb0EEENS1_36VarlenDynamicPersistentTileSchedulerILi64ELi64ELi256ELi128ELb0ELb1ELb1ELb0ELb1ELb1EEEEEEEEEvNT_6ParamsE)
        /*111c*/ 	.short	0x0210
        /*111e*/ 	.short	0x0af0


	//----- nvinfo : EIATTR_SW_WAR
	.align		4
.L_246:
        /*1120*/ 	.byte	0x04, 0x36
        /*1122*/ 	.short	(.L_248 - .L_247)
.L_247:
        /*1124*/ 	.word	0x00000008
.L_248:


//--------------------- .nv.info._ZN7cutlass13device_kernelIN5flash11enable_sm90INS1_16FlashAttnFwdSm90INS1_25CollectiveMainloopFwdSm90ILi2EN4cute5tupleIJNS5_1CILi1EEES8_S8_EEENS6_IJNS7_ILi64EEESA_SA_EEELi512ENS_6half_tEfNS_4arch4Sm90ELb0ELb0ELb1ELb1ELb0ELb0ELb1ELb0ELb0ELb1ELb0ELb0EEENS1_21CollectiveEpilogueFwdINS6_IJSA_NS7_ILi512EEESA_EEES9_SC_SE_Li256ELb1ELb1ELb0ELb0EEENS1_36VarlenDynamicPersistentTileSchedulerILi64ELi64ELi256ELi128ELb0ELb1ELb1ELb0ELb1ELb1EEEEEEEEEvNT_6ParamsE --------------------------
	.section	.nv.info._ZN7cutlass13device_kernelIN5flash11enable_sm90INS1_16FlashAttnFwdSm90INS1_25CollectiveMainloopFwdSm90ILi2EN4cute5tupleIJNS5_1CILi1EEES8_S8_EEENS6_IJNS7_ILi64EEESA_SA_EEELi512ENS_6half_tEfNS_4arch4Sm90ELb0ELb0ELb1ELb1ELb0ELb0ELb1ELb0ELb0ELb1ELb0ELb0EEENS1_21CollectiveEpilogueFwdINS6_IJSA_NS7_ILi512EEESA_EEES9_SC_SE_Li256ELb1ELb1ELb0ELb0EEENS1_36VarlenDynamicPersistentTileSchedulerILi64ELi64ELi256ELi128ELb0ELb1ELb1ELb0ELb1ELb1EEEEEEEEEvNT_6ParamsE,"",@"SHT_CUDA_INFO"
	.sectionflags	@""
	.align	4


	//----- nvinfo : EIATTR_CUDA_API_VERSION
	.align		4
        /*0000*/ 	.byte	0x04, 0x37
        /*0002*/ 	.short	(.L_250 - .L_249)
.L_249:
        /*0004*/ 	.word	0x00000082


	//----- nvinfo : EIATTR_KPARAM_INFO
	.align		4
.L_250:
        /*0008*/ 	.byte	0x04, 0x17
        /*000a*/ 	.short	(.L_252 - .L_251)
.L_251:
        /*000c*/ 	.word	0x00000000
        /*0010*/ 	.short	0x0000
        /*0012*/ 	.short	0x0070
        /*0014*/ 	.byte	0x00, 0xf0, 0x01, 0x2e


	//----- nvinfo : EIATTR_SPARSE_MMA_MASK
	.align		4
.L_252:
        /*0018*/ 	.byte	0x03, 0x50
        /*001a*/ 	.short	0x0000


	//----- nvinfo : EIATTR_MAXREG_COUNT
	.align		4
        /*001c*/ 	.byte	0x03, 0x1b
        /*001e*/ 	.short	0x00a8


	//----- nvinfo : EIATTR_NUM_BARRIERS
	.align		4
        /*0020*/ 	.byte	0x02, 0x4c
        /*0022*/ 	.byte	0x10
	.zero		1


	//----- nvinfo : EIATTR_EXTERNS
	.align		4
        /*0024*/ 	.byte	0x04, 0x0f
        /*0026*/ 	.short	(.L_254 - .L_253)


	//   ....[0]....
	.align		4
.L_253:
        /*0028*/ 	.word	index@(__assertfail)


	//----- nvinfo : EIATTR_ANNOTATIONS
	.align		4
.L_254:
        /*002c*/ 	.byte	0x04, 0x55
        /*002e*/ 	.short	(.L_256 - .L_255)


	//   ....[0]....
.L_255:
        /* <DEDUP_REMOVED lines=103> */


	//----- nvinfo : EIATTR_MERCURY_ISA_VERSION
	.align		4
.L_256:
        /*0690*/ 	.byte	0x03, 0x5f
        /*0692*/ 	.short	0x0101


	//----- nvinfo : EIATTR_UNUSED_LOAD_BYTE_OFFSET
	.align		4
        /*0694*/ 	.byte	0x04, 0x44
        /*0696*/ 	.short	(.L_258 - .L_257)


	//   ....[0]....
.L_257:
        /*0698*/ 	.word	0x00000a10
        /*069c*/ 	.word	0x0000fff0


	//   ....[1]....
        /*06a0*/ 	.word	0x00009380
        /*06a4*/ 	.word	0x0000fff0


	//----- nvinfo : EIATTR_INT_WARP_WIDE_INSTR_OFFSETS
	.align		4
.L_258:
        /*06a8*/ 	.byte	0x04, 0x31
        /*06aa*/ 	.short	(.L_260 - .L_259)


	//   ....[0]....
.L_259:
        /*06ac*/ 	.word	0x00000130


	//   ....[1]....
        /*06b0*/ 	.word	0x00000170


	//   ....[2]....
        /*06b4*/ 	.word	0x000001e0


	//   ....[3]....
        /*06b8*/ 	.word	0x00000250


	//   ....[4]....
        /*06bc*/ 	.word	0x0000d420


	//   ....[5]....
        /*06c0*/ 	.word	0x0000d480


	//   ....[6]....
        /*06c4*/ 	.word	0x00013260


	//   ....[7]....
        /*06c8*/ 	.word	0x000132c0


	//----- nvinfo : EIATTR_COOP_GROUP_MASK_REGIDS
	.align		4
.L_260:
        /*06cc*/ 	.byte	0x04, 0x29
        /*06ce*/ 	.short	(.L_262 - .L_261)


	//   ....[0]....
.L_261:
        /*06d0*/ 	.word	0xffffffff


	//   ....[1]....
        /*06d4*/ 	.word	0xffffffff


	//   ....[2]....
        /*06d8*/ 	.word	0xffffffff


	//   ....[3]....
        /*06dc*/ 	.word	0xffffffff


	//   ....[4]....
        /*06e0*/ 	.word	0xffffffff


	//   ....[5]....
        /*06e4*/ 	.word	0xffffffff


	//   ....[6]....
        /*06e8*/ 	.word	0xffffffff


	//   ....[7]....
        /*06ec*/ 	.word	0xffffffff


	//   ....[8]....
        /*06f0*/ 	.word	0xffffffff


	//   ....[9]....
        /*06f4*/ 	.word	0xffffffff


	//   ....[10]....
        /*06f8*/ 	.word	0xffffffff


	//   ....[11]....
        /*06fc*/ 	.word	0xffffffff


	//   ....[12]....
        /*0700*/ 	.word	0xffffffff


	//   ....[13]....
        /*0704*/ 	.word	0xffffffff


	//   ....[14]....
        /*0708*/ 	.word	0xffffffff


	//   ....[15]....
        /*070c*/ 	.word	0xffffffff


	//   ....[16]....
        /*0710*/ 	.word	0xffffffff


	//   ....[17]....
        /*0714*/ 	.word	0xffffffff


	//   ....[18]....
        /*0718*/ 	.word	0xffffffff


	//   ....[19]....
        /*071c*/ 	.word	0xffffffff


	//   ....[20]....
        /*0720*/ 	.word	0xffffffff


	//   ....[21]....
        /*0724*/ 	.word	0xffffffff


	//   ....[22]....
        /*0728*/ 	.word	0xffffffff


	//   ....[23]....
        /*072c*/ 	.word	0xffffffff


	//   ....[24]....
        /*0730*/ 	.word	0xffffffff


	//   ....[25]....
        /*0734*/ 	.word	0xffffffff


	//   ....[26]....
        /*0738*/ 	.word	0xffffffff


	//   ....[27]....
        /*073c*/ 	.word	0xffffffff


	//   ....[28]....
        /*0740*/ 	.word	0xffffffff


	//   ....[29]....
        /*0744*/ 	.word	0xffffffff


	//   ....[30]....
        /*0748*/ 	.word	0xffffffff


	//   ....[31]....
        /*074c*/ 	.word	0xffffffff


	//   ....[32]....
        /*0750*/ 	.word	0xffffffff


	//   ....[33]....
        /*0754*/ 	.word	0xffffffff


	//   ....[34]....
        /*0758*/ 	.word	0xffffffff


	//   ....[35]....
        /*075c*/ 	.word	0xffffffff


	//   ....[36]....
        /*0760*/ 	.word	0xffffffff


	//   ....[37]....
        /*0764*/ 	.word	0xffffffff


	//   ....[38]....
        /*0768*/ 	.word	0xffffffff


	//   ....[39]....
        /*076c*/ 	.word	0xffffffff


	//   ....[40]....
        /*0770*/ 	.word	0xffffffff


	//   ....[41]....
        /*0774*/ 	.word	0xffffffff


	//   ....[42]....
        /*0778*/ 	.word	0xffffffff


	//   ....[43]....
        /*077c*/ 	.word	0xffffffff


	//   ....[44]....
        /*0780*/ 	.word	0xffffffff


	//   ....[45]....
        /*0784*/ 	.word	0xffffffff


	//   ....[46]....
        /*0788*/ 	.word	0xffffffff


	//   ....[47]....
        /*078c*/ 	.word	0xffffffff


	//   ....[48]....
        /*0790*/ 	.word	0xffffffff


	//   ....[49]....
        /*0794*/ 	.word	0xffffffff


	//   ....[50]....
        /*0798*/ 	.word	0xffffffff


	//   ....[51]....
        /*079c*/ 	.word	0xffffffff


	//   ....[52]....
        /*07a0*/ 	.word	0xffffffff


	//   ....[53]....
        /*07a4*/ 	.word	0xffffffff


	//   ....[54]....
        /*07a8*/ 	.word	0xffffffff


	//   ....[55]....
        /*07ac*/ 	.word	0xffffffff


	//   ....[56]....
        /*07b0*/ 	.word	0xffffffff


	//   ....[57]....
        /*07b4*/ 	.word	0xffffffff


	//   ....[58]....
        /*07b8*/ 	.word	0xffffffff


	//   ....[59]....
        /*07bc*/ 	.word	0xffffffff


	//   ....[60]....
        /*07c0*/ 	.word	0xffffffff


	//   ....[61]....
        /*07c4*/ 	.word	0xffffffff


	//   ....[62]....
        /*07c8*/ 	.word	0xffffffff


	//   ....[63]....
        /*07cc*/ 	.word	0xffffffff


	//   ....[64]....
        /*07d0*/ 	.word	0xffffffff


	//   ....[65]....
        /*07d4*/ 	.word	0xffffffff


	//   ....[66]....
        /*07d8*/ 	.word	0xffffffff


	//   ....[67]....
        /*07dc*/ 	.word	0xffffffff


	//   ....[68]....
        /*07e0*/ 	.word	0xffffffff


	//   ....[69]....
        /*07e4*/ 	.word	0xffffffff


	//   ....[70]....
        /*07e8*/ 	.word	0xffffffff


	//   ....[71]....
        /*07ec*/ 	.word	0xffffffff


	//   ....[72]....
        /*07f0*/ 	.word	0xffffffff


	//   ....[73]....
        /*07f4*/ 	.word	0xffffffff


	//   ....[74]....
        /*07f8*/ 	.word	0xffffffff


	//   ....[75]....
        /*07fc*/ 	.word	0xffffffff


	//   ....[76]....
        /*0800*/ 	.word	0xffffffff


	//   ....[77]....
        /*0804*/ 	.word	0xffffffff


	//   ....[78]....
        /*0808*/ 	.word	0xffffffff


	//   ....[79]....
        /*080c*/ 	.word	0xffffffff


	//   ....[80]....
        /*0810*/ 	.word	0xffffffff


	//   ....[81]....
        /*0814*/ 	.word	0xffffffff


	//   ....[82]....
        /*0818*/ 	.word	0xffffffff


	//   ....[83]....
        /*081c*/ 	.word	0xffffffff


	//   ....[84]....
        /*0820*/ 	.word	0xffffffff


	//   ....[85]....
        /*0824*/ 	.word	0xffffffff


	//   ....[86]....
        /*0828*/ 	.word	0xffffffff


	//   ....[87]....
        /*082c*/ 	.word	0xffffffff


	//   ....[88]....
        /*0830*/ 	.word	0xffffffff


	//   ....[89]....
        /*0834*/ 	.word	0x0500000f


	//   ....[90]....
        /*0838*/ 	.word	0x0500000f


	//   ....[91]....
        /*083c*/ 	.word	0x0500000f


	//   ....[92]....
        /*0840*/ 	.word	0x0500000f


	//   ....[93]....
        /*0844*/ 	.word	0x0500000f


	//   ....[94]....
        /*0848*/ 	.word	0x0500000f


	//   ....[95]....
        /*084c*/ 	.word	0x0500000f


	//   ....[96]....
        /*0850*/ 	.word	0x0500000f


	//   ....[97]....
        /*0854*/ 	.word	0x0500000f


	//   ....[98]....
        /*0858*/ 	.word	0x0500000f


	//   ....[99]....
        /*085c*/ 	.word	0x0500000f


	//   ....[100]....
        /*0860*/ 	.word	0x0500000f


	//   ....[101]....
        /*0864*/ 	.word	0x0500000f


	//   ....[102]....
        /*0868*/ 	.word	0x0500000f


	//   ....[103]....
        /*086c*/ 	.word	0x0500000f


	//   ....[104]....
        /*0870*/ 	.word	0x0500000f


	//   ....[105]....
        /*0874*/ 	.word	0x0500000f


	//   ....[106]....
        /*0878*/ 	.word	0x0500000f


	//   ....[107]....
        /*087c*/ 	.word	0x0500000f


	//   ....[108]....
        /*0880*/ 	.word	0x0500000f


	//   ....[109]....
        /*0884*/ 	.word	0x0500000f


	//   ....[110]....
        /*0888*/ 	.word	0x0500000f


	//   ....[111]....
        /*088c*/ 	.word	0x0500000f


	//   ....[112]....
        /*0890*/ 	.word	0x0500000f


	//   ....[113]....
        /*0894*/ 	.word	0x0500000f


	//   ....[114]....
        /*0898*/ 	.word	0x0500000f


	//   ....[115]....
        /*089c*/ 	.word	0x0500000f


	//   ....[116]....
        /*08a0*/ 	.word	0x0500000f


	//   ....[117]....
        /*08a4*/ 	.word	0x0500000f


	//   ....[118]....
        /*08a8*/ 	.word	0x0500000f


	//   ....[119]....
        /*08ac*/ 	.word	0x0500000f


	//   ....[120]....
        /*08b0*/ 	.word	0x0500000f


	//   ....[121]....
        /*08b4*/ 	.word	0x0500000f


	//   ....[122]....
        /*08b8*/ 	.word	0x0500000f


	//   ....[123]....
        /*08bc*/ 	.word	0x0500000f


	//----- nvinfo : EIATTR_COOP_GROUP_INSTR_OFFSETS
	.align		4
.L_262:
        /*08c0*/ 	.byte	0x04, 0x28
        /*08c2*/ 	.short	(.L_264 - .L_263)


	//   ....[0]....
.L_263:
        /*08c4*/ 	.word	0x00000060


	//   ....[1]....
        /*08c8*/ 	.word	0x00000140


	//   ....[2]....
        /*08cc*/ 	.word	0x00000180


	//   ....[3]....
        /*08d0*/ 	.word	0x00000390


	//   ....[4]....
        /*08d4*/ 	.word	0x000004f0


	//   ....[5]....
        /*08d8*/ 	.word	0x00000610


	//   ....[6]....
        /*08dc*/ 	.word	0x00000770


	//   ....[7]....
        /*08e0*/ 	.word	0x000017f0


	//   ....[8]....
        /*08e4*/ 	.word	0x00002f40


	//   ....[9]....
        /*08e8*/ 	.word	0x00003750


	//   ....[10]....
        /*08ec*/ 	.word	0x00004e70


	//   ....[11]....
        /*08f0*/ 	.word	0x00004f10


	//   ....[12]....
        /*08f4*/ 	.word	0x00005140


	//   ....[13]....
        /*08f8*/ 	.word	0x000051f0


	//   ....[14]....
        /*08fc*/ 	.word	0x00005a00


	//   ....[15]....
        /*0900*/ 	.word	0x00005f30


	//   ....[16]....
        /*0904*/ 	.word	0x00007320


	//   ....[17]....
        /*0908*/ 	.word	0x00007390


	//   ....[18]....
        /*090c*/ 	.word	0x000076a0


	//   ....[19]....
        /*0910*/ 	.word	0x000077f0


	//   ....[20]....
        /*0914*/ 	.word	0x00008840


	//   ....[21]....
        /*0918*/ 	.word	0x00008880


	//   ....[22]....
        /*091c*/ 	.word	0x000088b0


	//   ....[23]....
        /*0920*/ 	.word	0x00008940


	//   ....[24]....
        /*0924*/ 	.word	0x00008960


	//   ....[25]....
        /*0928*/ 	.word	0x0000a2b0


	//   ....[26]....
        /*092c*/ 	.word	0x0000a8e0


	//   ....[27]....
        /*0930*/ 	.word	0x0000a910


	//   ....[28]....
        /*0934*/ 	.word	0x0000a930


	//   ....[29]....
        /*0938*/ 	.word	0x0000a960


	//   ....[30]....
        /*093c*/ 	.word	0x0000b020


	//   ....[31]....
        /*0940*/ 	.word	0x0000b030


	//   ....[32]....
        /*0944*/ 	.word	0x0000b260


	//   ....[33]....
        /*0948*/ 	.word	0x0000b280


	//   ....[34]....
        /*094c*/ 	.word	0x0000be40


	//   ....[35]....
        /*0950*/ 	.word	0x0000be70


	//   ....[36]....
        /*0954*/ 	.word	0x0000c0b0


	//   ....[37]....
        /*0958*/ 	.word	0x0000c0d0


	//   ....[38]....
        /*095c*/ 	.word	0x0000c370


	//   ....[39]....
        /*0960*/ 	.word	0x0000c560


	//   ....[40]....
        /*0964*/ 	.word	0x0000c590


	//   ....[41]....
        /*0968*/ 	.word	0x0000c5c0


	//   ....[42]....
        /*096c*/ 	.word	0x0000c5f0


	//   ....[43]....
        /*0970*/ 	.word	0x0000c620


	//   ....[44]....
        /*0974*/ 	.word	0x0000c650


	//   ....[45]....
        /*0978*/ 	.word	0x0000c7c0


	//   ....[46]....
        /*097c*/ 	.word	0x0000c7f0


	//   ....[47]....
        /*0980*/ 	.word	0x0000c820


	//   ....[48]....
        /*0984*/ 	.word	0x0000c850


	//   ....[49]....
        /*0988*/ 	.word	0x0000c880


	//   ....[50]....
        /*098c*/ 	.word	0x0000c8b0


	//   ....[51]....
        /*0990*/ 	.word	0x0000c950


	//   ....[52]....
        /*0994*/ 	.word	0x0000c980


	//   ....[53]....
        /*0998*/ 	.word	0x0000ca10


	//   ....[54]....
        /*099c*/ 	.word	0x0000da30


	//   ....[55]....
        /*09a0*/ 	.word	0x0000e5b0


	//   ....[56]....
        /*09a4*/ 	.word	0x0000e5c0


	//   ....[57]....
        /*09a8*/ 	.word	0x0000e5e0


	//   ....[58]....
        /*09ac*/ 	.word	0x0000e6b0


	//   ....[59]....
        /*09b0*/ 	.word	0x0000e6e0


	//   ....[60]....
        /*09b4*/ 	.word	0x0000e740


	//   ....[61]....
        /*09b8*/ 	.word	0x0000e750


	//   ....[62]....
        /*09bc*/ 	.word	0x0000e7c0


	//   ....[63]....
        /*09c0*/ 	.word	0x0000f110


	//   ....[64]....
        /*09c4*/ 	.word	0x0000f120


	//   ....[65]....
        /*09c8*/ 	.word	0x0000f250


	//   ....[66]....
        /*09cc*/ 	.word	0x0000f280


	//   ....[67]....
        /*09d0*/ 	.word	0x0000f500


	//   ....[68]....
        /*09d4*/ 	.word	0x0000f530


	//   ....[69]....
        /*09d8*/ 	.word	0x0000f6a0


	//   ....[70]....
        /*09dc*/ 	.word	0x0000f6b0


	//   ....[71]....
        /*09e0*/ 	.word	0x000134f0


	//   ....[72]....
        /*09e4*/ 	.word	0x00013520


	//   ....[73]....
        /*09e8*/ 	.word	0x00013560


	//   ....[74]....
        /*09ec*/ 	.word	0x00013590


	//   ....[75]....
        /*09f0*/ 	.word	0x000135c0


	//   ....[76]....
        /*09f4*/ 	.word	0x000135f0


	//   ....[77]....
        /*09f8*/ 	.word	0x00013620


	//   ....[78]....
        /*09fc*/ 	.word	0x00013650


	//   ....[79]....
        /*0a00*/ 	.word	0x000137d0


	//   ....[80]....
        /*0a04*/ 	.word	0x00013800


	//   ....[81]....
        /*0a08*/ 	.word	0x00013830


	//   ....[82]....
        /*0a0c*/ 	.word	0x00013860


	//   ....[83]....
        /*0a10*/ 	.word	0x00013890


	//   ....[84]....
        /*0a14*/ 	.word	0x000138c0


	//   ....[85]....
        /*0a18*/ 	.word	0x00013980


	//   ....[86]....
        /*0a1c*/ 	.word	0x000139a0


	//   ....[87]....
        /*0a20*/ 	.word	0x00013a10


	//   ....[88]....
        /*0a24*/ 	.word	0x00013ea0


	//   ....[89]....
        /*0a28*/ 	.word	0x00014390


	//   ....[90]....
        /*0a2c*/ 	.word	0x00014510


	//   ....[91]....
        /*0a30*/ 	.word	0x00014560


	//   ....[92]....
        /*0a34*/ 	.word	0x000145c0


	//   ....[93]....
        /*0a38*/ 	.word	0x00014620


	//   ....[94]....
        /*0a3c*/ 	.word	0x00014770


	//   ....[95]....
        /*0a40*/ 	.word	0x00014810


	//   ....[96]....
        /*0a44*/ 	.word	0x000148c0


	//   ....[97]....
        /*0a48*/ 	.word	0x000149a0


	//   ....[98]....
        /*0a4c*/ 	.word	0x00014b70


	//   ....[99]....
        /*0a50*/ 	.word	0x00014c30


	//   ....[100]....
        /*0a54*/ 	.word	0x00014ee0


	//   ....[101]....
        /*0a58*/ 	.word	0x00015000


	//   ....[102]....
        /*0a5c*/ 	.word	0x000151d0


	//   ....[103]....
        /*0a60*/ 	.word	0x000152a0


	//   ....[104]....
        /*0a64*/ 	.word	0x000154a0


	//   ....[105]....
        /*0a68*/ 	.word	0x00015530


	//   ....[106]....
        /*0a6c*/ 	.word	0x00015860


	//   ....[107]....
        /*0a70*/ 	.word	0x00015900


	//   ....[108]....
        /*0a74*/ 	.word	0x00015a20


	//   ....[109]....
        /*0a78*/ 	.word	0x00015aa0


	//   ....[110]....
        /*0a7c*/ 	.word	0x00015b20


	//   ....[111]....
        /*0a80*/ 	.word	0x00015ba0


	//   ....[112]....
        /*0a84*/ 	.word	0x00015c20


	//   ....[113]....
        /*0a88*/ 	.word	0x00015cb0


	//   ....[114]....
        /*0a8c*/ 	.word	0x00015d50


	//   ....[115]....
        /*0a90*/ 	.word	0x00015e00


	//   ....[116]....
        /*0a94*/ 	.word	0x00015e80


	//   ....[117]....
        /*0a98*/ 	.word	0x00015f00


	//   ....[118]....
        /*0a9c*/ 	.word	0x00015f80


	//   ....[119]....
        /*0aa0*/ 	.word	0x00016010


	//   ....[120]....
        /*0aa4*/ 	.word	0x00016090


	//   ....[121]....
        /*0aa8*/ 	.word	0x00016130


	//   ....[122]....
        /*0aac*/ 	.word	0x000161c0


	//   ....[123]....
        /*0ab0*/ 	.word	0x000162f0


	//----- nvinfo : EIATTR_REG_RECONFIG
	.align		4
.L_264:
        /*0ab4*/ 	.byte	0x01, 0x54
	.zero		2


	//----- nvinfo : EIATTR_SYSCALL_OFFSETS
	.align		4
        /*0ab8*/ 	.byte	0x04, 0x46
        /*0aba*/ 	.short	(.L_266 - .L_265)


	//   ....[0]....
.L_265:
        /*0abc*/ 	.word	0x00003100


	//   ....[1]....
        /*0ac0*/ 	.word	0x0000d620


	//   ....[2]....
        /*0ac4*/ 	.word	0x0000d780


	//   ....[3]....
        /*0ac8*/ 	.word	0x0000d880


	//   ....[4]....
        /*0acc*/ 	.word	0x0000e190


	//   ....[5]....
        /*0ad0*/ 	.word	0x0000eae0


	//----- nvinfo : EIATTR_MBARRIER_INSTR_OFFSETS
	.align		4
.L_266:
        /*0ad4*/ 	.byte	0x04, 0x39
        /*0ad6*/ 	.short	(.L_268 - .L_267)


	//   ....[0]....
.L_267:
        /*0ad8*/ 	.word	0x00000270
        /*0adc*/ 	.word	0x000000ff
        /*0ae0*/ 	.word	0x00038800
        /*0ae4*/ 	.short	0x0100
        /*0ae6*/ 	.byte	0x08
	.zero		1


	//   ....[1]....
        /*0ae8*/ 	.word	0x00000280
        /*0aec*/ 	.word	0x000000ff
        /*0af0*/ 	.word	0x00038810
        /*0af4*/ 	.short	0x0100
        /*0af6*/ 	.byte	0x08
	.zero		1


	//   ....[2]....
        /*0af8*/ 	.word	0x00000290
        /*0afc*/ 	.word	0x000000ff
        /*0b00*/ 	.word	0x00038820
        /*0b04*/ 	.short	0x0100
        /*0b06*/ 	.byte	0x08
	.zero		1


	//   ....[3]....
        /*0b08*/ 	.word	0x00000340
        /*0b0c*/ 	.word	0x000000ff
        /*0b10*/ 	.word	0x00038830
        /*0b14*/ 	.short	0x0100
        /*0b16*/ 	.byte	0x06
	.zero		1


	//   ....[4]....
        /*0b18*/ 	.word	0x00000350
        /*0b1c*/ 	.word	0x000000ff
        /*0b20*/ 	.word	0x00038840
        /*0b24*/ 	.short	0x0100
        /*0b26*/ 	.byte	0x06
	.zero		1


	//   ....[5]....
        /*0b28*/ 	.word	0x00000360
        /*0b2c*/ 	.word	0x000000ff
        /*0b30*/ 	.word	0x00038838
        /*0b34*/ 	.short	0x0100
        /*0b36*/ 	.byte	0x06
	.zero		1


	//   ....[6]....
        /*0b38*/ 	.word	0x00000370
        /*0b3c*/ 	.word	0x000000ff
        /*0b40*/ 	.word	0x00038848
        /*0b44*/ 	.short	0x0100
        /*0b46*/ 	.byte	0x06
	.zero		1


	//   ....[7]....
        /*0b48*/ 	.word	0x000004a0
        /*0b4c*/ 	.word	0x000000ff
        /*0b50*/ 	.word	0x00038850
        /*0b54*/ 	.short	0x0100
        /*0b56*/ 	.byte	0x08
	.zero		1


	//   ....[8]....
        /*0b58*/ 	.word	0x000004b0
        /*0b5c*/ 	.word	0x000000ff
        /*0b60*/ 	.word	0x00038860
        /*0b64*/ 	.short	0x0100
        /*0b66*/ 	.byte	0x08
	.zero		1


	//   ....[9]....
        /*0b68*/ 	.word	0x000004c0
        /*0b6c*/ 	.word	0x000000ff
        /*0b70*/ 	.word	0x00038858
        /*0b74*/ 	.short	0x0100
        /*0b76*/ 	.byte	0x08
	.zero		1


	//   ....[10]....
        /*0b78*/ 	.word	0x000004d0
        /*0b7c*/ 	.word	0x000000ff
        /*0b80*/ 	.word	0x00038868
        /*0b84*/ 	.short	0x0100
        /*0b86*/ 	.byte	0x08
	.zero		1


	//   ....[11]....
        /*0b88*/ 	.word	0x000005c0
        /*0b8c*/ 	.word	0x000000ff
        /*0b90*/ 	.word	0x00038870
        /*0b94*/ 	.short	0x0100
        /*0b96*/ 	.byte	0x06
	.zero		1


	//   ....[12]....
        /*0b98*/ 	.word	0x000005d0
        /*0b9c*/ 	.word	0x000000ff
        /*0ba0*/ 	.word	0x00038880
        /*0ba4*/ 	.short	0x0100
        /*0ba6*/ 	.byte	0x06
	.zero		1


	//   ....[13]....
        /*0ba8*/ 	.word	0x000005e0
        /*0bac*/ 	.word	0x000000ff
        /*0bb0*/ 	.word	0x00038878
        /*0bb4*/ 	.short	0x0100
        /*0bb6*/ 	.byte	0x06
	.zero		1


	//   ....[14]....
        /*0bb8*/ 	.word	0x000005f0
        /*0bbc*/ 	.word	0x000000ff
        /*0bc0*/ 	.word	0x00038888
        /*0bc4*/ 	.short	0x0100
        /*0bc6*/ 	.byte	0x06
	.zero		1


	//   ....[15]....
        /*0bc8*/ 	.word	0x00000720
        /*0bcc*/ 	.word	0x000000ff
        /*0bd0*/ 	.word	0x00038890
        /*0bd4*/ 	.short	0x0100
        /*0bd6*/ 	.byte	0x08
	.zero		1


	//   ....[16]....
        /*0bd8*/ 	.word	0x00000730
        /*0bdc*/ 	.word	0x000000ff
        /*0be0*/ 	.word	0x000388a0
        /*0be4*/ 	.short	0x0100
        /*0be6*/ 	.byte	0x08
	.zero		1


	//   ....[17]....
        /*0be8*/ 	.word	0x00000740
        /*0bec*/ 	.word	0x000000ff
        /*0bf0*/ 	.word	0x00038898
        /*0bf4*/ 	.short	0x0100
        /*0bf6*/ 	.byte	0x08
	.zero		1


	//   ....[18]....
        /*0bf8*/ 	.word	0x00000750
        /*0bfc*/ 	.word	0x000000ff
        /*0c00*/ 	.word	0x000388a8
        /*0c04*/ 	.short	0x0100
        /*0c06*/ 	.byte	0x08
	.zero		1


	//   ....[19]....
        /*0c08*/ 	.word	0x00000880
        /*0c0c*/ 	.word	0x000000ff
        /*0c10*/ 	.word	0x000388b0
        /*0c14*/ 	.short	0x0100
        /*0c16*/ 	.byte	0x08
	.zero		1


	//   ....[20]....
        /*0c18*/ 	.word	0x00000890
        /*0c1c*/ 	.word	0x000000ff
        /*0c20*/ 	.word	0x000388c0
        /*0c24*/ 	.short	0x0100
        /*0c26*/ 	.byte	0x08
	.zero		1


	//   ....[21]....
        /*0c28*/ 	.word	0x000008a0
        /*0c2c*/ 	.word	0x000000ff
        /*0c30*/ 	.word	0x000388b8
        /*0c34*/ 	.short	0x0100
        /*0c36*/ 	.byte	0x08
	.zero		1


	//   ....[22]....
        /*0c38*/ 	.word	0x000008b0
        /*0c3c*/ 	.word	0x000000ff
        /*0c40*/ 	.word	0x000388c8
        /*0c44*/ 	.short	0x0100
        /*0c46*/ 	.byte	0x08
	.zero		1


	//   ....[23]....
        /*0c48*/ 	.word	0x00001b50
        /*0c4c*/ 	.word	0x00000004
        /*0c50*/ 	.word	0x00000000
        /*0c54*/ 	.short	0x0101
        /*0c56*/ 	.byte	0x3f
	.zero		1


	//   ....[24]....
        /*0c58*/ 	.word	0x00002610
        /*0c5c*/ 	.word	0x00000004
        /*0c60*/ 	.word	0x00000000
        /*0c64*/ 	.short	0x0101
        /*0c66*/ 	.byte	0x3f
	.zero		1


	//   ....[25]....
        /*0c68*/ 	.word	0x00003160
        /*0c6c*/ 	.word	0x000000ff
        /*0c70*/ 	.word	0x00038800
        /*0c74*/ 	.short	0x010a
        /*0c76*/ 	.byte	0x25
	.zero		1


	//   ....[26]....
        /*0c78*/ 	.word	0x000031e0
        /*0c7c*/ 	.word	0x00000003
        /*0c80*/ 	.word	0x00038830
        /*0c84*/ 	.short	0x010a
        /*0c86*/ 	.byte	0x3f
	.zero		1


	//   ....[27]....
        /*0c88*/ 	.word	0x00003220
        /*0c8c*/ 	.word	0x00000003
        /*0c90*/ 	.word	0x00038830
        /*0c94*/ 	.short	0x010a
        /*0c96*/ 	.byte	0x3f
	.zero		1


	//   ....[28]....
        /*0c98*/ 	.word	0x000034a0
        /*0c9c*/ 	.word	0x000000ff
        /*0ca0*/ 	.word	0x00038810
        /*0ca4*/ 	.short	0x010a
        /*0ca6*/ 	.byte	0x25
	.zero		1


	//   ....[29]....
        /*0ca8*/ 	.word	0x000034e0
        /*0cac*/ 	.word	0x00000003
        /*0cb0*/ 	.word	0x00038850
        /*0cb4*/ 	.short	0x010a
        /*0cb6*/ 	.byte	0x3f
	.zero		1


	//   ....[30]....
        /*0cb8*/ 	.word	0x00003520
        /*0cbc*/ 	.word	0x00000003
        /*0cc0*/ 	.word	0x00038850
        /*0cc4*/ 	.short	0x010a
        /*0cc6*/ 	.byte	0x3f
	.zero		1


	//   ....[31]....
        /*0cc8*/ 	.word	0x00005430
        /*0ccc*/ 	.word	0x00000018
        /*0cd0*/ 	.word	0x00000000
        /*0cd4*/ 	.short	0x0101
        /*0cd6*/ 	.byte	0x3f
	.zero		1


	//   ....[32]....
        /*0cd8*/ 	.word	0x00005a20
        /*0cdc*/ 	.word	0x00000003
        /*0ce0*/ 	.word	0x00000000
        /*0ce4*/ 	.short	0x0101
        /*0ce6*/ 	.byte	0x3f
	.zero		1


	//   ....[33]....
        /*0ce8*/ 	.word	0x00005b50
        /*0cec*/ 	.word	0x000000ff
        /*0cf0*/ 	.word	0x00038830
        /*0cf4*/ 	.short	0x010a
        /*0cf6*/ 	.byte	0x05
	.zero		1


	//   ....[34]....
        /*0cf8*/ 	.word	0x00005b90
        /*0cfc*/ 	.word	0x000000ff
        /*0d00*/ 	.word	0x00038830
        /*0d04*/ 	.short	0x010a
        /*0d06*/ 	.byte	0x05
	.zero		1


	//   ....[35]....
        /*0d08*/ 	.word	0x00005d70
        /*0d0c*/ 	.word	0x000000ff
        /*0d10*/ 	.word	0x00038850
        /*0d14*/ 	.short	0x010a
        /*0d16*/ 	.byte	0x05
	.zero		1


	//   ....[36]....
        /*0d18*/ 	.word	0x00005db0
        /*0d1c*/ 	.word	0x000000ff
        /*0d20*/ 	.word	0x00038850
        /*0d24*/ 	.short	0x010a
        /*0d26*/ 	.byte	0x05
	.zero		1


	//   ....[37]....
        /*0d28*/ 	.word	0x00007ba0
        /*0d2c*/ 	.word	0x0000009a
        /*0d30*/ 	.word	0x00000000
        /*0d34*/ 	.short	0x0101
        /*0d36*/ 	.byte	0x3f
	.zero		1


	//   ....[38]....
        /*0d38*/ 	.word	0x00008860
        /*0d3c*/ 	.word	0x000000d3
        /*0d40*/ 	.word	0x00000000
        /*0d44*/ 	.short	0x0101
        /*0d46*/ 	.byte	0x3f
	.zero		1


	//   ....[39]....
        /*0d48*/ 	.word	0x0000b000
        /*0d4c*/ 	.word	0x000000ff
        /*0d50*/ 	.word	0x00000000
        /*0d54*/ 	.short	0x0101
        /*0d56*/ 	.byte	0x04
	.zero		1


	//   ....[40]....
        /*0d58*/ 	.word	0x0000dcd0
        /*0d5c*/ 	.word	0x00000000
        /*0d60*/ 	.word	0x00038840
        /*0d64*/ 	.short	0x010a
        /*0d66*/ 	.byte	0x3f
	.zero		1


	//   ....[41]....
        /*0d68*/ 	.word	0x0000e880
        /*0d6c*/ 	.word	0x00000008
        /*0d70*/ 	.word	0x00038800
        /*0d74*/ 	.short	0x0107
        /*0d76*/ 	.byte	0x3f
	.zero		1


	//   ....[42]....
        /*0d78*/ 	.word	0x0000e930
        /*0d7c*/ 	.word	0x00000000
        /*0d80*/ 	.word	0x00038800
        /*0d84*/ 	.short	0x0101
        /*0d86*/ 	.byte	0x3f
	.zero		1


	//   ....[43]....
        /*0d88*/ 	.word	0x0000f8e0
        /*0d8c*/ 	.word	0x00000000
        /*0d90*/ 	.word	0x00038810
        /*0d94*/ 	.short	0x0107
        /*0d96*/ 	.byte	0x3f
	.zero		1


	//   ....[44]....
        /*0d98*/ 	.word	0x0000f9e0
        /*0d9c*/ 	.word	0x00000002
        /*0da0*/ 	.word	0x00038810
        /*0da4*/ 	.short	0x0101
        /*0da6*/ 	.byte	0x3f
	.zero		1


	//   ....[45]....
        /*0da8*/ 	.word	0x0000fa00
        /*0dac*/ 	.word	0x00000002
        /*0db0*/ 	.word	0x00038820
        /*0db4*/ 	.short	0x010a
        /*0db6*/ 	.byte	0x3f
	.zero		1


	//   ....[46]....
        /*0db8*/ 	.word	0x0000fb10
        /*0dbc*/ 	.word	0x00000003
        /*0dc0*/ 	.word	0x00038860
        /*0dc4*/ 	.short	0x010a
        /*0dc6*/ 	.byte	0x3f
	.zero		1


	//   ....[47]....
        /*0dc8*/ 	.word	0x00010820
        /*0dcc*/ 	.word	0x00000003
        /*0dd0*/ 	.word	0x00038840
        /*0dd4*/ 	.short	0x010a
        /*0dd6*/ 	.byte	0x3f
	.zero		1


	//   ....[48]....
        /*0dd8*/ 	.word	0x00010a80
        /*0ddc*/ 	.word	0x00000003
        /*0de0*/ 	.word	0x00038860
        /*0de4*/ 	.short	0x010a
        /*0de6*/ 	.byte	0x3f
	.zero		1


	//   ....[49]....
        /*0de8*/ 	.word	0x00011720
        /*0dec*/ 	.word	0x00000004
        /*0df0*/ 	.word	0x00038840
        /*0df4*/ 	.short	0x010a
        /*0df6*/ 	.byte	0x3f
	.zero		1


	//   ....[50]....
        /*0df8*/ 	.word	0x00011970
        /*0dfc*/ 	.word	0x00000004
        /*0e00*/ 	.word	0x00038860
        /*0e04*/ 	.short	0x010a
        /*0e06*/ 	.byte	0x3f
	.zero		1


	//   ....[51]....
        /*0e08*/ 	.word	0x00012580
        /*0e0c*/ 	.word	0x00000004
        /*0e10*/ 	.word	0x00038840
        /*0e14*/ 	.short	0x010a
        /*0e16*/ 	.byte	0x3f
	.zero		1


	//   ....[52]....
        /*0e18*/ 	.word	0x000127e0
        /*0e1c*/ 	.word	0x00000004
        /*0e20*/ 	.word	0x00038860
        /*0e24*/ 	.short	0x010a
        /*0e26*/ 	.byte	0x3f
	.zero		1


	//   ....[53]....
        /*0e28*/ 	.word	0x00013e20
        /*0e2c*/ 	.word	0x00000009
        /*0e30*/ 	.word	0x00038820
        /*0e34*/ 	.short	0x010a
        /*0e36*/ 	.byte	0x3f
	.zero		1


	//   ....[54]....
        /*0e38*/ 	.word	0x00013f90
        /*0e3c*/ 	.word	0x00000005
        /*0e40*/ 	.word	0x00000000
        /*0e44*/ 	.short	0x010a
        /*0e46*/ 	.byte	0x3f
	.zero		1


	//   ....[55]....
        /*0e48*/ 	.word	0x00014010
        /*0e4c*/ 	.word	0x00000007
        /*0e50*/ 	.word	0x00000000
        /*0e54*/ 	.short	0x010a
        /*0e56*/ 	.byte	0x3f
	.zero		1


	//   ....[56]....
        /*0e58*/ 	.word	0x00014050
        /*0e5c*/ 	.word	0x00000005
        /*0e60*/ 	.word	0x00000000
        /*0e64*/ 	.short	0x010a
        /*0e66*/ 	.byte	0x3f
	.zero		1


	//   ....[57]....
        /*0e68*/ 	.word	0x00014080
        /*0e6c*/ 	.word	0x00000003
        /*0e70*/ 	.word	0x00000000
        /*0e74*/ 	.short	0x010a
        /*0e76*/ 	.byte	0x3f
	.zero		1


	//   ....[58]....
        /*0e78*/ 	.word	0x000140f0
        /*0e7c*/ 	.word	0x00000003
        /*0e80*/ 	.word	0x00038800
        /*0e84*/ 	.short	0x010a
        /*0e86*/ 	.byte	0x3f
	.zero		1


	//   ....[59]....
        /*0e88*/ 	.word	0x00014140
        /*0e8c*/ 	.word	0x00000003
        /*0e90*/ 	.word	0x00038830
        /*0e94*/ 	.short	0x010a
        /*0e96*/ 	.byte	0x3f
	.zero		1


	//   ....[60]....
        /*0e98*/ 	.word	0x000141a0
        /*0e9c*/ 	.word	0x00000005
        /*0ea0*/ 	.word	0x00038810
        /*0ea4*/ 	.short	0x010a
        /*0ea6*/ 	.byte	0x3f
	.zero		1


	//   ....[61]....
        /*0ea8*/ 	.word	0x000141f0
        /*0eac*/ 	.word	0x00000003
        /*0eb0*/ 	.word	0x00038850
        /*0eb4*/ 	.short	0x010a
        /*0eb6*/ 	.byte	0x3f
	.zero		1


	//   ....[62]....
        /*0eb8*/ 	.word	0x00014250
        /*0ebc*/ 	.word	0x00000005
        /*0ec0*/ 	.word	0x00038830
        /*0ec4*/ 	.short	0x010a
        /*0ec6*/ 	.byte	0x3f
	.zero		1


	//   ....[63]....
        /*0ec8*/ 	.word	0x000142b0
        /*0ecc*/ 	.word	0x00000005
        /*0ed0*/ 	.word	0x00038850
        /*0ed4*/ 	.short	0x010a
        /*0ed6*/ 	.byte	0x3f
	.zero		1


	//   ....[64]....
        /*0ed8*/ 	.word	0x00014450
        /*0edc*/ 	.word	0x00000000
        /*0ee0*/ 	.word	0x00038840
        /*0ee4*/ 	.short	0x010a
        /*0ee6*/ 	.byte	0x3f
	.zero		1


	//   ....[65]....
        /*0ee8*/ 	.word	0x00015580
        /*0eec*/ 	.word	0x00000002
        /*0ef0*/ 	.word	0x00038820
        /*0ef4*/ 	.short	0x010a
        /*0ef6*/ 	.byte	0x3f
	.zero		1


	//   ....[66]....
        /*0ef8*/ 	.word	0x000155d0
        /*0efc*/ 	.word	0x00000003
        /*0f00*/ 	.word	0x00038860
        /*0f04*/ 	.short	0x010a
        /*0f06*/ 	.byte	0x3f
	.zero		1


	//   ....[67]....
        /*0f08*/ 	.word	0x00015620
        /*0f0c*/ 	.word	0x00000003
        /*0f10*/ 	.word	0x00038840
        /*0f14*/ 	.short	0x010a
        /*0f16*/ 	.byte	0x3f
	.zero		1


	//   ....[68]....
        /*0f18*/ 	.word	0x00015670
        /*0f1c*/ 	.word	0x00000003
        /*0f20*/ 	.word	0x00038860
        /*0f24*/ 	.short	0x010a
        /*0f26*/ 	.byte	0x3f
	.zero		1


	//   ....[69]....
        /*0f28*/ 	.word	0x000156c0
        /*0f2c*/ 	.word	0x00000004
        /*0f30*/ 	.word	0x00038840
        /*0f34*/ 	.short	0x010a
        /*0f36*/ 	.byte	0x3f
	.zero		1


	//   ....[70]....
        /*0f38*/ 	.word	0x00015710
        /*0f3c*/ 	.word	0x00000004
        /*0f40*/ 	.word	0x00038860
        /*0f44*/ 	.short	0x010a
        /*0f46*/ 	.byte	0x3f
	.zero		1


	//   ....[71]....
        /*0f48*/ 	.word	0x00015760
        /*0f4c*/ 	.word	0x00000004
        /*0f50*/ 	.word	0x00038840
        /*0f54*/ 	.short	0x010a
        /*0f56*/ 	.byte	0x3f
	.zero		1


	//   ....[72]....
        /*0f58*/ 	.word	0x000157b0
        /*0f5c*/ 	.word	0x00000004
        /*0f60*/ 	.word	0x00038860
        /*0f64*/ 	.short	0x010a
        /*0f66*/ 	.byte	0x3f
	.zero		1


	//   ....[73]....
        /*0f68*/ 	.word	0x00016210
        /*0f6c*/ 	.word	0x00000009
        /*0f70*/ 	.word	0x00038820
        /*0f74*/ 	.short	0x010a
        /*0f76*/ 	.byte	0x3f
	.zero		1


	//   ....[74]....
        /*0f78*/ 	.word	0x000163b0
        /*0f7c*/ 	.word	0x00000005
        /*0f80*/ 	.word	0x00000000
        /*0f84*/ 	.short	0x010a
        /*0f86*/ 	.byte	0x3f
	.zero		1


	//   ....[75]....
        /*0f88*/ 	.word	0x00016400
        /*0f8c*/ 	.word	0x00000007
        /*0f90*/ 	.word	0x00000000
        /*0f94*/ 	.short	0x010a
        /*0f96*/ 	.byte	0x3f
	.zero		1


	//   ....[76]....
        /*0f98*/ 	.word	0x00016450
        /*0f9c*/ 	.word	0x00000005
        /*0fa0*/ 	.word	0x00000000
        /*0fa4*/ 	.short	0x010a
        /*0fa6*/ 	.byte	0x3f
	.zero		1


	//----- nvinfo : EIATTR_NUM_MBARRIERS
	.align		4
.L_268:
        /*0fa8*/ 	.byte	0x03, 0x38
        /*0faa*/ 	.short	0x0017


	//----- nvinfo : EIATTR_EXIT_INSTR_OFFSETS
	.align		4
        /*0fac*/ 	.byte	0x04, 0x1c
        /*0fae*/ 	.short	(.L_270 - .L_269)


	//   ....[0]....
.L_269:
        /*0fb0*/ 	.word	0x00000a40


	//   ....[1]....
        /*0fb4*/ 	.word	0x0000c320


	//   ....[2]....
        /*0fb8*/ 	.word	0x000140d0


	//----- nvinfo : EIATTR_MAX_THREADS
	.align		4
.L_270:
        /*0fbc*/ 	.byte	0x04, 0x05
        /*0fbe*/ 	.short	(.L_272 - .L_271)
.L_271:
        /*0fc0*/ 	.word	0x00000180
        /*0fc4*/ 	.word	0x00000001
        /*0fc8*/ 	.word	0x00000001


	//----- nvinfo : EIATTR_CRS_STACK_SIZE
	.align		4
.L_272:
        /*0fcc*/ 	.byte	0x04, 0x1e
        /*0fce*/ 	.short	(.L_274 - .L_273)
.L_273:
        /*0fd0*/ 	.word	0x00000000


	//----- nvinfo : EIATTR_CBANK_PARAM_SIZE
	.align		4
.L_274:
        /*0fd4*/ 	.byte	0x03, 0x19
        /*0fd6*/ 	.short	0x0bf0


	//----- nvinfo : EIATTR_PARAM_CBANK
	.align		4
        /*0fd8*/ 	.byte	0x04, 0x0a
        /*0fda*/ 	.short	(.L_276 - .L_275)
	.align		4
.L_275:
        /*0fdc*/ 	.word	index@(.nv.constant0._ZN7cutlass13device_kernelIN5flash11enable_sm90INS1_16FlashAttnFwdSm90INS1_25CollectiveMainloopFwdSm90ILi2EN4cute5tupleIJNS5_1CILi1EEES8_S8_EEENS6_IJNS7_ILi64EEESA_SA_EEELi512ENS_6half_tEfNS_4arch4Sm90ELb0ELb0ELb1ELb1ELb0ELb0ELb1ELb0ELb0ELb1ELb0ELb0EEENS1_21CollectiveEpilogueFwdINS6_IJSA_NS7_ILi512EEESA_EEES9_SC_SE_Li256ELb1ELb1ELb0ELb0EEENS1_36VarlenDynamicPersistentTileSchedulerILi64ELi64ELi256ELi128ELb0ELb1ELb1ELb0ELb1ELb1EEEEEEEEEvNT_6ParamsE)
        /*0fe0*/ 	.short	0x0210
        /*0fe2*/ 	.short	0x0bf0


	//----- nvinfo : EIATTR_SW_WAR
	.align		4
.L_276:
        /*0fe4*/ 	.byte	0x04, 0x36
        /*0fe6*/ 	.short	(.L_278 - .L_277)
.L_277:
        /*0fe8*/ 	.word	0x00000008
.L_278:


//--------------------- .nv.info._ZN7cutlass13device_kernelIN5flash11enable_sm90INS1_16FlashAttnFwdSm90INS1_25CollectiveMainloopFwdSm90ILi2EN4cute5tupleIJNS5_1CILi1EEES8_S8_EEENS6_IJNS7_ILi64EEESA_SA_EEELi512ENS_6half_tEfNS_4arch4Sm90ELb0ELb0ELb1ELb1ELb0ELb1ELb1ELb0ELb0ELb1ELb0ELb0EEENS1_21CollectiveEpilogueFwdINS6_IJSA_NS7_ILi512EEESA_EEES9_SC_SE_Li256ELb1ELb1ELb0ELb0EEENS1_36VarlenDynamicPersistentTileSchedulerILi64ELi64ELi256ELi128ELb0ELb1ELb1ELb0ELb1ELb1EEEEEEEEEvNT_6ParamsE --------------------------
	.section	.nv.info._ZN7cutlass13device_kernelIN5flash11enable_sm90INS1_16FlashAttnFwdSm90INS1_25CollectiveMainloopFwdSm90ILi2EN4cute5tupleIJNS5_1CILi1EEES8_S8_EEENS6_IJNS7_ILi64EEESA_SA_EEELi512ENS_6half_tEfNS_4arch4Sm90ELb0ELb0ELb1ELb1ELb0ELb1ELb1ELb0ELb0ELb1ELb0ELb0EEENS1_21CollectiveEpilogueFwdINS6_IJSA_NS7_ILi512EEESA_EEES9_SC_SE_Li256ELb1ELb1ELb0ELb0EEENS1_36VarlenDynamicPersistentTileSchedulerILi64ELi64ELi256ELi128ELb0ELb1ELb1ELb0ELb1ELb1EEEEEEEEEvNT_6ParamsE,"",@"SHT_CUDA_INFO"
	.sectionflags	@""
	.align	4


	//----- nvinfo : EIATTR_CUDA_API_VERSION
	.align		4
        /*0000*/ 	.byte	0x04, 0x37
        /*0002*/ 	.short	(.L_280 - .L_279)
.L_279:
        /*0004*/ 	.word	0x00000082


	//----- nvinfo : EIATTR_KPARAM_INFO
	.align		4
.L_280:
        /*0008*/ 	.byte	0x04, 0x17
        /*000a*/ 	.short	(.L_282 - .L_281)
.L_281:
        /*000c*/ 	.word	0x00000000
        /*0010*/ 	.short	0x0000
        /*0012*/ 	.short	0x0070
        /*0014*/ 	.byte	0x00, 0xf0, 0x01, 0x2e


	//----- nvinfo : EIATTR_SPARSE_MMA_MASK
	.align		4
.L_282:
        /*0018*/ 	.byte	0x03, 0x50
        /*001a*/ 	.short	0x0000


	//----- nvinfo : EIATTR_MAXREG_COUNT
	.align		4
        /*001c*/ 	.byte	0x03, 0x1b
        /*001e*/ 	.short	0x00a8


	//----- nvinfo : EIATTR_NUM_BARRIERS
	.align		4
        /*0020*/ 	.byte	0x02, 0x4c
        /*0022*/ 	.byte	0x10
	.zero		1


	//----- nvinfo : EIATTR_EXTERNS
	.align		4
        /*0024*/ 	.byte	0x04, 0x0f
        /*0026*/ 	.short	(.L_284 - .L_283)


	//   ....[0]....
	.align		4
.L_283:
        /*0028*/ 	.word	index@(__assertfail)


	//----- nvinfo : EIATTR_ANNOTATIONS
	.align		4
.L_284:
        /*002c*/ 	.byte	0x04, 0x55
        /*002e*/ 	.short	(.L_286 - .L_285)


	//   ....[0]....
.L_285:
        /* <DEDUP_REMOVED lines=118> */


	//----- nvinfo : EIATTR_MERCURY_ISA_VERSION
	.align		4
.L_286:
        /*0780*/ 	.byte	0x03, 0x5f
        /*0782*/ 	.short	0x0101


	//----- nvinfo : EIATTR_UNUSED_LOAD_BYTE_OFFSET
	.align		4
        /*0784*/ 	.byte	0x04, 0x44
        /*0786*/ 	.short	(.L_288 - .L_287)


	//   ....[0]....
.L_287:
        /*0788*/ 	.word	0x00000ad0
        /*078c*/ 	.word	0x0000fff0


	//   ....[1]....
        /*0790*/ 	.word	0x0000f940
        /*0794*/ 	.word	0x0000fff0


	//----- nvinfo : EIATTR_INT_WARP_WIDE_INSTR_OFFSETS
	.align		4
.L_288:
        /*0798*/ 	.byte	0x04, 0x31
        /*079a*/ 	.short	(.L_290 - .L_289)


	//   ....[0]....
.L_289:
        /*079c*/ 	.word	0x00000190


	//   ....[1]....
        /*07a0*/ 	.word	0x000001d0


	//   ....[2]....
        /*07a4*/ 	.word	0x00000240


	//   ....[3]....
        /*07a8*/ 	.word	0x000002b0


	//   ....[4]....
        /*07ac*/ 	.word	0x00015570


	//   ....[5]....
        /*07b0*/ 	.word	0x000155d0


	//   ....[6]....
        /*07b4*/ 	.word	0x0001b3b0


	//   ....[7]....
        /*07b8*/ 	.word	0x0001b410


	//----- nvinfo : EIATTR_COOP_GROUP_MASK_REGIDS
	.align		4
.L_290:
        /*07bc*/ 	.byte	0x04, 0x29
        /*07be*/ 	.short	(.L_292 - .L_291)


	//   ....[0]....
.L_291:
        /*07c0*/ 	.word	0xffffffff


	//   ....[1]....
        /*07c4*/ 	.word	0xffffffff


	//   ....[2]....
        /*07c8*/ 	.word	0xffffffff


	//   ....[3]....
        /*07cc*/ 	.word	0xffffffff


	//   ....[4]....
        /*07d0*/ 	.word	0xffffffff


	//   ....[5]....
        /*07d4*/ 	.word	0xffffffff


	//   ....[6]....
        /*07d8*/ 	.word	0xffffffff


	//   ....[7]....
        /*07dc*/ 	.word	0xffffffff


	//   ....[8]....
        /*07e0*/ 	.word	0xffffffff


	//   ....[9]....
        /*07e4*/ 	.word	0xffffffff


	//   ....[10]....
        /*07e8*/ 	.word	0xffffffff


	//   ....[11]....
        /*07ec*/ 	.word	0xffffffff


	//   ....[12]....
        /*07f0*/ 	.word	0xffffffff


	//   ....[13]....
        /*07f4*/ 	.word	0xffffffff


	//   ....[14]....
        /*07f8*/ 	.word	0xffffffff


	//   ....[15]....
        /*07fc*/ 	.word	0xffffffff


	//   ....[16]....
        /*0800*/ 	.word	0xffffffff


	//   ....[17]....
        /*0804*/ 	.word	0xffffffff


	//   ....[18]....
        /*0808*/ 	.word	0xffffffff


	//   ....[19]....
        /*080c*/ 	.word	0xffffffff


	//   ....[20]....
        /*0810*/ 	.word	0xffffffff


	//   ....[21]....
        /*0814*/ 	.word	0xffffffff


	//   ....[22]....
        /*0818*/ 	.word	0xffffffff


	//   ....[23]....
        /*081c*/ 	.word	0xffffffff


	//   ....[24]....
        /*0820*/ 	.word	0xffffffff


	//   ....[25]....
        /*0824*/ 	.word	0xffffffff


	//   ....[26]....
        /*0828*/ 	.word	0xffffffff


	//   ....[27]....
        /*082c*/ 	.word	0xffffffff


	//   ....[28]....
        /*0830*/ 	.word	0xffffffff


	//   ....[29]....
        /*0834*/ 	.word	0xffffffff


	//   ....[30]....
        /*0838*/ 	.word	0xffffffff


	//   ....[31]....
        /*083c*/ 	.word	0xffffffff


	//   ....[32]....
        /*0840*/ 	.word	0xffffffff


	//   ....[33]....
        /*0844*/ 	.word	0xffffffff


	//   ....[34]....
        /*0848*/ 	.word	0xffffffff


	//   ....[35]....
        /*084c*/ 	.word	0xffffffff


	//   ....[36]....
        /*0850*/ 	.word	0xffffffff


	//   ....[37]....
        /*0854*/ 	.word	0xffffffff


	//   ....[38]....
        /*0858*/ 	.word	0xffffffff


	//   ....[39]....
        /*085c*/ 	.word	0xffffffff


	//   ....[40]....
        /*0860*/ 	.word	0xffffffff


	//   ....[41]....
        /*0864*/ 	.word	0xffffffff


	//   ....[42]....
        /*0868*/ 	.word	0xffffffff


	//   ....[43]....
        /*086c*/ 	.word	0xffffffff


	//   ....[44]....
        /*0870*/ 	.word	0xffffffff


	//   ....[45]....
        /*0874*/ 	.word	0xffffffff


	//   ....[46]....
        /*0878*/ 	.word	0xffffffff


	//   ....[47]....
        /*087c*/ 	.word	0xffffffff


	//   ....[48]....
        /*0880*/ 	.word	0xffffffff


	//   ....[49]....
        /*0884*/ 	.word	0xffffffff


	//   ....[50]....
        /*0888*/ 	.word	0xffffffff


	//   ....[51]....
        /*088c*/ 	.word	0xffffffff


	//   ....[52]....
        /*0890*/ 	.word	0xffffffff


	//   ....[53]....
        /*0894*/ 	.word	0xffffffff


	//   ....[54]....
        /*0898*/ 	.word	0xffffffff


	//   ....[55]....
        /*089c*/ 	.word	0xffffffff


	//   ....[56]....
        /*08a0*/ 	.word	0xffffffff


	//   ....[57]....
        /*08a4*/ 	.word	0xffffffff


	//   ....[58]....
        /*08a8*/ 	.word	0xffffffff


	//   ....[59]....
        /*08ac*/ 	.word	0xffffffff


	//   ....[60]....
        /*08b0*/ 	.word	0xffffffff


	//   ....[61]....
        /*08b4*/ 	.word	0xffffffff


	//   ....[62]....
        /*08b8*/ 	.word	0xffffffff


	//   ....[63]....
        /*08bc*/ 	.word	0xffffffff


	//   ....[64]....
        /*08c0*/ 	.word	0xffffffff


	//   ....[65]....
        /*08c4*/ 	.word	0xffffffff


	//   ....[66]....
        /*08c8*/ 	.word	0xffffffff


	//   ....[67]....
        /*08cc*/ 	.word	0xffffffff


	//   ....[68]....
        /*08d0*/ 	.word	0xffffffff


	//   ....[69]....
        /*08d4*/ 	.word	0xffffffff


	//   ....[70]....
        /*08d8*/ 	.word	0xffffffff


	//   ....[71]....
        /*08dc*/ 	.word	0xffffffff


	//   ....[72]....
        /*08e0*/ 	.word	0xffffffff


	//   ....[73]....
        /*08e4*/ 	.word	0xffffffff


	//   ....[74]....
        /*08e8*/ 	.word	0xffffffff


	//   ....[75]....
        /*08ec*/ 	.word	0xffffffff


	//   ....[76]....
        /*08f0*/ 	.word	0xffffffff


	//   ....[77]....
        /*08f4*/ 	.word	0xffffffff


	//   ....[78]....
        /*08f8*/ 	.word	0xffffffff


	//   ....[79]....
        /*08fc*/ 	.word	0xffffffff


	//   ....[80]....
        /*0900*/ 	.word	0xffffffff


	//   ....[81]....
        /*0904*/ 	.word	0xffffffff


	//   ....[82]....
        /*0908*/ 	.word	0xffffffff


	//   ....[83]....
        /*090c*/ 	.word	0xffffffff


	//   ....[84]....
        /*0910*/ 	.word	0xffffffff


	//   ....[85]....
        /*0914*/ 	.word	0xffffffff


	//   ....[86]....
        /*0918*/ 	.word	0xffffffff


	//   ....[87]....
        /*091c*/ 	.word	0xffffffff


	//   ....[88]....
        /*0920*/ 	.word	0xffffffff


	//   ....[89]....
        /*0924*/ 	.word	0xffffffff


	//   ....[90]....
        /*0928*/ 	.word	0xffffffff


	//   ....[91]....
        /*092c*/ 	.word	0xffffffff


	//   ....[92]....
        /*0930*/ 	.word	0xffffffff


	//   ....[93]....
        /*0934*/ 	.word	0xffffffff


	//   ....[94]....
        /*0938*/ 	.word	0xffffffff


	//   ....[95]....
        /*093c*/ 	.word	0xffffffff


	//   ....[96]....
        /*0940*/ 	.word	0xffffffff


	//   ....[97]....
        /*0944*/ 	.word	0xffffffff


	//   ....[98]....
        /*0948*/ 	.word	0x0500000f


	//   ....[99]....
        /*094c*/ 	.word	0x0500000f


	//   ....[100]....
        /*0950*/ 	.word	0x0500000f


	//   ....[101]....
        /*0954*/ 	.word	0x0500000f


	//   ....[102]....
        /*0958*/ 	.word	0x0500000f


	//   ....[103]....
        /*095c*/ 	.word	0x0500000f


	//   ....[104]....
        /*0960*/ 	.word	0x0500000f


	//   ....[105]....
        /*0964*/ 	.word	0x0500000f


	//   ....[106]....
        /*0968*/ 	.word	0x0500000f


	//   ....[107]....
        /*096c*/ 	.word	0x0500000f


	//   ....[108]....
        /*0970*/ 	.word	0x0500000f


	//   ....[109]....
        /*0974*/ 	.word	0x0500000f


	//   ....[110]....
        /*0978*/ 	.word	0x0500000f


	//   ....[111]....
        /*097c*/ 	.word	0x0500000f


	//   ....[112]....
        /*0980*/ 	.word	0x0500000f


	//   ....[113]....
        /*0984*/ 	.word	0x0500000f


	//   ....[114]....
        /*0988*/ 	.word	0x0500000f


	//   ....[115]....
        /*098c*/ 	.word	0x0500000f


	//   ....[116]....
        /*0990*/ 	.word	0x0500000f


	//   ....[117]....
        /*0994*/ 	.word	0x0500000f


	//   ....[118]....
        /*0998*/ 	.word	0x0500000f


	//   ....[119]....
        /*099c*/ 	.word	0x0500000f


	//   ....[120]....
        /*09a0*/ 	.word	0x0500000f


	//   ....[121]....
        /*09a4*/ 	.word	0x0500000f


	//   ....[122]....
        /*09a8*/ 	.word	0x0500000f


	//   ....[123]....
        /*09ac*/ 	.word	0x0500000f


	//   ....[124]....
        /*09b0*/ 	.word	0x0500000f


	//   ....[125]....
        /*09b4*/ 	.word	0x0500000f


	//   ....[126]....
        /*09b8*/ 	.word	0x0500000f


	//   ....[127]....
        /*09bc*/ 	.word	0x0500000f


	//   ....[128]....
        /*09c0*/ 	.word	0x0500000f


	//   ....[129]....
        /*09c4*/ 	.word	0x0500000f


	//   ....[130]....
        /*09c8*/ 	.word	0x0500000f


	//   ....[131]....
        /*09cc*/ 	.word	0x0500000f


	//   ....[132]....
        /*09d0*/ 	.word	0x0500000f


	//   ....[133]....
        /*09d4*/ 	.word	0x0500000f


	//   ....[134]....
        /*09d8*/ 	.word	0x0500000f


	//   ....[135]....
        /*09dc*/ 	.word	0x0500000f


	//   ....[136]....
        /*09e0*/ 	.word	0x0500000f


	//   ....[137]....
        /*09e4*/ 	.word	0x0500000f


	//   ....[138]....
        /*09e8*/ 	.word	0x0500000f


	//   ....[139]....
        /*09ec*/ 	.word	0x0500000f


	//   ....[140]....
        /*09f0*/ 	.word	0x0500000f


	//   ....[141]....
        /*09f4*/ 	.word	0x0500000f


	//----- nvinfo : EIATTR_COOP_GROUP_INSTR_OFFSETS
	.align		4
.L_292:
        /*09f8*/ 	.byte	0x04, 0x28
        /*09fa*/ 	.short	(.L_294 - .L_293)


	//   ....[0]....
.L_293:
        /*09fc*/ 	.word	0x00000060


	//   ....[1]....
        /*0a00*/ 	.word	0x000001a0


	//   ....[2]....
        /*0a04*/ 	.word	0x000001e0


	//   ....[3]....
        /*0a08*/ 	.word	0x000003f0


	//   ....[4]....
        /*0a0c*/ 	.word	0x00000550


	//   ....[5]....
        /*0a10*/ 	.word	0x00000670


	//   ....[6]....
        /*0a14*/ 	.word	0x000007d0


	//   ....[7]....
        /*0a18*/ 	.word	0x000046c0


	//   ....[8]....
        /*0a1c*/ 	.word	0x00005fc0


	//   ....[9]....
        /*0a20*/ 	.word	0x00006580


	//   ....[10]....
        /*0a24*/ 	.word	0x00006590


	//   ....[11]....
        /*0a28*/ 	.word	0x000065a0


	//   ....[12]....
        /*0a2c*/ 	.word	0x000065b0


	//   ....[13]....
        /*0a30*/ 	.word	0x00007560


	//   ....[14]....
        /*0a34*/ 	.word	0x00007570


	//   ....[15]....
        /*0a38*/ 	.word	0x00007580


	//   ....[16]....
        /*0a3c*/ 	.word	0x00007590


	//   ....[17]....
        /*0a40*/ 	.word	0x00008c10


	//   ....[18]....
        /*0a44*/ 	.word	0x0000aa80


	//   ....[19]....
        /*0a48*/ 	.word	0x0000aaf0


	//   ....[20]....
        /*0a4c*/ 	.word	0x0000ad80


	//   ....[21]....
        /*0a50*/ 	.word	0x0000adf0


	//   ....[22]....
        /*0a54*/ 	.word	0x0000b6d0


	//   ....[23]....
        /*0a58*/ 	.word	0x0000c710


	//   ....[24]....
        /*0a5c*/ 	.word	0x0000d9a0


	//   ....[25]....
        /*0a60*/ 	.word	0x0000da40


	//   ....[26]....
        /*0a64*/ 	.word	0x0000dc10


	//   ....[27]....
        /*0a68*/ 	.word	0x0000dd00


	//   ....[28]....
        /*0a6c*/ 	.word	0x0000ee10


	//   ....[29]....
        /*0a70*/ 	.word	0x0000ee60


	//   ....[30]....
        /*0a74*/ 	.word	0x0000ee90


	//   ....[31]....
        /*0a78*/ 	.word	0x0000eef0


	//   ....[32]....
        /*0a7c*/ 	.word	0x0000ef10


	//   ....[33]....
        /*0a80*/ 	.word	0x000108f0


	//   ....[34]....
        /*0a84*/ 	.word	0x00010dc0


	//   ....[35]....
        /*0a88*/ 	.word	0x00010e00


	//   ....[36]....
        /*0a8c*/ 	.word	0x00010e20


	//   ....[37]....
        /*0a90*/ 	.word	0x00010e40


	//   ....[38]....
        /*0a94*/ 	.word	0x00011450


	//   ....[39]....
        /*0a98*/ 	.word	0x000114b0


	//   ....[40]....
        /*0a9c*/ 	.word	0x00011720


	//   ....[41]....
        /*0aa0*/ 	.word	0x00011740


	//   ....[42]....
        /*0aa4*/ 	.word	0x000122a0


	//   ....[43]....
        /*0aa8*/ 	.word	0x000122c0


	//   ....[44]....
        /*0aac*/ 	.word	0x000124f0


	//   ....[45]....
        /*0ab0*/ 	.word	0x00012510


	//   ....[46]....
        /*0ab4*/ 	.word	0x000127b0


	//   ....[47]....
        /*0ab8*/ 	.word	0x000129a0


	//   ....[48]....
        /*0abc*/ 	.word	0x000129d0


	//   ....[49]....
        /*0ac0*/ 	.word	0x00012a00


	//   ....[50]....
        /*0ac4*/ 	.word	0x00012a30


	//   ....[51]....
        /*0ac8*/ 	.word	0x00012a60


	//   ....[52]....
        /*0acc*/ 	.word	0x00012a90


	//   ....[53]....
        /*0ad0*/ 	.word	0x00012c00


	//   ....[54]....
        /*0ad4*/ 	.word	0x00012c30


	//   ....[55]....
        /*0ad8*/ 	.word	0x00012c60


	//   ....[56]....
        /*0adc*/ 	.word	0x00012c90


	//   ....[57]....
        /*0ae0*/ 	.word	0x00012cc0


	//   ....[58]....
        /*0ae4*/ 	.word	0x00012cf0


	//   ....[59]....
        /*0ae8*/ 	.word	0x00012d90


	//   ....[60]....
        /*0aec*/ 	.word	0x00012dc0


	//   ....[61]....
        /*0af0*/ 	.word	0x00012e50


	//   ....[62]....
        /*0af4*/ 	.word	0x00013a10


	//   ....[63]....
        /*0af8*/ 	.word	0x00015b80


	//   ....[64]....
        /*0afc*/ 	.word	0x00016700


	//   ....[65]....
        /*0b00*/ 	.word	0x00016710


	//   ....[66]....
        /*0b04*/ 	.word	0x00016730


	//   ....[67]....
        /*0b08*/ 	.word	0x00016800


	//   ....[68]....
        /*0b0c*/ 	.word	0x00016830


	//   ....[69]....
        /*0b10*/ 	.word	0x00016890


	//   ....[70]....
        /*0b14*/ 	.word	0x000168a0


	//   ....[71]....
        /*0b18*/ 	.word	0x00016910


	//   ....[72]....
        /*0b1c*/ 	.word	0x00017260


	//   ....[73]....
        /*0b20*/ 	.word	0x00017270


	//   ....[74]....
        /*0b24*/ 	.word	0x000173b0


	//   ....[75]....
        /*0b28*/ 	.word	0x000173c0


	//   ....[76]....
        /*0b2c*/ 	.word	0x00017670


	//   ....[77]....
        /*0b30*/ 	.word	0x00017680


	//   ....[78]....
        /*0b34*/ 	.word	0x000177f0


	//   ....[79]....
        /*0b38*/ 	.word	0x00017800


	//   ....[80]....
        /*0b3c*/ 	.word	0x0001b640


	//   ....[81]....
        /*0b40*/ 	.word	0x0001b670


	//   ....[82]....
        /*0b44*/ 	.word	0x0001b6b0


	//   ....[83]....
        /*0b48*/ 	.word	0x0001b6e0


	//   ....[84]....
        /*0b4c*/ 	.word	0x0001b710


	//   ....[85]....
        /*0b50*/ 	.word	0x0001b740


	//   ....[86]....
        /*0b54*/ 	.word	0x0001b770


	//   ....[87]....
        /*0b58*/ 	.word	0x0001b7a0


	//   ....[88]....
        /*0b5c*/ 	.word	0x0001b920


	//   ....[89]....
        /*0b60*/ 	.word	0x0001b950


	//   ....[90]....
        /*0b64*/ 	.word	0x0001b980


	//   ....[91]....
        /*0b68*/ 	.word	0x0001b9b0


	//   ....[92]....
        /*0b6c*/ 	.word	0x0001b9e0


	//   ....[93]....
        /*0b70*/ 	.word	0x0001ba10


	//   ....[94]....
        /*0b74*/ 	.word	0x0001bad0


	//   ....[95]....
        /*0b78*/ 	.word	0x0001baf0


	//   ....[96]....
        /*0b7c*/ 	.word	0x0001bb60


	//   ....[97]....
        /*0b80*/ 	.word	0x0001c000


	//   ....[98]....
        /*0b84*/ 	.word	0x0001c440


	//   ....[99]....
        /*0b88*/ 	.word	0x0001c4d0


	//   ....[100]....
        /*0b8c*/ 	.word	0x0001c520


	//   ....[101]....
        /*0b90*/ 	.word	0x0001c570


	//   ....[102]....
        /*0b94*/ 	.word	0x0001c650


	//   ....[103]....
        /*0b98*/ 	.word	0x0001c6e0


	//   ....[104]....
        /*0b9c*/ 	.word	0x0001c740


	//   ....[105]....
        /*0ba0*/ 	.word	0x0001c7a0


	//   ....[106]....
        /*0ba4*/ 	.word	0x0001ca40


	//   ....[107]....
        /*0ba8*/ 	.word	0x0001cd30


	//   ....[108]....
        /*0bac*/ 	.word	0x0001ceb0


	//   ....[109]....
        /*0bb0*/ 	.word	0x0001cf00


	//   ....[110]....
        /*0bb4*/ 	.word	0x0001cf60


	//   ....[111]....
        /*0bb8*/ 	.word	0x0001cfc0


	//   ....[112]....
        /*0bbc*/ 	.word	0x0001d110


	//   ....[113]....
        /*0bc0*/ 	.word	0x0001d1b0


	//   ....[114]....
        /*0bc4*/ 	.word	0x0001d260


	//   ....[115]....
        /*0bc8*/ 	.word	0x0001d340


	//   ....[116]....
        /*0bcc*/ 	.word	0x0001d510


	//   ....[117]....
        /*0bd0*/ 	.word	0x0001d5d0


	//   ....[118]....
        /*0bd4*/ 	.word	0x0001d880


	//   ....[119]....
        /*0bd8*/ 	.word	0x0001d9a0


	//   ....[120]....
        /*0bdc*/ 	.word	0x0001db70


	//   ....[121]....
        /*0be0*/ 	.word	0x0001dc40


	//   ....[122]....
        /*0be4*/ 	.word	0x0001de40


	//   ....[123]....
        /*0be8*/ 	.word	0x0001ded0


	//   ....[124]....
        /*0bec*/ 	.word	0x0001e200


	//   ....[125]....
        /*0bf0*/ 	.word	0x0001e2a0


	//   ....[126]....
        /*0bf4*/ 	.word	0x0001e3c0


	//   ....[127]....
        /*0bf8*/ 	.word	0x0001e440


	//   ....[128]....
        /*0bfc*/ 	.word	0x0001e4c0


	//   ....[129]....
        /*0c00*/ 	.word	0x0001e540


	//   ....[130]....
        /*0c04*/ 	.word	0x0001e5c0


	//   ....[131]....
        /*0c08*/ 	.word	0x0001e650


	//   ....[132]....
        /*0c0c*/ 	.word	0x0001e6f0


	//   ....[133]....
        /*0c10*/ 	.word	0x0001e7a0


	//   ....[134]....
        /*0c14*/ 	.word	0x0001e820


	//   ....[135]....
        /*0c18*/ 	.word	0x0001e8a0


	//   ....[136]....
        /*0c1c*/ 	.word	0x0001e920


	//   ....[137]....
        /*0c20*/ 	.word	0x0001e9b0


	//   ....[138]....
        /*0c24*/ 	.word	0x0001ea30


	//   ....[139]....
        /*0c28*/ 	.word	0x0001ead0


	//   ....[140]....
        /*0c2c*/ 	.word	0x0001eb60


	//   ....[141]....
        /*0c30*/ 	.word	0x0001ec90


	//----- nvinfo : EIATTR_REG_RECONFIG
	.align		4
.L_294:
        /*0c34*/ 	.byte	0x01, 0x54
	.zero		2


	//----- nvinfo : EIATTR_SYSCALL_OFFSETS
	.align		4
        /*0c38*/ 	.byte	0x04, 0x46
        /*0c3a*/ 	.short	(.L_296 - .L_295)


	//   ....[0]....
.L_295:
        /*0c3c*/ 	.word	0x000019a0


	//   ....[1]....
        /*0c40*/ 	.word	0x00001af0


	//   ....[2]....
        /*0c44*/ 	.word	0x00006170


	//   ....[3]....
        /*0c48*/ 	.word	0x000064f0


	//   ....[4]....
        /*0c4c*/ 	.word	0x00015770


	//   ....[5]....
        /*0c50*/ 	.word	0x000158d0


	//   ....[6]....
        /*0c54*/ 	.word	0x000159d0


	//   ....[7]....
        /*0c58*/ 	.word	0x000162e0


	//   ....[8]....
        /*0c5c*/ 	.word	0x00016c30


	//----- nvinfo : EIATTR_MBARRIER_INSTR_OFFSETS
	.align		4
.L_296:
        /*0c60*/ 	.byte	0x04, 0x39
        /*0c62*/ 	.short	(.L_298 - .L_297)


	//   ....[0]....
.L_297:
        /*0c64*/ 	.word	0x000002d0
        /*0c68*/ 	.word	0x000000ff
        /*0c6c*/ 	.word	0x00038800
        /*0c70*/ 	.short	0x0100
        /*0c72*/ 	.byte	0x08
	.zero		1


	//   ....[1]....
        /*0c74*/ 	.word	0x000002e0
        /*0c78*/ 	.word	0x000000ff
        /*0c7c*/ 	.word	0x00038810
        /*0c80*/ 	.short	0x0100
        /*0c82*/ 	.byte	0x08
	.zero		1


	//   ....[2]....
        /*0c84*/ 	.word	0x000002f0
        /*0c88*/ 	.word	0x000000ff
        /*0c8c*/ 	.word	0x00038820
        /*0c90*/ 	.short	0x0100
        /*0c92*/ 	.byte	0x08
	.zero		1


	//   ....[3]....
        /*0c94*/ 	.word	0x000003a0
        /*0c98*/ 	.word	0x000000ff
        /*0c9c*/ 	.word	0x00038830
        /*0ca0*/ 	.short	0x0100
        /*0ca2*/ 	.byte	0x06
	.zero		1


	//   ....[4]....
        /*0ca4*/ 	.word	0x000003b0
        /*0ca8*/ 	.word	0x000000ff
        /*0cac*/ 	.word	0x00038840
        /*0cb0*/ 	.short	0x0100
        /*0cb2*/ 	.byte	0x06
	.zero		1


	//   ....[5]....
        /*0cb4*/ 	.word	0x000003c0
        /*0cb8*/ 	.word	0x000000ff
        /*0cbc*/ 	.word	0x00038838
        /*0cc0*/ 	.short	0x0100
        /*0cc2*/ 	.byte	0x06
	.zero		1


	//   ....[6]....
        /*0cc4*/ 	.word	0x000003d0
        /*0cc8*/ 	.word	0x000000ff
        /*0ccc*/ 	.word	0x00038848
        /*0cd0*/ 	.short	0x0100
        /*0cd2*/ 	.byte	0x06
	.zero		1


	//   ....[7]....
        /*0cd4*/ 	.word	0x00000500
        /*0cd8*/ 	.word	0x000000ff
        /*0cdc*/ 	.word	0x00038850
        /*0ce0*/ 	.short	0x0100
        /*0ce2*/ 	.byte	0x08
	.zero		1


	//   ....[8]....
        /*0ce4*/ 	.word	0x00000510
        /*0ce8*/ 	.word	0x000000ff
        /*0cec*/ 	.word	0x00038860
        /*0cf0*/ 	.short	0x0100
        /*0cf2*/ 	.byte	0x08
	.zero		1


	//   ....[9]....
        /*0cf4*/ 	.word	0x00000520
        /*0cf8*/ 	.word	0x000000ff
        /*0cfc*/ 	.word	0x00038858
        /*0d00*/ 	.short	0x0100
        /*0d02*/ 	.byte	0x08
	.zero		1


	//   ....[10]....
        /*0d04*/ 	.word	0x00000530
        /*0d08*/ 	.word	0x000000ff
        /*0d0c*/ 	.word	0x00038868
        /*0d10*/ 	.short	0x0100
        /*0d12*/ 	.byte	0x08
	.zero		1


	//   ....[11]....
        /*0d14*/ 	.word	0x00000620
        /*0d18*/ 	.word	0x000000ff
        /*0d1c*/ 	.word	0x00038870
        /*0d20*/ 	.short	0x0100
        /*0d22*/ 	.byte	0x06
	.zero		1


	//   ....[12]....
        /*0d24*/ 	.word	0x00000630
        /*0d28*/ 	.word	0x000000ff
        /*0d2c*/ 	.word	0x00038880
        /*0d30*/ 	.short	0x0100
        /*0d32*/ 	.byte	0x06
	.zero		1


	//   ....[13]....
        /*0d34*/ 	.word	0x00000640
        /*0d38*/ 	.word	0x000000ff
        /*0d3c*/ 	.word	0x00038878
        /*0d40*/ 	.short	0x0100
        /*0d42*/ 	.byte	0x06
	.zero		1


	//   ....[14]....
        /*0d44*/ 	.word	0x00000650
        /*0d48*/ 	.word	0x000000ff
        /*0d4c*/ 	.word	0x00038888
        /*0d50*/ 	.short	0x0100
        /*0d52*/ 	.byte	0x06
	.zero		1


	//   ....[15]....
        /*0d54*/ 	.word	0x00000780
        /*0d58*/ 	.word	0x000000ff
        /*0d5c*/ 	.word	0x00038890
        /*0d60*/ 	.short	0x0100
        /*0d62*/ 	.byte	0x08
	.zero		1


	//   ....[16]....
        /*0d64*/ 	.word	0x00000790
        /*0d68*/ 	.word	0x000000ff
        /*0d6c*/ 	.word	0x000388a0
        /*0d70*/ 	.short	0x0100
        /*0d72*/ 	.byte	0x08
	.zero		1


	//   ....[17]....
        /*0d74*/ 	.word	0x000007a0
        /*0d78*/ 	.word	0x000000ff
        /*0d7c*/ 	.word	0x00038898
        /*0d80*/ 	.short	0x0100
        /*0d82*/ 	.byte	0x08
	.zero		1


	//   ....[18]....
        /*0d84*/ 	.word	0x000007b0
        /*0d88*/ 	.word	0x000000ff
        /*0d8c*/ 	.word	0x000388a8
        /*0d90*/ 	.short	0x0100
        /*0d92*/ 	.byte	0x08
	.zero		1


	//   ....[19]....
        /*0d94*/ 	.word	0x000008e0
        /*0d98*/ 	.word	0x000000ff
        /*0d9c*/ 	.word	0x000388b0
        /*0da0*/ 	.short	0x0100
        /*0da2*/ 	.byte	0x08
	.zero		1


	//   ....[20]....
        /*0da4*/ 	.word	0x000008f0
        /*0da8*/ 	.word	0x000000ff
        /*0dac*/ 	.word	0x000388c0
        /*0db0*/ 	.short	0x0100
        /*0db2*/ 	.byte	0x08
	.zero		1


	//   ....[21]....
        /*0db4*/ 	.word	0x00000900
        /*0db8*/ 	.word	0x000000ff
        /*0dbc*/ 	.word	0x000388b8
        /*0dc0*/ 	.short	0x0100
        /*0dc2*/ 	.byte	0x08
	.zero		1


	//   ....[22]....
        /*0dc4*/ 	.word	0x00000910
        /*0dc8*/ 	.word	0x000000ff
        /*0dcc*/ 	.word	0x000388c8
        /*0dd0*/ 	.short	0x0100
        /*0dd2*/ 	.byte	0x08
	.zero		1


	//   ....[23]....
        /*0dd4*/ 	.word	0x000026b0
        /*0dd8*/ 	.word	0x00000042
        /*0ddc*/ 	.word	0x00038890
        /*0de0*/ 	.short	0x010a
        /*0de2*/ 	.byte	0x3f
	.zero		1


	//   ....[24]....
        /*0de4*/ 	.word	0x00003030
        /*0de8*/ 	.word	0x00000042
        /*0dec*/ 	.word	0x00038890
        /*0df0*/ 	.short	0x010a
        /*0df2*/ 	.byte	0x3f
	.zero		1


	//   ....[25]....
        /*0df4*/ 	.word	0x000038b0
        /*0df8*/ 	.word	0x00000042
        /*0dfc*/ 	.word	0x00038890
        /*0e00*/ 	.short	0x010a
        /*0e02*/ 	.byte	0x3f
	.zero		1


	//   ....[26]....
        /*0e04*/ 	.word	0x00003ab0
        /*0e08*/ 	.word	0x00000004
        /*0e0c*/ 	.word	0x00000000
        /*0e10*/ 	.short	0x0101
        /*0e12*/ 	.byte	0x3f
	.zero		1


	//   ....[27]....
        /*0e14*/ 	.word	0x00003af0
        /*0e18*/ 	.word	0x00000042
        /*0e1c*/ 	.word	0x000388b0
        /*0e20*/ 	.short	0x010a
        /*0e22*/ 	.byte	0x3f
	.zero		1


	//   ....[28]....
        /*0e24*/ 	.word	0x00004110
        /*0e28*/ 	.word	0x00000042
        /*0e2c*/ 	.word	0x00000000
        /*0e30*/ 	.short	0x0101
        /*0e32*/ 	.byte	0x3f
	.zero		1


	//   ....[29]....
        /*0e34*/ 	.word	0x00004b00
        /*0e38*/ 	.word	0x00000000
        /*0e3c*/ 	.word	0x00000000
        /*0e40*/ 	.short	0x0101
        /*0e42*/ 	.byte	0x3f
	.zero		1


	//   ....[30]....
        /*0e44*/ 	.word	0x00005670
        /*0e48*/ 	.word	0x00000000
        /*0e4c*/ 	.word	0x00000000
        /*0e50*/ 	.short	0x0101
        /*0e52*/ 	.byte	0x3f
	.zero		1


	//   ....[31]....
        /*0e54*/ 	.word	0x00006200
        /*0e58*/ 	.word	0x00000002
        /*0e5c*/ 	.word	0x00038800
        /*0e60*/ 	.short	0x010a
        /*0e62*/ 	.byte	0x3f
	.zero		1


	//   ....[32]....
        /*0e64*/ 	.word	0x00006250
        /*0e68*/ 	.word	0x00000002
        /*0e6c*/ 	.word	0x00038800
        /*0e70*/ 	.short	0x010a
        /*0e72*/ 	.byte	0x3f
	.zero		1


	//   ....[33]....
        /*0e74*/ 	.word	0x00006870
        /*0e78*/ 	.word	0x00000002
        /*0e7c*/ 	.word	0x00038800
        /*0e80*/ 	.short	0x010a
        /*0e82*/ 	.byte	0x3f
	.zero		1


	//   ....[34]....
        /*0e84*/ 	.word	0x00007740
        /*0e88*/ 	.word	0x00000002
        /*0e8c*/ 	.word	0x00038800
        /*0e90*/ 	.short	0x010a
        /*0e92*/ 	.byte	0x3f
	.zero		1


	//   ....[35]....
        /*0e94*/ 	.word	0x000084f0
        /*0e98*/ 	.word	0x00000014
        /*0e9c*/ 	.word	0x00038830
        /*0ea0*/ 	.short	0x010a
        /*0ea2*/ 	.byte	0x3f
	.zero		1


	//   ....[36]....
        /*0ea4*/ 	.word	0x000085a0
        /*0ea8*/ 	.word	0x00000014
        /*0eac*/ 	.word	0x00038830
        /*0eb0*/ 	.short	0x010a
        /*0eb2*/ 	.byte	0x3f
	.zero		1


	//   ....[37]....
        /*0eb4*/ 	.word	0x000088b0
        /*0eb8*/ 	.word	0x00000002
        /*0ebc*/ 	.word	0x00038810
        /*0ec0*/ 	.short	0x010a
        /*0ec2*/ 	.byte	0x3f
	.zero		1


	//   ....[38]....
        /*0ec4*/ 	.word	0x00008900
        /*0ec8*/ 	.word	0x00000014
        /*0ecc*/ 	.word	0x00038850
        /*0ed0*/ 	.short	0x010a
        /*0ed2*/ 	.byte	0x3f
	.zero		1


	//   ....[39]....
        /*0ed4*/ 	.word	0x000089c0
        /*0ed8*/ 	.word	0x00000014
        /*0edc*/ 	.word	0x00038850
        /*0ee0*/ 	.short	0x010a
        /*0ee2*/ 	.byte	0x3f
	.zero		1


	//   ....[40]....
        /*0ee4*/ 	.word	0x0000aff0
        /*0ee8*/ 	.word	0x0000000c
        /*0eec*/ 	.word	0x00000000
        /*0ef0*/ 	.short	0x0101
        /*0ef2*/ 	.byte	0x3f
	.zero		1


	//   ....[41]....
        /*0ef4*/ 	.word	0x0000b6f0
        /*0ef8*/ 	.word	0x00000014
        /*0efc*/ 	.word	0x00000000
        /*0f00*/ 	.short	0x0101
        /*0f02*/ 	.byte	0x3f
	.zero		1


	//   ....[42]....
        /*0f04*/ 	.word	0x0000b800
        /*0f08*/ 	.word	0x0000000c
        /*0f0c*/ 	.word	0x00038830
        /*0f10*/ 	.short	0x010a
        /*0f12*/ 	.byte	0x3f
	.zero		1


	//   ....[43]....
        /*0f14*/ 	.word	0x0000b8b0
        /*0f18*/ 	.word	0x0000000c
        /*0f1c*/ 	.word	0x00038830
        /*0f20*/ 	.short	0x010a
        /*0f22*/ 	.byte	0x3f
	.zero		1


	//   ....[44]....
        /*0f24*/ 	.word	0x0000bb20
        /*0f28*/ 	.word	0x0000000c
        /*0f2c*/ 	.word	0x00038850
        /*0f30*/ 	.short	0x010a
        /*0f32*/ 	.byte	0x3f
	.zero		1


	//   ....[45]....
        /*0f34*/ 	.word	0x0000bb70
        /*0f38*/ 	.word	0x0000000c
        /*0f3c*/ 	.word	0x00038850
        /*0f40*/ 	.short	0x010a
        /*0f42*/ 	.byte	0x3f
	.zero		1


	//   ....[46]....
        /*0f44*/ 	.word	0x0000e050
        /*0f48*/ 	.word	0x000000a2
        /*0f4c*/ 	.word	0x00000000
        /*0f50*/ 	.short	0x0101
        /*0f52*/ 	.byte	0x3f
	.zero		1


	//   ....[47]....
        /*0f54*/ 	.word	0x0000ee30
        /*0f58*/ 	.word	0x0000000c
        /*0f5c*/ 	.word	0x00000000
        /*0f60*/ 	.short	0x0101
        /*0f62*/ 	.byte	0x3f
	.zero		1


	//   ....[48]....
        /*0f64*/ 	.word	0x00011420
        /*0f68*/ 	.word	0x00000000
        /*0f6c*/ 	.word	0x00000000
        /*0f70*/ 	.short	0x0101
        /*0f72*/ 	.byte	0x3f
	.zero		1


	//   ....[49]....
        /*0f74*/ 	.word	0x00013b00
        /*0f78*/ 	.word	0x00000005
        /*0f7c*/ 	.word	0x00038820
        /*0f80*/ 	.short	0x010a
        /*0f82*/ 	.byte	0x3f
	.zero		1


	//   ....[50]....
        /*0f84*/ 	.word	0x00013bf0
        /*0f88*/ 	.word	0x00000004
        /*0f8c*/ 	.word	0x000388a0
        /*0f90*/ 	.short	0x010a
        /*0f92*/ 	.byte	0x3f
	.zero		1


	//   ....[51]....
        /*0f94*/ 	.word	0x00013e40
        /*0f98*/ 	.word	0x00000004
        /*0f9c*/ 	.word	0x000388c0
        /*0fa0*/ 	.short	0x010a
        /*0fa2*/ 	.byte	0x3f
	.zero		1


	//   ....[52]....
        /*0fa4*/ 	.word	0x000148c0
        /*0fa8*/ 	.word	0x00000004
        /*0fac*/ 	.word	0x000388a0
        /*0fb0*/ 	.short	0x010a
        /*0fb2*/ 	.byte	0x3f
	.zero		1


	//   ....[53]....
        /*0fb4*/ 	.word	0x00014b00
        /*0fb8*/ 	.word	0x00000004
        /*0fbc*/ 	.word	0x000388c0
        /*0fc0*/ 	.short	0x010a
        /*0fc2*/ 	.byte	0x3f
	.zero		1


	//   ....[54]....
        /*0fc4*/ 	.word	0x00015e20
        /*0fc8*/ 	.word	0x00000000
        /*0fcc*/ 	.word	0x00038840
        /*0fd0*/ 	.short	0x010a
        /*0fd2*/ 	.byte	0x3f
	.zero		1


	//   ....[55]....
        /*0fd4*/ 	.word	0x000169d0
        /*0fd8*/ 	.word	0x00000008
        /*0fdc*/ 	.word	0x00038800
        /*0fe0*/ 	.short	0x0107
        /*0fe2*/ 	.byte	0x3f
	.zero		1


	//   ....[56]....
        /*0fe4*/ 	.word	0x00016a80
        /*0fe8*/ 	.word	0x00000000
        /*0fec*/ 	.word	0x00038800
        /*0ff0*/ 	.short	0x0101
        /*0ff2*/ 	.byte	0x3f
	.zero		1


	//   ....[57]....
        /*0ff4*/ 	.word	0x00017a30
        /*0ff8*/ 	.word	0x00000000
        /*0ffc*/ 	.word	0x00038810
        /*1000*/ 	.short	0x0107
        /*1002*/ 	.byte	0x3f
	.zero		1


	//   ....[58]....
        /*1004*/ 	.word	0x00017b30
        /*1008*/ 	.word	0x00000002
        /*100c*/ 	.word	0x00038810
        /*1010*/ 	.short	0x0101
        /*1012*/ 	.byte	0x3f
	.zero		1


	//   ....[59]....
        /*1014*/ 	.word	0x00017b50
        /*1018*/ 	.word	0x00000002
        /*101c*/ 	.word	0x00038820
        /*1020*/ 	.short	0x010a
        /*1022*/ 	.byte	0x3f
	.zero		1


	//   ....[60]....
        /*1024*/ 	.word	0x00017c60
        /*1028*/ 	.word	0x00000003
        /*102c*/ 	.word	0x00038860
        /*1030*/ 	.short	0x010a
        /*1032*/ 	.byte	0x3f
	.zero		1


	//   ....[61]....
        /*1034*/ 	.word	0x00018970
        /*1038*/ 	.word	0x00000002
        /*103c*/ 	.word	0x00038840
        /*1040*/ 	.short	0x010a
        /*1042*/ 	.byte	0x3f
	.zero		1


	//   ....[62]....
        /*1044*/ 	.word	0x00018bd0
        /*1048*/ 	.word	0x00000002
        /*104c*/ 	.word	0x00038860
        /*1050*/ 	.short	0x010a
        /*1052*/ 	.byte	0x3f
	.zero		1


	//   ....[63]....
        /*1054*/ 	.word	0x00019870
        /*1058*/ 	.word	0x00000002
        /*105c*/ 	.word	0x00038840
        /*1060*/ 	.short	0x010a
        /*1062*/ 	.byte	0x3f
	.zero		1


	//   ....[64]....
        /*1064*/ 	.word	0x00019ac0
        /*1068*/ 	.word	0x00000002
        /*106c*/ 	.word	0x00038860
        /*1070*/ 	.short	0x010a
        /*1072*/ 	.byte	0x3f
	.zero		1


	//   ....[65]....
        /*1074*/ 	.word	0x0001a6d0
        /*1078*/ 	.word	0x00000002
        /*107c*/ 	.word	0x00038840
        /*1080*/ 	.short	0x010a
        /*1082*/ 	.byte	0x3f
	.zero		1


	//   ....[66]....
        /*1084*/ 	.word	0x0001a930
        /*1088*/ 	.word	0x00000002
        /*108c*/ 	.word	0x00038860
        /*1090*/ 	.short	0x010a
        /*1092*/ 	.byte	0x3f
	.zero		1


	//   ....[67]....
        /*1094*/ 	.word	0x0001bf80
        /*1098*/ 	.word	0x00000000
        /*109c*/ 	.word	0x00038820
        /*10a0*/ 	.short	0x010a
        /*10a2*/ 	.byte	0x3f
	.zero		1


	//   ....[68]....
        /*10a4*/ 	.word	0x0001c130
        /*10a8*/ 	.word	0x00000006
        /*10ac*/ 	.word	0x00000000
        /*10b0*/ 	.short	0x010a
        /*10b2*/ 	.byte	0x3f
	.zero		1


	//   ....[69]....
        /*10b4*/ 	.word	0x0001c1a0
        /*10b8*/ 	.word	0x00000007
        /*10bc*/ 	.word	0x00000000
        /*10c0*/ 	.short	0x010a
        /*10c2*/ 	.byte	0x3f
	.zero		1


	//   ....[70]....
        /*10c4*/ 	.word	0x0001c210
        /*10c8*/ 	.word	0x00000004
        /*10cc*/ 	.word	0x00000000
        /*10d0*/ 	.short	0x010a
        /*10d2*/ 	.byte	0x3f
	.zero		1


	//   ....[71]....
        /*10d4*/ 	.word	0x0001c240
        /*10d8*/ 	.word	0x00000003
        /*10dc*/ 	.word	0x00000000
        /*10e0*/ 	.short	0x010a
        /*10e2*/ 	.byte	0x3f
	.zero		1


	//   ....[72]....
        /*10e4*/ 	.word	0x0001c2a0
        /*10e8*/ 	.word	0x00000042
        /*10ec*/ 	.word	0x00038890
        /*10f0*/ 	.short	0x010a
        /*10f2*/ 	.byte	0x3f
	.zero		1


	//   ....[73]....
        /*10f4*/ 	.word	0x0001c2f0
        /*10f8*/ 	.word	0x00000042
        /*10fc*/ 	.word	0x00038890
        /*1100*/ 	.short	0x010a
        /*1102*/ 	.byte	0x3f
	.zero		1


	//   ....[74]....
        /*1104*/ 	.word	0x0001c340
        /*1108*/ 	.word	0x00000042
        /*110c*/ 	.word	0x00038890
        /*1110*/ 	.short	0x010a
        /*1112*/ 	.byte	0x3f
	.zero		1


	//   ....[75]....
        /*1114*/ 	.word	0x0001c390
        /*1118*/ 	.word	0x00000042
        /*111c*/ 	.word	0x000388b0
        /*1120*/ 	.short	0x010a
        /*1122*/ 	.byte	0x3f
	.zero		1


	//   ....[76]....
        /*1124*/ 	.word	0x0001c5a0
        /*1128*/ 	.word	0x00000002
        /*112c*/ 	.word	0x00038800
        /*1130*/ 	.short	0x010a
        /*1132*/ 	.byte	0x3f
	.zero		1


	//   ....[77]....
        /*1134*/ 	.word	0x0001c7d0
        /*1138*/ 	.word	0x00000002
        /*113c*/ 	.word	0x00038800
        /*1140*/ 	.short	0x010a
        /*1142*/ 	.byte	0x3f
	.zero		1


	//   ....[78]....
        /*1144*/ 	.word	0x0001c820
        /*1148*/ 	.word	0x00000014
        /*114c*/ 	.word	0x00038830
        /*1150*/ 	.short	0x010a
        /*1152*/ 	.byte	0x3f
	.zero		1


	//   ....[79]....
        /*1154*/ 	.word	0x0001c870
        /*1158*/ 	.word	0x00000002
        /*115c*/ 	.word	0x00038810
        /*1160*/ 	.short	0x010a
        /*1162*/ 	.byte	0x3f
	.zero		1


	//   ....[80]....
        /*1164*/ 	.word	0x0001c8c0
        /*1168*/ 	.word	0x00000014
        /*116c*/ 	.word	0x00038850
        /*1170*/ 	.short	0x010a
        /*1172*/ 	.byte	0x3f
	.zero		1


	//   ....[81]....
        /*1174*/ 	.word	0x0001c910
        /*1178*/ 	.word	0x0000000c
        /*117c*/ 	.word	0x00038830
        /*1180*/ 	.short	0x010a
        /*1182*/ 	.byte	0x3f
	.zero		1


	//   ....[82]....
        /*1184*/ 	.word	0x0001c960
        /*1188*/ 	.word	0x0000000c
        /*118c*/ 	.word	0x00038850
        /*1190*/ 	.short	0x010a
        /*1192*/ 	.byte	0x3f
	.zero		1


	//   ....[83]....
        /*1194*/ 	.word	0x0001cb10
        /*1198*/ 	.word	0x00000004
        /*119c*/ 	.word	0x00038820
        /*11a0*/ 	.short	0x010a
        /*11a2*/ 	.byte	0x3f
	.zero		1


	//   ....[84]....
        /*11a4*/ 	.word	0x0001cb60
        /*11a8*/ 	.word	0x00000004
        /*11ac*/ 	.word	0x000388a0
        /*11b0*/ 	.short	0x010a
        /*11b2*/ 	.byte	0x3f
	.zero		1


	//   ....[85]....
        /*11b4*/ 	.word	0x0001cbb0
        /*11b8*/ 	.word	0x00000004
        /*11bc*/ 	.word	0x000388c0
        /*11c0*/ 	.short	0x010a
        /*11c2*/ 	.byte	0x3f
	.zero		1


	//   ....[86]....
        /*11c4*/ 	.word	0x0001cc00
        /*11c8*/ 	.word	0x00000004
        /*11cc*/ 	.word	0x000388a0
        /*11d0*/ 	.short	0x010a
        /*11d2*/ 	.byte	0x3f
	.zero		1


	//   ....[87]....
        /*11d4*/ 	.word	0x0001cc50
        /*11d8*/ 	.word	0x00000004
        /*11dc*/ 	.word	0x000388c0
        /*11e0*/ 	.short	0x010a
        /*11e2*/ 	.byte	0x3f
	.zero		1


	//   ....[88]....
        /*11e4*/ 	.word	0x0001cdf0
        /*11e8*/ 	.word	0x00000000
        /*11ec*/ 	.word	0x00038840
        /*11f0*/ 	.short	0x010a
        /*11f2*/ 	.byte	0x3f
	.zero		1


	//   ....[89]....
        /*11f4*/ 	.word	0x0001df20
        /*11f8*/ 	.word	0x00000002
        /*11fc*/ 	.word	0x00038820
        /*1200*/ 	.short	0x010a
        /*1202*/ 	.byte	0x3f
	.zero		1


	//   ....[90]....
        /*1204*/ 	.word	0x0001df70
        /*1208*/ 	.word	0x00000003
        /*120c*/ 	.word	0x00038860
        /*1210*/ 	.short	0x010a
        /*1212*/ 	.byte	0x3f
	.zero		1


	//   ....[91]....
        /*1214*/ 	.word	0x0001dfc0
        /*1218*/ 	.word	0x00000002
        /*121c*/ 	.word	0x00038840
        /*1220*/ 	.short	0x010a
        /*1222*/ 	.byte	0x3f
	.zero		1


	//   ....[92]....
        /*1224*/ 	.word	0x0001e010
        /*1228*/ 	.word	0x00000002
        /*122c*/ 	.word	0x00038860
        /*1230*/ 	.short	0x010a
        /*1232*/ 	.byte	0x3f
	.zero		1


	//   ....[93]....
        /*1234*/ 	.word	0x0001e060
        /*1238*/ 	.word	0x00000002
        /*123c*/ 	.word	0x00038840
        /*1240*/ 	.short	0x010a
        /*1242*/ 	.byte	0x3f
	.zero		1


	//   ....[94]....
        /*1244*/ 	.word	0x0001e0b0
        /*1248*/ 	.word	0x00000002
        /*124c*/ 	.word	0x00038860
        /*1250*/ 	.short	0x010a
        /*1252*/ 	.byte	0x3f
	.zero		1


	//   ....[95]....
        /*1254*/ 	.word	0x0001e100
        /*1258*/ 	.word	0x00000002
        /*125c*/ 	.word	0x00038840
        /*1260*/ 	.short	0x010a
        /*1262*/ 	.byte	0x3f
	.zero		1


	//   ....[96]....
        /*1264*/ 	.word	0x0001e150
        /*1268*/ 	.word	0x00000002
        /*126c*/ 	.word	0x00038860
        /*1270*/ 	.short	0x010a
        /*1272*/ 	.byte	0x3f
	.zero		1


	//   ....[97]....
        /*1274*/ 	.word	0x0001ebb0
        /*1278*/ 	.word	0x00000000
        /*127c*/ 	.word	0x00038820
        /*1280*/ 	.short	0x010a
        /*1282*/ 	.byte	0x3f
	.zero		1


	//   ....[98]....
        /*1284*/ 	.word	0x0001ed50
        /*1288*/ 	.word	0x00000006
        /*128c*/ 	.word	0x00000000
        /*1290*/ 	.short	0x010a
        /*1292*/ 	.byte	0x3f
	.zero		1


	//   ....[99]....
        /*1294*/ 	.word	0x0001eda0
        /*1298*/ 	.word	0x00000007
        /*129c*/ 	.word	0x00000000
        /*12a0*/ 	.short	0x010a
        /*12a2*/ 	.byte	0x3f
	.zero		1


	//   ....[100]....
        /*12a4*/ 	.word	0x0001edf0
        /*12a8*/ 	.word	0x00000004
        /*12ac*/ 	.word	0x00000000
        /*12b0*/ 	.short	0x010a
        /*12b2*/ 	.byte	0x3f
	.zero		1


	//----- nvinfo : EIATTR_NUM_MBARRIERS
	.align		4
.L_298:
        /*12b4*/ 	.byte	0x03, 0x38
        /*12b6*/ 	.short	0x0017


	//----- nvinfo : EIATTR_EXIT_INSTR_OFFSETS
	.align		4
        /*12b8*/ 	.byte	0x04, 0x1c
        /*12ba*/ 	.short	(.L_300 - .L_299)


	//   ....[0]....
.L_299:
        /*12bc*/ 	.word	0x0001c290


	//----- nvinfo : EIATTR_MAX_THREADS
	.align		4
.L_300:
        /*12c0*/ 	.byte	0x04, 0x05
        /*12c2*/ 	.short	(.L_302 - .L_301)
.L_301:
        /*12c4*/ 	.word	0x00000180
        /*12c8*/ 	.word	0x00000001
        /*12cc*/ 	.word	0x00000001


	//----- nvinfo : EIATTR_CRS_STACK_SIZE
	.align		4
.L_302:
        /*12d0*/ 	.byte	0x04, 0x1e
        /*12d2*/ 	.short	(.L_304 - .L_303)
.L_303:
        /*12d4*/ 	.word	0x00000000


	//----- nvinfo : EIATTR_CBANK_PARAM_SIZE
	.align		4
.L_304:
        /*12d8*/ 	.byte	0x03, 0x19
        /*12da*/ 	.short	0x0bf0


	//----- nvinfo : EIATTR_PARAM_CBANK
	.align		4
        /*12dc*/ 	.byte	0x04, 0x0a
        /*12de*/ 	.short	(.L_306 - .L_305)
	.align		4
.L_305:
        /*12e0*/ 	.word	index@(.nv.constant0._ZN7cutlass13device_kernelIN5flash11enable_sm90INS1_16FlashAttnFwdSm90INS1_25CollectiveMainloopFwdSm90ILi2EN4cute5tupleIJNS5_1CILi1EEES8_S8_EEENS6_IJNS7_ILi64EEESA_SA_EEELi512ENS_6half_tEfNS_4arch4Sm90ELb0ELb0ELb1ELb1ELb0ELb1ELb1ELb0ELb0ELb1ELb0ELb0EEENS1_21CollectiveEpilogueFwdINS6_IJSA_NS7_ILi512EEESA_EEES9_SC_SE_Li256ELb1ELb1ELb0ELb0EEENS1_36VarlenDynamicPersistentTileSchedulerILi64ELi64ELi256ELi128ELb0ELb1ELb1ELb0ELb1ELb1EEEEEEEEEvNT_6ParamsE)
        /*12e4*/ 	.short	0x0210
        /*12e6*/ 	.short	0x0bf0


	//----- nvinfo : EIATTR_SW_WAR
	.align		4
.L_306:
        /*12e8*/ 	.byte	0x04, 0x36
        /*12ea*/ 	.short	(.L_308 - .L_307)
.L_307:
        /*12ec*/ 	.word	0x00000008
.L_308:


//--------------------- .nv.info._ZN7cutlass13device_kernelIN5flash11enable_sm90INS1_16FlashAttnFwdSm90INS1_25CollectiveMainloopFwdSm90ILi2EN4cute5tupleIJNS5_1CILi1EEES8_S8_EEENS6_IJNS7_ILi64EEESA_SA_EEELi512ENS_6half_tEfNS_4arch4Sm90ELb0ELb1ELb1ELb0ELb0ELb0ELb0ELb0ELb0ELb1ELb0ELb0EEENS1_21CollectiveEpilogueFwdINS6_IJSA_NS7_ILi512EEESA_EEES9_SC_SE_Li256ELb0ELb1ELb0ELb0EEENS1_30DynamicPersistentTileSchedulerILi256ELi128ELb0ELb1ELb1EEEEEEEEEvNT_6ParamsE --------------------------
	.section	.nv.info._ZN7cutlass13device_kernelIN5flash11enable_sm90INS1_16FlashAttnFwdSm90INS1_25CollectiveMainloopFwdSm90ILi2EN4cute5tupleIJNS5_1CILi1EEES8_S8_EEENS6_IJNS7_ILi64EEESA_SA_EEELi512ENS_6half_tEfNS_4arch4Sm90ELb0ELb1ELb1ELb0ELb0ELb0ELb0ELb0ELb0ELb1ELb0ELb0EEENS1_21CollectiveEpilogueFwdINS6_IJSA_NS7_ILi512EEESA_EEES9_SC_SE_Li256ELb0ELb1ELb0ELb0EEENS1_30DynamicPersistentTileSchedulerILi256ELi128ELb0ELb1ELb1EEEEEEEEEvNT_6ParamsE,"",@"SHT_CUDA_INFO"
	.sectionflags	@""
	.align	4


	//----- nvinfo : EIATTR_CUDA_API_VERSION
	.align		4
        /*0000*/ 	.byte	0x04, 0x37
        /*0002*/ 	.short	(.L_310 - .L_309)
.L_309:
        /*0004*/ 	.word	0x00000082


	//----- nvinfo : EIATTR_KPARAM_INFO
	.align		4
.L_310:
        /*0008*/ 	.byte	0x04, 0x17
        /*000a*/ 	.short	(.L_312 - .L_311)
.L_311:
        /*000c*/ 	.word	0x00000000
        /*0010*/ 	.short	0x0000
        /*0012*/ 	.short	0x0070
        /*0014*/ 	.byte	0x00, 0xf0, 0x01, 0x2a


	//----- nvinfo : EIATTR_SPARSE_MMA_MASK
	.align		4
.L_312:
        /*0018*/ 	.byte	0x03, 0x50
        /*001a*/ 	.short	0x0000


	//----- nvinfo : EIATTR_MAXREG_COUNT
	.align		4
        /*001c*/ 	.byte	0x03, 0x1b
        /*001e*/ 	.short	0x00a8


	//----- nvinfo : EIATTR_NUM_BARRIERS
	.align		4
        /*0020*/ 	.byte	0x02, 0x4c
        /*0022*/ 	.byte	0x10
	.zero		1


	//----- nvinfo : EIATTR_EXTERNS
	.align		4
        /*0024*/ 	.byte	0x04, 0x0f
        /*0026*/ 	.short	(.L_314 - .L_313)


	//   ....[0]....
	.align		4
.L_313:
        /*0028*/ 	.word	index@(__assertfail)


	//----- nvinfo : EIATTR_ANNOTATIONS
	.align		4
.L_314:
        /*002c*/ 	.byte	0x04, 0x55
        /*002e*/ 	.short	(.L_316 - .L_315)


	//   ....[0]....
.L_315:
        /* <DEDUP_REMOVED lines=24> */


	//----- nvinfo : EIATTR_MERCURY_ISA_VERSION
	.align		4
.L_316:
        /*01a0*/ 	.byte	0x03, 0x5f
        /*01a2*/ 	.short	0x0101


	//----- nvinfo : EIATTR_INT_WARP_WIDE_INSTR_OFFSETS
	.align		4
        /*01a4*/ 	.byte	0x04, 0x31
        /*01a6*/ 	.short	(.L_318 - .L_317)


	//   ....[0]....
.L_317:
        /*01a8*/ 	.word	0x00000130


	//   ....[1]....
        /*01ac*/ 	.word	0x00000170


	//   ....[2]....
        /*01b0*/ 	.word	0x000001e0


	//   ....[3]....
        /*01b4*/ 	.word	0x000114f0


	//   ....[4]....
        /*01b8*/ 	.word	0x00011580


	//   ....[5]....
        /*01bc*/ 	.word	0x00015ba0


	//   ....[6]....
        /*01c0*/ 	.word	0x00015c30


	//----- nvinfo : EIATTR_COOP_GROUP_MASK_REGIDS
	.align		4
.L_318:
        /*01c4*/ 	.byte	0x04, 0x29
        /*01c6*/ 	.short	(.L_320 - .L_319)


	//   ....[0]....
.L_319:
        /*01c8*/ 	.word	0xffffffff


	//   ....[1]....
        /*01cc*/ 	.word	0xffffffff


	//   ....[2]....
        /*01d0*/ 	.word	0xffffffff


	//   ....[3]....
        /*01d4*/ 	.word	0xffffffff


	//   ....[4]....
        /*01d8*/ 	.word	0xffffffff


	//   ....[5]....
        /*01dc*/ 	.word	0xffffffff


	//   ....[6]....
        /*01e0*/ 	.word	0xffffffff


	//   ....[7]....
        /*01e4*/ 	.word	0xffffffff


	//   ....[8]....
        /*01e8*/ 	.word	0xffffffff


	//   ....[9]....
        /*01ec*/ 	.word	0xffffffff


	//   ....[10]....
        /*01f0*/ 	.word	0xffffffff


	//   ....[11]....
        /*01f4*/ 	.word	0xffffffff


	//   ....[12]....
        /*01f8*/ 	.word	0xffffffff


	//   ....[13]....
        /*01fc*/ 	.word	0xffffffff


	//   ....[14]....
        /*0200*/ 	.word	0xffffffff


	//   ....[15]....
        /*0204*/ 	.word	0xffffffff


	//   ....[16]....
        /*0208*/ 	.word	0xffffffff


	//   ....[17]....
        /*020c*/ 	.word	0xffffffff


	//   ....[18]....
        /*0210*/ 	.word	0xffffffff


	//   ....[19]....
        /*0214*/ 	.word	0xffffffff


	//   ....[20]....
        /*0218*/ 	.word	0xffffffff


	//   ....[21]....
        /*021c*/ 	.word	0xffffffff


	//   ....[22]....
        /*0220*/ 	.word	0xffffffff


	//   ....[23]....
        /*0224*/ 	.word	0xffffffff


	//   ....[24]....
        /*0228*/ 	.word	0xffffffff


	//   ....[25]....
        /*022c*/ 	.word	0xffffffff


	//   ....[26]....
        /*0230*/ 	.word	0xffffffff


	//   ....[27]....
        /*0234*/ 	.word	0xffffffff


	//   ....[28]....
        /*0238*/ 	.word	0xffffffff


	//   ....[29]....
        /*023c*/ 	.word	0xffffffff


	//   ....[30]....
        /*0240*/ 	.word	0xffffffff


	//   ....[31]....
        /*0244*/ 	.word	0xffffffff


	//   ....[32]....
        /*0248*/ 	.word	0xffffffff


	//   ....[33]....
        /*024c*/ 	.word	0xffffffff


	//   ....[34]....
        /*0250*/ 	.word	0xffffffff


	//   ....[35]....
        /*0254*/ 	.word	0xffffffff


	//   ....[36]....
        /*0258*/ 	.word	0xffffffff


	//   ....[37]....
        /*025c*/ 	.word	0xffffffff


	//   ....[38]....
        /*0260*/ 	.word	0xffffffff


	//   ....[39]....
        /*0264*/ 	.word	0xffffffff


	//   ....[40]....
        /*0268*/ 	.word	0xffffffff


	//   ....[41]....
        /*026c*/ 	.word	0xffffffff


	//   ....[42]....
        /*0270*/ 	.word	0xffffffff


	//   ....[43]....
        /*0274*/ 	.word	0xffffffff


	//   ....[44]....
        /*0278*/ 	.word	0xffffffff


	//   ....[45]....
        /*027c*/ 	.word	0xffffffff


	//   ....[46]....
        /*0280*/ 	.word	0xffffffff


	//   ....[47]....
        /*0284*/ 	.word	0xffffffff


	//   ....[48]....
        /*0288*/ 	.word	0xffffffff


	//   ....[49]....
        /*028c*/ 	.word	0xffffffff


	//   ....[50]....
        /*0290*/ 	.word	0xffffffff


	//   ....[51]....
        /*0294*/ 	.word	0xffffffff


	//   ....[52]....
        /*0298*/ 	.word	0xffffffff


	//   ....[53]....
        /*029c*/ 	.word	0xffffffff


	//   ....[54]....
        /*02a0*/ 	.word	0xffffffff


	//   ....[55]....
        /*02a4*/ 	.word	0xffffffff


	//   ....[56]....
        /*02a8*/ 	.word	0xffffffff


	//   ....[57]....
        /*02ac*/ 	.word	0xffffffff


	//   ....[58]....
        /*02b0*/ 	.word	0xffffffff


	//   ....[59]....
        /*02b4*/ 	.word	0xffffffff


	//   ....[60]....
        /*02b8*/ 	.word	0xffffffff


	//   ....[61]....
        /*02bc*/ 	.word	0xffffffff


	//   ....[62]....
        /*02c0*/ 	.word	0xffffffff


	//   ....[63]....
        /*02c4*/ 	.word	0xffffffff


	//   ....[64]....
        /*02c8*/ 	.word	0x0500000f


	//   ....[65]....
        /*02cc*/ 	.word	0x0500000f


	//   ....[66]....
        /*02d0*/ 	.word	0x0500000f


	//   ....[67]....
        /*02d4*/ 	.word	0x0500000f


	//   ....[68]....
        /*02d8*/ 	.word	0x0500000f


	//   ....[69]....
        /*02dc*/ 	.word	0x0500000f


	//   ....[70]....
        /*02e0*/ 	.word	0x0500000f


	//   ....[71]....
        /*02e4*/ 	.word	0x0500000f


	//   ....[72]....
        /*02e8*/ 	.word	0x0500000f


	//   ....[73]....
        /*02ec*/ 	.word	0x0500000f


	//   ....[74]....
        /*02f0*/ 	.word	0x0500000f


	//----- nvinfo : EIATTR_COOP_GROUP_INSTR_OFFSETS
	.align		4
.L_320:
        /*02f4*/ 	.byte	0x04, 0x28
        /*02f6*/ 	.short	(.L_322 - .L_321)


	//   ....[0]....
.L_321:
        /*02f8*/ 	.word	0x00000060


	//   ....[1]....
        /*02fc*/ 	.word	0x00000140


	//   ....[2]....
        /*0300*/ 	.word	0x00000190


	//   ....[3]....
        /*0304*/ 	.word	0x00000380


	//   ....[4]....
        /*0308*/ 	.word	0x000004e0


	//   ....[5]....
        /*030c*/ 	.word	0x00000600


	//   ....[6]....
        /*0310*/ 	.word	0x00000760


	//   ....[7]....
        /*0314*/ 	.word	0x00001c10


	//   ....[8]....
        /*0318*/ 	.word	0x00003d20


	//   ....[9]....
        /*031c*/ 	.word	0x00004320


	//   ....[10]....
        /*0320*/ 	.word	0x00004a60


	//   ....[11]....
        /*0324*/ 	.word	0x000053b0


	//   ....[12]....
        /*0328*/ 	.word	0x000053d0


	//   ....[13]....
        /*032c*/ 	.word	0x00005b10


	//   ....[14]....
        /*0330*/ 	.word	0x00005b50


	//   ....[15]....
        /*0334*/ 	.word	0x00006380


	//   ....[16]....
        /*0338*/ 	.word	0x00006970


	//   ....[17]....
        /*033c*/ 	.word	0x00006f00


	//   ....[18]....
        /*0340*/ 	.word	0x000075f0


	//   ....[19]....
        /*0344*/ 	.word	0x000076b0


	//   ....[20]....
        /*0348*/ 	.word	0x00007ac0


	//   ....[21]....
        /*034c*/ 	.word	0x00007b50


	//   ....[22]....
        /*0350*/ 	.word	0x00008cc0


	//   ....[23]....
        /*0354*/ 	.word	0x00009690


	//   ....[24]....
        /*0358*/ 	.word	0x00009720


	//   ....[25]....
        /*035c*/ 	.word	0x00009a10


	//   ....[26]....
        /*0360*/ 	.word	0x00009b60


	//   ....[27]....
        /*0364*/ 	.word	0x0000ac30


	//   ....[28]....
        /*0368*/ 	.word	0x0000b0e0


	//   ....[29]....
        /*036c*/ 	.word	0x0000b640


	//   ....[30]....
        /*0370*/ 	.word	0x0000bd30


	//   ....[31]....
        /*0374*/ 	.word	0x0000be30


	//   ....[32]....
        /*0378*/ 	.word	0x0000c180


	//   ....[33]....
        /*037c*/ 	.word	0x0000c230


	//   ....[34]....
        /*0380*/ 	.word	0x0000d400


	//   ....[35]....
        /*0384*/ 	.word	0x0000d440


	//   ....[36]....
        /*0388*/ 	.word	0x0000d480


	//   ....[37]....
        /*038c*/ 	.word	0x0000d4f0


	//   ....[38]....
        /*0390*/ 	.word	0x0000d520


	//   ....[39]....
        /*0394*/ 	.word	0x0000dfa0


	//   ....[40]....
        /*0398*/ 	.word	0x0000f260


	//   ....[41]....
        /*039c*/ 	.word	0x0000f290


	//   ....[42]....
        /*03a0*/ 	.word	0x0000f2c0


	//   ....[43]....
        /*03a4*/ 	.word	0x0000f2e0


	//   ....[44]....
        /*03a8*/ 	.word	0x0000f930


	//   ....[45]....
        /*03ac*/ 	.word	0x0000f940


	//   ....[46]....
        /*03b0*/ 	.word	0x0000fb70


	//   ....[47]....
        /*03b4*/ 	.word	0x0000fb90


	//   ....[48]....
        /*03b8*/ 	.word	0x00010520


	//   ....[49]....
        /*03bc*/ 	.word	0x00010540


	//   ....[50]....
        /*03c0*/ 	.word	0x00010770


	//   ....[51]....
        /*03c4*/ 	.word	0x00010790


	//   ....[52]....
        /*03c8*/ 	.word	0x00010a50


	//   ....[53]....
        /*03cc*/ 	.word	0x00011ae0


	//   ....[54]....
        /*03d0*/ 	.word	0x00012420


	//   ....[55]....
        /*03d4*/ 	.word	0x00012430


	//   ....[56]....
        /*03d8*/ 	.word	0x000124f0


	//   ....[57]....
        /*03dc*/ 	.word	0x00012500


	//   ....[58]....
        /*03e0*/ 	.word	0x00012570


	//   ....[59]....
        /*03e4*/ 	.word	0x00012580


	//   ....[60]....
        /*03e8*/ 	.word	0x00012590


	//   ....[61]....
        /*03ec*/ 	.word	0x000125d0


	//   ....[62]....
        /*03f0*/ 	.word	0x00015d90


	//   ....[63]....
        /*03f4*/ 	.word	0x00015f80


	//   ....[64]....
        /*03f8*/ 	.word	0x00016630


	//   ....[65]....
        /*03fc*/ 	.word	0x00016790


	//   ....[66]....
        /*0400*/ 	.word	0x000167f0


	//   ....[67]....
        /*0404*/ 	.word	0x000168b0


	//   ....[68]....
        /*0408*/ 	.word	0x00016980


	//   ....[69]....
        /*040c*/ 	.word	0x000169e0


	//   ....[70]....
        /*0410*/ 	.word	0x00016ac0


	//   ....[71]....
        /*0414*/ 	.word	0x00016b20


	//   ....[72]....
        /*0418*/ 	.word	0x00016be0


	//   ....[73]....
        /*041c*/ 	.word	0x00016f00


	//   ....[74]....
        /*0420*/ 	.word	0x00017020


	//----- nvinfo : EIATTR_REG_RECONFIG
	.align		4
.L_322:
        /*0424*/ 	.byte	0x01, 0x54
	.zero		2


	//----- nvinfo : EIATTR_SYSCALL_OFFSETS
	.align		4
        /*0428*/ 	.byte	0x04, 0x46
        /*042a*/ 	.short	(.L_324 - .L_323)


	//   ....[0]....
.L_323:
        /*042c*/ 	.word	0x00003ef0


	//   ....[1]....
        /*0430*/ 	.word	0x000116f0


	//   ....[2]....
        /*0434*/ 	.word	0x00011840


	//   ....[3]....
        /*0438*/ 	.word	0x00011930


	//   ....[4]....
        /*043c*/ 	.word	0x00012060


	//----- nvinfo : EIATTR_MBARRIER_INSTR_OFFSETS
	.align		4
.L_324:
        /*0440*/ 	.byte	0x04, 0x39
        /*0442*/ 	.short	(.L_326 - .L_325)


	//   ....[0]....
.L_325:
        /*0444*/ 	.word	0x00000270
        /*0448*/ 	.word	0x000000ff
        /*044c*/ 	.word	0x00028c00
        /*0450*/ 	.short	0x0100
        /*0452*/ 	.byte	0x08
	.zero		1


	//   ....[1]....
        /*0454*/ 	.word	0x00000280
        /*0458*/ 	.word	0x000000ff
        /*045c*/ 	.word	0x00028c20
        /*0460*/ 	.short	0x0100
        /*0462*/ 	.byte	0x08
	.zero		1


	//   ....[2]....
        /*0464*/ 	.word	0x00000330
        /*0468*/ 	.word	0x000000ff
        /*046c*/ 	.word	0x00028c30
        /*0470*/ 	.short	0x0100
        /*0472*/ 	.byte	0x06
	.zero		1


	//   ....[3]....
        /*0474*/ 	.word	0x00000340
        /*0478*/ 	.word	0x000000ff
        /*047c*/ 	.word	0x00028c40
        /*0480*/ 	.short	0x0100
        /*0482*/ 	.byte	0x06
	.zero		1


	//   ....[4]....
        /*0484*/ 	.word	0x00000350
        /*0488*/ 	.word	0x000000ff
        /*048c*/ 	.word	0x00028c38
        /*0490*/ 	.short	0x0100
        /*0492*/ 	.byte	0x06
	.zero		1


	//   ....[5]....
        /*0494*/ 	.word	0x00000360
        /*0498*/ 	.word	0x000000ff
        /*049c*/ 	.word	0x00028c48
        /*04a0*/ 	.short	0x0100
        /*04a2*/ 	.byte	0x06
	.zero		1


	//   ....[6]....
        /*04a4*/ 	.word	0x00000490
        /*04a8*/ 	.word	0x000000ff
        /*04ac*/ 	.word	0x00028c50
        /*04b0*/ 	.short	0x0100
        /*04b2*/ 	.byte	0x08
	.zero		1


	//   ....[7]....
        /*04b4*/ 	.word	0x000004a0
        /*04b8*/ 	.word	0x000000ff
        /*04bc*/ 	.word	0x00028c60
        /*04c0*/ 	.short	0x0100
        /*04c2*/ 	.byte	0x08
	.zero		1


	//   ....[8]....
        /*04c4*/ 	.word	0x000004b0
        /*04c8*/ 	.word	0x000000ff
        /*04cc*/ 	.word	0x00028c58
        /*04d0*/ 	.short	0x0100
        /*04d2*/ 	.byte	0x08
	.zero		1


	//   ....[9]....
        /*04d4*/ 	.word	0x000004c0
        /*04d8*/ 	.word	0x000000ff
        /*04dc*/ 	.word	0x00028c68
        /*04e0*/ 	.short	0x0100
        /*04e2*/ 	.byte	0x08
	.zero		1


	//   ....[10]....
        /*04e4*/ 	.word	0x000005b0
        /*04e8*/ 	.word	0x000000ff
        /*04ec*/ 	.word	0x00028c70
        /*04f0*/ 	.short	0x0100
        /*04f2*/ 	.byte	0x06
	.zero		1


	//   ....[11]....
        /*04f4*/ 	.word	0x000005c0
        /*04f8*/ 	.word	0x000000ff
        /*04fc*/ 	.word	0x00028c80
        /*0500*/ 	.short	0x0100
        /*0502*/ 	.byte	0x06
	.zero		1


	//   ....[12]....
        /*0504*/ 	.word	0x000005d0
        /*0508*/ 	.word	0x000000ff
        /*050c*/ 	.word	0x00028c78
        /*0510*/ 	.short	0x0100
        /*0512*/ 	.byte	0x06
	.zero		1


	//   ....[13]....
        /*0514*/ 	.word	0x000005e0
        /*0518*/ 	.word	0x000000ff
        /*051c*/ 	.word	0x00028c88
        /*0520*/ 	.short	0x0100
        /*0522*/ 	.byte	0x06
	.zero		1


	//   ....[14]....
        /*0524*/ 	.word	0x00000710
        /*0528*/ 	.word	0x000000ff
        /*052c*/ 	.word	0x00028c90
        /*0530*/ 	.short	0x0100
        /*0532*/ 	.byte	0x08
	.zero		1


	//   ....[15]....
        /*0534*/ 	.word	0x00000720
        /*0538*/ 	.word	0x000000ff
        /*053c*/ 	.word	0x00028ca0
        /*0540*/ 	.short	0x0100
        /*0542*/ 	.byte	0x08
	.zero		1


	//   ....[16]....
        /*0544*/ 	.word	0x00000730
        /*0548*/ 	.word	0x000000ff
        /*054c*/ 	.word	0x00028c98
        /*0550*/ 	.short	0x0100
        /*0552*/ 	.byte	0x08
	.zero		1


	//   ....[17]....
        /*0554*/ 	.word	0x00000740
        /*0558*/ 	.word	0x000000ff
        /*055c*/ 	.word	0x00028ca8
        /*0560*/ 	.short	0x0100
        /*0562*/ 	.byte	0x08
	.zero		1


	//   ....[18]....
        /*0564*/ 	.word	0x00000870
        /*0568*/ 	.word	0x000000ff
        /*056c*/ 	.word	0x00028cb0
        /*0570*/ 	.short	0x0100
        /*0572*/ 	.byte	0x08
	.zero		1


	//   ....[19]....
        /*0574*/ 	.word	0x00000880
        /*0578*/ 	.word	0x000000ff
        /*057c*/ 	.word	0x00028cc0
        /*0580*/ 	.short	0x0100
        /*0582*/ 	.byte	0x08
	.zero		1


	//   ....[20]....
        /*0584*/ 	.word	0x00000890
        /*0588*/ 	.word	0x000000ff
        /*058c*/ 	.word	0x00028cb8
        /*0590*/ 	.short	0x0100
        /*0592*/ 	.byte	0x08
	.zero		1


	//   ....[21]....
        /*0594*/ 	.word	0x000008a0
        /*0598*/ 	.word	0x000000ff
        /*059c*/ 	.word	0x00028cc8
        /*05a0*/ 	.short	0x0100
        /*05a2*/ 	.byte	0x08
	.zero		1


	//   ....[22]....
        /*05a4*/ 	.word	0x00001d20
        /*05a8*/ 	.word	0x000000ff
        /*05ac*/ 	.word	0x00028c50
        /*05b0*/ 	.short	0x010a
        /*05b2*/ 	.byte	0x15
	.zero		1


	//   ....[23]....
        /*05b4*/ 	.word	0x00001ff0
        /*05b8*/ 	.word	0x00000000
        /*05bc*/ 	.word	0x00000000
        /*05c0*/ 	.short	0x0101
        /*05c2*/ 	.byte	0x3f
	.zero		1


	//   ....[24]....
        /*05c4*/ 	.word	0x00002930
        /*05c8*/ 	.word	0x000000ff
        /*05cc*/ 	.word	0x00028c50
        /*05d0*/ 	.short	0x010a
        /*05d2*/ 	.byte	0x15
	.zero		1


	//   ....[25]....
        /*05d4*/ 	.word	0x00002970
        /*05d8*/ 	.word	0x000000ff
        /*05dc*/ 	.word	0x00028c50
        /*05e0*/ 	.short	0x010a
        /*05e2*/ 	.byte	0x15
	.zero		1


	//   ....[26]....
        /*05e4*/ 	.word	0x00002b40
        /*05e8*/ 	.word	0x00000000
        /*05ec*/ 	.word	0x00000000
        /*05f0*/ 	.short	0x0101
        /*05f2*/ 	.byte	0x3f
	.zero		1


	//   ....[27]....
        /*05f4*/ 	.word	0x00003f70
        /*05f8*/ 	.word	0x000000ff
        /*05fc*/ 	.word	0x00028c00
        /*0600*/ 	.short	0x010a
        /*0602*/ 	.byte	0x2b
	.zero		1


	//   ....[28]....
        /*0604*/ 	.word	0x00003ff0
        /*0608*/ 	.word	0x00000007
        /*060c*/ 	.word	0x00028c30
        /*0610*/ 	.short	0x010a
        /*0612*/ 	.byte	0x3f
	.zero		1


	//   ....[29]....
        /*0614*/ 	.word	0x00004030
        /*0618*/ 	.word	0x00000007
        /*061c*/ 	.word	0x00028c30
        /*0620*/ 	.short	0x010a
        /*0622*/ 	.byte	0x3f
	.zero		1


	//   ....[30]....
        /*0624*/ 	.word	0x00004620
        /*0628*/ 	.word	0x00000003
        /*062c*/ 	.word	0x00000000
        /*0630*/ 	.short	0x0101
        /*0632*/ 	.byte	0x3f
	.zero		1


	//   ....[31]....
        /*0634*/ 	.word	0x000060d0
        /*0638*/ 	.word	0x00000007
        /*063c*/ 	.word	0x00028c50
        /*0640*/ 	.short	0x010a
        /*0642*/ 	.byte	0x3f
	.zero		1


	//   ....[32]....
        /*0644*/ 	.word	0x00006110
        /*0648*/ 	.word	0x00000007
        /*064c*/ 	.word	0x00028c50
        /*0650*/ 	.short	0x010a
        /*0652*/ 	.byte	0x3f
	.zero		1


	//   ....[33]....
        /*0654*/ 	.word	0x000063a0
        /*0658*/ 	.word	0x00000007
        /*065c*/ 	.word	0x00000000
        /*0660*/ 	.short	0x0101
        /*0662*/ 	.byte	0x3f
	.zero		1


	//   ....[34]....
        /*0664*/ 	.word	0x00006660
        /*0668*/ 	.word	0x000000ff
        /*066c*/ 	.word	0x00028c30
        /*0670*/ 	.short	0x010a
        /*0672*/ 	.byte	0x1c
	.zero		1


	//   ....[35]....
        /*0674*/ 	.word	0x000066a0
        /*0678*/ 	.word	0x000000ff
        /*067c*/ 	.word	0x00028c30
        /*0680*/ 	.short	0x010a
        /*0682*/ 	.byte	0x1c
	.zero		1


	//   ....[36]....
        /*0684*/ 	.word	0x00006b50
        /*0688*/ 	.word	0x0000000a
        /*068c*/ 	.word	0x00000000
        /*0690*/ 	.short	0x0101
        /*0692*/ 	.byte	0x3f
	.zero		1


	//   ....[37]....
        /*0694*/ 	.word	0x00008a10
        /*0698*/ 	.word	0x000000ff
        /*069c*/ 	.word	0x00028c50
        /*06a0*/ 	.short	0x010a
        /*06a2*/ 	.byte	0x1c
	.zero		1


	//   ....[38]....
        /*06a4*/ 	.word	0x00008a50
        /*06a8*/ 	.word	0x000000ff
        /*06ac*/ 	.word	0x00028c50
        /*06b0*/ 	.short	0x010a
        /*06b2*/ 	.byte	0x1c
	.zero		1


	//   ....[39]....
        /*06b4*/ 	.word	0x00008ce0
        /*06b8*/ 	.word	0x000000a8
        /*06bc*/ 	.word	0x00000000
        /*06c0*/ 	.short	0x0101
        /*06c2*/ 	.byte	0x3f
	.zero		1


	//   ....[40]....
        /*06c4*/ 	.word	0x000090c0
        /*06c8*/ 	.word	0x000000ff
        /*06cc*/ 	.word	0x00028c30
        /*06d0*/ 	.short	0x010a
        /*06d2*/ 	.byte	0x19
	.zero		1


	//   ....[41]....
        /*06d4*/ 	.word	0x00009100
        /*06d8*/ 	.word	0x000000ff
        /*06dc*/ 	.word	0x00028c30
        /*06e0*/ 	.short	0x010a
        /*06e2*/ 	.byte	0x19
	.zero		1


	//   ....[42]....
        /*06e4*/ 	.word	0x00009ee0
        /*06e8*/ 	.word	0x00000098
        /*06ec*/ 	.word	0x00000000
        /*06f0*/ 	.short	0x0101
        /*06f2*/ 	.byte	0x3f
	.zero		1


	//   ....[43]....
        /*06f4*/ 	.word	0x0000a9a0
        /*06f8*/ 	.word	0x000000ff
        /*06fc*/ 	.word	0x00028c50
        /*0700*/ 	.short	0x010a
        /*0702*/ 	.byte	0x19
	.zero		1


	//   ....[44]....
        /*0704*/ 	.word	0x0000a9e0
        /*0708*/ 	.word	0x000000ff
        /*070c*/ 	.word	0x00028c50
        /*0710*/ 	.short	0x010a
        /*0712*/ 	.byte	0x19
	.zero		1


	//   ....[45]....
        /*0714*/ 	.word	0x0000ac50
        /*0718*/ 	.word	0x000000ad
        /*071c*/ 	.word	0x00000000
        /*0720*/ 	.short	0x0101
        /*0722*/ 	.byte	0x3f
	.zero		1


	//   ....[46]....
        /*0724*/ 	.word	0x0000adc0
        /*0728*/ 	.word	0x000000ff
        /*072c*/ 	.word	0x00028c30
        /*0730*/ 	.short	0x010a
        /*0732*/ 	.byte	0x1b
	.zero		1


	//   ....[47]....
        /*0734*/ 	.word	0x0000ae00
        /*0738*/ 	.word	0x000000ff
        /*073c*/ 	.word	0x00028c30
        /*0740*/ 	.short	0x010a
        /*0742*/ 	.byte	0x1b
	.zero		1


	//   ....[48]....
        /*0744*/ 	.word	0x0000b280
        /*0748*/ 	.word	0x00000008
        /*074c*/ 	.word	0x00000000
        /*0750*/ 	.short	0x0101
        /*0752*/ 	.byte	0x3f
	.zero		1


	//   ....[49]....
        /*0754*/ 	.word	0x0000d150
        /*0758*/ 	.word	0x000000ff
        /*075c*/ 	.word	0x00028c50
        /*0760*/ 	.short	0x010a
        /*0762*/ 	.byte	0x1b
	.zero		1


	//   ....[50]....
        /*0764*/ 	.word	0x0000d190
        /*0768*/ 	.word	0x000000ff
        /*076c*/ 	.word	0x00028c50
        /*0770*/ 	.short	0x010a
        /*0772*/ 	.byte	0x1b
	.zero		1


	//   ....[51]....
        /*0774*/ 	.word	0x0000d420
        /*0778*/ 	.word	0x00000014
        /*077c*/ 	.word	0x00000000
        /*0780*/ 	.short	0x0101
        /*0782*/ 	.byte	0x3f
	.zero		1


	//   ....[52]....
        /*0784*/ 	.word	0x0000f8e0
        /*0788*/ 	.word	0x000000ff
        /*078c*/ 	.word	0x00000000
        /*0790*/ 	.short	0x0101
        /*0792*/ 	.byte	0x05
	.zero		1


	//   ....[53]....
        /*0794*/ 	.word	0x00011d40
        /*0798*/ 	.word	0x00000003
        /*079c*/ 	.word	0x00028c40
        /*07a0*/ 	.short	0x010a
        /*07a2*/ 	.byte	0x3f
	.zero		1


	//   ....[54]....
        /*07a4*/ 	.word	0x00012680
        /*07a8*/ 	.word	0x00000011
        /*07ac*/ 	.word	0x00028c00
        /*07b0*/ 	.short	0x0107
        /*07b2*/ 	.byte	0x3f
	.zero		1


	//   ....[55]....
        /*07b4*/ 	.word	0x00012770
        /*07b8*/ 	.word	0x00000011
        /*07bc*/ 	.word	0x00028c00
        /*07c0*/ 	.short	0x0101
        /*07c2*/ 	.byte	0x3f
	.zero		1


	//   ....[56]....
        /*07c4*/ 	.word	0x00012790
        /*07c8*/ 	.word	0x00000011
        /*07cc*/ 	.word	0x00028c20
        /*07d0*/ 	.short	0x010a
        /*07d2*/ 	.byte	0x3f
	.zero		1


	//   ....[57]....
        /*07d4*/ 	.word	0x00012870
        /*07d8*/ 	.word	0x00000000
        /*07dc*/ 	.word	0x00028c60
        /*07e0*/ 	.short	0x010a
        /*07e2*/ 	.byte	0x3f
	.zero		1


	//   ....[58]....
        /*07e4*/ 	.word	0x00013440
        /*07e8*/ 	.word	0x00000002
        /*07ec*/ 	.word	0x00028c40
        /*07f0*/ 	.short	0x010a
        /*07f2*/ 	.byte	0x3f
	.zero		1


	//   ....[59]....
        /*07f4*/ 	.word	0x00013680
        /*07f8*/ 	.word	0x00000002
        /*07fc*/ 	.word	0x00028c60
        /*0800*/ 	.short	0x010a
        /*0802*/ 	.byte	0x3f
	.zero		1


	//   ....[60]....
        /*0804*/ 	.word	0x00014220
        /*0808*/ 	.word	0x00000004
        /*080c*/ 	.word	0x00028c40
        /*0810*/ 	.short	0x010a
        /*0812*/ 	.byte	0x3f
	.zero		1


	//   ....[61]....
        /*0814*/ 	.word	0x00014460
        /*0818*/ 	.word	0x00000004
        /*081c*/ 	.word	0x00028c60
        /*0820*/ 	.short	0x010a
        /*0822*/ 	.byte	0x3f
	.zero		1


	//   ....[62]....
        /*0824*/ 	.word	0x00014f90
        /*0828*/ 	.word	0x00000004
        /*082c*/ 	.word	0x00028c40
        /*0830*/ 	.short	0x010a
        /*0832*/ 	.byte	0x3f
	.zero		1


	//   ....[63]....
        /*0834*/ 	.word	0x000151d0
        /*0838*/ 	.word	0x00000004
        /*083c*/ 	.word	0x00028c60
        /*0840*/ 	.short	0x010a
        /*0842*/ 	.byte	0x3f
	.zero		1


	//   ....[64]....
        /*0844*/ 	.word	0x00015f00
        /*0848*/ 	.word	0x00000000
        /*084c*/ 	.word	0x00028c20
        /*0850*/ 	.short	0x010a
        /*0852*/ 	.byte	0x3f
	.zero		1


	//   ....[65]....
        /*0854*/ 	.word	0x000160d0
        /*0858*/ 	.word	0x00000006
        /*085c*/ 	.word	0x00000000
        /*0860*/ 	.short	0x010a
        /*0862*/ 	.byte	0x3f
	.zero		1


	//   ....[66]....
        /*0864*/ 	.word	0x00016120
        /*0868*/ 	.word	0x00000003
        /*086c*/ 	.word	0x00000000
        /*0870*/ 	.short	0x010a
        /*0872*/ 	.byte	0x3f
	.zero		1


	//   ....[67]....
        /*0874*/ 	.word	0x00016180
        /*0878*/ 	.word	0x00000012
        /*087c*/ 	.word	0x00000000
        /*0880*/ 	.short	0x010a
        /*0882*/ 	.byte	0x3f
	.zero		1


	//   ....[68]....
        /*0884*/ 	.word	0x000161b0
        /*0888*/ 	.word	0x00000003
        /*088c*/ 	.word	0x00000000
        /*0890*/ 	.short	0x010a
        /*0892*/ 	.byte	0x3f
	.zero		1


	//   ....[69]....
        /*0894*/ 	.word	0x00016220
        /*0898*/ 	.word	0x00000003
        /*089c*/ 	.word	0x00028c50
        /*08a0*/ 	.short	0x010a
        /*08a2*/ 	.byte	0x3f
	.zero		1


	//   ....[70]....
        /*08a4*/ 	.word	0x00016280
        /*08a8*/ 	.word	0x00000003
        /*08ac*/ 	.word	0x00028c50
        /*08b0*/ 	.short	0x010a
        /*08b2*/ 	.byte	0x3f
	.zero		1


	//   ....[71]....
        /*08b4*/ 	.word	0x000162e0
        /*08b8*/ 	.word	0x00000003
        /*08bc*/ 	.word	0x00028c00
        /*08c0*/ 	.short	0x010a
        /*08c2*/ 	.byte	0x3f
	.zero		1


	//   ....[72]....
        /*08c4*/ 	.word	0x00016330
        /*08c8*/ 	.word	0x00000007
        /*08cc*/ 	.word	0x00028c30
        /*08d0*/ 	.short	0x010a
        /*08d2*/ 	.byte	0x3f
	.zero		1


	//   ....[73]....
        /*08d4*/ 	.word	0x00016380
        /*08d8*/ 	.word	0x00000007
        /*08dc*/ 	.word	0x00028c50
        /*08e0*/ 	.short	0x010a
        /*08e2*/ 	.byte	0x3f
	.zero		1


	//   ....[74]....
        /*08e4*/ 	.word	0x000163e0
        /*08e8*/ 	.word	0x0000000a
        /*08ec*/ 	.word	0x00028c30
        /*08f0*/ 	.short	0x010a
        /*08f2*/ 	.byte	0x3f
	.zero		1


	//   ....[75]....
        /*08f4*/ 	.word	0x00016430
        /*08f8*/ 	.word	0x000000a8
        /*08fc*/ 	.word	0x00028c50
        /*0900*/ 	.short	0x010a
        /*0902*/ 	.byte	0x3f
	.zero		1


	//   ....[76]....
        /*0904*/ 	.word	0x00016490
        /*0908*/ 	.word	0x00000005
        /*090c*/ 	.word	0x00028c30
        /*0910*/ 	.short	0x010a
        /*0912*/ 	.byte	0x3f
	.zero		1


	//   ....[77]....
        /*0914*/ 	.word	0x000164e0
        /*0918*/ 	.word	0x000000ad
        /*091c*/ 	.word	0x00028c50
        /*0920*/ 	.short	0x010a
        /*0922*/ 	.byte	0x3f
	.zero		1


	//   ....[78]....
        /*0924*/ 	.word	0x00016540
        /*0928*/ 	.word	0x00000006
        /*092c*/ 	.word	0x00028c30
        /*0930*/ 	.short	0x010a
        /*0932*/ 	.byte	0x3f
	.zero		1


	//   ....[79]....
        /*0934*/ 	.word	0x00016590
        /*0938*/ 	.word	0x00000014
        /*093c*/ 	.word	0x00028c50
        /*0940*/ 	.short	0x010a
        /*0942*/ 	.byte	0x3f
	.zero		1


	//   ....[80]....
        /*0944*/ 	.word	0x000166e0
        /*0948*/ 	.word	0x00000003
        /*094c*/ 	.word	0x00028c40
        /*0950*/ 	.short	0x010a
        /*0952*/ 	.byte	0x3f
	.zero		1


	//   ....[81]....
        /*0954*/ 	.word	0x00016c20
        /*0958*/ 	.word	0x00000011
        /*095c*/ 	.word	0x00028c20
        /*0960*/ 	.short	0x010a
        /*0962*/ 	.byte	0x3f
	.zero		1


	//   ....[82]....
        /*0964*/ 	.word	0x00016c70
        /*0968*/ 	.word	0x00000000
        /*096c*/ 	.word	0x00028c60
        /*0970*/ 	.short	0x010a
        /*0972*/ 	.byte	0x3f
	.zero		1


	//   ....[83]....
        /*0974*/ 	.word	0x00016cc0
        /*0978*/ 	.word	0x00000002
        /*097c*/ 	.word	0x00028c40
        /*0980*/ 	.short	0x010a
        /*0982*/ 	.byte	0x3f
	.zero		1


	//   ....[84]....
        /*0984*/ 	.word	0x00016d10
        /*0988*/ 	.word	0x00000002
        /*098c*/ 	.word	0x00028c60
        /*0990*/ 	.short	0x010a
        /*0992*/ 	.byte	0x3f
	.zero		1


	//   ....[85]....
        /*0994*/ 	.word	0x00016d60
        /*0998*/ 	.word	0x00000004
        /*099c*/ 	.word	0x00028c40
        /*09a0*/ 	.short	0x010a
        /*09a2*/ 	.byte	0x3f
	.zero		1


	//   ....[86]....
        /*09a4*/ 	.word	0x00016db0
        /*09a8*/ 	.word	0x00000004
        /*09ac*/ 	.word	0x00028c60
        /*09b0*/ 	.short	0x010a
        /*09b2*/ 	.byte	0x3f
	.zero		1


	//   ....[87]....
        /*09b4*/ 	.word	0x00016e00
        /*09b8*/ 	.word	0x00000004
        /*09bc*/ 	.word	0x00028c40
        /*09c0*/ 	.short	0x010a
        /*09c2*/ 	.byte	0x3f
	.zero		1


	//   ....[88]....
        /*09c4*/ 	.word	0x00016e50
        /*09c8*/ 	.word	0x00000004
        /*09cc*/ 	.word	0x00028c60
        /*09d0*/ 	.short	0x010a
        /*09d2*/ 	.byte	0x3f
	.zero		1


	//   ....[89]....
        /*09d4*/ 	.word	0x00016f40
        /*09d8*/ 	.word	0x00000000
        /*09dc*/ 	.word	0x00028c20
        /*09e0*/ 	.short	0x010a
        /*09e2*/ 	.byte	0x3f
	.zero		1


	//   ....[90]....
        /*09e4*/ 	.word	0x000170e0
        /*09e8*/ 	.word	0x00000006
        /*09ec*/ 	.word	0x00000000
        /*09f0*/ 	.short	0x010a
        /*09f2*/ 	.byte	0x3f
	.zero		1


	//   ....[91]....
        /*09f4*/ 	.word	0x00017130
        /*09f8*/ 	.word	0x00000003
        /*09fc*/ 	.word	0x00000000
        /*0a00*/ 	.short	0x010a
        /*0a02*/ 	.byte	0x3f
	.zero		1


	//   ....[92]....
        /*0a04*/ 	.word	0x00017180
        /*0a08*/ 	.word	0x00000012
        /*0a0c*/ 	.word	0x00000000
        /*0a10*/ 	.short	0x010a
        /*0a12*/ 	.byte	0x3f
	.zero		1


	//----- nvinfo : EIATTR_NUM_MBARRIERS
	.align		4
.L_326:
        /*0a14*/ 	.byte	0x03, 0x38
        /*0a16*/ 	.short	0x0016


	//----- nvinfo : EIATTR_EXIT_INSTR_OFFSETS
	.align		4
        /*0a18*/ 	.byte	0x04, 0x1c
        /*0a1a*/ 	.short	(.L_328 - .L_327)


	//   ....[0]....
.L_327:
        /*0a1c*/ 	.word	0x00000a00


	//   ....[1]....
        /*0a20*/ 	.word	0x000109f0


	//   ....[2]....
        /*0a24*/ 	.word	0x00016200


	//----- nvinfo : EIATTR_MAX_THREADS
	.align		4
.L_328:
        /*0a28*/ 	.byte	0x04, 0x05
        /*0a2a*/ 	.short	(.L_330 - .L_329)
.L_329:
        /*0a2c*/ 	.word	0x00000180
        /*0a30*/ 	.word	0x00000001
        /*0a34*/ 	.word	0x00000001


	//----- nvinfo : EIATTR_CRS_STACK_SIZE
	.align		4
.L_330:
        /*0a38*/ 	.byte	0x04, 0x1e
        /*0a3a*/ 	.short	(.L_332 - .L_331)
.L_331:
        /*0a3c*/ 	.word	0x00000000


	//----- nvinfo : EIATTR_CBANK_PARAM_SIZE
	.align		4
.L_332:
        /*0a40*/ 	.byte	0x03, 0x19
        /*0a42*/ 	.short	0x0af0


	//----- nvinfo : EIATTR_PARAM_CBANK
	.align		4
        /*0a44*/ 	.byte	0x04, 0x0a
        /*0a46*/ 	.short	(.L_334 - .L_333)
	.align		4
.L_333:
        /*0a48*/ 	.word	index@(.nv.constant0._ZN7cutlass13device_kernelIN5flash11enable_sm90INS1_16FlashAttnFwdSm90INS1_25CollectiveMainloopFwdSm90ILi2EN4cute5tupleIJNS5_1CILi1EEES8_S8_EEENS6_IJNS7_ILi64EEESA_SA_EEELi512ENS_6half_tEfNS_4arch4Sm90ELb0ELb1ELb1ELb0ELb0ELb0ELb0ELb0ELb0ELb1ELb0ELb0EEENS1_21CollectiveEpilogueFwdINS6_IJSA_NS7_ILi512EEESA_EEES9_SC_SE_Li256ELb0ELb1ELb0ELb0EEENS1_30DynamicPersistentTileSchedulerILi256ELi128ELb0ELb1ELb1EEEEEEEEEvNT_6ParamsE)
        /*0a4c*/ 	.short	0x0210
        /*0a4e*/ 	.short	0x0af0


	//----- nvinfo : EIATTR_SW_WAR
	.align		4
.L_334:
        /*0a50*/ 	.byte	0x04, 0x36
        /*0a52*/ 	.short	(.L_336 - .L_335)
.L_335:
        /*0a54*/ 	.word	0x00000008
.L_336:


//--------------------- .nv.info._ZN7cutlass13device_kernelIN5flash11enable_sm90INS1_16FlashAttnFwdSm90INS1_25CollectiveMainloopFwdSm90ILi2EN4cute5tupleIJNS5_1CILi1EEES8_S8_EEENS6_IJNS7_ILi64EEESA_SA_EEELi512ENS_6half_tEfNS_4arch4Sm90ELb0ELb1ELb1ELb0ELb0ELb0ELb1ELb0ELb0ELb1ELb0ELb0EEENS1_21CollectiveEpilogueFwdINS6_IJSA_NS7_ILi512EEESA_EEES9_SC_SE_Li256ELb0ELb1ELb0ELb0EEENS1_30DynamicPersistentTileSchedulerILi256ELi128ELb0ELb1ELb1EEEEEEEEEvNT_6ParamsE --------------------------
	.section	.nv.info._ZN7cutlass13device_kernelIN5flash11enable_sm90INS1_16FlashAttnFwdSm90INS1_25CollectiveMainloopFwdSm90ILi2EN4cute5tupleIJNS5_1CILi1EEES8_S8_EEENS6_IJNS7_ILi64EEESA_SA_EEELi512ENS_6half_tEfNS_4arch4Sm90ELb0ELb1ELb1ELb0ELb0ELb0ELb1ELb0ELb0ELb1ELb0ELb0EEENS1_21CollectiveEpilogueFwdINS6_IJSA_NS7_ILi512EEESA_EEES9_SC_SE_Li256ELb0ELb1ELb0ELb0EEENS1_30DynamicPersistentTileSchedulerILi256ELi128ELb0ELb1ELb1EEEEEEEEEvNT_6ParamsE,"",@"SHT_CUDA_INFO"
	.sectionflags	@""
	.align	4


	//----- nvinfo : EIATTR_CUDA_API_VERSION
	.align		4
        /*0000*/ 	.byte	0x04, 0x37
        /*0002*/ 	.short	(.L_338 - .L_337)
.L_337:
        /*0004*/ 	.word	0x00000082


	//----- nvinfo : EIATTR_KPARAM_INFO
	.align		4
.L_338:
        /*0008*/ 	.byte	0x04, 0x17
        /*000a*/ 	.short	(.L_340 - .L_339)
.L_339:
        /*000c*/ 	.word	0x00000000
        /*0010*/ 	.short	0x0000
        /*0012*/ 	.short	0x0070
        /*0014*/ 	.byte	0x00, 0xf0, 0x01, 0x2e


	//----- nvinfo : EIATTR_SPARSE_MMA_MASK
	.align		4
.L_340:
        /*0018*/ 	.byte	0x03, 0x50
        /*001a*/ 	.short	0x0000


	//----- nvinfo : EIATTR_MAXREG_COUNT
	.align		4
        /*001c*/ 	.byte	0x03, 0x1b
        /*001e*/ 	.short	0x00a8


	//----- nvinfo : EIATTR_NUM_BARRIERS
	.align		4
        /*0020*/ 	.byte	0x02, 0x4c
        /*0022*/ 	.byte	0x10
	.zero		1


	//----- nvinfo : EIATTR_EXTERNS
	.align		4
        /*0024*/ 	.byte	0x04, 0x0f
        /*0026*/ 	.short	(.L_342 - .L_341)


	//   ....[0]....
	.align		4
.L_341:
        /*0028*/ 	.word	index@(__assertfail)


	//----- nvinfo : EIATTR_ANNOTATIONS
	.align		4
.L_342:
        /*002c*/ 	.byte	0x04, 0x55
        /*002e*/ 	.short	(.L_344 - .L_343)


	//   ....[0]....
.L_343:
        /* <DEDUP_REMOVED lines=33> */


	//----- nvinfo : EIATTR_MERCURY_ISA_VERSION
	.align		4
.L_344:
        /*0230*/ 	.byte	0x03, 0x5f
        /*0232*/ 	.short	0x0101


	//----- nvinfo : EIATTR_INT_WARP_WIDE_INSTR_OFFSETS
	.align		4
        /*0234*/ 	.byte	0x04, 0x31
        /*0236*/ 	.short	(.L_346 - .L_345)


	//   ....[0]....
.L_345:
        /*0238*/ 	.word	0x00000160


	//   ....[1]....
        /*023c*/ 	.word	0x00000200


	//   ....[2]....
        /*0240*/ 	.word	0x00000210


	//   ....[3]....
        /*0244*/ 	.word	0x00000280


	//   ....[4]....
        /*0248*/ 	.word	0x0002eb80


	//   ....[5]....
        /*024c*/ 	.word	0x0002ec10


	//   ....[6]....
        /*0250*/ 	.word	0x00034280


	//   ....[7]....
        /*0254*/ 	.word	0x00034310


	//----- nvinfo : EIATTR_COOP_GROUP_MASK_REGIDS
	.align		4
.L_346:
        /*0258*/ 	.byte	0x04, 0x29
        /*025a*/ 	.short	(.L_348 - .L_347)


	//   ....[0]....
.L_347:
        /*025c*/ 	.word	0xffffffff


	//   ....[1]....
        /*0260*/ 	.word	0xffffffff


	//   ....[2]....
        /*0264*/ 	.word	0xffffffff


	//   ....[3]....
        /*0268*/ 	.word	0xffffffff


	//   ....[4]....
        /*026c*/ 	.word	0xffffffff


	//   ....[5]....
        /*0270*/ 	.word	0xffffffff


	//   ....[6]....
        /*0274*/ 	.word	0xffffffff


	//   ....[7]....
        /*0278*/ 	.word	0xffffffff


	//   ....[8]....
        /*027c*/ 	.word	0xffffffff


	//   ....[9]....
        /*0280*/ 	.word	0xffffffff


	//   ....[10]....
        /*0284*/ 	.word	0xffffffff


	//   ....[11]....
        /*0288*/ 	.word	0xffffffff


	//   ....[12]....
        /*028c*/ 	.word	0xffffffff


	//   ....[13]....
        /*0290*/ 	.word	0xffffffff


	//   ....[14]....
        /*0294*/ 	.word	0xffffffff


	//   ....[15]....
        /*0298*/ 	.word	0xffffffff


	//   ....[16]....
        /*029c*/ 	.word	0xffffffff


	//   ....[17]....
        /*02a0*/ 	.word	0xffffffff


	//   ....[18]....
        /*02a4*/ 	.word	0xffffffff


	//   ....[19]....
        /*02a8*/ 	.word	0xffffffff


	//   ....[20]....
        /*02ac*/ 	.word	0xffffffff


	//   ....[21]....
        /*02b0*/ 	.word	0xffffffff


	//   ....[22]....
        /*02b4*/ 	.word	0xffffffff


	//   ....[23]....
        /*02b8*/ 	.word	0xffffffff


	//   ....[24]....
        /*02bc*/ 	.word	0xffffffff


	//   ....[25]....
        /*02c0*/ 	.word	0xffffffff


	//   ....[26]....
        /*02c4*/ 	.word	0xffffffff


	//   ....[27]....
        /*02c8*/ 	.word	0xffffffff


	//   ....[28]....
        /*02cc*/ 	.word	0xffffffff


	//   ....[29]....
        /*02d0*/ 	.word	0xffffffff


	//   ....[30]....
        /*02d4*/ 	.word	0xffffffff


	//   ....[31]....
        /*02d8*/ 	.word	0xffffffff


	//   ....[32]....
        /*02dc*/ 	.word	0xffffffff


	//   ....[33]....
        /*02e0*/ 	.word	0xffffffff


	//   ....[34]....
        /*02e4*/ 	.word	0xffffffff


	//   ....[35]....
        /*02e8*/ 	.word	0xffffffff


	//   ....[36]....
        /*02ec*/ 	.word	0xffffffff


	//   ....[37]....
        /*02f0*/ 	.word	0xffffffff


	//   ....[38]....
        /*02f4*/ 	.word	0xffffffff


	//   ....[39]....
        /*02f8*/ 	.word	0xffffffff


	//   ....[40]....
        /*02fc*/ 	.word	0xffffffff


	//   ....[41]....
        /*0300*/ 	.word	0xffffffff


	//   ....[42]....
        /*0304*/ 	.word	0xffffffff


	//   ....[43]....
        /*0308*/ 	.word	0xffffffff


	//   ....[44]....
        /*030c*/ 	.word	0xffffffff


	//   ....[45]....
        /*0310*/ 	.word	0xffffffff


	//   ....[46]....
        /*0314*/ 	.word	0xffffffff


	//   ....[47]....
        /*0318*/ 	.word	0xffffffff


	//   ....[48]....
        /*031c*/ 	.word	0xffffffff


	//   ....[49]....
        /*0320*/ 	.word	0xffffffff


	//   ....[50]....
        /*0324*/ 	.word	0xffffffff


	//   ....[51]....
        /*0328*/ 	.word	0xffffffff


	//   ....[52]....
        /*032c*/ 	.word	0xffffffff


	//   ....[53]....
        /*0330*/ 	.word	0xffffffff


	//   ....[54]....
        /*0334*/ 	.word	0xffffffff


	//   ....[55]....
        /*0338*/ 	.word	0xffffffff


	//   ....[56]....
        /*033c*/ 	.word	0xffffffff


	//   ....[57]....
        /*0340*/ 	.word	0xffffffff


	//   ....[58]....
        /*0344*/ 	.word	0xffffffff


	//   ....[59]....
        /*0348*/ 	.word	0xffffffff


	//   ....[60]....
        /*034c*/ 	.word	0xffffffff


	//   ....[61]....
        /*0350*/ 	.word	0xffffffff


	//   ....[62]....
        /*0354*/ 	.word	0xffffffff


	//   ....[63]....
        /*0358*/ 	.word	0xffffffff


	//   ....[64]....
        /*035c*/ 	.word	0xffffffff


	//   ....[65]....
        /*0360*/ 	.word	0xffffffff


	//   ....[66]....
        /*0364*/ 	.word	0xffffffff


	//   ....[67]....
        /*0368*/ 	.word	0xffffffff


	//   ....[68]....
        /*036c*/ 	.word	0x0500000f


	//   ....[69]....
        /*0370*/ 	.word	0x0500000f


	//   ....[70]....
        /*0374*/ 	.word	0x0500000f


	//   ....[71]....
        /*0378*/ 	.word	0x0500000f


	//   ....[72]....
        /*037c*/ 	.word	0x0500000f


	//   ....[73]....
        /*0380*/ 	.word	0x0500000f


	//   ....[74]....
        /*0384*/ 	.word	0x0500000f


	//   ....[75]....
        /*0388*/ 	.word	0x0500000f


	//   ....[76]....
        /*038c*/ 	.word	0x0500000f


	//   ....[77]....
        /*0390*/ 	.word	0x0500000f


	//   ....[78]....
        /*0394*/ 	.word	0x0500000f


	//   ....[79]....
        /*0398*/ 	.word	0x0500000f


	//   ....[80]....
        /*039c*/ 	.word	0x0500000f


	//   ....[81]....
        /*03a0*/ 	.word	0x0500000f


	//   ....[82]....
        /*03a4*/ 	.word	0x0500000f


	//   ....[83]....
        /*03a8*/ 	.word	0x0500000f


	//   ....[84]....
        /*03ac*/ 	.word	0x0500000f


	//   ....[85]....
        /*03b0*/ 	.word	0x0500000f


	//   ....[86]....
        /*03b4*/ 	.word	0x0500000f


	//   ....[87]....
        /*03b8*/ 	.word	0xffffffff


	//   ....[88]....
        /*03bc*/ 	.word	0xffffffff


	//   ....[89]....
        /*03c0*/ 	.word	0xffffffff


	//   ....[90]....
        /*03c4*/ 	.word	0xffffffff


	//   ....[91]....
        /*03c8*/ 	.word	0xffffffff


	//   ....[92]....
        /*03cc*/ 	.word	0xffffffff


	//   ....[93]....
        /*03d0*/ 	.word	0xffffffff


	//   ....[94]....
        /*03d4*/ 	.word	0xffffffff


	//----- nvinfo : EIATTR_COOP_GROUP_INSTR_OFFSETS
	.align		4
.L_348:
        /*03d8*/ 	.byte	0x04, 0x28
        /*03da*/ 	.short	(.L_350 - .L_349)


	//   ....[0]....
.L_349:
        /*03dc*/ 	.word	0x00000070


	//   ....[1]....
        /*03e0*/ 	.word	0x00000170


	//   ....[2]....
        /*03e4*/ 	.word	0x00000220


	//   ....[3]....
        /*03e8*/ 	.word	0x000003c0


	//   ....[4]....
        /*03ec*/ 	.word	0x00000520


	//   ....[5]....
        /*03f0*/ 	.word	0x00000640


	//   ....[6]....
        /*03f4*/ 	.word	0x000007a0


	//   ....[7]....
        /*03f8*/ 	.word	0x00002520


	//   ....[8]....
        /*03fc*/ 	.word	0x0000a050


	//   ....[9]....
        /*0400*/ 	.word	0x0000c710


	//   ....[10]....
        /*0404*/ 	.word	0x0000da00


	//   ....[11]....
        /*0408*/ 	.word	0x0000df10


	//   ....[12]....
        /*040c*/ 	.word	0x0000ea30


	//   ....[13]....
        /*0410*/ 	.word	0x0000eac0


	//   ....[14]....
        /*0414*/ 	.word	0x0000ebb0


	//   ....[15]....
        /*0418*/ 	.word	0x0000ebd0


	//   ....[16]....
        /*041c*/ 	.word	0x00015990


	//   ....[17]....
        /*0420*/ 	.word	0x000172c0


	//   ....[18]....
        /*0424*/ 	.word	0x00018670


	//   ....[19]....
        /*0428*/ 	.word	0x000187f0


	//   ....[20]....
        /*042c*/ 	.word	0x00018920


	//   ....[21]....
        /*0430*/ 	.word	0x00018940


	//   ....[22]....
        /*0434*/ 	.word	0x0001f690


	//   ....[23]....
        /*0438*/ 	.word	0x00020cd0


	//   ....[24]....
        /*043c*/ 	.word	0x00021fb0


	//   ....[25]....
        /*0440*/ 	.word	0x000227b0


	//   ....[26]....
        /*0444*/ 	.word	0x00023020


	//   ....[27]....
        /*0448*/ 	.word	0x000230b0


	//   ....[28]....
        /*044c*/ 	.word	0x00023170


	//   ....[29]....
        /*0450*/ 	.word	0x00023190


	//   ....[30]....
        /*0454*/ 	.word	0x00029f60


	//   ....[31]....
        /*0458*/ 	.word	0x0002a0a0


	//   ....[32]....
        /*045c*/ 	.word	0x0002a0c0


	//   ....[33]....
        /*0460*/ 	.word	0x0002a100


	//   ....[34]....
        /*0464*/ 	.word	0x0002a120


	//   ....[35]....
        /*0468*/ 	.word	0x0002bba0


	//   ....[36]....
        /*046c*/ 	.word	0x0002c7d0


	//   ....[37]....
        /*0470*/ 	.word	0x0002c800


	//   ....[38]....
        /*0474*/ 	.word	0x0002c840


	//   ....[39]....
        /*0478*/ 	.word	0x0002c850


	//   ....[40]....
        /*047c*/ 	.word	0x0002ce80


	//   ....[41]....
        /*0480*/ 	.word	0x0002ceb0


	//   ....[42]....
        /*0484*/ 	.word	0x0002d100


	//   ....[43]....
        /*0488*/ 	.word	0x0002d120


	//   ....[44]....
        /*048c*/ 	.word	0x0002dac0


	//   ....[45]....
        /*0490*/ 	.word	0x0002db00


	//   ....[46]....
        /*0494*/ 	.word	0x0002dd50


	//   ....[47]....
        /*0498*/ 	.word	0x0002dd70


	//   ....[48]....
        /*049c*/ 	.word	0x0002e060


	//   ....[49]....
        /*04a0*/ 	.word	0x0002f180


	//   ....[50]....
        /*04a4*/ 	.word	0x0002fac0


	//   ....[51]....
        /*04a8*/ 	.word	0x0002faf0


	//   ....[52]....
        /*04ac*/ 	.word	0x0002fbf0


	//   ....[53]....
        /*04b0*/ 	.word	0x0002fc00


	//   ....[54]....
        /*04b4*/ 	.word	0x0002fc80


	//   ....[55]....
        /*04b8*/ 	.word	0x0002fc90


	//   ....[56]....
        /*04bc*/ 	.word	0x0002fca0


	//   ....[57]....
        /*04c0*/ 	.word	0x0002fcb0


	//   ....[58]....
        /*04c4*/ 	.word	0x000306a0


	//   ....[59]....
        /*04c8*/ 	.word	0x000306e0


	//   ....[60]....
        /*04cc*/ 	.word	0x00030700


	//   ....[61]....
        /*04d0*/ 	.word	0x00030840


	//   ....[62]....
        /*04d4*/ 	.word	0x00030a00


	//   ....[63]....
        /*04d8*/ 	.word	0x00030a10


	//   ....[64]....
        /*04dc*/ 	.word	0x00030b60


	//   ....[65]....
        /*04e0*/ 	.word	0x00030b70


	//   ....[66]....
        /*04e4*/ 	.word	0x00034460


	//   ....[67]....
        /*04e8*/ 	.word	0x00034650


	//   ....[68]....
        /*04ec*/ 	.word	0x00034b00


	//   ....[69]....
        /*04f0*/ 	.word	0x00034c60


	//   ....[70]....
        /*04f4*/ 	.word	0x00034ce0


	//   ....[71]....
        /*04f8*/ 	.word	0x00034d90


	//   ....[72]....
        /*04fc*/ 	.word	0x00034e80


	//   ....[73]....
        /*0500*/ 	.word	0x00034ee0


	//   ....[74]....
        /*0504*/ 	.word	0x00034fd0


	//   ....[75]....
        /*0508*/ 	.word	0x00035030


	//   ....[76]....
        /*050c*/ 	.word	0x000350d0


	//   ....[77]....
        /*0510*/ 	.word	0x000351b0


	//   ....[78]....
        /*0514*/ 	.word	0x00035260


	//   ....[79]....
        /*0518*/ 	.word	0x00035540


	//   ....[80]....
        /*051c*/ 	.word	0x00035590


	//   ....[81]....
        /*0520*/ 	.word	0x000356d0


	//   ....[82]....
        /*0524*/ 	.word	0x000357e0


	//   ....[83]....
        /*0528*/ 	.word	0x00035a10


	//   ....[84]....
        /*052c*/ 	.word	0x00035a60


	//   ....[85]....
        /*0530*/ 	.word	0x00035d80


	//   ....[86]....
        /*0534*/ 	.word	0x00035ea0


	//   ....[87]....
        /*0538*/ 	.word	0x00037da0


	//   ....[88]....
        /*053c*/ 	.word	0x00039570


	//   ....[89]....
        /*0540*/ 	.word	0x00039ba0


	//   ....[90]....
        /*0544*/ 	.word	0x0003a8d0


	//   ....[91]....
        /*0548*/ 	.word	0x0003a920


	//   ....[92]....
        /*054c*/ 	.word	0x0003a940


	//   ....[93]....
        /*0550*/ 	.word	0x0003a950


	//   ....[94]....
        /*0554*/ 	.word	0x000455a0


	//----- nvinfo : EIATTR_REG_RECONFIG
	.align		4
.L_350:
        /*0558*/ 	.byte	0x01, 0x54
	.zero		2


	//----- nvinfo : EIATTR_SYSCALL_OFFSETS
	.align		4
        /*055c*/ 	.byte	0x04, 0x46
        /*055e*/ 	.short	(.L_352 - .L_351)


	//   ....[0]....
.L_351:
        /*0560*/ 	.word	0x0000a5a0


	//   ....[1]....
        /*0564*/ 	.word	0x0002ed80


	//   ....[2]....
        /*0568*/ 	.word	0x0002eed0


	//   ....[3]....
        /*056c*/ 	.word	0x0002efc0


	//   ....[4]....
        /*0570*/ 	.word	0x0002f720


	//   ....[5]....
        /*0574*/ 	.word	0x00030000


	//----- nvinfo : EIATTR_MBARRIER_INSTR_OFFSETS
	.align		4
.L_352:
        /*0578*/ 	.byte	0x04, 0x39
        /*057a*/ 	.short	(.L_354 - .L_353)


	//   ....[0]....
.L_353:
        /*057c*/ 	.word	0x000002a0
        /*0580*/ 	.word	0x000000ff
        /*0584*/ 	.word	0x00038800
        /*0588*/ 	.short	0x0100
        /*058a*/ 	.byte	0x08
	.zero		1


	//   ....[1]....
        /*058c*/ 	.word	0x000002b0
        /*0590*/ 	.word	0x000000ff
        /*0594*/ 	.word	0x00038810
        /*0598*/ 	.short	0x0100
        /*059a*/ 	.byte	0x08
	.zero		1


	//   ....[2]....
        /*059c*/ 	.word	0x000002c0
        /*05a0*/ 	.word	0x000000ff
        /*05a4*/ 	.word	0x00038820
        /*05a8*/ 	.short	0x0100
        /*05aa*/ 	.byte	0x08
	.zero		1


	//   ....[3]....
        /*05ac*/ 	.word	0x00000370
        /*05b0*/ 	.word	0x000000ff
        /*05b4*/ 	.word	0x00038830
        /*05b8*/ 	.short	0x0100
        /*05ba*/ 	.byte	0x06
	.zero		1


	//   ....[4]....
        /*05bc*/ 	.word	0x00000380
        /*05c0*/ 	.word	0x000000ff
        /*05c4*/ 	.word	0x00038840
        /*05c8*/ 	.short	0x0100
        /*05ca*/ 	.byte	0x06
	.zero		1


	//   ....[5]....
        /*05cc*/ 	.word	0x00000390
        /*05d0*/ 	.word	0x000000ff
        /*05d4*/ 	.word	0x00038838
        /*05d8*/ 	.short	0x0100
        /*05da*/ 	.byte	0x06
	.zero		1


	//   ....[6]....
        /*05dc*/ 	.word	0x000003a0
        /*05e0*/ 	.word	0x000000ff
        /*05e4*/ 	.word	0x00038848
        /*05e8*/ 	.short	0x0100
        /*05ea*/ 	.byte	0x06
	.zero		1


	//   ....[7]....
        /*05ec*/ 	.word	0x000004d0
        /*05f0*/ 	.word	0x000000ff
        /*05f4*/ 	.word	0x00038850
        /*05f8*/ 	.short	0x0100
        /*05fa*/ 	.byte	0x08
	.zero		1


	//   ....[8]....
        /*05fc*/ 	.word	0x000004e0
        /*0600*/ 	.word	0x000000ff
        /*0604*/ 	.word	0x00038860
        /*0608*/ 	.short	0x0100
        /*060a*/ 	.byte	0x08
	.zero		1


	//   ....[9]....
        /*060c*/ 	.word	0x000004f0
        /*0610*/ 	.word	0x000000ff
        /*0614*/ 	.word	0x00038858
        /*0618*/ 	.short	0x0100
        /*061a*/ 	.byte	0x08
	.zero		1


	//   ....[10]....
        /*061c*/ 	.word	0x00000500
        /*0620*/ 	.word	0x000000ff
        /*0624*/ 	.word	0x00038868
        /*0628*/ 	.short	0x0100
        /*062a*/ 	.byte	0x08
	.zero		1


	//   ....[11]....
        /*062c*/ 	.word	0x000005f0
        /*0630*/ 	.word	0x000000ff
        /*0634*/ 	.word	0x00038870
        /*0638*/ 	.short	0x0100
        /*063a*/ 	.byte	0x06
	.zero		1


	//   ....[12]....
        /*063c*/ 	.word	0x00000600
        /*0640*/ 	.word	0x000000ff
        /*0644*/ 	.word	0x00038880
        /*0648*/ 	.short	0x0100
        /*064a*/ 	.byte	0x06
	.zero		1


	//   ....[13]....
        /*064c*/ 	.word	0x00000610
        /*0650*/ 	.word	0x000000ff
        /*0654*/ 	.word	0x00038878
        /*0658*/ 	.short	0x0100
        /*065a*/ 	.byte	0x06
	.zero		1


	//   ....[14]....
        /*065c*/ 	.word	0x00000620
        /*0660*/ 	.word	0x000000ff
        /*0664*/ 	.word	0x00038888
        /*0668*/ 	.short	0x0100
        /*066a*/ 	.byte	0x06
	.zero		1


	//   ....[15]....
        /*066c*/ 	.word	0x00000750
        /*0670*/ 	.word	0x000000ff
        /*0674*/ 	.word	0x00038890
        /*0678*/ 	.short	0x0100
        /*067a*/ 	.byte	0x08
	.zero		1


	//   ....[16]....
        /*067c*/ 	.word	0x00000760
        /*0680*/ 	.word	0x000000ff
        /*0684*/ 	.word	0x000388a0
        /*0688*/ 	.short	0x0100
        /*068a*/ 	.byte	0x08
	.zero		1


	//   ....[17]....
        /*068c*/ 	.word	0x00000770
        /*0690*/ 	.word	0x000000ff
        /*0694*/ 	.word	0x00038898
        /*0698*/ 	.short	0x0100
        /*069a*/ 	.byte	0x08
	.zero		1


	//   ....[18]....
        /*069c*/ 	.word	0x00000780
        /*06a0*/ 	.word	0x000000ff
        /*06a4*/ 	.word	0x000388a8
        /*06a8*/ 	.short	0x0100
        /*06aa*/ 	.byte	0x08
	.zero		1


	//   ....[19]....
        /*06ac*/ 	.word	0x000008c0
        /*06b0*/ 	.word	0x000000ff
        /*06b4*/ 	.word	0x000388b0
        /*06b8*/ 	.short	0x0100
        /*06ba*/ 	.byte	0x08
	.zero		1


	//   ....[20]....
        /*06bc*/ 	.word	0x000008d0
        /*06c0*/ 	.word	0x000000ff
        /*06c4*/ 	.word	0x000388c0
        /*06c8*/ 	.short	0x0100
        /*06ca*/ 	.byte	0x08
	.zero		1


	//   ....[21]....
        /*06cc*/ 	.word	0x000008e0
        /*06d0*/ 	.word	0x000000ff
        /*06d4*/ 	.word	0x000388b8
        /*06d8*/ 	.short	0x0100
        /*06da*/ 	.byte	0x08
	.zero		1


	//   ....[22]....
        /*06dc*/ 	.word	0x000008f0
        /*06e0*/ 	.word	0x000000ff
        /*06e4*/ 	.word	0x000388c8
        /*06e8*/ 	.short	0x0100
        /*06ea*/ 	.byte	0x08
	.zero		1


	//   ....[23]....
        /*06ec*/ 	.word	0x000048e0
        /*06f0*/ 	.word	0x00000000
        /*06f4*/ 	.word	0x00000000
        /*06f8*/ 	.short	0x0101
        /*06fa*/ 	.byte	0x3f
	.zero		1


	//   ....[24]....
        /*06fc*/ 	.word	0x000086a0
        /*0700*/ 	.word	0x00000000
        /*0704*/ 	.word	0x00000000
        /*0708*/ 	.short	0x0101
        /*070a*/ 	.byte	0x3f
	.zero		1


	//   ....[25]....
        /*070c*/ 	.word	0x0000ab10
        /*0710*/ 	.word	0x000000ff
        /*0714*/ 	.word	0x00038800
        /*0718*/ 	.short	0x010a
        /*071a*/ 	.byte	0x27
	.zero		1


	//   ....[26]....
        /*071c*/ 	.word	0x0000b330
        /*0720*/ 	.word	0x00000009
        /*0724*/ 	.word	0x00000000
        /*0728*/ 	.short	0x010a
        /*072a*/ 	.byte	0x3f
	.zero		1


	//   ....[27]....
        /*072c*/ 	.word	0x0000b430
        /*0730*/ 	.word	0x00000005
        /*0734*/ 	.word	0x00000000
        /*0738*/ 	.short	0x010a
        /*073a*/ 	.byte	0x3f
	.zero		1


	//   ....[28]....
        /*073c*/ 	.word	0x0000b870
        /*0740*/ 	.word	0x00000014
        /*0744*/ 	.word	0x00000000
        /*0748*/ 	.short	0x010a
        /*074a*/ 	.byte	0x3f
	.zero		1


	//   ....[29]....
        /*074c*/ 	.word	0x0000b970
        /*0750*/ 	.word	0x00000008
        /*0754*/ 	.word	0x00000000
        /*0758*/ 	.short	0x010a
        /*075a*/ 	.byte	0x3f
	.zero		1


	//   ....[30]....
        /*075c*/ 	.word	0x0000d6b0
        /*0760*/ 	.word	0x00000014
        /*0764*/ 	.word	0x00000000
        /*0768*/ 	.short	0x0101
        /*076a*/ 	.byte	0x3f
	.zero		1


	//   ....[31]....
        /*076c*/ 	.word	0x00015a10
        /*0770*/ 	.word	0x00000005
        /*0774*/ 	.word	0x00000000
        /*0778*/ 	.short	0x0101
        /*077a*/ 	.byte	0x3f
	.zero		1


	//   ....[32]....
        /*077c*/ 	.word	0x00015e90
        /*0780*/ 	.word	0x00000009
        /*0784*/ 	.word	0x00000000
        /*0788*/ 	.short	0x010a
        /*078a*/ 	.byte	0x3f
	.zero		1


	//   ....[33]....
        /*078c*/ 	.word	0x00015f90
        /*0790*/ 	.word	0x00000008
        /*0794*/ 	.word	0x00000000
        /*0798*/ 	.short	0x010a
        /*079a*/ 	.byte	0x3f
	.zero		1


	//   ....[34]....
        /*079c*/ 	.word	0x000163f0
        /*07a0*/ 	.word	0x00000014
        /*07a4*/ 	.word	0x00000000
        /*07a8*/ 	.short	0x010a
        /*07aa*/ 	.byte	0x3f
	.zero		1


	//   ....[35]....
        /*07ac*/ 	.word	0x000164f0
        /*07b0*/ 	.word	0x00000008
        /*07b4*/ 	.word	0x00000000
        /*07b8*/ 	.short	0x010a
        /*07ba*/ 	.byte	0x3f
	.zero		1


	//   ....[36]....
        /*07bc*/ 	.word	0x00018230
        /*07c0*/ 	.word	0x00000014
        /*07c4*/ 	.word	0x00000000
        /*07c8*/ 	.short	0x0101
        /*07ca*/ 	.byte	0x3f
	.zero		1


	//   ....[37]....
        /*07cc*/ 	.word	0x0001f710
        /*07d0*/ 	.word	0x00000005
        /*07d4*/ 	.word	0x00000000
        /*07d8*/ 	.short	0x0101
        /*07da*/ 	.byte	0x3f
	.zero		1


	//   ....[38]....
        /*07dc*/ 	.word	0x0001f8f0
        /*07e0*/ 	.word	0x00000007
        /*07e4*/ 	.word	0x00000000
        /*07e8*/ 	.short	0x010a
        /*07ea*/ 	.byte	0x3f
	.zero		1


	//   ....[39]....
        /*07ec*/ 	.word	0x0001f9f0
        /*07f0*/ 	.word	0x00000006
        /*07f4*/ 	.word	0x00000000
        /*07f8*/ 	.short	0x010a
        /*07fa*/ 	.byte	0x3f
	.zero		1


	//   ....[40]....
        /*07fc*/ 	.word	0x0001fe30
        /*0800*/ 	.word	0x0000000e
        /*0804*/ 	.word	0x00000000
        /*0808*/ 	.short	0x010a
        /*080a*/ 	.byte	0x3f
	.zero		1


	//   ....[41]....
        /*080c*/ 	.word	0x0001ff30
        /*0810*/ 	.word	0x00000006
        /*0814*/ 	.word	0x00000000
        /*0818*/ 	.short	0x010a
        /*081a*/ 	.byte	0x3f
	.zero		1


	//   ....[42]....
        /*081c*/ 	.word	0x00021c70
        /*0820*/ 	.word	0x0000000e
        /*0824*/ 	.word	0x00000000
        /*0828*/ 	.short	0x0101
        /*082a*/ 	.byte	0x3f
	.zero		1


	//   ....[43]....
        /*082c*/ 	.word	0x00029fe0
        /*0830*/ 	.word	0x00000006
        /*0834*/ 	.word	0x00000000
        /*0838*/ 	.short	0x0101
        /*083a*/ 	.byte	0x3f
	.zero		1


	//   ....[44]....
        /*083c*/ 	.word	0x0002cea0
        /*0840*/ 	.word	0x000000ff
        /*0844*/ 	.word	0x00000000
        /*0848*/ 	.short	0x0101
        /*084a*/ 	.byte	0x05
	.zero		1


	//   ....[45]....
        /*084c*/ 	.word	0x0002f3b0
        /*0850*/ 	.word	0x00000000
        /*0854*/ 	.word	0x00038840
        /*0858*/ 	.short	0x010a
        /*085a*/ 	.byte	0x3f
	.zero		1


	//   ....[46]....
        /*085c*/ 	.word	0x0002fdd0
        /*0860*/ 	.word	0x00000011
        /*0864*/ 	.word	0x00038800
        /*0868*/ 	.short	0x0107
        /*086a*/ 	.byte	0x3f
	.zero		1


	//   ....[47]....
        /*086c*/ 	.word	0x0002fe70
        /*0870*/ 	.word	0x00000011
        /*0874*/ 	.word	0x00038800
        /*0878*/ 	.short	0x0101
        /*087a*/ 	.byte	0x3f
	.zero		1


	//   ....[48]....
        /*087c*/ 	.word	0x00030d90
        /*0880*/ 	.word	0x00000011
        /*0884*/ 	.word	0x00038810
        /*0888*/ 	.short	0x0107
        /*088a*/ 	.byte	0x3f
	.zero		1


	//   ....[49]....
        /*088c*/ 	.word	0x00030e90
        /*0890*/ 	.word	0x00000011
        /*0894*/ 	.word	0x00038810
        /*0898*/ 	.short	0x0101
        /*089a*/ 	.byte	0x3f
	.zero		1


	//   ....[50]....
        /*089c*/ 	.word	0x00030eb0
        /*08a0*/ 	.word	0x00000011
        /*08a4*/ 	.word	0x00038820
        /*08a8*/ 	.short	0x010a
        /*08aa*/ 	.byte	0x3f
	.zero		1


	//   ....[51]....
        /*08ac*/ 	.word	0x00030f80
        /*08b0*/ 	.word	0x00000000
        /*08b4*/ 	.word	0x00038860
        /*08b8*/ 	.short	0x010a
        /*08ba*/ 	.byte	0x3f
	.zero		1


	//   ....[52]....
        /*08bc*/ 	.word	0x00031b60
        /*08c0*/ 	.word	0x00000003
        /*08c4*/ 	.word	0x00038840
        /*08c8*/ 	.short	0x010a
        /*08ca*/ 	.byte	0x3f
	.zero		1


	//   ....[53]....
        /*08cc*/ 	.word	0x00031d80
        /*08d0*/ 	.word	0x00000003
        /*08d4*/ 	.word	0x00038860
        /*08d8*/ 	.short	0x010a
        /*08da*/ 	.byte	0x3f
	.zero		1


	//   ....[54]....
        /*08dc*/ 	.word	0x00032930
        /*08e0*/ 	.word	0x00000004
        /*08e4*/ 	.word	0x00038840
        /*08e8*/ 	.short	0x010a
        /*08ea*/ 	.byte	0x3f
	.zero		1


	//   ....[55]....
        /*08ec*/ 	.word	0x00032b50
        /*08f0*/ 	.word	0x00000004
        /*08f4*/ 	.word	0x00038860
        /*08f8*/ 	.short	0x010a
        /*08fa*/ 	.byte	0x3f
	.zero		1


	//   ....[56]....
        /*08fc*/ 	.word	0x00033690
        /*0900*/ 	.word	0x00000004
        /*0904*/ 	.word	0x00038840
        /*0908*/ 	.short	0x010a
        /*090a*/ 	.byte	0x3f
	.zero		1


	//   ....[57]....
        /*090c*/ 	.word	0x000338b0
        /*0910*/ 	.word	0x00000004
        /*0914*/ 	.word	0x00038860
        /*0918*/ 	.short	0x010a
        /*091a*/ 	.byte	0x3f
	.zero		1


	//   ....[58]....
        /*091c*/ 	.word	0x000345d0
        /*0920*/ 	.word	0x00000009
        /*0924*/ 	.word	0x00038820
        /*0928*/ 	.short	0x010a
        /*092a*/ 	.byte	0x3f
	.zero		1


	//   ....[59]....
        /*092c*/ 	.word	0x00034750
        /*0930*/ 	.word	0x00000005
        /*0934*/ 	.word	0x00000000
        /*0938*/ 	.short	0x010a
        /*093a*/ 	.byte	0x3f
	.zero		1


	//   ....[60]....
        /*093c*/ 	.word	0x000347a0
        /*0940*/ 	.word	0x00000007
        /*0944*/ 	.word	0x00000000
        /*0948*/ 	.short	0x010a
        /*094a*/ 	.byte	0x3f
	.zero		1


	//   ....[61]....
        /*094c*/ 	.word	0x000347e0
        /*0950*/ 	.word	0x00000013
        /*0954*/ 	.word	0x00000000
        /*0958*/ 	.short	0x010a
        /*095a*/ 	.byte	0x3f
	.zero		1


	//   ....[62]....
        /*095c*/ 	.word	0x00034810
        /*0960*/ 	.word	0x00000003
        /*0964*/ 	.word	0x00000000
        /*0968*/ 	.short	0x010a
        /*096a*/ 	.byte	0x3f
	.zero		1


	//   ....[63]....
        /*096c*/ 	.word	0x00034880
        /*0970*/ 	.word	0x00000005
        /*0974*/ 	.word	0x00038800
        /*0978*/ 	.short	0x010a
        /*097a*/ 	.byte	0x3f
	.zero		1


	//   ....[64]....
        /*097c*/ 	.word	0x000348d0
        /*0980*/ 	.word	0x00000005
        /*0984*/ 	.word	0x00000000
        /*0988*/ 	.short	0x010a
        /*098a*/ 	.byte	0x3f
	.zero		1


	//   ....[65]....
        /*098c*/ 	.word	0x00034920
        /*0990*/ 	.word	0x00000008
        /*0994*/ 	.word	0x00000000
        /*0998*/ 	.short	0x010a
        /*099a*/ 	.byte	0x3f
	.zero		1


	//   ....[66]....
        /*099c*/ 	.word	0x00034970
        /*09a0*/ 	.word	0x00000008
        /*09a4*/ 	.word	0x00000000
        /*09a8*/ 	.short	0x010a
        /*09aa*/ 	.byte	0x3f
	.zero		1


	//   ....[67]....
        /*09ac*/ 	.word	0x000349c0
        /*09b0*/ 	.word	0x00000008
        /*09b4*/ 	.word	0x00000000
        /*09b8*/ 	.short	0x010a
        /*09ba*/ 	.byte	0x3f
	.zero		1


	//   ....[68]....
        /*09bc*/ 	.word	0x00034a10
        /*09c0*/ 	.word	0x00000006
        /*09c4*/ 	.word	0x00000000
        /*09c8*/ 	.short	0x010a
        /*09ca*/ 	.byte	0x3f
	.zero		1


	//   ....[69]....
        /*09cc*/ 	.word	0x00034a60
        /*09d0*/ 	.word	0x00000006
        /*09d4*/ 	.word	0x00000000
        /*09d8*/ 	.short	0x010a
        /*09da*/ 	.byte	0x3f
	.zero		1


	//   ....[70]....
        /*09dc*/ 	.word	0x00034bb0
        /*09e0*/ 	.word	0x00000000
        /*09e4*/ 	.word	0x00038840
        /*09e8*/ 	.short	0x010a
        /*09ea*/ 	.byte	0x3f
	.zero		1


	//   ....[71]....
        /*09ec*/ 	.word	0x00035aa0
        /*09f0*/ 	.word	0x00000011
        /*09f4*/ 	.word	0x00038820
        /*09f8*/ 	.short	0x010a
        /*09fa*/ 	.byte	0x3f
	.zero		1


	//   ....[72]....
        /*09fc*/ 	.word	0x00035af0
        /*0a00*/ 	.word	0x00000000
        /*0a04*/ 	.word	0x00038860
        /*0a08*/ 	.short	0x010a
        /*0a0a*/ 	.byte	0x3f
	.zero		1


	//   ....[73]....
        /*0a0c*/ 	.word	0x00035b40
        /*0a10*/ 	.word	0x00000003
        /*0a14*/ 	.word	0x00038840
        /*0a18*/ 	.short	0x010a
        /*0a1a*/ 	.byte	0x3f
	.zero		1


	//   ....[74]....
        /*0a1c*/ 	.word	0x00035b90
        /*0a20*/ 	.word	0x00000003
        /*0a24*/ 	.word	0x00038860
        /*0a28*/ 	.short	0x010a
        /*0a2a*/ 	.byte	0x3f
	.zero		1


	//   ....[75]....
        /*0a2c*/ 	.word	0x00035be0
        /*0a30*/ 	.word	0x00000004
        /*0a34*/ 	.word	0x00038840
        /*0a38*/ 	.short	0x010a
        /*0a3a*/ 	.byte	0x3f
	.zero		1


	//   ....[76]....
        /*0a3c*/ 	.word	0x00035c30
        /*0a40*/ 	.word	0x00000004
        /*0a44*/ 	.word	0x00038860
        /*0a48*/ 	.short	0x010a
        /*0a4a*/ 	.byte	0x3f
	.zero		1


	//   ....[77]....
        /*0a4c*/ 	.word	0x00035c80
        /*0a50*/ 	.word	0x00000004
        /*0a54*/ 	.word	0x00038840
        /*0a58*/ 	.short	0x010a
        /*0a5a*/ 	.byte	0x3f
	.zero		1


	//   ....[78]....
        /*0a5c*/ 	.word	0x00035cd0
        /*0a60*/ 	.word	0x00000004
        /*0a64*/ 	.word	0x00038860
        /*0a68*/ 	.short	0x010a
        /*0a6a*/ 	.byte	0x3f
	.zero		1


	//   ....[79]....
        /*0a6c*/ 	.word	0x00035dc0
        /*0a70*/ 	.word	0x00000009
        /*0a74*/ 	.word	0x00038820
        /*0a78*/ 	.short	0x010a
        /*0a7a*/ 	.byte	0x3f
	.zero		1


	//   ....[80]....
        /*0a7c*/ 	.word	0x00035f60
        /*0a80*/ 	.word	0x00000005
        /*0a84*/ 	.word	0x00000000
        /*0a88*/ 	.short	0x010a
        /*0a8a*/ 	.byte	0x3f
	.zero		1


	//   ....[81]....
        /*0a8c*/ 	.word	0x00035fb0
        /*0a90*/ 	.word	0x00000007
        /*0a94*/ 	.word	0x00000000
        /*0a98*/ 	.short	0x010a
        /*0a9a*/ 	.byte	0x3f
	.zero		1


	//   ....[82]....
        /*0a9c*/ 	.word	0x00036000
        /*0aa0*/ 	.word	0x00000013
        /*0aa4*/ 	.word	0x00000000
        /*0aa8*/ 	.short	0x010a
        /*0aaa*/ 	.byte	0x3f
	.zero		1


	//   ....[83]....
        /*0aac*/ 	.word	0x00036200
        /*0ab0*/ 	.word	0x00000009
        /*0ab4*/ 	.word	0x00000000
        /*0ab8*/ 	.short	0x010a
        /*0aba*/ 	.byte	0x3f
	.zero		1


	//   ....[84]....
        /*0abc*/ 	.word	0x00036340
        /*0ac0*/ 	.word	0x0000000d
        /*0ac4*/ 	.word	0x00000000
        /*0ac8*/ 	.short	0x010a
        /*0aca*/ 	.byte	0x3f
	.zero		1


	//   ....[85]....
        /*0acc*/ 	.word	0x000368e0
        /*0ad0*/ 	.word	0x0000000e
        /*0ad4*/ 	.word	0x00038810
        /*0ad8*/ 	.short	0x010a
        /*0ada*/ 	.byte	0x3f
	.zero		1


	//   ....[86]....
        /*0adc*/ 	.word	0x00036a60
        /*0ae0*/ 	.word	0x0000000d
        /*0ae4*/ 	.word	0x00000000
        /*0ae8*/ 	.short	0x010a
        /*0aea*/ 	.byte	0x3f
	.zero		1


	//   ....[87]....
        /*0aec*/ 	.word	0x00036ba0
        /*0af0*/ 	.word	0x00000038
        /*0af4*/ 	.word	0x00000000
        /*0af8*/ 	.short	0x010a
        /*0afa*/ 	.byte	0x3f
	.zero		1


	//   ....[88]....
        /*0afc*/ 	.word	0x00039010
        /*0b00*/ 	.word	0x0000000d
        /*0b04*/ 	.word	0x00000000
        /*0b08*/ 	.short	0x0101
        /*0b0a*/ 	.byte	0x3f
	.zero		1


	//   ....[89]....
        /*0b0c*/ 	.word	0x00045680
        /*0b10*/ 	.word	0x00000004
        /*0b14*/ 	.word	0x00000000
        /*0b18*/ 	.short	0x0101
        /*0b1a*/ 	.byte	0x3f
	.zero		1


	//   ....[90]....
        /*0b1c*/ 	.word	0x000456b0
        /*0b20*/ 	.word	0x0000000d
        /*0b24*/ 	.word	0x00000000
        /*0b28*/ 	.short	0x010a
        /*0b2a*/ 	.byte	0x3f
	.zero		1


	//   ....[91]....
        /*0b2c*/ 	.word	0x00045700
        /*0b30*/ 	.word	0x0000000e
        /*0b34*/ 	.word	0x00038810
        /*0b38*/ 	.short	0x010a
        /*0b3a*/ 	.byte	0x3f
	.zero		1


	//   ....[92]....
        /*0b3c*/ 	.word	0x00045750
        /*0b40*/ 	.word	0x00000038
        /*0b44*/ 	.word	0x00000000
        /*0b48*/ 	.short	0x010a
        /*0b4a*/ 	.byte	0x3f
	.zero		1


	//----- nvinfo : EIATTR_NUM_MBARRIERS
	.align		4
.L_354:
        /*0b4c*/ 	.byte	0x03, 0x38
        /*0b4e*/ 	.short	0x0017


	//----- nvinfo : EIATTR_EXIT_INSTR_OFFSETS
	.align		4
        /*0b50*/ 	.byte	0x04, 0x1c
        /*0b52*/ 	.short	(.L_356 - .L_355)


	//   ....[0]....
.L_355:
        /*0b54*/ 	.word	0x00000b10


	//   ....[1]....
        /*0b58*/ 	.word	0x0002dfe0


	//   ....[2]....
        /*0b5c*/ 	.word	0x00034860


	//----- nvinfo : EIATTR_MAX_THREADS
	.align		4
.L_356:
        /*0b60*/ 	.byte	0x04, 0x05
        /*0b62*/ 	.short	(.L_358 - .L_357)
.L_357:
        /*0b64*/ 	.word	0x00000180
        /*0b68*/ 	.word	0x00000001
        /*0b6c*/ 	.word	0x00000001


	//----- nvinfo : EIATTR_CRS_STACK_SIZE
	.align		4
.L_358:
        /*0b70*/ 	.byte	0x04, 0x1e
        /*0b72*/ 	.short	(.L_360 - .L_359)
.L_359:
        /*0b74*/ 	.word	0x00000000


	//----- nvinfo : EIATTR_CBANK_PARAM_SIZE
	.align		4
.L_360:
        /*0b78*/ 	.byte	0x03, 0x19
        /*0b7a*/ 	.short	0x0bf0


	//----- nvinfo : EIATTR_PARAM_CBANK
	.align		4
        /*0b7c*/ 	.byte	0x04, 0x0a
        /*0b7e*/ 	.short	(.L_362 - .L_361)
	.align		4
.L_361:
        /*0b80*/ 	.word	index@(.nv.constant0._ZN7cutlass13device_kernelIN5flash11enable_sm90INS1_16FlashAttnFwdSm90INS1_25CollectiveMainloopFwdSm90ILi2EN4cute5tupleIJNS5_1CILi1EEES8_S8_EEENS6_IJNS7_ILi64EEESA_SA_EEELi512ENS_6half_tEfNS_4arch4Sm90ELb0ELb1ELb1ELb0ELb0ELb0ELb1ELb0ELb0ELb1ELb0ELb0EEENS1_21CollectiveEpilogueFwdINS6_IJSA_NS7_ILi512EEESA_EEES9_SC_SE_Li256ELb0ELb1ELb0ELb0EEENS1_30DynamicPersistentTileSchedulerILi256ELi128ELb0ELb1ELb1EEEEEEEEEvNT_6ParamsE)
        /*0b84*/ 	.short	0x0210
        /*0b86*/ 	.short	0x0bf0


	//----- nvinfo : EIATTR_SW_WAR
	.align		4
.L_362:
        /*0b88*/ 	.byte	0x04, 0x36
        /*0b8a*/ 	.short	(.L_364 - .L_363)
.L_363:
        /*0b8c*/ 	.word	0x00000008
.L_364:


//--------------------- .nv.info._ZN7cutlass13device_kernelIN5flash11enable_sm90INS1_16FlashAttnFwdSm90INS1_25CollectiveMainloopFwdSm90ILi2EN4cute5tupleIJNS5_1CILi1EEES8_S8_EEENS6_IJNS7_ILi64EEESA_SA_EEELi512ENS_6half_tEfNS_4arch4Sm90ELb0ELb1ELb1ELb1ELb0ELb0ELb0ELb0ELb0ELb1ELb0ELb0EEENS1_21CollectiveEpilogueFwdINS6_IJSA_NS7_ILi512EEESA_EEES9_SC_SE_Li256ELb1ELb1ELb0ELb0EEENS1_36VarlenDynamicPersistentTileSchedulerILi64ELi64ELi256ELi128ELb0ELb1ELb1ELb1ELb0ELb1EEEEEEEEEvNT_6ParamsE --------------------------
	.section	.nv.info._ZN7cutlass13device_kernelIN5flash11enable_sm90INS1_16FlashAttnFwdSm90INS1_25CollectiveMainloopFwdSm90ILi2EN4cute5tupleIJNS5_1CILi1EEES8_S8_EEENS6_IJNS7_ILi64EEESA_SA_EEELi512ENS_6half_tEfNS_4arch4Sm90ELb0ELb1ELb1ELb1ELb0ELb0ELb0ELb0ELb0ELb1ELb0ELb0EEENS1_21CollectiveEpilogueFwdINS6_IJSA_NS7_ILi512EEESA_EEES9_SC_SE_Li256ELb1ELb1ELb0ELb0EEENS1_36VarlenDynamicPersistentTileSchedulerILi64ELi64ELi256ELi128ELb0ELb1ELb1ELb1ELb0ELb1EEEEEEEEEvNT_6ParamsE,"",@"SHT_CUDA_INFO"
	.sectionflags	@""
	.align	4


	//----- nvinfo : EIATTR_CUDA_API_VERSION
	.align		4
        /*0000*/ 	.byte	0x04, 0x37
        /*0002*/ 	.short	(.L_366 - .L_365)
.L_365:
        /*0004*/ 	.word	0x00000082


	//----- nvinfo : EIATTR_KPARAM_INFO
	.align		4
.L_366:
        /*0008*/ 	.byte	0x04, 0x17
        /*000a*/ 	.short	(.L_368 - .L_367)
.L_367:
        /*000c*/ 	.word	0x00000000
        /*0010*/ 	.short	0x0000
        /*0012*/ 	.short	0x0070
        /*0014*/ 	.byte	0x00, 0xf0, 0x01, 0x2a


	//----- nvinfo : EIATTR_SPARSE_MMA_MASK
	.align		4
.L_368:
        /*0018*/ 	.byte	0x03, 0x50
        /*001a*/ 	.short	0x0000


	//----- nvinfo : EIATTR_MAXREG_COUNT
	.align		4
        /*001c*/ 	.byte	0x03, 0x1b
        /*001e*/ 	.short	0x00a8


	//----- nvinfo : EIATTR_NUM_BARRIERS
	.align		4
        /*0020*/ 	.byte	0x02, 0x4c
        /*0022*/ 	.byte	0x10
	.zero		1


	//----- nvinfo : EIATTR_EXTERNS
	.align		4
        /*0024*/ 	.byte	0x04, 0x0f
        /*0026*/ 	.short	(.L_370 - .L_369)


	//   ....[0]....
	.align		4
.L_369:
        /*0028*/ 	.word	index@(__assertfail)


	//----- nvinfo : EIATTR_ANNOTATIONS
	.align		4
.L_370:
        /*002c*/ 	.byte	0x04, 0x55
        /*002e*/ 	.short	(.L_372 - .L_371)


	//   ....[0]....
.L_371:
        /* <DEDUP_REMOVED lines=55> */


	//----- nvinfo : EIATTR_MERCURY_ISA_VERSION
	.align		4
.L_372:
        /*0390*/ 	.byte	0x03, 0x5f
        /*0392*/ 	.short	0x0101


	//----- nvinfo : EIATTR_UNUSED_LOAD_BYTE_OFFSET
	.align		4
        /*0394*/ 	.byte	0x04, 0x44
        /*0396*/ 	.short	(.L_374 - .L_373)


	//   ....[0]....
.L_373:
        /*0398*/ 	.word	0x00000a10
        /*039c*/ 	.word	0x0000fff0


	//   ....[1]....
        /*03a0*/ 	.word	0x0000de80
        /*03a4*/ 	.word	0x0000fff0


	//----- nvinfo : EIATTR_INT_WARP_WIDE_INSTR_OFFSETS
	.align		4
.L_374:
        /*03a8*/ 	.byte	0x04, 0x31
        /*03aa*/ 	.short	(.L_376 - .L_375)


	//   ....[0]....
.L_375:
        /*03ac*/ 	.word	0x00000130


	//   ....[1]....
        /*03b0*/ 	.word	0x00000170


	//   ....[2]....
        /*03b4*/ 	.word	0x000001e0


	//   ....[3]....
        /*03b8*/ 	.word	0x000123e0


	//   ....[4]....
        /*03bc*/ 	.word	0x00012470


	//   ....[5]....
        /*03c0*/ 	.word	0x00016ea0


	//   ....[6]....
        /*03c4*/ 	.word	0x00016f30


	//----- nvinfo : EIATTR_COOP_GROUP_MASK_REGIDS
	.align		4
.L_376:
        /*03c8*/ 	.byte	0x04, 0x29
        /*03ca*/ 	.short	(.L_378 - .L_377)


	//   ....[0]....
.L_377:
        /*03cc*/ 	.word	0xffffffff


	//   ....[1]....
        /*03d0*/ 	.word	0xffffffff


	//   ....[2]....
        /*03d4*/ 	.word	0xffffffff


	//   ....[3]....
        /*03d8*/ 	.word	0xffffffff


	//   ....[4]....
        /*03dc*/ 	.word	0xffffffff


	//   ....[5]....
        /*03e0*/ 	.word	0xffffffff


	//   ....[6]....
        /*03e4*/ 	.word	0xffffffff


	//   ....[7]....
        /*03e8*/ 	.word	0xffffffff


	//   ....[8]....
        /*03ec*/ 	.word	0xffffffff


	//   ....[9]....
        /*03f0*/ 	.word	0xffffffff


	//   ....[10]....
        /*03f4*/ 	.word	0xffffffff


	//   ....[11]....
        /*03f8*/ 	.word	0xffffffff


	//   ....[12]....
        /*03fc*/ 	.word	0xffffffff


	//   ....[13]....
        /*0400*/ 	.word	0xffffffff


	//   ....[14]....
        /*0404*/ 	.word	0xffffffff


	//   ....[15]....
        /*0408*/ 	.word	0xffffffff


	//   ....[16]....
        /*040c*/ 	.word	0xffffffff


	//   ....[17]....
        /*0410*/ 	.word	0xffffffff


	//   ....[18]....
        /*0414*/ 	.word	0xffffffff


	//   ....[19]....
        /*0418*/ 	.word	0xffffffff


	//   ....[20]....
        /*041c*/ 	.word	0xffffffff


	//   ....[21]....
        /*0420*/ 	.word	0xffffffff


	//   ....[22]....
        /*0424*/ 	.word	0xffffffff


	//   ....[23]....
        /*0428*/ 	.word	0xffffffff


	//   ....[24]....
        /*042c*/ 	.word	0xffffffff


	//   ....[25]....
        /*0430*/ 	.word	0xffffffff


	//   ....[26]....
        /*0434*/ 	.word	0xffffffff


	//   ....[27]....
        /*0438*/ 	.word	0xffffffff


	//   ....[28]....
        /*043c*/ 	.word	0xffffffff


	//   ....[29]....
        /*0440*/ 	.word	0xffffffff


	//   ....[30]....
        /*0444*/ 	.word	0xffffffff


	//   ....[31]....
        /*0448*/ 	.word	0xffffffff


	//   ....[32]....
        /*044c*/ 	.word	0xffffffff


	//   ....[33]....
        /*0450*/ 	.word	0xffffffff


	//   ....[34]....
        /*0454*/ 	.word	0xffffffff


	//   ....[35]....
        /*0458*/ 	.word	0xffffffff


	//   ....[36]....
        /*045c*/ 	.word	0xffffffff


	//   ....[37]....
        /*0460*/ 	.word	0xffffffff


	//   ....[38]....
        /*0464*/ 	.word	0xffffffff


	//   ....[39]....
        /*0468*/ 	.word	0xffffffff


	//   ....[40]....
        /*046c*/ 	.word	0xffffffff


	//   ....[41]....
        /*0470*/ 	.word	0xffffffff


	//   ....[42]....
        /*0474*/ 	.word	0xffffffff


	//   ....[43]....
        /*0478*/ 	.word	0xffffffff


	//   ....[44]....
        /*047c*/ 	.word	0xffffffff


	//   ....[45]....
        /*0480*/ 	.word	0xffffffff


	//   ....[46]....
        /*0484*/ 	.word	0xffffffff


	//   ....[47]....
        /*0488*/ 	.word	0xffffffff


	//   ....[48]....
        /*048c*/ 	.word	0xffffffff


	//   ....[49]....
        /*0490*/ 	.word	0xffffffff


	//   ....[50]....
        /*0494*/ 	.word	0xffffffff


	//   ....[51]....
        /*0498*/ 	.word	0xffffffff


	//   ....[52]....
        /*049c*/ 	.word	0xffffffff


	//   ....[53]....
        /*04a0*/ 	.word	0xffffffff


	//   ....[54]....
        /*04a4*/ 	.word	0xffffffff


	//   ....[55]....
        /*04a8*/ 	.word	0xffffffff


	//   ....[56]....
        /*04ac*/ 	.word	0xffffffff


	//   ....[57]....
        /*04b0*/ 	.word	0xffffffff


	//   ....[58]....
        /*04b4*/ 	.word	0xffffffff


	//   ....[59]....
        /*04b8*/ 	.word	0xffffffff


	//   ....[60]....
        /*04bc*/ 	.word	0xffffffff


	//   ....[61]....
        /*04c0*/ 	.word	0xffffffff


	//   ....[62]....
        /*04c4*/ 	.word	0xffffffff


	//   ....[63]....
        /*04c8*/ 	.word	0xffffffff


	//   ....[64]....
        /*04cc*/ 	.word	0xffffffff


	//   ....[65]....
        /*04d0*/ 	.word	0xffffffff


	//   ....[66]....
        /*04d4*/ 	.word	0xffffffff


	//   ....[67]....
        /*04d8*/ 	.word	0xffffffff


	//   ....[68]....
        /*04dc*/ 	.word	0xffffffff


	//   ....[69]....
        /*04e0*/ 	.word	0xffffffff


	//   ....[70]....
        /*04e4*/ 	.word	0xffffffff


	//   ....[71]....
        /*04e8*/ 	.word	0xffffffff


	//   ....[72]....
        /*04ec*/ 	.word	0xffffffff


	//   ....[73]....
        /*04f0*/ 	.word	0xffffffff


	//   ....[74]....
        /*04f4*/ 	.word	0xffffffff


	//   ....[75]....
        /*04f8*/ 	.word	0xffffffff


	//   ....[76]....
        /*04fc*/ 	.word	0xffffffff


	//   ....[77]....
        /*0500*/ 	.word	0xffffffff


	//   ....[78]....
        /*0504*/ 	.word	0xffffffff


	//   ....[79]....
        /*0508*/ 	.word	0xffffffff


	//   ....[80]....
        /*050c*/ 	.word	0xffffffff


	//   ....[81]....
        /*0510*/ 	.word	0xffffffff


	//   ....[82]....
        /*0514*/ 	.word	0xffffffff


	//   ....[83]....
        /*0518*/ 	.word	0xffffffff


	//   ....[84]....
        /*051c*/ 	.word	0xffffffff


	//   ....[85]....
        /*0520*/ 	.word	0xffffffff


	//   ....[86]....
        /*0524*/ 	.word	0xffffffff


	//   ....[87]....
        /*0528*/ 	.word	0xffffffff


	//   ....[88]....
        /*052c*/ 	.word	0xffffffff


	//   ....[89]....
        /*0530*/ 	.word	0xffffffff


	//   ....[90]....
        /*0534*/ 	.word	0xffffffff


	//   ....[91]....
        /*0538*/ 	.word	0xffffffff


	//   ....[92]....
        /*053c*/ 	.word	0xffffffff


	//   ....[93]....
        /*0540*/ 	.word	0xffffffff


	//   ....[94]....
        /*0544*/ 	.word	0xffffffff


	//   ....[95]....
        /*0548*/ 	.word	0x0500000f


	//   ....[96]....
        /*054c*/ 	.word	0x0500000f


	//   ....[97]....
        /*0550*/ 	.word	0x0500000f


	//   ....[98]....
        /*0554*/ 	.word	0x0500000f


	//   ....[99]....
        /*0558*/ 	.word	0x0500000f


	//   ....[100]....
        /*055c*/ 	.word	0x0500000f


	//   ....[101]....
        /*0560*/ 	.word	0x0500000f


	//   ....[102]....
        /*0564*/ 	.word	0x0500000f


	//   ....[103]....
        /*0568*/ 	.word	0x0500000f


	//   ....[104]....
        /*056c*/ 	.word	0x0500000f


	//   ....[105]....
        /*0570*/ 	.word	0x0500000f


	//   ....[106]....
        /*0574*/ 	.word	0x0500000f


	//   ....[107]....
        /*0578*/ 	.word	0x0500000f


	//   ....[108]....
        /*057c*/ 	.word	0x0500000f


	//   ....[109]....
        /*0580*/ 	.word	0x0500000f


	//   ....[110]....
        /*0584*/ 	.word	0x0500000f


	//   ....[111]....
        /*0588*/ 	.word	0x0500000f


	//   ....[112]....
        /*058c*/ 	.word	0x0500000f


	//   ....[113]....
        /*0590*/ 	.word	0x0500000f


	//   ....[114]....
        /*0594*/ 	.word	0x0500000f


	//   ....[115]....
        /*0598*/ 	.word	0x0500000f


	//   ....[116]....
        /*059c*/ 	.word	0x0500000f


	//   ....[117]....
        /*05a0*/ 	.word	0x0500000f


	//   ....[118]....
        /*05a4*/ 	.word	0x0500000f


	//   ....[119]....
        /*05a8*/ 	.word	0x0500000f


	//   ....[120]....
        /*05ac*/ 	.word	0x0500000f


	//   ....[121]....
        /*05b0*/ 	.word	0x0500000f


	//----- nvinfo : EIATTR_COOP_GROUP_INSTR_OFFSETS
	.align		4
.L_378:
        /*05b4*/ 	.byte	0x04, 0x28
        /*05b6*/ 	.short	(.L_380 - .L_379)


	//   ....[0]....
.L_379:
        /*05b8*/ 	.word	0x00000060


	//   ....[1]....
        /*05bc*/ 	.word	0x00000140


	//   ....[2]....
        /*05c0*/ 	.word	0x00000190


	//   ....[3]....
        /*05c4*/ 	.word	0x00000380


	//   ....[4]....
        /*05c8*/ 	.word	0x000004e0


	//   ....[5]....
        /*05cc*/ 	.word	0x00000600


	//   ....[6]....
        /*05d0*/ 	.word	0x00000760


	//   ....[7]....
        /*05d4*/ 	.word	0x00001da0


	//   ....[8]....
        /*05d8*/ 	.word	0x00003e90


	//   ....[9]....
        /*05dc*/ 	.word	0x000044e0


	//   ....[10]....
        /*05e0*/ 	.word	0x00005060


	//   ....[11]....
        /*05e4*/ 	.word	0x00005680


	//   ....[12]....
        /*05e8*/ 	.word	0x00005700


	//   ....[13]....
        /*05ec*/ 	.word	0x00005970


	//   ....[14]....
        /*05f0*/ 	.word	0x000059e0


	//   ....[15]....
        /*05f4*/ 	.word	0x00006320


	//   ....[16]....
        /*05f8*/ 	.word	0x000068e0


	//   ....[17]....
        /*05fc*/ 	.word	0x00006e60


	//   ....[18]....
        /*0600*/ 	.word	0x00007550


	//   ....[19]....
        /*0604*/ 	.word	0x00007650


	//   ....[20]....
        /*0608*/ 	.word	0x00007a60


	//   ....[21]....
        /*060c*/ 	.word	0x00007c30


	//   ....[22]....
        /*0610*/ 	.word	0x00008c20


	//   ....[23]....
        /*0614*/ 	.word	0x00009600


	//   ....[24]....
        /*0618*/ 	.word	0x00009690


	//   ....[25]....
        /*061c*/ 	.word	0x00009980


	//   ....[26]....
        /*0620*/ 	.word	0x00009ad0


	//   ....[27]....
        /*0624*/ 	.word	0x0000aba0


	//   ....[28]....
        /*0628*/ 	.word	0x0000b040


	//   ....[29]....
        /*062c*/ 	.word	0x0000b5f0


	//   ....[30]....
        /*0630*/ 	.word	0x0000bc70


	//   ....[31]....
        /*0634*/ 	.word	0x0000bd40


	//   ....[32]....
        /*0638*/ 	.word	0x0000c0f0


	//   ....[33]....
        /*063c*/ 	.word	0x0000c1d0


	//   ....[34]....
        /*0640*/ 	.word	0x0000d340


	//   ....[35]....
        /*0644*/ 	.word	0x0000d380


	//   ....[36]....
        /*0648*/ 	.word	0x0000d3b0


	//   ....[37]....
        /*064c*/ 	.word	0x0000d420


	//   ....[38]....
        /*0650*/ 	.word	0x0000d450


	//   ....[39]....
        /*0654*/ 	.word	0x0000eda0


	//   ....[40]....
        /*0658*/ 	.word	0x0000f3e0


	//   ....[41]....
        /*065c*/ 	.word	0x0000f410


	//   ....[42]....
        /*0660*/ 	.word	0x0000f430


	//   ....[43]....
        /*0664*/ 	.word	0x0000f450


	//   ....[44]....
        /*0668*/ 	.word	0x0000fae0


	//   ....[45]....
        /*066c*/ 	.word	0x0000faf0


	//   ....[46]....
        /*0670*/ 	.word	0x0000fd20


	//   ....[47]....
        /*0674*/ 	.word	0x0000fd40


	//   ....[48]....
        /*0678*/ 	.word	0x000108e0


	//   ....[49]....
        /*067c*/ 	.word	0x00010910


	//   ....[50]....
        /*0680*/ 	.word	0x00010b50


	//   ....[51]....
        /*0684*/ 	.word	0x00010b70


	//   ....[52]....
        /*0688*/ 	.word	0x00010e30


	//   ....[53]....
        /*068c*/ 	.word	0x00011000


	//   ....[54]....
        /*0690*/ 	.word	0x00011030


	//   ....[55]....
        /*0694*/ 	.word	0x00011060


	//   ....[56]....
        /*0698*/ 	.word	0x00011090


	//   ....[57]....
        /*069c*/ 	.word	0x000110c0


	//   ....[58]....
        /*06a0*/ 	.word	0x000110f0


	//   ....[59]....
        /*06a4*/ 	.word	0x00011260


	//   ....[60]....
        /*06a8*/ 	.word	0x00011290


	//   ....[61]....
        /*06ac*/ 	.word	0x000112c0


	//   ....[62]....
        /*06b0*/ 	.word	0x000112f0


	//   ....[63]....
        /*06b4*/ 	.word	0x00011320


	//   ....[64]....
        /*06b8*/ 	.word	0x00011350


	//   ....[65]....
        /*06bc*/ 	.word	0x000113f0


	//   ....[66]....
        /*06c0*/ 	.word	0x00011450


	//   ....[67]....
        /*06c4*/ 	.word	0x000114e0


	//   ....[68]....
        /*06c8*/ 	.word	0x000129a0


	//   ....[69]....
        /*06cc*/ 	.word	0x000134d0


	//   ....[70]....
        /*06d0*/ 	.word	0x000134f0


	//   ....[71]....
        /*06d4*/ 	.word	0x000135a0


	//   ....[72]....
        /*06d8*/ 	.word	0x000135b0


	//   ....[73]....
        /*06dc*/ 	.word	0x00013630


	//   ....[74]....
        /*06e0*/ 	.word	0x00013640


	//   ....[75]....
        /*06e4*/ 	.word	0x00013650


	//   ....[76]....
        /*06e8*/ 	.word	0x00013660


	//   ....[77]....
        /*06ec*/ 	.word	0x00017130


	//   ....[78]....
        /*06f0*/ 	.word	0x00017160


	//   ....[79]....
        /*06f4*/ 	.word	0x000171a0


	//   ....[80]....
        /*06f8*/ 	.word	0x000171d0


	//   ....[81]....
        /*06fc*/ 	.word	0x00017200


	//   ....[82]....
        /*0700*/ 	.word	0x00017230


	//   ....[83]....
        /*0704*/ 	.word	0x00017260


	//   ....[84]....
        /*0708*/ 	.word	0x00017290


	//   ....[85]....
        /*070c*/ 	.word	0x00017410


	//   ....[86]....
        /*0710*/ 	.word	0x00017440


	//   ....[87]....
        /*0714*/ 	.word	0x00017470


	//   ....[88]....
        /*0718*/ 	.word	0x000174a0


	//   ....[89]....
        /*071c*/ 	.word	0x000174d0


	//   ....[90]....
        /*0720*/ 	.word	0x00017500


	//   ....[91]....
        /*0724*/ 	.word	0x000175c0


	//   ....[92]....
        /*0728*/ 	.word	0x000175e0


	//   ....[93]....
        /*072c*/ 	.word	0x00017650


	//   ....[94]....
        /*0730*/ 	.word	0x00017d10


	//   ....[95]....
        /*0734*/ 	.word	0x00018420


	//   ....[96]....
        /*0738*/ 	.word	0x000185e0


	//   ....[97]....
        /*073c*/ 	.word	0x00018630


	//   ....[98]....
        /*0740*/ 	.word	0x00018690


	//   ....[99]....
        /*0744*/ 	.word	0x00018780


	//   ....[100]....
        /*0748*/ 	.word	0x000187e0


	//   ....[101]....
        /*074c*/ 	.word	0x000188d0


	//   ....[102]....
        /*0750*/ 	.word	0x00018930


	//   ....[103]....
        /*0754*/ 	.word	0x00018a00


	//   ....[104]....
        /*0758*/ 	.word	0x00018d30


	//   ....[105]....
        /*075c*/ 	.word	0x00018dd0


	//   ....[106]....
        /*0760*/ 	.word	0x00018ef0


	//   ....[107]....
        /*0764*/ 	.word	0x00018f60


	//   ....[108]....
        /*0768*/ 	.word	0x00018fd0


	//   ....[109]....
        /*076c*/ 	.word	0x00019040


	//   ....[110]....
        /*0770*/ 	.word	0x000190b0


	//   ....[111]....
        /*0774*/ 	.word	0x00019130


	//   ....[112]....
        /*0778*/ 	.word	0x000191c0


	//   ....[113]....
        /*077c*/ 	.word	0x00019250


	//   ....[114]....
        /*0780*/ 	.word	0x000192c0


	//   ....[115]....
        /*0784*/ 	.word	0x00019330


	//   ....[116]....
        /*0788*/ 	.word	0x000193a0


	//   ....[117]....
        /*078c*/ 	.word	0x00019420


	//   ....[118]....
        /*0790*/ 	.word	0x00019490


	//   ....[119]....
        /*0794*/ 	.word	0x00019530


	//   ....[120]....
        /*0798*/ 	.word	0x000195c0


	//   ....[121]....
        /*079c*/ 	.word	0x000196f0


	//----- nvinfo : EIATTR_REG_RECONFIG
	.align		4
.L_380:
        /*07a0*/ 	.byte	0x01, 0x54
	.zero		2


	//----- nvinfo : EIATTR_SYSCALL_OFFSETS
	.align		4
        /*07a4*/ 	.byte	0x04, 0x46
        /*07a6*/ 	.short	(.L_382 - .L_381)


	//   ....[0]....
.L_381:
        /*07a8*/ 	.word	0x00004060


	//   ....[1]....
        /*07ac*/ 	.word	0x000125e0


	//   ....[2]....
        /*07b0*/ 	.word	0x00012730


	//   ....[3]....
        /*07b4*/ 	.word	0x00012820


	//   ....[4]....
        /*07b8*/ 	.word	0x00013090


	//----- nvinfo : EIATTR_MBARRIER_INSTR_OFFSETS
	.align		4
.L_382:
        /*07bc*/ 	.byte	0x04, 0x39
        /*07be*/ 	.short	(.L_384 - .L_383)


	//   ....[0]....
.L_383:
        /*07c0*/ 	.word	0x00000270
        /*07c4*/ 	.word	0x000000ff
        /*07c8*/ 	.word	0x00028c00
        /*07cc*/ 	.short	0x0100
        /*07ce*/ 	.byte	0x08
	.zero		1


	//   ....[1]....
        /*07d0*/ 	.word	0x00000280
        /*07d4*/ 	.word	0x000000ff
        /*07d8*/ 	.word	0x00028c20
        /*07dc*/ 	.short	0x0100
        /*07de*/ 	.byte	0x08
	.zero		1


	//   ....[2]....
        /*07e0*/ 	.word	0x00000330
        /*07e4*/ 	.word	0x000000ff
        /*07e8*/ 	.word	0x00028c30
        /*07ec*/ 	.short	0x0100
        /*07ee*/ 	.byte	0x06
	.zero		1


	//   ....[3]....
        /*07f0*/ 	.word	0x00000340
        /*07f4*/ 	.word	0x000000ff
        /*07f8*/ 	.word	0x00028c40
        /*07fc*/ 	.short	0x0100
        /*07fe*/ 	.byte	0x06
	.zero		1


	//   ....[4]....
        /*0800*/ 	.word	0x00000350
        /*0804*/ 	.word	0x000000ff
        /*0808*/ 	.word	0x00028c38
        /*080c*/ 	.short	0x0100
        /*080e*/ 	.byte	0x06
	.zero		1


	//   ....[5]....
        /*0810*/ 	.word	0x00000360
        /*0814*/ 	.word	0x000000ff
        /*0818*/ 	.word	0x00028c48
        /*081c*/ 	.short	0x0100
        /*081e*/ 	.byte	0x06
	.zero		1


	//   ....[6]....
        /*0820*/ 	.word	0x00000490
        /*0824*/ 	.word	0x000000ff
        /*0828*/ 	.word	0x00028c50
        /*082c*/ 	.short	0x0100
        /*082e*/ 	.byte	0x08
	.zero		1


	//   ....[7]....
        /*0830*/ 	.word	0x000004a0
        /*0834*/ 	.word	0x000000ff
        /*0838*/ 	.word	0x00028c60
        /*083c*/ 	.short	0x0100
        /*083e*/ 	.byte	0x08
	.zero		1


	//   ....[8]....
        /*0840*/ 	.word	0x000004b0
        /*0844*/ 	.word	0x000000ff
        /*0848*/ 	.word	0x00028c58
        /*084c*/ 	.short	0x0100
        /*084e*/ 	.byte	0x08
	.zero		1


	//   ....[9]....
        /*0850*/ 	.word	0x000004c0
        /*0854*/ 	.word	0x000000ff
        /*0858*/ 	.word	0x00028c68
        /*085c*/ 	.short	0x0100
        /*085e*/ 	.byte	0x08
	.zero		1


	//   ....[10]....
        /*0860*/ 	.word	0x000005b0
        /*0864*/ 	.word	0x000000ff
        /*0868*/ 	.word	0x00028c70
        /*086c*/ 	.short	0x0100
        /*086e*/ 	.byte	0x06
	.zero		1


	//   ....[11]....
        /*0870*/ 	.word	0x000005c0
        /*0874*/ 	.word	0x000000ff
        /*0878*/ 	.word	0x00028c80
        /*087c*/ 	.short	0x0100
        /*087e*/ 	.byte	0x06
	.zero		1


	//   ....[12]....
        /*0880*/ 	.word	0x000005d0
        /*0884*/ 	.word	0x000000ff
        /*0888*/ 	.word	0x00028c78
        /*088c*/ 	.short	0x0100
        /*088e*/ 	.byte	0x06
	.zero		1


	//   ....[13]....
        /*0890*/ 	.word	0x000005e0
        /*0894*/ 	.word	0x000000ff
        /*0898*/ 	.word	0x00028c88
        /*089c*/ 	.short	0x0100
        /*089e*/ 	.byte	0x06
	.zero		1


	//   ....[14]....
        /*08a0*/ 	.word	0x00000710
        /*08a4*/ 	.word	0x000000ff
        /*08a8*/ 	.word	0x00028c90
        /*08ac*/ 	.short	0x0100
        /*08ae*/ 	.byte	0x08
	.zero		1


	//   ....[15]....
        /*08b0*/ 	.word	0x00000720
        /*08b4*/ 	.word	0x000000ff
        /*08b8*/ 	.word	0x00028ca0
        /*08bc*/ 	.short	0x0100
        /*08be*/ 	.byte	0x08
	.zero		1


	//   ....[16]....
        /*08c0*/ 	.word	0x00000730
        /*08c4*/ 	.word	0x000000ff
        /*08c8*/ 	.word	0x00028c98
        /*08cc*/ 	.short	0x0100
        /*08ce*/ 	.byte	0x08
	.zero		1


	//   ....[17]....
        /*08d0*/ 	.word	0x00000740
        /*08d4*/ 	.word	0x000000ff
        /*08d8*/ 	.word	0x00028ca8
        /*08dc*/ 	.short	0x0100
        /*08de*/ 	.byte	0x08
	.zero		1


	//   ....[18]....
        /*08e0*/ 	.word	0x00000870
        /*08e4*/ 	.word	0x000000ff
        /*08e8*/ 	.word	0x00028cb0
        /*08ec*/ 	.short	0x0100
        /*08ee*/ 	.byte	0x08
	.zero		1


	//   ....[19]....
        /*08f0*/ 	.word	0x00000880
        /*08f4*/ 	.word	0x000000ff
        /*08f8*/ 	.word	0x00028cc0
        /*08fc*/ 	.short	0x0100
        /*08fe*/ 	.byte	0x08
	.zero		1


	//   ....[20]....
        /*0900*/ 	.word	0x00000890
        /*0904*/ 	.word	0x000000ff
        /*0908*/ 	.word	0x00028cb8
        /*090c*/ 	.short	0x0100
        /*090e*/ 	.byte	0x08
	.zero		1


	//   ....[21]....
        /*0910*/ 	.word	0x000008a0
        /*0914*/ 	.word	0x000000ff
        /*0918*/ 	.word	0x00028cc8
        /*091c*/ 	.short	0x0100
        /*091e*/ 	.byte	0x08
	.zero		1


	//   ....[22]....
        /*0920*/ 	.word	0x00001eb0
        /*0924*/ 	.word	0x000000ff
        /*0928*/ 	.word	0x00028c50
        /*092c*/ 	.short	0x010a
        /*092e*/ 	.byte	0x15
	.zero		1


	//   ....[23]....
        /*0930*/ 	.word	0x00002180
        /*0934*/ 	.word	0x00000000
        /*0938*/ 	.word	0x00000000
        /*093c*/ 	.short	0x0101
        /*093e*/ 	.byte	0x3f
	.zero		1


	//   ....[24]....
        /*0940*/ 	.word	0x00002ac0
        /*0944*/ 	.word	0x000000ff
        /*0948*/ 	.word	0x00028c50
        /*094c*/ 	.short	0x010a
        /*094e*/ 	.byte	0x15
	.zero		1


	//   ....[25]....
        /*0950*/ 	.word	0x00002b00
        /*0954*/ 	.word	0x000000ff
        /*0958*/ 	.word	0x00028c50
        /*095c*/ 	.short	0x010a
        /*095e*/ 	.byte	0x15
	.zero		1


	//   ....[26]....
        /*0960*/ 	.word	0x00002cd0
        /*0964*/ 	.word	0x00000000
        /*0968*/ 	.word	0x00000000
        /*096c*/ 	.short	0x0101
        /*096e*/ 	.byte	0x3f
	.zero		1


	//   ....[27]....
        /*0970*/ 	.word	0x000040e0
        /*0974*/ 	.word	0x000000ff
        /*0978*/ 	.word	0x00028c00
        /*097c*/ 	.short	0x010a
        /*097e*/ 	.byte	0x2e
	.zero		1


	//   ....[28]....
        /*0980*/ 	.word	0x00004160
        /*0984*/ 	.word	0x00000007
        /*0988*/ 	.word	0x00028c30
        /*098c*/ 	.short	0x010a
        /*098e*/ 	.byte	0x3f
	.zero		1


	//   ....[29]....
        /*0990*/ 	.word	0x000041a0
        /*0994*/ 	.word	0x00000007
        /*0998*/ 	.word	0x00028c30
        /*099c*/ 	.short	0x010a
        /*099e*/ 	.byte	0x3f
	.zero		1


	//   ....[30]....
        /*09a0*/ 	.word	0x00004590
        /*09a4*/ 	.word	0x00000003
        /*09a8*/ 	.word	0x00000000
        /*09ac*/ 	.short	0x0101
        /*09ae*/ 	.byte	0x3f
	.zero		1


	//   ....[31]....
        /*09b0*/ 	.word	0x00006040
        /*09b4*/ 	.word	0x00000007
        /*09b8*/ 	.word	0x00028c50
        /*09bc*/ 	.short	0x010a
        /*09be*/ 	.byte	0x3f
	.zero		1


	//   ....[32]....
        /*09c0*/ 	.word	0x00006080
        /*09c4*/ 	.word	0x00000007
        /*09c8*/ 	.word	0x00028c50
        /*09cc*/ 	.short	0x010a
        /*09ce*/ 	.byte	0x3f
	.zero		1


	//   ....[33]....
        /*09d0*/ 	.word	0x00006340
        /*09d4*/ 	.word	0x00000007
        /*09d8*/ 	.word	0x00000000
        /*09dc*/ 	.short	0x0101
        /*09de*/ 	.byte	0x3f
	.zero		1


	//   ....[34]....
        /*09e0*/ 	.word	0x000065d0
        /*09e4*/ 	.word	0x000000ff
        /*09e8*/ 	.word	0x00028c30
        /*09ec*/ 	.short	0x010a
        /*09ee*/ 	.byte	0x1b
	.zero		1


	//   ....[35]....
        /*09f0*/ 	.word	0x00006610
        /*09f4*/ 	.word	0x000000ff
        /*09f8*/ 	.word	0x00028c30
        /*09fc*/ 	.short	0x010a
        /*09fe*/ 	.byte	0x1b
	.zero		1


	//   ....[36]....
        /*0a00*/ 	.word	0x00006a60
        /*0a04*/ 	.word	0x0000000a
        /*0a08*/ 	.word	0x00000000
        /*0a0c*/ 	.short	0x0101
        /*0a0e*/ 	.byte	0x3f
	.zero		1


	//   ....[37]....
        /*0a10*/ 	.word	0x00008970
        /*0a14*/ 	.word	0x000000ff
        /*0a18*/ 	.word	0x00028c50
        /*0a1c*/ 	.short	0x010a
        /*0a1e*/ 	.byte	0x1b
	.zero		1


	//   ....[38]....
        /*0a20*/ 	.word	0x000089b0
        /*0a24*/ 	.word	0x000000ff
        /*0a28*/ 	.word	0x00028c50
        /*0a2c*/ 	.short	0x010a
        /*0a2e*/ 	.byte	0x1b
	.zero		1


	//   ....[39]....
        /*0a30*/ 	.word	0x00008c40
        /*0a34*/ 	.word	0x00000015
        /*0a38*/ 	.word	0x00000000
        /*0a3c*/ 	.short	0x0101
        /*0a3e*/ 	.byte	0x3f
	.zero		1


	//   ....[40]....
        /*0a40*/ 	.word	0x00009030
        /*0a44*/ 	.word	0x000000ff
        /*0a48*/ 	.word	0x00028c30
        /*0a4c*/ 	.short	0x010a
        /*0a4e*/ 	.byte	0x19
	.zero		1


	//   ....[41]....
        /*0a50*/ 	.word	0x00009070
        /*0a54*/ 	.word	0x000000ff
        /*0a58*/ 	.word	0x00028c30
        /*0a5c*/ 	.short	0x010a
        /*0a5e*/ 	.byte	0x19
	.zero		1


	//   ....[42]....
        /*0a60*/ 	.word	0x00009e20
        /*0a64*/ 	.word	0x00000098
        /*0a68*/ 	.word	0x00000000
        /*0a6c*/ 	.short	0x0101
        /*0a6e*/ 	.byte	0x3f
	.zero		1


	//   ....[43]....
        /*0a70*/ 	.word	0x0000a910
        /*0a74*/ 	.word	0x000000ff
        /*0a78*/ 	.word	0x00028c50
        /*0a7c*/ 	.short	0x010a
        /*0a7e*/ 	.byte	0x19
	.zero		1


	//   ....[44]....
        /*0a80*/ 	.word	0x0000a950
        /*0a84*/ 	.word	0x000000ff
        /*0a88*/ 	.word	0x00028c50
        /*0a8c*/ 	.short	0x010a
        /*0a8e*/ 	.byte	0x19
	.zero		1


	//   ....[45]....
        /*0a90*/ 	.word	0x0000abc0
        /*0a94*/ 	.word	0x000000aa
        /*0a98*/ 	.word	0x00000000
        /*0a9c*/ 	.short	0x0101
        /*0a9e*/ 	.byte	0x3f
	.zero		1


	//   ....[46]....
        /*0aa0*/ 	.word	0x0000ad20
        /*0aa4*/ 	.word	0x000000ff
        /*0aa8*/ 	.word	0x00028c30
        /*0aac*/ 	.short	0x010a
        /*0aae*/ 	.byte	0x1a
	.zero		1


	//   ....[47]....
        /*0ab0*/ 	.word	0x0000ad60
        /*0ab4*/ 	.word	0x000000ff
        /*0ab8*/ 	.word	0x00028c30
        /*0abc*/ 	.short	0x010a
        /*0abe*/ 	.byte	0x1a
	.zero		1


	//   ....[48]....
        /*0ac0*/ 	.word	0x0000b190
        /*0ac4*/ 	.word	0x0000000a
        /*0ac8*/ 	.word	0x00000000
        /*0acc*/ 	.short	0x0101
        /*0ace*/ 	.byte	0x3f
	.zero		1


	//   ....[49]....
        /*0ad0*/ 	.word	0x0000d090
        /*0ad4*/ 	.word	0x000000ff
        /*0ad8*/ 	.word	0x00028c50
        /*0adc*/ 	.short	0x010a
        /*0ade*/ 	.byte	0x1a
	.zero		1


	//   ....[50]....
        /*0ae0*/ 	.word	0x0000d0d0
        /*0ae4*/ 	.word	0x000000ff
        /*0ae8*/ 	.word	0x00028c50
        /*0aec*/ 	.short	0x010a
        /*0aee*/ 	.byte	0x1a
	.zero		1


	//   ....[51]....
        /*0af0*/ 	.word	0x0000d360
        /*0af4*/ 	.word	0x00000015
        /*0af8*/ 	.word	0x00000000
        /*0afc*/ 	.short	0x0101
        /*0afe*/ 	.byte	0x3f
	.zero		1


	//   ....[52]....
        /*0b00*/ 	.word	0x0000fac0
        /*0b04*/ 	.word	0x000000ff
        /*0b08*/ 	.word	0x00000000
        /*0b0c*/ 	.short	0x0101
        /*0b0e*/ 	.byte	0x04
	.zero		1


	//   ....[53]....
        /*0b10*/ 	.word	0x00012c30
        /*0b14*/ 	.word	0x00000000
        /*0b18*/ 	.word	0x00028c40
        /*0b1c*/ 	.short	0x010a
        /*0b1e*/ 	.byte	0x3f
	.zero		1


	//   ....[54]....
        /*0b20*/ 	.word	0x00013760
        /*0b24*/ 	.word	0x00000008
        /*0b28*/ 	.word	0x00028c00
        /*0b2c*/ 	.short	0x0107
        /*0b2e*/ 	.byte	0x3f
	.zero		1


	//   ....[55]....
        /*0b30*/ 	.word	0x00013860
        /*0b34*/ 	.word	0x00000002
        /*0b38*/ 	.word	0x00028c00
        /*0b3c*/ 	.short	0x0101
        /*0b3e*/ 	.byte	0x3f
	.zero		1


	//   ....[56]....
        /*0b40*/ 	.word	0x00013880
        /*0b44*/ 	.word	0x00000002
        /*0b48*/ 	.word	0x00028c20
        /*0b4c*/ 	.short	0x010a
        /*0b4e*/ 	.byte	0x3f
	.zero		1


	//   ....[57]....
        /*0b50*/ 	.word	0x00013980
        /*0b54*/ 	.word	0x00000000
        /*0b58*/ 	.word	0x00028c60
        /*0b5c*/ 	.short	0x010a
        /*0b5e*/ 	.byte	0x3f
	.zero		1


	//   ....[58]....
        /*0b60*/ 	.word	0x00014600
        /*0b64*/ 	.word	0x00000003
        /*0b68*/ 	.word	0x00028c40
        /*0b6c*/ 	.short	0x010a
        /*0b6e*/ 	.byte	0x3f
	.zero		1


	//   ....[59]....
        /*0b70*/ 	.word	0x00014850
        /*0b74*/ 	.word	0x00000003
        /*0b78*/ 	.word	0x00028c60
        /*0b7c*/ 	.short	0x010a
        /*0b7e*/ 	.byte	0x3f
	.zero		1


	//   ....[60]....
        /*0b80*/ 	.word	0x00015470
        /*0b84*/ 	.word	0x00000004
        /*0b88*/ 	.word	0x00028c40
        /*0b8c*/ 	.short	0x010a
        /*0b8e*/ 	.byte	0x3f
	.zero		1


	//   ....[61]....
        /*0b90*/ 	.word	0x000156b0
        /*0b94*/ 	.word	0x00000004
        /*0b98*/ 	.word	0x00028c60
        /*0b9c*/ 	.short	0x010a
        /*0b9e*/ 	.byte	0x3f
	.zero		1


	//   ....[62]....
        /*0ba0*/ 	.word	0x00016240
        /*0ba4*/ 	.word	0x00000004
        /*0ba8*/ 	.word	0x00028c40
        /*0bac*/ 	.short	0x010a
        /*0bae*/ 	.byte	0x3f
	.zero		1


	//   ....[63]....
        /*0bb0*/ 	.word	0x00016490
        /*0bb4*/ 	.word	0x00000004
        /*0bb8*/ 	.word	0x00028c60
        /*0bbc*/ 	.short	0x010a
        /*0bbe*/ 	.byte	0x3f
	.zero		1


	//   ....[64]....
        /*0bc0*/ 	.word	0x00017c90
        /*0bc4*/ 	.word	0x00000000
        /*0bc8*/ 	.word	0x00028c20
        /*0bcc*/ 	.short	0x010a
        /*0bce*/ 	.byte	0x3f
	.zero		1


	//   ....[65]....
        /*0bd0*/ 	.word	0x00017e50
        /*0bd4*/ 	.word	0x00000006
        /*0bd8*/ 	.word	0x00000000
        /*0bdc*/ 	.short	0x010a
        /*0bde*/ 	.byte	0x3f
	.zero		1


	//   ....[66]....
        /*0be0*/ 	.word	0x00017ec0
        /*0be4*/ 	.word	0x00000007
        /*0be8*/ 	.word	0x00000000
        /*0bec*/ 	.short	0x010a
        /*0bee*/ 	.byte	0x3f
	.zero		1


	//   ....[67]....
        /*0bf0*/ 	.word	0x00017f30
        /*0bf4*/ 	.word	0x00000004
        /*0bf8*/ 	.word	0x00000000
        /*0bfc*/ 	.short	0x010a
        /*0bfe*/ 	.byte	0x3f
	.zero		1


	//   ....[68]....
        /*0c00*/ 	.word	0x00017f60
        /*0c04*/ 	.word	0x00000003
        /*0c08*/ 	.word	0x00000000
        /*0c0c*/ 	.short	0x010a
        /*0c0e*/ 	.byte	0x3f
	.zero		1


	//   ....[69]....
        /*0c10*/ 	.word	0x00017fd0
        /*0c14*/ 	.word	0x00000003
        /*0c18*/ 	.word	0x00028c50
        /*0c1c*/ 	.short	0x010a
        /*0c1e*/ 	.byte	0x3f
	.zero		1


	//   ....[70]....
        /*0c20*/ 	.word	0x00018030
        /*0c24*/ 	.word	0x00000003
        /*0c28*/ 	.word	0x00028c50
        /*0c2c*/ 	.short	0x010a
        /*0c2e*/ 	.byte	0x3f
	.zero		1


	//   ....[71]....
        /*0c30*/ 	.word	0x00018090
        /*0c34*/ 	.word	0x00000003
        /*0c38*/ 	.word	0x00028c00
        /*0c3c*/ 	.short	0x010a
        /*0c3e*/ 	.byte	0x3f
	.zero		1


	//   ....[72]....
        /*0c40*/ 	.word	0x000180e0
        /*0c44*/ 	.word	0x00000007
        /*0c48*/ 	.word	0x00028c30
        /*0c4c*/ 	.short	0x010a
        /*0c4e*/ 	.byte	0x3f
	.zero		1


	//   ....[73]....
        /*0c50*/ 	.word	0x00018130
        /*0c54*/ 	.word	0x00000007
        /*0c58*/ 	.word	0x00028c50
        /*0c5c*/ 	.short	0x010a
        /*0c5e*/ 	.byte	0x3f
	.zero		1


	//   ....[74]....
        /*0c60*/ 	.word	0x00018190
        /*0c64*/ 	.word	0x00000009
        /*0c68*/ 	.word	0x00028c30
        /*0c6c*/ 	.short	0x010a
        /*0c6e*/ 	.byte	0x3f
	.zero		1


	//   ....[75]....
        /*0c70*/ 	.word	0x000181e0
        /*0c74*/ 	.word	0x00000015
        /*0c78*/ 	.word	0x00028c50
        /*0c7c*/ 	.short	0x010a
        /*0c7e*/ 	.byte	0x3f
	.zero		1


	//   ....[76]....
        /*0c80*/ 	.word	0x00018240
        /*0c84*/ 	.word	0x00000006
        /*0c88*/ 	.word	0x00028c30
        /*0c8c*/ 	.short	0x010a
        /*0c8e*/ 	.byte	0x3f
	.zero		1


	//   ....[77]....
        /*0c90*/ 	.word	0x00018290
        /*0c94*/ 	.word	0x000000aa
        /*0c98*/ 	.word	0x00028c50
        /*0c9c*/ 	.short	0x010a
        /*0c9e*/ 	.byte	0x3f
	.zero		1


	//   ....[78]....
        /*0ca0*/ 	.word	0x000182f0
        /*0ca4*/ 	.word	0x00000005
        /*0ca8*/ 	.word	0x00028c30
        /*0cac*/ 	.short	0x010a
        /*0cae*/ 	.byte	0x3f
	.zero		1


	//   ....[79]....
        /*0cb0*/ 	.word	0x00018340
        /*0cb4*/ 	.word	0x00000015
        /*0cb8*/ 	.word	0x00028c50
        /*0cbc*/ 	.short	0x010a
        /*0cbe*/ 	.byte	0x3f
	.zero		1


	//   ....[80]....
        /*0cc0*/ 	.word	0x000184e0
        /*0cc4*/ 	.word	0x00000000
        /*0cc8*/ 	.word	0x00028c40
        /*0ccc*/ 	.short	0x010a
        /*0cce*/ 	.byte	0x3f
	.zero		1


	//   ....[81]....
        /*0cd0*/ 	.word	0x00018a50
        /*0cd4*/ 	.word	0x00000002
        /*0cd8*/ 	.word	0x00028c20
        /*0cdc*/ 	.short	0x010a
        /*0cde*/ 	.byte	0x3f
	.zero		1


	//   ....[82]....
        /*0ce0*/ 	.word	0x00018aa0
        /*0ce4*/ 	.word	0x00000000
        /*0ce8*/ 	.word	0x00028c60
        /*0cec*/ 	.short	0x010a
        /*0cee*/ 	.byte	0x3f
	.zero		1


	//   ....[83]....
        /*0cf0*/ 	.word	0x00018af0
        /*0cf4*/ 	.word	0x00000003
        /*0cf8*/ 	.word	0x00028c40
        /*0cfc*/ 	.short	0x010a
        /*0cfe*/ 	.byte	0x3f
	.zero		1


	//   ....[84]....
        /*0d00*/ 	.word	0x00018b40
        /*0d04*/ 	.word	0x00000003
        /*0d08*/ 	.word	0x00028c60
        /*0d0c*/ 	.short	0x010a
        /*0d0e*/ 	.byte	0x3f
	.zero		1


	//   ....[85]....
        /*0d10*/ 	.word	0x00018b90
        /*0d14*/ 	.word	0x00000004
        /*0d18*/ 	.word	0x00028c40
        /*0d1c*/ 	.short	0x010a
        /*0d1e*/ 	.byte	0x3f
	.zero		1


	//   ....[86]....
        /*0d20*/ 	.word	0x00018be0
        /*0d24*/ 	.word	0x00000004
        /*0d28*/ 	.word	0x00028c60
        /*0d2c*/ 	.short	0x010a
        /*0d2e*/ 	.byte	0x3f
	.zero		1


	//   ....[87]....
        /*0d30*/ 	.word	0x00018c30
        /*0d34*/ 	.word	0x00000004
        /*0d38*/ 	.word	0x00028c40
        /*0d3c*/ 	.short	0x010a
        /*0d3e*/ 	.byte	0x3f
	.zero		1


	//   ....[88]....
        /*0d40*/ 	.word	0x00018c80
        /*0d44*/ 	.word	0x00000004
        /*0d48*/ 	.word	0x00028c60
        /*0d4c*/ 	.short	0x010a
        /*0d4e*/ 	.byte	0x3f
	.zero		1


	//   ....[89]....
        /*0d50*/ 	.word	0x00019610
        /*0d54*/ 	.word	0x00000000
        /*0d58*/ 	.word	0x00028c20
        /*0d5c*/ 	.short	0x010a
        /*0d5e*/ 	.byte	0x3f
	.zero		1


	//   ....[90]....
        /*0d60*/ 	.word	0x000197b0
        /*0d64*/ 	.word	0x00000006
        /*0d68*/ 	.word	0x00000000
        /*0d6c*/ 	.short	0x010a
        /*0d6e*/ 	.byte	0x3f
	.zero		1


	//   ....[91]....
        /*0d70*/ 	.word	0x00019800
        /*0d74*/ 	.word	0x00000007
        /*0d78*/ 	.word	0x00000000
        /*0d7c*/ 	.short	0x010a
        /*0d7e*/ 	.byte	0x3f
	.zero		1


	//   ....[92]....
        /*0d80*/ 	.word	0x00019850
        /*0d84*/ 	.word	0x00000004
        /*0d88*/ 	.word	0x00000000
        /*0d8c*/ 	.short	0x010a
        /*0d8e*/ 	.byte	0x3f
	.zero		1


	//----- nvinfo : EIATTR_NUM_MBARRIERS
	.align		4
.L_384:
        /*0d90*/ 	.byte	0x03, 0x38
        /*0d92*/ 	.short	0x0016


	//----- nvinfo : EIATTR_EXIT_INSTR_OFFSETS
	.align		4
        /*0d94*/ 	.byte	0x04, 0x1c
        /*0d96*/ 	.short	(.L_386 - .L_385)


	//   ....[0]....
.L_385:
        /*0d98*/ 	.word	0x00000a40


	//   ....[1]....
        /*0d9c*/ 	.word	0x00010dd0


	//   ....[2]....
        /*0da0*/ 	.word	0x00017fb0


	//----- nvinfo : EIATTR_MAX_THREADS
	.align		4
.L_386:
        /*0da4*/ 	.byte	0x04, 0x05
        /*0da6*/ 	.short	(.L_388 - .L_387)
.L_387:
        /*0da8*/ 	.word	0x00000180
        /*0dac*/ 	.word	0x00000001
        /*0db0*/ 	.word	0x00000001


	//----- nvinfo : EIATTR_CRS_STACK_SIZE
	.align		4
.L_388:
        /*0db4*/ 	.byte	0x04, 0x1e
        /*0db6*/ 	.short	(.L_390 - .L_389)
.L_389:
        /*0db8*/ 	.word	0x00000000


	//----- nvinfo : EIATTR_CBANK_PARAM_SIZE
	.align		4
.L_390:
        /*0dbc*/ 	.byte	0x03, 0x19
        /*0dbe*/ 	.short	0x0af0


	//----- nvinfo : EIATTR_PARAM_CBANK
	.align		4
        /*0dc0*/ 	.byte	0x04, 0x0a
        /*0dc2*/ 	.short	(.L_392 - .L_391)
	.align		4
.L_391:
        /*0dc4*/ 	.word	index@(.nv.constant0._ZN7cutlass13device_kernelIN5flash11enable_sm90INS1_16FlashAttnFwdSm90INS1_25CollectiveMainloopFwdSm90ILi2EN4cute5tupleIJNS5_1CILi1EEES8_S8_EEENS6_IJNS7_ILi64EEESA_SA_EEELi512ENS_6half_tEfNS_4arch4Sm90ELb0ELb1ELb1ELb1ELb0ELb0ELb0ELb0ELb0ELb1ELb0ELb0EEENS1_21CollectiveEpilogueFwdINS6_IJSA_NS7_ILi512EEESA_EEES9_SC_SE_Li256ELb1ELb1ELb0ELb0EEENS1_36VarlenDynamicPersistentTileSchedulerILi64ELi64ELi256ELi128ELb0ELb1ELb1ELb1ELb0ELb1EEEEEEEEEvNT_6ParamsE)
        /*0dc8*/ 	.short	0x0210
        /*0dca*/ 	.short	0x0af0


	//----- nvinfo : EIATTR_SW_WAR
	.align		4
.L_392:
        /*0dcc*/ 	.byte	0x04, 0x36
        /*0dce*/ 	.short	(.L_394 - .L_393)
.L_393:
        /*0dd0*/ 	.word	0x00000008
.L_394:


//--------------------- .nv.info._ZN7cutlass13device_kernelIN5flash11enable_sm90INS1_16FlashAttnFwdSm90INS1_25CollectiveMainloopFwdSm90ILi2EN4cute5tupleIJNS5_1CILi1EEES8_S8_EEENS6_IJNS7_ILi64EEESA_SA_EEELi512ENS_6half_tEfNS_4arch4Sm90ELb0ELb1ELb1ELb1ELb0ELb1ELb0ELb0ELb0ELb1ELb0ELb0EEENS1_21CollectiveEpilogueFwdINS6_IJSA_NS7_ILi512EEESA_EEES9_SC_SE_Li256ELb1ELb1ELb0ELb0EEENS1_36VarlenDynamicPersistentTileSchedulerILi64ELi64ELi256ELi128ELb0ELb1ELb1ELb1ELb0ELb1EEEEEEEEEvNT_6ParamsE --------------------------
	.section	.nv.info._ZN7cutlass13device_kernelIN5flash11enable_sm90INS1_16FlashAttnFwdSm90INS1_25CollectiveMainloopFwdSm90ILi2EN4cute5tupleIJNS5_1CILi1EEES8_S8_EEENS6_IJNS7_ILi64EEESA_SA_EEELi512ENS_6half_tEfNS_4arch4Sm90ELb0ELb1ELb1ELb1ELb0ELb1ELb0ELb0ELb0ELb1ELb0ELb0EEENS1_21CollectiveEpilogueFwdINS6_IJSA_NS7_ILi512EEESA_EEES9_SC_SE_Li256ELb1ELb1ELb0ELb0EEENS1_36VarlenDynamicPersistentTileSchedulerILi64ELi64ELi256ELi128ELb0ELb1ELb1ELb1ELb0ELb1EEEEEEEEEvNT_6ParamsE,"",@"SHT_CUDA_INFO"
	.sectionflags	@""
	.align	4


	//----- nvinfo : EIATTR_CUDA_API_VERSION
	.align		4
        /*0000*/ 	.byte	0x04, 0x37
        /*0002*/ 	.short	(.L_396 - .L_395)
.L_395:
        /*0004*/ 	.word	0x00000082


	//----- nvinfo : EIATTR_KPARAM_INFO
	.align		4
.L_396:
        /*0008*/ 	.byte	0x04, 0x17
        /*000a*/ 	.short	(.L_398 - .L_397)
.L_397:
        /*000c*/ 	.word	0x00000000
        /*0010*/ 	.short	0x0000
        /*0012*/ 	.short	0x0070
        /*0014*/ 	.byte	0x00, 0xf0, 0x01, 0x2a


	//----- nvinfo : EIATTR_SPARSE_MMA_MASK
	.align		4
.L_398:
        /*0018*/ 	.byte	0x03, 0x50
        /*001a*/ 	.short	0x0000


	//----- nvinfo : EIATTR_MAXREG_COUNT
	.align		4
        /*001c*/ 	.byte	0x03, 0x1b
        /*001e*/ 	.short	0x00a8


	//----- nvinfo : EIATTR_NUM_BARRIERS
	.align		4
        /*0020*/ 	.byte	0x02, 0x4c
        /*0022*/ 	.byte	0x10
	.zero		1


	//----- nvinfo : EIATTR_EXTERNS
	.align		4
        /*0024*/ 	.byte	0x04, 0x0f
        /*0026*/ 	.short	(.L_400 - .L_399)


	//   ....[0]....
	.align		4
.L_399:
        /*0028*/ 	.word	index@(__assertfail)


	//----- nvinfo : EIATTR_ANNOTATIONS
	.align		4
.L_400:
        /*002c*/ 	.byte	0x04, 0x55
        /*002e*/ 	.short	(.L_402 - .L_401)


	//   ....[0]....
.L_401:
        /* <DEDUP_REMOVED lines=69> */


	//----- nvinfo : EIATTR_MERCURY_ISA_VERSION
	.align		4
.L_402:
        /*0470*/ 	.byte	0x03, 0x5f
        /*0472*/ 	.short	0x0101


	//----- nvinfo : EIATTR_UNUSED_LOAD_BYTE_OFFSET
	.align		4
        /*0474*/ 	.byte	0x04, 0x44
        /*0476*/ 	.short	(.L_404 - .L_403)


	//   ....[0]....
.L_403:
        /*0478*/ 	.word	0x00000a80
        /*047c*/ 	.word	0x0000fff0


	//   ....[1]....
        /*0480*/ 	.word	0x00014290
        /*0484*/ 	.word	0x0000fff0


	//----- nvinfo : EIATTR_INT_WARP_WIDE_INSTR_OFFSETS
	.align		4
.L_404:
        /*0488*/ 	.byte	0x04, 0x31
        /*048a*/ 	.short	(.L_406 - .L_405)


	//   ....[0]....
.L_405:
        /*048c*/ 	.word	0x00000190


	//   ....[1]....
        /*0490*/ 	.word	0x000001d0


	//   ....[2]....
        /*0494*/ 	.word	0x00000240


	//   ....[3]....
        /*0498*/ 	.word	0x0001a820


	//   ....[4]....
        /*049c*/ 	.word	0x0001a8b0


	//   ....[5]....
        /*04a0*/ 	.word	0x0001f2e0


	//   ....[6]....
        /*04a4*/ 	.word	0x0001f370


	//----- nvinfo : EIATTR_COOP_GROUP_MASK_REGIDS
	.align		4
.L_406:
        /*04a8*/ 	.byte	0x04, 0x29
        /*04aa*/ 	.short	(.L_408 - .L_407)


	//   ....[0]....
.L_407:
        /*04ac*/ 	.word	0xffffffff


	//   ....[1]....
        /*04b0*/ 	.word	0xffffffff


	//   ....[2]....
        /*04b4*/ 	.word	0xffffffff


	//   ....[3]....
        /*04b8*/ 	.word	0xffffffff


	//   ....[4]....
        /*04bc*/ 	.word	0xffffffff


	//   ....[5]....
        /*04c0*/ 	.word	0xffffffff


	//   ....[6]....
        /*04c4*/ 	.word	0xffffffff


	//   ....[7]....
        /*04c8*/ 	.word	0xffffffff


	//   ....[8]....
        /*04cc*/ 	.word	0xffffffff


	//   ....[9]....
        /*04d0*/ 	.word	0xffffffff


	//   ....[10]....
        /*04d4*/ 	.word	0xffffffff


	//   ....[11]....
        /*04d8*/ 	.word	0xffffffff


	//   ....[12]....
        /*04dc*/ 	.word	0xffffffff


	//   ....[13]....
        /*04e0*/ 	.word	0xffffffff


	//   ....[14]....
        /*04e4*/ 	.word	0xffffffff


	//   ....[15]....
        /*04e8*/ 	.word	0xffffffff


	//   ....[16]....
        /*04ec*/ 	.word	0xffffffff


	//   ....[17]....
        /*04f0*/ 	.word	0xffffffff


	//   ....[18]....
        /*04f4*/ 	.word	0xffffffff


	//   ....[19]....
        /*04f8*/ 	.word	0xffffffff


	//   ....[20]....
        /*04fc*/ 	.word	0xffffffff


	//   ....[21]....
        /*0500*/ 	.word	0xffffffff


	//   ....[22]....
        /*0504*/ 	.word	0xffffffff


	//   ....[23]....
        /*0508*/ 	.word	0xffffffff


	//   ....[24]....
        /*050c*/ 	.word	0xffffffff


	//   ....[25]....
        /*0510*/ 	.word	0xffffffff


	//   ....[26]....
        /*0514*/ 	.word	0xffffffff


	//   ....[27]....
        /*0518*/ 	.word	0xffffffff


	//   ....[28]....
        /*051c*/ 	.word	0xffffffff


	//   ....[29]....
        /*0520*/ 	.word	0xffffffff


	//   ....[30]....
        /*0524*/ 	.word	0xffffffff


	//   ....[31]....
        /*0528*/ 	.word	0xffffffff


	//   ....[32]....
        /*052c*/ 	.word	0xffffffff


	//   ....[33]....
        /*0530*/ 	.word	0xffffffff


	//   ....[34]....
        /*0534*/ 	.word	0xffffffff


	//   ....[35]....
        /*0538*/ 	.word	0xffffffff


	//   ....[36]....
        /*053c*/ 	.word	0xffffffff


	//   ....[37]....
        /*0540*/ 	.word	0xffffffff


	//   ....[38]....
        /*0544*/ 	.word	0xffffffff


	//   ....[39]....
        /*0548*/ 	.word	0xffffffff


	//   ....[40]....
        /*054c*/ 	.word	0xffffffff


	//   ....[41]....
        /*0550*/ 	.word	0xffffffff


	//   ....[42]....
        /*0554*/ 	.word	0xffffffff


	//   ....[43]....
        /*0558*/ 	.word	0xffffffff


	//   ....[44]....
        /*055c*/ 	.word	0xffffffff


	//   ....[45]....
        /*0560*/ 	.word	0xffffffff


	//   ....[46]....
        /*0564*/ 	.word	0xffffffff


	//   ....[47]....
        /*0568*/ 	.word	0xffffffff


	//   ....[48]....
        /*056c*/ 	.word	0xffffffff


	//   ....[49]....
        /*0570*/ 	.word	0xffffffff


	//   ....[50]....
        /*0574*/ 	.word	0xffffffff


	//   ....[51]....
        /*0578*/ 	.word	0xffffffff


	//   ....[52]....
        /*057c*/ 	.word	0xffffffff


	//   ....[53]....
        /*0580*/ 	.word	0xffffffff


	//   ....[54]....
        /*0584*/ 	.word	0xffffffff


	//   ....[55]....
        /*0588*/ 	.word	0xffffffff


	//   ....[56]....
        /*058c*/ 	.word	0xffffffff


	//   ....[57]....
        /*0590*/ 	.word	0xffffffff


	//   ....[58]....
        /*0594*/ 	.word	0xffffffff


	//   ....[59]....
        /*0598*/ 	.word	0xffffffff


	//   ....[60]....
        /*059c*/ 	.word	0xffffffff


	//   ....[61]....
        /*05a0*/ 	.word	0xffffffff


	//   ....[62]....
        /*05a4*/ 	.word	0xffffffff


	//   ....[63]....
        /*05a8*/ 	.word	0xffffffff


	//   ....[64]....
        /*05ac*/ 	.word	0xffffffff


	//   ....[65]....
        /*05b0*/ 	.word	0xffffffff


	//   ....[66]....
        /*05b4*/ 	.word	0xffffffff


	//   ....[67]....
        /*05b8*/ 	.word	0xffffffff


	//   ....[68]....
        /*05bc*/ 	.word	0xffffffff


	//   ....[69]....
        /*05c0*/ 	.word	0xffffffff


	//   ....[70]....
        /*05c4*/ 	.word	0xffffffff


	//   ....[71]....
        /*05c8*/ 	.word	0xffffffff


	//   ....[72]....
        /*05cc*/ 	.word	0xffffffff


	//   ....[73]....
        /*05d0*/ 	.word	0xffffffff


	//   ....[74]....
        /*05d4*/ 	.word	0xffffffff


	//   ....[75]....
        /*05d8*/ 	.word	0xffffffff


	//   ....[76]....
        /*05dc*/ 	.word	0xffffffff


	//   ....[77]....
        /*05e0*/ 	.word	0xffffffff


	//   ....[78]....
        /*05e4*/ 	.word	0xffffffff


	//   ....[79]....
        /*05e8*/ 	.word	0xffffffff


	//   ....[80]....
        /*05ec*/ 	.word	0xffffffff


	//   ....[81]....
        /*05f0*/ 	.word	0xffffffff


	//   ....[82]....
        /*05f4*/ 	.word	0xffffffff


	//   ....[83]....
        /*05f8*/ 	.word	0xffffffff


	//   ....[84]....
        /*05fc*/ 	.word	0xffffffff


	//   ....[85]....
        /*0600*/ 	.word	0xffffffff


	//   ....[86]....
        /*0604*/ 	.word	0xffffffff


	//   ....[87]....
        /*0608*/ 	.word	0xffffffff


	//   ....[88]....
        /*060c*/ 	.word	0xffffffff


	//   ....[89]....
        /*0610*/ 	.word	0xffffffff


	//   ....[90]....
        /*0614*/ 	.word	0xffffffff


	//   ....[91]....
        /*0618*/ 	.word	0xffffffff


	//   ....[92]....
        /*061c*/ 	.word	0xffffffff


	//   ....[93]....
        /*0620*/ 	.word	0xffffffff


	//   ....[94]....
        /*0624*/ 	.word	0xffffffff


	//   ....[95]....
        /*0628*/ 	.word	0xffffffff


	//   ....[96]....
        /*062c*/ 	.word	0xffffffff


	//   ....[97]....
        /*0630*/ 	.word	0xffffffff


	//   ....[98]....
        /*0634*/ 	.word	0xffffffff


	//   ....[99]....
        /*0638*/ 	.word	0xffffffff


	//   ....[100]....
        /*063c*/ 	.word	0xffffffff


	//   ....[101]....
        /*0640*/ 	.word	0xffffffff


	//   ....[102]....
        /*0644*/ 	.word	0xffffffff


	//   ....[103]....
        /*0648*/ 	.word	0xffffffff


	//   ....[104]....
        /*064c*/ 	.word	0xffffffff


	//   ....[105]....
        /*0650*/ 	.word	0xffffffff


	//   ....[106]....
        /*0654*/ 	.word	0xffffffff


	//   ....[107]....
        /*0658*/ 	.word	0xffffffff


	//   ....[108]....
        /*065c*/ 	.word	0xffffffff


	//   ....[109]....
        /*0660*/ 	.word	0xffffffff


	//   ....[110]....
        /*0664*/ 	.word	0xffffffff


	//   ....[111]....
        /*0668*/ 	.word	0xffffffff


	//   ....[112]....
        /*066c*/ 	.word	0x0500000f


	//   ....[113]....
        /*0670*/ 	.word	0x0500000f


	//   ....[114]....
        /*0674*/ 	.word	0x0500000f


	//   ....[115]....
        /*0678*/ 	.word	0x0500000f


	//   ....[116]....
        /*067c*/ 	.word	0x0500000f


	//   ....[117]....
        /*0680*/ 	.word	0x0500000f


	//   ....[118]....
        /*0684*/ 	.word	0x0500000f


	//   ....[119]....
        /*0688*/ 	.word	0x0500000f


	//   ....[120]....
        /*068c*/ 	.word	0x0500000f


	//   ....[121]....
        /*0690*/ 	.word	0x0500000f


	//   ....[122]....
        /*0694*/ 	.word	0x0500000f


	//   ....[123]....
        /*0698*/ 	.word	0x0500000f


	//   ....[124]....
        /*069c*/ 	.word	0x0500000f


	//   ....[125]....
        /*06a0*/ 	.word	0x0500000f


	//   ....[126]....
        /*06a4*/ 	.word	0x0500000f


	//   ....[127]....
        /*06a8*/ 	.word	0x0500000f


	//   ....[128]....
        /*06ac*/ 	.word	0x0500000f


	//   ....[129]....
        /*06b0*/ 	.word	0x0500000f


	//   ....[130]....
        /*06b4*/ 	.word	0x0500000f


	//   ....[131]....
        /*06b8*/ 	.word	0x0500000f


	//   ....[132]....
        /*06bc*/ 	.word	0x0500000f


	//   ....[133]....
        /*06c0*/ 	.word	0x0500000f


	//   ....[134]....
        /*06c4*/ 	.word	0x0500000f


	//   ....[135]....
        /*06c8*/ 	.word	0x0500000f


	//   ....[136]....
        /*06cc*/ 	.word	0x0500000f


	//   ....[137]....
        /*06d0*/ 	.word	0x0500000f


	//   ....[138]....
        /*06d4*/ 	.word	0x0500000f


	//   ....[139]....
        /*06d8*/ 	.word	0x0500000f


	//   ....[140]....
        /*06dc*/ 	.word	0x0500000f


	//   ....[141]....
        /*06e0*/ 	.word	0x0500000f


	//   ....[142]....
        /*06e4*/ 	.word	0x0500000f


	//   ....[143]....
        /*06e8*/ 	.word	0x0500000f


	//   ....[144]....
        /*06ec*/ 	.word	0x0500000f


	//   ....[145]....
        /*06f0*/ 	.word	0x0500000f


	//   ....[146]....
        /*06f4*/ 	.word	0x0500000f


	//   ....[147]....
        /*06f8*/ 	.word	0x0500000f


	//   ....[148]....
        /*06fc*/ 	.word	0x0500000f


	//   ....[149]....
        /*0700*/ 	.word	0x0500000f


	//   ....[150]....
        /*0704*/ 	.word	0x0500000f


	//   ....[151]....
        /*0708*/ 	.word	0x0500000f


	//   ....[152]....
        /*070c*/ 	.word	0x0500000f


	//   ....[153]....
        /*0710*/ 	.word	0x0500000f


	//   ....[154]....
        /*0714*/ 	.word	0x0500000f


	//   ....[155]....
        /*0718*/ 	.word	0x0500000f


	//----- nvinfo : EIATTR_COOP_GROUP_INSTR_OFFSETS
	.align		4
.L_408:
        /*071c*/ 	.byte	0x04, 0x28
        /*071e*/ 	.short	(.L_410 - .L_409)


	//   ....[0]....
.L_409:
        /*0720*/ 	.word	0x00000060


	//   ....[1]....
        /*0724*/ 	.word	0x000001a0


	//   ....[2]....
        /*0728*/ 	.word	0x000001f0


	//   ....[3]....
        /*072c*/ 	.word	0x000003e0


	//   ....[4]....
        /*0730*/ 	.word	0x00000540


	//   ....[5]....
        /*0734*/ 	.word	0x00000660


	//   ....[6]....
        /*0738*/ 	.word	0x000007c0


	//   ....[7]....
        /*073c*/ 	.word	0x00004dd0


	//   ....[8]....
        /*0740*/ 	.word	0x00007090


	//   ....[9]....
        /*0744*/ 	.word	0x000077c0


	//   ....[10]....
        /*0748*/ 	.word	0x000077d0


	//   ....[11]....
        /*074c*/ 	.word	0x000077e0


	//   ....[12]....
        /*0750*/ 	.word	0x000077f0


	//   ....[13]....
        /*0754*/ 	.word	0x00007b00


	//   ....[14]....
        /*0758*/ 	.word	0x00007b10


	//   ....[15]....
        /*075c*/ 	.word	0x00007b20


	//   ....[16]....
        /*0760*/ 	.word	0x00007b30


	//   ....[17]....
        /*0764*/ 	.word	0x00008d00


	//   ....[18]....
        /*0768*/ 	.word	0x00008d10


	//   ....[19]....
        /*076c*/ 	.word	0x00008d20


	//   ....[20]....
        /*0770*/ 	.word	0x00008d30


	//   ....[21]....
        /*0774*/ 	.word	0x00008f80


	//   ....[22]....
        /*0778*/ 	.word	0x00008f90


	//   ....[23]....
        /*077c*/ 	.word	0x00008fa0


	//   ....[24]....
        /*0780*/ 	.word	0x00008fb0


	//   ....[25]....
        /*0784*/ 	.word	0x0000a410


	//   ....[26]....
        /*0788*/ 	.word	0x0000af30


	//   ....[27]....
        /*078c*/ 	.word	0x0000b500


	//   ....[28]....
        /*0790*/ 	.word	0x0000b5f0


	//   ....[29]....
        /*0794*/ 	.word	0x0000b890


	//   ....[30]....
        /*0798*/ 	.word	0x0000b920


	//   ....[31]....
        /*079c*/ 	.word	0x0000c2a0


	//   ....[32]....
        /*07a0*/ 	.word	0x0000c890


	//   ....[33]....
        /*07a4*/ 	.word	0x0000cef0


	//   ....[34]....
        /*07a8*/ 	.word	0x0000d5c0


	//   ....[35]....
        /*07ac*/ 	.word	0x0000d6a0


	//   ....[36]....
        /*07b0*/ 	.word	0x0000dcc0


	//   ....[37]....
        /*07b4*/ 	.word	0x0000de90


	//   ....[38]....
        /*07b8*/ 	.word	0x0000ed20


	//   ....[39]....
        /*07bc*/ 	.word	0x0000f820


	//   ....[40]....
        /*07c0*/ 	.word	0x0000f880


	//   ....[41]....
        /*07c4*/ 	.word	0x000100f0


	//   ....[42]....
        /*07c8*/ 	.word	0x00010140


	//   ....[43]....
        /*07cc*/ 	.word	0x00010e30


	//   ....[44]....
        /*07d0*/ 	.word	0x00011270


	//   ....[45]....
        /*07d4*/ 	.word	0x00011910


	//   ....[46]....
        /*07d8*/ 	.word	0x00011ef0


	//   ....[47]....
        /*07dc*/ 	.word	0x00011f10


	//   ....[48]....
        /*07e0*/ 	.word	0x00012770


	//   ....[49]....
        /*07e4*/ 	.word	0x00012940


	//   ....[50]....
        /*07e8*/ 	.word	0x00013750


	//   ....[51]....
        /*07ec*/ 	.word	0x000137a0


	//   ....[52]....
        /*07f0*/ 	.word	0x000137d0


	//   ....[53]....
        /*07f4*/ 	.word	0x00013830


	//   ....[54]....
        /*07f8*/ 	.word	0x00013850


	//   ....[55]....
        /*07fc*/ 	.word	0x00015220


	//   ....[56]....
        /*0800*/ 	.word	0x00015740


	//   ....[57]....
        /*0804*/ 	.word	0x00015760


	//   ....[58]....
        /*0808*/ 	.word	0x00015790


	//   ....[59]....
        /*080c*/ 	.word	0x000157a0


	//   ....[60]....
        /*0810*/ 	.word	0x00015db0


	//   ....[61]....
        /*0814*/ 	.word	0x00015e10


	//   ....[62]....
        /*0818*/ 	.word	0x00016090


	//   ....[63]....
        /*081c*/ 	.word	0x000160b0


	//   ....[64]....
        /*0820*/ 	.word	0x00016c20


	//   ....[65]....
        /*0824*/ 	.word	0x00016c40


	//   ....[66]....
        /*0828*/ 	.word	0x00016e70


	//   ....[67]....
        /*082c*/ 	.word	0x00016e90


	//   ....[68]....
        /*0830*/ 	.word	0x00017140


	//   ....[69]....
        /*0834*/ 	.word	0x00017310


	//   ....[70]....
        /*0838*/ 	.word	0x00017340


	//   ....[71]....
        /*083c*/ 	.word	0x00017370


	//   ....[72]....
        /*0840*/ 	.word	0x000173a0


	//   ....[73]....
        /*0844*/ 	.word	0x000173d0


	//   ....[74]....
        /*0848*/ 	.word	0x00017400


	//   ....[75]....
        /*084c*/ 	.word	0x00017570


	//   ....[76]....
        /*0850*/ 	.word	0x000175a0


	//   ....[77]....
        /*0854*/ 	.word	0x000175d0


	//   ....[78]....
        /*0858*/ 	.word	0x00017600


	//   ....[79]....
        /*085c*/ 	.word	0x00017630


	//   ....[80]....
        /*0860*/ 	.word	0x00017660


	//   ....[81]....
        /*0864*/ 	.word	0x00017700


	//   ....[82]....
        /*0868*/ 	.word	0x00017760


	//   ....[83]....
        /*086c*/ 	.word	0x000177f0


	//   ....[84]....
        /*0870*/ 	.word	0x000188a0


	//   ....[85]....
        /*0874*/ 	.word	0x0001ade0


	//   ....[86]....
        /*0878*/ 	.word	0x0001b910


	//   ....[87]....
        /*087c*/ 	.word	0x0001b930


	//   ....[88]....
        /*0880*/ 	.word	0x0001b9e0


	//   ....[89]....
        /*0884*/ 	.word	0x0001b9f0


	//   ....[90]....
        /*0888*/ 	.word	0x0001ba70


	//   ....[91]....
        /*088c*/ 	.word	0x0001ba80


	//   ....[92]....
        /*0890*/ 	.word	0x0001bad0


	//   ....[93]....
        /*0894*/ 	.word	0x0001baf0


	//   ....[94]....
        /*0898*/ 	.word	0x0001f570


	//   ....[95]....
        /*089c*/ 	.word	0x0001f5a0


	//   ....[96]....
        /*08a0*/ 	.word	0x0001f5e0


	//   ....[97]....
        /*08a4*/ 	.word	0x0001f610


	//   ....[98]....
        /*08a8*/ 	.word	0x0001f640


	//   ....[99]....
        /*08ac*/ 	.word	0x0001f670


	//   ....[100]....
        /*08b0*/ 	.word	0x0001f6a0


	//   ....[101]....
        /*08b4*/ 	.word	0x0001f6d0


	//   ....[102]....
        /*08b8*/ 	.word	0x0001f850


	//   ....[103]....
        /*08bc*/ 	.word	0x0001f880


	//   ....[104]....
        /*08c0*/ 	.word	0x0001f8b0


	//   ....[105]....
        /*08c4*/ 	.word	0x0001f8e0


	//   ....[106]....
        /*08c8*/ 	.word	0x0001f910


	//   ....[107]....
        /*08cc*/ 	.word	0x0001f940


	//   ....[108]....
        /*08d0*/ 	.word	0x0001fa00


	//   ....[109]....
        /*08d4*/ 	.word	0x0001fa20


	//   ....[110]....
        /*08d8*/ 	.word	0x0001fa90


	//   ....[111]....
        /*08dc*/ 	.word	0x00020150


	//   ....[112]....
        /*08e0*/ 	.word	0x00020630


	//   ....[113]....
        /*08e4*/ 	.word	0x000206c0


	//   ....[114]....
        /*08e8*/ 	.word	0x00020710


	//   ....[115]....
        /*08ec*/ 	.word	0x00020760


	//   ....[116]....
        /*08f0*/ 	.word	0x000207f0


	//   ....[117]....
        /*08f4*/ 	.word	0x00020880


	//   ....[118]....
        /*08f8*/ 	.word	0x000208d0


	//   ....[119]....
        /*08fc*/ 	.word	0x00020920


	//   ....[120]....
        /*0900*/ 	.word	0x00020a00


	//   ....[121]....
        /*0904*/ 	.word	0x00020a90


	//   ....[122]....
        /*0908*/ 	.word	0x00020ae0


	//   ....[123]....
        /*090c*/ 	.word	0x00020b40


	//   ....[124]....
        /*0910*/ 	.word	0x00020be0


	//   ....[125]....
        /*0914*/ 	.word	0x00020c70


	//   ....[126]....
        /*0918*/ 	.word	0x00020cc0


	//   ....[127]....
        /*091c*/ 	.word	0x00020d10


	//   ....[128]....
        /*0920*/ 	.word	0x000210c0


	//   ....[129]....
        /*0924*/ 	.word	0x000213b0


	//   ....[130]....
        /*0928*/ 	.word	0x00021570


	//   ....[131]....
        /*092c*/ 	.word	0x000215c0


	//   ....[132]....
        /*0930*/ 	.word	0x00021620


	//   ....[133]....
        /*0934*/ 	.word	0x00021710


	//   ....[134]....
        /*0938*/ 	.word	0x00021770


	//   ....[135]....
        /*093c*/ 	.word	0x00021860


	//   ....[136]....
        /*0940*/ 	.word	0x000218c0


	//   ....[137]....
        /*0944*/ 	.word	0x00021990


	//   ....[138]....
        /*0948*/ 	.word	0x00021cc0


	//   ....[139]....
        /*094c*/ 	.word	0x00021d60


	//   ....[140]....
        /*0950*/ 	.word	0x00021e80


	//   ....[141]....
        /*0954*/ 	.word	0x00021ef0


	//   ....[142]....
        /*0958*/ 	.word	0x00021f60


	//   ....[143]....
        /*095c*/ 	.word	0x00021fd0


	//   ....[144]....
        /*0960*/ 	.word	0x00022040


	//   ....[145]....
        /*0964*/ 	.word	0x000220c0


	//   ....[146]....
        /*0968*/ 	.word	0x00022150


	//   ....[147]....
        /*096c*/ 	.word	0x000221f0


	//   ....[148]....
        /*0970*/ 	.word	0x00022260


	//   ....[149]....
        /*0974*/ 	.word	0x000222d0


	//   ....[150]....
        /*0978*/ 	.word	0x00022340


	//   ....[151]....
        /*097c*/ 	.word	0x000223c0


	//   ....[152]....
        /*0980*/ 	.word	0x00022430


	//   ....[153]....
        /*0984*/ 	.word	0x000224d0


	//   ....[154]....
        /*0988*/ 	.word	0x00022560


	//   ....[155]....
        /*098c*/ 	.word	0x00022690


	//----- nvinfo : EIATTR_REG_RECONFIG
	.align		4
.L_410:
        /*0990*/ 	.byte	0x01, 0x54
	.zero		2


	//----- nvinfo : EIATTR_SYSCALL_OFFSETS
	.align		4
        /*0994*/ 	.byte	0x04, 0x46
        /*0996*/ 	.short	(.L_412 - .L_411)


	//   ....[0]....
.L_411:
        /*0998*/ 	.word	0x00001ce0


	//   ....[1]....
        /*099c*/ 	.word	0x00001e30


	//   ....[2]....
        /*09a0*/ 	.word	0x00007250


	//   ....[3]....
        /*09a4*/ 	.word	0x00007570


	//   ....[4]....
        /*09a8*/ 	.word	0x0001aa20


	//   ....[5]....
        /*09ac*/ 	.word	0x0001ab70


	//   ....[6]....
        /*09b0*/ 	.word	0x0001ac60


	//   ....[7]....
        /*09b4*/ 	.word	0x0001b4d0


	//----- nvinfo : EIATTR_MBARRIER_INSTR_OFFSETS
	.align		4
.L_412:
        /*09b8*/ 	.byte	0x04, 0x39
        /*09ba*/ 	.short	(.L_414 - .L_413)


	//   ....[0]....
.L_413:
        /*09bc*/ 	.word	0x000002d0
        /*09c0*/ 	.word	0x000000ff
        /*09c4*/ 	.word	0x00028c00
        /*09c8*/ 	.short	0x0100
        /*09ca*/ 	.byte	0x08
	.zero		1


	//   ....[1]....
        /*09cc*/ 	.word	0x000002e0
        /*09d0*/ 	.word	0x000000ff
        /*09d4*/ 	.word	0x00028c20
        /*09d8*/ 	.short	0x0100
        /*09da*/ 	.byte	0x08
	.zero		1


	//   ....[2]....
        /*09dc*/ 	.word	0x00000390
        /*09e0*/ 	.word	0x000000ff
        /*09e4*/ 	.word	0x00028c30
        /*09e8*/ 	.short	0x0100
        /*09ea*/ 	.byte	0x06
	.zero		1


	//   ....[3]....
        /*09ec*/ 	.word	0x000003a0
        /*09f0*/ 	.word	0x000000ff
        /*09f4*/ 	.word	0x00028c40
        /*09f8*/ 	.short	0x0100
        /*09fa*/ 	.byte	0x06
	.zero		1


	//   ....[4]....
        /*09fc*/ 	.word	0x000003b0
        /*0a00*/ 	.word	0x000000ff
        /*0a04*/ 	.word	0x00028c38
        /*0a08*/ 	.short	0x0100
        /*0a0a*/ 	.byte	0x06
	.zero		1


	//   ....[5]....
        /*0a0c*/ 	.word	0x000003c0
        /*0a10*/ 	.word	0x000000ff
        /*0a14*/ 	.word	0x00028c48
        /*0a18*/ 	.short	0x0100
        /*0a1a*/ 	.byte	0x06
	.zero		1


	//   ....[6]....
        /*0a1c*/ 	.word	0x000004f0
        /*0a20*/ 	.word	0x000000ff
        /*0a24*/ 	.word	0x00028c50
        /*0a28*/ 	.short	0x0100
        /*0a2a*/ 	.byte	0x08
	.zero		1


	//   ....[7]....
        /*0a2c*/ 	.word	0x00000500
        /*0a30*/ 	.word	0x000000ff
        /*0a34*/ 	.word	0x00028c60
        /*0a38*/ 	.short	0x0100
        /*0a3a*/ 	.byte	0x08
	.zero		1


	//   ....[8]....
        /*0a3c*/ 	.word	0x00000510
        /*0a40*/ 	.word	0x000000ff
        /*0a44*/ 	.word	0x00028c58
        /*0a48*/ 	.short	0x0100
        /*0a4a*/ 	.byte	0x08
	.zero		1


	//   ....[9]....
        /*0a4c*/ 	.word	0x00000520
        /*0a50*/ 	.word	0x000000ff
        /*0a54*/ 	.word	0x00028c68
        /*0a58*/ 	.short	0x0100
        /*0a5a*/ 	.byte	0x08
	.zero		1


	//   ....[10]....
        /*0a5c*/ 	.word	0x00000610
        /*0a60*/ 	.word	0x000000ff
        /*0a64*/ 	.word	0x00028c70
        /*0a68*/ 	.short	0x0100
        /*0a6a*/ 	.byte	0x06
	.zero		1


	//   ....[11]....
        /*0a6c*/ 	.word	0x00000620
        /*0a70*/ 	.word	0x000000ff
        /*0a74*/ 	.word	0x00028c80
        /*0a78*/ 	.short	0x0100
        /*0a7a*/ 	.byte	0x06
	.zero		1


	//   ....[12]....
        /*0a7c*/ 	.word	0x00000630
        /*0a80*/ 	.word	0x000000ff
        /*0a84*/ 	.word	0x00028c78
        /*0a88*/ 	.short	0x0100
        /*0a8a*/ 	.byte	0x06
	.zero		1


	//   ....[13]....
        /*0a8c*/ 	.word	0x00000640
        /*0a90*/ 	.word	0x000000ff
        /*0a94*/ 	.word	0x00028c88
        /*0a98*/ 	.short	0x0100
        /*0a9a*/ 	.byte	0x06
	.zero		1


	//   ....[14]....
        /*0a9c*/ 	.word	0x00000770
        /*0aa0*/ 	.word	0x000000ff
        /*0aa4*/ 	.word	0x00028c90
        /*0aa8*/ 	.short	0x0100
        /*0aaa*/ 	.byte	0x08
	.zero		1


	//   ....[15]....
        /*0aac*/ 	.word	0x00000780
        /*0ab0*/ 	.word	0x000000ff
        /*0ab4*/ 	.word	0x00028ca0
        /*0ab8*/ 	.short	0x0100
        /*0aba*/ 	.byte	0x08
	.zero		1


	//   ....[16]....
        /*0abc*/ 	.word	0x00000790
        /*0ac0*/ 	.word	0x000000ff
        /*0ac4*/ 	.word	0x00028c98
        /*0ac8*/ 	.short	0x0100
        /*0aca*/ 	.byte	0x08
	.zero		1


	//   ....[17]....
        /*0acc*/ 	.word	0x000007a0
        /*0ad0*/ 	.word	0x000000ff
        /*0ad4*/ 	.word	0x00028ca8
        /*0ad8*/ 	.short	0x0100
        /*0ada*/ 	.byte	0x08
	.zero		1


	//   ....[18]....
        /*0adc*/ 	.word	0x000008d0
        /*0ae0*/ 	.word	0x000000ff
        /*0ae4*/ 	.word	0x00028cb0
        /*0ae8*/ 	.short	0x0100
        /*0aea*/ 	.byte	0x08
	.zero		1


	//   ....[19]....
        /*0aec*/ 	.word	0x000008e0
        /*0af0*/ 	.word	0x000000ff
        /*0af4*/ 	.word	0x00028cc0
        /*0af8*/ 	.short	0x0100
        /*0afa*/ 	.byte	0x08
	.zero		1


	//   ....[20]....
        /*0afc*/ 	.word	0x000008f0
        /*0b00*/ 	.word	0x000000ff
        /*0b04*/ 	.word	0x00028cb8
        /*0b08*/ 	.short	0x0100
        /*0b0a*/ 	.byte	0x08
	.zero		1


	//   ....[21]....
        /*0b0c*/ 	.word	0x00000900
        /*0b10*/ 	.word	0x000000ff
        /*0b14*/ 	.word	0x00028cc8
        /*0b18*/ 	.short	0x0100
        /*0b1a*/ 	.byte	0x08
	.zero		1


	//   ....[22]....
        /*0b1c*/ 	.word	0x000029e0
        /*0b20*/ 	.word	0x00000040
        /*0b24*/ 	.word	0x00028c90
        /*0b28*/ 	.short	0x010a
        /*0b2a*/ 	.byte	0x3f
	.zero		1


	//   ....[23]....
        /*0b2c*/ 	.word	0x00003370
        /*0b30*/ 	.word	0x00000040
        /*0b34*/ 	.word	0x00028c90
        /*0b38*/ 	.short	0x010a
        /*0b3a*/ 	.byte	0x3f
	.zero		1


	//   ....[24]....
        /*0b3c*/ 	.word	0x00003bf0
        /*0b40*/ 	.word	0x00000040
        /*0b44*/ 	.word	0x00028c90
        /*0b48*/ 	.short	0x010a
        /*0b4a*/ 	.byte	0x3f
	.zero		1


	//   ....[25]....
        /*0b4c*/ 	.word	0x00003df0
        /*0b50*/ 	.word	0x00000004
        /*0b54*/ 	.word	0x00000000
        /*0b58*/ 	.short	0x0101
        /*0b5a*/ 	.byte	0x3f
	.zero		1


	//   ....[26]....
        /*0b5c*/ 	.word	0x00003e30
        /*0b60*/ 	.word	0x00000040
        /*0b64*/ 	.word	0x00028cb0
        /*0b68*/ 	.short	0x010a
        /*0b6a*/ 	.byte	0x3f
	.zero		1


	//   ....[27]....
        /*0b6c*/ 	.word	0x00004450
        /*0b70*/ 	.word	0x00000040
        /*0b74*/ 	.word	0x00000000
        /*0b78*/ 	.short	0x0101
        /*0b7a*/ 	.byte	0x3f
	.zero		1


	//   ....[28]....
        /*0b7c*/ 	.word	0x00004ef0
        /*0b80*/ 	.word	0x00000016
        /*0b84*/ 	.word	0x00028c50
        /*0b88*/ 	.short	0x010a
        /*0b8a*/ 	.byte	0x3f
	.zero		1


	//   ....[29]....
        /*0b8c*/ 	.word	0x000052b0
        /*0b90*/ 	.word	0x00000000
        /*0b94*/ 	.word	0x00000000
        /*0b98*/ 	.short	0x0101
        /*0b9a*/ 	.byte	0x3f
	.zero		1


	//   ....[30]....
        /*0b9c*/ 	.word	0x00005bd0
        /*0ba0*/ 	.word	0x00000000
        /*0ba4*/ 	.word	0x00028c50
        /*0ba8*/ 	.short	0x010a
        /*0baa*/ 	.byte	0x3f
	.zero		1


	//   ....[31]....
        /*0bac*/ 	.word	0x00005c20
        /*0bb0*/ 	.word	0x00000000
        /*0bb4*/ 	.word	0x00028c50
        /*0bb8*/ 	.short	0x010a
        /*0bba*/ 	.byte	0x3f
	.zero		1


	//   ....[32]....
        /*0bbc*/ 	.word	0x00005ee0
        /*0bc0*/ 	.word	0x00000000
        /*0bc4*/ 	.word	0x00000000
        /*0bc8*/ 	.short	0x0101
        /*0bca*/ 	.byte	0x3f
	.zero		1


	//   ....[33]....
        /*0bcc*/ 	.word	0x000072e0
        /*0bd0*/ 	.word	0x00000002
        /*0bd4*/ 	.word	0x00028c00
        /*0bd8*/ 	.short	0x010a
        /*0bda*/ 	.byte	0x3f
	.zero		1


	//   ....[34]....
        /*0bdc*/ 	.word	0x00007330
        /*0be0*/ 	.word	0x00000002
        /*0be4*/ 	.word	0x00028c00
        /*0be8*/ 	.short	0x010a
        /*0bea*/ 	.byte	0x3f
	.zero		1


	//   ....[35]....
        /*0bec*/ 	.word	0x00007d70
        /*0bf0*/ 	.word	0x00000002
        /*0bf4*/ 	.word	0x00028c00
        /*0bf8*/ 	.short	0x010a
        /*0bfa*/ 	.byte	0x3f
	.zero		1


	//   ....[36]....
        /*0bfc*/ 	.word	0x00009160
        /*0c00*/ 	.word	0x00000002
        /*0c04*/ 	.word	0x00028c00
        /*0c08*/ 	.short	0x010a
        /*0c0a*/ 	.byte	0x3f
	.zero		1


	//   ....[37]....
        /*0c0c*/ 	.word	0x00009f50
        /*0c10*/ 	.word	0x0000000c
        /*0c14*/ 	.word	0x00028c30
        /*0c18*/ 	.short	0x010a
        /*0c1a*/ 	.byte	0x3f
	.zero		1


	//   ....[38]....
        /*0c1c*/ 	.word	0x00009fe0
        /*0c20*/ 	.word	0x0000000c
        /*0c24*/ 	.word	0x00028c30
        /*0c28*/ 	.short	0x010a
        /*0c2a*/ 	.byte	0x3f
	.zero		1


	//   ....[39]....
        /*0c2c*/ 	.word	0x0000a470
        /*0c30*/ 	.word	0x00000000
        /*0c34*/ 	.word	0x00000000
        /*0c38*/ 	.short	0x0101
        /*0c3a*/ 	.byte	0x3f
	.zero		1


	//   ....[40]....
        /*0c3c*/ 	.word	0x0000bf20
        /*0c40*/ 	.word	0x0000000c
        /*0c44*/ 	.word	0x00028c50
        /*0c48*/ 	.short	0x010a
        /*0c4a*/ 	.byte	0x3f
	.zero		1


	//   ....[41]....
        /*0c4c*/ 	.word	0x0000bfd0
        /*0c50*/ 	.word	0x0000000c
        /*0c54*/ 	.word	0x00028c50
        /*0c58*/ 	.short	0x010a
        /*0c5a*/ 	.byte	0x3f
	.zero		1


	//   ....[42]....
        /*0c5c*/ 	.word	0x0000c2c0
        /*0c60*/ 	.word	0x0000000c
        /*0c64*/ 	.word	0x00000000
        /*0c68*/ 	.short	0x0101
        /*0c6a*/ 	.byte	0x3f
	.zero		1


	//   ....[43]....
        /*0c6c*/ 	.word	0x0000c590
        /*0c70*/ 	.word	0x000000d7
        /*0c74*/ 	.word	0x00028c30
        /*0c78*/ 	.short	0x010a
        /*0c7a*/ 	.byte	0x3f
	.zero		1


	//   ....[44]....
        /*0c7c*/ 	.word	0x0000c600
        /*0c80*/ 	.word	0x000000d7
        /*0c84*/ 	.word	0x00028c30
        /*0c88*/ 	.short	0x010a
        /*0c8a*/ 	.byte	0x3f
	.zero		1


	//   ....[45]....
        /*0c8c*/ 	.word	0x0000cb20
        /*0c90*/ 	.word	0x00000014
        /*0c94*/ 	.word	0x00000000
        /*0c98*/ 	.short	0x0101
        /*0c9a*/ 	.byte	0x3f
	.zero		1


	//   ....[46]....
        /*0c9c*/ 	.word	0x0000e9f0
        /*0ca0*/ 	.word	0x000000d7
        /*0ca4*/ 	.word	0x00028c50
        /*0ca8*/ 	.short	0x010a
        /*0caa*/ 	.byte	0x3f
	.zero		1


	//   ....[47]....
        /*0cac*/ 	.word	0x0000ea40
        /*0cb0*/ 	.word	0x000000d7
        /*0cb4*/ 	.word	0x00028c50
        /*0cb8*/ 	.short	0x010a
        /*0cba*/ 	.byte	0x3f
	.zero		1


	//   ....[48]....
        /*0cbc*/ 	.word	0x0000ed40
        /*0cc0*/ 	.word	0x000000d7
        /*0cc4*/ 	.word	0x00000000
        /*0cc8*/ 	.short	0x0101
        /*0cca*/ 	.byte	0x3f
	.zero		1


	//   ....[49]....
        /*0ccc*/ 	.word	0x0000f130
        /*0cd0*/ 	.word	0x0000000c
        /*0cd4*/ 	.word	0x00028c30
        /*0cd8*/ 	.short	0x010a
        /*0cda*/ 	.byte	0x3f
	.zero		1


	//   ....[50]....
        /*0cdc*/ 	.word	0x0000f1a0
        /*0ce0*/ 	.word	0x0000000c
        /*0ce4*/ 	.word	0x00028c30
        /*0ce8*/ 	.short	0x010a
        /*0cea*/ 	.byte	0x3f
	.zero		1


	//   ....[51]....
        /*0cec*/ 	.word	0x0000fc20
        /*0cf0*/ 	.word	0x0000000f
        /*0cf4*/ 	.word	0x00000000
        /*0cf8*/ 	.short	0x0101
        /*0cfa*/ 	.byte	0x3f
	.zero		1


	//   ....[52]....
        /*0cfc*/ 	.word	0x00010b20
        /*0d00*/ 	.word	0x0000000c
        /*0d04*/ 	.word	0x00028c50
        /*0d08*/ 	.short	0x010a
        /*0d0a*/ 	.byte	0x3f
	.zero		1


	//   ....[53]....
        /*0d0c*/ 	.word	0x00010b70
        /*0d10*/ 	.word	0x0000000c
        /*0d14*/ 	.word	0x00028c50
        /*0d18*/ 	.short	0x010a
        /*0d1a*/ 	.byte	0x3f
	.zero		1


	//   ....[54]....
        /*0d1c*/ 	.word	0x00010e50
        /*0d20*/ 	.word	0x0000000c
        /*0d24*/ 	.word	0x00000000
        /*0d28*/ 	.short	0x0101
        /*0d2a*/ 	.byte	0x3f
	.zero		1


	//   ....[55]....
        /*0d2c*/ 	.word	0x00010f90
        /*0d30*/ 	.word	0x000000ce
        /*0d34*/ 	.word	0x00028c30
        /*0d38*/ 	.short	0x010a
        /*0d3a*/ 	.byte	0x3f
	.zero		1


	//   ....[56]....
        /*0d3c*/ 	.word	0x00011000
        /*0d40*/ 	.word	0x000000ce
        /*0d44*/ 	.word	0x00028c30
        /*0d48*/ 	.short	0x010a
        /*0d4a*/ 	.byte	0x3f
	.zero		1


	//   ....[57]....
        /*0d4c*/ 	.word	0x00011520
        /*0d50*/ 	.word	0x0000000e
        /*0d54*/ 	.word	0x00000000
        /*0d58*/ 	.short	0x0101
        /*0d5a*/ 	.byte	0x3f
	.zero		1


	//   ....[58]....
        /*0d5c*/ 	.word	0x00013420
        /*0d60*/ 	.word	0x000000ce
        /*0d64*/ 	.word	0x00028c50
        /*0d68*/ 	.short	0x010a
        /*0d6a*/ 	.byte	0x3f
	.zero		1


	//   ....[59]....
        /*0d6c*/ 	.word	0x00013470
        /*0d70*/ 	.word	0x000000ce
        /*0d74*/ 	.word	0x00028c50
        /*0d78*/ 	.short	0x010a
        /*0d7a*/ 	.byte	0x3f
	.zero		1


	//   ....[60]....
        /*0d7c*/ 	.word	0x00013770
        /*0d80*/ 	.word	0x000000ce
        /*0d84*/ 	.word	0x00000000
        /*0d88*/ 	.short	0x0101
        /*0d8a*/ 	.byte	0x3f
	.zero		1


	//   ....[61]....
        /*0d8c*/ 	.word	0x00015d80
        /*0d90*/ 	.word	0x00000000
        /*0d94*/ 	.word	0x00000000
        /*0d98*/ 	.short	0x0101
        /*0d9a*/ 	.byte	0x3f
	.zero		1


	//   ....[62]....
        /*0d9c*/ 	.word	0x00018990
        /*0da0*/ 	.word	0x00000007
        /*0da4*/ 	.word	0x00028c20
        /*0da8*/ 	.short	0x010a
        /*0daa*/ 	.byte	0x3f
	.zero		1


	//   ....[63]....
        /*0dac*/ 	.word	0x00018a70
        /*0db0*/ 	.word	0x00000006
        /*0db4*/ 	.word	0x00028ca0
        /*0db8*/ 	.short	0x010a
        /*0dba*/ 	.byte	0x3f
	.zero		1


	//   ....[64]....
        /*0dbc*/ 	.word	0x00018cc0
        /*0dc0*/ 	.word	0x00000006
        /*0dc4*/ 	.word	0x00028cc0
        /*0dc8*/ 	.short	0x010a
        /*0dca*/ 	.byte	0x3f
	.zero		1


	//   ....[65]....
        /*0dcc*/ 	.word	0x00019740
        /*0dd0*/ 	.word	0x00000005
        /*0dd4*/ 	.word	0x00028ca0
        /*0dd8*/ 	.short	0x010a
        /*0dda*/ 	.byte	0x3f
	.zero		1


	//   ....[66]....
        /*0ddc*/ 	.word	0x00019980
        /*0de0*/ 	.word	0x00000005
        /*0de4*/ 	.word	0x00028cc0
        /*0de8*/ 	.short	0x010a
        /*0dea*/ 	.byte	0x3f
	.zero		1


	//   ....[67]....
        /*0dec*/ 	.word	0x0001b070
        /*0df0*/ 	.word	0x00000000
        /*0df4*/ 	.word	0x00028c40
        /*0df8*/ 	.short	0x010a
        /*0dfa*/ 	.byte	0x3f
	.zero		1


	//   ....[68]....
        /*0dfc*/ 	.word	0x0001bba0
        /*0e00*/ 	.word	0x00000008
        /*0e04*/ 	.word	0x00028c00
        /*0e08*/ 	.short	0x0107
        /*0e0a*/ 	.byte	0x3f
	.zero		1


	//   ....[69]....
        /*0e0c*/ 	.word	0x0001bca0
        /*0e10*/ 	.word	0x00000002
        /*0e14*/ 	.word	0x00028c00
        /*0e18*/ 	.short	0x0101
        /*0e1a*/ 	.byte	0x3f
	.zero		1


	//   ....[70]....
        /*0e1c*/ 	.word	0x0001bcc0
        /*0e20*/ 	.word	0x00000002
        /*0e24*/ 	.word	0x00028c20
        /*0e28*/ 	.short	0x010a
        /*0e2a*/ 	.byte	0x3f
	.zero		1


	//   ....[71]....
        /*0e2c*/ 	.word	0x0001bdc0
        /*0e30*/ 	.word	0x00000000
        /*0e34*/ 	.word	0x00028c60
        /*0e38*/ 	.short	0x010a
        /*0e3a*/ 	.byte	0x3f
	.zero		1


	//   ....[72]....
        /*0e3c*/ 	.word	0x0001ca40
        /*0e40*/ 	.word	0x00000003
        /*0e44*/ 	.word	0x00028c40
        /*0e48*/ 	.short	0x010a
        /*0e4a*/ 	.byte	0x3f
	.zero		1


	//   ....[73]....
        /*0e4c*/ 	.word	0x0001cc90
        /*0e50*/ 	.word	0x00000003
        /*0e54*/ 	.word	0x00028c60
        /*0e58*/ 	.short	0x010a
        /*0e5a*/ 	.byte	0x3f
	.zero		1


	//   ....[74]....
        /*0e5c*/ 	.word	0x0001d8b0
        /*0e60*/ 	.word	0x00000002
        /*0e64*/ 	.word	0x00028c40
        /*0e68*/ 	.short	0x010a
        /*0e6a*/ 	.byte	0x3f
	.zero		1


	//   ....[75]....
        /*0e6c*/ 	.word	0x0001daf0
        /*0e70*/ 	.word	0x00000002
        /*0e74*/ 	.word	0x00028c60
        /*0e78*/ 	.short	0x010a
        /*0e7a*/ 	.byte	0x3f
	.zero		1


	//   ....[76]....
        /*0e7c*/ 	.word	0x0001e680
        /*0e80*/ 	.word	0x00000003
        /*0e84*/ 	.word	0x00028c40
        /*0e88*/ 	.short	0x010a
        /*0e8a*/ 	.byte	0x3f
	.zero		1


	//   ....[77]....
        /*0e8c*/ 	.word	0x0001e8d0
        /*0e90*/ 	.word	0x00000003
        /*0e94*/ 	.word	0x00028c60
        /*0e98*/ 	.short	0x010a
        /*0e9a*/ 	.byte	0x3f
	.zero		1


	//   ....[78]....
        /*0e9c*/ 	.word	0x000200d0
        /*0ea0*/ 	.word	0x00000000
        /*0ea4*/ 	.word	0x00028c20
        /*0ea8*/ 	.short	0x010a
        /*0eaa*/ 	.byte	0x3f
	.zero		1


	//   ....[79]....
        /*0eac*/ 	.word	0x00020280
        /*0eb0*/ 	.word	0x00000006
        /*0eb4*/ 	.word	0x00000000
        /*0eb8*/ 	.short	0x010a
        /*0eba*/ 	.byte	0x3f
	.zero		1


	//   ....[80]....
        /*0ebc*/ 	.word	0x000202f0
        /*0ec0*/ 	.word	0x00000007
        /*0ec4*/ 	.word	0x00000000
        /*0ec8*/ 	.short	0x010a
        /*0eca*/ 	.byte	0x3f
	.zero		1


	//   ....[81]....
        /*0ecc*/ 	.word	0x00020360
        /*0ed0*/ 	.word	0x00000004
        /*0ed4*/ 	.word	0x00000000
        /*0ed8*/ 	.short	0x010a
        /*0eda*/ 	.byte	0x3f
	.zero		1


	//   ....[82]....
        /*0edc*/ 	.word	0x00020390
        /*0ee0*/ 	.word	0x00000003
        /*0ee4*/ 	.word	0x00000000
        /*0ee8*/ 	.short	0x010a
        /*0eea*/ 	.byte	0x3f
	.zero		1


	//   ....[83]....
        /*0eec*/ 	.word	0x000203f0
        /*0ef0*/ 	.word	0x00000040
        /*0ef4*/ 	.word	0x00028c90
        /*0ef8*/ 	.short	0x010a
        /*0efa*/ 	.byte	0x3f
	.zero		1


	//   ....[84]....
        /*0efc*/ 	.word	0x00020440
        /*0f00*/ 	.word	0x00000040
        /*0f04*/ 	.word	0x00028c90
        /*0f08*/ 	.short	0x010a
        /*0f0a*/ 	.byte	0x3f
	.zero		1


	//   ....[85]....
        /*0f0c*/ 	.word	0x00020490
        /*0f10*/ 	.word	0x00000040
        /*0f14*/ 	.word	0x00028c90
        /*0f18*/ 	.short	0x010a
        /*0f1a*/ 	.byte	0x3f
	.zero		1


	//   ....[86]....
        /*0f1c*/ 	.word	0x000204e0
        /*0f20*/ 	.word	0x00000040
        /*0f24*/ 	.word	0x00028cb0
        /*0f28*/ 	.short	0x010a
        /*0f2a*/ 	.byte	0x3f
	.zero		1


	//   ....[87]....
        /*0f2c*/ 	.word	0x00020530
        /*0f30*/ 	.word	0x00000016
        /*0f34*/ 	.word	0x00028c50
        /*0f38*/ 	.short	0x010a
        /*0f3a*/ 	.byte	0x3f
	.zero		1


	//   ....[88]....
        /*0f3c*/ 	.word	0x00020580
        /*0f40*/ 	.word	0x00000000
        /*0f44*/ 	.word	0x00028c50
        /*0f48*/ 	.short	0x010a
        /*0f4a*/ 	.byte	0x3f
	.zero		1


	//   ....[89]....
        /*0f4c*/ 	.word	0x00020950
        /*0f50*/ 	.word	0x00000002
        /*0f54*/ 	.word	0x00028c00
        /*0f58*/ 	.short	0x010a
        /*0f5a*/ 	.byte	0x3f
	.zero		1


	//   ....[90]....
        /*0f5c*/ 	.word	0x00020d60
        /*0f60*/ 	.word	0x00000002
        /*0f64*/ 	.word	0x00028c00
        /*0f68*/ 	.short	0x010a
        /*0f6a*/ 	.byte	0x3f
	.zero		1


	//   ....[91]....
        /*0f6c*/ 	.word	0x00020db0
        /*0f70*/ 	.word	0x0000000c
        /*0f74*/ 	.word	0x00028c30
        /*0f78*/ 	.short	0x010a
        /*0f7a*/ 	.byte	0x3f
	.zero		1


	//   ....[92]....
        /*0f7c*/ 	.word	0x00020e00
        /*0f80*/ 	.word	0x0000000c
        /*0f84*/ 	.word	0x00028c50
        /*0f88*/ 	.short	0x010a
        /*0f8a*/ 	.byte	0x3f
	.zero		1


	//   ....[93]....
        /*0f8c*/ 	.word	0x00020e50
        /*0f90*/ 	.word	0x000000d7
        /*0f94*/ 	.word	0x00028c30
        /*0f98*/ 	.short	0x010a
        /*0f9a*/ 	.byte	0x3f
	.zero		1


	//   ....[94]....
        /*0f9c*/ 	.word	0x00020ea0
        /*0fa0*/ 	.word	0x000000d7
        /*0fa4*/ 	.word	0x00028c50
        /*0fa8*/ 	.short	0x010a
        /*0faa*/ 	.byte	0x3f
	.zero		1


	//   ....[95]....
        /*0fac*/ 	.word	0x00020ef0
        /*0fb0*/ 	.word	0x0000000c
        /*0fb4*/ 	.word	0x00028c30
        /*0fb8*/ 	.short	0x010a
        /*0fba*/ 	.byte	0x3f
	.zero		1


	//   ....[96]....
        /*0fbc*/ 	.word	0x00020f40
        /*0fc0*/ 	.word	0x0000000c
        /*0fc4*/ 	.word	0x00028c50
        /*0fc8*/ 	.short	0x010a
        /*0fca*/ 	.byte	0x3f
	.zero		1


	//   ....[97]....
        /*0fcc*/ 	.word	0x00020f90
        /*0fd0*/ 	.word	0x000000ce
        /*0fd4*/ 	.word	0x00028c30
        /*0fd8*/ 	.short	0x010a
        /*0fda*/ 	.byte	0x3f
	.zero		1


	//   ....[98]....
        /*0fdc*/ 	.word	0x00020fe0
        /*0fe0*/ 	.word	0x000000ce
        /*0fe4*/ 	.word	0x00028c50
        /*0fe8*/ 	.short	0x010a
        /*0fea*/ 	.byte	0x3f
	.zero		1


	//   ....[99]....
        /*0fec*/ 	.word	0x00021190
        /*0ff0*/ 	.word	0x00000006
        /*0ff4*/ 	.word	0x00028c20
        /*0ff8*/ 	.short	0x010a
        /*0ffa*/ 	.byte	0x3f
	.zero		1


	//   ....[100]....
        /*0ffc*/ 	.word	0x000211e0
        /*1000*/ 	.word	0x00000006
        /*1004*/ 	.word	0x00028ca0
        /*1008*/ 	.short	0x010a
        /*100a*/ 	.byte	0x3f
	.zero		1


	//   ....[101]....
        /*100c*/ 	.word	0x00021230
        /*1010*/ 	.word	0x00000006
        /*1014*/ 	.word	0x00028cc0
        /*1018*/ 	.short	0x010a
        /*101a*/ 	.byte	0x3f
	.zero		1


	//   ....[102]....
        /*101c*/ 	.word	0x00021280
        /*1020*/ 	.word	0x00000005
        /*1024*/ 	.word	0x00028ca0
        /*1028*/ 	.short	0x010a
        /*102a*/ 	.byte	0x3f
	.zero		1


	//   ....[103]....
        /*102c*/ 	.word	0x000212d0
        /*1030*/ 	.word	0x00000005
        /*1034*/ 	.word	0x00028cc0
        /*1038*/ 	.short	0x010a
        /*103a*/ 	.byte	0x3f
	.zero		1


	//   ....[104]....
        /*103c*/ 	.word	0x00021470
        /*1040*/ 	.word	0x00000000
        /*1044*/ 	.word	0x00028c40
        /*1048*/ 	.short	0x010a
        /*104a*/ 	.byte	0x3f
	.zero		1


	//   ....[105]....
        /*104c*/ 	.word	0x000219e0
        /*1050*/ 	.word	0x00000002
        /*1054*/ 	.word	0x00028c20
        /*1058*/ 	.short	0x010a
        /*105a*/ 	.byte	0x3f
	.zero		1


	//   ....[106]....
        /*105c*/ 	.word	0x00021a30
        /*1060*/ 	.word	0x00000000
        /*1064*/ 	.word	0x00028c60
        /*1068*/ 	.short	0x010a
        /*106a*/ 	.byte	0x3f
	.zero		1


	//   ....[107]....
        /*106c*/ 	.word	0x00021a80
        /*1070*/ 	.word	0x00000003
        /*1074*/ 	.word	0x00028c40
        /*1078*/ 	.short	0x010a
        /*107a*/ 	.byte	0x3f
	.zero		1


	//   ....[108]....
        /*107c*/ 	.word	0x00021ad0
        /*1080*/ 	.word	0x00000003
        /*1084*/ 	.word	0x00028c60
        /*1088*/ 	.short	0x010a
        /*108a*/ 	.byte	0x3f
	.zero		1


	//   ....[109]....
        /*108c*/ 	.word	0x00021b20
        /*1090*/ 	.word	0x00000002
        /*1094*/ 	.word	0x00028c40
        /*1098*/ 	.short	0x010a
        /*109a*/ 	.byte	0x3f
	.zero		1


	//   ....[110]....
        /*109c*/ 	.word	0x00021b70
        /*10a0*/ 	.word	0x00000002
        /*10a4*/ 	.word	0x00028c60
        /*10a8*/ 	.short	0x010a
        /*10aa*/ 	.byte	0x3f
	.zero		1


	//   ....[111]....
        /*10ac*/ 	.word	0x00021bc0
        /*10b0*/ 	.word	0x00000003
        /*10b4*/ 	.word	0x00028c40
        /*10b8*/ 	.short	0x010a
        /*10ba*/ 	.byte	0x3f
	.zero		1


	//   ....[112]....
        /*10bc*/ 	.word	0x00021c10
        /*10c0*/ 	.word	0x00000003
        /*10c4*/ 	.word	0x00028c60
        /*10c8*/ 	.short	0x010a
        /*10ca*/ 	.byte	0x3f
	.zero		1


	//   ....[113]....
        /*10cc*/ 	.word	0x000225b0
        /*10d0*/ 	.word	0x00000000
        /*10d4*/ 	.word	0x00028c20
        /*10d8*/ 	.short	0x010a
        /*10da*/ 	.byte	0x3f
	.zero		1


	//   ....[114]....
        /*10dc*/ 	.word	0x00022750
        /*10e0*/ 	.word	0x00000006
        /*10e4*/ 	.word	0x00000000
        /*10e8*/ 	.short	0x010a
        /*10ea*/ 	.byte	0x3f
	.zero		1


	//   ....[115]....
        /*10ec*/ 	.word	0x000227a0
        /*10f0*/ 	.word	0x00000007
        /*10f4*/ 	.word	0x00000000
        /*10f8*/ 	.short	0x010a
        /*10fa*/ 	.byte	0x3f
	.zero		1


	//   ....[116]....
        /*10fc*/ 	.word	0x000227f0
        /*1100*/ 	.word	0x00000004
        /*1104*/ 	.word	0x00000000
        /*1108*/ 	.short	0x010a
        /*110a*/ 	.byte	0x3f
	.zero		1


	//----- nvinfo : EIATTR_NUM_MBARRIERS
	.align		4
.L_414:
        /*110c*/ 	.byte	0x03, 0x38
        /*110e*/ 	.short	0x0016


	//----- nvinfo : EIATTR_EXIT_INSTR_OFFSETS
	.align		4
        /*1110*/ 	.byte	0x04, 0x1c
        /*1112*/ 	.short	(.L_416 - .L_415)


	//   ....[0]....
.L_415:
        /*1114*/ 	.word	0x000203e0


	//----- nvinfo : EIATTR_MAX_THREADS
	.align		4
.L_416:
        /*1118*/ 	.byte	0x04, 0x05
        /*111a*/ 	.short	(.L_418 - .L_417)
.L_417:
        /*111c*/ 	.word	0x00000180
        /*1120*/ 	.word	0x00000001
        /*1124*/ 	.word	0x00000001


	//----- nvinfo : EIATTR_CRS_STACK_SIZE
	.align		4
.L_418:
        /*1128*/ 	.byte	0x04, 0x1e
        /*112a*/ 	.short	(.L_420 - .L_419)
.L_419:
        /*112c*/ 	.word	0x00000000


	//----- nvinfo : EIATTR_CBANK_PARAM_SIZE
	.align		4
.L_420:
        /*1130*/ 	.byte	0x03, 0x19
        /*1132*/ 	.short	0x0af0


	//----- nvinfo : EIATTR_PARAM_CBANK
	.align		4
        /*1134*/ 	.byte	0x04, 0x0a
        /*1136*/ 	.short	(.L_422 - .L_421)
	.align		4
.L_421:
        /*1138*/ 	.word	index@(.nv.constant0._ZN7cutlass13device_kernelIN5flash11enable_sm90INS1_16FlashAttnFwdSm90INS1_25CollectiveMainloopFwdSm90ILi2EN4cute5tupleIJNS5_1CILi1EEES8_S8_EEENS6_IJNS7_ILi64EEESA_SA_EEELi512ENS_6half_tEfNS_4arch4Sm90ELb0ELb1ELb1ELb1ELb0ELb1ELb0ELb0ELb0ELb1ELb0ELb0EEENS1_21CollectiveEpilogueFwdINS6_IJSA_NS7_ILi512EEESA_EEES9_SC_SE_Li256ELb1ELb1ELb0ELb0EEENS1_36VarlenDynamicPersistentTileSchedulerILi64ELi64ELi256ELi128ELb0ELb1ELb1ELb1ELb0ELb1EEEEEEEEEvNT_6ParamsE)
        /*113c*/ 	.short	0x0210
        /*113e*/ 	.short	0x0af0


	//----- nvinfo : EIATTR_SW_WAR
	.align		4
.L_422:
        /*1140*/ 	.byte	0x04, 0x36
        /*1142*/ 	.short	(.L_424 - .L_423)
.L_423:
        /*1144*/ 	.word	0x00000008
.L_424:


//--------------------- .nv.info._ZN7cutlass13device_kernelIN5flash11enable_sm90INS1_16FlashAttnFwdSm90INS1_25CollectiveMainloopFwdSm90ILi2EN4cute5tupleIJNS5_1CILi1EEES8_S8_EEENS6_IJNS7_ILi64EEESA_SA_EEELi512ENS_6half_tEfNS_4arch4Sm90ELb0ELb1ELb1ELb1ELb0ELb0ELb1ELb0ELb0ELb1ELb0ELb0EEENS1_21CollectiveEpilogueFwdINS6_IJSA_NS7_ILi512EEESA_EEES9_SC_SE_Li256ELb1ELb1ELb0ELb0EEENS1_36VarlenDynamicPersistentTileSchedulerILi64ELi64ELi256ELi128ELb0ELb1ELb1ELb1ELb0ELb1EEEEEEEEEvNT_6ParamsE --------------------------
	.section	.nv.info._ZN7cutlass13device_kernelIN5flash11enable_sm90INS1_16FlashAttnFwdSm90INS1_25CollectiveMainloopFwdSm90ILi2EN4cute5tupleIJNS5_1CILi1EEES8_S8_EEENS6_IJNS7_ILi64EEESA_SA_EEELi512ENS_6half_tEfNS_4arch4Sm90ELb0ELb1ELb1ELb1ELb0ELb0ELb1ELb0ELb0ELb1ELb0ELb0EEENS1_21CollectiveEpilogueFwdINS6_IJSA_NS7_ILi512EEESA_EEES9_SC_SE_Li256ELb1ELb1ELb0ELb0EEENS1_36VarlenDynamicPersistentTileSchedulerILi64ELi64ELi256ELi128ELb0ELb1ELb1ELb1ELb0ELb1EEEEEEEEEvNT_6ParamsE,"",@"SHT_CUDA_INFO"
	.sectionflags	@""
	.align	4


	//----- nvinfo : EIATTR_CUDA_API_VERSION
	.align		4
        /*0000*/ 	.byte	0x04, 0x37
        /*0002*/ 	.short	(.L_426 - .L_425)
.L_425:
        /*0004*/ 	.word	0x00000082


	//----- nvinfo : EIATTR_KPARAM_INFO
	.align		4
.L_426:
        /*0008*/ 	.byte	0x04, 0x17
        /*000a*/ 	.short	(.L_428 - .L_427)
.L_427:
        /*000c*/ 	.word	0x00000000
        /*0010*/ 	.short	0x0000
        /*0012*/ 	.short	0x0070
        /*0014*/ 	.byte	0x00, 0xf0, 0x01, 0x2e


	//----- nvinfo : EIATTR_SPARSE_MMA_MASK
	.align		4
.L_428:
        /*0018*/ 	.byte	0x03, 0x50
        /*001a*/ 	.short	0x0000


	//----- nvinfo : EIATTR_MAXREG_COUNT
	.align		4
        /*001c*/ 	.byte	0x03, 0x1b
        /*001e*/ 	.short	0x00a8


	//----- nvinfo : EIATTR_NUM_BARRIERS
	.align		4
        /*0020*/ 	.byte	0x02, 0x4c
        /*0022*/ 	.byte	0x10
	.zero		1


	//----- nvinfo : EIATTR_EXTERNS
	.align		4
        /*0024*/ 	.byte	0x04, 0x0f
        /*0026*/ 	.short	(.L_430 - .L_429)


	//   ....[0]....
	.align		4
.L_429:
        /*0028*/ 	.word	index@(__assertfail)


	//----- nvinfo : EIATTR_ANNOTATIONS
	.align		4
.L_430:
        /*002c*/ 	.byte	0x04, 0x55
        /*002e*/ 	.short	(.L_432 - .L_431)


	//   ....[0]....
.L_431:
        /* <DEDUP_REMOVED lines=83> */


	//----- nvinfo : EIATTR_MERCURY_ISA_VERSION
	.align		4
.L_432:
        /*0548*/ 	.byte	0x03, 0x5f
        /*054a*/ 	.short	0x0101


	//----- nvinfo : EIATTR_UNUSED_LOAD_BYTE_OFFSET
	.align		4
        /*054c*/ 	.byte	0x04, 0x44
        /*054e*/ 	.short	(.L_434 - .L_433)


	//   ....[0]....
.L_433:
        /*0550*/ 	.word	0x00000b60
        /*0554*/ 	.word	0x0000fff0


	//   ....[1]....
        /*0558*/ 	.word	0x0002b830
        /*055c*/ 	.word	0x0000fff0


	//----- nvinfo : EIATTR_INT_WARP_WIDE_INSTR_OFFSETS
	.align		4
.L_434:
        /*0560*/ 	.byte	0x04, 0x31
        /*0562*/ 	.short	(.L_436 - .L_435)


	//   ....[0]....
.L_435:
        /*0564*/ 	.word	0x00000160


	//   ....[1]....
        /*0568*/ 	.word	0x00000200


	//   ....[2]....
        /*056c*/ 	.word	0x00000210


	//   ....[3]....
        /*0570*/ 	.word	0x00000280


	//   ....[4]....
        /*0574*/ 	.word	0x0002fd50


	//   ....[5]....
        /*0578*/ 	.word	0x0002fdb0


	//   ....[6]....
        /*057c*/ 	.word	0x00035920


	//   ....[7]....
        /*0580*/ 	.word	0x000359b0


	//----- nvinfo : EIATTR_COOP_GROUP_MASK_REGIDS
	.align		4
.L_436:
        /*0584*/ 	.byte	0x04, 0x29
        /*0586*/ 	.short	(.L_438 - .L_437)


	//   ....[0]....
.L_437:
        /*0588*/ 	.word	0xffffffff


	//   ....[1]....
        /*058c*/ 	.word	0xffffffff


	//   ....[2]....
        /*0590*/ 	.word	0xffffffff


	//   ....[3]....
        /*0594*/ 	.word	0xffffffff


	//   ....[4]....
        /*0598*/ 	.word	0xffffffff


	//   ....[5]....
        /*059c*/ 	.word	0xffffffff


	//   ....[6]....
        /*05a0*/ 	.word	0xffffffff


	//   ....[7]....
        /*05a4*/ 	.word	0xffffffff


	//   ....[8]....
        /*05a8*/ 	.word	0xffffffff


	//   ....[9]....
        /*05ac*/ 	.word	0xffffffff


	//   ....[10]....
        /*05b0*/ 	.word	0xffffffff


	//   ....[11]....
        /*05b4*/ 	.word	0xffffffff


	//   ....[12]....
        /*05b8*/ 	.word	0xffffffff


	//   ....[13]....
        /*05bc*/ 	.word	0xffffffff


	//   ....[14]....
        /*05c0*/ 	.word	0xffffffff


	//   ....[15]....
        /*05c4*/ 	.word	0xffffffff


	//   ....[16]....
        /*05c8*/ 	.word	0xffffffff


	//   ....[17]....
        /*05cc*/ 	.word	0xffffffff


	//   ....[18]....
        /*05d0*/ 	.word	0xffffffff


	//   ....[19]....
        /*05d4*/ 	.word	0xffffffff


	//   ....[20]....
        /*05d8*/ 	.word	0xffffffff


	//   ....[21]....
        /*05dc*/ 	.word	0xffffffff


	//   ....[22]....
        /*05e0*/ 	.word	0xffffffff


	//   ....[23]....
        /*05e4*/ 	.word	0xffffffff


	//   ....[24]....
        /*05e8*/ 	.word	0xffffffff


	//   ....[25]....
        /*05ec*/ 	.word	0xffffffff


	//   ....[26]....
        /*05f0*/ 	.word	0xffffffff


	//   ....[27]....
        /*05f4*/ 	.word	0xffffffff


	//   ....[28]....
        /*05f8*/ 	.word	0xffffffff


	//   ....[29]....
        /*05fc*/ 	.word	0xffffffff


	//   ....[30]....
        /*0600*/ 	.word	0xffffffff


	//   ....[31]....
        /*0604*/ 	.word	0xffffffff


	//   ....[32]....
        /*0608*/ 	.word	0xffffffff


	//   ....[33]....
        /*060c*/ 	.word	0xffffffff


	//   ....[34]....
        /*0610*/ 	.word	0xffffffff


	//   ....[35]....
        /*0614*/ 	.word	0xffffffff


	//   ....[36]....
        /*0618*/ 	.word	0xffffffff


	//   ....[37]....
        /*061c*/ 	.word	0xffffffff


	//   ....[38]....
        /*0620*/ 	.word	0xffffffff


	//   ....[39]....
        /*0624*/ 	.word	0xffffffff


	//   ....[40]....
        /*0628*/ 	.word	0xffffffff


	//   ....[41]....
        /*062c*/ 	.word	0xffffffff


	//   ....[42]....
        /*0630*/ 	.word	0xffffffff


	//   ....[43]....
        /*0634*/ 	.word	0xffffffff


	//   ....[44]....
        /*0638*/ 	.word	0xffffffff


	//   ....[45]....
        /*063c*/ 	.word	0xffffffff


	//   ....[46]....
        /*0640*/ 	.word	0xffffffff


	//   ....[47]....
        /*0644*/ 	.word	0xffffffff


	//   ....[48]....
        /*0648*/ 	.word	0xffffffff


	//   ....[49]....
        /*064c*/ 	.word	0xffffffff


	//   ....[50]....
        /*0650*/ 	.word	0xffffffff


	//   ....[51]....
        /*0654*/ 	.word	0xffffffff


	//   ....[52]....
        /*0658*/ 	.word	0xffffffff


	//   ....[53]....
        /*065c*/ 	.word	0xffffffff


	//   ....[54]....
        /*0660*/ 	.word	0xffffffff


	//   ....[55]....
        /*0664*/ 	.word	0xffffffff


	//   ....[56]....
        /*0668*/ 	.word	0xffffffff


	//   ....[57]....
        /*066c*/ 	.word	0xffffffff


	//   ....[58]....
        /*0670*/ 	.word	0xffffffff


	//   ....[59]....
        /*0674*/ 	.word	0xffffffff


	//   ....[60]....
        /*0678*/ 	.word	0xffffffff


	//   ....[61]....
        /*067c*/ 	.word	0xffffffff


	//   ....[62]....
        /*0680*/ 	.word	0xffffffff


	//   ....[63]....
        /*0684*/ 	.word	0xffffffff


	//   ....[64]....
        /*0688*/ 	.word	0xffffffff


	//   ....[65]....
        /*068c*/ 	.word	0xffffffff


	//   ....[66]....
        /*0690*/ 	.word	0xffffffff


	//   ....[67]....
        /*0694*/ 	.word	0xffffffff


	//   ....[68]....
        /*0698*/ 	.word	0xffffffff


	//   ....[69]....
        /*069c*/ 	.word	0xffffffff


	//   ....[70]....
        /*06a0*/ 	.word	0xffffffff


	//   ....[71]....
        /*06a4*/ 	.word	0xffffffff


	//   ....[72]....
        /*06a8*/ 	.word	0xffffffff


	//   ....[73]....
        /*06ac*/ 	.word	0xffffffff


	//   ....[74]....
        /*06b0*/ 	.word	0xffffffff


	//   ....[75]....
        /*06b4*/ 	.word	0xffffffff


	//   ....[76]....
        /*06b8*/ 	.word	0xffffffff


	//   ....[77]....
        /*06bc*/ 	.word	0xffffffff


	//   ....[78]....
        /*06c0*/ 	.word	0xffffffff


	//   ....[79]....
        /*06c4*/ 	.word	0xffffffff


	//   ....[80]....
        /*06c8*/ 	.word	0xffffffff


	//   ....[81]....
        /*06cc*/ 	.word	0xffffffff


	//   ....[82]....
        /*06d0*/ 	.word	0xffffffff


	//   ....[83]....
        /*06d4*/ 	.word	0xffffffff


	//   ....[84]....
        /*06d8*/ 	.word	0xffffffff


	//   ....[85]....
        /*06dc*/ 	.word	0xffffffff


	//   ....[86]....
        /*06e0*/ 	.word	0xffffffff


	//   ....[87]....
        /*06e4*/ 	.word	0xffffffff


	//   ....[88]....
        /*06e8*/ 	.word	0xffffffff


	//   ....[89]....
        /*06ec*/ 	.word	0xffffffff


	//   ....[90]....
        /*06f0*/ 	.word	0xffffffff


	//   ....[91]....
        /*06f4*/ 	.word	0xffffffff


	//   ....[92]....
        /*06f8*/ 	.word	0xffffffff


	//   ....[93]....
        /*06fc*/ 	.word	0xffffffff


	//   ....[94]....
        /*0700*/ 	.word	0xffffffff


	//   ....[95]....
        /*0704*/ 	.word	0xffffffff


	//   ....[96]....
        /*0708*/ 	.word	0xffffffff


	//   ....[97]....
        /*070c*/ 	.word	0xffffffff


	//   ....[98]....
        /*0710*/ 	.word	0xffffffff


	//   ....[99]....
        /*0714*/ 	.word	0x0500000f


	//   ....[100]....
        /*0718*/ 	.word	0x0500000f


	//   ....[101]....
        /*071c*/ 	.word	0x0500000f


	//   ....[102]....
        /*0720*/ 	.word	0x0500000f


	//   ....[103]....
        /*0724*/ 	.word	0x0500000f


	//   ....[104]....
        /*0728*/ 	.word	0x0500000f


	//   ....[105]....
        /*072c*/ 	.word	0x0500000f


	//   ....[106]....
        /*0730*/ 	.word	0x0500000f


	//   ....[107]....
        /*0734*/ 	.word	0x0500000f


	//   ....[108]....
        /*0738*/ 	.word	0x0500000f


	//   ....[109]....
        /*073c*/ 	.word	0x0500000f


	//   ....[110]....
        /*0740*/ 	.word	0x0500000f


	//   ....[111]....
        /*0744*/ 	.word	0x0500000f


	//   ....[112]....
        /*0748*/ 	.word	0x0500000f


	//   ....[113]....
        /*074c*/ 	.word	0x0500000f


	//   ....[114]....
        /*0750*/ 	.word	0x0500000f


	//   ....[115]....
        /*0754*/ 	.word	0x0500000f


	//   ....[116]....
        /*0758*/ 	.word	0x0500000f


	//   ....[117]....
        /*075c*/ 	.word	0x0500000f


	//   ....[118]....
        /*0760*/ 	.word	0x0500000f


	//   ....[119]....
        /*0764*/ 	.word	0x0500000f


	//   ....[120]....
        /*0768*/ 	.word	0x0500000f


	//   ....[121]....
        /*076c*/ 	.word	0x0500000f


	//   ....[122]....
        /*0770*/ 	.word	0x0500000f


	//   ....[123]....
        /*0774*/ 	.word	0x0500000f


	//   ....[124]....
        /*0778*/ 	.word	0x0500000f


	//   ....[125]....
        /*077c*/ 	.word	0x0500000f


	//   ....[126]....
        /*0780*/ 	.word	0x0500000f


	//   ....[127]....
        /*0784*/ 	.word	0x0500000f


	//   ....[128]....
        /*0788*/ 	.word	0x0500000f


	//   ....[129]....
        /*078c*/ 	.word	0x0500000f


	//   ....[130]....
        /*0790*/ 	.word	0x0500000f


	//   ....[131]....
        /*0794*/ 	.word	0x0500000f


	//   ....[132]....
        /*0798*/ 	.word	0x0500000f


	//   ....[133]....
        /*079c*/ 	.word	0x0500000f


	//   ....[134]....
        /*07a0*/ 	.word	0xffffffff


	//   ....[135]....
        /*07a4*/ 	.word	0xffffffff


	//   ....[136]....
        /*07a8*/ 	.word	0xffffffff


	//   ....[137]....
        /*07ac*/ 	.word	0xffffffff


	//   ....[138]....
        /*07b0*/ 	.word	0xffffffff


	//   ....[139]....
        /*07b4*/ 	.word	0xffffffff


	//   ....[140]....
        /*07b8*/ 	.word	0xffffffff


	//   ....[141]....
        /*07bc*/ 	.word	0xffffffff


	//----- nvinfo : EIATTR_COOP_GROUP_INSTR_OFFSETS
	.align		4
.L_438:
        /*07c0*/ 	.byte	0x04, 0x28
        /*07c2*/ 	.short	(.L_440 - .L_439)


	//   ....[0]....
.L_439:
        /*07c4*/ 	.word	0x00000070


	//   ....[1]....
        /*07c8*/ 	.word	0x00000170


	//   ....[2]....
        /*07cc*/ 	.word	0x00000220


	//   ....[3]....
        /*07d0*/ 	.word	0x000003c0


	//   ....[4]....
        /*07d4*/ 	.word	0x00000520


	//   ....[5]....
        /*07d8*/ 	.word	0x00000640


	//   ....[6]....
        /*07dc*/ 	.word	0x000007a0


	//   ....[7]....
        /*07e0*/ 	.word	0x00002790


	//   ....[8]....
        /*07e4*/ 	.word	0x0000a2e0


	//   ....[9]....
        /*07e8*/ 	.word	0x0000c9c0


	//   ....[10]....
        /*07ec*/ 	.word	0x0000dc90


	//   ....[11]....
        /*07f0*/ 	.word	0x0000e630


	//   ....[12]....
        /*07f4*/ 	.word	0x0000ecd0


	//   ....[13]....
        /*07f8*/ 	.word	0x0000ed60


	//   ....[14]....
        /*07fc*/ 	.word	0x0000ee60


	//   ....[15]....
        /*0800*/ 	.word	0x0000ee80


	//   ....[16]....
        /*0804*/ 	.word	0x00015c40


	//   ....[17]....
        /*0808*/ 	.word	0x00017570


	//   ....[18]....
        /*080c*/ 	.word	0x00018920


	//   ....[19]....
        /*0810*/ 	.word	0x00018aa0


	//   ....[20]....
        /*0814*/ 	.word	0x00018bd0


	//   ....[21]....
        /*0818*/ 	.word	0x00018bf0


	//   ....[22]....
        /*081c*/ 	.word	0x0001f940


	//   ....[23]....
        /*0820*/ 	.word	0x00020fa0


	//   ....[24]....
        /*0824*/ 	.word	0x000222d0


	//   ....[25]....
        /*0828*/ 	.word	0x00022b90


	//   ....[26]....
        /*082c*/ 	.word	0x000232e0


	//   ....[27]....
        /*0830*/ 	.word	0x00023370


	//   ....[28]....
        /*0834*/ 	.word	0x00023440


	//   ....[29]....
        /*0838*/ 	.word	0x00023460


	//   ....[30]....
        /*083c*/ 	.word	0x0002a230


	//   ....[31]....
        /*0840*/ 	.word	0x0002a380


	//   ....[32]....
        /*0844*/ 	.word	0x0002a3a0


	//   ....[33]....
        /*0848*/ 	.word	0x0002a3e0


	//   ....[34]....
        /*084c*/ 	.word	0x0002a400


	//   ....[35]....
        /*0850*/ 	.word	0x0002c770


	//   ....[36]....
        /*0854*/ 	.word	0x0002cc50


	//   ....[37]....
        /*0858*/ 	.word	0x0002cc70


	//   ....[38]....
        /*085c*/ 	.word	0x0002cca0


	//   ....[39]....
        /*0860*/ 	.word	0x0002ccb0


	//   ....[40]....
        /*0864*/ 	.word	0x0002d350


	//   ....[41]....
        /*0868*/ 	.word	0x0002d360


	//   ....[42]....
        /*086c*/ 	.word	0x0002d5a0


	//   ....[43]....
        /*0870*/ 	.word	0x0002d5c0


	//   ....[44]....
        /*0874*/ 	.word	0x0002e1b0


	//   ....[45]....
        /*0878*/ 	.word	0x0002e1d0


	//   ....[46]....
        /*087c*/ 	.word	0x0002e420


	//   ....[47]....
        /*0880*/ 	.word	0x0002e440


	//   ....[48]....
        /*0884*/ 	.word	0x0002e710


	//   ....[49]....
        /*0888*/ 	.word	0x0002e8f0


	//   ....[50]....
        /*088c*/ 	.word	0x0002e920


	//   ....[51]....
        /*0890*/ 	.word	0x0002e950


	//   ....[52]....
        /*0894*/ 	.word	0x0002e980


	//   ....[53]....
        /*0898*/ 	.word	0x0002e9b0


	//   ....[54]....
        /*089c*/ 	.word	0x0002e9e0


	//   ....[55]....
        /*08a0*/ 	.word	0x0002eb50


	//   ....[56]....
        /*08a4*/ 	.word	0x0002eb80


	//   ....[57]....
        /*08a8*/ 	.word	0x0002ebb0


	//   ....[58]....
        /*08ac*/ 	.word	0x0002ebe0


	//   ....[59]....
        /*08b0*/ 	.word	0x0002ec10


	//   ....[60]....
        /*08b4*/ 	.word	0x0002ec40


	//   ....[61]....
        /*08b8*/ 	.word	0x0002ece0


	//   ....[62]....
        /*08bc*/ 	.word	0x0002ed40


	//   ....[63]....
        /*08c0*/ 	.word	0x0002edd0


	//   ....[64]....
        /*08c4*/ 	.word	0x00030310


	//   ....[65]....
        /*08c8*/ 	.word	0x00030e70


	//   ....[66]....
        /*08cc*/ 	.word	0x00030e80


	//   ....[67]....
        /*08d0*/ 	.word	0x00030eb0


	//   ....[68]....
        /*08d4*/ 	.word	0x00030f90


	//   ....[69]....
        /*08d8*/ 	.word	0x00030fc0


	//   ....[70]....
        /*08dc*/ 	.word	0x00031020


	//   ....[71]....
        /*08e0*/ 	.word	0x00031030


	//   ....[72]....
        /*08e4*/ 	.word	0x000310a0


	//   ....[73]....
        /*08e8*/ 	.word	0x00031a10


	//   ....[74]....
        /*08ec*/ 	.word	0x00031a20


	//   ....[75]....
        /*08f0*/ 	.word	0x00031b30


	//   ....[76]....
        /*08f4*/ 	.word	0x00031b70


	//   ....[77]....
        /*08f8*/ 	.word	0x00031e10


	//   ....[78]....
        /*08fc*/ 	.word	0x00031e20


	//   ....[79]....
        /*0900*/ 	.word	0x00031f90


	//   ....[80]....
        /*0904*/ 	.word	0x00031fa0


	//   ....[81]....
        /*0908*/ 	.word	0x00035bb0


	//   ....[82]....
        /*090c*/ 	.word	0x00035be0


	//   ....[83]....
        /*0910*/ 	.word	0x00035c20


	//   ....[84]....
        /*0914*/ 	.word	0x00035c50


	//   ....[85]....
        /*0918*/ 	.word	0x00035c80


	//   ....[86]....
        /*091c*/ 	.word	0x00035cb0


	//   ....[87]....
        /*0920*/ 	.word	0x00035ce0


	//   ....[88]....
        /*0924*/ 	.word	0x00035d10


	//   ....[89]....
        /*0928*/ 	.word	0x00035e90


	//   ....[90]....
        /*092c*/ 	.word	0x00035ec0


	//   ....[91]....
        /*0930*/ 	.word	0x00035ef0


	//   ....[92]....
        /*0934*/ 	.word	0x00035f20


	//   ....[93]....
        /*0938*/ 	.word	0x00035f50


	//   ....[94]....
        /*093c*/ 	.word	0x00035f80


	//   ....[95]....
        /*0940*/ 	.word	0x00036040


	//   ....[96]....
        /*0944*/ 	.word	0x00036060


	//   ....[97]....
        /*0948*/ 	.word	0x000360d0


	//   ....[98]....
        /*094c*/ 	.word	0x000367a0


	//   ....[99]....
        /*0950*/ 	.word	0x00036cb0


	//   ....[100]....
        /*0954*/ 	.word	0x00036e40


	//   ....[101]....
        /*0958*/ 	.word	0x00036ea0


	//   ....[102]....
        /*095c*/ 	.word	0x00036f00


	//   ....[103]....
        /*0960*/ 	.word	0x00036f50


	//   ....[104]....
        /*0964*/ 	.word	0x000370b0


	//   ....[105]....
        /*0968*/ 	.word	0x00037150


	//   ....[106]....
        /*096c*/ 	.word	0x00037200


	//   ....[107]....
        /*0970*/ 	.word	0x000372e0


	//   ....[108]....
        /*0974*/ 	.word	0x000374c0


	//   ....[109]....
        /*0978*/ 	.word	0x00037590


	//   ....[110]....
        /*097c*/ 	.word	0x00037840


	//   ....[111]....
        /*0980*/ 	.word	0x00037960


	//   ....[112]....
        /*0984*/ 	.word	0x00037b30


	//   ....[113]....
        /*0988*/ 	.word	0x00037c00


	//   ....[114]....
        /*098c*/ 	.word	0x00037e20


	//   ....[115]....
        /*0990*/ 	.word	0x00037e70


	//   ....[116]....
        /*0994*/ 	.word	0x000381a0


	//   ....[117]....
        /*0998*/ 	.word	0x00038240


	//   ....[118]....
        /*099c*/ 	.word	0x00038360


	//   ....[119]....
        /*09a0*/ 	.word	0x000383e0


	//   ....[120]....
        /*09a4*/ 	.word	0x00038460


	//   ....[121]....
        /*09a8*/ 	.word	0x000384e0


	//   ....[122]....
        /*09ac*/ 	.word	0x00038560


	//   ....[123]....
        /*09b0*/ 	.word	0x000385f0


	//   ....[124]....
        /*09b4*/ 	.word	0x00038690


	//   ....[125]....
        /*09b8*/ 	.word	0x00038740


	//   ....[126]....
        /*09bc*/ 	.word	0x000387c0


	//   ....[127]....
        /*09c0*/ 	.word	0x00038840


	//   ....[128]....
        /*09c4*/ 	.word	0x000388c0


	//   ....[129]....
        /*09c8*/ 	.word	0x00038950


	//   ....[130]....
        /*09cc*/ 	.word	0x000389d0


	//   ....[131]....
        /*09d0*/ 	.word	0x00038a70


	//   ....[132]....
        /*09d4*/ 	.word	0x00038b00


	//   ....[133]....
        /*09d8*/ 	.word	0x00038c30


	//   ....[134]....
        /*09dc*/ 	.word	0x0003aab0


	//   ....[135]....
        /*09e0*/ 	.word	0x0003c350


	//   ....[136]....
        /*09e4*/ 	.word	0x0003ce00


	//   ....[137]....
        /*09e8*/ 	.word	0x0003d690


	//   ....[138]....
        /*09ec*/ 	.word	0x0003d6e0


	//   ....[139]....
        /*09f0*/ 	.word	0x0003d700


	//   ....[140]....
        /*09f4*/ 	.word	0x0003d710


	//   ....[141]....
        /*09f8*/ 	.word	0x00048360


	//----- nvinfo : EIATTR_REG_RECONFIG
	.align		4
.L_440:
        /*09fc*/ 	.byte	0x01, 0x54
	.zero		2


	//----- nvinfo : EIATTR_SYSCALL_OFFSETS
	.align		4
        /*0a00*/ 	.byte	0x04, 0x46
        /*0a02*/ 	.short	(.L_442 - .L_441)


	//   ....[0]....
.L_441:
        /*0a04*/ 	.word	0x0000a890


	//   ....[1]....
        /*0a08*/ 	.word	0x0002ff50


	//   ....[2]....
        /*0a0c*/ 	.word	0x000300a0


	//   ....[3]....
        /*0a10*/ 	.word	0x00030190


	//   ....[4]....
        /*0a14*/ 	.word	0x00030a40


	//   ....[5]....
        /*0a18*/ 	.word	0x000313d0


	//----- nvinfo : EIATTR_MBARRIER_INSTR_OFFSETS
	.align		4
.L_442:
        /*0a1c*/ 	.byte	0x04, 0x39
        /*0a1e*/ 	.short	(.L_444 - .L_443)


	//   ....[0]....
.L_443:
        /*0a20*/ 	.word	0x000002a0
        /*0a24*/ 	.word	0x000000ff
        /*0a28*/ 	.word	0x00038800
        /*0a2c*/ 	.short	0x0100
        /*0a2e*/ 	.byte	0x08
	.zero		1


	//   ....[1]....
        /*0a30*/ 	.word	0x000002b0
        /*0a34*/ 	.word	0x000000ff
        /*0a38*/ 	.word	0x00038810
        /*0a3c*/ 	.short	0x0100
        /*0a3e*/ 	.byte	0x08
	.zero		1


	//   ....[2]....
        /*0a40*/ 	.word	0x000002c0
        /*0a44*/ 	.word	0x000000ff
        /*0a48*/ 	.word	0x00038820
        /*0a4c*/ 	.short	0x0100
        /*0a4e*/ 	.byte	0x08
	.zero		1


	//   ....[3]....
        /*0a50*/ 	.word	0x00000370
        /*0a54*/ 	.word	0x000000ff
        /*0a58*/ 	.word	0x00038830
        /*0a5c*/ 	.short	0x0100
        /*0a5e*/ 	.byte	0x06
	.zero		1


	//   ....[4]....
        /*0a60*/ 	.word	0x00000380
        /*0a64*/ 	.word	0x000000ff
        /*0a68*/ 	.word	0x00038840
        /*0a6c*/ 	.short	0x0100
        /*0a6e*/ 	.byte	0x06
	.zero		1


	//   ....[5]....
        /*0a70*/ 	.word	0x00000390
        /*0a74*/ 	.word	0x000000ff
        /*0a78*/ 	.word	0x00038838
        /*0a7c*/ 	.short	0x0100
        /*0a7e*/ 	.byte	0x06
	.zero		1


	//   ....[6]....
        /*0a80*/ 	.word	0x000003a0
        /*0a84*/ 	.word	0x000000ff
        /*0a88*/ 	.word	0x00038848
        /*0a8c*/ 	.short	0x0100
        /*0a8e*/ 	.byte	0x06
	.zero		1


	//   ....[7]....
        /*0a90*/ 	.word	0x000004d0
        /*0a94*/ 	.word	0x000000ff
        /*0a98*/ 	.word	0x00038850
        /*0a9c*/ 	.short	0x0100
        /*0a9e*/ 	.byte	0x08
	.zero		1


	//   ....[8]....
        /*0aa0*/ 	.word	0x000004e0
        /*0aa4*/ 	.word	0x000000ff
        /*0aa8*/ 	.word	0x00038860
        /*0aac*/ 	.short	0x0100
        /*0aae*/ 	.byte	0x08
	.zero		1


	//   ....[9]....
        /*0ab0*/ 	.word	0x000004f0
        /*0ab4*/ 	.word	0x000000ff
        /*0ab8*/ 	.word	0x00038858
        /*0abc*/ 	.short	0x0100
        /*0abe*/ 	.byte	0x08
	.zero		1


	//   ....[10]....
        /*0ac0*/ 	.word	0x00000500
        /*0ac4*/ 	.word	0x000000ff
        /*0ac8*/ 	.word	0x00038868
        /*0acc*/ 	.short	0x0100
        /*0ace*/ 	.byte	0x08
	.zero		1


	//   ....[11]....
        /*0ad0*/ 	.word	0x000005f0
        /*0ad4*/ 	.word	0x000000ff
        /*0ad8*/ 	.word	0x00038870
        /*0adc*/ 	.short	0x0100
        /*0ade*/ 	.byte	0x06
	.zero		1


	//   ....[12]....
        /*0ae0*/ 	.word	0x00000600
        /*0ae4*/ 	.word	0x000000ff
        /*0ae8*/ 	.word	0x00038880
        /*0aec*/ 	.short	0x0100
        /*0aee*/ 	.byte	0x06
	.zero		1


	//   ....[13]....
        /*0af0*/ 	.word	0x00000610
        /*0af4*/ 	.word	0x000000ff
        /*0af8*/ 	.word	0x00038878
        /*0afc*/ 	.short	0x0100
        /*0afe*/ 	.byte	0x06
	.zero		1


	//   ....[14]....
        /*0b00*/ 	.word	0x00000620
        /*0b04*/ 	.word	0x000000ff
        /*0b08*/ 	.word	0x00038888
        /*0b0c*/ 	.short	0x0100
        /*0b0e*/ 	.byte	0x06
	.zero		1


	//   ....[15]....
        /*0b10*/ 	.word	0x00000750
        /*0b14*/ 	.word	0x000000ff
        /*0b18*/ 	.word	0x00038890
        /*0b1c*/ 	.short	0x0100
        /*0b1e*/ 	.byte	0x08
	.zero		1


	//   ....[16]....
        /*0b20*/ 	.word	0x00000760
        /*0b24*/ 	.word	0x000000ff
        /*0b28*/ 	.word	0x000388a0
        /*0b2c*/ 	.short	0x0100
        /*0b2e*/ 	.byte	0x08
	.zero		1


	//   ....[17]....
        /*0b30*/ 	.word	0x00000770
        /*0b34*/ 	.word	0x000000ff
        /*0b38*/ 	.word	0x00038898
        /*0b3c*/ 	.short	0x0100
        /*0b3e*/ 	.byte	0x08
	.zero		1


	//   ....[18]....
        /*0b40*/ 	.word	0x00000780
        /*0b44*/ 	.word	0x000000ff
        /*0b48*/ 	.word	0x000388a8
        /*0b4c*/ 	.short	0x0100
        /*0b4e*/ 	.byte	0x08
	.zero		1


	//   ....[19]....
        /*0b50*/ 	.word	0x000008c0
        /*0b54*/ 	.word	0x000000ff
        /*0b58*/ 	.word	0x000388b0
        /*0b5c*/ 	.short	0x0100
        /*0b5e*/ 	.byte	0x08
	.zero		1


	//   ....[20]....
        /*0b60*/ 	.word	0x000008d0
        /*0b64*/ 	.word	0x000000ff
        /*0b68*/ 	.word	0x000388c0
        /*0b6c*/ 	.short	0x0100
        /*0b6e*/ 	.byte	0x08
	.zero		1


	//   ....[21]....
        /*0b70*/ 	.word	0x000008e0
        /*0b74*/ 	.word	0x000000ff
        /*0b78*/ 	.word	0x000388b8
        /*0b7c*/ 	.short	0x0100
        /*0b7e*/ 	.byte	0x08
	.zero		1


	//   ....[22]....
        /*0b80*/ 	.word	0x000008f0
        /*0b84*/ 	.word	0x000000ff
        /*0b88*/ 	.word	0x000388c8
        /*0b8c*/ 	.short	0x0100
        /*0b8e*/ 	.byte	0x08
	.zero		1


	//   ....[23]....
        /*0b90*/ 	.word	0x00004b50
        /*0b94*/ 	.word	0x00000000
        /*0b98*/ 	.word	0x00000000
        /*0b9c*/ 	.short	0x0101
        /*0b9e*/ 	.byte	0x3f
	.zero		1


	//   ....[24]....
        /*0ba0*/ 	.word	0x00008910
        /*0ba4*/ 	.word	0x00000000
        /*0ba8*/ 	.word	0x00000000
        /*0bac*/ 	.short	0x0101
        /*0bae*/ 	.byte	0x3f
	.zero		1


	//   ....[25]....
        /*0bb0*/ 	.word	0x0000ae10
        /*0bb4*/ 	.word	0x000000ff
        /*0bb8*/ 	.word	0x00038800
        /*0bbc*/ 	.short	0x010a
        /*0bbe*/ 	.byte	0x27
	.zero		1


	//   ....[26]....
        /*0bc0*/ 	.word	0x0000b5e0
        /*0bc4*/ 	.word	0x00000009
        /*0bc8*/ 	.word	0x00000000
        /*0bcc*/ 	.short	0x010a
        /*0bce*/ 	.byte	0x3f
	.zero		1


	//   ....[27]....
        /*0bd0*/ 	.word	0x0000b6e0
        /*0bd4*/ 	.word	0x00000005
        /*0bd8*/ 	.word	0x00000000
        /*0bdc*/ 	.short	0x010a
        /*0bde*/ 	.byte	0x3f
	.zero		1


	//   ....[28]....
        /*0be0*/ 	.word	0x0000bb20
        /*0be4*/ 	.word	0x00000014
        /*0be8*/ 	.word	0x00000000
        /*0bec*/ 	.short	0x010a
        /*0bee*/ 	.byte	0x3f
	.zero		1


	//   ....[29]....
        /*0bf0*/ 	.word	0x0000bc20
        /*0bf4*/ 	.word	0x00000008
        /*0bf8*/ 	.word	0x00000000
        /*0bfc*/ 	.short	0x010a
        /*0bfe*/ 	.byte	0x3f
	.zero		1


	//   ....[30]....
        /*0c00*/ 	.word	0x0000d960
        /*0c04*/ 	.word	0x00000014
        /*0c08*/ 	.word	0x00000000
        /*0c0c*/ 	.short	0x0101
        /*0c0e*/ 	.byte	0x3f
	.zero		1


	//   ....[31]....
        /*0c10*/ 	.word	0x00015cc0
        /*0c14*/ 	.word	0x00000005
        /*0c18*/ 	.word	0x00000000
        /*0c1c*/ 	.short	0x0101
        /*0c1e*/ 	.byte	0x3f
	.zero		1


	//   ....[32]....
        /*0c20*/ 	.word	0x00016140
        /*0c24*/ 	.word	0x00000009
        /*0c28*/ 	.word	0x00000000
        /*0c2c*/ 	.short	0x010a
        /*0c2e*/ 	.byte	0x3f
	.zero		1


	//   ....[33]....
        /*0c30*/ 	.word	0x00016240
        /*0c34*/ 	.word	0x00000008
        /*0c38*/ 	.word	0x00000000
        /*0c3c*/ 	.short	0x010a
        /*0c3e*/ 	.byte	0x3f
	.zero		1


	//   ....[34]....
        /*0c40*/ 	.word	0x000166a0
        /*0c44*/ 	.word	0x00000014
        /*0c48*/ 	.word	0x00000000
        /*0c4c*/ 	.short	0x010a
        /*0c4e*/ 	.byte	0x3f
	.zero		1


	//   ....[35]....
        /*0c50*/ 	.word	0x000167a0
        /*0c54*/ 	.word	0x00000008
        /*0c58*/ 	.word	0x00000000
        /*0c5c*/ 	.short	0x010a
        /*0c5e*/ 	.byte	0x3f
	.zero		1


	//   ....[36]....
        /*0c60*/ 	.word	0x000184e0
        /*0c64*/ 	.word	0x00000014
        /*0c68*/ 	.word	0x00000000
        /*0c6c*/ 	.short	0x0101
        /*0c6e*/ 	.byte	0x3f
	.zero		1


	//   ....[37]....
        /*0c70*/ 	.word	0x0001f9c0
        /*0c74*/ 	.word	0x00000005
        /*0c78*/ 	.word	0x00000000
        /*0c7c*/ 	.short	0x0101
        /*0c7e*/ 	.byte	0x3f
	.zero		1


	//   ....[38]....
        /*0c80*/ 	.word	0x0001fbc0
        /*0c84*/ 	.word	0x00000007
        /*0c88*/ 	.word	0x00000000
        /*0c8c*/ 	.short	0x010a
        /*0c8e*/ 	.byte	0x3f
	.zero		1


	//   ....[39]....
        /*0c90*/ 	.word	0x0001fcc0
        /*0c94*/ 	.word	0x00000006
        /*0c98*/ 	.word	0x00000000
        /*0c9c*/ 	.short	0x010a
        /*0c9e*/ 	.byte	0x3f
	.zero		1


	//   ....[40]....
        /*0ca0*/ 	.word	0x00020100
        /*0ca4*/ 	.word	0x0000000e
        /*0ca8*/ 	.word	0x00000000
        /*0cac*/ 	.short	0x010a
        /*0cae*/ 	.byte	0x3f
	.zero		1


	//   ....[41]....
        /*0cb0*/ 	.word	0x00020200
        /*0cb4*/ 	.word	0x00000006
        /*0cb8*/ 	.word	0x00000000
        /*0cbc*/ 	.short	0x010a
        /*0cbe*/ 	.byte	0x3f
	.zero		1


	//   ....[42]....
        /*0cc0*/ 	.word	0x00021f40
        /*0cc4*/ 	.word	0x0000000e
        /*0cc8*/ 	.word	0x00000000
        /*0ccc*/ 	.short	0x0101
        /*0cce*/ 	.byte	0x3f
	.zero		1


	//   ....[43]....
        /*0cd0*/ 	.word	0x0002a2b0
        /*0cd4*/ 	.word	0x00000006
        /*0cd8*/ 	.word	0x00000000
        /*0cdc*/ 	.short	0x0101
        /*0cde*/ 	.byte	0x3f
	.zero		1


	//   ....[44]....
        /*0ce0*/ 	.word	0x0002d340
        /*0ce4*/ 	.word	0x000000ff
        /*0ce8*/ 	.word	0x00000000
        /*0cec*/ 	.short	0x0101
        /*0cee*/ 	.byte	0x04
	.zero		1


	//   ....[45]....
        /*0cf0*/ 	.word	0x000305a0
        /*0cf4*/ 	.word	0x00000000
        /*0cf8*/ 	.word	0x00038840
        /*0cfc*/ 	.short	0x010a
        /*0cfe*/ 	.byte	0x3f
	.zero		1


	//   ....[46]....
        /*0d00*/ 	.word	0x00031170
        /*0d04*/ 	.word	0x00000008
        /*0d08*/ 	.word	0x00038800
        /*0d0c*/ 	.short	0x0107
        /*0d0e*/ 	.byte	0x3f
	.zero		1


	//   ....[47]....
        /*0d10*/ 	.word	0x00031220
        /*0d14*/ 	.word	0x00000000
        /*0d18*/ 	.word	0x00038800
        /*0d1c*/ 	.short	0x0101
        /*0d1e*/ 	.byte	0x3f
	.zero		1


	//   ....[48]....
        /*0d20*/ 	.word	0x000321d0
        /*0d24*/ 	.word	0x00000000
        /*0d28*/ 	.word	0x00038810
        /*0d2c*/ 	.short	0x0107
        /*0d2e*/ 	.byte	0x3f
	.zero		1


	//   ....[49]....
        /*0d30*/ 	.word	0x000322d0
        /*0d34*/ 	.word	0x00000002
        /*0d38*/ 	.word	0x00038810
        /*0d3c*/ 	.short	0x0101
        /*0d3e*/ 	.byte	0x3f
	.zero		1


	//   ....[50]....
        /*0d40*/ 	.word	0x000322f0
        /*0d44*/ 	.word	0x00000002
        /*0d48*/ 	.word	0x00038820
        /*0d4c*/ 	.short	0x010a
        /*0d4e*/ 	.byte	0x3f
	.zero		1


	//   ....[51]....
        /*0d50*/ 	.word	0x00032400
        /*0d54*/ 	.word	0x00000000
        /*0d58*/ 	.word	0x00038860
        /*0d5c*/ 	.short	0x010a
        /*0d5e*/ 	.byte	0x3f
	.zero		1


	//   ....[52]....
        /*0d60*/ 	.word	0x00033080
        /*0d64*/ 	.word	0x00000003
        /*0d68*/ 	.word	0x00038840
        /*0d6c*/ 	.short	0x010a
        /*0d6e*/ 	.byte	0x3f
	.zero		1


	//   ....[53]....
        /*0d70*/ 	.word	0x000332d0
        /*0d74*/ 	.word	0x00000003
        /*0d78*/ 	.word	0x00038860
        /*0d7c*/ 	.short	0x010a
        /*0d7e*/ 	.byte	0x3f
	.zero		1


	//   ....[54]....
        /*0d80*/ 	.word	0x00033ef0
        /*0d84*/ 	.word	0x00000004
        /*0d88*/ 	.word	0x00038840
        /*0d8c*/ 	.short	0x010a
        /*0d8e*/ 	.byte	0x3f
	.zero		1


	//   ....[55]....
        /*0d90*/ 	.word	0x00034130
        /*0d94*/ 	.word	0x00000004
        /*0d98*/ 	.word	0x00038860
        /*0d9c*/ 	.short	0x010a
        /*0d9e*/ 	.byte	0x3f
	.zero		1


	//   ....[56]....
        /*0da0*/ 	.word	0x00034cc0
        /*0da4*/ 	.word	0x00000002
        /*0da8*/ 	.word	0x00038840
        /*0dac*/ 	.short	0x010a
        /*0dae*/ 	.byte	0x3f
	.zero		1


	//   ....[57]....
        /*0db0*/ 	.word	0x00034f10
        /*0db4*/ 	.word	0x00000002
        /*0db8*/ 	.word	0x00038860
        /*0dbc*/ 	.short	0x010a
        /*0dbe*/ 	.byte	0x3f
	.zero		1


	//   ....[58]....
        /*0dc0*/ 	.word	0x00036720
        /*0dc4*/ 	.word	0x00000009
        /*0dc8*/ 	.word	0x00038820
        /*0dcc*/ 	.short	0x010a
        /*0dce*/ 	.byte	0x3f
	.zero		1


	//   ....[59]....
        /*0dd0*/ 	.word	0x00036890
        /*0dd4*/ 	.word	0x00000005
        /*0dd8*/ 	.word	0x00000000
        /*0ddc*/ 	.short	0x010a
        /*0dde*/ 	.byte	0x3f
	.zero		1


	//   ....[60]....
        /*0de0*/ 	.word	0x00036910
        /*0de4*/ 	.word	0x00000007
        /*0de8*/ 	.word	0x00000000
        /*0dec*/ 	.short	0x010a
        /*0dee*/ 	.byte	0x3f
	.zero		1


	//   ....[61]....
        /*0df0*/ 	.word	0x00036950
        /*0df4*/ 	.word	0x00000005
        /*0df8*/ 	.word	0x00000000
        /*0dfc*/ 	.short	0x010a
        /*0dfe*/ 	.byte	0x3f
	.zero		1


	//   ....[62]....
        /*0e00*/ 	.word	0x00036980
        /*0e04*/ 	.word	0x00000003
        /*0e08*/ 	.word	0x00000000
        /*0e0c*/ 	.short	0x010a
        /*0e0e*/ 	.byte	0x3f
	.zero		1


	//   ....[63]....
        /*0e10*/ 	.word	0x000369f0
        /*0e14*/ 	.word	0x00000005
        /*0e18*/ 	.word	0x00038800
        /*0e1c*/ 	.short	0x010a
        /*0e1e*/ 	.byte	0x3f
	.zero		1


	//   ....[64]....
        /*0e20*/ 	.word	0x00036a40
        /*0e24*/ 	.word	0x00000005
        /*0e28*/ 	.word	0x00000000
        /*0e2c*/ 	.short	0x010a
        /*0e2e*/ 	.byte	0x3f
	.zero		1


	//   ....[65]....
        /*0e30*/ 	.word	0x00036a90
        /*0e34*/ 	.word	0x00000008
        /*0e38*/ 	.word	0x00000000
        /*0e3c*/ 	.short	0x010a
        /*0e3e*/ 	.byte	0x3f
	.zero		1


	//   ....[66]....
        /*0e40*/ 	.word	0x00036ae0
        /*0e44*/ 	.word	0x00000008
        /*0e48*/ 	.word	0x00000000
        /*0e4c*/ 	.short	0x010a
        /*0e4e*/ 	.byte	0x3f
	.zero		1


	//   ....[67]....
        /*0e50*/ 	.word	0x00036b30
        /*0e54*/ 	.word	0x00000008
        /*0e58*/ 	.word	0x00000000
        /*0e5c*/ 	.short	0x010a
        /*0e5e*/ 	.byte	0x3f
	.zero		1


	//   ....[68]....
        /*0e60*/ 	.word	0x00036b80
        /*0e64*/ 	.word	0x00000006
        /*0e68*/ 	.word	0x00000000
        /*0e6c*/ 	.short	0x010a
        /*0e6e*/ 	.byte	0x3f
	.zero		1


	//   ....[69]....
        /*0e70*/ 	.word	0x00036bd0
        /*0e74*/ 	.word	0x00000006
        /*0e78*/ 	.word	0x00000000
        /*0e7c*/ 	.short	0x010a
        /*0e7e*/ 	.byte	0x3f
	.zero		1


	//   ....[70]....
        /*0e80*/ 	.word	0x00036d70
        /*0e84*/ 	.word	0x00000000
        /*0e88*/ 	.word	0x00038840
        /*0e8c*/ 	.short	0x010a
        /*0e8e*/ 	.byte	0x3f
	.zero		1


	//   ....[71]....
        /*0e90*/ 	.word	0x00037ec0
        /*0e94*/ 	.word	0x00000002
        /*0e98*/ 	.word	0x00038820
        /*0e9c*/ 	.short	0x010a
        /*0e9e*/ 	.byte	0x3f
	.zero		1


	//   ....[72]....
        /*0ea0*/ 	.word	0x00037f10
        /*0ea4*/ 	.word	0x00000000
        /*0ea8*/ 	.word	0x00038860
        /*0eac*/ 	.short	0x010a
        /*0eae*/ 	.byte	0x3f
	.zero		1


	//   ....[73]....
        /*0eb0*/ 	.word	0x00037f60
        /*0eb4*/ 	.word	0x00000003
        /*0eb8*/ 	.word	0x00038840
        /*0ebc*/ 	.short	0x010a
        /*0ebe*/ 	.byte	0x3f
	.zero		1


	//   ....[74]....
        /*0ec0*/ 	.word	0x00037fb0
        /*0ec4*/ 	.word	0x00000003
        /*0ec8*/ 	.word	0x00038860
        /*0ecc*/ 	.short	0x010a
        /*0ece*/ 	.byte	0x3f
	.zero		1


	//   ....[75]....
        /*0ed0*/ 	.word	0x00038000
        /*0ed4*/ 	.word	0x00000004
        /*0ed8*/ 	.word	0x00038840
        /*0edc*/ 	.short	0x010a
        /*0ede*/ 	.byte	0x3f
	.zero		1


	//   ....[76]....
        /*0ee0*/ 	.word	0x00038050
        /*0ee4*/ 	.word	0x00000004
        /*0ee8*/ 	.word	0x00038860
        /*0eec*/ 	.short	0x010a
        /*0eee*/ 	.byte	0x3f
	.zero		1


	//   ....[77]....
        /*0ef0*/ 	.word	0x000380a0
        /*0ef4*/ 	.word	0x00000002
        /*0ef8*/ 	.word	0x00038840
        /*0efc*/ 	.short	0x010a
        /*0efe*/ 	.byte	0x3f
	.zero		1


	//   ....[78]....
        /*0f00*/ 	.word	0x000380f0
        /*0f04*/ 	.word	0x00000002
        /*0f08*/ 	.word	0x00038860
        /*0f0c*/ 	.short	0x010a
        /*0f0e*/ 	.byte	0x3f
	.zero		1


	//   ....[79]....
        /*0f10*/ 	.word	0x00038b50
        /*0f14*/ 	.word	0x00000009
        /*0f18*/ 	.word	0x00038820
        /*0f1c*/ 	.short	0x010a
        /*0f1e*/ 	.byte	0x3f
	.zero		1


	//   ....[80]....
        /*0f20*/ 	.word	0x00038cf0
        /*0f24*/ 	.word	0x00000005
        /*0f28*/ 	.word	0x00000000
        /*0f2c*/ 	.short	0x010a
        /*0f2e*/ 	.byte	0x3f
	.zero		1


	//   ....[81]....
        /*0f30*/ 	.word	0x00038d40
        /*0f34*/ 	.word	0x00000007
        /*0f38*/ 	.word	0x00000000
        /*0f3c*/ 	.short	0x010a
        /*0f3e*/ 	.byte	0x3f
	.zero		1


	//   ....[82]....
        /*0f40*/ 	.word	0x00038d90
        /*0f44*/ 	.word	0x00000005
        /*0f48*/ 	.word	0x00000000
        /*0f4c*/ 	.short	0x010a
        /*0f4e*/ 	.byte	0x3f
	.zero		1


	//   ....[83]....
        /*0f50*/ 	.word	0x00038f90
        /*0f54*/ 	.word	0x00000007
        /*0f58*/ 	.word	0x00000000
        /*0f5c*/ 	.short	0x010a
        /*0f5e*/ 	.byte	0x3f
	.zero		1


	//   ....[84]....
        /*0f60*/ 	.word	0x000390d0
        /*0f64*/ 	.word	0x0000000d
        /*0f68*/ 	.word	0x00000000
        /*0f6c*/ 	.short	0x010a
        /*0f6e*/ 	.byte	0x3f
	.zero		1


	//   ....[85]....
        /*0f70*/ 	.word	0x00039670
        /*0f74*/ 	.word	0x0000000a
        /*0f78*/ 	.word	0x00038810
        /*0f7c*/ 	.short	0x010a
        /*0f7e*/ 	.byte	0x3f
	.zero		1


	//   ....[86]....
        /*0f80*/ 	.word	0x000397f0
        /*0f84*/ 	.word	0x0000000d
        /*0f88*/ 	.word	0x00000000
        /*0f8c*/ 	.short	0x010a
        /*0f8e*/ 	.byte	0x3f
	.zero		1


	//   ....[87]....
        /*0f90*/ 	.word	0x00039930
        /*0f94*/ 	.word	0x00000014
        /*0f98*/ 	.word	0x00000000
        /*0f9c*/ 	.short	0x010a
        /*0f9e*/ 	.byte	0x3f
	.zero		1


	//   ....[88]....
        /*0fa0*/ 	.word	0x0003bdc0
        /*0fa4*/ 	.word	0x0000000d
        /*0fa8*/ 	.word	0x00000000
        /*0fac*/ 	.short	0x0101
        /*0fae*/ 	.byte	0x3f
	.zero		1


	//   ....[89]....
        /*0fb0*/ 	.word	0x00048440
        /*0fb4*/ 	.word	0x00000004
        /*0fb8*/ 	.word	0x00000000
        /*0fbc*/ 	.short	0x0101
        /*0fbe*/ 	.byte	0x3f
	.zero		1


	//   ....[90]....
        /*0fc0*/ 	.word	0x00048470
        /*0fc4*/ 	.word	0x0000000d
        /*0fc8*/ 	.word	0x00000000
        /*0fcc*/ 	.short	0x010a
        /*0fce*/ 	.byte	0x3f
	.zero		1


	//   ....[91]....
        /*0fd0*/ 	.word	0x000484c0
        /*0fd4*/ 	.word	0x0000000a
        /*0fd8*/ 	.word	0x00038810
        /*0fdc*/ 	.short	0x010a
        /*0fde*/ 	.byte	0x3f
	.zero		1


	//   ....[92]....
        /*0fe0*/ 	.word	0x00048510
        /*0fe4*/ 	.word	0x00000014
        /*0fe8*/ 	.word	0x00000000
        /*0fec*/ 	.short	0x010a
        /*0fee*/ 	.byte	0x3f
	.zero		1


	//----- nvinfo : EIATTR_NUM_MBARRIERS
	.align		4
.L_444:
        /*0ff0*/ 	.byte	0x03, 0x38
        /*0ff2*/ 	.short	0x0017


	//----- nvinfo : EIATTR_EXIT_INSTR_OFFSETS
	.align		4
        /*0ff4*/ 	.byte	0x04, 0x1c
        /*0ff6*/ 	.short	(.L_446 - .L_445)


	//   ....[0]....
.L_445:
        /*0ff8*/ 	.word	0x00000b90


	//   ....[1]....
        /*0ffc*/ 	.word	0x0002e6b0


	//   ....[2]....
        /*1000*/ 	.word	0x000369d0


	//----- nvinfo : EIATTR_MAX_THREADS
	.align		4
.L_446:
        /*1004*/ 	.byte	0x04, 0x05
        /*1006*/ 	.short	(.L_448 - .L_447)
.L_447:
        /*1008*/ 	.word	0x00000180
        /*100c*/ 	.word	0x00000001
        /*1010*/ 	.word	0x00000001


	//----- nvinfo : EIATTR_CRS_STACK_SIZE
	.align		4
.L_448:
        /*1014*/ 	.byte	0x04, 0x1e
        /*1016*/ 	.short	(.L_450 - .L_449)
.L_449:
        /*1018*/ 	.word	0x00000000


	//----- nvinfo : EIATTR_CBANK_PARAM_SIZE
	.align		4
.L_450:
        /*101c*/ 	.byte	0x03, 0x19
        /*101e*/ 	.short	0x0bf0


	//----- nvinfo : EIATTR_PARAM_CBANK
	.align		4
        /*1020*/ 	.byte	0x04, 0x0a
        /*1022*/ 	.short	(.L_452 - .L_451)
	.align		4
.L_451:
        /*1024*/ 	.word	index@(.nv.constant0._ZN7cutlass13device_kernelIN5flash11enable_sm90INS1_16FlashAttnFwdSm90INS1_25CollectiveMainloopFwdSm90ILi2EN4cute5tupleIJNS5_1CILi1EEES8_S8_EEENS6_IJNS7_ILi64EEESA_SA_EEELi512ENS_6half_tEfNS_4arch4Sm90ELb0ELb1ELb1ELb1ELb0ELb0ELb1ELb0ELb0ELb1ELb0ELb0EEENS1_21CollectiveEpilogueFwdINS6_IJSA_NS7_ILi512EEESA_EEES9_SC_SE_Li256ELb1ELb1ELb0ELb0EEENS1_36VarlenDynamicPersistentTileSchedulerILi64ELi64ELi256ELi128ELb0ELb1ELb1ELb1ELb0ELb1EEEEEEEEEvNT_6ParamsE)
        /*1028*/ 	.short	0x0210
        /*102a*/ 	.short	0x0bf0


	//----- nvinfo : EIATTR_SW_WAR
	.align		4
.L_452:
        /*102c*/ 	.byte	0x04, 0x36
        /*102e*/ 	.short	(.L_454 - .L_453)
.L_453:
        /*1030*/ 	.word	0x00000008
.L_454:


//--------------------- .nv.info._ZN7cutlass13device_kernelIN5flash11enable_sm90INS1_16FlashAttnFwdSm90INS1_25CollectiveMainloopFwdSm90ILi2EN4cute5tupleIJNS5_1CILi1EEES8_S8_EEENS6_IJNS7_ILi64EEESA_SA_EEELi512ENS_6half_tEfNS_4arch4Sm90ELb0ELb1ELb1ELb1ELb0ELb1ELb1ELb0ELb0ELb1ELb0ELb0EEENS1_21CollectiveEpilogueFwdINS6_IJSA_NS7_ILi512EEESA_EEES9_SC_SE_Li256ELb1ELb1ELb0ELb0EEENS1_36VarlenDynamicPersistentTileSchedulerILi64ELi64ELi256ELi128ELb0ELb1ELb1ELb1ELb0ELb1EEEEEEEEEvNT_6ParamsE --------------------------
	.section	.nv.info._ZN7cutlass13device_kernelIN5flash11enable_sm90INS1_16FlashAttnFwdSm90INS1_25CollectiveMainloopFwdSm90ILi2EN4cute5tupleIJNS5_1CILi1EEES8_S8_EEENS6_IJNS7_ILi64EEESA_SA_EEELi512ENS_6half_tEfNS_4arch4Sm90ELb0ELb1ELb1ELb1ELb0ELb1ELb1ELb0ELb0ELb1ELb0ELb0EEENS1_21CollectiveEpilogueFwdINS6_IJSA_NS7_ILi512EEESA_EEES9_SC_SE_Li256ELb1ELb1ELb0ELb0EEENS1_36VarlenDynamicPersistentTileSchedulerILi64ELi64ELi256ELi128ELb0ELb1ELb1ELb1ELb0ELb1EEEEEEEEEvNT_6ParamsE,"",@"SHT_CUDA_INFO"
	.sectionflags	@""
	.align	4


	//----- nvinfo : EIATTR_CUDA_API_VERSION
	.align		4
        /*0000*/ 	.byte	0x04, 0x37
        /*0002*/ 	.short	(.L_456 - .L_455)
.L_455:
        /*0004*/ 	.word	0x00000082


	//----- nvinfo : EIATTR_KPARAM_INFO
	.align		4
.L_456:
        /*0008*/ 	.byte	0x04, 0x17
        /*000a*/ 	.short	(.L_458 - .L_457)
.L_457:
        /*000c*/ 	.word	0x00000000
        /*0010*/ 	.short	0x0000
        /*0012*/ 	.short	0x0070
        /*0014*/ 	.byte	0x00, 0xf0, 0x01, 0x2e


	//----- nvinfo : EIATTR_SPARSE_MMA_MASK
	.align		4
.L_458:
        /*0018*/ 	.byte	0x03, 0x50
        /*001a*/ 	.short	0x0000


	//----- nvinfo : EIATTR_MAXREG_COUNT
	.align		4
        /*001c*/ 	.byte	0x03, 0x1b
        /*001e*/ 	.short	0x00a8


	//----- nvinfo : EIATTR_NUM_BARRIERS
	.align		4
        /*0020*/ 	.byte	0x02, 0x4c
        /*0022*/ 	.byte	0x10
	.zero		1


	//----- nvinfo : EIATTR_EXTERNS
	.align		4
        /*0024*/ 	.byte	0x04, 0x0f
        /*0026*/ 	.short	(.L_460 - .L_459)


	//   ....[0]....
	.align		4
.L_459:
        /*0028*/ 	.word	index@(__assertfail)


	//----- nvinfo : EIATTR_ANNOTATIONS
	.align		4
.L_460:
        /*002c*/ 	.byte	0x04, 0x55
        /*002e*/ 	.short	(.L_462 - .L_461)


	//   ....[0]....
.L_461:
        /* <DEDUP_REMOVED lines=97> */


	//----- nvinfo : EIATTR_MERCURY_ISA_VERSION
	.align		4
.L_462:
        /*0628*/ 	.byte	0x03, 0x5f
        /*062a*/ 	.short	0x0101


	//----- nvinfo : EIATTR_UNUSED_LOAD_BYTE_OFFSET
	.align		4
        /*062c*/ 	.byte	0x04, 0x44
        /*062e*/ 	.short	(.L_464 - .L_463)


	//   ....[0]....
.L_463:
        /*0630*/ 	.word	0x00000b60
        /*0634*/ 	.word	0x0000fff0


	//   ....[1]....
        /*0638*/ 	.word	0x00031540
        /*063c*/ 	.word	0x0000fff0


	//----- nvinfo : EIATTR_INT_WARP_WIDE_INSTR_OFFSETS
	.align		4
.L_464:
        /*0640*/ 	.byte	0x04, 0x31
        /*0642*/ 	.short	(.L_466 - .L_465)


	//   ....[0]....
.L_465:
        /*0644*/ 	.word	0x000001e0


	//   ....[1]....
        /*0648*/ 	.word	0x00000220


	//   ....[2]....
        /*064c*/ 	.word	0x00000290


	//   ....[3]....
        /*0650*/ 	.word	0x000002a0


	//   ....[4]....
        /*0654*/ 	.word	0x00037c70


	//   ....[5]....
        /*0658*/ 	.word	0x00037cd0


	//   ....[6]....
        /*065c*/ 	.word	0x0003d840


	//   ....[7]....
        /*0660*/ 	.word	0x0003d8a0


	//----- nvinfo : EIATTR_COOP_GROUP_MASK_REGIDS
	.align		4
.L_466:
        /*0664*/ 	.byte	0x04, 0x29
        /*0666*/ 	.short	(.L_468 - .L_467)


	//   ....[0]....
.L_467:
        /*0668*/ 	.word	0xffffffff


	//   ....[1]....
        /*066c*/ 	.word	0xffffffff


	//   ....[2]....
        /*0670*/ 	.word	0xffffffff


	//   ....[3]....
        /*0674*/ 	.word	0xffffffff


	//   ....[4]....
        /*0678*/ 	.word	0xffffffff


	//   ....[5]....
        /*067c*/ 	.word	0xffffffff


	//   ....[6]....
        /*0680*/ 	.word	0xffffffff


	//   ....[7]....
        /*0684*/ 	.word	0xffffffff


	//   ....[8]....
        /*0688*/ 	.word	0xffffffff


	//   ....[9]....
        /*068c*/ 	.word	0xffffffff


	//   ....[10]....
        /*0690*/ 	.word	0xffffffff


	//   ....[11]....
        /*0694*/ 	.word	0xffffffff


	//   ....[12]....
        /*0698*/ 	.word	0xffffffff


	//   ....[13]....
        /*069c*/ 	.word	0xffffffff


	//   ....[14]....
        /*06a0*/ 	.word	0xffffffff


	//   ....[15]....
        /*06a4*/ 	.word	0xffffffff


	//   ....[16]....
        /*06a8*/ 	.word	0xffffffff


	//   ....[17]....
        /*06ac*/ 	.word	0xffffffff


	//   ....[18]....
        /*06b0*/ 	.word	0xffffffff


	//   ....[19]....
        /*06b4*/ 	.word	0xffffffff


	//   ....[20]....
        /*06b8*/ 	.word	0xffffffff


	//   ....[21]....
        /*06bc*/ 	.word	0xffffffff


	//   ....[22]....
        /*06c0*/ 	.word	0xffffffff


	//   ....[23]....
        /*06c4*/ 	.word	0xffffffff


	//   ....[24]....
        /*06c8*/ 	.word	0xffffffff


	//   ....[25]....
        /*06cc*/ 	.word	0xffffffff


	//   ....[26]....
        /*06d0*/ 	.word	0xffffffff


	//   ....[27]....
        /*06d4*/ 	.word	0xffffffff


	//   ....[28]....
        /*06d8*/ 	.word	0xffffffff


	//   ....[29]....
        /*06dc*/ 	.word	0xffffffff


	//   ....[30]....
        /*06e0*/ 	.word	0xffffffff


	//   ....[31]....
        /*06e4*/ 	.word	0xffffffff


	//   ....[32]....
        /*06e8*/ 	.word	0xffffffff


	//   ....[33]....
        /*06ec*/ 	.word	0xffffffff


	//   ....[34]....
        /*06f0*/ 	.word	0xffffffff


	//   ....[35]....
        /*06f4*/ 	.word	0xffffffff


	//   ....[36]....
        /*06f8*/ 	.word	0xffffffff


	//   ....[37]....
        /*06fc*/ 	.word	0xffffffff


	//   ....[38]....
        /*0700*/ 	.word	0xffffffff


	//   ....[39]....
        /*0704*/ 	.word	0xffffffff


	//   ....[40]....
        /*0708*/ 	.word	0xffffffff


	//   ....[41]....
        /*070c*/ 	.word	0xffffffff


	//   ....[42]....
        /*0710*/ 	.word	0xffffffff


	//   ....[43]....
        /*0714*/ 	.word	0xffffffff


	//   ....[44]....
        /*0718*/ 	.word	0xffffffff


	//   ....[45]....
        /*071c*/ 	.word	0xffffffff


	//   ....[46]....
        /*0720*/ 	.word	0xffffffff


	//   ....[47]....
        /*0724*/ 	.word	0xffffffff


	//   ....[48]....
        /*0728*/ 	.word	0xffffffff


	//   ....[49]....
        /*072c*/ 	.word	0xffffffff


	//   ....[50]....
        /*0730*/ 	.word	0xffffffff


	//   ....[51]....
        /*0734*/ 	.word	0xffffffff


	//   ....[52]....
        /*0738*/ 	.word	0xffffffff


	//   ....[53]....
        /*073c*/ 	.word	0xffffffff


	//   ....[54]....
        /*0740*/ 	.word	0xffffffff


	//   ....[55]....
        /*0744*/ 	.word	0xffffffff


	//   ....[56]....
        /*0748*/ 	.word	0xffffffff


	//   ....[57]....
        /*074c*/ 	.word	0xffffffff


	//   ....[58]....
        /*0750*/ 	.word	0xffffffff


	//   ....[59]....
        /*0754*/ 	.word	0xffffffff


	//   ....[60]....
        /*0758*/ 	.word	0xffffffff


	//   ....[61]....
        /*075c*/ 	.word	0xffffffff


	//   ....[62]....
        /*0760*/ 	.word	0xffffffff


	//   ....[63]....
        /*0764*/ 	.word	0xffffffff


	//   ....[64]....
        /*0768*/ 	.word	0xffffffff


	//   ....[65]....
        /*076c*/ 	.word	0xffffffff


	//   ....[66]....
        /*0770*/ 	.word	0xffffffff


	//   ....[67]....
        /*0774*/ 	.word	0xffffffff


	//   ....[68]....
        /*0778*/ 	.word	0xffffffff


	//   ....[69]....
        /*077c*/ 	.word	0xffffffff


	//   ....[70]....
        /*0780*/ 	.word	0xffffffff


	//   ....[71]....
        /*0784*/ 	.word	0xffffffff


	//   ....[72]....
        /*0788*/ 	.word	0xffffffff


	//   ....[73]....
        /*078c*/ 	.word	0xffffffff


	//   ....[74]....
        /*0790*/ 	.word	0xffffffff


	//   ....[75]....
        /*0794*/ 	.word	0xffffffff


	//   ....[76]....
        /*0798*/ 	.word	0xffffffff


	//   ....[77]....
        /*079c*/ 	.word	0xffffffff


	//   ....[78]....
        /*07a0*/ 	.word	0xffffffff


	//   ....[79]....
        /*07a4*/ 	.word	0xffffffff


	//   ....[80]....
        /*07a8*/ 	.word	0xffffffff


	//   ....[81]....
        /*07ac*/ 	.word	0xffffffff


	//   ....[82]....
        /*07b0*/ 	.word	0xffffffff


	//   ....[83]....
        /*07b4*/ 	.word	0xffffffff


	//   ....[84]....
        /*07b8*/ 	.word	0xffffffff


	//   ....[85]....
        /*07bc*/ 	.word	0xffffffff


	//   ....[86]....
        /*07c0*/ 	.word	0xffffffff


	//   ....[87]....
        /*07c4*/ 	.word	0xffffffff


	//   ....[88]....
        /*07c8*/ 	.word	0xffffffff


	//   ....[89]....
        /*07cc*/ 	.word	0xffffffff


	//   ....[90]....
        /*07d0*/ 	.word	0xffffffff


	//   ....[91]....
        /*07d4*/ 	.word	0xffffffff


	//   ....[92]....
        /*07d8*/ 	.word	0xffffffff


	//   ....[93]....
        /*07dc*/ 	.word	0xffffffff


	//   ....[94]....
        /*07e0*/ 	.word	0xffffffff


	//   ....[95]....
        /*07e4*/ 	.word	0xffffffff


	//   ....[96]....
        /*07e8*/ 	.word	0xffffffff


	//   ....[97]....
        /*07ec*/ 	.word	0xffffffff


	//   ....[98]....
        /*07f0*/ 	.word	0xffffffff


	//   ....[99]....
        /*07f4*/ 	.word	0xffffffff


	//   ....[100]....
        /*07f8*/ 	.word	0xffffffff


	//   ....[101]....
        /*07fc*/ 	.word	0xffffffff


	//   ....[102]....
        /*0800*/ 	.word	0xffffffff


	//   ....[103]....
        /*0804*/ 	.word	0xffffffff


	//   ....[104]....
        /*0808*/ 	.word	0xffffffff


	//   ....[105]....
        /*080c*/ 	.word	0xffffffff


	//   ....[106]....
        /*0810*/ 	.word	0xffffffff


	//   ....[107]....
        /*0814*/ 	.word	0xffffffff


	//   ....[108]....
        /*0818*/ 	.word	0xffffffff


	//   ....[109]....
        /*081c*/ 	.word	0xffffffff


	//   ....[110]....
        /*0820*/ 	.word	0xffffffff


	//   ....[111]....
        /*0824*/ 	.word	0xffffffff


	//   ....[112]....
        /*0828*/ 	.word	0xffffffff


	//   ....[113]....
        /*082c*/ 	.word	0xffffffff


	//   ....[114]....
        /*0830*/ 	.word	0xffffffff


	//   ....[115]....
        /*0834*/ 	.word	0xffffffff


	//   ....[116]....
        /*0838*/ 	.word	0x0500000f


	//   ....[117]....
        /*083c*/ 	.word	0x0500000f


	//   ....[118]....
        /*0840*/ 	.word	0x0500000f


	//   ....[119]....
        /*0844*/ 	.word	0x0500000f


	//   ....[120]....
        /*0848*/ 	.word	0x0500000f


	//   ....[121]....
        /*084c*/ 	.word	0x0500000f


	//   ....[122]....
        /*0850*/ 	.word	0x0500000f


	//   ....[123]....
        /*0854*/ 	.word	0x0500000f


	//   ....[124]....
        /*0858*/ 	.word	0x0500000f


	//   ....[125]....
        /*085c*/ 	.word	0x0500000f


	//   ....[126]....
        /*0860*/ 	.word	0x0500000f


	//   ....[127]....
        /*0864*/ 	.word	0x0500000f


	//   ....[128]....
        /*0868*/ 	.word	0x0500000f


	//   ....[129]....
        /*086c*/ 	.word	0x0500000f


	//   ....[130]....
        /*0870*/ 	.word	0x0500000f


	//   ....[131]....
        /*0874*/ 	.word	0x0500000f


	//   ....[132]....
        /*0878*/ 	.word	0x0500000f


	//   ....[133]....
        /*087c*/ 	.word	0x0500000f


	//   ....[134]....
        /*0880*/ 	.word	0x0500000f


	//   ....[135]....
        /*0884*/ 	.word	0x0500000f


	//   ....[136]....
        /*0888*/ 	.word	0x0500000f


	//   ....[137]....
        /*088c*/ 	.word	0x0500000f


	//   ....[138]....
        /*0890*/ 	.word	0x0500000f


	//   ....[139]....
        /*0894*/ 	.word	0x0500000f


	//   ....[140]....
        /*0898*/ 	.word	0x0500000f


	//   ....[141]....
        /*089c*/ 	.word	0x0500000f


	//   ....[142]....
        /*08a0*/ 	.word	0x0500000f


	//   ....[143]....
        /*08a4*/ 	.word	0x0500000f


	//   ....[144]....
        /*08a8*/ 	.word	0x0500000f


	//   ....[145]....
        /*08ac*/ 	.word	0x0500000f


	//   ....[146]....
        /*08b0*/ 	.word	0x0500000f


	//   ....[147]....
        /*08b4*/ 	.word	0x0500000f


	//   ....[148]....
        /*08b8*/ 	.word	0x0500000f


	//   ....[149]....
        /*08bc*/ 	.word	0x0500000f


	//   ....[150]....
        /*08c0*/ 	.word	0x0500000f


	//   ....[151]....
        /*08c4*/ 	.word	0x0500000f


	//   ....[152]....
        /*08c8*/ 	.word	0x0500000f


	//   ....[153]....
        /*08cc*/ 	.word	0x0500000f


	//   ....[154]....
        /*08d0*/ 	.word	0x0500000f


	//   ....[155]....
        /*08d4*/ 	.word	0x0500000f


	//   ....[156]....
        /*08d8*/ 	.word	0x0500000f


	//   ....[157]....
        /*08dc*/ 	.word	0x0500000f


	//   ....[158]....
        /*08e0*/ 	.word	0x0500000f


	//   ....[159]....
        /*08e4*/ 	.word	0x0500000f


	//   ....[160]....
        /*08e8*/ 	.word	0x0500000f


	//   ....[161]....
        /*08ec*/ 	.word	0x0500000f


	//   ....[162]....
        /*08f0*/ 	.word	0x0500000f


	//   ....[163]....
        /*08f4*/ 	.word	0x0500000f


	//   ....[164]....
        /*08f8*/ 	.word	0x0500000f


	//   ....[165]....
        /*08fc*/ 	.word	0x0500000f


	//   ....[166]....
        /*0900*/ 	.word	0x0500000f


	//   ....[167]....
        /*0904*/ 	.word	0x0500000f


	//   ....[168]....
        /*0908*/ 	.word	0xffffffff


	//   ....[169]....
        /*090c*/ 	.word	0xffffffff


	//   ....[170]....
        /*0910*/ 	.word	0xffffffff


	//   ....[171]....
        /*0914*/ 	.word	0xffffffff


	//   ....[172]....
        /*0918*/ 	.word	0xffffffff


	//   ....[173]....
        /*091c*/ 	.word	0xffffffff


	//   ....[174]....
        /*0920*/ 	.word	0xffffffff


	//   ....[175]....
        /*0924*/ 	.word	0xffffffff


	//----- nvinfo : EIATTR_COOP_GROUP_INSTR_OFFSETS
	.align		4
.L_468:
        /*0928*/ 	.byte	0x04, 0x28
        /*092a*/ 	.short	(.L_470 - .L_469)


	//   ....[0]....
.L_469:
        /*092c*/ 	.word	0x000000c0


	//   ....[1]....
        /*0930*/ 	.word	0x000001f0


	//   ....[2]....
        /*0934*/ 	.word	0x00000240


	//   ....[3]....
        /*0938*/ 	.word	0x00000450


	//   ....[4]....
        /*093c*/ 	.word	0x000005b0


	//   ....[5]....
        /*0940*/ 	.word	0x000006d0


	//   ....[6]....
        /*0944*/ 	.word	0x00000830


	//   ....[7]....
        /*0948*/ 	.word	0x00005490


	//   ....[8]....
        /*094c*/ 	.word	0x0000cff0


	//   ....[9]....
        /*0950*/ 	.word	0x0000e190


	//   ....[10]....
        /*0954*/ 	.word	0x0000e1a0


	//   ....[11]....
        /*0958*/ 	.word	0x0000e1b0


	//   ....[12]....
        /*095c*/ 	.word	0x0000e1c0


	//   ....[13]....
        /*0960*/ 	.word	0x0000e4e0


	//   ....[14]....
        /*0964*/ 	.word	0x0000e4f0


	//   ....[15]....
        /*0968*/ 	.word	0x0000e500


	//   ....[16]....
        /*096c*/ 	.word	0x0000e510


	//   ....[17]....
        /*0970*/ 	.word	0x0000f6d0


	//   ....[18]....
        /*0974*/ 	.word	0x0000f6f0


	//   ....[19]....
        /*0978*/ 	.word	0x0000f700


	//   ....[20]....
        /*097c*/ 	.word	0x0000f710


	//   ....[21]....
        /*0980*/ 	.word	0x0000f820


	//   ....[22]....
        /*0984*/ 	.word	0x0000f840


	//   ....[23]....
        /*0988*/ 	.word	0x0000f850


	//   ....[24]....
        /*098c*/ 	.word	0x0000f8d0


	//   ....[25]....
        /*0990*/ 	.word	0x00012480


	//   ....[26]....
        /*0994*/ 	.word	0x00013730


	//   ....[27]....
        /*0998*/ 	.word	0x00013c80


	//   ....[28]....
        /*099c*/ 	.word	0x000147d0


	//   ....[29]....
        /*09a0*/ 	.word	0x00014860


	//   ....[30]....
        /*09a4*/ 	.word	0x00014940


	//   ....[31]....
        /*09a8*/ 	.word	0x00014960


	//   ....[32]....
        /*09ac*/ 	.word	0x0001b780


	//   ....[33]....
        /*09b0*/ 	.word	0x0001d090


	//   ....[34]....
        /*09b4*/ 	.word	0x0001e470


	//   ....[35]....
        /*09b8*/ 	.word	0x0001e5f0


	//   ....[36]....
        /*09bc*/ 	.word	0x0001e710


	//   ....[37]....
        /*09c0*/ 	.word	0x0001e730


	//   ....[38]....
        /*09c4*/ 	.word	0x000254d0


	//   ....[39]....
        /*09c8*/ 	.word	0x00026b10


	//   ....[40]....
        /*09cc*/ 	.word	0x00027dc0


	//   ....[41]....
        /*09d0*/ 	.word	0x00028310


	//   ....[42]....
        /*09d4*/ 	.word	0x00028e60


	//   ....[43]....
        /*09d8*/ 	.word	0x00028ef0


	//   ....[44]....
        /*09dc*/ 	.word	0x00028fd0


	//   ....[45]....
        /*09e0*/ 	.word	0x00028ff0


	//   ....[46]....
        /*09e4*/ 	.word	0x0002ff40


	//   ....[47]....
        /*09e8*/ 	.word	0x00030070


	//   ....[48]....
        /*09ec*/ 	.word	0x00030090


	//   ....[49]....
        /*09f0*/ 	.word	0x000300d0


	//   ....[50]....
        /*09f4*/ 	.word	0x000300f0


	//   ....[51]....
        /*09f8*/ 	.word	0x000326c0


	//   ....[52]....
        /*09fc*/ 	.word	0x00032bc0


	//   ....[53]....
        /*0a00*/ 	.word	0x00032be0


	//   ....[54]....
        /*0a04*/ 	.word	0x00032c10


	//   ....[55]....
        /*0a08*/ 	.word	0x00032c20


	//   ....[56]....
        /*0a0c*/ 	.word	0x00033260


	//   ....[57]....
        /*0a10*/ 	.word	0x00033280


	//   ....[58]....
        /*0a14*/ 	.word	0x000334b0


	//   ....[59]....
        /*0a18*/ 	.word	0x000334d0


	//   ....[60]....
        /*0a1c*/ 	.word	0x00033fd0


	//   ....[61]....
        /*0a20*/ 	.word	0x00033ff0


	//   ....[62]....
        /*0a24*/ 	.word	0x00034220


	//   ....[63]....
        /*0a28*/ 	.word	0x00034240


	//   ....[64]....
        /*0a2c*/ 	.word	0x000344f0


	//   ....[65]....
        /*0a30*/ 	.word	0x000346d0


	//   ....[66]....
        /*0a34*/ 	.word	0x00034700


	//   ....[67]....
        /*0a38*/ 	.word	0x00034730


	//   ....[68]....
        /*0a3c*/ 	.word	0x00034760


	//   ....[69]....
        /*0a40*/ 	.word	0x00034790


	//   ....[70]....
        /*0a44*/ 	.word	0x000347c0


	//   ....[71]....
        /*0a48*/ 	.word	0x00034930


	//   ....[72]....
        /*0a4c*/ 	.word	0x00034960


	//   ....[73]....
        /*0a50*/ 	.word	0x00034990


	//   ....[74]....
        /*0a54*/ 	.word	0x000349c0


	//   ....[75]....
        /*0a58*/ 	.word	0x000349f0


	//   ....[76]....
        /*0a5c*/ 	.word	0x00034a20


	//   ....[77]....
        /*0a60*/ 	.word	0x00034ac0


	//   ....[78]....
        /*0a64*/ 	.word	0x00034b20


	//   ....[79]....
        /*0a68*/ 	.word	0x00034bb0


	//   ....[80]....
        /*0a6c*/ 	.word	0x00035ce0


	//   ....[81]....
        /*0a70*/ 	.word	0x00038230


	//   ....[82]....
        /*0a74*/ 	.word	0x00038d90


	//   ....[83]....
        /*0a78*/ 	.word	0x00038da0


	//   ....[84]....
        /*0a7c*/ 	.word	0x00038dd0


	//   ....[85]....
        /*0a80*/ 	.word	0x00038eb0


	//   ....[86]....
        /*0a84*/ 	.word	0x00038ee0


	//   ....[87]....
        /*0a88*/ 	.word	0x00038f40


	//   ....[88]....
        /*0a8c*/ 	.word	0x00038f50


	//   ....[89]....
        /*0a90*/ 	.word	0x00038fc0


	//   ....[90]....
        /*0a94*/ 	.word	0x00039930


	//   ....[91]....
        /*0a98*/ 	.word	0x00039940


	//   ....[92]....
        /*0a9c*/ 	.word	0x00039a50


	//   ....[93]....
        /*0aa0*/ 	.word	0x00039a90


	//   ....[94]....
        /*0aa4*/ 	.word	0x00039d30


	//   ....[95]....
        /*0aa8*/ 	.word	0x00039d40


	//   ....[96]....
        /*0aac*/ 	.word	0x00039eb0


	//   ....[97]....
        /*0ab0*/ 	.word	0x00039ec0


	//   ....[98]....
        /*0ab4*/ 	.word	0x0003dad0


	//   ....[99]....
        /*0ab8*/ 	.word	0x0003db00


	//   ....[100]....
        /*0abc*/ 	.word	0x0003db40


	//   ....[101]....
        /*0ac0*/ 	.word	0x0003db70


	//   ....[102]....
        /*0ac4*/ 	.word	0x0003dba0


	//   ....[103]....
        /*0ac8*/ 	.word	0x0003dbd0


	//   ....[104]....
        /*0acc*/ 	.word	0x0003dc00


	//   ....[105]....
        /*0ad0*/ 	.word	0x0003dc30


	//   ....[106]....
        /*0ad4*/ 	.word	0x0003ddb0


	//   ....[107]....
        /*0ad8*/ 	.word	0x0003dde0


	//   ....[108]....
        /*0adc*/ 	.word	0x0003de10


	//   ....[109]....
        /*0ae0*/ 	.word	0x0003de40


	//   ....[110]....
        /*0ae4*/ 	.word	0x0003de70


	//   ....[111]....
        /*0ae8*/ 	.word	0x0003dea0


	//   ....[112]....
        /*0aec*/ 	.word	0x0003df60


	//   ....[113]....
        /*0af0*/ 	.word	0x0003df80


	//   ....[114]....
        /*0af4*/ 	.word	0x0003dff0


	//   ....[115]....
        /*0af8*/ 	.word	0x0003e6c0


	//   ....[116]....
        /*0afc*/ 	.word	0x0003eb00


	//   ....[117]....
        /*0b00*/ 	.word	0x0003eb90


	//   ....[118]....
        /*0b04*/ 	.word	0x0003ebe0


	//   ....[119]....
        /*0b08*/ 	.word	0x0003ec30


	//   ....[120]....
        /*0b0c*/ 	.word	0x0003ecc0


	//   ....[121]....
        /*0b10*/ 	.word	0x0003ed50


	//   ....[122]....
        /*0b14*/ 	.word	0x0003eda0


	//   ....[123]....
        /*0b18*/ 	.word	0x0003edf0


	//   ....[124]....
        /*0b1c*/ 	.word	0x0003eee0


	//   ....[125]....
        /*0b20*/ 	.word	0x0003ef90


	//   ....[126]....
        /*0b24*/ 	.word	0x0003f010


	//   ....[127]....
        /*0b28*/ 	.word	0x0003f0a0


	//   ....[128]....
        /*0b2c*/ 	.word	0x0003f200


	//   ....[129]....
        /*0b30*/ 	.word	0x0003f320


	//   ....[130]....
        /*0b34*/ 	.word	0x0003f390


	//   ....[131]....
        /*0b38*/ 	.word	0x0003f3f0


	//   ....[132]....
        /*0b3c*/ 	.word	0x0003f6e0


	//   ....[133]....
        /*0b40*/ 	.word	0x0003f9d0


	//   ....[134]....
        /*0b44*/ 	.word	0x0003fb60


	//   ....[135]....
        /*0b48*/ 	.word	0x0003fbc0


	//   ....[136]....
        /*0b4c*/ 	.word	0x0003fc20


	//   ....[137]....
        /*0b50*/ 	.word	0x0003fc70


	//   ....[138]....
        /*0b54*/ 	.word	0x0003fdd0


	//   ....[139]....
        /*0b58*/ 	.word	0x0003fe70


	//   ....[140]....
        /*0b5c*/ 	.word	0x0003ff20


	//   ....[141]....
        /*0b60*/ 	.word	0x00040000


	//   ....[142]....
        /*0b64*/ 	.word	0x000401e0


	//   ....[143]....
        /*0b68*/ 	.word	0x000402b0


	//   ....[144]....
        /*0b6c*/ 	.word	0x00040560


	//   ....[145]....
        /*0b70*/ 	.word	0x00040680


	//   ....[146]....
        /*0b74*/ 	.word	0x00040850


	//   ....[147]....
        /*0b78*/ 	.word	0x00040920


	//   ....[148]....
        /*0b7c*/ 	.word	0x00040b40


	//   ....[149]....
        /*0b80*/ 	.word	0x00040b90


	//   ....[150]....
        /*0b84*/ 	.word	0x00040ec0


	//   ....[151]....
        /*0b88*/ 	.word	0x00040f60


	//   ....[152]....
        /*0b8c*/ 	.word	0x00041080


	//   ....[153]....
        /*0b90*/ 	.word	0x00041100


	//   ....[154]....
        /*0b94*/ 	.word	0x00041180


	//   ....[155]....
        /*0b98*/ 	.word	0x00041200


	//   ....[156]....
        /*0b9c*/ 	.word	0x00041280


	//   ....[157]....
        /*0ba0*/ 	.word	0x00041310


	//   ....[158]....
        /*0ba4*/ 	.word	0x000413b0


	//   ....[159]....
        /*0ba8*/ 	.word	0x00041460


	//   ....[160]....
        /*0bac*/ 	.word	0x000414e0


	//   ....[161]....
        /*0bb0*/ 	.word	0x00041560


	//   ....[162]....
        /*0bb4*/ 	.word	0x000415e0


	//   ....[163]....
        /*0bb8*/ 	.word	0x00041670


	//   ....[164]....
        /*0bbc*/ 	.word	0x000416f0


	//   ....[165]....
        /*0bc0*/ 	.word	0x00041790


	//   ....[166]....
        /*0bc4*/ 	.word	0x00041820


	//   ....[167]....
        /*0bc8*/ 	.word	0x00041950


	//   ....[168]....
        /*0bcc*/ 	.word	0x00043870


	//   ....[169]....
        /*0bd0*/ 	.word	0x00045000


	//   ....[170]....
        /*0bd4*/ 	.word	0x00045af0


	//   ....[171]....
        /*0bd8*/ 	.word	0x00046390


	//   ....[172]....
        /*0bdc*/ 	.word	0x000463e0


	//   ....[173]....
        /*0be0*/ 	.word	0x00046400


	//   ....[174]....
        /*0be4*/ 	.word	0x00046410


	//   ....[175]....
        /*0be8*/ 	.word	0x00051060


	//----- nvinfo : EIATTR_REG_RECONFIG
	.align		4
.L_470:
        /*0bec*/ 	.byte	0x01, 0x54
	.zero		2


	//----- nvinfo : EIATTR_SYSCALL_OFFSETS
	.align		4
        /*0bf0*/ 	.byte	0x04, 0x46
        /*0bf2*/ 	.short	(.L_472 - .L_471)


	//   ....[0]....
.L_471:
        /*0bf4*/ 	.word	0x00001e30


	//   ....[1]....
        /*0bf8*/ 	.word	0x00001f80


	//   ....[2]....
        /*0bfc*/ 	.word	0x0000d5e0


	//   ....[3]....
        /*0c00*/ 	.word	0x0000df30


	//   ....[4]....
        /*0c04*/ 	.word	0x00037e70


	//   ....[5]....
        /*0c08*/ 	.word	0x00037fc0


	//   ....[6]....
        /*0c0c*/ 	.word	0x000380b0


	//   ....[7]....
        /*0c10*/ 	.word	0x00038960


	//   ....[8]....
        /*0c14*/ 	.word	0x000392f0


	//----- nvinfo : EIATTR_MBARRIER_INSTR_OFFSETS
	.align		4
.L_472:
        /*0c18*/ 	.byte	0x04, 0x39
        /*0c1a*/ 	.short	(.L_474 - .L_473)


	//   ....[0]....
.L_473:
        /*0c1c*/ 	.word	0x00000330
        /*0c20*/ 	.word	0x000000ff
        /*0c24*/ 	.word	0x00038800
        /*0c28*/ 	.short	0x0100
        /*0c2a*/ 	.byte	0x08
	.zero		1


	//   ....[1]....
        /*0c2c*/ 	.word	0x00000340
        /*0c30*/ 	.word	0x000000ff
        /*0c34*/ 	.word	0x00038810
        /*0c38*/ 	.short	0x0100
        /*0c3a*/ 	.byte	0x08
	.zero		1


	//   ....[2]....
        /*0c3c*/ 	.word	0x00000350
        /*0c40*/ 	.word	0x000000ff
        /*0c44*/ 	.word	0x00038820
        /*0c48*/ 	.short	0x0100
        /*0c4a*/ 	.byte	0x08
	.zero		1


	//   ....[3]....
        /*0c4c*/ 	.word	0x00000400
        /*0c50*/ 	.word	0x000000ff
        /*0c54*/ 	.word	0x00038830
        /*0c58*/ 	.short	0x0100
        /*0c5a*/ 	.byte	0x06
	.zero		1


	//   ....[4]....
        /*0c5c*/ 	.word	0x00000410
        /*0c60*/ 	.word	0x000000ff
        /*0c64*/ 	.word	0x00038840
        /*0c68*/ 	.short	0x0100
        /*0c6a*/ 	.byte	0x06
	.zero		1


	//   ....[5]....
        /*0c6c*/ 	.word	0x00000420
        /*0c70*/ 	.word	0x000000ff
        /*0c74*/ 	.word	0x00038838
        /*0c78*/ 	.short	0x0100
        /*0c7a*/ 	.byte	0x06
	.zero		1


	//   ....[6]....
        /*0c7c*/ 	.word	0x00000430
        /*0c80*/ 	.word	0x000000ff
        /*0c84*/ 	.word	0x00038848
        /*0c88*/ 	.short	0x0100
        /*0c8a*/ 	.byte	0x06
	.zero		1


	//   ....[7]....
        /*0c8c*/ 	.word	0x00000560
        /*0c90*/ 	.word	0x000000ff
        /*0c94*/ 	.word	0x00038850
        /*0c98*/ 	.short	0x0100
        /*0c9a*/ 	.byte	0x08
	.zero		1


	//   ....[8]....
        /*0c9c*/ 	.word	0x00000570
        /*0ca0*/ 	.word	0x000000ff
        /*0ca4*/ 	.word	0x00038860
        /*0ca8*/ 	.short	0x0100
        /*0caa*/ 	.byte	0x08
	.zero		1


	//   ....[9]....
        /*0cac*/ 	.word	0x00000580
        /*0cb0*/ 	.word	0x000000ff
        /*0cb4*/ 	.word	0x00038858
        /*0cb8*/ 	.short	0x0100
        /*0cba*/ 	.byte	0x08
	.zero		1


	//   ....[10]....
        /*0cbc*/ 	.word	0x00000590
        /*0cc0*/ 	.word	0x000000ff
        /*0cc4*/ 	.word	0x00038868
        /*0cc8*/ 	.short	0x0100
        /*0cca*/ 	.byte	0x08
	.zero		1


	//   ....[11]....
        /*0ccc*/ 	.word	0x00000680
        /*0cd0*/ 	.word	0x000000ff
        /*0cd4*/ 	.word	0x00038870
        /*0cd8*/ 	.short	0x0100
        /*0cda*/ 	.byte	0x06
	.zero		1


	//   ....[12]....
        /*0cdc*/ 	.word	0x00000690
        /*0ce0*/ 	.word	0x000000ff
        /*0ce4*/ 	.word	0x00038880
        /*0ce8*/ 	.short	0x0100
        /*0cea*/ 	.byte	0x06
	.zero		1


	//   ....[13]....
        /*0cec*/ 	.word	0x000006a0
        /*0cf0*/ 	.word	0x000000ff
        /*0cf4*/ 	.word	0x00038878
        /*0cf8*/ 	.short	0x0100
        /*0cfa*/ 	.byte	0x06
	.zero		1


	//   ....[14]....
        /*0cfc*/ 	.word	0x000006b0
        /*0d00*/ 	.word	0x000000ff
        /*0d04*/ 	.word	0x00038888
        /*0d08*/ 	.short	0x0100
        /*0d0a*/ 	.byte	0x06
	.zero		1


	//   ....[15]....
        /*0d0c*/ 	.word	0x000007e0
        /*0d10*/ 	.word	0x000000ff
        /*0d14*/ 	.word	0x00038890
        /*0d18*/ 	.short	0x0100
        /*0d1a*/ 	.byte	0x08
	.zero		1


	//   ....[16]....
        /*0d1c*/ 	.word	0x000007f0
        /*0d20*/ 	.word	0x000000ff
        /*0d24*/ 	.word	0x000388a0
        /*0d28*/ 	.short	0x0100
        /*0d2a*/ 	.byte	0x08
	.zero		1


	//   ....[17]....
        /*0d2c*/ 	.word	0x00000800
        /*0d30*/ 	.word	0x000000ff
        /*0d34*/ 	.word	0x00038898
        /*0d38*/ 	.short	0x0100
        /*0d3a*/ 	.byte	0x08
	.zero		1


	//   ....[18]....
        /*0d3c*/ 	.word	0x00000810
        /*0d40*/ 	.word	0x000000ff
        /*0d44*/ 	.word	0x000388a8
        /*0d48*/ 	.short	0x0100
        /*0d4a*/ 	.byte	0x08
	.zero		1


	//   ....[19]....
        /*0d4c*/ 	.word	0x00000940
        /*0d50*/ 	.word	0x000000ff
        /*0d54*/ 	.word	0x000388b0
        /*0d58*/ 	.short	0x0100
        /*0d5a*/ 	.byte	0x08
	.zero		1


	//   ....[20]....
        /*0d5c*/ 	.word	0x00000950
        /*0d60*/ 	.word	0x000000ff
        /*0d64*/ 	.word	0x000388c0
        /*0d68*/ 	.short	0x0100
        /*0d6a*/ 	.byte	0x08
	.zero		1


	//   ....[21]....
        /*0d6c*/ 	.word	0x00000960
        /*0d70*/ 	.word	0x000000ff
        /*0d74*/ 	.word	0x000388b8
        /*0d78*/ 	.short	0x0100
        /*0d7a*/ 	.byte	0x08
	.zero		1


	//   ....[22]....
        /*0d7c*/ 	.word	0x00000970
        /*0d80*/ 	.word	0x000000ff
        /*0d84*/ 	.word	0x000388c8
        /*0d88*/ 	.short	0x0100
        /*0d8a*/ 	.byte	0x08
	.zero		1


	//   ....[23]....
        /*0d8c*/ 	.word	0x00002aa0
        /*0d90*/ 	.word	0x0000003c
        /*0d94*/ 	.word	0x00038890
        /*0d98*/ 	.short	0x010a
        /*0d9a*/ 	.byte	0x3f
	.zero		1


	//   ....[24]....
        /*0d9c*/ 	.word	0x00003440
        /*0da0*/ 	.word	0x0000003c
        /*0da4*/ 	.word	0x00038890
        /*0da8*/ 	.short	0x010a
        /*0daa*/ 	.byte	0x3f
	.zero		1


	//   ....[25]....
        /*0dac*/ 	.word	0x00003cb0
        /*0db0*/ 	.word	0x0000003c
        /*0db4*/ 	.word	0x00038890
        /*0db8*/ 	.short	0x010a
        /*0dba*/ 	.byte	0x3f
	.zero		1


	//   ....[26]....
        /*0dbc*/ 	.word	0x00003e60
        /*0dc0*/ 	.word	0x00000004
        /*0dc4*/ 	.word	0x00000000
        /*0dc8*/ 	.short	0x0101
        /*0dca*/ 	.byte	0x3f
	.zero		1


	//   ....[27]....
        /*0dcc*/ 	.word	0x00003ea0
        /*0dd0*/ 	.word	0x0000003c
        /*0dd4*/ 	.word	0x000388b0
        /*0dd8*/ 	.short	0x010a
        /*0dda*/ 	.byte	0x3f
	.zero		1


	//   ....[28]....
        /*0ddc*/ 	.word	0x000044b0
        /*0de0*/ 	.word	0x0000003c
        /*0de4*/ 	.word	0x00000000
        /*0de8*/ 	.short	0x0101
        /*0dea*/ 	.byte	0x3f
	.zero		1


	//   ....[29]....
        /*0dec*/ 	.word	0x000078e0
        /*0df0*/ 	.word	0x0000000c
        /*0df4*/ 	.word	0x00000000
        /*0df8*/ 	.short	0x0101
        /*0dfa*/ 	.byte	0x3f
	.zero		1


	//   ....[30]....
        /*0dfc*/ 	.word	0x0000b6e0
        /*0e00*/ 	.word	0x0000000c
        /*0e04*/ 	.word	0x00000000
        /*0e08*/ 	.short	0x0101
        /*0e0a*/ 	.byte	0x3f
	.zero		1


	//   ....[31]....
        /*0e0c*/ 	.word	0x0000dcb0
        /*0e10*/ 	.word	0x00000002
        /*0e14*/ 	.word	0x00038800
        /*0e18*/ 	.short	0x010a
        /*0e1a*/ 	.byte	0x3f
	.zero		1


	//   ....[32]....
        /*0e1c*/ 	.word	0x0000dd00
        /*0e20*/ 	.word	0x00000002
        /*0e24*/ 	.word	0x00038800
        /*0e28*/ 	.short	0x010a
        /*0e2a*/ 	.byte	0x3f
	.zero		1


	//   ....[33]....
        /*0e2c*/ 	.word	0x0000e760
        /*0e30*/ 	.word	0x00000002
        /*0e34*/ 	.word	0x00038800
        /*0e38*/ 	.short	0x010a
        /*0e3a*/ 	.byte	0x3f
	.zero		1


	//   ....[34]....
        /*0e3c*/ 	.word	0x0000fb70
        /*0e40*/ 	.word	0x00000002
        /*0e44*/ 	.word	0x00038800
        /*0e48*/ 	.short	0x010a
        /*0e4a*/ 	.byte	0x3f
	.zero		1


	//   ....[35]....
        /*0e4c*/ 	.word	0x000110a0
        /*0e50*/ 	.word	0x00000005
        /*0e54*/ 	.word	0x00000000
        /*0e58*/ 	.short	0x010a
        /*0e5a*/ 	.byte	0x3f
	.zero		1


	//   ....[36]....
        /*0e5c*/ 	.word	0x000111a0
        /*0e60*/ 	.word	0x00000004
        /*0e64*/ 	.word	0x00000000
        /*0e68*/ 	.short	0x010a
        /*0e6a*/ 	.byte	0x3f
	.zero		1


	//   ....[37]....
        /*0e6c*/ 	.word	0x000115e0
        /*0e70*/ 	.word	0x0000000e
        /*0e74*/ 	.word	0x00000000
        /*0e78*/ 	.short	0x010a
        /*0e7a*/ 	.byte	0x3f
	.zero		1


	//   ....[38]....
        /*0e7c*/ 	.word	0x000116e0
        /*0e80*/ 	.word	0x00000004
        /*0e84*/ 	.word	0x00000000
        /*0e88*/ 	.short	0x010a
        /*0e8a*/ 	.byte	0x3f
	.zero		1


	//   ....[39]....
        /*0e8c*/ 	.word	0x00013420
        /*0e90*/ 	.word	0x0000000e
        /*0e94*/ 	.word	0x00000000
        /*0e98*/ 	.short	0x0101
        /*0e9a*/ 	.byte	0x3f
	.zero		1


	//   ....[40]....
        /*0e9c*/ 	.word	0x0001b800
        /*0ea0*/ 	.word	0x00000004
        /*0ea4*/ 	.word	0x00000000
        /*0ea8*/ 	.short	0x0101
        /*0eaa*/ 	.byte	0x3f
	.zero		1


	//   ....[41]....
        /*0eac*/ 	.word	0x0001bc80
        /*0eb0*/ 	.word	0x00000005
        /*0eb4*/ 	.word	0x00000000
        /*0eb8*/ 	.short	0x010a
        /*0eba*/ 	.byte	0x3f
	.zero		1


	//   ....[42]....
        /*0ebc*/ 	.word	0x0001bd80
        /*0ec0*/ 	.word	0x00000006
        /*0ec4*/ 	.word	0x00000000
        /*0ec8*/ 	.short	0x010a
        /*0eca*/ 	.byte	0x3f
	.zero		1


	//   ....[43]....
        /*0ecc*/ 	.word	0x0001c1c0
        /*0ed0*/ 	.word	0x0000000b
        /*0ed4*/ 	.word	0x00000000
        /*0ed8*/ 	.short	0x010a
        /*0eda*/ 	.byte	0x3f
	.zero		1


	//   ....[44]....
        /*0edc*/ 	.word	0x0001c2c0
        /*0ee0*/ 	.word	0x00000006
        /*0ee4*/ 	.word	0x00000000
        /*0ee8*/ 	.short	0x010a
        /*0eea*/ 	.byte	0x3f
	.zero		1


	//   ....[45]....
        /*0eec*/ 	.word	0x0001e000
        /*0ef0*/ 	.word	0x00000012
        /*0ef4*/ 	.word	0x00000000
        /*0ef8*/ 	.short	0x0101
        /*0efa*/ 	.byte	0x3f
	.zero		1


	//   ....[46]....
        /*0efc*/ 	.word	0x00025550
        /*0f00*/ 	.word	0x00000004
        /*0f04*/ 	.word	0x00000000
        /*0f08*/ 	.short	0x0101
        /*0f0a*/ 	.byte	0x3f
	.zero		1


	//   ....[47]....
        /*0f0c*/ 	.word	0x00025730
        /*0f10*/ 	.word	0x00000005
        /*0f14*/ 	.word	0x00000000
        /*0f18*/ 	.short	0x010a
        /*0f1a*/ 	.byte	0x3f
	.zero		1


	//   ....[48]....
        /*0f1c*/ 	.word	0x00025830
        /*0f20*/ 	.word	0x00000004
        /*0f24*/ 	.word	0x00000000
        /*0f28*/ 	.short	0x010a
        /*0f2a*/ 	.byte	0x3f
	.zero		1


	//   ....[49]....
        /*0f2c*/ 	.word	0x00025c70
        /*0f30*/ 	.word	0x0000000c
        /*0f34*/ 	.word	0x00000000
        /*0f38*/ 	.short	0x010a
        /*0f3a*/ 	.byte	0x3f
	.zero		1


	//   ....[50]....
        /*0f3c*/ 	.word	0x00025d70
        /*0f40*/ 	.word	0x00000004
        /*0f44*/ 	.word	0x00000000
        /*0f48*/ 	.short	0x010a
        /*0f4a*/ 	.byte	0x3f
	.zero		1


	//   ....[51]....
        /*0f4c*/ 	.word	0x00027ab0
        /*0f50*/ 	.word	0x0000000c
        /*0f54*/ 	.word	0x00000000
        /*0f58*/ 	.short	0x0101
        /*0f5a*/ 	.byte	0x3f
	.zero		1


	//   ....[52]....
        /*0f5c*/ 	.word	0x0002ffc0
        /*0f60*/ 	.word	0x00000004
        /*0f64*/ 	.word	0x00000000
        /*0f68*/ 	.short	0x0101
        /*0f6a*/ 	.byte	0x3f
	.zero		1


	//   ....[53]....
        /*0f6c*/ 	.word	0x00033250
        /*0f70*/ 	.word	0x00000000
        /*0f74*/ 	.word	0x00000000
        /*0f78*/ 	.short	0x0101
        /*0f7a*/ 	.byte	0x3f
	.zero		1


	//   ....[54]....
        /*0f7c*/ 	.word	0x00035dd0
        /*0f80*/ 	.word	0x00000006
        /*0f84*/ 	.word	0x00038820
        /*0f88*/ 	.short	0x010a
        /*0f8a*/ 	.byte	0x3f
	.zero		1


	//   ....[55]....
        /*0f8c*/ 	.word	0x00035ec0
        /*0f90*/ 	.word	0x00000005
        /*0f94*/ 	.word	0x000388a0
        /*0f98*/ 	.short	0x010a
        /*0f9a*/ 	.byte	0x3f
	.zero		1


	//   ....[56]....
        /*0f9c*/ 	.word	0x00036110
        /*0fa0*/ 	.word	0x00000005
        /*0fa4*/ 	.word	0x000388c0
        /*0fa8*/ 	.short	0x010a
        /*0faa*/ 	.byte	0x3f
	.zero		1


	//   ....[57]....
        /*0fac*/ 	.word	0x00036b90
        /*0fb0*/ 	.word	0x00000005
        /*0fb4*/ 	.word	0x000388a0
        /*0fb8*/ 	.short	0x010a
        /*0fba*/ 	.byte	0x3f
	.zero		1


	//   ....[58]....
        /*0fbc*/ 	.word	0x00036dd0
        /*0fc0*/ 	.word	0x00000005
        /*0fc4*/ 	.word	0x000388c0
        /*0fc8*/ 	.short	0x010a
        /*0fca*/ 	.byte	0x3f
	.zero		1


	//   ....[59]....
        /*0fcc*/ 	.word	0x000384c0
        /*0fd0*/ 	.word	0x00000000
        /*0fd4*/ 	.word	0x00038840
        /*0fd8*/ 	.short	0x010a
        /*0fda*/ 	.byte	0x3f
	.zero		1


	//   ....[60]....
        /*0fdc*/ 	.word	0x00039090
        /*0fe0*/ 	.word	0x00000008
        /*0fe4*/ 	.word	0x00038800
        /*0fe8*/ 	.short	0x0107
        /*0fea*/ 	.byte	0x3f
	.zero		1


	//   ....[61]....
        /*0fec*/ 	.word	0x00039140
        /*0ff0*/ 	.word	0x00000000
        /*0ff4*/ 	.word	0x00038800
        /*0ff8*/ 	.short	0x0101
        /*0ffa*/ 	.byte	0x3f
	.zero		1


	//   ....[62]....
        /*0ffc*/ 	.word	0x0003a0f0
        /*1000*/ 	.word	0x00000000
        /*1004*/ 	.word	0x00038810
        /*1008*/ 	.short	0x0107
        /*100a*/ 	.byte	0x3f
	.zero		1


	//   ....[63]....
        /*100c*/ 	.word	0x0003a1f0
        /*1010*/ 	.word	0x00000002
        /*1014*/ 	.word	0x00038810
        /*1018*/ 	.short	0x0101
        /*101a*/ 	.byte	0x3f
	.zero		1


	//   ....[64]....
        /*101c*/ 	.word	0x0003a210
        /*1020*/ 	.word	0x00000002
        /*1024*/ 	.word	0x00038820
        /*1028*/ 	.short	0x010a
        /*102a*/ 	.byte	0x3f
	.zero		1


	//   ....[65]....
        /*102c*/ 	.word	0x0003a320
        /*1030*/ 	.word	0x00000000
        /*1034*/ 	.word	0x00038860
        /*1038*/ 	.short	0x010a
        /*103a*/ 	.byte	0x3f
	.zero		1


	//   ....[66]....
        /*103c*/ 	.word	0x0003afa0
        /*1040*/ 	.word	0x00000002
        /*1044*/ 	.word	0x00038840
        /*1048*/ 	.short	0x010a
        /*104a*/ 	.byte	0x3f
	.zero		1


	//   ....[67]....
        /*104c*/ 	.word	0x0003b1f0
        /*1050*/ 	.word	0x00000002
        /*1054*/ 	.word	0x00038860
        /*1058*/ 	.short	0x010a
        /*105a*/ 	.byte	0x3f
	.zero		1


	//   ....[68]....
        /*105c*/ 	.word	0x0003be10
        /*1060*/ 	.word	0x00000003
        /*1064*/ 	.word	0x00038840
        /*1068*/ 	.short	0x010a
        /*106a*/ 	.byte	0x3f
	.zero		1


	//   ....[69]....
        /*106c*/ 	.word	0x0003c050
        /*1070*/ 	.word	0x00000003
        /*1074*/ 	.word	0x00038860
        /*1078*/ 	.short	0x010a
        /*107a*/ 	.byte	0x3f
	.zero		1


	//   ....[70]....
        /*107c*/ 	.word	0x0003cbe0
        /*1080*/ 	.word	0x00000003
        /*1084*/ 	.word	0x00038840
        /*1088*/ 	.short	0x010a
        /*108a*/ 	.byte	0x3f
	.zero		1


	//   ....[71]....
        /*108c*/ 	.word	0x0003ce30
        /*1090*/ 	.word	0x00000003
        /*1094*/ 	.word	0x00038860
        /*1098*/ 	.short	0x010a
        /*109a*/ 	.byte	0x3f
	.zero		1


	//   ....[72]....
        /*109c*/ 	.word	0x0003e640
        /*10a0*/ 	.word	0x00000000
        /*10a4*/ 	.word	0x00038820
        /*10a8*/ 	.short	0x010a
        /*10aa*/ 	.byte	0x3f
	.zero		1


	//   ....[73]....
        /*10ac*/ 	.word	0x0003e7f0
        /*10b0*/ 	.word	0x00000006
        /*10b4*/ 	.word	0x00000000
        /*10b8*/ 	.short	0x010a
        /*10ba*/ 	.byte	0x3f
	.zero		1


	//   ....[74]....
        /*10bc*/ 	.word	0x0003e860
        /*10c0*/ 	.word	0x00000007
        /*10c4*/ 	.word	0x00000000
        /*10c8*/ 	.short	0x010a
        /*10ca*/ 	.byte	0x3f
	.zero		1


	//   ....[75]....
        /*10cc*/ 	.word	0x0003e8d0
        /*10d0*/ 	.word	0x00000004
        /*10d4*/ 	.word	0x00000000
        /*10d8*/ 	.short	0x010a
        /*10da*/ 	.byte	0x3f
	.zero		1


	//   ....[76]....
        /*10dc*/ 	.word	0x0003e900
        /*10e0*/ 	.word	0x00000003
        /*10e4*/ 	.word	0x00000000
        /*10e8*/ 	.short	0x010a
        /*10ea*/ 	.byte	0x3f
	.zero		1


	//   ....[77]....
        /*10ec*/ 	.word	0x0003e960
        /*10f0*/ 	.word	0x0000003c
        /*10f4*/ 	.word	0x00038890
        /*10f8*/ 	.short	0x010a
        /*10fa*/ 	.byte	0x3f
	.zero		1


	//   ....[78]....
        /*10fc*/ 	.word	0x0003e9b0
        /*1100*/ 	.word	0x0000003c
        /*1104*/ 	.word	0x00038890
        /*1108*/ 	.short	0x010a
        /*110a*/ 	.byte	0x3f
	.zero		1


	//   ....[79]....
        /*110c*/ 	.word	0x0003ea00
        /*1110*/ 	.word	0x0000003c
        /*1114*/ 	.word	0x00038890
        /*1118*/ 	.short	0x010a
        /*111a*/ 	.byte	0x3f
	.zero		1


	//   ....[80]....
        /*111c*/ 	.word	0x0003ea50
        /*1120*/ 	.word	0x0000003c
        /*1124*/ 	.word	0x000388b0
        /*1128*/ 	.short	0x010a
        /*112a*/ 	.byte	0x3f
	.zero		1


	//   ....[81]....
        /*112c*/ 	.word	0x0003ee20
        /*1130*/ 	.word	0x00000002
        /*1134*/ 	.word	0x00038800
        /*1138*/ 	.short	0x010a
        /*113a*/ 	.byte	0x3f
	.zero		1


	//   ....[82]....
        /*113c*/ 	.word	0x0003f420
        /*1140*/ 	.word	0x00000002
        /*1144*/ 	.word	0x00038800
        /*1148*/ 	.short	0x010a
        /*114a*/ 	.byte	0x3f
	.zero		1


	//   ....[83]....
        /*114c*/ 	.word	0x0003f470
        /*1150*/ 	.word	0x00000004
        /*1154*/ 	.word	0x00000000
        /*1158*/ 	.short	0x010a
        /*115a*/ 	.byte	0x3f
	.zero		1


	//   ....[84]....
        /*115c*/ 	.word	0x0003f4c0
        /*1160*/ 	.word	0x00000004
        /*1164*/ 	.word	0x00000000
        /*1168*/ 	.short	0x010a
        /*116a*/ 	.byte	0x3f
	.zero		1


	//   ....[85]....
        /*116c*/ 	.word	0x0003f510
        /*1170*/ 	.word	0x00000006
        /*1174*/ 	.word	0x00000000
        /*1178*/ 	.short	0x010a
        /*117a*/ 	.byte	0x3f
	.zero		1


	//   ....[86]....
        /*117c*/ 	.word	0x0003f560
        /*1180*/ 	.word	0x00000006
        /*1184*/ 	.word	0x00000000
        /*1188*/ 	.short	0x010a
        /*118a*/ 	.byte	0x3f
	.zero		1


	//   ....[87]....
        /*118c*/ 	.word	0x0003f5b0
        /*1190*/ 	.word	0x00000004
        /*1194*/ 	.word	0x00000000
        /*1198*/ 	.short	0x010a
        /*119a*/ 	.byte	0x3f
	.zero		1


	//   ....[88]....
        /*119c*/ 	.word	0x0003f600
        /*11a0*/ 	.word	0x00000004
        /*11a4*/ 	.word	0x00000000
        /*11a8*/ 	.short	0x010a
        /*11aa*/ 	.byte	0x3f
	.zero		1


	//   ....[89]....
        /*11ac*/ 	.word	0x0003f7b0
        /*11b0*/ 	.word	0x00000005
        /*11b4*/ 	.word	0x00038820
        /*11b8*/ 	.short	0x010a
        /*11ba*/ 	.byte	0x3f
	.zero		1


	//   ....[90]....
        /*11bc*/ 	.word	0x0003f800
        /*11c0*/ 	.word	0x00000005
        /*11c4*/ 	.word	0x000388a0
        /*11c8*/ 	.short	0x010a
        /*11ca*/ 	.byte	0x3f
	.zero		1


	//   ....[91]....
        /*11cc*/ 	.word	0x0003f850
        /*11d0*/ 	.word	0x00000005
        /*11d4*/ 	.word	0x000388c0
        /*11d8*/ 	.short	0x010a
        /*11da*/ 	.byte	0x3f
	.zero		1


	//   ....[92]....
        /*11dc*/ 	.word	0x0003f8a0
        /*11e0*/ 	.word	0x00000005
        /*11e4*/ 	.word	0x000388a0
        /*11e8*/ 	.short	0x010a
        /*11ea*/ 	.byte	0x3f
	.zero		1


	//   ....[93]....
        /*11ec*/ 	.word	0x0003f8f0
        /*11f0*/ 	.word	0x00000005
        /*11f4*/ 	.word	0x000388c0
        /*11f8*/ 	.short	0x010a
        /*11fa*/ 	.byte	0x3f
	.zero		1


	//   ....[94]....
        /*11fc*/ 	.word	0x0003fa90
        /*1200*/ 	.word	0x00000000
        /*1204*/ 	.word	0x00038840
        /*1208*/ 	.short	0x010a
        /*120a*/ 	.byte	0x3f
	.zero		1


	//   ....[95]....
        /*120c*/ 	.word	0x00040be0
        /*1210*/ 	.word	0x00000002
        /*1214*/ 	.word	0x00038820
        /*1218*/ 	.short	0x010a
        /*121a*/ 	.byte	0x3f
	.zero		1


	//   ....[96]....
        /*121c*/ 	.word	0x00040c30
        /*1220*/ 	.word	0x00000000
        /*1224*/ 	.word	0x00038860
        /*1228*/ 	.short	0x010a
        /*122a*/ 	.byte	0x3f
	.zero		1


	//   ....[97]....
        /*122c*/ 	.word	0x00040c80
        /*1230*/ 	.word	0x00000002
        /*1234*/ 	.word	0x00038840
        /*1238*/ 	.short	0x010a
        /*123a*/ 	.byte	0x3f
	.zero		1


	//   ....[98]....
        /*123c*/ 	.word	0x00040cd0
        /*1240*/ 	.word	0x00000002
        /*1244*/ 	.word	0x00038860
        /*1248*/ 	.short	0x010a
        /*124a*/ 	.byte	0x3f
	.zero		1


	//   ....[99]....
        /*124c*/ 	.word	0x00040d20
        /*1250*/ 	.word	0x00000003
        /*1254*/ 	.word	0x00038840
        /*1258*/ 	.short	0x010a
        /*125a*/ 	.byte	0x3f
	.zero		1


	//   ....[100]....
        /*125c*/ 	.word	0x00040d70
        /*1260*/ 	.word	0x00000003
        /*1264*/ 	.word	0x00038860
        /*1268*/ 	.short	0x010a
        /*126a*/ 	.byte	0x3f
	.zero		1


	//   ....[101]....
        /*126c*/ 	.word	0x00040dc0
        /*1270*/ 	.word	0x00000003
        /*1274*/ 	.word	0x00038840
        /*1278*/ 	.short	0x010a
        /*127a*/ 	.byte	0x3f
	.zero		1


	//   ....[102]....
        /*127c*/ 	.word	0x00040e10
        /*1280*/ 	.word	0x00000003
        /*1284*/ 	.word	0x00038860
        /*1288*/ 	.short	0x010a
        /*128a*/ 	.byte	0x3f
	.zero		1


	//   ....[103]....
        /*128c*/ 	.word	0x00041870
        /*1290*/ 	.word	0x00000000
        /*1294*/ 	.word	0x00038820
        /*1298*/ 	.short	0x010a
        /*129a*/ 	.byte	0x3f
	.zero		1


	//   ....[104]....
        /*129c*/ 	.word	0x00041a10
        /*12a0*/ 	.word	0x00000006
        /*12a4*/ 	.word	0x00000000
        /*12a8*/ 	.short	0x010a
        /*12aa*/ 	.byte	0x3f
	.zero		1


	//   ....[105]....
        /*12ac*/ 	.word	0x00041a60
        /*12b0*/ 	.word	0x00000007
        /*12b4*/ 	.word	0x00000000
        /*12b8*/ 	.short	0x010a
        /*12ba*/ 	.byte	0x3f
	.zero		1


	//   ....[106]....
        /*12bc*/ 	.word	0x00041ab0
        /*12c0*/ 	.word	0x00000004
        /*12c4*/ 	.word	0x00000000
        /*12c8*/ 	.short	0x010a
        /*12ca*/ 	.byte	0x3f
	.zero		1


	//   ....[107]....
        /*12cc*/ 	.word	0x00041cd0
        /*12d0*/ 	.word	0x00000009
        /*12d4*/ 	.word	0x00000000
        /*12d8*/ 	.short	0x010a
        /*12da*/ 	.byte	0x3f
	.zero		1


	//   ....[108]....
        /*12dc*/ 	.word	0x00041e10
        /*12e0*/ 	.word	0x0000000b
        /*12e4*/ 	.word	0x00000000
        /*12e8*/ 	.short	0x010a
        /*12ea*/ 	.byte	0x3f
	.zero		1


	//   ....[109]....
        /*12ec*/ 	.word	0x000423b0
        /*12f0*/ 	.word	0x00000006
        /*12f4*/ 	.word	0x00038810
        /*12f8*/ 	.short	0x010a
        /*12fa*/ 	.byte	0x3f
	.zero		1


	//   ....[110]....
        /*12fc*/ 	.word	0x00042530
        /*1300*/ 	.word	0x0000000b
        /*1304*/ 	.word	0x00000000
        /*1308*/ 	.short	0x010a
        /*130a*/ 	.byte	0x3f
	.zero		1


	//   ....[111]....
        /*130c*/ 	.word	0x00042670
        /*1310*/ 	.word	0x0000000e
        /*1314*/ 	.word	0x00000000
        /*1318*/ 	.short	0x010a
        /*131a*/ 	.byte	0x3f
	.zero		1


	//   ....[112]....
        /*131c*/ 	.word	0x00044ae0
        /*1320*/ 	.word	0x0000000b
        /*1324*/ 	.word	0x00000000
        /*1328*/ 	.short	0x0101
        /*132a*/ 	.byte	0x3f
	.zero		1


	//   ....[113]....
        /*132c*/ 	.word	0x00051140
        /*1330*/ 	.word	0x00000002
        /*1334*/ 	.word	0x00000000
        /*1338*/ 	.short	0x0101
        /*133a*/ 	.byte	0x3f
	.zero		1


	//   ....[114]....
        /*133c*/ 	.word	0x00051170
        /*1340*/ 	.word	0x0000000b
        /*1344*/ 	.word	0x00000000
        /*1348*/ 	.short	0x010a
        /*134a*/ 	.byte	0x3f
	.zero		1


	//   ....[115]....
        /*134c*/ 	.word	0x000511c0
        /*1350*/ 	.word	0x00000006
        /*1354*/ 	.word	0x00038810
        /*1358*/ 	.short	0x010a
        /*135a*/ 	.byte	0x3f
	.zero		1


	//   ....[116]....
        /*135c*/ 	.word	0x00051210
        /*1360*/ 	.word	0x0000000e
        /*1364*/ 	.word	0x00000000
        /*1368*/ 	.short	0x010a
        /*136a*/ 	.byte	0x3f
	.zero		1


	//----- nvinfo : EIATTR_NUM_MBARRIERS
	.align		4
.L_474:
        /*136c*/ 	.byte	0x03, 0x38
        /*136e*/ 	.short	0x0017


	//----- nvinfo : EIATTR_EXIT_INSTR_OFFSETS
	.align		4
        /*1370*/ 	.byte	0x04, 0x1c
        /*1372*/ 	.short	(.L_476 - .L_475)


	//   ....[0]....
.L_475:
        /*1374*/ 	.word	0x0003e950


	//----- nvinfo : EIATTR_MAX_THREADS
	.align		4
.L_476:
        /*1378*/ 	.byte	0x04, 0x05
        /*137a*/ 	.short	(.L_478 - .L_477)
.L_477:
        /*137c*/ 	.word	0x00000180
        /*1380*/ 	.word	0x00000001
        /*1384*/ 	.word	0x00000001


	//----- nvinfo : EIATTR_CRS_STACK_SIZE
	.align		4
.L_478:
        /*1388*/ 	.byte	0x04, 0x1e
        /*138a*/ 	.short	(.L_480 - .L_479)
.L_479:
        /*138c*/ 	.word	0x00000000


	//----- nvinfo : EIATTR_CBANK_PARAM_SIZE
	.align		4
.L_480:
        /*1390*/ 	.byte	0x03, 0x19
        /*1392*/ 	.short	0x0bf0


	//----- nvinfo : EIATTR_PARAM_CBANK
	.align		4
        /*1394*/ 	.byte	0x04, 0x0a
        /*1396*/ 	.short	(.L_482 - .L_481)
	.align		4
.L_481:
        /*1398*/ 	.word	index@(.nv.constant0._ZN7cutlass13device_kernelIN5flash11enable_sm90INS1_16FlashAttnFwdSm90INS1_25CollectiveMainloopFwdSm90ILi2EN4cute5tupleIJNS5_1CILi1EEES8_S8_EEENS6_IJNS7_ILi64EEESA_SA_EEELi512ENS_6half_tEfNS_4arch4Sm90ELb0ELb1ELb1ELb1ELb0ELb1ELb1ELb0ELb0ELb1ELb0ELb0EEENS1_21CollectiveEpilogueFwdINS6_IJSA_NS7_ILi512EEESA_EEES9_SC_SE_Li256ELb1ELb1ELb0ELb0EEENS1_36VarlenDynamicPersistentTileSchedulerILi64ELi64ELi256ELi128ELb0ELb1ELb1ELb1ELb0ELb1EEEEEEEEEvNT_6ParamsE)
        /*139c*/ 	.short	0x0210
        /*139e*/ 	.short	0x0bf0


	//----- nvinfo : EIATTR_SW_WAR
	.align		4
.L_482:
        /*13a0*/ 	.byte	0x04, 0x36
        /*13a2*/ 	.short	(.L_484 - .L_483)
.L_483:
        /*13a4*/ 	.word	0x00000008
.L_484:


//--------------------- .nv.info._ZN7cutlass13device_kernelIN5flash11enable_sm90INS1_16FlashAttnFwdSm90INS1_25CollectiveMainloopFwdSm90ILi2EN4cute5tupleIJNS5_1CILi1EEES8_S8_EEENS6_IJNS7_ILi64EEESA_SA_EEELi512ENS_6half_tEfNS_4arch4Sm90ELb1ELb0ELb1ELb0ELb0ELb0ELb0ELb0ELb0ELb1ELb0ELb0EEENS1_21CollectiveEpilogueFwdINS6_IJSA_NS7_ILi512EEESA_EEES9_SC_SE_Li256ELb0ELb1ELb0ELb0EEENS1_30DynamicPersistentTileSchedulerILi256ELi128ELb0ELb1ELb1EEEEEEEEEvNT_6ParamsE --------------------------
	.section	.nv.info._ZN7cutlass13device_kernelIN5flash11enable_sm90INS1_16FlashAttnFwdSm90INS1_25CollectiveMainloopFwdSm90ILi2EN4cute5tupleIJNS5_1CILi1EEES8_S8_EEENS6_IJNS7_ILi64EEESA_SA_EEELi512ENS_6half_tEfNS_4arch4Sm90ELb1ELb0ELb1ELb0ELb0ELb0ELb0ELb0ELb0ELb1ELb0ELb0EEENS1_21CollectiveEpilogueFwdINS6_IJSA_NS7_ILi512EEESA_EEES9_SC_SE_Li256ELb0ELb1ELb0ELb0EEENS1_30DynamicPersistentTileSchedulerILi256ELi128ELb0ELb1ELb1EEEEEEEEEvNT_6ParamsE,"",@"SHT_CUDA_INFO"
	.sectionflags	@""
	.align	4


	//----- nvinfo : EIATTR_CUDA_API_VERSION
	.align		4
        /*0000*/ 	.byte	0x04, 0x37
        /*0002*/ 	.short	(.L_486 - .L_485)
.L_485:
        /*0004*/ 	.word	0x00000082


	//----- nvinfo : EIATTR_KPARAM_INFO
	.align		4
.L_486:
        /*0008*/ 	.byte	0x04, 0x17
        /*000a*/ 	.short	(.L_488 - .L_487)
.L_487:
        /*000c*/ 	.word	0x00000000
        /*0010*/ 	.short	0x0000
        /*0012*/ 	.short	0x0070
        /*0014*/ 	.byte	0x00, 0xf0, 0x01, 0x2a


	//----- nvinfo : EIATTR_SPARSE_MMA_MASK
	.align		4
.L_488:
        /*0018*/ 	.byte	0x03, 0x50
        /*001a*/ 	.short	0x0000


	//----- nvinfo : EIATTR_MAXREG_COUNT
	.align		4
        /*001c*/ 	.byte	0x03, 0x1b
        /*001e*/ 	.short	0x00a8


	//----- nvinfo : EIATTR_NUM_BARRIERS
	.align		4
        /*0020*/ 	.byte	0x02, 0x4c
        /*0022*/ 	.byte	0x10
	.zero		1


	//----- nvinfo : EIATTR_EXTERNS
	.align		4
        /*0024*/ 	.byte	0x04, 0x0f
        /*0026*/ 	.short	(.L_490 - .L_489)


	//   ....[0]....
	.align		4
.L_489:
        /*0028*/ 	.word	index@(__assertfail)


	//----- nvinfo : EIATTR_ANNOTATIONS
	.align		4
.L_490:
        /*002c*/ 	.byte	0x04, 0x55
        /*002e*/ 	.short	(.L_492 - .L_491)


	//   ....[0]....
.L_491:
        /* <DEDUP_REMOVED lines=24> */


	//----- nvinfo : EIATTR_MERCURY_ISA_VERSION
	.align		4
.L_492:
        /*01a0*/ 	.byte	0x03, 0x5f
        /*01a2*/ 	.short	0x0101


	//----- nvinfo : EIATTR_INT_WARP_WIDE_INSTR_OFFSETS
	.align		4
        /*01a4*/ 	.byte	0x04, 0x31
        /*01a6*/ 	.short	(.L_494 - .L_493)


	//   ....[0]....
.L_493:
        /*01a8*/ 	.word	0x00000130


	//   ....[1]....
        /*01ac*/ 	.word	0x00000170


	//   ....[2]....
        /*01b0*/ 	.word	0x000001e0


	//   ....[3]....
        /*01b4*/ 	.word	0x0000d010


	//   ....[4]....
        /*01b8*/ 	.word	0x0000d0a0


	//   ....[5]....
        /*01bc*/ 	.word	0x00011690


	//   ....[6]....
        /*01c0*/ 	.word	0x00011720


	//----- nvinfo : EIATTR_COOP_GROUP_MASK_REGIDS
	.align		4
.L_494:
        /*01c4*/ 	.byte	0x04, 0x29
        /*01c6*/ 	.short	(.L_496 - .L_495)


	//   ....[0]....
.L_495:
        /*01c8*/ 	.word	0xffffffff


	//   ....[1]....
        /*01cc*/ 	.word	0xffffffff


	//   ....[2]....
        /*01d0*/ 	.word	0xffffffff


	//   ....[3]....
        /*01d4*/ 	.word	0xffffffff


	//   ....[4]....
        /*01d8*/ 	.word	0xffffffff


	//   ....[5]....
        /*01dc*/ 	.word	0xffffffff


	//   ....[6]....
        /*01e0*/ 	.word	0xffffffff


	//   ....[7]....
        /*01e4*/ 	.word	0xffffffff


	//   ....[8]....
        /*01e8*/ 	.word	0xffffffff


	//   ....[9]....
        /*01ec*/ 	.word	0xffffffff


	//   ....[10]....
        /*01f0*/ 	.word	0xffffffff


	//   ....[11]....
        /*01f4*/ 	.word	0xffffffff


	//   ....[12]....
        /*01f8*/ 	.word	0xffffffff


	//   ....[13]....
        /*01fc*/ 	.word	0xffffffff


	//   ....[14]....
        /*0200*/ 	.word	0xffffffff


	//   ....[15]....
        /*0204*/ 	.word	0xffffffff


	//   ....[16]....
        /*0208*/ 	.word	0xffffffff


	//   ....[17]....
        /*020c*/ 	.word	0xffffffff


	//   ....[18]....
        /*0210*/ 	.word	0xffffffff


	//   ....[19]....
        /*0214*/ 	.word	0xffffffff


	//   ....[20]....
        /*0218*/ 	.word	0xffffffff


	//   ....[21]....
        /*021c*/ 	.word	0xffffffff


	//   ....[22]....
        /*0220*/ 	.word	0xffffffff


	//   ....[23]....
        /*0224*/ 	.word	0xffffffff


	//   ....[24]....
        /*0228*/ 	.word	0xffffffff


	//   ....[25]....
        /*022c*/ 	.word	0xffffffff


	//   ....[26]....
        /*0230*/ 	.word	0xffffffff


	//   ....[27]....
        /*0234*/ 	.word	0xffffffff


	//   ....[28]....
        /*0238*/ 	.word	0xffffffff


	//   ....[29]....
        /*023c*/ 	.word	0xffffffff


	//   ....[30]....
        /*0240*/ 	.word	0xffffffff


	//   ....[31]....
        /*0244*/ 	.word	0xffffffff


	//   ....[32]....
        /*0248*/ 	.word	0xffffffff


	//   ....[33]....
        /*024c*/ 	.word	0xffffffff


	//   ....[34]....
        /*0250*/ 	.word	0xffffffff


	//   ....[35]....
        /*0254*/ 	.word	0xffffffff


	//   ....[36]....
        /*0258*/ 	.word	0xffffffff


	//   ....[37]....
        /*025c*/ 	.word	0xffffffff


	//   ....[38]....
        /*0260*/ 	.word	0xffffffff


	//   ....[39]....
        /*0264*/ 	.word	0xffffffff


	//   ....[40]....
        /*0268*/ 	.word	0xffffffff


	//   ....[41]....
        /*026c*/ 	.word	0xffffffff


	//   ....[42]....
        /*0270*/ 	.word	0xffffffff


	//   ....[43]....
        /*0274*/ 	.word	0xffffffff


	//   ....[44]....
        /*0278*/ 	.word	0xffffffff


	//   ....[45]....
        /*027c*/ 	.word	0xffffffff


	//   ....[46]....
        /*0280*/ 	.word	0xffffffff


	//   ....[47]....
        /*0284*/ 	.word	0xffffffff


	//   ....[48]....
        /*0288*/ 	.word	0xffffffff


	//   ....[49]....
        /*028c*/ 	.word	0xffffffff


	//   ....[50]....
        /*0290*/ 	.word	0xffffffff


	//   ....[51]....
        /*0294*/ 	.word	0xffffffff


	//   ....[52]....
        /*0298*/ 	.word	0xffffffff


	//   ....[53]....
        /*029c*/ 	.word	0xffffffff


	//   ....[54]....
        /*02a0*/ 	.word	0xffffffff


	//   ....[55]....
        /*02a4*/ 	.word	0xffffffff


	//   ....[56]....
        /*02a8*/ 	.word	0xffffffff


	//   ....[57]....
        /*02ac*/ 	.word	0x0500000f


	//   ....[58]....
        /*02b0*/ 	.word	0x0500000f


	//   ....[59]....
        /*02b4*/ 	.word	0x0500000f


	//   ....[60]....
        /*02b8*/ 	.word	0x0500000f


	//   ....[61]....
        /*02bc*/ 	.word	0x0500000f


	//   ....[62]....
        /*02c0*/ 	.word	0x0500000f


	//   ....[63]....
        /*02c4*/ 	.word	0x0500000f


	//   ....[64]....
        /*02c8*/ 	.word	0x0500000f


	//   ....[65]....
        /*02cc*/ 	.word	0x0500000f


	//   ....[66]....
        /*02d0*/ 	.word	0x0500000f


	//   ....[67]....
        /*02d4*/ 	.word	0x0500000f


	//----- nvinfo : EIATTR_COOP_GROUP_INSTR_OFFSETS
	.align		4
.L_496:
        /*02d8*/ 	.byte	0x04, 0x28
        /*02da*/ 	.short	(.L_498 - .L_497)


	//   ....[0]....
.L_497:
        /*02dc*/ 	.word	0x00000060


	//   ....[1]....
        /*02e0*/ 	.word	0x00000140


	//   ....[2]....
        /*02e4*/ 	.word	0x00000190


	//   ....[3]....
        /*02e8*/ 	.word	0x00000380


	//   ....[4]....
        /*02ec*/ 	.word	0x000004e0


	//   ....[5]....
        /*02f0*/ 	.word	0x00000600


	//   ....[6]....
        /*02f4*/ 	.word	0x00000760


	//   ....[7]....
        /*02f8*/ 	.word	0x00001900


	//   ....[8]....
        /*02fc*/ 	.word	0x000036c0


	//   ....[9]....
        /*0300*/ 	.word	0x00003cb0


	//   ....[10]....
        /*0304*/ 	.word	0x00003cd0


	//   ....[11]....
        /*0308*/ 	.word	0x00004470


	//   ....[12]....
        /*030c*/ 	.word	0x00004510


	//   ....[13]....
        /*0310*/ 	.word	0x00004980


	//   ....[14]....
        /*0314*/ 	.word	0x000049f0


	//   ....[15]....
        /*0318*/ 	.word	0x00005390


	//   ....[16]....
        /*031c*/ 	.word	0x00005690


	//   ....[17]....
        /*0320*/ 	.word	0x000056a0


	//   ....[18]....
        /*0324*/ 	.word	0x00005dd0


	//   ....[19]....
        /*0328*/ 	.word	0x00005e50


	//   ....[20]....
        /*032c*/ 	.word	0x000062b0


	//   ....[21]....
        /*0330*/ 	.word	0x00006350


	//   ....[22]....
        /*0334*/ 	.word	0x000075b0


	//   ....[23]....
        /*0338*/ 	.word	0x00007cd0


	//   ....[24]....
        /*033c*/ 	.word	0x00007d40


	//   ....[25]....
        /*0340*/ 	.word	0x00008030


	//   ....[26]....
        /*0344*/ 	.word	0x000081f0


	//   ....[27]....
        /*0348*/ 	.word	0x00009290


	//   ....[28]....
        /*034c*/ 	.word	0x000092d0


	//   ....[29]....
        /*0350*/ 	.word	0x00009310


	//   ....[30]....
        /*0354*/ 	.word	0x00009390


	//   ....[31]....
        /*0358*/ 	.word	0x000093c0


	//   ....[32]....
        /*035c*/ 	.word	0x00009e30


	//   ....[33]....
        /*0360*/ 	.word	0x0000b0f0


	//   ....[34]....
        /*0364*/ 	.word	0x0000b120


	//   ....[35]....
        /*0368*/ 	.word	0x0000b150


	//   ....[36]....
        /*036c*/ 	.word	0x0000b170


	//   ....[37]....
        /*0370*/ 	.word	0x0000b7c0


	//   ....[38]....
        /*0374*/ 	.word	0x0000b7d0


	//   ....[39]....
        /*0378*/ 	.word	0x0000ba00


	//   ....[40]....
        /*037c*/ 	.word	0x0000ba20


	//   ....[41]....
        /*0380*/ 	.word	0x0000c3b0


	//   ....[42]....
        /*0384*/ 	.word	0x0000c3d0


	//   ....[43]....
        /*0388*/ 	.word	0x0000c600


	//   ....[44]....
        /*038c*/ 	.word	0x0000c620


	//   ....[45]....
        /*0390*/ 	.word	0x0000c8e0


	//   ....[46]....
        /*0394*/ 	.word	0x0000d600


	//   ....[47]....
        /*0398*/ 	.word	0x0000df40


	//   ....[48]....
        /*039c*/ 	.word	0x0000df70


	//   ....[49]....
        /*03a0*/ 	.word	0x0000e020


	//   ....[50]....
        /*03a4*/ 	.word	0x0000e030


	//   ....[51]....
        /*03a8*/ 	.word	0x0000e0a0


	//   ....[52]....
        /*03ac*/ 	.word	0x0000e0b0


	//   ....[53]....
        /*03b0*/ 	.word	0x0000e0c0


	//   ....[54]....
        /*03b4*/ 	.word	0x0000e100


	//   ....[55]....
        /*03b8*/ 	.word	0x00011880


	//   ....[56]....
        /*03bc*/ 	.word	0x00011a70


	//   ....[57]....
        /*03c0*/ 	.word	0x00012070


	//   ....[58]....
        /*03c4*/ 	.word	0x000121d0


	//   ....[59]....
        /*03c8*/ 	.word	0x00012230


	//   ....[60]....
        /*03cc*/ 	.word	0x000122c0


	//   ....[61]....
        /*03d0*/ 	.word	0x000123a0


	//   ....[62]....
        /*03d4*/ 	.word	0x00012400


	//   ....[63]....
        /*03d8*/ 	.word	0x000124e0


	//   ....[64]....
        /*03dc*/ 	.word	0x00012540


	//   ....[65]....
        /*03e0*/ 	.word	0x00012600


	//   ....[66]....
        /*03e4*/ 	.word	0x00012920


	//   ....[67]....
        /*03e8*/ 	.word	0x00012a40


	//----- nvinfo : EIATTR_REG_RECONFIG
	.align		4
.L_498:
        /*03ec*/ 	.byte	0x01, 0x54
	.zero		2


	//----- nvinfo : EIATTR_SYSCALL_OFFSETS
	.align		4
        /*03f0*/ 	.byte	0x04, 0x46
        /*03f2*/ 	.short	(.L_500 - .L_499)


	//   ....[0]....
.L_499:
        /*03f4*/ 	.word	0x00003890


	//   ....[1]....
        /*03f8*/ 	.word	0x0000d210


	//   ....[2]....
        /*03fc*/ 	.word	0x0000d360


	//   ....[3]....
        /*0400*/ 	.word	0x0000d450


	//   ....[4]....
        /*0404*/ 	.word	0x0000db80


	//----- nvinfo : EIATTR_MBARRIER_INSTR_OFFSETS
	.align		4
.L_500:
        /*0408*/ 	.byte	0x04, 0x39
        /*040a*/ 	.short	(.L_502 - .L_501)


	//   ....[0]....
.L_501:
        /*040c*/ 	.word	0x00000270
        /*0410*/ 	.word	0x000000ff
        /*0414*/ 	.word	0x00028c00
        /*0418*/ 	.short	0x0100
        /*041a*/ 	.byte	0x08
	.zero		1


	//   ....[1]....
        /*041c*/ 	.word	0x00000280
        /*0420*/ 	.word	0x000000ff
        /*0424*/ 	.word	0x00028c20
        /*0428*/ 	.short	0x0100
        /*042a*/ 	.byte	0x08
	.zero		1


	//   ....[2]....
        /*042c*/ 	.word	0x00000330
        /*0430*/ 	.word	0x000000ff
        /*0434*/ 	.word	0x00028c30
        /*0438*/ 	.short	0x0100
        /*043a*/ 	.byte	0x06
	.zero		1


	//   ....[3]....
        /*043c*/ 	.word	0x00000340
        /*0440*/ 	.word	0x000000ff
        /*0444*/ 	.word	0x00028c40
        /*0448*/ 	.short	0x0100
        /*044a*/ 	.byte	0x06
	.zero		1


	//   ....[4]....
        /*044c*/ 	.word	0x00000350
        /*0450*/ 	.word	0x000000ff
        /*0454*/ 	.word	0x00028c38
        /*0458*/ 	.short	0x0100
        /*045a*/ 	.byte	0x06
	.zero		1


	//   ....[5]....
        /*045c*/ 	.word	0x00000360
        /*0460*/ 	.word	0x000000ff
        /*0464*/ 	.word	0x00028c48
        /*0468*/ 	.short	0x0100
        /*046a*/ 	.byte	0x06
	.zero		1


	//   ....[6]....
        /*046c*/ 	.word	0x00000490
        /*0470*/ 	.word	0x000000ff
        /*0474*/ 	.word	0x00028c50
        /*0478*/ 	.short	0x0100
        /*047a*/ 	.byte	0x08
	.zero		1


	//   ....[7]....
        /*047c*/ 	.word	0x000004a0
        /*0480*/ 	.word	0x000000ff
        /*0484*/ 	.word	0x00028c60
        /*0488*/ 	.short	0x0100
        /*048a*/ 	.byte	0x08
	.zero		1


	//   ....[8]....
        /*048c*/ 	.word	0x000004b0
        /*0490*/ 	.word	0x000000ff
        /*0494*/ 	.word	0x00028c58
        /*0498*/ 	.short	0x0100
        /*049a*/ 	.byte	0x08
	.zero		1


	//   ....[9]....
        /*049c*/ 	.word	0x000004c0
        /*04a0*/ 	.word	0x000000ff
        /*04a4*/ 	.word	0x00028c68
        /*04a8*/ 	.short	0x0100
        /*04aa*/ 	.byte	0x08
	.zero		1


	//   ....[10]....
        /*04ac*/ 	.word	0x000005b0
        /*04b0*/ 	.word	0x000000ff
        /*04b4*/ 	.word	0x00028c70
        /*04b8*/ 	.short	0x0100
        /*04ba*/ 	.byte	0x06
	.zero		1


	//   ....[11]....
        /*04bc*/ 	.word	0x000005c0
        /*04c0*/ 	.word	0x000000ff
        /*04c4*/ 	.word	0x00028c80
        /*04c8*/ 	.short	0x0100
        /*04ca*/ 	.byte	0x06
	.zero		1


	//   ....[12]....
        /*04cc*/ 	.word	0x000005d0
        /*04d0*/ 	.word	0x000000ff
        /*04d4*/ 	.word	0x00028c78
        /*04d8*/ 	.short	0x0100
        /*04da*/ 	.byte	0x06
	.zero		1


	//   ....[13]....
        /*04dc*/ 	.word	0x000005e0
        /*04e0*/ 	.word	0x000000ff
        /*04e4*/ 	.word	0x00028c88
        /*04e8*/ 	.short	0x0100
        /*04ea*/ 	.byte	0x06
	.zero		1


	//   ....[14]....
        /*04ec*/ 	.word	0x00000710
        /*04f0*/ 	.word	0x000000ff
        /*04f4*/ 	.word	0x00028c90
        /*04f8*/ 	.short	0x0100
        /*04fa*/ 	.byte	0x08
	.zero		1


	//   ....[15]....
        /*04fc*/ 	.word	0x00000720
        /*0500*/ 	.word	0x000000ff
        /*0504*/ 	.word	0x00028ca0
        /*0508*/ 	.short	0x0100
        /*050a*/ 	.byte	0x08
	.zero		1


	//   ....[16]....
        /*050c*/ 	.word	0x00000730
        /*0510*/ 	.word	0x000000ff
        /*0514*/ 	.word	0x00028c98
        /*0518*/ 	.short	0x0100
        /*051a*/ 	.byte	0x08
	.zero		1


	//   ....[17]....
        /*051c*/ 	.word	0x00000740
        /*0520*/ 	.word	0x000000ff
        /*0524*/ 	.word	0x00028ca8
        /*0528*/ 	.short	0x0100
        /*052a*/ 	.byte	0x08
	.zero		1


	//   ....[18]....
        /*052c*/ 	.word	0x00000870
        /*0530*/ 	.word	0x000000ff
        /*0534*/ 	.word	0x00028cb0
        /*0538*/ 	.short	0x0100
        /*053a*/ 	.byte	0x08
	.zero		1


	//   ....[19]....
        /*053c*/ 	.word	0x00000880
        /*0540*/ 	.word	0x000000ff
        /*0544*/ 	.word	0x00028cc0
        /*0548*/ 	.short	0x0100
        /*054a*/ 	.byte	0x08
	.zero		1


	//   ....[20]....
        /*054c*/ 	.word	0x00000890
        /*0550*/ 	.word	0x000000ff
        /*0554*/ 	.word	0x00028cb8
        /*0558*/ 	.short	0x0100
        /*055a*/ 	.byte	0x08
	.zero		1


	//   ....[21]....
        /*055c*/ 	.word	0x000008a0
        /*0560*/ 	.word	0x000000ff
        /*0564*/ 	.word	0x00028cc8
        /*0568*/ 	.short	0x0100
        /*056a*/ 	.byte	0x08
	.zero		1


	//   ....[22]....
        /*056c*/ 	.word	0x00001a10
        /*0570*/ 	.word	0x000000ff
        /*0574*/ 	.word	0x00028c50
        /*0578*/ 	.short	0x010a
        /*057a*/ 	.byte	0x15
	.zero		1


	//   ....[23]....
        /*057c*/ 	.word	0x00001cd0
        /*0580*/ 	.word	0x00000000
        /*0584*/ 	.word	0x00000000
        /*0588*/ 	.short	0x0101
        /*058a*/ 	.byte	0x3f
	.zero		1


	//   ....[24]....
        /*058c*/ 	.word	0x00002620
        /*0590*/ 	.word	0x000000ff
        /*0594*/ 	.word	0x00028c50
        /*0598*/ 	.short	0x010a
        /*059a*/ 	.byte	0x15
	.zero		1


	//   ....[25]....
        /*059c*/ 	.word	0x00002660
        /*05a0*/ 	.word	0x000000ff
        /*05a4*/ 	.word	0x00028c50
        /*05a8*/ 	.short	0x010a
        /*05aa*/ 	.byte	0x15
	.zero		1


	//   ....[26]....
        /*05ac*/ 	.word	0x00002830
        /*05b0*/ 	.word	0x00000000
        /*05b4*/ 	.word	0x00000000
        /*05b8*/ 	.short	0x0101
        /*05ba*/ 	.byte	0x3f
	.zero		1


	//   ....[27]....
        /*05bc*/ 	.word	0x00003910
        /*05c0*/ 	.word	0x000000ff
        /*05c4*/ 	.word	0x00028c00
        /*05c8*/ 	.short	0x010a
        /*05ca*/ 	.byte	0x2b
	.zero		1


	//   ....[28]....
        /*05cc*/ 	.word	0x00003990
        /*05d0*/ 	.word	0x00000007
        /*05d4*/ 	.word	0x00028c30
        /*05d8*/ 	.short	0x010a
        /*05da*/ 	.byte	0x3f
	.zero		1


	//   ....[29]....
        /*05dc*/ 	.word	0x000039d0
        /*05e0*/ 	.word	0x00000007
        /*05e4*/ 	.word	0x00028c30
        /*05e8*/ 	.short	0x010a
        /*05ea*/ 	.byte	0x3f
	.zero		1


	//   ....[30]....
        /*05ec*/ 	.word	0x00004c00
        /*05f0*/ 	.word	0x00000003
        /*05f4*/ 	.word	0x00000000
        /*05f8*/ 	.short	0x0101
        /*05fa*/ 	.byte	0x3f
	.zero		1


	//   ....[31]....
        /*05fc*/ 	.word	0x00005040
        /*0600*/ 	.word	0x00000007
        /*0604*/ 	.word	0x00028c50
        /*0608*/ 	.short	0x010a
        /*060a*/ 	.byte	0x3f
	.zero		1


	//   ....[32]....
        /*060c*/ 	.word	0x00005080
        /*0610*/ 	.word	0x00000007
        /*0614*/ 	.word	0x00028c50
        /*0618*/ 	.short	0x010a
        /*061a*/ 	.byte	0x3f
	.zero		1


	//   ....[33]....
        /*061c*/ 	.word	0x000053b0
        /*0620*/ 	.word	0x00000007
        /*0624*/ 	.word	0x00000000
        /*0628*/ 	.short	0x0101
        /*062a*/ 	.byte	0x3f
	.zero		1


	//   ....[34]....
        /*062c*/ 	.word	0x000054d0
        /*0630*/ 	.word	0x000000ff
        /*0634*/ 	.word	0x00028c30
        /*0638*/ 	.short	0x010a
        /*063a*/ 	.byte	0x1a
	.zero		1


	//   ....[35]....
        /*063c*/ 	.word	0x00005510
        /*0640*/ 	.word	0x000000ff
        /*0644*/ 	.word	0x00028c30
        /*0648*/ 	.short	0x010a
        /*064a*/ 	.byte	0x1a
	.zero		1


	//   ....[36]....
        /*064c*/ 	.word	0x00006610
        /*0650*/ 	.word	0x0000009f
        /*0654*/ 	.word	0x00000000
        /*0658*/ 	.short	0x0101
        /*065a*/ 	.byte	0x3f
	.zero		1


	//   ....[37]....
        /*065c*/ 	.word	0x000072f0
        /*0660*/ 	.word	0x000000ff
        /*0664*/ 	.word	0x00028c50
        /*0668*/ 	.short	0x010a
        /*066a*/ 	.byte	0x1a
	.zero		1


	//   ....[38]....
        /*066c*/ 	.word	0x00007330
        /*0670*/ 	.word	0x000000ff
        /*0674*/ 	.word	0x00028c50
        /*0678*/ 	.short	0x010a
        /*067a*/ 	.byte	0x1a
	.zero		1


	//   ....[39]....
        /*067c*/ 	.word	0x000075d0
        /*0680*/ 	.word	0x000000b2
        /*0684*/ 	.word	0x00000000
        /*0688*/ 	.short	0x0101
        /*068a*/ 	.byte	0x3f
	.zero		1


	//   ....[40]....
        /*068c*/ 	.word	0x00007700
        /*0690*/ 	.word	0x000000ff
        /*0694*/ 	.word	0x00028c30
        /*0698*/ 	.short	0x010a
        /*069a*/ 	.byte	0x18
	.zero		1


	//   ....[41]....
        /*069c*/ 	.word	0x00007740
        /*06a0*/ 	.word	0x000000ff
        /*06a4*/ 	.word	0x00028c30
        /*06a8*/ 	.short	0x010a
        /*06aa*/ 	.byte	0x18
	.zero		1


	//   ....[42]....
        /*06ac*/ 	.word	0x00008590
        /*06b0*/ 	.word	0x00000098
        /*06b4*/ 	.word	0x00000000
        /*06b8*/ 	.short	0x0101
        /*06ba*/ 	.byte	0x3f
	.zero		1


	//   ....[43]....
        /*06bc*/ 	.word	0x00008fe0
        /*06c0*/ 	.word	0x000000ff
        /*06c4*/ 	.word	0x00028c50
        /*06c8*/ 	.short	0x010a
        /*06ca*/ 	.byte	0x18
	.zero		1


	//   ....[44]....
        /*06cc*/ 	.word	0x00009020
        /*06d0*/ 	.word	0x000000ff
        /*06d4*/ 	.word	0x00028c50
        /*06d8*/ 	.short	0x010a
        /*06da*/ 	.byte	0x18
	.zero		1


	//   ....[45]....
        /*06dc*/ 	.word	0x000092b0
        /*06e0*/ 	.word	0x000000aa
        /*06e4*/ 	.word	0x00000000
        /*06e8*/ 	.short	0x0101
        /*06ea*/ 	.byte	0x3f
	.zero		1


	//   ....[46]....
        /*06ec*/ 	.word	0x0000b770
        /*06f0*/ 	.word	0x000000ff
        /*06f4*/ 	.word	0x00000000
        /*06f8*/ 	.short	0x0101
        /*06fa*/ 	.byte	0x05
	.zero		1


	//   ....[47]....
        /*06fc*/ 	.word	0x0000d860
        /*0700*/ 	.word	0x00000003
        /*0704*/ 	.word	0x00028c40
        /*0708*/ 	.short	0x010a
        /*070a*/ 	.byte	0x3f
	.zero		1


	//   ....[48]....
        /*070c*/ 	.word	0x0000e1b0
        /*0710*/ 	.word	0x00000011
        /*0714*/ 	.word	0x00028c00
        /*0718*/ 	.short	0x0107
        /*071a*/ 	.byte	0x3f
	.zero		1


	//   ....[49]....
        /*071c*/ 	.word	0x0000e2a0
        /*0720*/ 	.word	0x00000011
        /*0724*/ 	.word	0x00028c00
        /*0728*/ 	.short	0x0101
        /*072a*/ 	.byte	0x3f
	.zero		1


	//   ....[50]....
        /*072c*/ 	.word	0x0000e2c0
        /*0730*/ 	.word	0x00000011
        /*0734*/ 	.word	0x00028c20
        /*0738*/ 	.short	0x010a
        /*073a*/ 	.byte	0x3f
	.zero		1


	//   ....[51]....
        /*073c*/ 	.word	0x0000e3a0
        /*0740*/ 	.word	0x00000000
        /*0744*/ 	.word	0x00028c60
        /*0748*/ 	.short	0x010a
        /*074a*/ 	.byte	0x3f
	.zero		1


	//   ....[52]....
        /*074c*/ 	.word	0x0000ef80
        /*0750*/ 	.word	0x00000002
        /*0754*/ 	.word	0x00028c40
        /*0758*/ 	.short	0x010a
        /*075a*/ 	.byte	0x3f
	.zero		1


	//   ....[53]....
        /*075c*/ 	.word	0x0000f1a0
        /*0760*/ 	.word	0x00000002
        /*0764*/ 	.word	0x00028c60
        /*0768*/ 	.short	0x010a
        /*076a*/ 	.byte	0x3f
	.zero		1


	//   ....[54]....
        /*076c*/ 	.word	0x0000fd40
        /*0770*/ 	.word	0x00000004
        /*0774*/ 	.word	0x00028c40
        /*0778*/ 	.short	0x010a
        /*077a*/ 	.byte	0x3f
	.zero		1


	//   ....[55]....
        /*077c*/ 	.word	0x0000ff60
        /*0780*/ 	.word	0x00000004
        /*0784*/ 	.word	0x00028c60
        /*0788*/ 	.short	0x010a
        /*078a*/ 	.byte	0x3f
	.zero		1


	//   ....[56]....
        /*078c*/ 	.word	0x00010aa0
        /*0790*/ 	.word	0x00000004
        /*0794*/ 	.word	0x00028c40
        /*0798*/ 	.short	0x010a
        /*079a*/ 	.byte	0x3f
	.zero		1


	//   ....[57]....
        /*079c*/ 	.word	0x00010cc0
        /*07a0*/ 	.word	0x00000004
        /*07a4*/ 	.word	0x00028c60
        /*07a8*/ 	.short	0x010a
        /*07aa*/ 	.byte	0x3f
	.zero		1


	//   ....[58]....
        /*07ac*/ 	.word	0x000119f0
        /*07b0*/ 	.word	0x00000000
        /*07b4*/ 	.word	0x00028c20
        /*07b8*/ 	.short	0x010a
        /*07ba*/ 	.byte	0x3f
	.zero		1


	//   ....[59]....
        /*07bc*/ 	.word	0x00011bc0
        /*07c0*/ 	.word	0x00000006
        /*07c4*/ 	.word	0x00000000
        /*07c8*/ 	.short	0x010a
        /*07ca*/ 	.byte	0x3f
	.zero		1


	//   ....[60]....
        /*07cc*/ 	.word	0x00011c10
        /*07d0*/ 	.word	0x00000003
        /*07d4*/ 	.word	0x00000000
        /*07d8*/ 	.short	0x010a
        /*07da*/ 	.byte	0x3f
	.zero		1


	//   ....[61]....
        /*07dc*/ 	.word	0x00011c70
        /*07e0*/ 	.word	0x00000012
        /*07e4*/ 	.word	0x00000000
        /*07e8*/ 	.short	0x010a
        /*07ea*/ 	.byte	0x3f
	.zero		1


	//   ....[62]....
        /*07ec*/ 	.word	0x00011ca0
        /*07f0*/ 	.word	0x00000003
        /*07f4*/ 	.word	0x00000000
        /*07f8*/ 	.short	0x010a
        /*07fa*/ 	.byte	0x3f
	.zero		1


	//   ....[63]....
        /*07fc*/ 	.word	0x00011d10
        /*0800*/ 	.word	0x00000003
        /*0804*/ 	.word	0x00028c50
        /*0808*/ 	.short	0x010a
        /*080a*/ 	.byte	0x3f
	.zero		1


	//   ....[64]....
        /*080c*/ 	.word	0x00011d70
        /*0810*/ 	.word	0x00000003
        /*0814*/ 	.word	0x00028c50
        /*0818*/ 	.short	0x010a
        /*081a*/ 	.byte	0x3f
	.zero		1


	//   ....[65]....
        /*081c*/ 	.word	0x00011dd0
        /*0820*/ 	.word	0x00000003
        /*0824*/ 	.word	0x00028c00
        /*0828*/ 	.short	0x010a
        /*082a*/ 	.byte	0x3f
	.zero		1


	//   ....[66]....
        /*082c*/ 	.word	0x00011e20
        /*0830*/ 	.word	0x00000007
        /*0834*/ 	.word	0x00028c30
        /*0838*/ 	.short	0x010a
        /*083a*/ 	.byte	0x3f
	.zero		1


	//   ....[67]....
        /*083c*/ 	.word	0x00011e70
        /*0840*/ 	.word	0x00000007
        /*0844*/ 	.word	0x00028c50
        /*0848*/ 	.short	0x010a
        /*084a*/ 	.byte	0x3f
	.zero		1


	//   ....[68]....
        /*084c*/ 	.word	0x00011ed0
        /*0850*/ 	.word	0x00000006
        /*0854*/ 	.word	0x00028c30
        /*0858*/ 	.short	0x010a
        /*085a*/ 	.byte	0x3f
	.zero		1


	//   ....[69]....
        /*085c*/ 	.word	0x00011f20
        /*0860*/ 	.word	0x000000b2
        /*0864*/ 	.word	0x00028c50
        /*0868*/ 	.short	0x010a
        /*086a*/ 	.byte	0x3f
	.zero		1


	//   ....[70]....
        /*086c*/ 	.word	0x00011f80
        /*0870*/ 	.word	0x00000006
        /*0874*/ 	.word	0x00028c30
        /*0878*/ 	.short	0x010a
        /*087a*/ 	.byte	0x3f
	.zero		1


	//   ....[71]....
        /*087c*/ 	.word	0x00011fd0
        /*0880*/ 	.word	0x000000aa
        /*0884*/ 	.word	0x00028c50
        /*0888*/ 	.short	0x010a
        /*088a*/ 	.byte	0x3f
	.zero		1


	//   ....[72]....
        /*088c*/ 	.word	0x00012120
        /*0890*/ 	.word	0x00000003
        /*0894*/ 	.word	0x00028c40
        /*0898*/ 	.short	0x010a
        /*089a*/ 	.byte	0x3f
	.zero		1


	//   ....[73]....
        /*089c*/ 	.word	0x00012640
        /*08a0*/ 	.word	0x00000011
        /*08a4*/ 	.word	0x00028c20
        /*08a8*/ 	.short	0x010a
        /*08aa*/ 	.byte	0x3f
	.zero		1


	//   ....[74]....
        /*08ac*/ 	.word	0x00012690
        /*08b0*/ 	.word	0x00000000
        /*08b4*/ 	.word	0x00028c60
        /*08b8*/ 	.short	0x010a
        /*08ba*/ 	.byte	0x3f
	.zero		1


	//   ....[75]....
        /*08bc*/ 	.word	0x000126e0
        /*08c0*/ 	.word	0x00000002
        /*08c4*/ 	.word	0x00028c40
        /*08c8*/ 	.short	0x010a
        /*08ca*/ 	.byte	0x3f
	.zero		1


	//   ....[76]....
        /*08cc*/ 	.word	0x00012730
        /*08d0*/ 	.word	0x00000002
        /*08d4*/ 	.word	0x00028c60
        /*08d8*/ 	.short	0x010a
        /*08da*/ 	.byte	0x3f
	.zero		1


	//   ....[77]....
        /*08dc*/ 	.word	0x00012780
        /*08e0*/ 	.word	0x00000004
        /*08e4*/ 	.word	0x00028c40
        /*08e8*/ 	.short	0x010a
        /*08ea*/ 	.byte	0x3f
	.zero		1


	//   ....[78]....
        /*08ec*/ 	.word	0x000127d0
        /*08f0*/ 	.word	0x00000004
        /*08f4*/ 	.word	0x00028c60
        /*08f8*/ 	.short	0x010a
        /*08fa*/ 	.byte	0x3f
	.zero		1


	//   ....[79]....
        /*08fc*/ 	.word	0x00012820
        /*0900*/ 	.word	0x00000004
        /*0904*/ 	.word	0x00028c40
        /*0908*/ 	.short	0x010a
        /*090a*/ 	.byte	0x3f
	.zero		1


	//   ....[80]....
        /*090c*/ 	.word	0x00012870
        /*0910*/ 	.word	0x00000004
        /*0914*/ 	.word	0x00028c60
        /*0918*/ 	.short	0x010a
        /*091a*/ 	.byte	0x3f
	.zero		1


	//   ....[81]....
        /*091c*/ 	.word	0x00012960
        /*0920*/ 	.word	0x00000000
        /*0924*/ 	.word	0x00028c20
        /*0928*/ 	.short	0x010a
        /*092a*/ 	.byte	0x3f
	.zero		1


	//   ....[82]....
        /*092c*/ 	.word	0x00012b00
        /*0930*/ 	.word	0x00000006
        /*0934*/ 	.word	0x00000000
        /*0938*/ 	.short	0x010a
        /*093a*/ 	.byte	0x3f
	.zero		1


	//   ....[83]....
        /*093c*/ 	.word	0x00012b50
        /*0940*/ 	.word	0x00000003
        /*0944*/ 	.word	0x00000000
        /*0948*/ 	.short	0x010a
        /*094a*/ 	.byte	0x3f
	.zero		1


	//   ....[84]....
        /*094c*/ 	.word	0x00012ba0
        /*0950*/ 	.word	0x00000012
        /*0954*/ 	.word	0x00000000
        /*0958*/ 	.short	0x010a
        /*095a*/ 	.byte	0x3f
	.zero		1


	//----- nvinfo : EIATTR_NUM_MBARRIERS
	.align		4
.L_502:
        /*095c*/ 	.byte	0x03, 0x38
        /*095e*/ 	.short	0x0016


	//----- nvinfo : EIATTR_EXIT_INSTR_OFFSETS
	.align		4
        /*0960*/ 	.byte	0x04, 0x1c
        /*0962*/ 	.short	(.L_504 - .L_503)


	//   ....[0]....
.L_503:
        /*0964*/ 	.word	0x00000a10


	//   ....[1]....
        /*0968*/ 	.word	0x0000c880


	//   ....[2]....
        /*096c*/ 	.word	0x00011cf0


	//----- nvinfo : EIATTR_MAX_THREADS
	.align		4
.L_504:
        /*0970*/ 	.byte	0x04, 0x05
        /*0972*/ 	.short	(.L_506 - .L_505)
.L_505:
        /*0974*/ 	.word	0x00000180
        /*0978*/ 	.word	0x00000001
        /*097c*/ 	.word	0x00000001


	//----- nvinfo : EIATTR_CRS_STACK_SIZE
	.align		4
.L_506:
        /*0980*/ 	.byte	0x04, 0x1e
        /*0982*/ 	.short	(.L_508 - .L_507)
.L_507:
        /*0984*/ 	.word	0x00000000


	//----- nvinfo : EIATTR_CBANK_PARAM_SIZE
	.align		4
.L_508:
        /*0988*/ 	.byte	0x03, 0x19
        /*098a*/ 	.short	0x0af0


	//----- nvinfo : EIATTR_PARAM_CBANK
	.align		4
        /*098c*/ 	.byte	0x04, 0x0a
        /*098e*/ 	.short	(.L_510 - .L_509)
	.align		4
.L_509:
        /*0990*/ 	.word	index@(.nv.constant0._ZN7cutlass13device_kernelIN5flash11enable_sm90INS1_16FlashAttnFwdSm90INS1_25CollectiveMainloopFwdSm90ILi2EN4cute5tupleIJNS5_1CILi1EEES8_S8_EEENS6_IJNS7_ILi64EEESA_SA_EEELi512ENS_6half_tEfNS_4arch4Sm90ELb1ELb0ELb1ELb0ELb0ELb0ELb0ELb0ELb0ELb1ELb0ELb0EEENS1_21CollectiveEpilogueFwdINS6_IJSA_NS7_ILi512EEESA_EEES9_SC_SE_Li256ELb0ELb1ELb0ELb0EEENS1_30DynamicPersistentTileSchedulerILi256ELi128ELb0ELb1ELb1EEEEEEEEEvNT_6ParamsE)
        /*0994*/ 	.short	0x0210
        /*0996*/ 	.short	0x0af0


	//----- nvinfo : EIATTR_SW_WAR
	.align		4
.L_510:
        /*0998*/ 	.byte	0x04, 0x36
        /*099a*/ 	.short	(.L_512 - .L_511)
.L_511:
        /*099c*/ 	.word	0x00000008
.L_512:


//--------------------- .nv.info._ZN7cutlass13device_kernelIN5flash11enable_sm90INS1_16FlashAttnFwdSm90INS1_25CollectiveMainloopFwdSm90ILi2EN4cute5tupleIJNS5_1CILi1EEES8_S8_EEENS6_IJNS7_ILi64EEESA_SA_EEELi512ENS_6half_tEfNS_4arch4Sm90ELb1ELb0ELb1ELb0ELb0ELb0ELb1ELb0ELb0ELb1ELb0ELb0EEENS1_21CollectiveEpilogueFwdINS6_IJSA_NS7_ILi512EEESA_EEES9_SC_SE_Li256ELb0ELb1ELb0ELb0EEENS1_30DynamicPersistentTileSchedulerILi256ELi128ELb0ELb1ELb1EEEEEEEEEvNT_6ParamsE --------------------------
	.section	.nv.info._ZN7cutlass13device_kernelIN5flash11enable_sm90INS1_16FlashAttnFwdSm90INS1_25CollectiveMainloopFwdSm90ILi2EN4cute5tupleIJNS5_1CILi1EEES8_S8_EEENS6_IJNS7_ILi64EEESA_SA_EEELi512ENS_6half_tEfNS_4arch4Sm90ELb1ELb0ELb1ELb0ELb0ELb0ELb1ELb0ELb0ELb1ELb0ELb0EEENS1_21CollectiveEpilogueFwdINS6_IJSA_NS7_ILi512EEESA_EEES9_SC_SE_Li256ELb0ELb1ELb0ELb0EEENS1_30DynamicPersistentTileSchedulerILi256ELi128ELb0ELb1ELb1EEEEEEEEEvNT_6ParamsE,"",@"SHT_CUDA_INFO"
	.sectionflags	@""
	.align	4


	//----- nvinfo : EIATTR_CUDA_API_VERSION
	.align		4
        /*0000*/ 	.byte	0x04, 0x37
        /*0002*/ 	.short	(.L_514 - .L_513)
.L_513:
        /*0004*/ 	.word	0x00000082


	//----- nvinfo : EIATTR_KPARAM_INFO
	.align		4
.L_514:
        /*0008*/ 	.byte	0x04, 0x17
        /*000a*/ 	.short	(.L_516 - .L_515)
.L_515:
        /*000c*/ 	.word	0x00000000
        /*0010*/ 	.short	0x0000
        /*0012*/ 	.short	0x0070
        /*0014*/ 	.byte	0x00, 0xf0, 0x01, 0x2e


	//----- nvinfo : EIATTR_SPARSE_MMA_MASK
	.align		4
.L_516:
        /*0018*/ 	.byte	0x03, 0x50
        /*001a*/ 	.short	0x0000


	//----- nvinfo : EIATTR_MAXREG_COUNT
	.align		4
        /*001c*/ 	.byte	0x03, 0x1b
        /*001e*/ 	.short	0x00a8


	//----- nvinfo : EIATTR_NUM_BARRIERS
	.align		4
        /*0020*/ 	.byte	0x02, 0x4c
        /*0022*/ 	.byte	0x10
	.zero		1


	//----- nvinfo : EIATTR_EXTERNS
	.align		4
        /*0024*/ 	.byte	0x04, 0x0f
        /*0026*/ 	.short	(.L_518 - .L_517)


	//   ....[0]....
	.align		4
.L_517:
        /*0028*/ 	.word	index@(__assertfail)


	//----- nvinfo : EIATTR_ANNOTATIONS
	.align		4
.L_518:
        /*002c*/ 	.byte	0x04, 0x55
        /*002e*/ 	.short	(.L_520 - .L_519)


	//   ....[0]....
.L_519:
        /* <DEDUP_REMOVED lines=33> */


	//----- nvinfo : EIATTR_MERCURY_ISA_VERSION
	.align		4
.L_520:
        /*0230*/ 	.byte	0x03, 0x5f
        /*0232*/ 	.short	0x0101


	//----- nvinfo : EIATTR_INT_WARP_WIDE_INSTR_OFFSETS
	.align		4
        /*0234*/ 	.byte	0x04, 0x31
        /*0236*/ 	.short	(.L_522 - .L_521)


	//   ....[0]....
.L_521:
        /*0238*/ 	.word	0x00000130


	//   ....[1]....
        /*023c*/ 	.word	0x00000170


	//   ....[2]....
        /*0240*/ 	.word	0x000001e0


	//   ....[3]....
        /*0244*/ 	.word	0x000001f0


	//   ....[4]....
        /*0248*/ 	.word	0x00010dc0


	//   ....[5]....
        /*024c*/ 	.word	0x00010e50


	//   ....[6]....
        /*0250*/ 	.word	0x000164a0


	//   ....[7]....
        /*0254*/ 	.word	0x00016530


	//----- nvinfo : EIATTR_COOP_GROUP_MASK_REGIDS
	.align		4
.L_522:
        /*0258*/ 	.byte	0x04, 0x29
        /*025a*/ 	.short	(.L_524 - .L_523)


	//   ....[0]....
.L_523:
        /*025c*/ 	.word	0xffffffff


	//   ....[1]....
        /*0260*/ 	.word	0xffffffff


	//   ....[2]....
        /*0264*/ 	.word	0xffffffff


	//   ....[3]....
        /*0268*/ 	.word	0xffffffff


	//   ....[4]....
        /*026c*/ 	.word	0xffffffff


	//   ....[5]....
        /*0270*/ 	.word	0xffffffff


	//   ....[6]....
        /*0274*/ 	.word	0xffffffff


	//   ....[7]....
        /*0278*/ 	.word	0xffffffff


	//   ....[8]....
        /*027c*/ 	.word	0xffffffff


	//   ....[9]....
        /*0280*/ 	.word	0xffffffff


	//   ....[10]....
        /*0284*/ 	.word	0xffffffff


	//   ....[11]....
        /*0288*/ 	.word	0xffffffff


	//   ....[12]....
        /*028c*/ 	.word	0xffffffff


	//   ....[13]....
        /*0290*/ 	.word	0xffffffff


	//   ....[14]....
        /*0294*/ 	.word	0xffffffff


	//   ....[15]....
        /*0298*/ 	.word	0xffffffff


	//   ....[16]....
        /*029c*/ 	.word	0xffffffff


	//   ....[17]....
        /*02a0*/ 	.word	0xffffffff


	//   ....[18]....
        /*02a4*/ 	.word	0xffffffff


	//   ....[19]....
        /*02a8*/ 	.word	0xffffffff


	//   ....[20]....
        /*02ac*/ 	.word	0xffffffff


	//   ....[21]....
        /*02b0*/ 	.word	0xffffffff


	//   ....[22]....
        /*02b4*/ 	.word	0xffffffff


	//   ....[23]....
        /*02b8*/ 	.word	0xffffffff


	//   ....[24]....
        /*02bc*/ 	.word	0xffffffff


	//   ....[25]....
        /*02c0*/ 	.word	0xffffffff


	//   ....[26]....
        /*02c4*/ 	.word	0xffffffff


	//   ....[27]....
        /*02c8*/ 	.word	0xffffffff


	//   ....[28]....
        /*02cc*/ 	.word	0xffffffff


	//   ....[29]....
        /*02d0*/ 	.word	0xffffffff


	//   ....[30]....
        /*02d4*/ 	.word	0xffffffff


	//   ....[31]....
        /*02d8*/ 	.word	0xffffffff


	//   ....[32]....
        /*02dc*/ 	.word	0xffffffff


	//   ....[33]....
        /*02e0*/ 	.word	0xffffffff


	//   ....[34]....
        /*02e4*/ 	.word	0xffffffff


	//   ....[35]....
        /*02e8*/ 	.word	0xffffffff


	//   ....[36]....
        /*02ec*/ 	.word	0xffffffff


	//   ....[37]....
        /*02f0*/ 	.word	0xffffffff


	//   ....[38]....
        /*02f4*/ 	.word	0xffffffff


	//   ....[39]....
        /*02f8*/ 	.word	0xffffffff


	//   ....[40]....
        /*02fc*/ 	.word	0xffffffff


	//   ....[41]....
        /*0300*/ 	.word	0xffffffff


	//   ....[42]....
        /*0304*/ 	.word	0xffffffff


	//   ....[43]....
        /*0308*/ 	.word	0xffffffff


	//   ....[44]....
        /*030c*/ 	.word	0xffffffff


	//   ....[45]....
        /*0310*/ 	.word	0xffffffff


	//   ....[46]....
        /*0314*/ 	.word	0xffffffff


	//   ....[47]....
        /*0318*/ 	.word	0xffffffff


	//   ....[48]....
        /*031c*/ 	.word	0xffffffff


	//   ....[49]....
        /*0320*/ 	.word	0xffffffff


	//   ....[50]....
        /*0324*/ 	.word	0xffffffff


	//   ....[51]....
        /*0328*/ 	.word	0xffffffff


	//   ....[52]....
        /*032c*/ 	.word	0xffffffff


	//   ....[53]....
        /*0330*/ 	.word	0xffffffff


	//   ....[54]....
        /*0334*/ 	.word	0xffffffff


	//   ....[55]....
        /*0338*/ 	.word	0xffffffff


	//   ....[56]....
        /*033c*/ 	.word	0xffffffff


	//   ....[57]....
        /*0340*/ 	.word	0xffffffff


	//   ....[58]....
        /*0344*/ 	.word	0xffffffff


	//   ....[59]....
        /*0348*/ 	.word	0xffffffff


	//   ....[60]....
        /*034c*/ 	.word	0xffffffff


	//   ....[61]....
        /*0350*/ 	.word	0xffffffff


	//   ....[62]....
        /*0354*/ 	.word	0xffffffff


	//   ....[63]....
        /*0358*/ 	.word	0xffffffff


	//   ....[64]....
        /*035c*/ 	.word	0xffffffff


	//   ....[65]....
        /*0360*/ 	.word	0xffffffff


	//   ....[66]....
        /*0364*/ 	.word	0xffffffff


	//   ....[67]....
        /*0368*/ 	.word	0xffffffff


	//   ....[68]....
        /*036c*/ 	.word	0x0500000f


	//   ....[69]....
        /*0370*/ 	.word	0x0500000f


	//   ....[70]....
        /*0374*/ 	.word	0x0500000f


	//   ....[71]....
        /*0378*/ 	.word	0x0500000f


	//   ....[72]....
        /*037c*/ 	.word	0x0500000f


	//   ....[73]....
        /*0380*/ 	.word	0x0500000f


	//   ....[74]....
        /*0384*/ 	.word	0x0500000f


	//   ....[75]....
        /*0388*/ 	.word	0x0500000f


	//   ....[76]....
        /*038c*/ 	.word	0x0500000f


	//   ....[77]....
        /*0390*/ 	.word	0x0500000f


	//   ....[78]....
        /*0394*/ 	.word	0x0500000f


	//   ....[79]....
        /*0398*/ 	.word	0x0500000f


	//   ....[80]....
        /*039c*/ 	.word	0x0500000f


	//   ....[81]....
        /*03a0*/ 	.word	0x0500000f


	//   ....[82]....
        /*03a4*/ 	.word	0x0500000f


	//   ....[83]....
        /*03a8*/ 	.word	0x0500000f


	//   ....[84]....
        /*03ac*/ 	.word	0x0500000f


	//   ....[85]....
        /*03b0*/ 	.word	0x0500000f


	//   ....[86]....
        /*03b4*/ 	.word	0x0500000f


	//----- nvinfo : EIATTR_COOP_GROUP_INSTR_OFFSETS
	.align		4
.L_524:
        /*03b8*/ 	.byte	0x04, 0x28
        /*03ba*/ 	.short	(.L_526 - .L_525)


	//   ....[0]....
.L_525:
        /*03bc*/ 	.word	0x00000070


	//   ....[1]....
        /*03c0*/ 	.word	0x00000140


	//   ....[2]....
        /*03c4*/ 	.word	0x00000190


	//   ....[3]....
        /*03c8*/ 	.word	0x000003a0


	//   ....[4]....
        /*03cc*/ 	.word	0x00000500


	//   ....[5]....
        /*03d0*/ 	.word	0x00000620


	//   ....[6]....
        /*03d4*/ 	.word	0x00000780


	//   ....[7]....
        /*03d8*/ 	.word	0x00001940


	//   ....[8]....
        /*03dc*/ 	.word	0x00003640


	//   ....[9]....
        /*03e0*/ 	.word	0x00004680


	//   ....[10]....
        /*03e4*/ 	.word	0x00005280


	//   ....[11]....
        /*03e8*/ 	.word	0x000052a0


	//   ....[12]....
        /*03ec*/ 	.word	0x000059f0


	//   ....[13]....
        /*03f0*/ 	.word	0x00005ac0


	//   ....[14]....
        /*03f4*/ 	.word	0x00005ef0


	//   ....[15]....
        /*03f8*/ 	.word	0x00005f90


	//   ....[16]....
        /*03fc*/ 	.word	0x00006840


	//   ....[17]....
        /*0400*/ 	.word	0x00007500


	//   ....[18]....
        /*0404*/ 	.word	0x000081f0


	//   ....[19]....
        /*0408*/ 	.word	0x000085d0


	//   ....[20]....
        /*040c*/ 	.word	0x000087c0


	//   ....[21]....
        /*0410*/ 	.word	0x00008900


	//   ....[22]....
        /*0414*/ 	.word	0x00008cb0


	//   ....[23]....
        /*0418*/ 	.word	0x00008d40


	//   ....[24]....
        /*041c*/ 	.word	0x00009ec0


	//   ....[25]....
        /*0420*/ 	.word	0x0000ab20


	//   ....[26]....
        /*0424*/ 	.word	0x0000bab0


	//   ....[27]....
        /*0428*/ 	.word	0x0000bb30


	//   ....[28]....
        /*042c*/ 	.word	0x0000be40


	//   ....[29]....
        /*0430*/ 	.word	0x0000c000


	//   ....[30]....
        /*0434*/ 	.word	0x0000cff0


	//   ....[31]....
        /*0438*/ 	.word	0x0000d030


	//   ....[32]....
        /*043c*/ 	.word	0x0000d060


	//   ....[33]....
        /*0440*/ 	.word	0x0000d0c0


	//   ....[34]....
        /*0444*/ 	.word	0x0000d0e0


	//   ....[35]....
        /*0448*/ 	.word	0x0000dc00


	//   ....[36]....
        /*044c*/ 	.word	0x0000ee20


	//   ....[37]....
        /*0450*/ 	.word	0x0000ee50


	//   ....[38]....
        /*0454*/ 	.word	0x0000ee80


	//   ....[39]....
        /*0458*/ 	.word	0x0000eea0


	//   ....[40]....
        /*045c*/ 	.word	0x0000f4e0


	//   ....[41]....
        /*0460*/ 	.word	0x0000f500


	//   ....[42]....
        /*0464*/ 	.word	0x0000f730


	//   ....[43]....
        /*0468*/ 	.word	0x0000f750


	//   ....[44]....
        /*046c*/ 	.word	0x000100d0


	//   ....[45]....
        /*0470*/ 	.word	0x000100f0


	//   ....[46]....
        /*0474*/ 	.word	0x00010330


	//   ....[47]....
        /*0478*/ 	.word	0x00010350


	//   ....[48]....
        /*047c*/ 	.word	0x00010630


	//   ....[49]....
        /*0480*/ 	.word	0x000113c0


	//   ....[50]....
        /*0484*/ 	.word	0x00011d10


	//   ....[51]....
        /*0488*/ 	.word	0x00011d40


	//   ....[52]....
        /*048c*/ 	.word	0x00011e50


	//   ....[53]....
        /*0490*/ 	.word	0x00011e60


	//   ....[54]....
        /*0494*/ 	.word	0x00011ee0


	//   ....[55]....
        /*0498*/ 	.word	0x00011ef0


	//   ....[56]....
        /*049c*/ 	.word	0x00011f00


	//   ....[57]....
        /*04a0*/ 	.word	0x00011f10


	//   ....[58]....
        /*04a4*/ 	.word	0x00012900


	//   ....[59]....
        /*04a8*/ 	.word	0x00012940


	//   ....[60]....
        /*04ac*/ 	.word	0x000129c0


	//   ....[61]....
        /*04b0*/ 	.word	0x00012a90


	//   ....[62]....
        /*04b4*/ 	.word	0x00012c60


	//   ....[63]....
        /*04b8*/ 	.word	0x00012c70


	//   ....[64]....
        /*04bc*/ 	.word	0x00012dc0


	//   ....[65]....
        /*04c0*/ 	.word	0x00012dd0


	//   ....[66]....
        /*04c4*/ 	.word	0x00016680


	//   ....[67]....
        /*04c8*/ 	.word	0x00016870


	//   ....[68]....
        /*04cc*/ 	.word	0x00016dd0


	//   ....[69]....
        /*04d0*/ 	.word	0x00016f30


	//   ....[70]....
        /*04d4*/ 	.word	0x00016fb0


	//   ....[71]....
        /*04d8*/ 	.word	0x00017070


	//   ....[72]....
        /*04dc*/ 	.word	0x00017160


	//   ....[73]....
        /*04e0*/ 	.word	0x000171c0


	//   ....[74]....
        /*04e4*/ 	.word	0x000172b0


	//   ....[75]....
        /*04e8*/ 	.word	0x00017310


	//   ....[76]....
        /*04ec*/ 	.word	0x000173b0


	//   ....[77]....
        /*04f0*/ 	.word	0x00017490


	//   ....[78]....
        /*04f4*/ 	.word	0x00017540


	//   ....[79]....
        /*04f8*/ 	.word	0x00017820


	//   ....[80]....
        /*04fc*/ 	.word	0x00017870


	//   ....[81]....
        /*0500*/ 	.word	0x000179d0


	//   ....[82]....
        /*0504*/ 	.word	0x00017b20


	//   ....[83]....
        /*0508*/ 	.word	0x00017cf0


	//   ....[84]....
        /*050c*/ 	.word	0x00017d40


	//   ....[85]....
        /*0510*/ 	.word	0x00018060


	//   ....[86]....
        /*0514*/ 	.word	0x00018180


	//----- nvinfo : EIATTR_REG_RECONFIG
	.align		4
.L_526:
        /*0518*/ 	.byte	0x01, 0x54
	.zero		2


	//----- nvinfo : EIATTR_SYSCALL_OFFSETS
	.align		4
        /*051c*/ 	.byte	0x04, 0x46
        /*051e*/ 	.short	(.L_528 - .L_527)


	//   ....[0]....
.L_527:
        /*0520*/ 	.word	0x000037f0


	//   ....[1]....
        /*0524*/ 	.word	0x00010fc0


	//   ....[2]....
        /*0528*/ 	.word	0x00011110


	//   ....[3]....
        /*052c*/ 	.word	0x00011200


	//   ....[4]....
        /*0530*/ 	.word	0x00011960


	//   ....[5]....
        /*0534*/ 	.word	0x00012260


	//----- nvinfo : EIATTR_MBARRIER_INSTR_OFFSETS
	.align		4
.L_528:
        /*0538*/ 	.byte	0x04, 0x39
        /*053a*/ 	.short	(.L_530 - .L_529)


	//   ....[0]....
.L_529:
        /*053c*/ 	.word	0x00000280
        /*0540*/ 	.word	0x000000ff
        /*0544*/ 	.word	0x00038800
        /*0548*/ 	.short	0x0100
        /*054a*/ 	.byte	0x08
	.zero		1


	//   ....[1]....
        /*054c*/ 	.word	0x00000290
        /*0550*/ 	.word	0x000000ff
        /*0554*/ 	.word	0x00038810
        /*0558*/ 	.short	0x0100
        /*055a*/ 	.byte	0x08
	.zero		1


	//   ....[2]....
        /*055c*/ 	.word	0x000002a0
        /*0560*/ 	.word	0x000000ff
        /*0564*/ 	.word	0x00038820
        /*0568*/ 	.short	0x0100
        /*056a*/ 	.byte	0x08
	.zero		1


	//   ....[3]....
        /*056c*/ 	.word	0x00000350
        /*0570*/ 	.word	0x000000ff
        /*0574*/ 	.word	0x00038830
        /*0578*/ 	.short	0x0100
        /*057a*/ 	.byte	0x06
	.zero		1


	//   ....[4]....
        /*057c*/ 	.word	0x00000360
        /*0580*/ 	.word	0x000000ff
        /*0584*/ 	.word	0x00038840
        /*0588*/ 	.short	0x0100
        /*058a*/ 	.byte	0x06
	.zero		1


	//   ....[5]....
        /*058c*/ 	.word	0x00000370
        /*0590*/ 	.word	0x000000ff
        /*0594*/ 	.word	0x00038838
        /*0598*/ 	.short	0x0100
        /*059a*/ 	.byte	0x06
	.zero		1


	//   ....[6]....
        /*059c*/ 	.word	0x00000380
        /*05a0*/ 	.word	0x000000ff
        /*05a4*/ 	.word	0x00038848
        /*05a8*/ 	.short	0x0100
        /*05aa*/ 	.byte	0x06
	.zero		1


	//   ....[7]....
        /*05ac*/ 	.word	0x000004b0
        /*05b0*/ 	.word	0x000000ff
        /*05b4*/ 	.word	0x00038850
        /*05b8*/ 	.short	0x0100
        /*05ba*/ 	.byte	0x08
	.zero		1


	//   ....[8]....
        /*05bc*/ 	.word	0x000004c0
        /*05c0*/ 	.word	0x000000ff
        /*05c4*/ 	.word	0x00038860
        /*05c8*/ 	.short	0x0100
        /*05ca*/ 	.byte	0x08
	.zero		1


	//   ....[9]....
        /*05cc*/ 	.word	0x000004d0
        /*05d0*/ 	.word	0x000000ff
        /*05d4*/ 	.word	0x00038858
        /*05d8*/ 	.short	0x0100
        /*05da*/ 	.byte	0x08
	.zero		1


	//   ....[10]....
        /*05dc*/ 	.word	0x000004e0
        /*05e0*/ 	.word	0x000000ff
        /*05e4*/ 	.word	0x00038868
        /*05e8*/ 	.short	0x0100
        /*05ea*/ 	.byte	0x08
	.zero		1


	//   ....[11]....
        /*05ec*/ 	.word	0x000005d0
        /*05f0*/ 	.word	0x000000ff
        /*05f4*/ 	.word	0x00038870
        /*05f8*/ 	.short	0x0100
        /*05fa*/ 	.byte	0x06
	.zero		1


	//   ....[12]....
        /*05fc*/ 	.word	0x000005e0
        /*0600*/ 	.word	0x000000ff
        /*0604*/ 	.word	0x00038880
        /*0608*/ 	.short	0x0100
        /*060a*/ 	.byte	0x06
	.zero		1


	//   ....[13]....
        /*060c*/ 	.word	0x000005f0
        /*0610*/ 	.word	0x000000ff
        /*0614*/ 	.word	0x00038878
        /*0618*/ 	.short	0x0100
        /*061a*/ 	.byte	0x06
	.zero		1


	//   ....[14]....
        /*061c*/ 	.word	0x00000600
        /*0620*/ 	.word	0x000000ff
        /*0624*/ 	.word	0x00038888
        /*0628*/ 	.short	0x0100
        /*062a*/ 	.byte	0x06
	.zero		1


	//   ....[15]....
        /*062c*/ 	.word	0x00000730
        /*0630*/ 	.word	0x000000ff
        /*0634*/ 	.word	0x00038890
        /*0638*/ 	.short	0x0100
        /*063a*/ 	.byte	0x08
	.zero		1


	//   ....[16]....
        /*063c*/ 	.word	0x00000740
        /*0640*/ 	.word	0x000000ff
        /*0644*/ 	.word	0x000388a0
        /*0648*/ 	.short	0x0100
        /*064a*/ 	.byte	0x08
	.zero		1


	//   ....[17]....
        /*064c*/ 	.word	0x00000750
        /*0650*/ 	.word	0x000000ff
        /*0654*/ 	.word	0x00038898
        /*0658*/ 	.short	0x0100
        /*065a*/ 	.byte	0x08
	.zero		1


	//   ....[18]....
        /*065c*/ 	.word	0x00000760
        /*0660*/ 	.word	0x000000ff
        /*0664*/ 	.word	0x000388a8
        /*0668*/ 	.short	0x0100
        /*066a*/ 	.byte	0x08
	.zero		1


	//   ....[19]....
        /*066c*/ 	.word	0x00000890
        /*0670*/ 	.word	0x000000ff
        /*0674*/ 	.word	0x000388b0
        /*0678*/ 	.short	0x0100
        /*067a*/ 	.byte	0x08
	.zero		1


	//   ....[20]....
        /*067c*/ 	.word	0x000008a0
        /*0680*/ 	.word	0x000000ff
        /*0684*/ 	.word	0x000388c0
        /*0688*/ 	.short	0x0100
        /*068a*/ 	.byte	0x08
	.zero		1


	//   ....[21]....
        /*068c*/ 	.word	0x000008b0
        /*0690*/ 	.word	0x000000ff
        /*0694*/ 	.word	0x000388b8
        /*0698*/ 	.short	0x0100
        /*069a*/ 	.byte	0x08
	.zero		1


	//   ....[22]....
        /*069c*/ 	.word	0x000008c0
        /*06a0*/ 	.word	0x000000ff
        /*06a4*/ 	.word	0x000388c8
        /*06a8*/ 	.short	0x0100
        /*06aa*/ 	.byte	0x08
	.zero		1


	//   ....[23]....
        /*06ac*/ 	.word	0x00001cf0
        /*06b0*/ 	.word	0x00000000
        /*06b4*/ 	.word	0x00000000
        /*06b8*/ 	.short	0x0101
        /*06ba*/ 	.byte	0x3f
	.zero		1


	//   ....[24]....
        /*06bc*/ 	.word	0x000027c0
        /*06c0*/ 	.word	0x00000000
        /*06c4*/ 	.word	0x00000000
        /*06c8*/ 	.short	0x0101
        /*06ca*/ 	.byte	0x3f
	.zero		1


	//   ....[25]....
        /*06cc*/ 	.word	0x00003870
        /*06d0*/ 	.word	0x00000011
        /*06d4*/ 	.word	0x00038800
        /*06d8*/ 	.short	0x010a
        /*06da*/ 	.byte	0x3f
	.zero		1


	//   ....[26]....
        /*06dc*/ 	.word	0x000038d0
        /*06e0*/ 	.word	0x00000005
        /*06e4*/ 	.word	0x00038830
        /*06e8*/ 	.short	0x010a
        /*06ea*/ 	.byte	0x3f
	.zero		1


	//   ....[27]....
        /*06ec*/ 	.word	0x00003940
        /*06f0*/ 	.word	0x00000005
        /*06f4*/ 	.word	0x00038830
        /*06f8*/ 	.short	0x010a
        /*06fa*/ 	.byte	0x3f
	.zero		1


	//   ....[28]....
        /*06fc*/ 	.word	0x00003bc0
        /*0700*/ 	.word	0x00000011
        /*0704*/ 	.word	0x00038810
        /*0708*/ 	.short	0x010a
        /*070a*/ 	.byte	0x3f
	.zero		1


	//   ....[29]....
        /*070c*/ 	.word	0x00003c00
        /*0710*/ 	.word	0x00000005
        /*0714*/ 	.word	0x00038850
        /*0718*/ 	.short	0x010a
        /*071a*/ 	.byte	0x3f
	.zero		1


	//   ....[30]....
        /*071c*/ 	.word	0x00003cd0
        /*0720*/ 	.word	0x00000005
        /*0724*/ 	.word	0x00038850
        /*0728*/ 	.short	0x010a
        /*072a*/ 	.byte	0x3f
	.zero		1


	//   ....[31]....
        /*072c*/ 	.word	0x000061e0
        /*0730*/ 	.word	0x00000018
        /*0734*/ 	.word	0x00000000
        /*0738*/ 	.short	0x0101
        /*073a*/ 	.byte	0x3f
	.zero		1


	//   ....[32]....
        /*073c*/ 	.word	0x00006860
        /*0740*/ 	.word	0x00000005
        /*0744*/ 	.word	0x00000000
        /*0748*/ 	.short	0x0101
        /*074a*/ 	.byte	0x3f
	.zero		1


	//   ....[33]....
        /*074c*/ 	.word	0x00006990
        /*0750*/ 	.word	0x00000009
        /*0754*/ 	.word	0x00038830
        /*0758*/ 	.short	0x010a
        /*075a*/ 	.byte	0x3f
	.zero		1


	//   ....[34]....
        /*075c*/ 	.word	0x000069e0
        /*0760*/ 	.word	0x00000009
        /*0764*/ 	.word	0x00038830
        /*0768*/ 	.short	0x010a
        /*076a*/ 	.byte	0x3f
	.zero		1


	//   ....[35]....
        /*076c*/ 	.word	0x00006b80
        /*0770*/ 	.word	0x00000009
        /*0774*/ 	.word	0x00038850
        /*0778*/ 	.short	0x010a
        /*077a*/ 	.byte	0x3f
	.zero		1


	//   ....[36]....
        /*077c*/ 	.word	0x00006bc0
        /*0780*/ 	.word	0x00000009
        /*0784*/ 	.word	0x00038850
        /*0788*/ 	.short	0x010a
        /*078a*/ 	.byte	0x3f
	.zero		1


	//   ....[37]....
        /*078c*/ 	.word	0x00008e00
        /*0790*/ 	.word	0x00000098
        /*0794*/ 	.word	0x00000000
        /*0798*/ 	.short	0x0101
        /*079a*/ 	.byte	0x3f
	.zero		1


	//   ....[38]....
        /*079c*/ 	.word	0x00009ee0
        /*07a0*/ 	.word	0x00000009
        /*07a4*/ 	.word	0x00000000
        /*07a8*/ 	.short	0x0101
        /*07aa*/ 	.byte	0x3f
	.zero		1


	//   ....[39]....
        /*07ac*/ 	.word	0x0000a000
        /*07b0*/ 	.word	0x00000009
        /*07b4*/ 	.word	0x00038830
        /*07b8*/ 	.short	0x010a
        /*07ba*/ 	.byte	0x3f
	.zero		1


	//   ....[40]....
        /*07bc*/ 	.word	0x0000a050
        /*07c0*/ 	.word	0x00000009
        /*07c4*/ 	.word	0x00038830
        /*07c8*/ 	.short	0x010a
        /*07ca*/ 	.byte	0x3f
	.zero		1


	//   ....[41]....
        /*07cc*/ 	.word	0x0000a1d0
        /*07d0*/ 	.word	0x00000009
        /*07d4*/ 	.word	0x00038850
        /*07d8*/ 	.short	0x010a
        /*07da*/ 	.byte	0x3f
	.zero		1


	//   ....[42]....
        /*07dc*/ 	.word	0x0000a210
        /*07e0*/ 	.word	0x00000009
        /*07e4*/ 	.word	0x00038850
        /*07e8*/ 	.short	0x010a
        /*07ea*/ 	.byte	0x3f
	.zero		1


	//   ....[43]....
        /*07ec*/ 	.word	0x0000c330
        /*07f0*/ 	.word	0x00000098
        /*07f4*/ 	.word	0x00000000
        /*07f8*/ 	.short	0x0101
        /*07fa*/ 	.byte	0x3f
	.zero		1


	//   ....[44]....
        /*07fc*/ 	.word	0x0000d010
        /*0800*/ 	.word	0x00000009
        /*0804*/ 	.word	0x00000000
        /*0808*/ 	.short	0x0101
        /*080a*/ 	.byte	0x3f
	.zero		1


	//   ....[45]....
        /*080c*/ 	.word	0x0000f4d0
        /*0810*/ 	.word	0x00000000
        /*0814*/ 	.word	0x00000000
        /*0818*/ 	.short	0x0101
        /*081a*/ 	.byte	0x3f
	.zero		1


	//   ....[46]....
        /*081c*/ 	.word	0x000115f0
        /*0820*/ 	.word	0x00000000
        /*0824*/ 	.word	0x00038840
        /*0828*/ 	.short	0x010a
        /*082a*/ 	.byte	0x3f
	.zero		1


	//   ....[47]....
        /*082c*/ 	.word	0x00012030
        /*0830*/ 	.word	0x00000011
        /*0834*/ 	.word	0x00038800
        /*0838*/ 	.short	0x0107
        /*083a*/ 	.byte	0x3f
	.zero		1


	//   ....[48]....
        /*083c*/ 	.word	0x000120d0
        /*0840*/ 	.word	0x00000011
        /*0844*/ 	.word	0x00038800
        /*0848*/ 	.short	0x0101
        /*084a*/ 	.byte	0x3f
	.zero		1


	//   ....[49]....
        /*084c*/ 	.word	0x00012ff0
        /*0850*/ 	.word	0x00000011
        /*0854*/ 	.word	0x00038810
        /*0858*/ 	.short	0x0107
        /*085a*/ 	.byte	0x3f
	.zero		1


	//   ....[50]....
        /*085c*/ 	.word	0x000130f0
        /*0860*/ 	.word	0x00000011
        /*0864*/ 	.word	0x00038810
        /*0868*/ 	.short	0x0101
        /*086a*/ 	.byte	0x3f
	.zero		1


	//   ....[51]....
        /*086c*/ 	.word	0x00013110
        /*0870*/ 	.word	0x00000011
        /*0874*/ 	.word	0x00038820
        /*0878*/ 	.short	0x010a
        /*087a*/ 	.byte	0x3f
	.zero		1


	//   ....[52]....
        /*087c*/ 	.word	0x000131e0
        /*0880*/ 	.word	0x00000000
        /*0884*/ 	.word	0x00038860
        /*0888*/ 	.short	0x010a
        /*088a*/ 	.byte	0x3f
	.zero		1


	//   ....[53]....
        /*088c*/ 	.word	0x00013db0
        /*0890*/ 	.word	0x00000003
        /*0894*/ 	.word	0x00038840
        /*0898*/ 	.short	0x010a
        /*089a*/ 	.byte	0x3f
	.zero		1


	//   ....[54]....
        /*089c*/ 	.word	0x00013fd0
        /*08a0*/ 	.word	0x00000003
        /*08a4*/ 	.word	0x00038860
        /*08a8*/ 	.short	0x010a
        /*08aa*/ 	.byte	0x3f
	.zero		1


	//   ....[55]....
        /*08ac*/ 	.word	0x00014b60
        /*08b0*/ 	.word	0x00000004
        /*08b4*/ 	.word	0x00038840
        /*08b8*/ 	.short	0x010a
        /*08ba*/ 	.byte	0x3f
	.zero		1


	//   ....[56]....
        /*08bc*/ 	.word	0x00014d80
        /*08c0*/ 	.word	0x00000004
        /*08c4*/ 	.word	0x00038860
        /*08c8*/ 	.short	0x010a
        /*08ca*/ 	.byte	0x3f
	.zero		1


	//   ....[57]....
        /*08cc*/ 	.word	0x000158b0
        /*08d0*/ 	.word	0x00000004
        /*08d4*/ 	.word	0x00038840
        /*08d8*/ 	.short	0x010a
        /*08da*/ 	.byte	0x3f
	.zero		1


	//   ....[58]....
        /*08dc*/ 	.word	0x00015ad0
        /*08e0*/ 	.word	0x00000004
        /*08e4*/ 	.word	0x00038860
        /*08e8*/ 	.short	0x010a
        /*08ea*/ 	.byte	0x3f
	.zero		1


	//   ....[59]....
        /*08ec*/ 	.word	0x000167f0
        /*08f0*/ 	.word	0x00000000
        /*08f4*/ 	.word	0x00038820
        /*08f8*/ 	.short	0x010a
        /*08fa*/ 	.byte	0x3f
	.zero		1


	//   ....[60]....
        /*08fc*/ 	.word	0x000169e0
        /*0900*/ 	.word	0x00000006
        /*0904*/ 	.word	0x00000000
        /*0908*/ 	.short	0x010a
        /*090a*/ 	.byte	0x3f
	.zero		1


	//   ....[61]....
        /*090c*/ 	.word	0x00016a10
        /*0910*/ 	.word	0x00000007
        /*0914*/ 	.word	0x00000000
        /*0918*/ 	.short	0x010a
        /*091a*/ 	.byte	0x3f
	.zero		1


	//   ....[62]....
        /*091c*/ 	.word	0x00016a70
        /*0920*/ 	.word	0x00000004
        /*0924*/ 	.word	0x00000000
        /*0928*/ 	.short	0x010a
        /*092a*/ 	.byte	0x3f
	.zero		1


	//   ....[63]....
        /*092c*/ 	.word	0x00016aa0
        /*0930*/ 	.word	0x00000003
        /*0934*/ 	.word	0x00000000
        /*0938*/ 	.short	0x010a
        /*093a*/ 	.byte	0x3f
	.zero		1


	//   ....[64]....
        /*093c*/ 	.word	0x00016b00
        /*0940*/ 	.word	0x00000011
        /*0944*/ 	.word	0x00038800
        /*0948*/ 	.short	0x010a
        /*094a*/ 	.byte	0x3f
	.zero		1


	//   ....[65]....
        /*094c*/ 	.word	0x00016b50
        /*0950*/ 	.word	0x00000005
        /*0954*/ 	.word	0x00038830
        /*0958*/ 	.short	0x010a
        /*095a*/ 	.byte	0x3f
	.zero		1


	//   ....[66]....
        /*095c*/ 	.word	0x00016ba0
        /*0960*/ 	.word	0x00000011
        /*0964*/ 	.word	0x00038810
        /*0968*/ 	.short	0x010a
        /*096a*/ 	.byte	0x3f
	.zero		1


	//   ....[67]....
        /*096c*/ 	.word	0x00016bf0
        /*0970*/ 	.word	0x00000005
        /*0974*/ 	.word	0x00038850
        /*0978*/ 	.short	0x010a
        /*097a*/ 	.byte	0x3f
	.zero		1


	//   ....[68]....
        /*097c*/ 	.word	0x00016c40
        /*0980*/ 	.word	0x00000009
        /*0984*/ 	.word	0x00038830
        /*0988*/ 	.short	0x010a
        /*098a*/ 	.byte	0x3f
	.zero		1


	//   ....[69]....
        /*098c*/ 	.word	0x00016c90
        /*0990*/ 	.word	0x00000009
        /*0994*/ 	.word	0x00038850
        /*0998*/ 	.short	0x010a
        /*099a*/ 	.byte	0x3f
	.zero		1


	//   ....[70]....
        /*099c*/ 	.word	0x00016ce0
        /*09a0*/ 	.word	0x00000009
        /*09a4*/ 	.word	0x00038830
        /*09a8*/ 	.short	0x010a
        /*09aa*/ 	.byte	0x3f
	.zero		1


	//   ....[71]....
        /*09ac*/ 	.word	0x00016d30
        /*09b0*/ 	.word	0x00000009
        /*09b4*/ 	.word	0x00038850
        /*09b8*/ 	.short	0x010a
        /*09ba*/ 	.byte	0x3f
	.zero		1


	//   ....[72]....
        /*09bc*/ 	.word	0x00016e80
        /*09c0*/ 	.word	0x00000000
        /*09c4*/ 	.word	0x00038840
        /*09c8*/ 	.short	0x010a
        /*09ca*/ 	.byte	0x3f
	.zero		1


	//   ....[73]....
        /*09cc*/ 	.word	0x00017d80
        /*09d0*/ 	.word	0x00000011
        /*09d4*/ 	.word	0x00038820
        /*09d8*/ 	.short	0x010a
        /*09da*/ 	.byte	0x3f
	.zero		1


	//   ....[74]....
        /*09dc*/ 	.word	0x00017dd0
        /*09e0*/ 	.word	0x00000000
        /*09e4*/ 	.word	0x00038860
        /*09e8*/ 	.short	0x010a
        /*09ea*/ 	.byte	0x3f
	.zero		1


	//   ....[75]....
        /*09ec*/ 	.word	0x00017e20
        /*09f0*/ 	.word	0x00000003
        /*09f4*/ 	.word	0x00038840
        /*09f8*/ 	.short	0x010a
        /*09fa*/ 	.byte	0x3f
	.zero		1


	//   ....[76]....
        /*09fc*/ 	.word	0x00017e70
        /*0a00*/ 	.word	0x00000003
        /*0a04*/ 	.word	0x00038860
        /*0a08*/ 	.short	0x010a
        /*0a0a*/ 	.byte	0x3f
	.zero		1


	//   ....[77]....
        /*0a0c*/ 	.word	0x00017ec0
        /*0a10*/ 	.word	0x00000004
        /*0a14*/ 	.word	0x00038840
        /*0a18*/ 	.short	0x010a
        /*0a1a*/ 	.byte	0x3f
	.zero		1


	//   ....[78]....
        /*0a1c*/ 	.word	0x00017f10
        /*0a20*/ 	.word	0x00000004
        /*0a24*/ 	.word	0x00038860
        /*0a28*/ 	.short	0x010a
        /*0a2a*/ 	.byte	0x3f
	.zero		1


	//   ....[79]....
        /*0a2c*/ 	.word	0x00017f60
        /*0a30*/ 	.word	0x00000004
        /*0a34*/ 	.word	0x00038840
        /*0a38*/ 	.short	0x010a
        /*0a3a*/ 	.byte	0x3f
	.zero		1


	//   ....[80]....
        /*0a3c*/ 	.word	0x00017fb0
        /*0a40*/ 	.word	0x00000004
        /*0a44*/ 	.word	0x00038860
        /*0a48*/ 	.short	0x010a
        /*0a4a*/ 	.byte	0x3f
	.zero		1


	//   ....[81]....
        /*0a4c*/ 	.word	0x000180a0
        /*0a50*/ 	.word	0x00000000
        /*0a54*/ 	.word	0x00038820
        /*0a58*/ 	.short	0x010a
        /*0a5a*/ 	.byte	0x3f
	.zero		1


	//   ....[82]....
        /*0a5c*/ 	.word	0x00018240
        /*0a60*/ 	.word	0x00000006
        /*0a64*/ 	.word	0x00000000
        /*0a68*/ 	.short	0x010a
        /*0a6a*/ 	.byte	0x3f
	.zero		1


	//   ....[83]....
        /*0a6c*/ 	.word	0x00018290
        /*0a70*/ 	.word	0x00000007
        /*0a74*/ 	.word	0x00000000
        /*0a78*/ 	.short	0x010a
        /*0a7a*/ 	.byte	0x3f
	.zero		1


	//   ....[84]....
        /*0a7c*/ 	.word	0x000182e0
        /*0a80*/ 	.word	0x00000004
        /*0a84*/ 	.word	0x00000000
        /*0a88*/ 	.short	0x010a
        /*0a8a*/ 	.byte	0x3f
	.zero		1


	//----- nvinfo : EIATTR_NUM_MBARRIERS
	.align		4
.L_530:
        /*0a8c*/ 	.byte	0x03, 0x38
        /*0a8e*/ 	.short	0x0017


	//----- nvinfo : EIATTR_EXIT_INSTR_OFFSETS
	.align		4
        /*0a90*/ 	.byte	0x04, 0x1c
        /*0a92*/ 	.short	(.L_532 - .L_531)


	//   ....[0]....
.L_531:
        /*0a94*/ 	.word	0x00000a30


	//   ....[1]....
        /*0a98*/ 	.word	0x000105b0


	//   ....[2]....
        /*0a9c*/ 	.word	0x00016af0


	//----- nvinfo : EIATTR_MAX_THREADS
	.align		4
.L_532:
        /*0aa0*/ 	.byte	0x04, 0x05
        /*0aa2*/ 	.short	(.L_534 - .L_533)
.L_533:
        /*0aa4*/ 	.word	0x00000180
        /*0aa8*/ 	.word	0x00000001
        /*0aac*/ 	.word	0x00000001


	//----- nvinfo : EIATTR_CRS_STACK_SIZE
	.align		4
.L_534:
        /*0ab0*/ 	.byte	0x04, 0x1e
        /*0ab2*/ 	.short	(.L_536 - .L_535)
.L_535:
        /*0ab4*/ 	.word	0x00000000


	//----- nvinfo : EIATTR_CBANK_PARAM_SIZE
	.align		4
.L_536:
        /*0ab8*/ 	.byte	0x03, 0x19
        /*0aba*/ 	.short	0x0bf0


	//----- nvinfo : EIATTR_PARAM_CBANK
	.align		4
        /*0abc*/ 	.byte	0x04, 0x0a
        /*0abe*/ 	.short	(.L_538 - .L_537)
	.align		4
.L_537:
        /*0ac0*/ 	.word	index@(.nv.constant0._ZN7cutlass13device_kernelIN5flash11enable_sm90INS1_16FlashAttnFwdSm90INS1_25CollectiveMainloopFwdSm90ILi2EN4cute5tupleIJNS5_1CILi1EEES8_S8_EEENS6_IJNS7_ILi64EEESA_SA_EEELi512ENS_6half_tEfNS_4arch4Sm90ELb1ELb0ELb1ELb0ELb0ELb0ELb1ELb0ELb0ELb1ELb0ELb0EEENS1_21CollectiveEpilogueFwdINS6_IJSA_NS7_ILi512EEESA_EEES9_SC_SE_Li256ELb0ELb1ELb0ELb0EEENS1_30DynamicPersistentTileSchedulerILi256ELi128ELb0ELb1ELb1EEEEEEEEEvNT_6ParamsE)
        /*0ac4*/ 	.short	0x0210
        /*0ac6*/ 	.short	0x0bf0


	//----- nvinfo : EIATTR_SW_WAR
	.align		4
.L_538:
        /*0ac8*/ 	.byte	0x04, 0x36
        /*0aca*/ 	.short	(.L_540 - .L_539)
.L_539:
        /*0acc*/ 	.word	0x00000008
.L_540:


//--------------------- .nv.info._ZN7cutlass13device_kernelIN5flash11enable_sm90INS1_16FlashAttnFwdSm90INS1_25CollectiveMainloopFwdSm90ILi2EN4cute5tupleIJNS5_1CILi1EEES8_S8_EEENS6_IJNS7_ILi64EEESA_SA_EEELi512ENS_6half_tEfNS_4arch4Sm90ELb1ELb0ELb1ELb1ELb0ELb0ELb0ELb0ELb0ELb1ELb0ELb0EEENS1_21CollectiveEpilogueFwdINS6_IJSA_NS7_ILi512EEESA_EEES9_SC_SE_Li256ELb1ELb1ELb0ELb0EEENS1_36VarlenDynamicPersistentTileSchedulerILi64ELi64ELi256ELi128ELb0ELb1ELb1ELb1ELb1ELb1EEEEEEEEEvNT_6ParamsE --------------------------
	.section	.nv.info._ZN7cutlass13device_kernelIN5flash11enable_sm90INS1_16FlashAttnFwdSm90INS1_25CollectiveMainloopFwdSm90ILi2EN4cute5tupleIJNS5_1CILi1EEES8_S8_EEENS6_IJNS7_ILi64EEESA_SA_EEELi512ENS_6half_tEfNS_4arch4Sm90ELb1ELb0ELb1ELb1ELb0ELb0ELb0ELb0ELb0ELb1ELb0ELb0EEENS1_21CollectiveEpilogueFwdINS6_IJSA_NS7_ILi512EEESA_EEES9_SC_SE_Li256ELb1ELb1ELb0ELb0EEENS1_36VarlenDynamicPersistentTileSchedulerILi64ELi64ELi256ELi128ELb0ELb1ELb1ELb1ELb1ELb1EEEEEEEEEvNT_6ParamsE,"",@"SHT_CUDA_INFO"
	.sectionflags	@""
	.align	4


	//----- nvinfo : EIATTR_CUDA_API_VERSION
	.align		4
        /*0000*/ 	.byte	0x04, 0x37
        /*0002*/ 	.short	(.L_542 - .L_541)
.L_541:
        /*0004*/ 	.word	0x00000082


	//----- nvinfo : EIATTR_KPARAM_INFO
	.align		4
.L_542:
        /*0008*/ 	.byte	0x04, 0x17
        /*000a*/ 	.short	(.L_544 - .L_543)
.L_543:
        /*000c*/ 	.word	0x00000000
        /*0010*/ 	.short	0x0000
        /*0012*/ 	.short	0x0070
        /*0014*/ 	.byte	0x00, 0xf0, 0x01, 0x2a


	//----- nvinfo : EIATTR_SPARSE_MMA_MASK
	.align		4
.L_544:
        /*0018*/ 	.byte	0x03, 0x50
        /*001a*/ 	.short	0x0000


	//----- nvinfo : EIATTR_MAXREG_COUNT
	.align		4
        /*001c*/ 	.byte	0x03, 0x1b
        /*001e*/ 	.short	0x00a8


	//----- nvinfo : EIATTR_NUM_BARRIERS
	.align		4
        /*0020*/ 	.byte	0x02, 0x4c
        /*0022*/ 	.byte	0x10
	.zero		1


	//----- nvinfo : EIATTR_EXTERNS
	.align		4
        /*0024*/ 	.byte	0x04, 0x0f
        /*0026*/ 	.short	(.L_546 - .L_545)


	//   ....[0]....
	.align		4
.L_545:
        /*0028*/ 	.word	index@(__assertfail)


	//----- nvinfo : EIATTR_ANNOTATIONS
	.align		4
.L_546:
        /*002c*/ 	.byte	0x04, 0x55
        /*002e*/ 	.short	(.L_548 - .L_547)


	//   ....[0]....
.L_547:
        /* <DEDUP_REMOVED lines=79> */


	//----- nvinfo : EIATTR_MERCURY_ISA_VERSION
	.align		4
.L_548:
        /*0508*/ 	.byte	0x03, 0x5f
        /*050a*/ 	.short	0x0101


	//----- nvinfo : EIATTR_UNUSED_LOAD_BYTE_OFFSET
	.align		4
        /*050c*/ 	.byte	0x04, 0x44
        /*050e*/ 	.short	(.L_550 - .L_549)


	//   ....[0]....
.L_549:
        /*0510*/ 	.word	0x00000a20
        /*0514*/ 	.word	0x0000fff0


	//   ....[1]....
        /*0518*/ 	.word	0x00009f30
        /*051c*/ 	.word	0x0000fff0


	//----- nvinfo : EIATTR_INT_WARP_WIDE_INSTR_OFFSETS
	.align		4
.L_550:
        /*0520*/ 	.byte	0x04, 0x31
        /*0522*/ 	.short	(.L_552 - .L_551)


	//   ....[0]....
.L_551:
        /*0524*/ 	.word	0x00000130


	//   ....[1]....
        /*0528*/ 	.word	0x00000170


	//   ....[2]....
        /*052c*/ 	.word	0x000001e0


	//   ....[3]....
        /*0530*/ 	.word	0x0000e1d0


	//   ....[4]....
        /*0534*/ 	.word	0x0000e260


	//   ....[5]....
        /*0538*/ 	.word	0x00012f10


	//   ....[6]....
        /*053c*/ 	.word	0x00012fa0


	//----- nvinfo : EIATTR_COOP_GROUP_MASK_REGIDS
	.align		4
.L_552:
        /*0540*/ 	.byte	0x04, 0x29
        /*0542*/ 	.short	(.L_554 - .L_553)


	//   ....[0]....
.L_553:
        /*0544*/ 	.word	0xffffffff


	//   ....[1]....
        /*0548*/ 	.word	0xffffffff


	//   ....[2]....
        /*054c*/ 	.word	0xffffffff


	//   ....[3]....
        /*0550*/ 	.word	0xffffffff


	//   ....[4]....
        /*0554*/ 	.word	0xffffffff


	//   ....[5]....
        /*0558*/ 	.word	0xffffffff


	//   ....[6]....
        /*055c*/ 	.word	0xffffffff


	//   ....[7]....
        /*0560*/ 	.word	0xffffffff


	//   ....[8]....
        /*0564*/ 	.word	0xffffffff


	//   ....[9]....
        /*0568*/ 	.word	0xffffffff


	//   ....[10]....
        /*056c*/ 	.word	0xffffffff


	//   ....[11]....
        /*0570*/ 	.word	0xffffffff


	//   ....[12]....
        /*0574*/ 	.word	0xffffffff


	//   ....[13]....
        /*0578*/ 	.word	0xffffffff


	//   ....[14]....
        /*057c*/ 	.word	0xffffffff


	//   ....[15]....
        /*0580*/ 	.word	0xffffffff


	//   ....[16]....
        /*0584*/ 	.word	0xffffffff


	//   ....[17]....
        /*0588*/ 	.word	0xffffffff


	//   ....[18]....
        /*058c*/ 	.word	0xffffffff


	//   ....[19]....
        /*0590*/ 	.word	0xffffffff


	//   ....[20]....
        /*0594*/ 	.word	0xffffffff


	//   ....[21]....
        /*0598*/ 	.word	0xffffffff


	//   ....[22]....
        /*059c*/ 	.word	0xffffffff


	//   ....[23]....
        /*05a0*/ 	.word	0xffffffff


	//   ....[24]....
        /*05a4*/ 	.word	0xffffffff


	//   ....[25]....
        /*05a8*/ 	.word	0xffffffff


	//   ....[26]....
        /*05ac*/ 	.word	0xffffffff


	//   ....[27]....
        /*05b0*/ 	.word	0xffffffff


	//   ....[28]....
        /*05b4*/ 	.word	0xffffffff


	//   ....[29]....
        /*05b8*/ 	.word	0xffffffff


	//   ....[30]....
        /*05bc*/ 	.word	0xffffffff


	//   ....[31]....
        /*05c0*/ 	.word	0xffffffff


	//   ....[32]....
        /*05c4*/ 	.word	0xffffffff


	//   ....[33]....
        /*05c8*/ 	.word	0xffffffff


	//   ....[34]....
        /*05cc*/ 	.word	0xffffffff


	//   ....[35]....
        /*05d0*/ 	.word	0xffffffff


	//   ....[36]....
        /*05d4*/ 	.word	0xffffffff


	//   ....[37]....
        /*05d8*/ 	.word	0xffffffff


	//   ....[38]....
        /*05dc*/ 	.word	0xffffffff


	//   ....[39]....
        /*05e0*/ 	.word	0xffffffff


	//   ....[40]....
        /*05e4*/ 	.word	0xffffffff


	//   ....[41]....
        /*05e8*/ 	.word	0xffffffff


	//   ....[42]....
        /*05ec*/ 	.word	0xffffffff


	//   ....[43]....
        /*05f0*/ 	.word	0xffffffff


	//   ....[44]....
        /*05f4*/ 	.word	0xffffffff


	//   ....[45]....
        /*05f8*/ 	.word	0xffffffff


	//   ....[46]....
        /*05fc*/ 	.word	0xffffffff


	//   ....[47]....
        /*0600*/ 	.word	0xffffffff


	//   ....[48]....
        /*0604*/ 	.word	0xffffffff


	//   ....[49]....
        /*0608*/ 	.word	0xffffffff


	//   ....[50]....
        /*060c*/ 	.word	0xffffffff


	//   ....[51]....
        /*0610*/ 	.word	0xffffffff


	//   ....[52]....
        /*0614*/ 	.word	0xffffffff


	//   ....[53]....
        /*0618*/ 	.word	0xffffffff


	//   ....[54]....
        /*061c*/ 	.word	0xffffffff


	//   ....[55]....
        /*0620*/ 	.word	0xffffffff


	//   ....[56]....
        /*0624*/ 	.word	0xffffffff


	//   ....[57]....
        /*0628*/ 	.word	0xffffffff


	//   ....[58]....
        /*062c*/ 	.word	0xffffffff


	//   ....[59]....
        /*0630*/ 	.word	0xffffffff


	//   ....[60]....
        /*0634*/ 	.word	0xffffffff


	//   ....[61]....
        /*0638*/ 	.word	0xffffffff


	//   ....[62]....
        /*063c*/ 	.word	0xffffffff


	//   ....[63]....
        /*0640*/ 	.word	0xffffffff


	//   ....[64]....
        /*0644*/ 	.word	0xffffffff


	//   ....[65]....
        /*0648*/ 	.word	0xffffffff


	//   ....[66]....
        /*064c*/ 	.word	0xffffffff


	//   ....[67]....
        /*0650*/ 	.word	0xffffffff


	//   ....[68]....
        /*0654*/ 	.word	0xffffffff


	//   ....[69]....
        /*0658*/ 	.word	0xffffffff


	//   ....[70]....
        /*065c*/ 	.word	0xffffffff


	//   ....[71]....
        /*0660*/ 	.word	0xffffffff


	//   ....[72]....
        /*0664*/ 	.word	0xffffffff


	//   ....[73]....
        /*0668*/ 	.word	0xffffffff


	//   ....[74]....
        /*066c*/ 	.word	0xffffffff


	//   ....[75]....
        /*0670*/ 	.word	0xffffffff


	//   ....[76]....
        /*0674*/ 	.word	0xffffffff


	//   ....[77]....
        /*0678*/ 	.word	0xffffffff


	//   ....[78]....
        /*067c*/ 	.word	0xffffffff


	//   ....[79]....
        /*0680*/ 	.word	0xffffffff


	//   ....[80]....
        /*0684*/ 	.word	0xffffffff


	//   ....[81]....
        /*0688*/ 	.word	0xffffffff


	//   ....[82]....
        /*068c*/ 	.word	0xffffffff


	//   ....[83]....
        /*0690*/ 	.word	0xffffffff


	//   ....[84]....
        /*0694*/ 	.word	0xffffffff


	//   ....[85]....
        /*0698*/ 	.word	0xffffffff


	//   ....[86]....
        /*069c*/ 	.word	0xffffffff


	//   ....[87]....
        /*06a0*/ 	.word	0xffffffff


	//   ....[88]....
        /*06a4*/ 	.word	0x0500000f


	//   ....[89]....
        /*06a8*/ 	.word	0x0500000f


	//   ....[90]....
        /*06ac*/ 	.word	0x0500000f


	//   ....[91]....
        /*06b0*/ 	.word	0x0500000f


	//   ....[92]....
        /*06b4*/ 	.word	0x0500000f


	//   ....[93]....
        /*06b8*/ 	.word	0x0500000f


	//   ....[94]....
        /*06bc*/ 	.word	0x0500000f


	//   ....[95]....
        /*06c0*/ 	.word	0x0500000f


	//   ....[96]....
        /*06c4*/ 	.word	0x0500000f


	//   ....[97]....
        /*06c8*/ 	.word	0x0500000f


	//   ....[98]....
        /*06cc*/ 	.word	0x0500000f


	//   ....[99]....
        /*06d0*/ 	.word	0x0500000f


	//   ....[100]....
        /*06d4*/ 	.word	0x0500000f


	//   ....[101]....
        /*06d8*/ 	.word	0x0500000f


	//   ....[102]....
        /*06dc*/ 	.word	0x0500000f


	//   ....[103]....
        /*06e0*/ 	.word	0x0500000f


	//   ....[104]....
        /*06e4*/ 	.word	0x0500000f


	//   ....[105]....
        /*06e8*/ 	.word	0x0500000f


	//   ....[106]....
        /*06ec*/ 	.word	0x0500000f


	//   ....[107]....
        /*06f0*/ 	.word	0x0500000f


	//   ....[108]....
        /*06f4*/ 	.word	0x0500000f


	//   ....[109]....
        /*06f8*/ 	.word	0x0500000f


	//   ....[110]....
        /*06fc*/ 	.word	0x0500000f


	//   ....[111]....
        /*0700*/ 	.word	0x0500000f


	//   ....[112]....
        /*0704*/ 	.word	0x0500000f


	//   ....[113]....
        /*0708*/ 	.word	0x0500000f


	//   ....[114]....
        /*070c*/ 	.word	0x0500000f


	//----- nvinfo : EIATTR_COOP_GROUP_INSTR_OFFSETS
	.align		4
.L_554:
        /*0710*/ 	.byte	0x04, 0x28
        /*0712*/ 	.short	(.L_556 - .L_555)


	//   ....[0]....
.L_555:
        /*0714*/ 	.word	0x00000060


	//   ....[1]....
        /*0718*/ 	.word	0x00000140


	//   ....[2]....
        /*071c*/ 	.word	0x00000190


	//   ....[3]....
        /*0720*/ 	.word	0x00000380


	//   ....[4]....
        /*0724*/ 	.word	0x000004e0


	//   ....[5]....
        /*0728*/ 	.word	0x00000600


	//   ....[6]....
        /*072c*/ 	.word	0x00000760


	//   ....[7]....
        /*0730*/ 	.word	0x00001ad0


	//   ....[8]....
        /*0734*/ 	.word	0x00003870


	//   ....[9]....
        /*0738*/ 	.word	0x00003e60


	//   ....[10]....
        /*073c*/ 	.word	0x00003e90


	//   ....[11]....
        /*0740*/ 	.word	0x000045f0


	//   ....[12]....
        /*0744*/ 	.word	0x00004690


	//   ....[13]....
        /*0748*/ 	.word	0x00004b00


	//   ....[14]....
        /*074c*/ 	.word	0x00004b70


	//   ....[15]....
        /*0750*/ 	.word	0x00005500


	//   ....[16]....
        /*0754*/ 	.word	0x000057e0


	//   ....[17]....
        /*0758*/ 	.word	0x000057f0


	//   ....[18]....
        /*075c*/ 	.word	0x00005f40


	//   ....[19]....
        /*0760*/ 	.word	0x00005fb0


	//   ....[20]....
        /*0764*/ 	.word	0x00006410


	//   ....[21]....
        /*0768*/ 	.word	0x000064b0


	//   ....[22]....
        /*076c*/ 	.word	0x00007710


	//   ....[23]....
        /*0770*/ 	.word	0x00007e30


	//   ....[24]....
        /*0774*/ 	.word	0x00007ea0


	//   ....[25]....
        /*0778*/ 	.word	0x00008190


	//   ....[26]....
        /*077c*/ 	.word	0x00008350


	//   ....[27]....
        /*0780*/ 	.word	0x000093f0


	//   ....[28]....
        /*0784*/ 	.word	0x00009430


	//   ....[29]....
        /*0788*/ 	.word	0x00009470


	//   ....[30]....
        /*078c*/ 	.word	0x000094e0


	//   ....[31]....
        /*0790*/ 	.word	0x00009510


	//   ....[32]....
        /*0794*/ 	.word	0x0000ae70


	//   ....[33]....
        /*0798*/ 	.word	0x0000b4a0


	//   ....[34]....
        /*079c*/ 	.word	0x0000b4d0


	//   ....[35]....
        /*07a0*/ 	.word	0x0000b4f0


	//   ....[36]....
        /*07a4*/ 	.word	0x0000b510


	//   ....[37]....
        /*07a8*/ 	.word	0x0000bb90


	//   ....[38]....
        /*07ac*/ 	.word	0x0000bbb0


	//   ....[39]....
        /*07b0*/ 	.word	0x0000bde0


	//   ....[40]....
        /*07b4*/ 	.word	0x0000be00


	//   ....[41]....
        /*07b8*/ 	.word	0x0000c990


	//   ....[42]....
        /*07bc*/ 	.word	0x0000c9c0


	//   ....[43]....
        /*07c0*/ 	.word	0x0000cc00


	//   ....[44]....
        /*07c4*/ 	.word	0x0000cc20


	//   ....[45]....
        /*07c8*/ 	.word	0x0000ced0


	//   ....[46]....
        /*07cc*/ 	.word	0x0000d0a0


	//   ....[47]....
        /*07d0*/ 	.word	0x0000d0d0


	//   ....[48]....
        /*07d4*/ 	.word	0x0000d100


	//   ....[49]....
        /*07d8*/ 	.word	0x0000d130


	//   ....[50]....
        /*07dc*/ 	.word	0x0000d160


	//   ....[51]....
        /*07e0*/ 	.word	0x0000d190


	//   ....[52]....
        /*07e4*/ 	.word	0x0000d300


	//   ....[53]....
        /*07e8*/ 	.word	0x0000d330


	//   ....[54]....
        /*07ec*/ 	.word	0x0000d360


	//   ....[55]....
        /*07f0*/ 	.word	0x0000d390


	//   ....[56]....
        /*07f4*/ 	.word	0x0000d3c0


	//   ....[57]....
        /*07f8*/ 	.word	0x0000d3f0


	//   ....[58]....
        /*07fc*/ 	.word	0x0000d490


	//   ....[59]....
        /*0800*/ 	.word	0x0000d4f0


	//   ....[60]....
        /*0804*/ 	.word	0x0000d580


	//   ....[61]....
        /*0808*/ 	.word	0x0000e7d0


	//   ....[62]....
        /*080c*/ 	.word	0x0000f320


	//   ....[63]....
        /*0810*/ 	.word	0x0000f350


	//   ....[64]....
        /*0814*/ 	.word	0x0000f3f0


	//   ....[65]....
        /*0818*/ 	.word	0x0000f410


	//   ....[66]....
        /*081c*/ 	.word	0x0000f490


	//   ....[67]....
        /*0820*/ 	.word	0x0000f4b0


	//   ....[68]....
        /*0824*/ 	.word	0x0000f4c0


	//   ....[69]....
        /*0828*/ 	.word	0x0000f530


	//   ....[70]....
        /*082c*/ 	.word	0x000131a0


	//   ....[71]....
        /*0830*/ 	.word	0x000131d0


	//   ....[72]....
        /*0834*/ 	.word	0x00013210


	//   ....[73]....
        /*0838*/ 	.word	0x00013240


	//   ....[74]....
        /*083c*/ 	.word	0x00013270


	//   ....[75]....
        /*0840*/ 	.word	0x000132a0


	//   ....[76]....
        /*0844*/ 	.word	0x000132d0


	//   ....[77]....
        /*0848*/ 	.word	0x00013300


	//   ....[78]....
        /*084c*/ 	.word	0x00013480


	//   ....[79]....
        /*0850*/ 	.word	0x000134b0


	//   ....[80]....
        /*0854*/ 	.word	0x000134e0


	//   ....[81]....
        /*0858*/ 	.word	0x00013510


	//   ....[82]....
        /*085c*/ 	.word	0x00013540


	//   ....[83]....
        /*0860*/ 	.word	0x00013570


	//   ....[84]....
        /*0864*/ 	.word	0x00013630


	//   ....[85]....
        /*0868*/ 	.word	0x00013650


	//   ....[86]....
        /*086c*/ 	.word	0x000136c0


	//   ....[87]....
        /*0870*/ 	.word	0x00013d80


	//   ....[88]....
        /*0874*/ 	.word	0x000143e0


	//   ....[89]....
        /*0878*/ 	.word	0x00014560


	//   ....[90]....
        /*087c*/ 	.word	0x000145d0


	//   ....[91]....
        /*0880*/ 	.word	0x00014630


	//   ....[92]....
        /*0884*/ 	.word	0x00014720


	//   ....[93]....
        /*0888*/ 	.word	0x00014780


	//   ....[94]....
        /*088c*/ 	.word	0x00014880


	//   ....[95]....
        /*0890*/ 	.word	0x000148e0


	//   ....[96]....
        /*0894*/ 	.word	0x000149c0


	//   ....[97]....
        /*0898*/ 	.word	0x00014cf0


	//   ....[98]....
        /*089c*/ 	.word	0x00014d90


	//   ....[99]....
        /*08a0*/ 	.word	0x00014eb0


	//   ....[100]....
        /*08a4*/ 	.word	0x00014f20


	//   ....[101]....
        /*08a8*/ 	.word	0x00014f90


	//   ....[102]....
        /*08ac*/ 	.word	0x00015000


	//   ....[103]....
        /*08b0*/ 	.word	0x00015070


	//   ....[104]....
        /*08b4*/ 	.word	0x000150f0


	//   ....[105]....
        /*08b8*/ 	.word	0x00015180


	//   ....[106]....
        /*08bc*/ 	.word	0x00015210


	//   ....[107]....
        /*08c0*/ 	.word	0x00015280


	//   ....[108]....
        /*08c4*/ 	.word	0x000152f0


	//   ....[109]....
        /*08c8*/ 	.word	0x00015360


	//   ....[110]....
        /*08cc*/ 	.word	0x000153e0


	//   ....[111]....
        /*08d0*/ 	.word	0x00015450


	//   ....[112]....
        /*08d4*/ 	.word	0x000154f0


	//   ....[113]....
        /*08d8*/ 	.word	0x00015580


	//   ....[114]....
        /*08dc*/ 	.word	0x000156b0


	//----- nvinfo : EIATTR_REG_RECONFIG
	.align		4
.L_556:
        /*08e0*/ 	.byte	0x01, 0x54
	.zero		2


	//----- nvinfo : EIATTR_SYSCALL_OFFSETS
	.align		4
        /*08e4*/ 	.byte	0x04, 0x46
        /*08e6*/ 	.short	(.L_558 - .L_557)


	//   ....[0]....
.L_557:
        /*08e8*/ 	.word	0x00003a40


	//   ....[1]....
        /*08ec*/ 	.word	0x0000e3d0


	//   ....[2]....
        /*08f0*/ 	.word	0x0000e530


	//   ....[3]....
        /*08f4*/ 	.word	0x0000e630


	//   ....[4]....
        /*08f8*/ 	.word	0x0000ef60


	//----- nvinfo : EIATTR_MBARRIER_INSTR_OFFSETS
	.align		4
.L_558:
        /*08fc*/ 	.byte	0x04, 0x39
        /*08fe*/ 	.short	(.L_560 - .L_559)


	//   ....[0]....
.L_559:
        /*0900*/ 	.word	0x00000270
        /*0904*/ 	.word	0x000000ff
        /*0908*/ 	.word	0x00028c00
        /*090c*/ 	.short	0x0100
        /*090e*/ 	.byte	0x08
	.zero		1


	//   ....[1]....
        /*0910*/ 	.word	0x00000280
        /*0914*/ 	.word	0x000000ff
        /*0918*/ 	.word	0x00028c20
        /*091c*/ 	.short	0x0100
        /*091e*/ 	.byte	0x08
	.zero		1


	//   ....[2]....
        /*0920*/ 	.word	0x00000330
        /*0924*/ 	.word	0x000000ff
        /*0928*/ 	.word	0x00028c30
        /*092c*/ 	.short	0x0100
        /*092e*/ 	.byte	0x06
	.zero		1


	//   ....[3]....
        /*0930*/ 	.word	0x00000340
        /*0934*/ 	.word	0x000000ff
        /*0938*/ 	.word	0x00028c40
        /*093c*/ 	.short	0x0100
        /*093e*/ 	.byte	0x06
	.zero		1


	//   ....[4]....
        /*0940*/ 	.word	0x00000350
        /*0944*/ 	.word	0x000000ff
        /*0948*/ 	.word	0x00028c38
        /*094c*/ 	.short	0x0100
        /*094e*/ 	.byte	0x06
	.zero		1


	//   ....[5]....
        /*0950*/ 	.word	0x00000360
        /*0954*/ 	.word	0x000000ff
        /*0958*/ 	.word	0x00028c48
        /*095c*/ 	.short	0x0100
        /*095e*/ 	.byte	0x06
	.zero		1


	//   ....[6]....
        /*0960*/ 	.word	0x00000490
        /*0964*/ 	.word	0x000000ff
        /*0968*/ 	.word	0x00028c50
        /*096c*/ 	.short	0x0100
        /*096e*/ 	.byte	0x08
	.zero		1


	//   ....[7]....
        /*0970*/ 	.word	0x000004a0
        /*0974*/ 	.word	0x000000ff
        /*0978*/ 	.word	0x00028c60
        /*097c*/ 	.short	0x0100
        /*097e*/ 	.byte	0x08
	.zero		1


	//   ....[8]....
        /*0980*/ 	.word	0x000004b0
        /*0984*/ 	.word	0x000000ff
        /*0988*/ 	.word	0x00028c58
        /*098c*/ 	.short	0x0100
        /*098e*/ 	.byte	0x08
	.zero		1


	//   ....[9]....
        /*0990*/ 	.word	0x000004c0
        /*0994*/ 	.word	0x000000ff
        /*0998*/ 	.word	0x00028c68
        /*099c*/ 	.short	0x0100
        /*099e*/ 	.byte	0x08
	.zero		1


	//   ....[10]....
        /*09a0*/ 	.word	0x000005b0
        /*09a4*/ 	.word	0x000000ff
        /*09a8*/ 	.word	0x00028c70
        /*09ac*/ 	.short	0x0100
        /*09ae*/ 	.byte	0x06
	.zero		1


	//   ....[11]....
        /*09b0*/ 	.word	0x000005c0
        /*09b4*/ 	.word	0x000000ff
        /*09b8*/ 	.word	0x00028c80
        /*09bc*/ 	.short	0x0100
        /*09be*/ 	.byte	0x06
	.zero		1


	//   ....[12]....
        /*09c0*/ 	.word	0x000005d0
        /*09c4*/ 	.word	0x000000ff
        /*09c8*/ 	.word	0x00028c78
        /*09cc*/ 	.short	0x0100
        /*09ce*/ 	.byte	0x06
	.zero		1


	//   ....[13]....
        /*09d0*/ 	.word	0x000005e0
        /*09d4*/ 	.word	0x000000ff
        /*09d8*/ 	.word	0x00028c88
        /*09dc*/ 	.short	0x0100
        /*09de*/ 	.byte	0x06
	.zero		1


	//   ....[14]....
        /*09e0*/ 	.word	0x00000710
        /*09e4*/ 	.word	0x000000ff
        /*09e8*/ 	.word	0x00028c90
        /*09ec*/ 	.short	0x0100
        /*09ee*/ 	.byte	0x08
	.zero		1


	//   ....[15]....
        /*09f0*/ 	.word	0x00000720
        /*09f4*/ 	.word	0x000000ff
        /*09f8*/ 	.word	0x00028ca0
        /*09fc*/ 	.short	0x0100
        /*09fe*/ 	.byte	0x08
	.zero		1


	//   ....[16]....
        /*0a00*/ 	.word	0x00000730
        /*0a04*/ 	.word	0x000000ff
        /*0a08*/ 	.word	0x00028c98
        /*0a0c*/ 	.short	0x0100
        /*0a0e*/ 	.byte	0x08
	.zero		1


	//   ....[17]....
        /*0a10*/ 	.word	0x00000740
        /*0a14*/ 	.word	0x000000ff
        /*0a18*/ 	.word	0x00028ca8
        /*0a1c*/ 	.short	0x0100
        /*0a1e*/ 	.byte	0x08
	.zero		1


	//   ....[18]....
        /*0a20*/ 	.word	0x00000870
        /*0a24*/ 	.word	0x000000ff
        /*0a28*/ 	.word	0x00028cb0
        /*0a2c*/ 	.short	0x0100
        /*0a2e*/ 	.byte	0x08
	.zero		1


	//   ....[19]....
        /*0a30*/ 	.word	0x00000880
        /*0a34*/ 	.word	0x000000ff
        /*0a38*/ 	.word	0x00028cc0
        /*0a3c*/ 	.short	0x0100
        /*0a3e*/ 	.byte	0x08
	.zero		1


	//   ....[20]....
        /*0a40*/ 	.word	0x00000890
        /*0a44*/ 	.word	0x000000ff
        /*0a48*/ 	.word	0x00028cb8
        /*0a4c*/ 	.short	0x0100
        /*0a4e*/ 	.byte	0x08
	.zero		1


	//   ....[21]....
        /*0a50*/ 	.word	0x000008a0
        /*0a54*/ 	.word	0x000000ff
        /*0a58*/ 	.word	0x00028cc8
        /*0a5c*/ 	.short	0x0100
        /*0a5e*/ 	.byte	0x08
	.zero		1


	//   ....[22]....
        /*0a60*/ 	.word	0x00001be0
        /*0a64*/ 	.word	0x000000ff
        /*0a68*/ 	.word	0x00028c50
        /*0a6c*/ 	.short	0x010a
        /*0a6e*/ 	.byte	0x15
	.zero		1


	//   ....[23]....
        /*0a70*/ 	.word	0x00001ea0
        /*0a74*/ 	.word	0x00000000
        /*0a78*/ 	.word	0x00000000
        /*0a7c*/ 	.short	0x0101
        /*0a7e*/ 	.byte	0x3f
	.zero		1


	//   ....[24]....
        /*0a80*/ 	.word	0x000027f0
        /*0a84*/ 	.word	0x000000ff
        /*0a88*/ 	.word	0x00028c50
        /*0a8c*/ 	.short	0x010a
        /*0a8e*/ 	.byte	0x15
	.zero		1


	//   ....[25]....
        /*0a90*/ 	.word	0x00002830
        /*0a94*/ 	.word	0x000000ff
        /*0a98*/ 	.word	0x00028c50
        /*0a9c*/ 	.short	0x010a
        /*0a9e*/ 	.byte	0x15
	.zero		1


	//   ....[26]....
        /*0aa0*/ 	.word	0x00002a00
        /*0aa4*/ 	.word	0x00000000
        /*0aa8*/ 	.word	0x00000000
        /*0aac*/ 	.short	0x0101
        /*0aae*/ 	.byte	0x3f
	.zero		1


	//   ....[27]....
        /*0ab0*/ 	.word	0x00003ac0
        /*0ab4*/ 	.word	0x000000ff
        /*0ab8*/ 	.word	0x00028c00
        /*0abc*/ 	.short	0x010a
        /*0abe*/ 	.byte	0x2e
	.zero		1


	//   ....[28]....
        /*0ac0*/ 	.word	0x00003b40
        /*0ac4*/ 	.word	0x00000007
        /*0ac8*/ 	.word	0x00028c30
        /*0acc*/ 	.short	0x010a
        /*0ace*/ 	.byte	0x3f
	.zero		1


	//   ....[29]....
        /*0ad0*/ 	.word	0x00003b80
        /*0ad4*/ 	.word	0x00000007
        /*0ad8*/ 	.word	0x00028c30
        /*0adc*/ 	.short	0x010a
        /*0ade*/ 	.byte	0x3f
	.zero		1


	//   ....[30]....
        /*0ae0*/ 	.word	0x00004d80
        /*0ae4*/ 	.word	0x00000003
        /*0ae8*/ 	.word	0x00000000
        /*0aec*/ 	.short	0x0101
        /*0aee*/ 	.byte	0x3f
	.zero		1


	//   ....[31]....
        /*0af0*/ 	.word	0x000051c0
        /*0af4*/ 	.word	0x00000007
        /*0af8*/ 	.word	0x00028c50
        /*0afc*/ 	.short	0x010a
        /*0afe*/ 	.byte	0x3f
	.zero		1


	//   ....[32]....
        /*0b00*/ 	.word	0x00005200
        /*0b04*/ 	.word	0x00000007
        /*0b08*/ 	.word	0x00028c50
        /*0b0c*/ 	.short	0x010a
        /*0b0e*/ 	.byte	0x3f
	.zero		1


	//   ....[33]....
        /*0b10*/ 	.word	0x00005520
        /*0b14*/ 	.word	0x00000007
        /*0b18*/ 	.word	0x00000000
        /*0b1c*/ 	.short	0x0101
        /*0b1e*/ 	.byte	0x3f
	.zero		1


	//   ....[34]....
        /*0b20*/ 	.word	0x00005630
        /*0b24*/ 	.word	0x000000ff
        /*0b28*/ 	.word	0x00028c30
        /*0b2c*/ 	.short	0x010a
        /*0b2e*/ 	.byte	0x19
	.zero		1


	//   ....[35]....
        /*0b30*/ 	.word	0x00005670
        /*0b34*/ 	.word	0x000000ff
        /*0b38*/ 	.word	0x00028c30
        /*0b3c*/ 	.short	0x010a
        /*0b3e*/ 	.byte	0x19
	.zero		1


	//   ....[36]....
        /*0b40*/ 	.word	0x00006770
        /*0b44*/ 	.word	0x0000009f
        /*0b48*/ 	.word	0x00000000
        /*0b4c*/ 	.short	0x0101
        /*0b4e*/ 	.byte	0x3f
	.zero		1


	//   ....[37]....
        /*0b50*/ 	.word	0x00007450
        /*0b54*/ 	.word	0x000000ff
        /*0b58*/ 	.word	0x00028c50
        /*0b5c*/ 	.short	0x010a
        /*0b5e*/ 	.byte	0x19
	.zero		1


	//   ....[38]....
        /*0b60*/ 	.word	0x00007490
        /*0b64*/ 	.word	0x000000ff
        /*0b68*/ 	.word	0x00028c50
        /*0b6c*/ 	.short	0x010a
        /*0b6e*/ 	.byte	0x19
	.zero		1


	//   ....[39]....
        /*0b70*/ 	.word	0x00007730
        /*0b74*/ 	.word	0x000000b2
        /*0b78*/ 	.word	0x00000000
        /*0b7c*/ 	.short	0x0101
        /*0b7e*/ 	.byte	0x3f
	.zero		1


	//   ....[40]....
        /*0b80*/ 	.word	0x00007860
        /*0b84*/ 	.word	0x000000ff
        /*0b88*/ 	.word	0x00028c30
        /*0b8c*/ 	.short	0x010a
        /*0b8e*/ 	.byte	0x18
	.zero		1


	//   ....[41]....
        /*0b90*/ 	.word	0x000078a0
        /*0b94*/ 	.word	0x000000ff
        /*0b98*/ 	.word	0x00028c30
        /*0b9c*/ 	.short	0x010a
        /*0b9e*/ 	.byte	0x18
	.zero		1


	//   ....[42]....
        /*0ba0*/ 	.word	0x000086f0
        /*0ba4*/ 	.word	0x00000098
        /*0ba8*/ 	.word	0x00000000
        /*0bac*/ 	.short	0x0101
        /*0bae*/ 	.byte	0x3f
	.zero		1


	//   ....[43]....
        /*0bb0*/ 	.word	0x00009140
        /*0bb4*/ 	.word	0x000000ff
        /*0bb8*/ 	.word	0x00028c50
        /*0bbc*/ 	.short	0x010a
        /*0bbe*/ 	.byte	0x18
	.zero		1


	//   ....[44]....
        /*0bc0*/ 	.word	0x00009180
        /*0bc4*/ 	.word	0x000000ff
        /*0bc8*/ 	.word	0x00028c50
        /*0bcc*/ 	.short	0x010a
        /*0bce*/ 	.byte	0x18
	.zero		1


	//   ....[45]....
        /*0bd0*/ 	.word	0x00009410
        /*0bd4*/ 	.word	0x000000aa
        /*0bd8*/ 	.word	0x00000000
        /*0bdc*/ 	.short	0x0101
        /*0bde*/ 	.byte	0x3f
	.zero		1


	//   ....[46]....
        /*0be0*/ 	.word	0x0000bba0
        /*0be4*/ 	.word	0x000000ff
        /*0be8*/ 	.word	0x00000000
        /*0bec*/ 	.short	0x0101
        /*0bee*/ 	.byte	0x04
	.zero		1


	//   ....[47]....
        /*0bf0*/ 	.word	0x0000ea60
        /*0bf4*/ 	.word	0x00000000
        /*0bf8*/ 	.word	0x00028c40
        /*0bfc*/ 	.short	0x010a
        /*0bfe*/ 	.byte	0x3f
	.zero		1


	//   ....[48]....
        /*0c00*/ 	.word	0x0000f5e0
        /*0c04*/ 	.word	0x00000008
        /*0c08*/ 	.word	0x00028c00
        /*0c0c*/ 	.short	0x0107
        /*0c0e*/ 	.byte	0x3f
	.zero		1


	//   ....[49]....
        /*0c10*/ 	.word	0x0000f6e0
        /*0c14*/ 	.word	0x00000002
        /*0c18*/ 	.word	0x00028c00
        /*0c1c*/ 	.short	0x0101
        /*0c1e*/ 	.byte	0x3f
	.zero		1


	//   ....[50]....
        /*0c20*/ 	.word	0x0000f700
        /*0c24*/ 	.word	0x00000002
        /*0c28*/ 	.word	0x00028c20
        /*0c2c*/ 	.short	0x010a
        /*0c2e*/ 	.byte	0x3f
	.zero		1


	//   ....[51]....
        /*0c30*/ 	.word	0x0000f810
        /*0c34*/ 	.word	0x00000000
        /*0c38*/ 	.word	0x00028c60
        /*0c3c*/ 	.short	0x010a
        /*0c3e*/ 	.byte	0x3f
	.zero		1


	//   ....[52]....
        /*0c40*/ 	.word	0x000104f0
        /*0c44*/ 	.word	0x00000003
        /*0c48*/ 	.word	0x00028c40
        /*0c4c*/ 	.short	0x010a
        /*0c4e*/ 	.byte	0x3f
	.zero		1


	//   ....[53]....
        /*0c50*/ 	.word	0x00010750
        /*0c54*/ 	.word	0x00000003
        /*0c58*/ 	.word	0x00028c60
        /*0c5c*/ 	.short	0x010a
        /*0c5e*/ 	.byte	0x3f
	.zero		1


	//   ....[54]....
        /*0c60*/ 	.word	0x000113d0
        /*0c64*/ 	.word	0x00000004
        /*0c68*/ 	.word	0x00028c40
        /*0c6c*/ 	.short	0x010a
        /*0c6e*/ 	.byte	0x3f
	.zero		1


	//   ....[55]....
        /*0c70*/ 	.word	0x00011620
        /*0c74*/ 	.word	0x00000004
        /*0c78*/ 	.word	0x00028c60
        /*0c7c*/ 	.short	0x010a
        /*0c7e*/ 	.byte	0x3f
	.zero		1


	//   ....[56]....
        /*0c80*/ 	.word	0x00012230
        /*0c84*/ 	.word	0x00000004
        /*0c88*/ 	.word	0x00028c40
        /*0c8c*/ 	.short	0x010a
        /*0c8e*/ 	.byte	0x3f
	.zero		1


	//   ....[57]....
        /*0c90*/ 	.word	0x00012490
        /*0c94*/ 	.word	0x00000004
        /*0c98*/ 	.word	0x00028c60
        /*0c9c*/ 	.short	0x010a
        /*0c9e*/ 	.byte	0x3f
	.zero		1


	//   ....[58]....
        /*0ca0*/ 	.word	0x00013d00
        /*0ca4*/ 	.word	0x00000000
        /*0ca8*/ 	.word	0x00028c20
        /*0cac*/ 	.short	0x010a
        /*0cae*/ 	.byte	0x3f
	.zero		1


	//   ....[59]....
        /*0cb0*/ 	.word	0x00013ec0
        /*0cb4*/ 	.word	0x00000006
        /*0cb8*/ 	.word	0x00000000
        /*0cbc*/ 	.short	0x010a
        /*0cbe*/ 	.byte	0x3f
	.zero		1


	//   ....[60]....
        /*0cc0*/ 	.word	0x00013f30
        /*0cc4*/ 	.word	0x00000007
        /*0cc8*/ 	.word	0x00000000
        /*0ccc*/ 	.short	0x010a
        /*0cce*/ 	.byte	0x3f
	.zero		1


	//   ....[61]....
        /*0cd0*/ 	.word	0x00013fa0
        /*0cd4*/ 	.word	0x00000004
        /*0cd8*/ 	.word	0x00000000
        /*0cdc*/ 	.short	0x010a
        /*0cde*/ 	.byte	0x3f
	.zero		1


	//   ....[62]....
        /*0ce0*/ 	.word	0x00013fd0
        /*0ce4*/ 	.word	0x00000003
        /*0ce8*/ 	.word	0x00000000
        /*0cec*/ 	.short	0x010a
        /*0cee*/ 	.byte	0x3f
	.zero		1


	//   ....[63]....
        /*0cf0*/ 	.word	0x00014040
        /*0cf4*/ 	.word	0x00000003
        /*0cf8*/ 	.word	0x00028c50
        /*0cfc*/ 	.short	0x010a
        /*0cfe*/ 	.byte	0x3f
	.zero		1


	//   ....[64]....
        /*0d00*/ 	.word	0x000140a0
        /*0d04*/ 	.word	0x00000003
        /*0d08*/ 	.word	0x00028c50
        /*0d0c*/ 	.short	0x010a
        /*0d0e*/ 	.byte	0x3f
	.zero		1


	//   ....[65]....
        /*0d10*/ 	.word	0x00014100
        /*0d14*/ 	.word	0x00000003
        /*0d18*/ 	.word	0x00028c00
        /*0d1c*/ 	.short	0x010a
        /*0d1e*/ 	.byte	0x3f
	.zero		1


	//   ....[66]....
        /*0d20*/ 	.word	0x00014150
        /*0d24*/ 	.word	0x00000007
        /*0d28*/ 	.word	0x00028c30
        /*0d2c*/ 	.short	0x010a
        /*0d2e*/ 	.byte	0x3f
	.zero		1


	//   ....[67]....
        /*0d30*/ 	.word	0x000141a0
        /*0d34*/ 	.word	0x00000007
        /*0d38*/ 	.word	0x00028c50
        /*0d3c*/ 	.short	0x010a
        /*0d3e*/ 	.byte	0x3f
	.zero		1


	//   ....[68]....
        /*0d40*/ 	.word	0x00014200
        /*0d44*/ 	.word	0x00000006
        /*0d48*/ 	.word	0x00028c30
        /*0d4c*/ 	.short	0x010a
        /*0d4e*/ 	.byte	0x3f
	.zero		1


	//   ....[69]....
        /*0d50*/ 	.word	0x00014250
        /*0d54*/ 	.word	0x000000b2
        /*0d58*/ 	.word	0x00028c50
        /*0d5c*/ 	.short	0x010a
        /*0d5e*/ 	.byte	0x3f
	.zero		1


	//   ....[70]....
        /*0d60*/ 	.word	0x000142b0
        /*0d64*/ 	.word	0x00000006
        /*0d68*/ 	.word	0x00028c30
        /*0d6c*/ 	.short	0x010a
        /*0d6e*/ 	.byte	0x3f
	.zero		1


	//   ....[71]....
        /*0d70*/ 	.word	0x00014300
        /*0d74*/ 	.word	0x000000aa
        /*0d78*/ 	.word	0x00028c50
        /*0d7c*/ 	.short	0x010a
        /*0d7e*/ 	.byte	0x3f
	.zero		1


	//   ....[72]....
        /*0d80*/ 	.word	0x000144a0
        /*0d84*/ 	.word	0x00000000
        /*0d88*/ 	.word	0x00028c40
        /*0d8c*/ 	.short	0x010a
        /*0d8e*/ 	.byte	0x3f
	.zero		1


	//   ....[73]....
        /*0d90*/ 	.word	0x00014a10
        /*0d94*/ 	.word	0x00000002
        /*0d98*/ 	.word	0x00028c20
        /*0d9c*/ 	.short	0x010a
        /*0d9e*/ 	.byte	0x3f
	.zero		1


	//   ....[74]....
        /*0da0*/ 	.word	0x00014a60
        /*0da4*/ 	.word	0x00000000
        /*0da8*/ 	.word	0x00028c60
        /*0dac*/ 	.short	0x010a
        /*0dae*/ 	.byte	0x3f
	.zero		1


	//   ....[75]....
        /*0db0*/ 	.word	0x00014ab0
        /*0db4*/ 	.word	0x00000003
        /*0db8*/ 	.word	0x00028c40
        /*0dbc*/ 	.short	0x010a
        /*0dbe*/ 	.byte	0x3f
	.zero		1


	//   ....[76]....
        /*0dc0*/ 	.word	0x00014b00
        /*0dc4*/ 	.word	0x00000003
        /*0dc8*/ 	.word	0x00028c60
        /*0dcc*/ 	.short	0x010a
        /*0dce*/ 	.byte	0x3f
	.zero		1


	//   ....[77]....
        /*0dd0*/ 	.word	0x00014b50
        /*0dd4*/ 	.word	0x00000004
        /*0dd8*/ 	.word	0x00028c40
        /*0ddc*/ 	.short	0x010a
        /*0dde*/ 	.byte	0x3f
	.zero		1


	//   ....[78]....
        /*0de0*/ 	.word	0x00014ba0
        /*0de4*/ 	.word	0x00000004
        /*0de8*/ 	.word	0x00028c60
        /*0dec*/ 	.short	0x010a
        /*0dee*/ 	.byte	0x3f
	.zero		1


	//   ....[79]....
        /*0df0*/ 	.word	0x00014bf0
        /*0df4*/ 	.word	0x00000004
        /*0df8*/ 	.word	0x00028c40
        /*0dfc*/ 	.short	0x010a
        /*0dfe*/ 	.byte	0x3f
	.zero		1


	//   ....[80]....
        /*0e00*/ 	.word	0x00014c40
        /*0e04*/ 	.word	0x00000004
        /*0e08*/ 	.word	0x00028c60
        /*0e0c*/ 	.short	0x010a
        /*0e0e*/ 	.byte	0x3f
	.zero		1


	//   ....[81]....
        /*0e10*/ 	.word	0x000155d0
        /*0e14*/ 	.word	0x00000000
        /*0e18*/ 	.word	0x00028c20
        /*0e1c*/ 	.short	0x010a
        /*0e1e*/ 	.byte	0x3f
	.zero		1


	//   ....[82]....
        /*0e20*/ 	.word	0x00015770
        /*0e24*/ 	.word	0x00000006
        /*0e28*/ 	.word	0x00000000
        /*0e2c*/ 	.short	0x010a
        /*0e2e*/ 	.byte	0x3f
	.zero		1


	//   ....[83]....
        /*0e30*/ 	.word	0x000157c0
        /*0e34*/ 	.word	0x00000007
        /*0e38*/ 	.word	0x00000000
        /*0e3c*/ 	.short	0x010a
        /*0e3e*/ 	.byte	0x3f
	.zero		1


	//   ....[84]....
        /*0e40*/ 	.word	0x00015810
        /*0e44*/ 	.word	0x00000004
        /*0e48*/ 	.word	0x00000000
        /*0e4c*/ 	.short	0x010a
        /*0e4e*/ 	.byte	0x3f
	.zero		1


	//----- nvinfo : EIATTR_NUM_MBARRIERS
	.align		4
.L_560:
        /*0e50*/ 	.byte	0x03, 0x38
        /*0e52*/ 	.short	0x0016


	//----- nvinfo : EIATTR_EXIT_INSTR_OFFSETS
	.align		4
        /*0e54*/ 	.byte	0x04, 0x1c
        /*0e56*/ 	.short	(.L_562 - .L_561)


	//   ....[0]....
.L_561:
        /*0e58*/ 	.word	0x00000a50


	//   ....[1]....
        /*0e5c*/ 	.word	0x0000ce80


	//   ....[2]....
        /*0e60*/ 	.word	0x00014020


	//----- nvinfo : EIATTR_MAX_THREADS
	.align		4
.L_562:
        /*0e64*/ 	.byte	0x04, 0x05
        /*0e66*/ 	.short	(.L_564 - .L_563)
.L_563:
        /*0e68*/ 	.word	0x00000180
        /*0e6c*/ 	.word	0x00000001
        /*0e70*/ 	.word	0x00000001


	//----- nvinfo : EIATTR_CRS_STACK_SIZE
	.align		4
.L_564:
        /*0e74*/ 	.byte	0x04, 0x1e
        /*0e76*/ 	.short	(.L_566 - .L_565)
.L_565:
        /*0e78*/ 	.word	0x00000000


	//----- nvinfo : EIATTR_CBANK_PARAM_SIZE
	.align		4
.L_566:
        /*0e7c*/ 	.byte	0x03, 0x19
        /*0e7e*/ 	.short	0x0af0


	//----- nvinfo : EIATTR_PARAM_CBANK
	.align		4
        /*0e80*/ 	.byte	0x04, 0x0a
        /*0e82*/ 	.short	(.L_568 - .L_567)
	.align		4
.L_567:
        /*0e84*/ 	.word	index@(.nv.constant0._ZN7cutlass13device_kernelIN5flash11enable_sm90INS1_16FlashAttnFwdSm90INS1_25CollectiveMainloopFwdSm90ILi2EN4cute5tupleIJNS5_1CILi1EEES8_S8_EEENS6_IJNS7_ILi64EEESA_SA_EEELi512ENS_6half_tEfNS_4arch4Sm90ELb1ELb0ELb1ELb1ELb0ELb0ELb0ELb0ELb0ELb1ELb0ELb0EEENS1_21CollectiveEpilogueFwdINS6_IJSA_NS7_ILi512EEESA_EEES9_SC_SE_Li256ELb1ELb1ELb0ELb0EEENS1_36VarlenDynamicPersistentTileSchedulerILi64ELi64ELi256ELi128ELb0ELb1ELb1ELb1ELb1ELb1EEEEEEEEEvNT_6ParamsE)
        /*0e88*/ 	.short	0x0210
        /*0e8a*/ 	.short	0x0af0


	//----- nvinfo : EIATTR_SW_WAR
	.align		4
.L_568:
        /*0e8c*/ 	.byte	0x04, 0x36
        /*0e8e*/ 	.short	(.L_570 - .L_569)
.L_569:
        /*0e90*/ 	.word	0x00000008
.L_570:


//--------------------- .nv.info._ZN7cutlass13device_kernelIN5flash11enable_sm90INS1_16FlashAttnFwdSm90INS1_25CollectiveMainloopFwdSm90ILi2EN4cute5tupleIJNS5_1CILi1EEES8_S8_EEENS6_IJNS7_ILi64EEESA_SA_EEELi512ENS_6half_tEfNS_4arch4Sm90ELb1ELb0ELb1ELb1ELb0ELb1ELb0ELb0ELb0ELb1ELb0ELb0EEENS1_21CollectiveEpilogueFwdINS6_IJSA_NS7_ILi512EEESA_EEES9_SC_SE_Li256ELb1ELb1ELb0ELb0EEENS1_36VarlenDynamicPersistentTileSchedulerILi64ELi64ELi256ELi128ELb0ELb1ELb1ELb1ELb1ELb1EEEEEEEEEvNT_6ParamsE --------------------------
	.section	.nv.info._ZN7cutlass13device_kernelIN5flash11enable_sm90INS1_16FlashAttnFwdSm90INS1_25CollectiveMainloopFwdSm90ILi2EN4cute5tupleIJNS5_1CILi1EEES8_S8_EEENS6_IJNS7_ILi64EEESA_SA_EEELi512ENS_6half_tEfNS_4arch4Sm90ELb1ELb0ELb1ELb1ELb0ELb1ELb0ELb0ELb0ELb1ELb0ELb0EEENS1_21CollectiveEpilogueFwdINS6_IJSA_NS7_ILi512EEESA_EEES9_SC_SE_Li256ELb1ELb1ELb0ELb0EEENS1_36VarlenDynamicPersistentTileSchedulerILi64ELi64ELi256ELi128ELb0ELb1ELb1ELb1ELb1ELb1EEEEEEEEEvNT_6ParamsE,"",@"SHT_CUDA_INFO"
	.sectionflags	@""
	.align	4


	//----- nvinfo : EIATTR_CUDA_API_VERSION
	.align		4
        /*0000*/ 	.byte	0x04, 0x37
        /*0002*/ 	.short	(.L_572 - .L_571)
.L_571:
        /*0004*/ 	.word	0x00000082


	//----- nvinfo : EIATTR_KPARAM_INFO
	.align		4
.L_572:
        /*0008*/ 	.byte	0x04, 0x17
        /*000a*/ 	.short	(.L_574 - .L_573)
.L_573:
        /*000c*/ 	.word	0x00000000
        /*0010*/ 	.short	0x0000
        /*0012*/ 	.short	0x0070
        /*0014*/ 	.byte	0x00, 0xf0, 0x01, 0x2a


	//----- nvinfo : EIATTR_SPARSE_MMA_MASK
	.align		4
.L_574:
        /*0018*/ 	.byte	0x03, 0x50
        /*001a*/ 	.short	0x0000


	//----- nvinfo : EIATTR_MAXREG_COUNT
	.align		4
        /*001c*/ 	.byte	0x03, 0x1b
        /*001e*/ 	.short	0x00a8


	//----- nvinfo : EIATTR_NUM_BARRIERS
	.align		4
        /*0020*/ 	.byte	0x02, 0x4c
        /*0022*/ 	.byte	0x10
	.zero		1


	//----- nvinfo : EIATTR_EXTERNS
	.align		4
        /*0024*/ 	.byte	0x04, 0x0f
        /*0026*/ 	.short	(.L_576 - .L_575)


	//   ....[0]....
	.align		4
.L_575:
        /*0028*/ 	.word	index@(__assertfail)


	//----- nvinfo : EIATTR_ANNOTATIONS
	.align		4
.L_576:
        /*002c*/ 	.byte	0x04, 0x55
        /*002e*/ 	.short	(.L_578 - .L_577)


	//   ....[0]....
.L_577:
        /* <DEDUP_REMOVED lines=100> */


	//----- nvinfo : EIATTR_MERCURY_ISA_VERSION
	.align		4
.L_578:
        /*0658*/ 	.byte	0x03, 0x5f
        /*065a*/ 	.short	0x0101


	//----- nvinfo : EIATTR_UNUSED_LOAD_BYTE_OFFSET
	.align		4
        /*065c*/ 	.byte	0x04, 0x44
        /*065e*/ 	.short	(.L_580 - .L_579)


	//   ....[0]....
.L_579:
        /*0660*/ 	.word	0x00000a90
        /*0664*/ 	.word	0x0000fff0


	//   ....[1]....
        /*0668*/ 	.word	0x0000ff30
        /*066c*/ 	.word	0x0000fff0


	//----- nvinfo : EIATTR_INT_WARP_WIDE_INSTR_OFFSETS
	.align		4
.L_580:
        /*0670*/ 	.byte	0x04, 0x31
        /*0672*/ 	.short	(.L_582 - .L_581)


	//   ....[0]....
.L_581:
        /*0674*/ 	.word	0x00000190


	//   ....[1]....
        /*0678*/ 	.word	0x000001d0


	//   ....[2]....
        /*067c*/ 	.word	0x000002a0


	//   ....[3]....
        /*0680*/ 	.word	0x00015e70


	//   ....[4]....
        /*0684*/ 	.word	0x00015f00


	//   ....[5]....
        /*0688*/ 	.word	0x0001abe0


	//   ....[6]....
        /*068c*/ 	.word	0x0001ac70


	//----- nvinfo : EIATTR_COOP_GROUP_MASK_REGIDS
	.align		4
.L_582:
        /*0690*/ 	.byte	0x04, 0x29
        /*0692*/ 	.short	(.L_584 - .L_583)


	//   ....[0]....
.L_583:
        /*0694*/ 	.word	0xffffffff


	//   ....[1]....
        /*0698*/ 	.word	0xffffffff


	//   ....[2]....
        /*069c*/ 	.word	0xffffffff


	//   ....[3]....
        /*06a0*/ 	.word	0xffffffff


	//   ....[4]....
        /*06a4*/ 	.word	0xffffffff


	//   ....[5]....
        /*06a8*/ 	.word	0xffffffff


	//   ....[6]....
        /*06ac*/ 	.word	0xffffffff


	//   ....[7]....
        /*06b0*/ 	.word	0xffffffff


	//   ....[8]....
        /*06b4*/ 	.word	0xffffffff


	//   ....[9]....
        /*06b8*/ 	.word	0xffffffff


	//   ....[10]....
        /*06bc*/ 	.word	0xffffffff


	//   ....[11]....
        /*06c0*/ 	.word	0xffffffff


	//   ....[12]....
        /*06c4*/ 	.word	0xffffffff


	//   ....[13]....
        /*06c8*/ 	.word	0xffffffff


	//   ....[14]....
        /*06cc*/ 	.word	0xffffffff


	//   ....[15]....
        /*06d0*/ 	.word	0xffffffff


	//   ....[16]....
        /*06d4*/ 	.word	0xffffffff


	//   ....[17]....
        /*06d8*/ 	.word	0xffffffff


	//   ....[18]....
        /*06dc*/ 	.word	0xffffffff


	//   ....[19]....
        /*06e0*/ 	.word	0xffffffff


	//   ....[20]....
        /*06e4*/ 	.word	0xffffffff


	//   ....[21]....
        /*06e8*/ 	.word	0xffffffff


	//   ....[22]....
        /*06ec*/ 	.word	0xffffffff


	//   ....[23]....
        /*06f0*/ 	.word	0xffffffff


	//   ....[24]....
        /*06f4*/ 	.word	0xffffffff


	//   ....[25]....
        /*06f8*/ 	.word	0xffffffff


	//   ....[26]....
        /*06fc*/ 	.word	0xffffffff


	//   ....[27]....
        /*0700*/ 	.word	0xffffffff


	//   ....[28]....
        /*0704*/ 	.word	0xffffffff


	//   ....[29]....
        /*0708*/ 	.word	0xffffffff


	//   ....[30]....
        /*070c*/ 	.word	0xffffffff


	//   ....[31]....
        /*0710*/ 	.word	0xffffffff


	//   ....[32]....
        /*0714*/ 	.word	0xffffffff


	//   ....[33]....
        /*0718*/ 	.word	0xffffffff


	//   ....[34]....
        /*071c*/ 	.word	0xffffffff


	//   ....[35]....
        /*0720*/ 	.word	0xffffffff


	//   ....[36]....
        /*0724*/ 	.word	0xffffffff


	//   ....[37]....
        /*0728*/ 	.word	0xffffffff


	//   ....[38]....
        /*072c*/ 	.word	0xffffffff


	//   ....[39]....
        /*0730*/ 	.word	0xffffffff


	//   ....[40]....
        /*0734*/ 	.word	0xffffffff


	//   ....[41]....
        /*0738*/ 	.word	0xffffffff


	//   ....[42]....
        /*073c*/ 	.word	0xffffffff


	//   ....[43]....
        /*0740*/ 	.word	0xffffffff


	//   ....[44]....
        /*0744*/ 	.word	0xffffffff


	//   ....[45]....
        /*0748*/ 	.word	0xffffffff


	//   ....[46]....
        /*074c*/ 	.word	0xffffffff


	//   ....[47]....
        /*0750*/ 	.word	0xffffffff


	//   ....[48]....
        /*0754*/ 	.word	0xffffffff


	//   ....[49]....
        /*0758*/ 	.word	0xffffffff


	//   ....[50]....
        /*075c*/ 	.word	0xffffffff


	//   ....[51]....
        /*0760*/ 	.word	0xffffffff


	//   ....[52]....
        /*0764*/ 	.word	0xffffffff


	//   ....[53]....
        /*0768*/ 	.word	0xffffffff


	//   ....[54]....
        /*076c*/ 	.word	0xffffffff


	//   ....[55]....
        /*0770*/ 	.word	0xffffffff


	//   ....[56]....
        /*0774*/ 	.word	0xffffffff


	//   ....[57]....
        /*0778*/ 	.word	0xffffffff


	//   ....[58]....
        /*077c*/ 	.word	0xffffffff


	//   ....[59]....
        /*0780*/ 	.word	0xffffffff


	//   ....[60]....
        /*0784*/ 	.word	0xffffffff


	//   ....[61]....
        /*0788*/ 	.word	0xffffffff


	//   ....[62]....
        /*078c*/ 	.word	0xffffffff


	//   ....[63]....
        /*0790*/ 	.word	0xffffffff


	//   ....[64]....
        /*0794*/ 	.word	0xffffffff


	//   ....[65]....
        /*0798*/ 	.word	0xffffffff


	//   ....[66]....
        /*079c*/ 	.word	0xffffffff


	//   ....[67]....
        /*07a0*/ 	.word	0xffffffff


	//   ....[68]....
        /*07a4*/ 	.word	0xffffffff


	//   ....[69]....
        /*07a8*/ 	.word	0xffffffff


	//   ....[70]....
        /*07ac*/ 	.word	0xffffffff


	//   ....[71]....
        /*07b0*/ 	.word	0xffffffff


	//   ....[72]....
        /*07b4*/ 	.word	0xffffffff


	//   ....[73]....
        /*07b8*/ 	.word	0xffffffff


	//   ....[74]....
        /*07bc*/ 	.word	0xffffffff


	//   ....[75]....
        /*07c0*/ 	.word	0xffffffff


	//   ....[76]....
        /*07c4*/ 	.word	0xffffffff


	//   ....[77]....
        /*07c8*/ 	.word	0xffffffff


	//   ....[78]....
        /*07cc*/ 	.word	0xffffffff


	//   ....[79]....
        /*07d0*/ 	.word	0xffffffff


	//   ....[80]....
        /*07d4*/ 	.word	0xffffffff


	//   ....[81]....
        /*07d8*/ 	.word	0xffffffff


	//   ....[82]....
        /*07dc*/ 	.word	0xffffffff


	//   ....[83]....
        /*07e0*/ 	.word	0xffffffff


	//   ....[84]....
        /*07e4*/ 	.word	0xffffffff


	//   ....[85]....
        /*07e8*/ 	.word	0xffffffff


	//   ....[86]....
        /*07ec*/ 	.word	0xffffffff


	//   ....[87]....
        /*07f0*/ 	.word	0xffffffff


	//   ....[88]....
        /*07f4*/ 	.word	0xffffffff


	//   ....[89]....
        /*07f8*/ 	.word	0xffffffff


	//   ....[90]....
        /*07fc*/ 	.word	0xffffffff


	//   ....[91]....
        /*0800*/ 	.word	0xffffffff


	//   ....[92]....
        /*0804*/ 	.word	0xffffffff


	//   ....[93]....
        /*0808*/ 	.word	0xffffffff


	//   ....[94]....
        /*080c*/ 	.word	0xffffffff


	//   ....[95]....
        /*0810*/ 	.word	0xffffffff


	//   ....[96]....
        /*0814*/ 	.word	0xffffffff


	//   ....[97]....
        /*0818*/ 	.word	0xffffffff


	//   ....[98]....
        /*081c*/ 	.word	0xffffffff


	//   ....[99]....
        /*0820*/ 	.word	0xffffffff


	//   ....[100]....
        /*0824*/ 	.word	0xffffffff


	//   ....[101]....
        /*0828*/ 	.word	0xffffffff


	//   ....[102]....
        /*082c*/ 	.word	0xffffffff


	//   ....[103]....
        /*0830*/ 	.word	0xffffffff


	//   ....[104]....
        /*0834*/ 	.word	0xffffffff


	//   ....[105]....
        /*0838*/ 	.word	0x0500000f


	//   ....[106]....
        /*083c*/ 	.word	0x0500000f


	//   ....[107]....
        /*0840*/ 	.word	0x0500000f


	//   ....[108]....
        /*0844*/ 	.word	0x0500000f


	//   ....[109]....
        /*0848*/ 	.word	0x0500000f


	//   ....[110]....
        /*084c*/ 	.word	0x0500000f


	//   ....[111]....
        /*0850*/ 	.word	0x0500000f


	//   ....[112]....
        /*0854*/ 	.word	0x0500000f


	//   ....[113]....
        /*0858*/ 	.word	0x0500000f


	//   ....[114]....
        /*085c*/ 	.word	0x0500000f


	//   ....[115]....
        /*0860*/ 	.word	0x0500000f


	//   ....[116]....
        /*0864*/ 	.word	0x0500000f


	//   ....[117]....
        /*0868*/ 	.word	0x0500000f


	//   ....[118]....
        /*086c*/ 	.word	0x0500000f


	//   ....[119]....
        /*0870*/ 	.word	0x0500000f


	//   ....[120]....
        /*0874*/ 	.word	0x0500000f


	//   ....[121]....
        /*0878*/ 	.word	0x0500000f


	//   ....[122]....
        /*087c*/ 	.word	0x0500000f


	//   ....[123]....
        /*0880*/ 	.word	0x0500000f


	//   ....[124]....
        /*0884*/ 	.word	0x0500000f


	//   ....[125]....
        /*0888*/ 	.word	0x0500000f


	//   ....[126]....
        /*088c*/ 	.word	0x0500000f


	//   ....[127]....
        /*0890*/ 	.word	0x0500000f


	//   ....[128]....
        /*0894*/ 	.word	0x0500000f


	//   ....[129]....
        /*0898*/ 	.word	0x0500000f


	//   ....[130]....
        /*089c*/ 	.word	0x0500000f


	//   ....[131]....
        /*08a0*/ 	.word	0x0500000f


	//   ....[132]....
        /*08a4*/ 	.word	0x0500000f


	//   ....[133]....
        /*08a8*/ 	.word	0x0500000f


	//   ....[134]....
        /*08ac*/ 	.word	0x0500000f


	//   ....[135]....
        /*08b0*/ 	.word	0x0500000f


	//   ....[136]....
        /*08b4*/ 	.word	0x0500000f


	//   ....[137]....
        /*08b8*/ 	.word	0x0500000f


	//   ....[138]....
        /*08bc*/ 	.word	0x0500000f


	//   ....[139]....
        /*08c0*/ 	.word	0x0500000f


	//   ....[140]....
        /*08c4*/ 	.word	0x0500000f


	//   ....[141]....
        /*08c8*/ 	.word	0x0500000f


	//   ....[142]....
        /*08cc*/ 	.word	0x0500000f


	//   ....[143]....
        /*08d0*/ 	.word	0x0500000f


	//   ....[144]....
        /*08d4*/ 	.word	0x0500000f


	//   ....[145]....
        /*08d8*/ 	.word	0x0500000f


	//   ....[146]....
        /*08dc*/ 	.word	0x0500000f


	//   ....[147]....
        /*08e0*/ 	.word	0x0500000f


	//   ....[148]....
        /*08e4*/ 	.word	0x0500000f


	//----- nvinfo : EIATTR_COOP_GROUP_INSTR_OFFSETS
	.align		4
.L_584:
        /*08e8*/ 	.byte	0x04, 0x28
        /*08ea*/ 	.short	(.L_586 - .L_585)


	//   ....[0]....
.L_585:
        /*08ec*/ 	.word	0x00000060


	//   ....[1]....
        /*08f0*/ 	.word	0x000001a0


	//   ....[2]....
        /*08f4*/ 	.word	0x000001e0


	//   ....[3]....
        /*08f8*/ 	.word	0x000003d0


	//   ....[4]....
        /*08fc*/ 	.word	0x00000530


	//   ....[5]....
        /*0900*/ 	.word	0x00000650


	//   ....[6]....
        /*0904*/ 	.word	0x000007b0


	//   ....[7]....
        /*0908*/ 	.word	0x000047b0


	//   ....[8]....
        /*090c*/ 	.word	0x00006710


	//   ....[9]....
        /*0910*/ 	.word	0x00006e30


	//   ....[10]....
        /*0914*/ 	.word	0x00006e40


	//   ....[11]....
        /*0918*/ 	.word	0x00006e50


	//   ....[12]....
        /*091c*/ 	.word	0x00006e60


	//   ....[13]....
        /*0920*/ 	.word	0x00007170


	//   ....[14]....
        /*0924*/ 	.word	0x00007180


	//   ....[15]....
        /*0928*/ 	.word	0x00007190


	//   ....[16]....
        /*092c*/ 	.word	0x000071a0


	//   ....[17]....
        /*0930*/ 	.word	0x00008370


	//   ....[18]....
        /*0934*/ 	.word	0x00008380


	//   ....[19]....
        /*0938*/ 	.word	0x00008390


	//   ....[20]....
        /*093c*/ 	.word	0x000083a0


	//   ....[21]....
        /*0940*/ 	.word	0x00008610


	//   ....[22]....
        /*0944*/ 	.word	0x00008620


	//   ....[23]....
        /*0948*/ 	.word	0x00008630


	//   ....[24]....
        /*094c*/ 	.word	0x00008640


	//   ....[25]....
        /*0950*/ 	.word	0x00009a60


	//   ....[26]....
        /*0954*/ 	.word	0x00009c20


	//   ....[27]....
        /*0958*/ 	.word	0x0000a170


	//   ....[28]....
        /*095c*/ 	.word	0x0000a220


	//   ....[29]....
        /*0960*/ 	.word	0x0000a610


	//   ....[30]....
        /*0964*/ 	.word	0x0000a6d0


	//   ....[31]....
        /*0968*/ 	.word	0x0000b140


	//   ....[32]....
        /*096c*/ 	.word	0x0000b360


	//   ....[33]....
        /*0970*/ 	.word	0x0000b440


	//   ....[34]....
        /*0974*/ 	.word	0x0000bf60


	//   ....[35]....
        /*0978*/ 	.word	0x0000bfd0


	//   ....[36]....
        /*097c*/ 	.word	0x0000c760


	//   ....[37]....
        /*0980*/ 	.word	0x0000c880


	//   ....[38]....
        /*0984*/ 	.word	0x0000d5a0


	//   ....[39]....
        /*0988*/ 	.word	0x0000ddc0


	//   ....[40]....
        /*098c*/ 	.word	0x0000de20


	//   ....[41]....
        /*0990*/ 	.word	0x0000e6b0


	//   ....[42]....
        /*0994*/ 	.word	0x0000e710


	//   ....[43]....
        /*0998*/ 	.word	0x0000f3f0


	//   ....[44]....
        /*099c*/ 	.word	0x0000f440


	//   ....[45]....
        /*09a0*/ 	.word	0x0000f480


	//   ....[46]....
        /*09a4*/ 	.word	0x0000f4e0


	//   ....[47]....
        /*09a8*/ 	.word	0x0000f500


	//   ....[48]....
        /*09ac*/ 	.word	0x00010ee0


	//   ....[49]....
        /*09b0*/ 	.word	0x000113d0


	//   ....[50]....
        /*09b4*/ 	.word	0x00011400


	//   ....[51]....
        /*09b8*/ 	.word	0x00011430


	//   ....[52]....
        /*09bc*/ 	.word	0x00011440


	//   ....[53]....
        /*09c0*/ 	.word	0x00011a30


	//   ....[54]....
        /*09c4*/ 	.word	0x00011aa0


	//   ....[55]....
        /*09c8*/ 	.word	0x00011d20


	//   ....[56]....
        /*09cc*/ 	.word	0x00011d40


	//   ....[57]....
        /*09d0*/ 	.word	0x00012890


	//   ....[58]....
        /*09d4*/ 	.word	0x000128b0


	//   ....[59]....
        /*09d8*/ 	.word	0x00012ae0


	//   ....[60]....
        /*09dc*/ 	.word	0x00012b00


	//   ....[61]....
        /*09e0*/ 	.word	0x00012db0


	//   ....[62]....
        /*09e4*/ 	.word	0x00012f80


	//   ....[63]....
        /*09e8*/ 	.word	0x00012fb0


	//   ....[64]....
        /*09ec*/ 	.word	0x00012fe0


	//   ....[65]....
        /*09f0*/ 	.word	0x00013010


	//   ....[66]....
        /*09f4*/ 	.word	0x00013040


	//   ....[67]....
        /*09f8*/ 	.word	0x00013070


	//   ....[68]....
        /*09fc*/ 	.word	0x000131e0


	//   ....[69]....
        /*0a00*/ 	.word	0x00013210


	//   ....[70]....
        /*0a04*/ 	.word	0x00013240


	//   ....[71]....
        /*0a08*/ 	.word	0x00013270


	//   ....[72]....
        /*0a0c*/ 	.word	0x000132a0


	//   ....[73]....
        /*0a10*/ 	.word	0x000132d0


	//   ....[74]....
        /*0a14*/ 	.word	0x00013370


	//   ....[75]....
        /*0a18*/ 	.word	0x000133d0


	//   ....[76]....
        /*0a1c*/ 	.word	0x00013460


	//   ....[77]....
        /*0a20*/ 	.word	0x00014260


	//   ....[78]....
        /*0a24*/ 	.word	0x00016470


	//   ....[79]....
        /*0a28*/ 	.word	0x00017020


	//   ....[80]....
        /*0a2c*/ 	.word	0x00017030


	//   ....[81]....
        /*0a30*/ 	.word	0x00017050


	//   ....[82]....
        /*0a34*/ 	.word	0x000170f0


	//   ....[83]....
        /*0a38*/ 	.word	0x00017120


	//   ....[84]....
        /*0a3c*/ 	.word	0x00017190


	//   ....[85]....
        /*0a40*/ 	.word	0x000171a0


	//   ....[86]....
        /*0a44*/ 	.word	0x00017210


	//   ....[87]....
        /*0a48*/ 	.word	0x0001ae70


	//   ....[88]....
        /*0a4c*/ 	.word	0x0001aed0


	//   ....[89]....
        /*0a50*/ 	.word	0x0001af00


	//   ....[90]....
        /*0a54*/ 	.word	0x0001af30


	//   ....[91]....
        /*0a58*/ 	.word	0x0001af60


	//   ....[92]....
        /*0a5c*/ 	.word	0x0001af90


	//   ....[93]....
        /*0a60*/ 	.word	0x0001afc0


	//   ....[94]....
        /*0a64*/ 	.word	0x0001afd0


	//   ....[95]....
        /*0a68*/ 	.word	0x0001b150


	//   ....[96]....
        /*0a6c*/ 	.word	0x0001b180


	//   ....[97]....
        /*0a70*/ 	.word	0x0001b1b0


	//   ....[98]....
        /*0a74*/ 	.word	0x0001b1e0


	//   ....[99]....
        /*0a78*/ 	.word	0x0001b210


	//   ....[100]....
        /*0a7c*/ 	.word	0x0001b240


	//   ....[101]....
        /*0a80*/ 	.word	0x0001b300


	//   ....[102]....
        /*0a84*/ 	.word	0x0001b320


	//   ....[103]....
        /*0a88*/ 	.word	0x0001b390


	//   ....[104]....
        /*0a8c*/ 	.word	0x0001ba60


	//   ....[105]....
        /*0a90*/ 	.word	0x0001bf40


	//   ....[106]....
        /*0a94*/ 	.word	0x0001bfd0


	//   ....[107]....
        /*0a98*/ 	.word	0x0001c020


	//   ....[108]....
        /*0a9c*/ 	.word	0x0001c070


	//   ....[109]....
        /*0aa0*/ 	.word	0x0001c100


	//   ....[110]....
        /*0aa4*/ 	.word	0x0001c190


	//   ....[111]....
        /*0aa8*/ 	.word	0x0001c1e0


	//   ....[112]....
        /*0aac*/ 	.word	0x0001c230


	//   ....[113]....
        /*0ab0*/ 	.word	0x0001c310


	//   ....[114]....
        /*0ab4*/ 	.word	0x0001c3a0


	//   ....[115]....
        /*0ab8*/ 	.word	0x0001c3f0


	//   ....[116]....
        /*0abc*/ 	.word	0x0001c450


	//   ....[117]....
        /*0ac0*/ 	.word	0x0001c4f0


	//   ....[118]....
        /*0ac4*/ 	.word	0x0001c580


	//   ....[119]....
        /*0ac8*/ 	.word	0x0001c5d0


	//   ....[120]....
        /*0acc*/ 	.word	0x0001c620


	//   ....[121]....
        /*0ad0*/ 	.word	0x0001c930


	//   ....[122]....
        /*0ad4*/ 	.word	0x0001cc20


	//   ....[123]....
        /*0ad8*/ 	.word	0x0001cdd0


	//   ....[124]....
        /*0adc*/ 	.word	0x0001ce20


	//   ....[125]....
        /*0ae0*/ 	.word	0x0001ce80


	//   ....[126]....
        /*0ae4*/ 	.word	0x0001cf20


	//   ....[127]....
        /*0ae8*/ 	.word	0x0001cfd0


	//   ....[128]....
        /*0aec*/ 	.word	0x0001d070


	//   ....[129]....
        /*0af0*/ 	.word	0x0001d130


	//   ....[130]....
        /*0af4*/ 	.word	0x0001d210


	//   ....[131]....
        /*0af8*/ 	.word	0x0001d540


	//   ....[132]....
        /*0afc*/ 	.word	0x0001d5e0


	//   ....[133]....
        /*0b00*/ 	.word	0x0001d700


	//   ....[134]....
        /*0b04*/ 	.word	0x0001d770


	//   ....[135]....
        /*0b08*/ 	.word	0x0001d7f0


	//   ....[136]....
        /*0b0c*/ 	.word	0x0001d870


	//   ....[137]....
        /*0b10*/ 	.word	0x0001d8f0


	//   ....[138]....
        /*0b14*/ 	.word	0x0001d980


	//   ....[139]....
        /*0b18*/ 	.word	0x0001da20


	//   ....[140]....
        /*0b1c*/ 	.word	0x0001dac0


	//   ....[141]....
        /*0b20*/ 	.word	0x0001db30


	//   ....[142]....
        /*0b24*/ 	.word	0x0001dba0


	//   ....[143]....
        /*0b28*/ 	.word	0x0001dc10


	//   ....[144]....
        /*0b2c*/ 	.word	0x0001dc90


	//   ....[145]....
        /*0b30*/ 	.word	0x0001dd10


	//   ....[146]....
        /*0b34*/ 	.word	0x0001ddb0


	//   ....[147]....
        /*0b38*/ 	.word	0x0001de40


	//   ....[148]....
        /*0b3c*/ 	.word	0x0001df70


	//----- nvinfo : EIATTR_REG_RECONFIG
	.align		4
.L_586:
        /*0b40*/ 	.byte	0x01, 0x54
	.zero		2


	//----- nvinfo : EIATTR_SYSCALL_OFFSETS
	.align		4
        /*0b44*/ 	.byte	0x04, 0x46
        /*0b46*/ 	.short	(.L_588 - .L_587)


	//   ....[0]....
.L_587:
        /*0b48*/ 	.word	0x00001a10


	//   ....[1]....
        /*0b4c*/ 	.word	0x00001b60


	//   ....[2]....
        /*0b50*/ 	.word	0x000068c0


	//   ....[3]....
        /*0b54*/ 	.word	0x00006be0


	//   ....[4]....
        /*0b58*/ 	.word	0x00016070


	//   ....[5]....
        /*0b5c*/ 	.word	0x000161d0


	//   ....[6]....
        /*0b60*/ 	.word	0x000162d0


	//   ....[7]....
        /*0b64*/ 	.word	0x00016c40


	//----- nvinfo : EIATTR_MBARRIER_INSTR_OFFSETS
	.align		4
.L_588:
        /*0b68*/ 	.byte	0x04, 0x39
        /*0b6a*/ 	.short	(.L_590 - .L_589)


	//   ....[0]....
.L_589:
        /*0b6c*/ 	.word	0x000002c0
        /*0b70*/ 	.word	0x000000ff
        /*0b74*/ 	.word	0x00028c00
        /*0b78*/ 	.short	0x0100
        /*0b7a*/ 	.byte	0x08
	.zero		1


	//   ....[1]....
        /*0b7c*/ 	.word	0x000002d0
        /*0b80*/ 	.word	0x000000ff
        /*0b84*/ 	.word	0x00028c20
        /*0b88*/ 	.short	0x0100
        /*0b8a*/ 	.byte	0x08
	.zero		1


	//   ....[2]....
        /*0b8c*/ 	.word	0x00000380
        /*0b90*/ 	.word	0x000000ff
        /*0b94*/ 	.word	0x00028c30
        /*0b98*/ 	.short	0x0100
        /*0b9a*/ 	.byte	0x06
	.zero		1


	//   ....[3]....
        /*0b9c*/ 	.word	0x00000390
        /*0ba0*/ 	.word	0x000000ff
        /*0ba4*/ 	.word	0x00028c40
        /*0ba8*/ 	.short	0x0100
        /*0baa*/ 	.byte	0x06
	.zero		1


	//   ....[4]....
        /*0bac*/ 	.word	0x000003a0
        /*0bb0*/ 	.word	0x000000ff
        /*0bb4*/ 	.word	0x00028c38
        /*0bb8*/ 	.short	0x0100
        /*0bba*/ 	.byte	0x06
	.zero		1


	//   ....[5]....
        /*0bbc*/ 	.word	0x000003b0
        /*0bc0*/ 	.word	0x000000ff
        /*0bc4*/ 	.word	0x00028c48
        /*0bc8*/ 	.short	0x0100
        /*0bca*/ 	.byte	0x06
	.zero		1


	//   ....[6]....
        /*0bcc*/ 	.word	0x000004e0
        /*0bd0*/ 	.word	0x000000ff
        /*0bd4*/ 	.word	0x00028c50
        /*0bd8*/ 	.short	0x0100
        /*0bda*/ 	.byte	0x08
	.zero		1


	//   ....[7]....
        /*0bdc*/ 	.word	0x000004f0
        /*0be0*/ 	.word	0x000000ff
        /*0be4*/ 	.word	0x00028c60
        /*0be8*/ 	.short	0x0100
        /*0bea*/ 	.byte	0x08
	.zero		1


	//   ....[8]....
        /*0bec*/ 	.word	0x00000500
        /*0bf0*/ 	.word	0x000000ff
        /*0bf4*/ 	.word	0x00028c58
        /*0bf8*/ 	.short	0x0100
        /*0bfa*/ 	.byte	0x08
	.zero		1


	//   ....[9]....
        /*0bfc*/ 	.word	0x00000510
        /*0c00*/ 	.word	0x000000ff
        /*0c04*/ 	.word	0x00028c68
        /*0c08*/ 	.short	0x0100
        /*0c0a*/ 	.byte	0x08
	.zero		1


	//   ....[10]....
        /*0c0c*/ 	.word	0x00000600
        /*0c10*/ 	.word	0x000000ff
        /*0c14*/ 	.word	0x00028c70
        /*0c18*/ 	.short	0x0100
        /*0c1a*/ 	.byte	0x06
	.zero		1


	//   ....[11]....
        /*0c1c*/ 	.word	0x00000610
        /*0c20*/ 	.word	0x000000ff
        /*0c24*/ 	.word	0x00028c80
        /*0c28*/ 	.short	0x0100
        /*0c2a*/ 	.byte	0x06
	.zero		1


	//   ....[12]....
        /*0c2c*/ 	.word	0x00000620
        /*0c30*/ 	.word	0x000000ff
        /*0c34*/ 	.word	0x00028c78
        /*0c38*/ 	.short	0x0100
        /*0c3a*/ 	.byte	0x06
	.zero		1


	//   ....[13]....
        /*0c3c*/ 	.word	0x00000630
        /*0c40*/ 	.word	0x000000ff
        /*0c44*/ 	.word	0x00028c88
        /*0c48*/ 	.short	0x0100
        /*0c4a*/ 	.byte	0x06
	.zero		1


	//   ....[14]....
        /*0c4c*/ 	.word	0x00000760
        /*0c50*/ 	.word	0x000000ff
        /*0c54*/ 	.word	0x00028c90
        /*0c58*/ 	.short	0x0100
        /*0c5a*/ 	.byte	0x08
	.zero		1


	//   ....[15]....
        /*0c5c*/ 	.word	0x00000770
        /*0c60*/ 	.word	0x000000ff
        /*0c64*/ 	.word	0x00028ca0
        /*0c68*/ 	.short	0x0100
        /*0c6a*/ 	.byte	0x08
	.zero		1


	//   ....[16]....
        /*0c6c*/ 	.word	0x00000780
        /*0c70*/ 	.word	0x000000ff
        /*0c74*/ 	.word	0x00028c98
        /*0c78*/ 	.short	0x0100
        /*0c7a*/ 	.byte	0x08
	.zero		1


	//   ....[17]....
        /*0c7c*/ 	.word	0x00000790
        /*0c80*/ 	.word	0x000000ff
        /*0c84*/ 	.word	0x00028ca8
        /*0c88*/ 	.short	0x0100
        /*0c8a*/ 	.byte	0x08
	.zero		1


	//   ....[18]....
        /*0c8c*/ 	.word	0x000008c0
        /*0c90*/ 	.word	0x000000ff
        /*0c94*/ 	.word	0x00028cb0
        /*0c98*/ 	.short	0x0100
        /*0c9a*/ 	.byte	0x08
	.zero		1


	//   ....[19]....
        /*0c9c*/ 	.word	0x000008d0
        /*0ca0*/ 	.word	0x000000ff
        /*0ca4*/ 	.word	0x00028cc0
        /*0ca8*/ 	.short	0x0100
        /*0caa*/ 	.byte	0x08
	.zero		1


	//   ....[20]....
        /*0cac*/ 	.word	0x000008e0
        /*0cb0*/ 	.word	0x000000ff
        /*0cb4*/ 	.word	0x00028cb8
        /*0cb8*/ 	.short	0x0100
        /*0cba*/ 	.byte	0x08
	.zero		1


	//   ....[21]....
        /*0cbc*/ 	.word	0x000008f0
        /*0cc0*/ 	.word	0x000000ff
        /*0cc4*/ 	.word	0x00028cc8
        /*0cc8*/ 	.short	0x0100
        /*0cca*/ 	.byte	0x08
	.zero		1


	//   ....[22]....
        /*0ccc*/ 	.word	0x00002720
        /*0cd0*/ 	.word	0x00000044
        /*0cd4*/ 	.word	0x00028c90
        /*0cd8*/ 	.short	0x010a
        /*0cda*/ 	.byte	0x3f
	.zero		1


	//   ....[23]....
        /*0cdc*/ 	.word	0x000030a0
        /*0ce0*/ 	.word	0x00000044
        /*0ce4*/ 	.word	0x00028c90
        /*0ce8*/ 	.short	0x010a
        /*0cea*/ 	.byte	0x3f
	.zero		1


	//   ....[24]....
        /*0cec*/ 	.word	0x00003910
        /*0cf0*/ 	.word	0x00000044
        /*0cf4*/ 	.word	0x00028c90
        /*0cf8*/ 	.short	0x010a
        /*0cfa*/ 	.byte	0x3f
	.zero		1


	//   ....[25]....
        /*0cfc*/ 	.word	0x00003b10
        /*0d00*/ 	.word	0x00000004
        /*0d04*/ 	.word	0x00000000
        /*0d08*/ 	.short	0x0101
        /*0d0a*/ 	.byte	0x3f
	.zero		1


	//   ....[26]....
        /*0d0c*/ 	.word	0x00003b50
        /*0d10*/ 	.word	0x00000044
        /*0d14*/ 	.word	0x00028cb0
        /*0d18*/ 	.short	0x010a
        /*0d1a*/ 	.byte	0x3f
	.zero		1


	//   ....[27]....
        /*0d1c*/ 	.word	0x00004180
        /*0d20*/ 	.word	0x00000044
        /*0d24*/ 	.word	0x00000000
        /*0d28*/ 	.short	0x0101
        /*0d2a*/ 	.byte	0x3f
	.zero		1


	//   ....[28]....
        /*0d2c*/ 	.word	0x000048c0
        /*0d30*/ 	.word	0x00000014
        /*0d34*/ 	.word	0x00028c50
        /*0d38*/ 	.short	0x010a
        /*0d3a*/ 	.byte	0x3f
	.zero		1


	//   ....[29]....
        /*0d3c*/ 	.word	0x00004c70
        /*0d40*/ 	.word	0x00000000
        /*0d44*/ 	.word	0x00000000
        /*0d48*/ 	.short	0x0101
        /*0d4a*/ 	.byte	0x3f
	.zero		1


	//   ....[30]....
        /*0d4c*/ 	.word	0x000055a0
        /*0d50*/ 	.word	0x00000003
        /*0d54*/ 	.word	0x00028c50
        /*0d58*/ 	.short	0x010a
        /*0d5a*/ 	.byte	0x3f
	.zero		1


	//   ....[31]....
        /*0d5c*/ 	.word	0x000055f0
        /*0d60*/ 	.word	0x00000003
        /*0d64*/ 	.word	0x00028c50
        /*0d68*/ 	.short	0x010a
        /*0d6a*/ 	.byte	0x3f
	.zero		1


	//   ....[32]....
        /*0d6c*/ 	.word	0x000058b0
        /*0d70*/ 	.word	0x00000003
        /*0d74*/ 	.word	0x00000000
        /*0d78*/ 	.short	0x0101
        /*0d7a*/ 	.byte	0x3f
	.zero		1


	//   ....[33]....
        /*0d7c*/ 	.word	0x00006950
        /*0d80*/ 	.word	0x00000002
        /*0d84*/ 	.word	0x00028c00
        /*0d88*/ 	.short	0x010a
        /*0d8a*/ 	.byte	0x3f
	.zero		1


	//   ....[34]....
        /*0d8c*/ 	.word	0x000069a0
        /*0d90*/ 	.word	0x00000002
        /*0d94*/ 	.word	0x00028c00
        /*0d98*/ 	.short	0x010a
        /*0d9a*/ 	.byte	0x3f
	.zero		1


	//   ....[35]....
        /*0d9c*/ 	.word	0x000073e0
        /*0da0*/ 	.word	0x00000002
        /*0da4*/ 	.word	0x00028c00
        /*0da8*/ 	.short	0x010a
        /*0daa*/ 	.byte	0x3f
	.zero		1


	//   ....[36]....
        /*0dac*/ 	.word	0x000087f0
        /*0db0*/ 	.word	0x00000002
        /*0db4*/ 	.word	0x00028c00
        /*0db8*/ 	.short	0x010a
        /*0dba*/ 	.byte	0x3f
	.zero		1


	//   ....[37]....
        /*0dbc*/ 	.word	0x000095d0
        /*0dc0*/ 	.word	0x00000015
        /*0dc4*/ 	.word	0x00028c30
        /*0dc8*/ 	.short	0x010a
        /*0dca*/ 	.byte	0x3f
	.zero		1


	//   ....[38]....
        /*0dcc*/ 	.word	0x00009670
        /*0dd0*/ 	.word	0x00000015
        /*0dd4*/ 	.word	0x00028c30
        /*0dd8*/ 	.short	0x010a
        /*0dda*/ 	.byte	0x3f
	.zero		1


	//   ....[39]....
        /*0ddc*/ 	.word	0x0000a9b0
        /*0de0*/ 	.word	0x00000000
        /*0de4*/ 	.word	0x00000000
        /*0de8*/ 	.short	0x0101
        /*0dea*/ 	.byte	0x3f
	.zero		1


	//   ....[40]....
        /*0dec*/ 	.word	0x0000ad50
        /*0df0*/ 	.word	0x00000015
        /*0df4*/ 	.word	0x00028c50
        /*0df8*/ 	.short	0x010a
        /*0dfa*/ 	.byte	0x3f
	.zero		1


	//   ....[41]....
        /*0dfc*/ 	.word	0x0000ae10
        /*0e00*/ 	.word	0x00000015
        /*0e04*/ 	.word	0x00028c50
        /*0e08*/ 	.short	0x010a
        /*0e0a*/ 	.byte	0x3f
	.zero		1


	//   ....[42]....
        /*0e0c*/ 	.word	0x0000b160
        /*0e10*/ 	.word	0x00000015
        /*0e14*/ 	.word	0x00000000
        /*0e18*/ 	.short	0x0101
        /*0e1a*/ 	.byte	0x3f
	.zero		1


	//   ....[43]....
        /*0e1c*/ 	.word	0x0000b280
        /*0e20*/ 	.word	0x000000d6
        /*0e24*/ 	.word	0x00028c30
        /*0e28*/ 	.short	0x010a
        /*0e2a*/ 	.byte	0x3f
	.zero		1


	//   ....[44]....
        /*0e2c*/ 	.word	0x0000b330
        /*0e30*/ 	.word	0x000000d6
        /*0e34*/ 	.word	0x00028c30
        /*0e38*/ 	.short	0x010a
        /*0e3a*/ 	.byte	0x3f
	.zero		1


	//   ....[45]....
        /*0e3c*/ 	.word	0x0000c2d0
        /*0e40*/ 	.word	0x0000000f
        /*0e44*/ 	.word	0x00000000
        /*0e48*/ 	.short	0x0101
        /*0e4a*/ 	.byte	0x3f
	.zero		1


	//   ....[46]....
        /*0e4c*/ 	.word	0x0000d270
        /*0e50*/ 	.word	0x000000d6
        /*0e54*/ 	.word	0x00028c50
        /*0e58*/ 	.short	0x010a
        /*0e5a*/ 	.byte	0x3f
	.zero		1


	//   ....[47]....
        /*0e5c*/ 	.word	0x0000d2c0
        /*0e60*/ 	.word	0x000000d6
        /*0e64*/ 	.word	0x00028c50
        /*0e68*/ 	.short	0x010a
        /*0e6a*/ 	.byte	0x3f
	.zero		1


	//   ....[48]....
        /*0e6c*/ 	.word	0x0000d5c0
        /*0e70*/ 	.word	0x000000d6
        /*0e74*/ 	.word	0x00000000
        /*0e78*/ 	.short	0x0101
        /*0e7a*/ 	.byte	0x3f
	.zero		1


	//   ....[49]....
        /*0e7c*/ 	.word	0x0000d6f0
        /*0e80*/ 	.word	0x00000015
        /*0e84*/ 	.word	0x00028c30
        /*0e88*/ 	.short	0x010a
        /*0e8a*/ 	.byte	0x3f
	.zero		1


	//   ....[50]....
        /*0e8c*/ 	.word	0x0000d760
        /*0e90*/ 	.word	0x00000015
        /*0e94*/ 	.word	0x00028c30
        /*0e98*/ 	.short	0x010a
        /*0e9a*/ 	.byte	0x3f
	.zero		1


	//   ....[51]....
        /*0e9c*/ 	.word	0x0000e1b0
        /*0ea0*/ 	.word	0x00000014
        /*0ea4*/ 	.word	0x00000000
        /*0ea8*/ 	.short	0x0101
        /*0eaa*/ 	.byte	0x3f
	.zero		1


	//   ....[52]....
        /*0eac*/ 	.word	0x0000f0c0
        /*0eb0*/ 	.word	0x00000015
        /*0eb4*/ 	.word	0x00028c50
        /*0eb8*/ 	.short	0x010a
        /*0eba*/ 	.byte	0x3f
	.zero		1


	//   ....[53]....
        /*0ebc*/ 	.word	0x0000f110
        /*0ec0*/ 	.word	0x00000015
        /*0ec4*/ 	.word	0x00028c50
        /*0ec8*/ 	.short	0x010a
        /*0eca*/ 	.byte	0x3f
	.zero		1


	//   ....[54]....
        /*0ecc*/ 	.word	0x0000f410
        /*0ed0*/ 	.word	0x00000015
        /*0ed4*/ 	.word	0x00000000
        /*0ed8*/ 	.short	0x0101
        /*0eda*/ 	.byte	0x3f
	.zero		1


	//   ....[55]....
        /*0edc*/ 	.word	0x00011a50
        /*0ee0*/ 	.word	0x00000000
        /*0ee4*/ 	.word	0x00000000
        /*0ee8*/ 	.short	0x0101
        /*0eea*/ 	.byte	0x3f
	.zero		1


	//   ....[56]....
        /*0eec*/ 	.word	0x00014350
        /*0ef0*/ 	.word	0x00000006
        /*0ef4*/ 	.word	0x00028c20
        /*0ef8*/ 	.short	0x010a
        /*0efa*/ 	.byte	0x3f
	.zero		1


	//   ....[57]....
        /*0efc*/ 	.word	0x00014430
        /*0f00*/ 	.word	0x00000005
        /*0f04*/ 	.word	0x00028ca0
        /*0f08*/ 	.short	0x010a
        /*0f0a*/ 	.byte	0x3f
	.zero		1


	//   ....[58]....
        /*0f0c*/ 	.word	0x00014680
        /*0f10*/ 	.word	0x00000005
        /*0f14*/ 	.word	0x00028cc0
        /*0f18*/ 	.short	0x010a
        /*0f1a*/ 	.byte	0x3f
	.zero		1


	//   ....[59]....
        /*0f1c*/ 	.word	0x00015100
        /*0f20*/ 	.word	0x00000005
        /*0f24*/ 	.word	0x00028ca0
        /*0f28*/ 	.short	0x010a
        /*0f2a*/ 	.byte	0x3f
	.zero		1


	//   ....[60]....
        /*0f2c*/ 	.word	0x00015340
        /*0f30*/ 	.word	0x00000005
        /*0f34*/ 	.word	0x00028cc0
        /*0f38*/ 	.short	0x010a
        /*0f3a*/ 	.byte	0x3f
	.zero		1


	//   ....[61]....
        /*0f3c*/ 	.word	0x00016720
        /*0f40*/ 	.word	0x00000000
        /*0f44*/ 	.word	0x00028c40
        /*0f48*/ 	.short	0x010a
        /*0f4a*/ 	.byte	0x3f
	.zero		1


	//   ....[62]....
        /*0f4c*/ 	.word	0x000172c0
        /*0f50*/ 	.word	0x00000008
        /*0f54*/ 	.word	0x00028c00
        /*0f58*/ 	.short	0x0107
        /*0f5a*/ 	.byte	0x3f
	.zero		1


	//   ....[63]....
        /*0f5c*/ 	.word	0x000173c0
        /*0f60*/ 	.word	0x00000002
        /*0f64*/ 	.word	0x00028c00
        /*0f68*/ 	.short	0x0101
        /*0f6a*/ 	.byte	0x3f
	.zero		1


	//   ....[64]....
        /*0f6c*/ 	.word	0x000173e0
        /*0f70*/ 	.word	0x00000002
        /*0f74*/ 	.word	0x00028c20
        /*0f78*/ 	.short	0x010a
        /*0f7a*/ 	.byte	0x3f
	.zero		1


	//   ....[65]....
        /*0f7c*/ 	.word	0x000174e0
        /*0f80*/ 	.word	0x00000000
        /*0f84*/ 	.word	0x00028c60
        /*0f88*/ 	.short	0x010a
        /*0f8a*/ 	.byte	0x3f
	.zero		1


	//   ....[66]....
        /*0f8c*/ 	.word	0x000181c0
        /*0f90*/ 	.word	0x00000003
        /*0f94*/ 	.word	0x00028c40
        /*0f98*/ 	.short	0x010a
        /*0f9a*/ 	.byte	0x3f
	.zero		1


	//   ....[67]....
        /*0f9c*/ 	.word	0x00018420
        /*0fa0*/ 	.word	0x00000003
        /*0fa4*/ 	.word	0x00028c60
        /*0fa8*/ 	.short	0x010a
        /*0faa*/ 	.byte	0x3f
	.zero		1


	//   ....[68]....
        /*0fac*/ 	.word	0x000190a0
        /*0fb0*/ 	.word	0x00000004
        /*0fb4*/ 	.word	0x00028c40
        /*0fb8*/ 	.short	0x010a
        /*0fba*/ 	.byte	0x3f
	.zero		1


	//   ....[69]....
        /*0fbc*/ 	.word	0x000192f0
        /*0fc0*/ 	.word	0x00000004
        /*0fc4*/ 	.word	0x00028c60
        /*0fc8*/ 	.short	0x010a
        /*0fca*/ 	.byte	0x3f
	.zero		1


	//   ....[70]....
        /*0fcc*/ 	.word	0x00019f00
        /*0fd0*/ 	.word	0x00000004
        /*0fd4*/ 	.word	0x00028c40
        /*0fd8*/ 	.short	0x010a
        /*0fda*/ 	.byte	0x3f
	.zero		1


	//   ....[71]....
        /*0fdc*/ 	.word	0x0001a160
        /*0fe0*/ 	.word	0x00000004
        /*0fe4*/ 	.word	0x00028c60
        /*0fe8*/ 	.short	0x010a
        /*0fea*/ 	.byte	0x3f
	.zero		1


	//   ....[72]....
        /*0fec*/ 	.word	0x0001b9e0
        /*0ff0*/ 	.word	0x00000000
        /*0ff4*/ 	.word	0x00028c20
        /*0ff8*/ 	.short	0x010a
        /*0ffa*/ 	.byte	0x3f
	.zero		1


	//   ....[73]....
        /*0ffc*/ 	.word	0x0001bb90
        /*1000*/ 	.word	0x00000006
        /*1004*/ 	.word	0x00000000
        /*1008*/ 	.short	0x010a
        /*100a*/ 	.byte	0x3f
	.zero		1


	//   ....[74]....
        /*100c*/ 	.word	0x0001bc00
        /*1010*/ 	.word	0x00000007
        /*1014*/ 	.word	0x00000000
        /*1018*/ 	.short	0x010a
        /*101a*/ 	.byte	0x3f
	.zero		1


	//   ....[75]....
        /*101c*/ 	.word	0x0001bc70
        /*1020*/ 	.word	0x00000004
        /*1024*/ 	.word	0x00000000
        /*1028*/ 	.short	0x010a
        /*102a*/ 	.byte	0x3f
	.zero		1


	//   ....[76]....
        /*102c*/ 	.word	0x0001bca0
        /*1030*/ 	.word	0x00000003
        /*1034*/ 	.word	0x00000000
        /*1038*/ 	.short	0x010a
        /*103a*/ 	.byte	0x3f
	.zero		1


	//   ....[77]....
        /*103c*/ 	.word	0x0001bd00
        /*1040*/ 	.word	0x00000044
        /*1044*/ 	.word	0x00028c90
        /*1048*/ 	.short	0x010a
        /*104a*/ 	.byte	0x3f
	.zero		1


	//   ....[78]....
        /*104c*/ 	.word	0x0001bd50
        /*1050*/ 	.word	0x00000044
        /*1054*/ 	.word	0x00028c90
        /*1058*/ 	.short	0x010a
        /*105a*/ 	.byte	0x3f
	.zero		1


	//   ....[79]....
        /*105c*/ 	.word	0x0001bda0
        /*1060*/ 	.word	0x00000044
        /*1064*/ 	.word	0x00028c90
        /*1068*/ 	.short	0x010a
        /*106a*/ 	.byte	0x3f
	.zero		1


	//   ....[80]....
        /*106c*/ 	.word	0x0001bdf0
        /*1070*/ 	.word	0x00000044
        /*1074*/ 	.word	0x00028cb0
        /*1078*/ 	.short	0x010a
        /*107a*/ 	.byte	0x3f
	.zero		1


	//   ....[81]....
        /*107c*/ 	.word	0x0001be40
        /*1080*/ 	.word	0x00000014
        /*1084*/ 	.word	0x00028c50
        /*1088*/ 	.short	0x010a
        /*108a*/ 	.byte	0x3f
	.zero		1


	//   ....[82]....
        /*108c*/ 	.word	0x0001be90
        /*1090*/ 	.word	0x00000003
        /*1094*/ 	.word	0x00028c50
        /*1098*/ 	.short	0x010a
        /*109a*/ 	.byte	0x3f
	.zero		1


	//   ....[83]....
        /*109c*/ 	.word	0x0001c260
        /*10a0*/ 	.word	0x00000002
        /*10a4*/ 	.word	0x00028c00
        /*10a8*/ 	.short	0x010a
        /*10aa*/ 	.byte	0x3f
	.zero		1


	//   ....[84]....
        /*10ac*/ 	.word	0x0001c670
        /*10b0*/ 	.word	0x00000002
        /*10b4*/ 	.word	0x00028c00
        /*10b8*/ 	.short	0x010a
        /*10ba*/ 	.byte	0x3f
	.zero		1


	//   ....[85]....
        /*10bc*/ 	.word	0x0001c6c0
        /*10c0*/ 	.word	0x00000015
        /*10c4*/ 	.word	0x00028c30
        /*10c8*/ 	.short	0x010a
        /*10ca*/ 	.byte	0x3f
	.zero		1


	//   ....[86]....
        /*10cc*/ 	.word	0x0001c710
        /*10d0*/ 	.word	0x00000015
        /*10d4*/ 	.word	0x00028c50
        /*10d8*/ 	.short	0x010a
        /*10da*/ 	.byte	0x3f
	.zero		1


	//   ....[87]....
        /*10dc*/ 	.word	0x0001c760
        /*10e0*/ 	.word	0x000000d6
        /*10e4*/ 	.word	0x00028c30
        /*10e8*/ 	.short	0x010a
        /*10ea*/ 	.byte	0x3f
	.zero		1


	//   ....[88]....
        /*10ec*/ 	.word	0x0001c7b0
        /*10f0*/ 	.word	0x000000d6
        /*10f4*/ 	.word	0x00028c50
        /*10f8*/ 	.short	0x010a
        /*10fa*/ 	.byte	0x3f
	.zero		1


	//   ....[89]....
        /*10fc*/ 	.word	0x0001c800
        /*1100*/ 	.word	0x00000015
        /*1104*/ 	.word	0x00028c30
        /*1108*/ 	.short	0x010a
        /*110a*/ 	.byte	0x3f
	.zero		1


	//   ....[90]....
        /*110c*/ 	.word	0x0001c850
        /*1110*/ 	.word	0x00000015
        /*1114*/ 	.word	0x00028c50
        /*1118*/ 	.short	0x010a
        /*111a*/ 	.byte	0x3f
	.zero		1


	//   ....[91]....
        /*111c*/ 	.word	0x0001ca00
        /*1120*/ 	.word	0x00000005
        /*1124*/ 	.word	0x00028c20
        /*1128*/ 	.short	0x010a
        /*112a*/ 	.byte	0x3f
	.zero		1


	//   ....[92]....
        /*112c*/ 	.word	0x0001ca50
        /*1130*/ 	.word	0x00000005
        /*1134*/ 	.word	0x00028ca0
        /*1138*/ 	.short	0x010a
        /*113a*/ 	.byte	0x3f
	.zero		1


	//   ....[93]....
        /*113c*/ 	.word	0x0001caa0
        /*1140*/ 	.word	0x00000005
        /*1144*/ 	.word	0x00028cc0
        /*1148*/ 	.short	0x010a
        /*114a*/ 	.byte	0x3f
	.zero		1


	//   ....[94]....
        /*114c*/ 	.word	0x0001caf0
        /*1150*/ 	.word	0x00000005
        /*1154*/ 	.word	0x00028ca0
        /*1158*/ 	.short	0x010a
        /*115a*/ 	.byte	0x3f
	.zero		1


	//   ....[95]....
        /*115c*/ 	.word	0x0001cb40
        /*1160*/ 	.word	0x00000005
        /*1164*/ 	.word	0x00028cc0
        /*1168*/ 	.short	0x010a
        /*116a*/ 	.byte	0x3f
	.zero		1


	//   ....[96]....
        /*116c*/ 	.word	0x0001cce0
        /*1170*/ 	.word	0x00000000
        /*1174*/ 	.word	0x00028c40
        /*1178*/ 	.short	0x010a
        /*117a*/ 	.byte	0x3f
	.zero		1


	//   ....[97]....
        /*117c*/ 	.word	0x0001d260
        /*1180*/ 	.word	0x00000002
        /*1184*/ 	.word	0x00028c20
        /*1188*/ 	.short	0x010a
        /*118a*/ 	.byte	0x3f
	.zero		1


	//   ....[98]....
        /*118c*/ 	.word	0x0001d2b0
        /*1190*/ 	.word	0x00000000
        /*1194*/ 	.word	0x00028c60
        /*1198*/ 	.short	0x010a
        /*119a*/ 	.byte	0x3f
	.zero		1


	//   ....[99]....
        /*119c*/ 	.word	0x0001d300
        /*11a0*/ 	.word	0x00000003
        /*11a4*/ 	.word	0x00028c40
        /*11a8*/ 	.short	0x010a
        /*11aa*/ 	.byte	0x3f
	.zero		1


	//   ....[100]....
        /*11ac*/ 	.word	0x0001d350
        /*11b0*/ 	.word	0x00000003
        /*11b4*/ 	.word	0x00028c60
        /*11b8*/ 	.short	0x010a
        /*11ba*/ 	.byte	0x3f
	.zero		1


	//   ....[101]....
        /*11bc*/ 	.word	0x0001d3a0
        /*11c0*/ 	.word	0x00000004
        /*11c4*/ 	.word	0x00028c40
        /*11c8*/ 	.short	0x010a
        /*11ca*/ 	.byte	0x3f
	.zero		1


	//   ....[102]....
        /*11cc*/ 	.word	0x0001d3f0
        /*11d0*/ 	.word	0x00000004
        /*11d4*/ 	.word	0x00028c60
        /*11d8*/ 	.short	0x010a
        /*11da*/ 	.byte	0x3f
	.zero		1


	//   ....[103]....
        /*11dc*/ 	.word	0x0001d440
        /*11e0*/ 	.word	0x00000004
        /*11e4*/ 	.word	0x00028c40
        /*11e8*/ 	.short	0x010a
        /*11ea*/ 	.byte	0x3f
	.zero		1


	//   ....[104]....
        /*11ec*/ 	.word	0x0001d490
        /*11f0*/ 	.word	0x00000004
        /*11f4*/ 	.word	0x00028c60
        /*11f8*/ 	.short	0x010a
        /*11fa*/ 	.byte	0x3f
	.zero		1


	//   ....[105]....
        /*11fc*/ 	.word	0x0001de90
        /*1200*/ 	.word	0x00000000
        /*1204*/ 	.word	0x00028c20
        /*1208*/ 	.short	0x010a
        /*120a*/ 	.byte	0x3f
	.zero		1


	//   ....[106]....
        /*120c*/ 	.word	0x0001e030
        /*1210*/ 	.word	0x00000006
        /*1214*/ 	.word	0x00000000
        /*1218*/ 	.short	0x010a
        /*121a*/ 	.byte	0x3f
	.zero		1


	//   ....[107]....
        /*121c*/ 	.word	0x0001e080
        /*1220*/ 	.word	0x00000007
        /*1224*/ 	.word	0x00000000
        /*1228*/ 	.short	0x010a
        /*122a*/ 	.byte	0x3f
	.zero		1


	//   ....[108]....
        /*122c*/ 	.word	0x0001e0d0
        /*1230*/ 	.word	0x00000004
        /*1234*/ 	.word	0x00000000
        /*1238*/ 	.short	0x010a
        /*123a*/ 	.byte	0x3f
	.zero		1


	//----- nvinfo : EIATTR_NUM_MBARRIERS
	.align		4
.L_590:
        /*123c*/ 	.byte	0x03, 0x38
        /*123e*/ 	.short	0x0016


	//----- nvinfo : EIATTR_EXIT_INSTR_OFFSETS
	.align		4
        /*1240*/ 	.byte	0x04, 0x1c
        /*1242*/ 	.short	(.L_592 - .L_591)


	//   ....[0]....
.L_591:
        /*1244*/ 	.word	0x0001bcf0


	//----- nvinfo : EIATTR_MAX_THREADS
	.align		4
.L_592:
        /*1248*/ 	.byte	0x04, 0x05
        /*124a*/ 	.short	(.L_594 - .L_593)
.L_593:
        /*124c*/ 	.word	0x00000180
        /*1250*/ 	.word	0x00000001
        /*1254*/ 	.word	0x00000001


	//----- nvinfo : EIATTR_CRS_STACK_SIZE
	.align		4
.L_594:
        /*1258*/ 	.byte	0x04, 0x1e
        /*125a*/ 	.short	(.L_596 - .L_595)
.L_595:
        /*125c*/ 	.word	0x00000000


	//----- nvinfo : EIATTR_CBANK_PARAM_SIZE
	.align		4
.L_596:
        /*1260*/ 	.byte	0x03, 0x19
        /*1262*/ 	.short	0x0af0


	//----- nvinfo : EIATTR_PARAM_CBANK
	.align		4
        /*1264*/ 	.byte	0x04, 0x0a
        /*1266*/ 	.short	(.L_598 - .L_597)
	.align		4
.L_597:
        /*1268*/ 	.word	index@(.nv.constant0._ZN7cutlass13device_kernelIN5flash11enable_sm90INS1_16FlashAttnFwdSm90INS1_25CollectiveMainloopFwdSm90ILi2EN4cute5tupleIJNS5_1CILi1EEES8_S8_EEENS6_IJNS7_ILi64EEESA_SA_EEELi512ENS_6half_tEfNS_4arch4Sm90ELb1ELb0ELb1ELb1ELb0ELb1ELb0ELb0ELb0ELb1ELb0ELb0EEENS1_21CollectiveEpilogueFwdINS6_IJSA_NS7_ILi512EEESA_EEES9_SC_SE_Li256ELb1ELb1ELb0ELb0EEENS1_36VarlenDynamicPersistentTileSchedulerILi64ELi64ELi256ELi128ELb0ELb1ELb1ELb1ELb1ELb1EEEEEEEEEvNT_6ParamsE)
        /*126c*/ 	.short	0x0210
        /*126e*/ 	.short	0x0af0


	//----- nvinfo : EIATTR_SW_WAR
	.align		4
.L_598:
        /*1270*/ 	.byte	0x04, 0x36
        /*1272*/ 	.short	(.L_600 - .L_599)
.L_599:
        /*1274*/ 	.word	0x00000008
.L_600:


//--------------------- .nv.info._ZN7cutlass13device_kernelIN5flash11enable_sm90INS1_16FlashAttnFwdSm90INS1_25CollectiveMainloopFwdSm90ILi2EN4cute5tupleIJNS5_1CILi1EEES8_S8_EEENS6_IJNS7_ILi64EEESA_SA_EEELi512ENS_6half_tEfNS_4arch4Sm90ELb1ELb0ELb1ELb1ELb0ELb0ELb1ELb0ELb0ELb1ELb0ELb0EEENS1_21CollectiveEpilogueFwdINS6_IJSA_NS7_ILi512EEESA_EEES9_SC_SE_Li256ELb1ELb1ELb0ELb0EEENS1_36VarlenDynamicPersistentTileSchedulerILi64ELi64ELi256ELi128ELb0ELb1ELb1ELb1ELb1ELb1EEEEEEEEEvNT_6ParamsE --------------------------
	.section	.nv.info._ZN7cutlass13device_kernelIN5flash11enable_sm90INS1_16FlashAttnFwdSm90INS1_25CollectiveMainloopFwdSm90ILi2EN4cute5tupleIJNS5_1CILi1EEES8_S8_EEENS6_IJNS7_ILi64EEESA_SA_EEELi512ENS_6half_tEfNS_4arch4Sm90ELb1ELb0ELb1ELb1ELb0ELb0ELb1ELb0ELb0ELb1ELb0ELb0EEENS1_21CollectiveEpilogueFwdINS6_IJSA_NS7_ILi512EEESA_EEES9_SC_SE_Li256ELb1ELb1ELb0ELb0EEENS1_36VarlenDynamicPersistentTileSchedulerILi64ELi64ELi256ELi128ELb0ELb1ELb1ELb1ELb1ELb1EEEEEEEEEvNT_6ParamsE,"",@"SHT_CUDA_INFO"
	.sectionflags	@""
	.align	4


	//----- nvinfo : EIATTR_CUDA_API_VERSION
	.align		4
        /*0000*/ 	.byte	0x04, 0x37
        /*0002*/ 	.short	(.L_602 - .L_601)
.L_601:
        /*0004*/ 	.word	0x00000082


	//----- nvinfo : EIATTR_KPARAM_INFO
	.align		4
.L_602:
        /*0008*/ 	.byte	0x04, 0x17
        /*000a*/ 	.short	(.L_604 - .L_603)
.L_603:
        /*000c*/ 	.word	0x00000000
        /*0010*/ 	.short	0x0000
        /*0012*/ 	.short	0x0070
        /*0014*/ 	.byte	0x00, 0xf0, 0x01, 0x2e


	//----- nvinfo : EIATTR_SPARSE_MMA_MASK
	.align		4
.L_604:
        /*0018*/ 	.byte	0x03, 0x50
        /*001a*/ 	.short	0x0000


	//----- nvinfo : EIATTR_MAXREG_COUNT
	.align		4
        /*001c*/ 	.byte	0x03, 0x1b
        /*001e*/ 	.short	0x00a8


	//----- nvinfo : EIATTR_NUM_BARRIERS
	.align		4
        /*0020*/ 	.byte	0x02, 0x4c
        /*0022*/ 	.byte	0x10
	.zero		1


	//----- nvinfo : EIATTR_EXTERNS
	.align		4
        /*0024*/ 	.byte	0x04, 0x0f
        /*0026*/ 	.short	(.L_606 - .L_605)


	//   ....[0]....
	.align		4
.L_605:
        /*0028*/ 	.word	index@(__assertfail)


	//----- nvinfo : EIATTR_ANNOTATIONS
	.align		4
.L_606:
        /*002c*/ 	.byte	0x04, 0x55
        /*002e*/ 	.short	(.L_608 - .L_607)


	//   ....[0]....
.L_607:
        /* <DEDUP_REMOVED lines=100> */


	//----- nvinfo : EIATTR_MERCURY_ISA_VERSION
	.align		4
.L_608:
        /*0658*/ 	.byte	0x03, 0x5f
        /*065a*/ 	.short	0x0101


	//----- nvinfo : EIATTR_UNUSED_LOAD_BYTE_OFFSET
	.align		4
        /*065c*/ 	.byte	0x04, 0x44
        /*065e*/ 	.short	(.L_610 - .L_609)


	//   ....[0]....
.L_609:
        /*0660*/ 	.word	0x00000a50
        /*0664*/ 	.word	0x0000fff0


	//   ....[1]....
        /*0668*/ 	.word	0x0000db90
        /*066c*/ 	.word	0x0000fff0


	//----- nvinfo : EIATTR_INT_WARP_WIDE_INSTR_OFFSETS
	.align		4
.L_610:
        /*0670*/ 	.byte	0x04, 0x31
        /*0672*/ 	.short	(.L_612 - .L_611)


	//   ....[0]....
.L_611:
        /*0674*/ 	.word	0x00000130


	//   ....[1]....
        /*0678*/ 	.word	0x00000170


	//   ....[2]....
        /*067c*/ 	.word	0x000001e0


	//   ....[3]....
        /*0680*/ 	.word	0x000001f0


	//   ....[4]....
        /*0684*/ 	.word	0x00011ea0


	//   ....[5]....
        /*0688*/ 	.word	0x00011f00


	//   ....[6]....
        /*068c*/ 	.word	0x00017c90


	//   ....[7]....
        /*0690*/ 	.word	0x00017d20


	//----- nvinfo : EIATTR_COOP_GROUP_MASK_REGIDS
	.align		4
.L_612:
        /*0694*/ 	.byte	0x04, 0x29
        /*0696*/ 	.short	(.L_614 - .L_613)


	//   ....[0]....
.L_613:
        /*0698*/ 	.word	0xffffffff


	//   ....[1]....
        /*069c*/ 	.word	0xffffffff


	//   ....[2]....
        /*06a0*/ 	.word	0xffffffff


	//   ....[3]....
        /*06a4*/ 	.word	0xffffffff


	//   ....[4]....
        /*06a8*/ 	.word	0xffffffff


	//   ....[5]....
        /*06ac*/ 	.word	0xffffffff


	//   ....[6]....
        /*06b0*/ 	.word	0xffffffff


	//   ....[7]....
        /*06b4*/ 	.word	0xffffffff


	//   ....[8]....
        /*06b8*/ 	.word	0xffffffff


	//   ....[9]....
        /*06bc*/ 	.word	0xffffffff


	//   ....[10]....
        /*06c0*/ 	.word	0xffffffff


	//   ....[11]....
        /*06c4*/ 	.word	0xffffffff


	//   ....[12]....
        /*06c8*/ 	.word	0xffffffff


	//   ....[13]....
        /*06cc*/ 	.word	0xffffffff


	//   ....[14]....
        /*06d0*/ 	.word	0xffffffff


	//   ....[15]....
        /*06d4*/ 	.word	0xffffffff


	//   ....[16]....
        /*06d8*/ 	.word	0xffffffff


	//   ....[17]....
        /*06dc*/ 	.word	0xffffffff


	//   ....[18]....
        /*06e0*/ 	.word	0xffffffff


	//   ....[19]....
        /*06e4*/ 	.word	0xffffffff


	//   ....[20]....
        /*06e8*/ 	.word	0xffffffff


	//   ....[21]....
        /*06ec*/ 	.word	0xffffffff


	//   ....[22]....
        /*06f0*/ 	.word	0xffffffff


	//   ....[23]....
        /*06f4*/ 	.word	0xffffffff


	//   ....[24]....
        /*06f8*/ 	.word	0xffffffff


	//   ....[25]....
        /*06fc*/ 	.word	0xffffffff


	//   ....[26]....
        /*0700*/ 	.word	0xffffffff


	//   ....[27]....
        /*0704*/ 	.word	0xffffffff


	//   ....[28]....
        /*0708*/ 	.word	0xffffffff


	//   ....[29]....
        /*070c*/ 	.word	0xffffffff


	//   ....[30]....
        /*0710*/ 	.word	0xffffffff


	//   ....[31]....
        /*0714*/ 	.word	0xffffffff


	//   ....[32]....
        /*0718*/ 	.word	0xffffffff


	//   ....[33]....
        /*071c*/ 	.word	0xffffffff


	//   ....[34]....
        /*0720*/ 	.word	0xffffffff


	//   ....[35]....
        /*0724*/ 	.word	0xffffffff


	//   ....[36]....
        /*0728*/ 	.word	0xffffffff


	//   ....[37]....
        /*072c*/ 	.word	0xffffffff


	//   ....[38]....
        /*0730*/ 	.word	0xffffffff


	//   ....[39]....
        /*0734*/ 	.word	0xffffffff


	//   ....[40]....
        /*0738*/ 	.word	0xffffffff


	//   ....[41]....
        /*073c*/ 	.word	0xffffffff


	//   ....[42]....
        /*0740*/ 	.word	0xffffffff


	//   ....[43]....
        /*0744*/ 	.word	0xffffffff


	//   ....[44]....
        /*0748*/ 	.word	0xffffffff


	//   ....[45]....
        /*074c*/ 	.word	0xffffffff


	//   ....[46]....
        /*0750*/ 	.word	0xffffffff


	//   ....[47]....
        /*0754*/ 	.word	0xffffffff


	//   ....[48]....
        /*0758*/ 	.word	0xffffffff


	//   ....[49]....
        /*075c*/ 	.word	0xffffffff


	//   ....[50]....
        /*0760*/ 	.word	0xffffffff


	//   ....[51]....
        /*0764*/ 	.word	0xffffffff


	//   ....[52]....
        /*0768*/ 	.word	0xffffffff


	//   ....[53]....
        /*076c*/ 	.word	0xffffffff


	//   ....[54]....
        /*0770*/ 	.word	0xffffffff


	//   ....[55]....
        /*0774*/ 	.word	0xffffffff


	//   ....[56]....
        /*0778*/ 	.word	0xffffffff


	//   ....[57]....
        /*077c*/ 	.word	0xffffffff


	//   ....[58]....
        /*0780*/ 	.word	0xffffffff


	//   ....[59]....
        /*0784*/ 	.word	0xffffffff


	//   ....[60]....
        /*0788*/ 	.word	0xffffffff


	//   ....[61]....
        /*078c*/ 	.word	0xffffffff


	//   ....[62]....
        /*0790*/ 	.word	0xffffffff


	//   ....[63]....
        /*0794*/ 	.word	0xffffffff


	//   ....[64]....
        /*0798*/ 	.word	0xffffffff


	//   ....[65]....
        /*079c*/ 	.word	0xffffffff


	//   ....[66]....
        /*07a0*/ 	.word	0xffffffff


	//   ....[67]....
        /*07a4*/ 	.word	0xffffffff


	//   ....[68]....
        /*07a8*/ 	.word	0xffffffff


	//   ....[69]....
        /*07ac*/ 	.word	0xffffffff


	//   ....[70]....
        /*07b0*/ 	.word	0xffffffff


	//   ....[71]....
        /*07b4*/ 	.word	0xffffffff


	//   ....[72]....
        /*07b8*/ 	.word	0xffffffff


	//   ....[73]....
        /*07bc*/ 	.word	0xffffffff


	//   ....[74]....
        /*07c0*/ 	.word	0xffffffff


	//   ....[75]....
        /*07c4*/ 	.word	0xffffffff


	//   ....[76]....
        /*07c8*/ 	.word	0xffffffff


	//   ....[77]....
        /*07cc*/ 	.word	0xffffffff


	//   ....[78]....
        /*07d0*/ 	.word	0xffffffff


	//   ....[79]....
        /*07d4*/ 	.word	0xffffffff


	//   ....[80]....
        /*07d8*/ 	.word	0xffffffff


	//   ....[81]....
        /*07dc*/ 	.word	0xffffffff


	//   ....[82]....
        /*07e0*/ 	.word	0xffffffff


	//   ....[83]....
        /*07e4*/ 	.word	0xffffffff


	//   ....[84]....
        /*07e8*/ 	.word	0xffffffff


	//   ....[85]....
        /*07ec*/ 	.word	0xffffffff


	//   ....[86]....
        /*07f0*/ 	.word	0xffffffff


	//   ....[87]....
        /*07f4*/ 	.word	0xffffffff


	//   ....[88]....
        /*07f8*/ 	.word	0xffffffff


	//   ....[89]....
        /*07fc*/ 	.word	0xffffffff


	//   ....[90]....
        /*0800*/ 	.word	0xffffffff


	//   ....[91]....
        /*0804*/ 	.word	0xffffffff


	//   ....[92]....
        /*0808*/ 	.word	0xffffffff


	//   ....[93]....
        /*080c*/ 	.word	0xffffffff


	//   ....[94]....
        /*0810*/ 	.word	0xffffffff


	//   ....[95]....
        /*0814*/ 	.word	0xffffffff


	//   ....[96]....
        /*0818*/ 	.word	0xffffffff


	//   ....[97]....
        /*081c*/ 	.word	0xffffffff


	//   ....[98]....
        /*0820*/ 	.word	0xffffffff


	//   ....[99]....
        /*0824*/ 	.word	0x0500000f


	//   ....[100]....
        /*0828*/ 	.word	0x0500000f


	//   ....[101]....
        /*082c*/ 	.word	0x0500000f


	//   ....[102]....
        /*0830*/ 	.word	0x0500000f


	//   ....[103]....
        /*0834*/ 	.word	0x0500000f


	//   ....[104]....
        /*0838*/ 	.word	0x0500000f


	//   ....[105]....
        /*083c*/ 	.word	0x0500000f


	//   ....[106]....
        /*0840*/ 	.word	0x0500000f


	//   ....[107]....
        /*0844*/ 	.word	0x0500000f


	//   ....[108]....
        /*0848*/ 	.word	0x0500000f


	//   ....[109]....
        /*084c*/ 	.word	0x0500000f


	//   ....[110]....
        /*0850*/ 	.word	0x0500000f


	//   ....[111]....
        /*0854*/ 	.word	0x0500000f


	//   ....[112]....
        /*0858*/ 	.word	0x0500000f


	//   ....[113]....
        /*085c*/ 	.word	0x0500000f


	//   ....[114]....
        /*0860*/ 	.word	0x0500000f


	//   ....[115]....
        /*0864*/ 	.word	0x0500000f


	//   ....[116]....
        /*0868*/ 	.word	0x0500000f


	//   ....[117]....
        /*086c*/ 	.word	0x0500000f


	//   ....[118]....
        /*0870*/ 	.word	0x0500000f


	//   ....[119]....
        /*0874*/ 	.word	0x0500000f


	//   ....[120]....
        /*0878*/ 	.word	0x0500000f


	//   ....[121]....
        /*087c*/ 	.word	0x0500000f


	//   ....[122]....
        /*0880*/ 	.word	0x0500000f


	//   ....[123]....
        /*0884*/ 	.word	0x0500000f


	//   ....[124]....
        /*0888*/ 	.word	0x0500000f


	//   ....[125]....
        /*088c*/ 	.word	0x0500000f


	//   ....[126]....
        /*0890*/ 	.word	0x0500000f


	//   ....[127]....
        /*0894*/ 	.word	0x0500000f


	//   ....[128]....
        /*0898*/ 	.word	0x0500000f


	//   ....[129]....
        /*089c*/ 	.word	0x0500000f


	//   ....[130]....
        /*08a0*/ 	.word	0x0500000f


	//   ....[131]....
        /*08a4*/ 	.word	0x0500000f


	//   ....[132]....
        /*08a8*/ 	.word	0x0500000f


	//   ....[133]....
        /*08ac*/ 	.word	0x0500000f


	//----- nvinfo : EIATTR_COOP_GROUP_INSTR_OFFSETS
	.align		4
.L_614:
        /*08b0*/ 	.byte	0x04, 0x28
        /*08b2*/ 	.short	(.L_616 - .L_615)


	//   ....[0]....
.L_615:
        /*08b4*/ 	.word	0x00000070


	//   ....[1]....
        /*08b8*/ 	.word	0x00000140


	//   ....[2]....
        /*08bc*/ 	.word	0x00000190


	//   ....[3]....
        /*08c0*/ 	.word	0x000003a0


	//   ....[4]....
        /*08c4*/ 	.word	0x00000500


	//   ....[5]....
        /*08c8*/ 	.word	0x00000620


	//   ....[6]....
        /*08cc*/ 	.word	0x00000780


	//   ....[7]....
        /*08d0*/ 	.word	0x00001a90


	//   ....[8]....
        /*08d4*/ 	.word	0x00003780


	//   ....[9]....
        /*08d8*/ 	.word	0x00004780


	//   ....[10]....
        /*08dc*/ 	.word	0x00005360


	//   ....[11]....
        /*08e0*/ 	.word	0x000053a0


	//   ....[12]....
        /*08e4*/ 	.word	0x00005a80


	//   ....[13]....
        /*08e8*/ 	.word	0x00005b30


	//   ....[14]....
        /*08ec*/ 	.word	0x00005f90


	//   ....[15]....
        /*08f0*/ 	.word	0x00006010


	//   ....[16]....
        /*08f4*/ 	.word	0x000068f0


	//   ....[17]....
        /*08f8*/ 	.word	0x000075a0


	//   ....[18]....
        /*08fc*/ 	.word	0x00008270


	//   ....[19]....
        /*0900*/ 	.word	0x00008750


	//   ....[20]....
        /*0904*/ 	.word	0x000087f0


	//   ....[21]....
        /*0908*/ 	.word	0x00008940


	//   ....[22]....
        /*090c*/ 	.word	0x00008d40


	//   ....[23]....
        /*0910*/ 	.word	0x00008de0


	//   ....[24]....
        /*0914*/ 	.word	0x00009f40


	//   ....[25]....
        /*0918*/ 	.word	0x0000ab90


	//   ....[26]....
        /*091c*/ 	.word	0x0000bb20


	//   ....[27]....
        /*0920*/ 	.word	0x0000bba0


	//   ....[28]....
        /*0924*/ 	.word	0x0000bed0


	//   ....[29]....
        /*0928*/ 	.word	0x0000c090


	//   ....[30]....
        /*092c*/ 	.word	0x0000d060


	//   ....[31]....
        /*0930*/ 	.word	0x0000d0a0


	//   ....[32]....
        /*0934*/ 	.word	0x0000d0d0


	//   ....[33]....
        /*0938*/ 	.word	0x0000d140


	//   ....[34]....
        /*093c*/ 	.word	0x0000d180


	//   ....[35]....
        /*0940*/ 	.word	0x0000eaa0


	//   ....[36]....
        /*0944*/ 	.word	0x0000f0c0


	//   ....[37]....
        /*0948*/ 	.word	0x0000f0f0


	//   ....[38]....
        /*094c*/ 	.word	0x0000f110


	//   ....[39]....
        /*0950*/ 	.word	0x0000f140


	//   ....[40]....
        /*0954*/ 	.word	0x0000f7c0


	//   ....[41]....
        /*0958*/ 	.word	0x0000f7e0


	//   ....[42]....
        /*095c*/ 	.word	0x0000fa20


	//   ....[43]....
        /*0960*/ 	.word	0x0000fa40


	//   ....[44]....
        /*0964*/ 	.word	0x000105d0


	//   ....[45]....
        /*0968*/ 	.word	0x00010600


	//   ....[46]....
        /*096c*/ 	.word	0x00010840


	//   ....[47]....
        /*0970*/ 	.word	0x00010860


	//   ....[48]....
        /*0974*/ 	.word	0x00010b10


	//   ....[49]....
        /*0978*/ 	.word	0x00010cf0


	//   ....[50]....
        /*097c*/ 	.word	0x00010d20


	//   ....[51]....
        /*0980*/ 	.word	0x00010d50


	//   ....[52]....
        /*0984*/ 	.word	0x00010d80


	//   ....[53]....
        /*0988*/ 	.word	0x00010db0


	//   ....[54]....
        /*098c*/ 	.word	0x00010de0


	//   ....[55]....
        /*0990*/ 	.word	0x00010f50


	//   ....[56]....
        /*0994*/ 	.word	0x00010f80


	//   ....[57]....
        /*0998*/ 	.word	0x00010fb0


	//   ....[58]....
        /*099c*/ 	.word	0x00010fe0


	//   ....[59]....
        /*09a0*/ 	.word	0x00011010


	//   ....[60]....
        /*09a4*/ 	.word	0x00011040


	//   ....[61]....
        /*09a8*/ 	.word	0x000110e0


	//   ....[62]....
        /*09ac*/ 	.word	0x00011140


	//   ....[63]....
        /*09b0*/ 	.word	0x000111d0


	//   ....[64]....
        /*09b4*/ 	.word	0x000124a0


	//   ....[65]....
        /*09b8*/ 	.word	0x00013030


	//   ....[66]....
        /*09bc*/ 	.word	0x00013040


	//   ....[67]....
        /*09c0*/ 	.word	0x00013060


	//   ....[68]....
        /*09c4*/ 	.word	0x00013130


	//   ....[69]....
        /*09c8*/ 	.word	0x00013160


	//   ....[70]....
        /*09cc*/ 	.word	0x000131c0


	//   ....[71]....
        /*09d0*/ 	.word	0x000131d0


	//   ....[72]....
        /*09d4*/ 	.word	0x00013240


	//   ....[73]....
        /*09d8*/ 	.word	0x00013b90


	//   ....[74]....
        /*09dc*/ 	.word	0x00013ba0


	//   ....[75]....
        /*09e0*/ 	.word	0x00013cd0


	//   ....[76]....
        /*09e4*/ 	.word	0x00013d00


	//   ....[77]....
        /*09e8*/ 	.word	0x00013f80


	//   ....[78]....
        /*09ec*/ 	.word	0x00013fb0


	//   ....[79]....
        /*09f0*/ 	.word	0x00014120


	//   ....[80]....
        /*09f4*/ 	.word	0x00014130


	//   ....[81]....
        /*09f8*/ 	.word	0x00017f20


	//   ....[82]....
        /*09fc*/ 	.word	0x00017f50


	//   ....[83]....
        /*0a00*/ 	.word	0x00017f90


	//   ....[84]....
        /*0a04*/ 	.word	0x00017fc0


	//   ....[85]....
        /*0a08*/ 	.word	0x00017ff0


	//   ....[86]....
        /*0a0c*/ 	.word	0x00018020


	//   ....[87]....
        /*0a10*/ 	.word	0x00018050


	//   ....[88]....
        /*0a14*/ 	.word	0x00018080


	//   ....[89]....
        /*0a18*/ 	.word	0x00018200


	//   ....[90]....
        /*0a1c*/ 	.word	0x00018230


	//   ....[91]....
        /*0a20*/ 	.word	0x00018260


	//   ....[92]....
        /*0a24*/ 	.word	0x00018290


	//   ....[93]....
        /*0a28*/ 	.word	0x000182c0


	//   ....[94]....
        /*0a2c*/ 	.word	0x000182f0


	//   ....[95]....
        /*0a30*/ 	.word	0x000183b0


	//   ....[96]....
        /*0a34*/ 	.word	0x000183d0


	//   ....[97]....
        /*0a38*/ 	.word	0x00018440


	//   ....[98]....
        /*0a3c*/ 	.word	0x00018b10


	//   ....[99]....
        /*0a40*/ 	.word	0x000190d0


	//   ....[100]....
        /*0a44*/ 	.word	0x00019250


	//   ....[101]....
        /*0a48*/ 	.word	0x000192a0


	//   ....[102]....
        /*0a4c*/ 	.word	0x00019300


	//   ....[103]....
        /*0a50*/ 	.word	0x00019360


	//   ....[104]....
        /*0a54*/ 	.word	0x000194b0


	//   ....[105]....
        /*0a58*/ 	.word	0x00019550


	//   ....[106]....
        /*0a5c*/ 	.word	0x00019600


	//   ....[107]....
        /*0a60*/ 	.word	0x000196e0


	//   ....[108]....
        /*0a64*/ 	.word	0x000198b0


	//   ....[109]....
        /*0a68*/ 	.word	0x00019970


	//   ....[110]....
        /*0a6c*/ 	.word	0x00019c20


	//   ....[111]....
        /*0a70*/ 	.word	0x00019d40


	//   ....[112]....
        /*0a74*/ 	.word	0x00019f10


	//   ....[113]....
        /*0a78*/ 	.word	0x00019fe0


	//   ....[114]....
        /*0a7c*/ 	.word	0x0001a1e0


	//   ....[115]....
        /*0a80*/ 	.word	0x0001a270


	//   ....[116]....
        /*0a84*/ 	.word	0x0001a5a0


	//   ....[117]....
        /*0a88*/ 	.word	0x0001a640


	//   ....[118]....
        /*0a8c*/ 	.word	0x0001a760


	//   ....[119]....
        /*0a90*/ 	.word	0x0001a7e0


	//   ....[120]....
        /*0a94*/ 	.word	0x0001a860


	//   ....[121]....
        /*0a98*/ 	.word	0x0001a8e0


	//   ....[122]....
        /*0a9c*/ 	.word	0x0001a960


	//   ....[123]....
        /*0aa0*/ 	.word	0x0001a9f0


	//   ....[124]....
        /*0aa4*/ 	.word	0x0001aa90


	//   ....[125]....
        /*0aa8*/ 	.word	0x0001ab40


	//   ....[126]....
        /*0aac*/ 	.word	0x0001abc0


	//   ....[127]....
        /*0ab0*/ 	.word	0x0001ac40


	//   ....[128]....
        /*0ab4*/ 	.word	0x0001acc0


	//   ....[129]....
        /*0ab8*/ 	.word	0x0001ad50


	//   ....[130]....
        /*0abc*/ 	.word	0x0001add0


	//   ....[131]....
        /*0ac0*/ 	.word	0x0001ae70


	//   ....[132]....
        /*0ac4*/ 	.word	0x0001af00


	//   ....[133]....
        /*0ac8*/ 	.word	0x0001b030


	//----- nvinfo : EIATTR_REG_RECONFIG
	.align		4
.L_616:
        /*0acc*/ 	.byte	0x01, 0x54
	.zero		2


	//----- nvinfo : EIATTR_SYSCALL_OFFSETS
	.align		4
        /*0ad0*/ 	.byte	0x04, 0x46
        /*0ad2*/ 	.short	(.L_618 - .L_617)


	//   ....[0]....
.L_617:
        /*0ad4*/ 	.word	0x00003930


	//   ....[1]....
        /*0ad8*/ 	.word	0x000120a0


	//   ....[2]....
        /*0adc*/ 	.word	0x00012200


	//   ....[3]....
        /*0ae0*/ 	.word	0x00012300


	//   ....[4]....
        /*0ae4*/ 	.word	0x00012c10


	//   ....[5]....
        /*0ae8*/ 	.word	0x00013560


	//----- nvinfo : EIATTR_MBARRIER_INSTR_OFFSETS
	.align		4
.L_618:
        /*0aec*/ 	.byte	0x04, 0x39
        /*0aee*/ 	.short	(.L_620 - .L_619)


	//   ....[0]....
.L_619:
        /*0af0*/ 	.word	0x00000280
        /*0af4*/ 	.word	0x000000ff
        /*0af8*/ 	.word	0x00038800
        /*0afc*/ 	.short	0x0100
        /*0afe*/ 	.byte	0x08
	.zero		1


	//   ....[1]....
        /*0b00*/ 	.word	0x00000290
        /*0b04*/ 	.word	0x000000ff
        /*0b08*/ 	.word	0x00038810
        /*0b0c*/ 	.short	0x0100
        /*0b0e*/ 	.byte	0x08
	.zero		1


	//   ....[2]....
        /*0b10*/ 	.word	0x000002a0
        /*0b14*/ 	.word	0x000000ff
        /*0b18*/ 	.word	0x00038820
        /*0b1c*/ 	.short	0x0100
        /*0b1e*/ 	.byte	0x08
	.zero		1


	//   ....[3]....
        /*0b20*/ 	.word	0x00000350
        /*0b24*/ 	.word	0x000000ff
        /*0b28*/ 	.word	0x00038830
        /*0b2c*/ 	.short	0x0100
        /*0b2e*/ 	.byte	0x06
	.zero		1


	//   ....[4]....
        /*0b30*/ 	.word	0x00000360
        /*0b34*/ 	.word	0x000000ff
        /*0b38*/ 	.word	0x00038840
        /*0b3c*/ 	.short	0x0100
        /*0b3e*/ 	.byte	0x06
	.zero		1


	//   ....[5]....
        /*0b40*/ 	.word	0x00000370
        /*0b44*/ 	.word	0x000000ff
        /*0b48*/ 	.word	0x00038838
        /*0b4c*/ 	.short	0x0100
        /*0b4e*/ 	.byte	0x06
	.zero		1


	//   ....[6]....
        /*0b50*/ 	.word	0x00000380
        /*0b54*/ 	.word	0x000000ff
        /*0b58*/ 	.word	0x00038848
        /*0b5c*/ 	.short	0x0100
        /*0b5e*/ 	.byte	0x06
	.zero		1


	//   ....[7]....
        /*0b60*/ 	.word	0x000004b0
        /*0b64*/ 	.word	0x000000ff
        /*0b68*/ 	.word	0x00038850
        /*0b6c*/ 	.short	0x0100
        /*0b6e*/ 	.byte	0x08
	.zero		1


	//   ....[8]....
        /*0b70*/ 	.word	0x000004c0
        /*0b74*/ 	.word	0x000000ff
        /*0b78*/ 	.word	0x00038860
        /*0b7c*/ 	.short	0x0100
        /*0b7e*/ 	.byte	0x08
	.zero		1


	//   ....[9]....
        /*0b80*/ 	.word	0x000004d0
        /*0b84*/ 	.word	0x000000ff
        /*0b88*/ 	.word	0x00038858
        /*0b8c*/ 	.short	0x0100
        /*0b8e*/ 	.byte	0x08
	.zero		1


	//   ....[10]....
        /*0b90*/ 	.word	0x000004e0
        /*0b94*/ 	.word	0x000000ff
        /*0b98*/ 	.word	0x00038868
        /*0b9c*/ 	.short	0x0100
        /*0b9e*/ 	.byte	0x08
	.zero		1


	//   ....[11]....
        /*0ba0*/ 	.word	0x000005d0
        /*0ba4*/ 	.word	0x000000ff
        /*0ba8*/ 	.word	0x00038870
        /*0bac*/ 	.short	0x0100
        /*0bae*/ 	.byte	0x06
	.zero		1


	//   ....[12]....
        /*0bb0*/ 	.word	0x000005e0
        /*0bb4*/ 	.word	0x000000ff
        /*0bb8*/ 	.word	0x00038880
        /*0bbc*/ 	.short	0x0100
        /*0bbe*/ 	.byte	0x06
	.zero		1


	//   ....[13]....
        /*0bc0*/ 	.word	0x000005f0
        /*0bc4*/ 	.word	0x000000ff
        /*0bc8*/ 	.word	0x00038878
        /*0bcc*/ 	.short	0x0100
        /*0bce*/ 	.byte	0x06
	.zero		1


	//   ....[14]....
        /*0bd0*/ 	.word	0x00000600
        /*0bd4*/ 	.word	0x000000ff
        /*0bd8*/ 	.word	0x00038888
        /*0bdc*/ 	.short	0x0100
        /*0bde*/ 	.byte	0x06
	.zero		1


	//   ....[15]....
        /*0be0*/ 	.word	0x00000730
        /*0be4*/ 	.word	0x000000ff
        /*0be8*/ 	.word	0x00038890
        /*0bec*/ 	.short	0x0100
        /*0bee*/ 	.byte	0x08
	.zero		1


	//   ....[16]....
        /*0bf0*/ 	.word	0x00000740
        /*0bf4*/ 	.word	0x000000ff
        /*0bf8*/ 	.word	0x000388a0
        /*0bfc*/ 	.short	0x0100
        /*0bfe*/ 	.byte	0x08
	.zero		1


	//   ....[17]....
        /*0c00*/ 	.word	0x00000750
        /*0c04*/ 	.word	0x000000ff
        /*0c08*/ 	.word	0x00038898
        /*0c0c*/ 	.short	0x0100
        /*0c0e*/ 	.byte	0x08
	.zero		1


	//   ....[18]....
        /*0c10*/ 	.word	0x00000760
        /*0c14*/ 	.word	0x000000ff
        /*0c18*/ 	.word	0x000388a8
        /*0c1c*/ 	.short	0x0100
        /*0c1e*/ 	.byte	0x08
	.zero		1


	//   ....[19]....
        /*0c20*/ 	.word	0x00000890
        /*0c24*/ 	.word	0x000000ff
        /*0c28*/ 	.word	0x000388b0
        /*0c2c*/ 	.short	0x0100
        /*0c2e*/ 	.byte	0x08
	.zero		1


	//   ....[20]....
        /*0c30*/ 	.word	0x000008a0
        /*0c34*/ 	.word	0x000000ff
        /*0c38*/ 	.word	0x000388c0
        /*0c3c*/ 	.short	0x0100
        /*0c3e*/ 	.byte	0x08
	.zero		1


	//   ....[21]....
        /*0c40*/ 	.word	0x000008b0
        /*0c44*/ 	.word	0x000000ff
        /*0c48*/ 	.word	0x000388b8
        /*0c4c*/ 	.short	0x0100
        /*0c4e*/ 	.byte	0x08
	.zero		1


	//   ....[22]....
        /*0c50*/ 	.word	0x000008c0
        /*0c54*/ 	.word	0x000000ff
        /*0c58*/ 	.word	0x000388c8
        /*0c5c*/ 	.short	0x0100
        /*0c5e*/ 	.byte	0x08
	.zero		1


	//   ....[23]....
        /*0c60*/ 	.word	0x00001e40
        /*0c64*/ 	.word	0x00000000
        /*0c68*/ 	.word	0x00000000
        /*0c6c*/ 	.short	0x0101
        /*0c6e*/ 	.byte	0x3f
	.zero		1


	//   ....[24]....
        /*0c70*/ 	.word	0x00002910
        /*0c74*/ 	.word	0x00000000
        /*0c78*/ 	.word	0x00000000
        /*0c7c*/ 	.short	0x0101
        /*0c7e*/ 	.byte	0x3f
	.zero		1


	//   ....[25]....
        /*0c80*/ 	.word	0x000039b0
        /*0c84*/ 	.word	0x00000011
        /*0c88*/ 	.word	0x00038800
        /*0c8c*/ 	.short	0x010a
        /*0c8e*/ 	.byte	0x3f
	.zero		1


	//   ....[26]....
        /*0c90*/ 	.word	0x00003a10
        /*0c94*/ 	.word	0x00000005
        /*0c98*/ 	.word	0x00038830
        /*0c9c*/ 	.short	0x010a
        /*0c9e*/ 	.byte	0x3f
	.zero		1


	//   ....[27]....
        /*0ca0*/ 	.word	0x00003a80
        /*0ca4*/ 	.word	0x00000005
        /*0ca8*/ 	.word	0x00038830
        /*0cac*/ 	.short	0x010a
        /*0cae*/ 	.byte	0x3f
	.zero		1


	//   ....[28]....
        /*0cb0*/ 	.word	0x00003d00
        /*0cb4*/ 	.word	0x00000011
        /*0cb8*/ 	.word	0x00038810
        /*0cbc*/ 	.short	0x010a
        /*0cbe*/ 	.byte	0x3f
	.zero		1


	//   ....[29]....
        /*0cc0*/ 	.word	0x00003d40
        /*0cc4*/ 	.word	0x00000005
        /*0cc8*/ 	.word	0x00038850
        /*0ccc*/ 	.short	0x010a
        /*0cce*/ 	.byte	0x3f
	.zero		1


	//   ....[30]....
        /*0cd0*/ 	.word	0x00003e10
        /*0cd4*/ 	.word	0x00000005
        /*0cd8*/ 	.word	0x00038850
        /*0cdc*/ 	.short	0x010a
        /*0cde*/ 	.byte	0x3f
	.zero		1


	//   ....[31]....
        /*0ce0*/ 	.word	0x00006260
        /*0ce4*/ 	.word	0x00000018
        /*0ce8*/ 	.word	0x00000000
        /*0cec*/ 	.short	0x0101
        /*0cee*/ 	.byte	0x3f
	.zero		1


	//   ....[32]....
        /*0cf0*/ 	.word	0x00006910
        /*0cf4*/ 	.word	0x00000005
        /*0cf8*/ 	.word	0x00000000
        /*0cfc*/ 	.short	0x0101
        /*0cfe*/ 	.byte	0x3f
	.zero		1


	//   ....[33]....
        /*0d00*/ 	.word	0x00006a30
        /*0d04*/ 	.word	0x00000009
        /*0d08*/ 	.word	0x00038830
        /*0d0c*/ 	.short	0x010a
        /*0d0e*/ 	.byte	0x3f
	.zero		1


	//   ....[34]....
        /*0d10*/ 	.word	0x00006a80
        /*0d14*/ 	.word	0x00000009
        /*0d18*/ 	.word	0x00038830
        /*0d1c*/ 	.short	0x010a
        /*0d1e*/ 	.byte	0x3f
	.zero		1


	//   ....[35]....
        /*0d20*/ 	.word	0x00006c00
        /*0d24*/ 	.word	0x00000009
        /*0d28*/ 	.word	0x00038850
        /*0d2c*/ 	.short	0x010a
        /*0d2e*/ 	.byte	0x3f
	.zero		1


	//   ....[36]....
        /*0d30*/ 	.word	0x00006c40
        /*0d34*/ 	.word	0x00000009
        /*0d38*/ 	.word	0x00038850
        /*0d3c*/ 	.short	0x010a
        /*0d3e*/ 	.byte	0x3f
	.zero		1


	//   ....[37]....
        /*0d40*/ 	.word	0x00009140
        /*0d44*/ 	.word	0x00000099
        /*0d48*/ 	.word	0x00000000
        /*0d4c*/ 	.short	0x0101
        /*0d4e*/ 	.byte	0x3f
	.zero		1


	//   ....[38]....
        /*0d50*/ 	.word	0x00009f60
        /*0d54*/ 	.word	0x00000009
        /*0d58*/ 	.word	0x00000000
        /*0d5c*/ 	.short	0x0101
        /*0d5e*/ 	.byte	0x3f
	.zero		1


	//   ....[39]....
        /*0d60*/ 	.word	0x0000a080
        /*0d64*/ 	.word	0x00000009
        /*0d68*/ 	.word	0x00038830
        /*0d6c*/ 	.short	0x010a
        /*0d6e*/ 	.byte	0x3f
	.zero		1


	//   ....[40]....
        /*0d70*/ 	.word	0x0000a0d0
        /*0d74*/ 	.word	0x00000009
        /*0d78*/ 	.word	0x00038830
        /*0d7c*/ 	.short	0x010a
        /*0d7e*/ 	.byte	0x3f
	.zero		1


	//   ....[41]....
        /*0d80*/ 	.word	0x0000a250
        /*0d84*/ 	.word	0x00000009
        /*0d88*/ 	.word	0x00038850
        /*0d8c*/ 	.short	0x010a
        /*0d8e*/ 	.byte	0x3f
	.zero		1


	//   ....[42]....
        /*0d90*/ 	.word	0x0000a290
        /*0d94*/ 	.word	0x00000009
        /*0d98*/ 	.word	0x00038850
        /*0d9c*/ 	.short	0x010a
        /*0d9e*/ 	.byte	0x3f
	.zero		1


	//   ....[43]....
        /*0da0*/ 	.word	0x0000c3c0
        /*0da4*/ 	.word	0x00000098
        /*0da8*/ 	.word	0x00000000
        /*0dac*/ 	.short	0x0101
        /*0dae*/ 	.byte	0x3f
	.zero		1


	//   ....[44]....
        /*0db0*/ 	.word	0x0000d080
        /*0db4*/ 	.word	0x00000009
        /*0db8*/ 	.word	0x00000000
        /*0dbc*/ 	.short	0x0101
        /*0dbe*/ 	.byte	0x3f
	.zero		1


	//   ....[45]....
        /*0dc0*/ 	.word	0x0000f7f0
        /*0dc4*/ 	.word	0x00000000
        /*0dc8*/ 	.word	0x00000000
        /*0dcc*/ 	.short	0x0101
        /*0dce*/ 	.byte	0x3f
	.zero		1


	//   ....[46]....
        /*0dd0*/ 	.word	0x00012750
        /*0dd4*/ 	.word	0x00000000
        /*0dd8*/ 	.word	0x00038840
        /*0ddc*/ 	.short	0x010a
        /*0dde*/ 	.byte	0x3f
	.zero		1


	//   ....[47]....
        /*0de0*/ 	.word	0x00013300
        /*0de4*/ 	.word	0x00000008
        /*0de8*/ 	.word	0x00038800
        /*0dec*/ 	.short	0x0107
        /*0dee*/ 	.byte	0x3f
	.zero		1


	//   ....[48]....
        /*0df0*/ 	.word	0x000133b0
        /*0df4*/ 	.word	0x00000000
        /*0df8*/ 	.word	0x00038800
        /*0dfc*/ 	.short	0x0101
        /*0dfe*/ 	.byte	0x3f
	.zero		1


	//   ....[49]....
        /*0e00*/ 	.word	0x00014360
        /*0e04*/ 	.word	0x00000000
        /*0e08*/ 	.word	0x00038810
        /*0e0c*/ 	.short	0x0107
        /*0e0e*/ 	.byte	0x3f
	.zero		1


	//   ....[50]....
        /*0e10*/ 	.word	0x00014460
        /*0e14*/ 	.word	0x00000002
        /*0e18*/ 	.word	0x00038810
        /*0e1c*/ 	.short	0x0101
        /*0e1e*/ 	.byte	0x3f
	.zero		1


	//   ....[51]....
        /*0e20*/ 	.word	0x00014480
        /*0e24*/ 	.word	0x00000002
        /*0e28*/ 	.word	0x00038820
        /*0e2c*/ 	.short	0x010a
        /*0e2e*/ 	.byte	0x3f
	.zero		1


	//   ....[52]....
        /*0e30*/ 	.word	0x00014590
        /*0e34*/ 	.word	0x00000000
        /*0e38*/ 	.word	0x00038860
        /*0e3c*/ 	.short	0x010a
        /*0e3e*/ 	.byte	0x3f
	.zero		1


	//   ....[53]....
        /*0e40*/ 	.word	0x00015270
        /*0e44*/ 	.word	0x00000003
        /*0e48*/ 	.word	0x00038840
        /*0e4c*/ 	.short	0x010a
        /*0e4e*/ 	.byte	0x3f
	.zero		1


	//   ....[54]....
        /*0e50*/ 	.word	0x000154d0
        /*0e54*/ 	.word	0x00000003
        /*0e58*/ 	.word	0x00038860
        /*0e5c*/ 	.short	0x010a
        /*0e5e*/ 	.byte	0x3f
	.zero		1


	//   ....[55]....
        /*0e60*/ 	.word	0x00016150
        /*0e64*/ 	.word	0x00000004
        /*0e68*/ 	.word	0x00038840
        /*0e6c*/ 	.short	0x010a
        /*0e6e*/ 	.byte	0x3f
	.zero		1


	//   ....[56]....
        /*0e70*/ 	.word	0x000163a0
        /*0e74*/ 	.word	0x00000004
        /*0e78*/ 	.word	0x00038860
        /*0e7c*/ 	.short	0x010a
        /*0e7e*/ 	.byte	0x3f
	.zero		1


	//   ....[57]....
        /*0e80*/ 	.word	0x00016fb0
        /*0e84*/ 	.word	0x00000004
        /*0e88*/ 	.word	0x00038840
        /*0e8c*/ 	.short	0x010a
        /*0e8e*/ 	.byte	0x3f
	.zero		1


	//   ....[58]....
        /*0e90*/ 	.word	0x00017210
        /*0e94*/ 	.word	0x00000004
        /*0e98*/ 	.word	0x00038860
        /*0e9c*/ 	.short	0x010a
        /*0e9e*/ 	.byte	0x3f
	.zero		1


	//   ....[59]....
        /*0ea0*/ 	.word	0x00018a90
        /*0ea4*/ 	.word	0x00000000
        /*0ea8*/ 	.word	0x00038820
        /*0eac*/ 	.short	0x010a
        /*0eae*/ 	.byte	0x3f
	.zero		1


	//   ....[60]....
        /*0eb0*/ 	.word	0x00018c50
        /*0eb4*/ 	.word	0x00000006
        /*0eb8*/ 	.word	0x00000000
        /*0ebc*/ 	.short	0x010a
        /*0ebe*/ 	.byte	0x3f
	.zero		1


	//   ....[61]....
        /*0ec0*/ 	.word	0x00018cc0
        /*0ec4*/ 	.word	0x00000007
        /*0ec8*/ 	.word	0x00000000
        /*0ecc*/ 	.short	0x010a
        /*0ece*/ 	.byte	0x3f
	.zero		1


	//   ....[62]....
        /*0ed0*/ 	.word	0x00018d30
        /*0ed4*/ 	.word	0x00000004
        /*0ed8*/ 	.word	0x00000000
        /*0edc*/ 	.short	0x010a
        /*0ede*/ 	.byte	0x3f
	.zero		1


	//   ....[63]....
        /*0ee0*/ 	.word	0x00018d60
        /*0ee4*/ 	.word	0x00000003
        /*0ee8*/ 	.word	0x00000000
        /*0eec*/ 	.short	0x010a
        /*0eee*/ 	.byte	0x3f
	.zero		1


	//   ....[64]....
        /*0ef0*/ 	.word	0x00018dc0
        /*0ef4*/ 	.word	0x00000011
        /*0ef8*/ 	.word	0x00038800
        /*0efc*/ 	.short	0x010a
        /*0efe*/ 	.byte	0x3f
	.zero		1


	//   ....[65]....
        /*0f00*/ 	.word	0x00018e10
        /*0f04*/ 	.word	0x00000005
        /*0f08*/ 	.word	0x00038830
        /*0f0c*/ 	.short	0x010a
        /*0f0e*/ 	.byte	0x3f
	.zero		1


	//   ....[66]....
        /*0f10*/ 	.word	0x00018e60
        /*0f14*/ 	.word	0x00000011
        /*0f18*/ 	.word	0x00038810
        /*0f1c*/ 	.short	0x010a
        /*0f1e*/ 	.byte	0x3f
	.zero		1


	//   ....[67]....
        /*0f20*/ 	.word	0x00018eb0
        /*0f24*/ 	.word	0x00000005
        /*0f28*/ 	.word	0x00038850
        /*0f2c*/ 	.short	0x010a
        /*0f2e*/ 	.byte	0x3f
	.zero		1


	//   ....[68]....
        /*0f30*/ 	.word	0x00018f00
        /*0f34*/ 	.word	0x00000009
        /*0f38*/ 	.word	0x00038830
        /*0f3c*/ 	.short	0x010a
        /*0f3e*/ 	.byte	0x3f
	.zero		1


	//   ....[69]....
        /*0f40*/ 	.word	0x00018f50
        /*0f44*/ 	.word	0x00000009
        /*0f48*/ 	.word	0x00038850
        /*0f4c*/ 	.short	0x010a
        /*0f4e*/ 	.byte	0x3f
	.zero		1


	//   ....[70]....
        /*0f50*/ 	.word	0x00018fa0
        /*0f54*/ 	.word	0x00000009
        /*0f58*/ 	.word	0x00038830
        /*0f5c*/ 	.short	0x010a
        /*0f5e*/ 	.byte	0x3f
	.zero		1


	//   ....[71]....
        /*0f60*/ 	.word	0x00018ff0
        /*0f64*/ 	.word	0x00000009
        /*0f68*/ 	.word	0x00038850
        /*0f6c*/ 	.short	0x010a
        /*0f6e*/ 	.byte	0x3f
	.zero		1


	//   ....[72]....
        /*0f70*/ 	.word	0x00019190
        /*0f74*/ 	.word	0x00000000
        /*0f78*/ 	.word	0x00038840
        /*0f7c*/ 	.short	0x010a
        /*0f7e*/ 	.byte	0x3f
	.zero		1


	//   ....[73]....
        /*0f80*/ 	.word	0x0001a2c0
        /*0f84*/ 	.word	0x00000002
        /*0f88*/ 	.word	0x00038820
        /*0f8c*/ 	.short	0x010a
        /*0f8e*/ 	.byte	0x3f
	.zero		1


	//   ....[74]....
        /*0f90*/ 	.word	0x0001a310
        /*0f94*/ 	.word	0x00000000
        /*0f98*/ 	.word	0x00038860
        /*0f9c*/ 	.short	0x010a
        /*0f9e*/ 	.byte	0x3f
	.zero		1


	//   ....[75]....
        /*0fa0*/ 	.word	0x0001a360
        /*0fa4*/ 	.word	0x00000003
        /*0fa8*/ 	.word	0x00038840
        /*0fac*/ 	.short	0x010a
        /*0fae*/ 	.byte	0x3f
	.zero		1


	//   ....[76]....
        /*0fb0*/ 	.word	0x0001a3b0
        /*0fb4*/ 	.word	0x00000003
        /*0fb8*/ 	.word	0x00038860
        /*0fbc*/ 	.short	0x010a
        /*0fbe*/ 	.byte	0x3f
	.zero		1


	//   ....[77]....
        /*0fc0*/ 	.word	0x0001a400
        /*0fc4*/ 	.word	0x00000004
        /*0fc8*/ 	.word	0x00038840
        /*0fcc*/ 	.short	0x010a
        /*0fce*/ 	.byte	0x3f
	.zero		1


	//   ....[78]....
        /*0fd0*/ 	.word	0x0001a450
        /*0fd4*/ 	.word	0x00000004
        /*0fd8*/ 	.word	0x00038860
        /*0fdc*/ 	.short	0x010a
        /*0fde*/ 	.byte	0x3f
	.zero		1


	//   ....[79]....
        /*0fe0*/ 	.word	0x0001a4a0
        /*0fe4*/ 	.word	0x00000004
        /*0fe8*/ 	.word	0x00038840
        /*0fec*/ 	.short	0x010a
        /*0fee*/ 	.byte	0x3f
	.zero		1


	//   ....[80]....
        /*0ff0*/ 	.word	0x0001a4f0
        /*0ff4*/ 	.word	0x00000004
        /*0ff8*/ 	.word	0x00038860
        /*0ffc*/ 	.short	0x010a
        /*0ffe*/ 	.byte	0x3f
	.zero		1


	//   ....[81]....
        /*1000*/ 	.word	0x0001af50
        /*1004*/ 	.word	0x00000000
        /*1008*/ 	.word	0x00038820
        /*100c*/ 	.short	0x010a
        /*100e*/ 	.byte	0x3f
	.zero		1


	//   ....[82]....
        /*1010*/ 	.word	0x0001b0f0
        /*1014*/ 	.word	0x00000006
        /*1018*/ 	.word	0x00000000
        /*101c*/ 	.short	0x010a
        /*101e*/ 	.byte	0x3f
	.zero		1


	//   ....[83]....
        /*1020*/ 	.word	0x0001b140
        /*1024*/ 	.word	0x00000007
        /*1028*/ 	.word	0x00000000
        /*102c*/ 	.short	0x010a
        /*102e*/ 	.byte	0x3f
	.zero		1


	//   ....[84]....
        /*1030*/ 	.word	0x0001b190
        /*1034*/ 	.word	0x00000004
        /*1038*/ 	.word	0x00000000
        /*103c*/ 	.short	0x010a
        /*103e*/ 	.byte	0x3f
	.zero		1


	//----- nvinfo : EIATTR_NUM_MBARRIERS
	.align		4
.L_620:
        /*1040*/ 	.byte	0x03, 0x38
        /*1042*/ 	.short	0x0017


	//----- nvinfo : EIATTR_EXIT_INSTR_OFFSETS
	.align		4
        /*1044*/ 	.byte	0x04, 0x1c
        /*1046*/ 	.short	(.L_622 - .L_621)


	//   ....[0]....
.L_621:
        /*1048*/ 	.word	0x00000a80


	//   ....[1]....
        /*104c*/ 	.word	0x00010ab0


	//   ....[2]....
        /*1050*/ 	.word	0x00018db0


	//----- nvinfo : EIATTR_MAX_THREADS
	.align		4
.L_622:
        /*1054*/ 	.byte	0x04, 0x05
        /*1056*/ 	.short	(.L_624 - .L_623)
.L_623:
        /*1058*/ 	.word	0x00000180
        /*105c*/ 	.word	0x00000001
        /*1060*/ 	.word	0x00000001


	//----- nvinfo : EIATTR_CRS_STACK_SIZE
	.align		4
.L_624:
        /*1064*/ 	.byte	0x04, 0x1e
        /*1066*/ 	.short	(.L_626 - .L_625)
.L_625:
        /*1068*/ 	.word	0x00000000


	//----- nvinfo : EIATTR_CBANK_PARAM_SIZE
	.align		4
.L_626:
        /*106c*/ 	.byte	0x03, 0x19
        /*106e*/ 	.short	0x0bf0


	//----- nvinfo : EIATTR_PARAM_CBANK
	.align		4
        /*1070*/ 	.byte	0x04, 0x0a
        /*1072*/ 	.short	(.L_628 - .L_627)
	.align		4
.L_627:
        /*1074*/ 	.word	index@(.nv.constant0._ZN7cutlass13device_kernelIN5flash11enable_sm90INS1_16FlashAttnFwdSm90INS1_25CollectiveMainloopFwdSm90ILi2EN4cute5tupleIJNS5_1CILi1EEES8_S8_EEENS6_IJNS7_ILi64EEESA_SA_EEELi512ENS_6half_tEfNS_4arch4Sm90ELb1ELb0ELb1ELb1ELb0ELb0ELb1ELb0ELb0ELb1ELb0ELb0EEENS1_21CollectiveEpilogueFwdINS6_IJSA_NS7_ILi512EEESA_EEES9_SC_SE_Li256ELb1ELb1ELb0ELb0EEENS1_36VarlenDynamicPersistentTileSchedulerILi64ELi64ELi256ELi128ELb0ELb1ELb1ELb1ELb1ELb1EEEEEEEEEvNT_6ParamsE)
        /*1078*/ 	.short	0x0210
        /*107a*/ 	.short	0x0bf0


	//----- nvinfo : EIATTR_SW_WAR
	.align		4
.L_628:
        /*107c*/ 	.byte	0x04, 0x36
        /*107e*/ 	.short	(.L_630 - .L_629)
.L_629:
        /*1080*/ 	.word	0x00000008
.L_630:


//--------------------- .nv.info._ZN7cutlass13device_kernelIN5flash11enable_sm90INS1_16FlashAttnFwdSm90INS1_25CollectiveMainloopFwdSm90ILi2EN4cute5tupleIJNS5_1CILi1EEES8_S8_EEENS6_IJNS7_ILi64EEESA_SA_EEELi512ENS_6half_tEfNS_4arch4Sm90ELb1ELb0ELb1ELb1ELb0ELb1ELb1ELb0ELb0ELb1ELb0ELb0EEENS1_21CollectiveEpilogueFwdINS6_IJSA_NS7_ILi512EEESA_EEES9_SC_SE_Li256ELb1ELb1ELb0ELb0EEENS1_36VarlenDynamicPersistentTileSchedulerILi64ELi64ELi256ELi128ELb0ELb1ELb1ELb1ELb1ELb1EEEEEEEEEvNT_6ParamsE --------------------------
	.section	.nv.info._ZN7cutlass13device_kernelIN5flash11enable_sm90INS1_16FlashAttnFwdSm90INS1_25CollectiveMainloopFwdSm90ILi2EN4cute5tupleIJNS5_1CILi1EEES8_S8_EEENS6_IJNS7_ILi64EEESA_SA_EEELi512ENS_6half_tEfNS_4arch4Sm90ELb1ELb0ELb1ELb1ELb0ELb1ELb1ELb0ELb0ELb1ELb0ELb0EEENS1_21CollectiveEpilogueFwdINS6_IJSA_NS7_ILi512EEESA_EEES9_SC_SE_Li256ELb1ELb1ELb0ELb0EEENS1_36VarlenDynamicPersistentTileSchedulerILi64ELi64ELi256ELi128ELb0ELb1ELb1ELb1ELb1ELb1EEEEEEEEEvNT_6ParamsE,"",@"SHT_CUDA_INFO"
	.sectionflags	@""
	.align	4


	//----- nvinfo : EIATTR_CUDA_API_VERSION
	.align		4
        /*0000*/ 	.byte	0x04, 0x37
        /*0002*/ 	.short	(.L_632 - .L_631)
.L_631:
        /*0004*/ 	.word	0x00000082


	//----- nvinfo : EIATTR_KPARAM_INFO
	.align		4
.L_632:
        /*0008*/ 	.byte	0x04, 0x17
        /*000a*/ 	.short	(.L_634 - .L_633)
.L_633:
        /*000c*/ 	.word	0x00000000
        /*0010*/ 	.short	0x0000
        /*0012*/ 	.short	0x0070
        /*0014*/ 	.byte	0x00, 0xf0, 0x01, 0x2e


	//----- nvinfo : EIATTR_SPARSE_MMA_MASK
	.align		4
.L_634:
        /*0018*/ 	.byte	0x03, 0x50
        /*001a*/ 	.short	0x0000


	//----- nvinfo : EIATTR_MAXREG_COUNT
	.align		4
        /*001c*/ 	.byte	0x03, 0x1b
        /*001e*/ 	.short	0x00a8


	//----- nvinfo : EIATTR_NUM_BARRIERS
	.align		4
        /*0020*/ 	.byte	0x02, 0x4c
        /*0022*/ 	.byte	0x10
	.zero		1


	//----- nvinfo : EIATTR_EXTERNS
	.align		4
        /*0024*/ 	.byte	0x04, 0x0f
        /*0026*/ 	.short	(.L_636 - .L_635)


	//   ....[0]....
	.align		4
.L_635:
        /*0028*/ 	.word	index@(__assertfail)


	//----- nvinfo : EIATTR_ANNOTATIONS
	.align		4
.L_636:
        /*002c*/ 	.byte	0x04, 0x55
        /*002e*/ 	.short	(.L_638 - .L_637)


	//   ....[0]....
.L_637:
        /* <DEDUP_REMOVED lines=119> */


	//----- nvinfo : EIATTR_MERCURY_ISA_VERSION
	.align		4
.L_638:
        /*0788*/ 	.byte	0x03, 0x5f
        /*078a*/ 	.short	0x0101


	//----- nvinfo : EIATTR_UNUSED_LOAD_BYTE_OFFSET
	.align		4
        /*078c*/ 	.byte	0x04, 0x44
        /*078e*/ 	.short	(.L_640 - .L_639)


	//   ....[0]....
.L_639:
        /*0790*/ 	.word	0x00000ad0
        /*0794*/ 	.word	0x0000fff0


	//   ....[1]....
        /*0798*/ 	.word	0x000146f0
        /*079c*/ 	.word	0x0000fff0


	//----- nvinfo : EIATTR_INT_WARP_WIDE_INSTR_OFFSETS
	.align		4
.L_640:
        /*07a0*/ 	.byte	0x04, 0x31
        /*07a2*/ 	.short	(.L_642 - .L_641)


	//   ....[0]....
.L_641:
        /*07a4*/ 	.word	0x00000190


	//   ....[1]....
        /*07a8*/ 	.word	0x000001d0


	//   ....[2]....
        /*07ac*/ 	.word	0x00000240


	//   ....[3]....
        /*07b0*/ 	.word	0x000002b0


	//   ....[4]....
        /*07b4*/ 	.word	0x0001a770


	//   ....[5]....
        /*07b8*/ 	.word	0x0001a7d0


	//   ....[6]....
        /*07bc*/ 	.word	0x00020570


	//   ....[7]....
        /*07c0*/ 	.word	0x000205d0


	//----- nvinfo : EIATTR_COOP_GROUP_MASK_REGIDS
	.align		4
.L_642:
        /*07c4*/ 	.byte	0x04, 0x29
        /*07c6*/ 	.short	(.L_644 - .L_643)


	//   ....[0]....
.L_643:
        /*07c8*/ 	.word	0xffffffff


	//   ....[1]....
        /*07cc*/ 	.word	0xffffffff


	//   ....[2]....
        /*07d0*/ 	.word	0xffffffff


	//   ....[3]....
        /*07d4*/ 	.word	0xffffffff


	//   ....[4]....
        /*07d8*/ 	.word	0xffffffff


	//   ....[5]....
        /*07dc*/ 	.word	0xffffffff


	//   ....[6]....
        /*07e0*/ 	.word	0xffffffff


	//   ....[7]....
        /*07e4*/ 	.word	0xffffffff


	//   ....[8]....
        /*07e8*/ 	.word	0xffffffff


	//   ....[9]....
        /*07ec*/ 	.word	0xffffffff


	//   ....[10]....
        /*07f0*/ 	.word	0xffffffff


	//   ....[11]....
        /*07f4*/ 	.word	0xffffffff


	//   ....[12]....
        /*07f8*/ 	.word	0xffffffff


	//   ....[13]....
        /*07fc*/ 	.word	0xffffffff


	//   ....[14]....
        /*0800*/ 	.word	0xffffffff


	//   ....[15]....
        /*0804*/ 	.word	0xffffffff


	//   ....[16]....
        /*0808*/ 	.word	0xffffffff


	//   ....[17]....
        /*080c*/ 	.word	0xffffffff


	//   ....[18]....
        /*0810*/ 	.word	0xffffffff


	//   ....[19]....
        /*0814*/ 	.word	0xffffffff


	//   ....[20]....
        /*0818*/ 	.word	0xffffffff


	//   ....[21]....
        /*081c*/ 	.word	0xffffffff


	//   ....[22]....
        /*0820*/ 	.word	0xffffffff


	//   ....[23]....
        /*0824*/ 	.word	0xffffffff


	//   ....[24]....
        /*0828*/ 	.word	0xffffffff


	//   ....[25]....
        /*082c*/ 	.word	0xffffffff


	//   ....[26]....
        /*0830*/ 	.word	0xffffffff


	//   ....[27]....
        /*0834*/ 	.word	0xffffffff


	//   ....[28]....
        /*0838*/ 	.word	0xffffffff


	//   ....[29]....
        /*083c*/ 	.word	0xffffffff


	//   ....[30]....
        /*0840*/ 	.word	0xffffffff


	//   ....[31]....
        /*0844*/ 	.word	0xffffffff


	//   ....[32]....
        /*0848*/ 	.word	0xffffffff


	//   ....[33]....
        /*084c*/ 	.word	0xffffffff


	//   ....[34]....
        /*0850*/ 	.word	0xffffffff


	//   ....[35]....
        /*0854*/ 	.word	0xffffffff


	//   ....[36]....
        /*0858*/ 	.word	0xffffffff


	//   ....[37]....
        /*085c*/ 	.word	0xffffffff


	//   ....[38]....
        /*0860*/ 	.word	0xffffffff


	//   ....[39]....
        /*0864*/ 	.word	0xffffffff


	//   ....[40]....
        /*0868*/ 	.word	0xffffffff


	//   ....[41]....
        /*086c*/ 	.word	0xffffffff


	//   ....[42]....
        /*0870*/ 	.word	0xffffffff


	//   ....[43]....
        /*0874*/ 	.word	0xffffffff


	//   ....[44]....
        /*0878*/ 	.word	0xffffffff


	//   ....[45]....
        /*087c*/ 	.word	0xffffffff


	//   ....[46]....
        /*0880*/ 	.word	0xffffffff


	//   ....[47]....
        /*0884*/ 	.word	0xffffffff


	//   ....[48]....
        /*0888*/ 	.word	0xffffffff


	//   ....[49]....
        /*088c*/ 	.word	0xffffffff


	//   ....[50]....
        /*0890*/ 	.word	0xffffffff


	//   ....[51]....
        /*0894*/ 	.word	0xffffffff


	//   ....[52]....
        /*0898*/ 	.word	0xffffffff


	//   ....[53]....
        /*089c*/ 	.word	0xffffffff


	//   ....[54]....
        /*08a0*/ 	.word	0xffffffff


	//   ....[55]....
        /*08a4*/ 	.word	0xffffffff


	//   ....[56]....
        /*08a8*/ 	.word	0xffffffff


	//   ....[57]....
        /*08ac*/ 	.word	0xffffffff


	//   ....[58]....
        /*08b0*/ 	.word	0xffffffff


	//   ....[59]....
        /*08b4*/ 	.word	0xffffffff


	//   ....[60]....
        /*08b8*/ 	.word	0xffffffff


	//   ....[61]....
        /*08bc*/ 	.word	0xffffffff


	//   ....[62]....
        /*08c0*/ 	.word	0xffffffff


	//   ....[63]....
        /*08c4*/ 	.word	0xffffffff


	//   ....[64]....
        /*08c8*/ 	.word	0xffffffff


	//   ....[65]....
        /*08cc*/ 	.word	0xffffffff


	//   ....[66]....
        /*08d0*/ 	.word	0xffffffff


	//   ....[67]....
        /*08d4*/ 	.word	0xffffffff


	//   ....[68]....
        /*08d8*/ 	.word	0xffffffff


	//   ....[69]....
        /*08dc*/ 	.word	0xffffffff


	//   ....[70]....
        /*08e0*/ 	.word	0xffffffff


	//   ....[71]....
        /*08e4*/ 	.word	0xffffffff


	//   ....[72]....
        /*08e8*/ 	.word	0xffffffff


	//   ....[73]....
        /*08ec*/ 	.word	0xffffffff


	//   ....[74]....
        /*08f0*/ 	.word	0xffffffff


	//   ....[75]....
        /*08f4*/ 	.word	0xffffffff


	//   ....[76]....
        /*08f8*/ 	.word	0xffffffff


	//   ....[77]....
        /*08fc*/ 	.word	0xffffffff


	//   ....[78]....
        /*0900*/ 	.word	0xffffffff


	//   ....[79]....
        /*0904*/ 	.word	0xffffffff


	//   ....[80]....
        /*0908*/ 	.word	0xffffffff


	//   ....[81]....
        /*090c*/ 	.word	0xffffffff


	//   ....[82]....
        /*0910*/ 	.word	0xffffffff


	//   ....[83]....
        /*0914*/ 	.word	0xffffffff


	//   ....[84]....
        /*0918*/ 	.word	0xffffffff


	//   ....[85]....
        /*091c*/ 	.word	0xffffffff


	//   ....[86]....
        /*0920*/ 	.word	0xffffffff


	//   ....[87]....
        /*0924*/ 	.word	0xffffffff


	//   ....[88]....
        /*0928*/ 	.word	0xffffffff


	//   ....[89]....
        /*092c*/ 	.word	0xffffffff


	//   ....[90]....
        /*0930*/ 	.word	0xffffffff


	//   ....[91]....
        /*0934*/ 	.word	0xffffffff


	//   ....[92]....
        /*0938*/ 	.word	0xffffffff


	//   ....[93]....
        /*093c*/ 	.word	0xffffffff


	//   ....[94]....
        /*0940*/ 	.word	0xffffffff


	//   ....[95]....
        /*0944*/ 	.word	0xffffffff


	//   ....[96]....
        /*0948*/ 	.word	0xffffffff


	//   ....[97]....
        /*094c*/ 	.word	0xffffffff


	//   ....[98]....
        /*0950*/ 	.word	0xffffffff


	//   ....[99]....
        /*0954*/ 	.word	0xffffffff


	//   ....[100]....
        /*0958*/ 	.word	0xffffffff


	//   ....[101]....
        /*095c*/ 	.word	0xffffffff


	//   ....[102]....
        /*0960*/ 	.word	0xffffffff


	//   ....[103]....
        /*0964*/ 	.word	0xffffffff


	//   ....[104]....
        /*0968*/ 	.word	0xffffffff


	//   ....[105]....
        /*096c*/ 	.word	0xffffffff


	//   ....[106]....
        /*0970*/ 	.word	0xffffffff


	//   ....[107]....
        /*0974*/ 	.word	0xffffffff


	//   ....[108]....
        /*0978*/ 	.word	0xffffffff


	//   ....[109]....
        /*097c*/ 	.word	0xffffffff


	//   ....[110]....
        /*0980*/ 	.word	0xffffffff


	//   ....[111]....
        /*0984*/ 	.word	0xffffffff


	//   ....[112]....
        /*0988*/ 	.word	0xffffffff


	//   ....[113]....
        /*098c*/ 	.word	0xffffffff


	//   ....[114]....
        /*0990*/ 	.word	0xffffffff


	//   ....[115]....
        /*0994*/ 	.word	0xffffffff


	//   ....[116]....
        /*0998*/ 	.word	0x0500000f


	//   ....[117]....
        /*099c*/ 	.word	0x0500000f


	//   ....[118]....
        /*09a0*/ 	.word	0x0500000f


	//   ....[119]....
        /*09a4*/ 	.word	0x0500000f


	//   ....[120]....
        /*09a8*/ 	.word	0x0500000f


	//   ....[121]....
        /*09ac*/ 	.word	0x0500000f


	//   ....[122]....
        /*09b0*/ 	.word	0x0500000f


	//   ....[123]....
        /*09b4*/ 	.word	0x0500000f


	//   ....[124]....
        /*09b8*/ 	.word	0x0500000f


	//   ....[125]....
        /*09bc*/ 	.word	0x0500000f


	//   ....[126]....
        /*09c0*/ 	.word	0x0500000f


	//   ....[127]....
        /*09c4*/ 	.word	0x0500000f


	//   ....[128]....
        /*09c8*/ 	.word	0x0500000f


	//   ....[129]....
        /*09cc*/ 	.word	0x0500000f


	//   ....[130]....
        /*09d0*/ 	.word	0x0500000f


	//   ....[131]....
        /*09d4*/ 	.word	0x0500000f


	//   ....[132]....
        /*09d8*/ 	.word	0x0500000f


	//   ....[133]....
        /*09dc*/ 	.word	0x0500000f


	//   ....[134]....
        /*09e0*/ 	.word	0x0500000f


	//   ....[135]....
        /*09e4*/ 	.word	0x0500000f


	//   ....[136]....
        /*09e8*/ 	.word	0x0500000f


	//   ....[137]....
        /*09ec*/ 	.word	0x0500000f


	//   ....[138]....
        /*09f0*/ 	.word	0x0500000f


	//   ....[139]....
        /*09f4*/ 	.word	0x0500000f


	//   ....[140]....
        /*09f8*/ 	.word	0x0500000f


	//   ....[141]....
        /*09fc*/ 	.word	0x0500000f


	//   ....[142]....
        /*0a00*/ 	.word	0x0500000f


	//   ....[143]....
        /*0a04*/ 	.word	0x0500000f


	//   ....[144]....
        /*0a08*/ 	.word	0x0500000f


	//   ....[145]....
        /*0a0c*/ 	.word	0x0500000f


	//   ....[146]....
        /*0a10*/ 	.word	0x0500000f


	//   ....[147]....
        /*0a14*/ 	.word	0x0500000f


	//   ....[148]....
        /*0a18*/ 	.word	0x0500000f


	//   ....[149]....
        /*0a1c*/ 	.word	0x0500000f


	//   ....[150]....
        /*0a20*/ 	.word	0x0500000f


	//   ....[151]....
        /*0a24*/ 	.word	0x0500000f


	//   ....[152]....
        /*0a28*/ 	.word	0x0500000f


	//   ....[153]....
        /*0a2c*/ 	.word	0x0500000f


	//   ....[154]....
        /*0a30*/ 	.word	0x0500000f


	//   ....[155]....
        /*0a34*/ 	.word	0x0500000f


	//   ....[156]....
        /*0a38*/ 	.word	0x0500000f


	//   ....[157]....
        /*0a3c*/ 	.word	0x0500000f


	//   ....[158]....
        /*0a40*/ 	.word	0x0500000f


	//   ....[159]....
        /*0a44*/ 	.word	0x0500000f


	//   ....[160]....
        /*0a48*/ 	.word	0x0500000f


	//   ....[161]....
        /*0a4c*/ 	.word	0x0500000f


	//   ....[162]....
        /*0a50*/ 	.word	0x0500000f


	//   ....[163]....
        /*0a54*/ 	.word	0x0500000f


	//   ....[164]....
        /*0a58*/ 	.word	0x0500000f


	//   ....[165]....
        /*0a5c*/ 	.word	0x0500000f


	//   ....[166]....
        /*0a60*/ 	.word	0x0500000f


	//   ....[167]....
        /*0a64*/ 	.word	0x0500000f


	//----- nvinfo : EIATTR_COOP_GROUP_INSTR_OFFSETS
	.align		4
.L_644:
        /*0a68*/ 	.byte	0x04, 0x28
        /*0a6a*/ 	.short	(.L_646 - .L_645)


	//   ....[0]....
.L_645:
        /*0a6c*/ 	.word	0x00000060


	//   ....[1]....
        /*0a70*/ 	.word	0x000001a0


	//   ....[2]....
        /*0a74*/ 	.word	0x000001e0


	//   ....[3]....
        /*0a78*/ 	.word	0x000003f0


	//   ....[4]....
        /*0a7c*/ 	.word	0x00000550


	//   ....[5]....
        /*0a80*/ 	.word	0x00000670


	//   ....[6]....
        /*0a84*/ 	.word	0x000007d0


	//   ....[7]....
        /*0a88*/ 	.word	0x00004800


	//   ....[8]....
        /*0a8c*/ 	.word	0x00006600


	//   ....[9]....
        /*0a90*/ 	.word	0x00006d20


	//   ....[10]....
        /*0a94*/ 	.word	0x00006d30


	//   ....[11]....
        /*0a98*/ 	.word	0x00006d40


	//   ....[12]....
        /*0a9c*/ 	.word	0x00006d50


	//   ....[13]....
        /*0aa0*/ 	.word	0x00007040


	//   ....[14]....
        /*0aa4*/ 	.word	0x00007050


	//   ....[15]....
        /*0aa8*/ 	.word	0x00007060


	//   ....[16]....
        /*0aac*/ 	.word	0x00007070


	//   ....[17]....
        /*0ab0*/ 	.word	0x00008250


	//   ....[18]....
        /*0ab4*/ 	.word	0x00008260


	//   ....[19]....
        /*0ab8*/ 	.word	0x00008270


	//   ....[20]....
        /*0abc*/ 	.word	0x00008280


	//   ....[21]....
        /*0ac0*/ 	.word	0x000084d0


	//   ....[22]....
        /*0ac4*/ 	.word	0x000084e0


	//   ....[23]....
        /*0ac8*/ 	.word	0x000084f0


	//   ....[24]....
        /*0acc*/ 	.word	0x00008500


	//   ....[25]....
        /*0ad0*/ 	.word	0x00009c00


	//   ....[26]....
        /*0ad4*/ 	.word	0x0000b440


	//   ....[27]....
        /*0ad8*/ 	.word	0x0000b4a0


	//   ....[28]....
        /*0adc*/ 	.word	0x0000ba70


	//   ....[29]....
        /*0ae0*/ 	.word	0x0000bb60


	//   ....[30]....
        /*0ae4*/ 	.word	0x0000bf50


	//   ....[31]....
        /*0ae8*/ 	.word	0x0000bfe0


	//   ....[32]....
        /*0aec*/ 	.word	0x0000c920


	//   ....[33]....
        /*0af0*/ 	.word	0x0000d8a0


	//   ....[34]....
        /*0af4*/ 	.word	0x0000e6d0


	//   ....[35]....
        /*0af8*/ 	.word	0x0000e840


	//   ....[36]....
        /*0afc*/ 	.word	0x0000ee00


	//   ....[37]....
        /*0b00*/ 	.word	0x0000eea0


	//   ....[38]....
        /*0b04*/ 	.word	0x0000f2f0


	//   ....[39]....
        /*0b08*/ 	.word	0x0000f450


	//   ....[40]....
        /*0b0c*/ 	.word	0x000104d0


	//   ....[41]....
        /*0b10*/ 	.word	0x000114d0


	//   ....[42]....
        /*0b14*/ 	.word	0x00012730


	//   ....[43]....
        /*0b18*/ 	.word	0x000127d0


	//   ....[44]....
        /*0b1c*/ 	.word	0x000129a0


	//   ....[45]....
        /*0b20*/ 	.word	0x00012b30


	//   ....[46]....
        /*0b24*/ 	.word	0x00013b90


	//   ....[47]....
        /*0b28*/ 	.word	0x00013c00


	//   ....[48]....
        /*0b2c*/ 	.word	0x00013c30


	//   ....[49]....
        /*0b30*/ 	.word	0x00013ce0


	//   ....[50]....
        /*0b34*/ 	.word	0x00013d00


	//   ....[51]....
        /*0b38*/ 	.word	0x000156b0


	//   ....[52]....
        /*0b3c*/ 	.word	0x00015b90


	//   ....[53]....
        /*0b40*/ 	.word	0x00015bd0


	//   ....[54]....
        /*0b44*/ 	.word	0x00015bf0


	//   ....[55]....
        /*0b48*/ 	.word	0x00015c10


	//   ....[56]....
        /*0b4c*/ 	.word	0x00016220


	//   ....[57]....
        /*0b50*/ 	.word	0x00016280


	//   ....[58]....
        /*0b54*/ 	.word	0x00016520


	//   ....[59]....
        /*0b58*/ 	.word	0x00016540


	//   ....[60]....
        /*0b5c*/ 	.word	0x000170c0


	//   ....[61]....
        /*0b60*/ 	.word	0x000170e0


	//   ....[62]....
        /*0b64*/ 	.word	0x00017310


	//   ....[63]....
        /*0b68*/ 	.word	0x00017330


	//   ....[64]....
        /*0b6c*/ 	.word	0x000175e0


	//   ....[65]....
        /*0b70*/ 	.word	0x000177c0


	//   ....[66]....
        /*0b74*/ 	.word	0x000177f0


	//   ....[67]....
        /*0b78*/ 	.word	0x00017820


	//   ....[68]....
        /*0b7c*/ 	.word	0x00017850


	//   ....[69]....
        /*0b80*/ 	.word	0x00017880


	//   ....[70]....
        /*0b84*/ 	.word	0x000178b0


	//   ....[71]....
        /*0b88*/ 	.word	0x00017a20


	//   ....[72]....
        /*0b8c*/ 	.word	0x00017a50


	//   ....[73]....
        /*0b90*/ 	.word	0x00017a80


	//   ....[74]....
        /*0b94*/ 	.word	0x00017ab0


	//   ....[75]....
        /*0b98*/ 	.word	0x00017ae0


	//   ....[76]....
        /*0b9c*/ 	.word	0x00017b10


	//   ....[77]....
        /*0ba0*/ 	.word	0x00017bb0


	//   ....[78]....
        /*0ba4*/ 	.word	0x00017c10


	//   ....[79]....
        /*0ba8*/ 	.word	0x00017ca0


	//   ....[80]....
        /*0bac*/ 	.word	0x00018b50


	//   ....[81]....
        /*0bb0*/ 	.word	0x0001ad70


	//   ....[82]....
        /*0bb4*/ 	.word	0x0001b900


	//   ....[83]....
        /*0bb8*/ 	.word	0x0001b910


	//   ....[84]....
        /*0bbc*/ 	.word	0x0001b930


	//   ....[85]....
        /*0bc0*/ 	.word	0x0001ba00


	//   ....[86]....
        /*0bc4*/ 	.word	0x0001ba30


	//   ....[87]....
        /*0bc8*/ 	.word	0x0001ba90


	//   ....[88]....
        /*0bcc*/ 	.word	0x0001baa0


	//   ....[89]....
        /*0bd0*/ 	.word	0x0001bb10


	//   ....[90]....
        /*0bd4*/ 	.word	0x0001c460


	//   ....[91]....
        /*0bd8*/ 	.word	0x0001c470


	//   ....[92]....
        /*0bdc*/ 	.word	0x0001c5b0


	//   ....[93]....
        /*0be0*/ 	.word	0x0001c5c0


	//   ....[94]....
        /*0be4*/ 	.word	0x0001c870


	//   ....[95]....
        /*0be8*/ 	.word	0x0001c880


	//   ....[96]....
        /*0bec*/ 	.word	0x0001c9f0


	//   ....[97]....
        /*0bf0*/ 	.word	0x0001ca00


	//   ....[98]....
        /*0bf4*/ 	.word	0x00020800


	//   ....[99]....
        /*0bf8*/ 	.word	0x00020830


	//   ....[100]....
        /*0bfc*/ 	.word	0x00020870


	//   ....[101]....
        /*0c00*/ 	.word	0x000208a0


	//   ....[102]....
        /*0c04*/ 	.word	0x000208d0


	//   ....[103]....
        /*0c08*/ 	.word	0x00020900


	//   ....[104]....
        /*0c0c*/ 	.word	0x00020930


	//   ....[105]....
        /*0c10*/ 	.word	0x00020960


	//   ....[106]....
        /*0c14*/ 	.word	0x00020ae0


	//   ....[107]....
        /*0c18*/ 	.word	0x00020b10


	//   ....[108]....
        /*0c1c*/ 	.word	0x00020b40


	//   ....[109]....
        /*0c20*/ 	.word	0x00020b70


	//   ....[110]....
        /*0c24*/ 	.word	0x00020ba0


	//   ....[111]....
        /*0c28*/ 	.word	0x00020bd0


	//   ....[112]....
        /*0c2c*/ 	.word	0x00020c90


	//   ....[113]....
        /*0c30*/ 	.word	0x00020cb0


	//   ....[114]....
        /*0c34*/ 	.word	0x00020d20


	//   ....[115]....
        /*0c38*/ 	.word	0x000213f0


	//   ....[116]....
        /*0c3c*/ 	.word	0x00021830


	//   ....[117]....
        /*0c40*/ 	.word	0x000218c0


	//   ....[118]....
        /*0c44*/ 	.word	0x00021910


	//   ....[119]....
        /*0c48*/ 	.word	0x00021960


	//   ....[120]....
        /*0c4c*/ 	.word	0x000219f0


	//   ....[121]....
        /*0c50*/ 	.word	0x00021a80


	//   ....[122]....
        /*0c54*/ 	.word	0x00021ad0


	//   ....[123]....
        /*0c58*/ 	.word	0x00021b20


	//   ....[124]....
        /*0c5c*/ 	.word	0x00021c00


	//   ....[125]....
        /*0c60*/ 	.word	0x00021c90


	//   ....[126]....
        /*0c64*/ 	.word	0x00021ce0


	//   ....[127]....
        /*0c68*/ 	.word	0x00021d40


	//   ....[128]....
        /*0c6c*/ 	.word	0x00021de0


	//   ....[129]....
        /*0c70*/ 	.word	0x00021e70


	//   ....[130]....
        /*0c74*/ 	.word	0x00021ec0


	//   ....[131]....
        /*0c78*/ 	.word	0x00021f10


	//   ....[132]....
        /*0c7c*/ 	.word	0x00022270


	//   ....[133]....
        /*0c80*/ 	.word	0x00022560


	//   ....[134]....
        /*0c84*/ 	.word	0x000226e0


	//   ....[135]....
        /*0c88*/ 	.word	0x00022730


	//   ....[136]....
        /*0c8c*/ 	.word	0x00022790


	//   ....[137]....
        /*0c90*/ 	.word	0x000227f0


	//   ....[138]....
        /*0c94*/ 	.word	0x00022940


	//   ....[139]....
        /*0c98*/ 	.word	0x000229e0


	//   ....[140]....
        /*0c9c*/ 	.word	0x00022a90


	//   ....[141]....
        /*0ca0*/ 	.word	0x00022b70


	//   ....[142]....
        /*0ca4*/ 	.word	0x00022d40


	//   ....[143]....
        /*0ca8*/ 	.word	0x00022e00


	//   ....[144]....
        /*0cac*/ 	.word	0x000230b0


	//   ....[145]....
        /*0cb0*/ 	.word	0x000231d0


	//   ....[146]....
        /*0cb4*/ 	.word	0x000233a0


	//   ....[147]....
        /*0cb8*/ 	.word	0x00023470


	//   ....[148]....
        /*0cbc*/ 	.word	0x00023670


	//   ....[149]....
        /*0cc0*/ 	.word	0x00023700


	//   ....[150]....
        /*0cc4*/ 	.word	0x00023a30


	//   ....[151]....
        /*0cc8*/ 	.word	0x00023ad0


	//   ....[152]....
        /*0ccc*/ 	.word	0x00023bf0


	//   ....[153]....
        /*0cd0*/ 	.word	0x00023c70


	//   ....[154]....
        /*0cd4*/ 	.word	0x00023cf0


	//   ....[155]....
        /*0cd8*/ 	.word	0x00023d70


	//   ....[156]....
        /*0cdc*/ 	.word	0x00023df0


	//   ....[157]....
        /*0ce0*/ 	.word	0x00023e80


	//   ....[158]....
        /*0ce4*/ 	.word	0x00023f20


	//   ....[159]....
        /*0ce8*/ 	.word	0x00023fd0


	//   ....[160]....
        /*0cec*/ 	.word	0x00024050


	//   ....[161]....
        /*0cf0*/ 	.word	0x000240d0


	//   ....[162]....
        /*0cf4*/ 	.word	0x00024150


	//   ....[163]....
        /*0cf8*/ 	.word	0x000241e0


	//   ....[164]....
        /*0cfc*/ 	.word	0x00024260


	//   ....[165]....
        /*0d00*/ 	.word	0x00024300


	//   ....[166]....
        /*0d04*/ 	.word	0x00024390


	//   ....[167]....
        /*0d08*/ 	.word	0x000244c0


	//----- nvinfo : EIATTR_REG_RECONFIG
	.align		4
.L_646:
        /*0d0c*/ 	.byte	0x01, 0x54
	.zero		2


	//----- nvinfo : EIATTR_SYSCALL_OFFSETS
	.align		4
        /*0d10*/ 	.byte	0x04, 0x46
        /*0d12*/ 	.short	(.L_648 - .L_647)


	//   ....[0]....
.L_647:
        /*0d14*/ 	.word	0x00001a70


	//   ....[1]....
        /*0d18*/ 	.word	0x00001bc0


	//   ....[2]....
        /*0d1c*/ 	.word	0x000067b0


	//   ....[3]....
        /*0d20*/ 	.word	0x00006ad0


	//   ....[4]....
        /*0d24*/ 	.word	0x0001a970


	//   ....[5]....
        /*0d28*/ 	.word	0x0001aad0


	//   ....[6]....
        /*0d2c*/ 	.word	0x0001abd0


	//   ....[7]....
        /*0d30*/ 	.word	0x0001b4e0


	//   ....[8]....
        /*0d34*/ 	.word	0x0001be30


	//----- nvinfo : EIATTR_MBARRIER_INSTR_OFFSETS
	.align		4
.L_648:
        /*0d38*/ 	.byte	0x04, 0x39
        /*0d3a*/ 	.short	(.L_650 - .L_649)


	//   ....[0]....
.L_649:
        /*0d3c*/ 	.word	0x000002d0
        /*0d40*/ 	.word	0x000000ff
        /*0d44*/ 	.word	0x00038800
        /*0d48*/ 	.short	0x0100
        /*0d4a*/ 	.byte	0x08
	.zero		1


	//   ....[1]....
        /*0d4c*/ 	.word	0x000002e0
        /*0d50*/ 	.word	0x000000ff
        /*0d54*/ 	.word	0x00038810
        /*0d58*/ 	.short	0x0100
        /*0d5a*/ 	.byte	0x08
	.zero		1


	//   ....[2]....
        /*0d5c*/ 	.word	0x000002f0
        /*0d60*/ 	.word	0x000000ff
        /*0d64*/ 	.word	0x00038820
        /*0d68*/ 	.short	0x0100
        /*0d6a*/ 	.byte	0x08
	.zero		1


	//   ....[3]....
        /*0d6c*/ 	.word	0x000003a0
        /*0d70*/ 	.word	0x000000ff
        /*0d74*/ 	.word	0x00038830
        /*0d78*/ 	.short	0x0100
        /*0d7a*/ 	.byte	0x06
	.zero		1


	//   ....[4]....
        /*0d7c*/ 	.word	0x000003b0
        /*0d80*/ 	.word	0x000000ff
        /*0d84*/ 	.word	0x00038840
        /*0d88*/ 	.short	0x0100
        /*0d8a*/ 	.byte	0x06
	.zero		1


	//   ....[5]....
        /*0d8c*/ 	.word	0x000003c0
        /*0d90*/ 	.word	0x000000ff
        /*0d94*/ 	.word	0x00038838
        /*0d98*/ 	.short	0x0100
        /*0d9a*/ 	.byte	0x06
	.zero		1


	//   ....[6]....
        /*0d9c*/ 	.word	0x000003d0
        /*0da0*/ 	.word	0x000000ff
        /*0da4*/ 	.word	0x00038848
        /*0da8*/ 	.short	0x0100
        /*0daa*/ 	.byte	0x06
	.zero		1


	//   ....[7]....
        /*0dac*/ 	.word	0x00000500
        /*0db0*/ 	.word	0x000000ff
        /*0db4*/ 	.word	0x00038850
        /*0db8*/ 	.short	0x0100
        /*0dba*/ 	.byte	0x08
	.zero		1


	//   ....[8]....
        /*0dbc*/ 	.word	0x00000510
        /*0dc0*/ 	.word	0x000000ff
        /*0dc4*/ 	.word	0x00038860
        /*0dc8*/ 	.short	0x0100
        /*0dca*/ 	.byte	0x08
	.zero		1


	//   ....[9]....
        /*0dcc*/ 	.word	0x00000520
        /*0dd0*/ 	.word	0x000000ff
        /*0dd4*/ 	.word	0x00038858
        /*0dd8*/ 	.short	0x0100
        /*0dda*/ 	.byte	0x08
	.zero		1


	//   ....[10]....
        /*0ddc*/ 	.word	0x00000530
        /*0de0*/ 	.word	0x000000ff
        /*0de4*/ 	.word	0x00038868
        /*0de8*/ 	.short	0x0100
        /*0dea*/ 	.byte	0x08
	.zero		1


	//   ....[11]....
        /*0dec*/ 	.word	0x00000620
        /*0df0*/ 	.word	0x000000ff
        /*0df4*/ 	.word	0x00038870
        /*0df8*/ 	.short	0x0100
        /*0dfa*/ 	.byte	0x06
	.zero		1


	//   ....[12]....
        /*0dfc*/ 	.word	0x00000630
        /*0e00*/ 	.word	0x000000ff
        /*0e04*/ 	.word	0x00038880
        /*0e08*/ 	.short	0x0100
        /*0e0a*/ 	.byte	0x06
	.zero		1


	//   ....[13]....
        /*0e0c*/ 	.word	0x00000640
        /*0e10*/ 	.word	0x000000ff
        /*0e14*/ 	.word	0x00038878
        /*0e18*/ 	.short	0x0100
        /*0e1a*/ 	.byte	0x06
	.zero		1


	//   ....[14]....
        /*0e1c*/ 	.word	0x00000650
        /*0e20*/ 	.word	0x000000ff
        /*0e24*/ 	.word	0x00038888
        /*0e28*/ 	.short	0x0100
        /*0e2a*/ 	.byte	0x06
	.zero		1


	//   ....[15]....
        /*0e2c*/ 	.word	0x00000780
        /*0e30*/ 	.word	0x000000ff
        /*0e34*/ 	.word	0x00038890
        /*0e38*/ 	.short	0x0100
        /*0e3a*/ 	.byte	0x08
	.zero		1


	//   ....[16]....
        /*0e3c*/ 	.word	0x00000790
        /*0e40*/ 	.word	0x000000ff
        /*0e44*/ 	.word	0x000388a0
        /*0e48*/ 	.short	0x0100
        /*0e4a*/ 	.byte	0x08
	.zero		1


	//   ....[17]....
        /*0e4c*/ 	.word	0x000007a0
        /*0e50*/ 	.word	0x000000ff
        /*0e54*/ 	.word	0x00038898
        /*0e58*/ 	.short	0x0100
        /*0e5a*/ 	.byte	0x08
	.zero		1


	//   ....[18]....
        /*0e5c*/ 	.word	0x000007b0
        /*0e60*/ 	.word	0x000000ff
        /*0e64*/ 	.word	0x000388a8
        /*0e68*/ 	.short	0x0100
        /*0e6a*/ 	.byte	0x08
	.zero		1


	//   ....[19]....
        /*0e6c*/ 	.word	0x000008e0
        /*0e70*/ 	.word	0x000000ff
        /*0e74*/ 	.word	0x000388b0
        /*0e78*/ 	.short	0x0100
        /*0e7a*/ 	.byte	0x08
	.zero		1


	//   ....[20]....
        /*0e7c*/ 	.word	0x000008f0
        /*0e80*/ 	.word	0x000000ff
        /*0e84*/ 	.word	0x000388c0
        /*0e88*/ 	.short	0x0100
        /*0e8a*/ 	.byte	0x08
	.zero		1


	//   ....[21]....
        /*0e8c*/ 	.word	0x00000900
        /*0e90*/ 	.word	0x000000ff
        /*0e94*/ 	.word	0x000388b8
        /*0e98*/ 	.short	0x0100
        /*0e9a*/ 	.byte	0x08
	.zero		1


	//   ....[22]....
        /*0e9c*/ 	.word	0x00000910
        /*0ea0*/ 	.word	0x000000ff
        /*0ea4*/ 	.word	0x000388c8
        /*0ea8*/ 	.short	0x0100
        /*0eaa*/ 	.byte	0x08
	.zero		1


	//   ....[23]....
        /*0eac*/ 	.word	0x00002780
        /*0eb0*/ 	.word	0x00000044
        /*0eb4*/ 	.word	0x00038890
        /*0eb8*/ 	.short	0x010a
        /*0eba*/ 	.byte	0x3f
	.zero		1


	//   ....[24]....
        /*0ebc*/ 	.word	0x00003100
        /*0ec0*/ 	.word	0x00000044
        /*0ec4*/ 	.word	0x00038890
        /*0ec8*/ 	.short	0x010a
        /*0eca*/ 	.byte	0x3f
	.zero		1


	//   ....[25]....
        /*0ecc*/ 	.word	0x00003970
        /*0ed0*/ 	.word	0x00000044
        /*0ed4*/ 	.word	0x00038890
        /*0ed8*/ 	.short	0x010a
        /*0eda*/ 	.byte	0x3f
	.zero		1


	//   ....[26]....
        /*0edc*/ 	.word	0x00003b70
        /*0ee0*/ 	.word	0x00000004
        /*0ee4*/ 	.word	0x00000000
        /*0ee8*/ 	.short	0x0101
        /*0eea*/ 	.byte	0x3f
	.zero		1


	//   ....[27]....
        /*0eec*/ 	.word	0x00003bb0
        /*0ef0*/ 	.word	0x00000044
        /*0ef4*/ 	.word	0x000388b0
        /*0ef8*/ 	.short	0x010a
        /*0efa*/ 	.byte	0x3f
	.zero		1


	//   ....[28]....
        /*0efc*/ 	.word	0x000041e0
        /*0f00*/ 	.word	0x00000044
        /*0f04*/ 	.word	0x00000000
        /*0f08*/ 	.short	0x0101
        /*0f0a*/ 	.byte	0x3f
	.zero		1


	//   ....[29]....
        /*0f0c*/ 	.word	0x00004c40
        /*0f10*/ 	.word	0x00000000
        /*0f14*/ 	.word	0x00000000
        /*0f18*/ 	.short	0x0101
        /*0f1a*/ 	.byte	0x3f
	.zero		1


	//   ....[30]....
        /*0f1c*/ 	.word	0x000057c0
        /*0f20*/ 	.word	0x00000003
        /*0f24*/ 	.word	0x00000000
        /*0f28*/ 	.short	0x0101
        /*0f2a*/ 	.byte	0x3f
	.zero		1


	//   ....[31]....
        /*0f2c*/ 	.word	0x00006840
        /*0f30*/ 	.word	0x00000002
        /*0f34*/ 	.word	0x00038800
        /*0f38*/ 	.short	0x010a
        /*0f3a*/ 	.byte	0x3f
	.zero		1


	//   ....[32]....
        /*0f3c*/ 	.word	0x00006890
        /*0f40*/ 	.word	0x00000002
        /*0f44*/ 	.word	0x00038800
        /*0f48*/ 	.short	0x010a
        /*0f4a*/ 	.byte	0x3f
	.zero		1


	//   ....[33]....
        /*0f4c*/ 	.word	0x000072b0
        /*0f50*/ 	.word	0x00000002
        /*0f54*/ 	.word	0x00038800
        /*0f58*/ 	.short	0x010a
        /*0f5a*/ 	.byte	0x3f
	.zero		1


	//   ....[34]....
        /*0f5c*/ 	.word	0x000086b0
        /*0f60*/ 	.word	0x00000002
        /*0f64*/ 	.word	0x00038800
        /*0f68*/ 	.short	0x010a
        /*0f6a*/ 	.byte	0x3f
	.zero		1


	//   ....[35]....
        /*0f6c*/ 	.word	0x000094b0
        /*0f70*/ 	.word	0x0000000f
        /*0f74*/ 	.word	0x00038830
        /*0f78*/ 	.short	0x010a
        /*0f7a*/ 	.byte	0x3f
	.zero		1


	//   ....[36]....
        /*0f7c*/ 	.word	0x00009560
        /*0f80*/ 	.word	0x0000000f
        /*0f84*/ 	.word	0x00038830
        /*0f88*/ 	.short	0x010a
        /*0f8a*/ 	.byte	0x3f
	.zero		1


	//   ....[37]....
        /*0f8c*/ 	.word	0x00009870
        /*0f90*/ 	.word	0x00000002
        /*0f94*/ 	.word	0x00038810
        /*0f98*/ 	.short	0x010a
        /*0f9a*/ 	.byte	0x3f
	.zero		1


	//   ....[38]....
        /*0f9c*/ 	.word	0x000098c0
        /*0fa0*/ 	.word	0x0000000f
        /*0fa4*/ 	.word	0x00038850
        /*0fa8*/ 	.short	0x010a
        /*0faa*/ 	.byte	0x3f
	.zero		1


	//   ....[39]....
        /*0fac*/ 	.word	0x00009970
        /*0fb0*/ 	.word	0x0000000f
        /*0fb4*/ 	.word	0x00038850
        /*0fb8*/ 	.short	0x010a
        /*0fba*/ 	.byte	0x3f
	.zero		1


	//   ....[40]....
        /*0fbc*/ 	.word	0x0000c240
        /*0fc0*/ 	.word	0x00000014
        /*0fc4*/ 	.word	0x00000000
        /*0fc8*/ 	.short	0x0101
        /*0fca*/ 	.byte	0x3f
	.zero		1


	//   ....[41]....
        /*0fcc*/ 	.word	0x0000c940
        /*0fd0*/ 	.word	0x0000000f
        /*0fd4*/ 	.word	0x00000000
        /*0fd8*/ 	.short	0x0101
        /*0fda*/ 	.byte	0x3f
	.zero		1


	//   ....[42]....
        /*0fdc*/ 	.word	0x0000ca40
        /*0fe0*/ 	.word	0x00000015
        /*0fe4*/ 	.word	0x00038830
        /*0fe8*/ 	.short	0x010a
        /*0fea*/ 	.byte	0x3f
	.zero		1


	//   ....[43]....
        /*0fec*/ 	.word	0x0000cab0
        /*0ff0*/ 	.word	0x00000015
        /*0ff4*/ 	.word	0x00038830
        /*0ff8*/ 	.short	0x010a
        /*0ffa*/ 	.byte	0x3f
	.zero		1


	//   ....[44]....
        /*0ffc*/ 	.word	0x0000cd20
        /*1000*/ 	.word	0x00000015
        /*1004*/ 	.word	0x00038850
        /*1008*/ 	.short	0x010a
        /*100a*/ 	.byte	0x3f
	.zero		1


	//   ....[45]....
        /*100c*/ 	.word	0x0000cd70
        /*1010*/ 	.word	0x00000015
        /*1014*/ 	.word	0x00038850
        /*1018*/ 	.short	0x010a
        /*101a*/ 	.byte	0x3f
	.zero		1


	//   ....[46]....
        /*101c*/ 	.word	0x0000f8d0
        /*1020*/ 	.word	0x000000a7
        /*1024*/ 	.word	0x00000000
        /*1028*/ 	.short	0x0101
        /*102a*/ 	.byte	0x3f
	.zero		1


	//   ....[47]....
        /*102c*/ 	.word	0x000104f0
        /*1030*/ 	.word	0x00000015
        /*1034*/ 	.word	0x00000000
        /*1038*/ 	.short	0x0101
        /*103a*/ 	.byte	0x3f
	.zero		1


	//   ....[48]....
        /*103c*/ 	.word	0x00010650
        /*1040*/ 	.word	0x00000015
        /*1044*/ 	.word	0x00038830
        /*1048*/ 	.short	0x010a
        /*104a*/ 	.byte	0x3f
	.zero		1


	//   ....[49]....
        /*104c*/ 	.word	0x000106c0
        /*1050*/ 	.word	0x00000015
        /*1054*/ 	.word	0x00038830
        /*1058*/ 	.short	0x010a
        /*105a*/ 	.byte	0x3f
	.zero		1


	//   ....[50]....
        /*105c*/ 	.word	0x00010930
        /*1060*/ 	.word	0x00000015
        /*1064*/ 	.word	0x00038850
        /*1068*/ 	.short	0x010a
        /*106a*/ 	.byte	0x3f
	.zero		1


	//   ....[51]....
        /*106c*/ 	.word	0x00010980
        /*1070*/ 	.word	0x00000015
        /*1074*/ 	.word	0x00038850
        /*1078*/ 	.short	0x010a
        /*107a*/ 	.byte	0x3f
	.zero		1


	//   ....[52]....
        /*107c*/ 	.word	0x00012e70
        /*1080*/ 	.word	0x000000a2
        /*1084*/ 	.word	0x00000000
        /*1088*/ 	.short	0x0101
        /*108a*/ 	.byte	0x3f
	.zero		1


	//   ....[53]....
        /*108c*/ 	.word	0x00013bb0
        /*1090*/ 	.word	0x00000015
        /*1094*/ 	.word	0x00000000
        /*1098*/ 	.short	0x0101
        /*109a*/ 	.byte	0x3f
	.zero		1


	//   ....[54]....
        /*109c*/ 	.word	0x000162a0
        /*10a0*/ 	.word	0x00000000
        /*10a4*/ 	.word	0x00000000
        /*10a8*/ 	.short	0x0101
        /*10aa*/ 	.byte	0x3f
	.zero		1


	//   ....[55]....
        /*10ac*/ 	.word	0x00018c40
        /*10b0*/ 	.word	0x00000005
        /*10b4*/ 	.word	0x00038820
        /*10b8*/ 	.short	0x010a
        /*10ba*/ 	.byte	0x3f
	.zero		1


	//   ....[56]....
        /*10bc*/ 	.word	0x00018d30
        /*10c0*/ 	.word	0x00000004
        /*10c4*/ 	.word	0x000388a0
        /*10c8*/ 	.short	0x010a
        /*10ca*/ 	.byte	0x3f
	.zero		1


	//   ....[57]....
        /*10cc*/ 	.word	0x00018f80
        /*10d0*/ 	.word	0x00000004
        /*10d4*/ 	.word	0x000388c0
        /*10d8*/ 	.short	0x010a
        /*10da*/ 	.byte	0x3f
	.zero		1


	//   ....[58]....
        /*10dc*/ 	.word	0x00019a00
        /*10e0*/ 	.word	0x00000004
        /*10e4*/ 	.word	0x000388a0
        /*10e8*/ 	.short	0x010a
        /*10ea*/ 	.byte	0x3f
	.zero		1


	//   ....[59]....
        /*10ec*/ 	.word	0x00019c40
        /*10f0*/ 	.word	0x00000004
        /*10f4*/ 	.word	0x000388c0
        /*10f8*/ 	.short	0x010a
        /*10fa*/ 	.byte	0x3f
	.zero		1


	//   ....[60]....
        /*10fc*/ 	.word	0x0001b020
        /*1100*/ 	.word	0x00000000
        /*1104*/ 	.word	0x00038840
        /*1108*/ 	.short	0x010a
        /*110a*/ 	.byte	0x3f
	.zero		1


	//   ....[61]....
        /*110c*/ 	.word	0x0001bbd0
        /*1110*/ 	.word	0x00000008
        /*1114*/ 	.word	0x00038800
        /*1118*/ 	.short	0x0107
        /*111a*/ 	.byte	0x3f
	.zero		1


	//   ....[62]....
        /*111c*/ 	.word	0x0001bc80
        /*1120*/ 	.word	0x00000000
        /*1124*/ 	.word	0x00038800
        /*1128*/ 	.short	0x0101
        /*112a*/ 	.byte	0x3f
	.zero		1


	//   ....[63]....
        /*112c*/ 	.word	0x0001cc30
        /*1130*/ 	.word	0x00000000
        /*1134*/ 	.word	0x00038810
        /*1138*/ 	.short	0x0107
        /*113a*/ 	.byte	0x3f
	.zero		1


	//   ....[64]....
        /*113c*/ 	.word	0x0001cd30
        /*1140*/ 	.word	0x00000002
        /*1144*/ 	.word	0x00038810
        /*1148*/ 	.short	0x0101
        /*114a*/ 	.byte	0x3f
	.zero		1


	//   ....[65]....
        /*114c*/ 	.word	0x0001cd50
        /*1150*/ 	.word	0x00000002
        /*1154*/ 	.word	0x00038820
        /*1158*/ 	.short	0x010a
        /*115a*/ 	.byte	0x3f
	.zero		1


	//   ....[66]....
        /*115c*/ 	.word	0x0001ce60
        /*1160*/ 	.word	0x00000000
        /*1164*/ 	.word	0x00038860
        /*1168*/ 	.short	0x010a
        /*116a*/ 	.byte	0x3f
	.zero		1


	//   ....[67]....
        /*116c*/ 	.word	0x0001db50
        /*1170*/ 	.word	0x00000000
        /*1174*/ 	.word	0x00038840
        /*1178*/ 	.short	0x010a
        /*117a*/ 	.byte	0x3f
	.zero		1


	//   ....[68]....
        /*117c*/ 	.word	0x0001ddb0
        /*1180*/ 	.word	0x00000000
        /*1184*/ 	.word	0x00038860
        /*1188*/ 	.short	0x010a
        /*118a*/ 	.byte	0x3f
	.zero		1


	//   ....[69]....
        /*118c*/ 	.word	0x0001ea30
        /*1190*/ 	.word	0x00000002
        /*1194*/ 	.word	0x00038840
        /*1198*/ 	.short	0x010a
        /*119a*/ 	.byte	0x3f
	.zero		1


	//   ....[70]....
        /*119c*/ 	.word	0x0001ec80
        /*11a0*/ 	.word	0x00000002
        /*11a4*/ 	.word	0x00038860
        /*11a8*/ 	.short	0x010a
        /*11aa*/ 	.byte	0x3f
	.zero		1


	//   ....[71]....
        /*11ac*/ 	.word	0x0001f890
        /*11b0*/ 	.word	0x00000002
        /*11b4*/ 	.word	0x00038840
        /*11b8*/ 	.short	0x010a
        /*11ba*/ 	.byte	0x3f
	.zero		1


	//   ....[72]....
        /*11bc*/ 	.word	0x0001faf0
        /*11c0*/ 	.word	0x00000002
        /*11c4*/ 	.word	0x00038860
        /*11c8*/ 	.short	0x010a
        /*11ca*/ 	.byte	0x3f
	.zero		1


	//   ....[73]....
        /*11cc*/ 	.word	0x00021370
        /*11d0*/ 	.word	0x00000000
        /*11d4*/ 	.word	0x00038820
        /*11d8*/ 	.short	0x010a
        /*11da*/ 	.byte	0x3f
	.zero		1


	//   ....[74]....
        /*11dc*/ 	.word	0x00021520
        /*11e0*/ 	.word	0x00000006
        /*11e4*/ 	.word	0x00000000
        /*11e8*/ 	.short	0x010a
        /*11ea*/ 	.byte	0x3f
	.zero		1


	//   ....[75]....
        /*11ec*/ 	.word	0x00021590
        /*11f0*/ 	.word	0x00000007
        /*11f4*/ 	.word	0x00000000
        /*11f8*/ 	.short	0x010a
        /*11fa*/ 	.byte	0x3f
	.zero		1


	//   ....[76]....
        /*11fc*/ 	.word	0x00021600
        /*1200*/ 	.word	0x00000004
        /*1204*/ 	.word	0x00000000
        /*1208*/ 	.short	0x010a
        /*120a*/ 	.byte	0x3f
	.zero		1


	//   ....[77]....
        /*120c*/ 	.word	0x00021630
        /*1210*/ 	.word	0x00000003
        /*1214*/ 	.word	0x00000000
        /*1218*/ 	.short	0x010a
        /*121a*/ 	.byte	0x3f
	.zero		1


	//   ....[78]....
        /*121c*/ 	.word	0x00021690
        /*1220*/ 	.word	0x00000044
        /*1224*/ 	.word	0x00038890
        /*1228*/ 	.short	0x010a
        /*122a*/ 	.byte	0x3f
	.zero		1


	//   ....[79]....
        /*122c*/ 	.word	0x000216e0
        /*1230*/ 	.word	0x00000044
        /*1234*/ 	.word	0x00038890
        /*1238*/ 	.short	0x010a
        /*123a*/ 	.byte	0x3f
	.zero		1


	//   ....[80]....
        /*123c*/ 	.word	0x00021730
        /*1240*/ 	.word	0x00000044
        /*1244*/ 	.word	0x00038890
        /*1248*/ 	.short	0x010a
        /*124a*/ 	.byte	0x3f
	.zero		1


	//   ....[81]....
        /*124c*/ 	.word	0x00021780
        /*1250*/ 	.word	0x00000044
        /*1254*/ 	.word	0x000388b0
        /*1258*/ 	.short	0x010a
        /*125a*/ 	.byte	0x3f
	.zero		1


	//   ....[82]....
        /*125c*/ 	.word	0x00021b50
        /*1260*/ 	.word	0x00000002
        /*1264*/ 	.word	0x00038800
        /*1268*/ 	.short	0x010a
        /*126a*/ 	.byte	0x3f
	.zero		1


	//   ....[83]....
        /*126c*/ 	.word	0x00021f60
        /*1270*/ 	.word	0x00000002
        /*1274*/ 	.word	0x00038800
        /*1278*/ 	.short	0x010a
        /*127a*/ 	.byte	0x3f
	.zero		1


	//   ....[84]....
        /*127c*/ 	.word	0x00021fb0
        /*1280*/ 	.word	0x0000000f
        /*1284*/ 	.word	0x00038830
        /*1288*/ 	.short	0x010a
        /*128a*/ 	.byte	0x3f
	.zero		1


	//   ....[85]....
        /*128c*/ 	.word	0x00022000
        /*1290*/ 	.word	0x00000002
        /*1294*/ 	.word	0x00038810
        /*1298*/ 	.short	0x010a
        /*129a*/ 	.byte	0x3f
	.zero		1


	//   ....[86]....
        /*129c*/ 	.word	0x00022050
        /*12a0*/ 	.word	0x0000000f
        /*12a4*/ 	.word	0x00038850
        /*12a8*/ 	.short	0x010a
        /*12aa*/ 	.byte	0x3f
	.zero		1


	//   ....[87]....
        /*12ac*/ 	.word	0x000220a0
        /*12b0*/ 	.word	0x00000015
        /*12b4*/ 	.word	0x00038830
        /*12b8*/ 	.short	0x010a
        /*12ba*/ 	.byte	0x3f
	.zero		1


	//   ....[88]....
        /*12bc*/ 	.word	0x000220f0
        /*12c0*/ 	.word	0x00000015
        /*12c4*/ 	.word	0x00038850
        /*12c8*/ 	.short	0x010a
        /*12ca*/ 	.byte	0x3f
	.zero		1


	//   ....[89]....
        /*12cc*/ 	.word	0x00022140
        /*12d0*/ 	.word	0x00000015
        /*12d4*/ 	.word	0x00038830
        /*12d8*/ 	.short	0x010a
        /*12da*/ 	.byte	0x3f
	.zero		1


	//   ....[90]....
        /*12dc*/ 	.word	0x00022190
        /*12e0*/ 	.word	0x00000015
        /*12e4*/ 	.word	0x00038850
        /*12e8*/ 	.short	0x010a
        /*12ea*/ 	.byte	0x3f
	.zero		1


	//   ....[91]....
        /*12ec*/ 	.word	0x00022340
        /*12f0*/ 	.word	0x00000004
        /*12f4*/ 	.word	0x00038820
        /*12f8*/ 	.short	0x010a
        /*12fa*/ 	.byte	0x3f
	.zero		1


	//   ....[92]....
        /*12fc*/ 	.word	0x00022390
        /*1300*/ 	.word	0x00000004
        /*1304*/ 	.word	0x000388a0
        /*1308*/ 	.short	0x010a
        /*130a*/ 	.byte	0x3f
	.zero		1


	//   ....[93]....
        /*130c*/ 	.word	0x000223e0
        /*1310*/ 	.word	0x00000004
        /*1314*/ 	.word	0x000388c0
        /*1318*/ 	.short	0x010a
        /*131a*/ 	.byte	0x3f
	.zero		1


	//   ....[94]....
        /*131c*/ 	.word	0x00022430
        /*1320*/ 	.word	0x00000004
        /*1324*/ 	.word	0x000388a0
        /*1328*/ 	.short	0x010a
        /*132a*/ 	.byte	0x3f
	.zero		1


	//   ....[95]....
        /*132c*/ 	.word	0x00022480
        /*1330*/ 	.word	0x00000004
        /*1334*/ 	.word	0x000388c0
        /*1338*/ 	.short	0x010a
        /*133a*/ 	.byte	0x3f
	.zero		1


	//   ....[96]....
        /*133c*/ 	.word	0x00022620
        /*1340*/ 	.word	0x00000000
        /*1344*/ 	.word	0x00038840
        /*1348*/ 	.short	0x010a
        /*134a*/ 	.byte	0x3f
	.zero		1


	//   ....[97]....
        /*134c*/ 	.word	0x00023750
        /*1350*/ 	.word	0x00000002
        /*1354*/ 	.word	0x00038820
        /*1358*/ 	.short	0x010a
        /*135a*/ 	.byte	0x3f
	.zero		1


	//   ....[98]....
        /*135c*/ 	.word	0x000237a0
        /*1360*/ 	.word	0x00000000
        /*1364*/ 	.word	0x00038860
        /*1368*/ 	.short	0x010a
        /*136a*/ 	.byte	0x3f
	.zero		1


	//   ....[99]....
        /*136c*/ 	.word	0x000237f0
        /*1370*/ 	.word	0x00000000
        /*1374*/ 	.word	0x00038840
        /*1378*/ 	.short	0x010a
        /*137a*/ 	.byte	0x3f
	.zero		1


	//   ....[100]....
        /*137c*/ 	.word	0x00023840
        /*1380*/ 	.word	0x00000000
        /*1384*/ 	.word	0x00038860
        /*1388*/ 	.short	0x010a
        /*138a*/ 	.byte	0x3f
	.zero		1


	//   ....[101]....
        /*138c*/ 	.word	0x00023890
        /*1390*/ 	.word	0x00000002
        /*1394*/ 	.word	0x00038840
        /*1398*/ 	.short	0x010a
        /*139a*/ 	.byte	0x3f
	.zero		1


	//   ....[102]....
        /*139c*/ 	.word	0x000238e0
        /*13a0*/ 	.word	0x00000002
        /*13a4*/ 	.word	0x00038860
        /*13a8*/ 	.short	0x010a
        /*13aa*/ 	.byte	0x3f
	.zero		1


	//   ....[103]....
        /*13ac*/ 	.word	0x00023930
        /*13b0*/ 	.word	0x00000002
        /*13b4*/ 	.word	0x00038840
        /*13b8*/ 	.short	0x010a
        /*13ba*/ 	.byte	0x3f
	.zero		1


	//   ....[104]....
        /*13bc*/ 	.word	0x00023980
        /*13c0*/ 	.word	0x00000002
        /*13c4*/ 	.word	0x00038860
        /*13c8*/ 	.short	0x010a
        /*13ca*/ 	.byte	0x3f
	.zero		1


	//   ....[105]....
        /*13cc*/ 	.word	0x000243e0
        /*13d0*/ 	.word	0x00000000
        /*13d4*/ 	.word	0x00038820
        /*13d8*/ 	.short	0x010a
        /*13da*/ 	.byte	0x3f
	.zero		1


	//   ....[106]....
        /*13dc*/ 	.word	0x00024580
        /*13e0*/ 	.word	0x00000006
        /*13e4*/ 	.word	0x00000000
        /*13e8*/ 	.short	0x010a
        /*13ea*/ 	.byte	0x3f
	.zero		1


	//   ....[107]....
        /*13ec*/ 	.word	0x000245d0
        /*13f0*/ 	.word	0x00000007
        /*13f4*/ 	.word	0x00000000
        /*13f8*/ 	.short	0x010a
        /*13fa*/ 	.byte	0x3f
	.zero		1


	//   ....[108]....
        /*13fc*/ 	.word	0x00024620
        /*1400*/ 	.word	0x00000004
        /*1404*/ 	.word	0x00000000
        /*1408*/ 	.short	0x010a
        /*140a*/ 	.byte	0x3f
	.zero		1


	//----- nvinfo : EIATTR_NUM_MBARRIERS
	.align		4
.L_650:
        /*140c*/ 	.byte	0x03, 0x38
        /*140e*/ 	.short	0x0017


	//----- nvinfo : EIATTR_EXIT_INSTR_OFFSETS
	.align		4
        /*1410*/ 	.byte	0x04, 0x1c
        /*1412*/ 	.short	(.L_652 - .L_651)


	//   ....[0]....
.L_651:
        /*1414*/ 	.word	0x00021680


	//----- nvinfo : EIATTR_MAX_THREADS
	.align		4
.L_652:
        /*1418*/ 	.byte	0x04, 0x05
        /*141a*/ 	.short	(.L_654 - .L_653)
.L_653:
        /*141c*/ 	.word	0x00000180
        /*1420*/ 	.word	0x00000001
        /*1424*/ 	.word	0x00000001


	//----- nvinfo : EIATTR_CRS_STACK_SIZE
	.align		4
.L_654:
        /*1428*/ 	.byte	0x04, 0x1e
        /*142a*/ 	.short	(.L_656 - .L_655)
.L_655:
        /*142c*/ 	.word	0x00000000


	//----- nvinfo : EIATTR_CBANK_PARAM_SIZE
	.align		4
.L_656:
        /*1430*/ 	.byte	0x03, 0x19
        /*1432*/ 	.short	0x0bf0


	//----- nvinfo : EIATTR_PARAM_CBANK
	.align		4
        /*1434*/ 	.byte	0x04, 0x0a
        /*1436*/ 	.short	(.L_658 - .L_657)
	.align		4
.L_657:
        /*1438*/ 	.word	index@(.nv.constant0._ZN7cutlass13device_kernelIN5flash11enable_sm90INS1_16FlashAttnFwdSm90INS1_25CollectiveMainloopFwdSm90ILi2EN4cute5tupleIJNS5_1CILi1EEES8_S8_EEENS6_IJNS7_ILi64EEESA_SA_EEELi512ENS_6half_tEfNS_4arch4Sm90ELb1ELb0ELb1ELb1ELb0ELb1ELb1ELb0ELb0ELb1ELb0ELb0EEENS1_21CollectiveEpilogueFwdINS6_IJSA_NS7_ILi512EEESA_EEES9_SC_SE_Li256ELb1ELb1ELb0ELb0EEENS1_36VarlenDynamicPersistentTileSchedulerILi64ELi64ELi256ELi128ELb0ELb1ELb1ELb1ELb1ELb1EEEEEEEEEvNT_6ParamsE)
        /*143c*/ 	.short	0x0210
        /*143e*/ 	.short	0x0bf0


	//----- nvinfo : EIATTR_SW_WAR
	.align		4
.L_658:
        /*1440*/ 	.byte	0x04, 0x36
        /*1442*/ 	.short	(.L_660 - .L_659)
.L_659:
        /*1444*/ 	.word	0x00000008
.L_660:


//--------------------- .nv.callgraph             --------------------------
	.section	.nv.callgraph,"",@"SHT_CUDA_CALLGRAPH"
	.align	4
	.sectionentsize	8
	.align		4
        /*0000*/ 	.word	0x00000000
	.align		4
        /*0004*/ 	.word	0xffffffff
	.align		4
        /*0008*/ 	.word	index@(_ZN7cutlass13device_kernelIN5flash11enable_sm90INS1_16FlashAttnFwdSm90INS1_25CollectiveMainloopFwdSm90ILi2EN4cute5tupleIJNS5_1CILi1EEES8_S8_EEENS6_IJNS7_ILi64EEESA_SA_EEELi512ENS_6half_tEfNS_4arch4Sm90ELb0ELb0ELb1ELb0ELb0ELb0ELb0ELb0ELb0ELb1ELb0ELb0EEENS1_21CollectiveEpilogueFwdINS6_IJSA_NS7_ILi512EEESA_EEES9_SC_SE_Li256ELb0ELb1ELb0ELb0EEENS1_29StaticPersistentTileSchedulerILb0EEEEEEEEEvNT_6ParamsE)
	.align		4
        /*000c*/ 	.word	index@(__assertfail)
	.align		4
        /*0010*/ 	.word	index@(_ZN7cutlass13device_kernelIN5flash11enable_sm90INS1_16FlashAttnFwdSm90INS1_25CollectiveMainloopFwdSm90ILi2EN4cute5tupleIJNS5_1CILi1EEES8_S8_EEENS6_IJNS7_ILi64EEESA_SA_EEELi512ENS_6half_tEfNS_4arch4Sm90ELb0ELb0ELb1ELb0ELb0ELb0ELb1ELb0ELb0ELb1ELb0ELb0EEENS1_21CollectiveEpilogueFwdINS6_IJSA_NS7_ILi512EEESA_EEES9_SC_SE_Li256ELb0ELb1ELb0ELb0EEENS1_29StaticPersistentTileSchedulerILb0EEEEEEEEEvNT_6ParamsE)
	.align		4
        /*0014*/ 	.word	index@(__assertfail)
	.align		4
        /*0018*/ 	.word	index@(_ZN7cutlass13device_kernelIN5flash11enable_sm90INS1_16FlashAttnFwdSm90INS1_25CollectiveMainloopFwdSm90ILi2EN4cute5tupleIJNS5_1CILi1EEES8_S8_EEENS6_IJNS7_ILi64EEESA_SA_EEELi512ENS_6half_tEfNS_4arch4Sm90ELb0ELb0ELb1ELb1ELb0ELb0ELb0ELb0ELb0ELb1ELb0ELb0EEENS1_21CollectiveEpilogueFwdINS6_IJSA_NS7_ILi512EEESA_EEES9_SC_SE_Li256ELb1ELb1ELb0ELb0EEENS1_36VarlenDynamicPersistentTileSchedulerILi64ELi64ELi256ELi128ELb0ELb1ELb1ELb0ELb1ELb1EEEEEEEEEvNT_6ParamsE)
	.align		4
        /*001c*/ 	.word	index@(__assertfail)
	.align		4
        /*0020*/ 	.word	index@(_ZN7cutlass13device_kernelIN5flash11enable_sm90INS1_16FlashAttnFwdSm90INS1_25CollectiveMainloopFwdSm90ILi2EN4cute5tupleIJNS5_1CILi1EEES8_S8_EEENS6_IJNS7_ILi64EEESA_SA_EEELi512ENS_6half_tEfNS_4arch4Sm90ELb0ELb0ELb1ELb1ELb0ELb1ELb0ELb0ELb0ELb1ELb0ELb0EEENS1_21CollectiveEpilogueFwdINS6_IJSA_NS7_ILi512EEESA_EEES9_SC_SE_Li256ELb1ELb1ELb0ELb0EEENS1_36VarlenDynamicPersistentTileSchedulerILi64ELi64ELi256ELi128ELb0ELb1ELb1ELb0ELb1ELb1EEEEEEEEEvNT_6ParamsE)
	.align		4
        /*0024*/ 	.word	index@(__assertfail)
	.align		4
        /*0028*/ 	.word	index@(_ZN7cutlass13device_kernelIN5flash11enable_sm90INS1_16FlashAttnFwdSm90INS1_25CollectiveMainloopFwdSm90ILi2EN4cute5tupleIJNS5_1CILi1EEES8_S8_EEENS6_IJNS7_ILi64EEESA_SA_EEELi512ENS_6half_tEfNS_4arch4Sm90ELb0ELb0ELb1ELb1ELb0ELb0ELb1ELb0ELb0ELb1ELb0ELb0EEENS1_21CollectiveEpilogueFwdINS6_IJSA_NS7_ILi512EEESA_EEES9_SC_SE_Li256ELb1ELb1ELb0ELb0EEENS1_36VarlenDynamicPersistentTileSchedulerILi64ELi64ELi256ELi128ELb0ELb1ELb1ELb0ELb1ELb1EEEEEEEEEvNT_6ParamsE)
	.align		4
        /*002c*/ 	.word	index@(__assertfail)
	.align		4
        /*0030*/ 	.word	index@(_ZN7cutlass13device_kernelIN5flash11enable_sm90INS1_16FlashAttnFwdSm90INS1_25CollectiveMainloopFwdSm90ILi2EN4cute5tupleIJNS5_1CILi1EEES8_S8_EEENS6_IJNS7_ILi64EEESA_SA_EEELi512ENS_6half_tEfNS_4arch4Sm90ELb0ELb0ELb1ELb1ELb0ELb1ELb1ELb0ELb0ELb1ELb0ELb0EEENS1_21CollectiveEpilogueFwdINS6_IJSA_NS7_ILi512EEESA_EEES9_SC_SE_Li256ELb1ELb1ELb0ELb0EEENS1_36VarlenDynamicPersistentTileSchedulerILi64ELi64ELi256ELi128ELb0ELb1ELb1ELb0ELb1ELb1EEEEEEEEEvNT_6ParamsE)
	.align		4
        /*0034*/ 	.word	index@(__assertfail)
	.align		4
        /*0038*/ 	.word	index@(_ZN7cutlass13device_kernelIN5flash11enable_sm90INS1_16FlashAttnFwdSm90INS1_25CollectiveMainloopFwdSm90ILi2EN4cute5tupleIJNS5_1CILi1EEES8_S8_EEENS6_IJNS7_ILi64EEESA_SA_EEELi512ENS_6half_tEfNS_4arch4Sm90ELb0ELb1ELb1ELb0ELb0ELb0ELb0ELb0ELb0ELb1ELb0ELb0EEENS1_21CollectiveEpilogueFwdINS6_IJSA_NS7_ILi512EEESA_EEES9_SC_SE_Li256ELb0ELb1ELb0ELb0EEENS1_30DynamicPersistentTileSchedulerILi256ELi128ELb0ELb1ELb1EEEEEEEEEvNT_6ParamsE)
	.align		4
        /*003c*/ 	.word	index@(__assertfail)
	.align		4
        /*0040*/ 	.word	index@(_ZN7cutlass13device_kernelIN5flash11enable_sm90INS1_16FlashAttnFwdSm90INS1_25CollectiveMainloopFwdSm90ILi2EN4cute5tupleIJNS5_1CILi1EEES8_S8_EEENS6_IJNS7_ILi64EEESA_SA_EEELi512ENS_6half_tEfNS_4arch4Sm90ELb0ELb1ELb1ELb0ELb0ELb0ELb1ELb0ELb0ELb1ELb0ELb0EEENS1_21CollectiveEpilogueFwdINS6_IJSA_NS7_ILi512EEESA_EEES9_SC_SE_Li256ELb0ELb1ELb0ELb0EEENS1_30DynamicPersistentTileSchedulerILi256ELi128ELb0ELb1ELb1EEEEEEEEEvNT_6ParamsE)
	.align		4
        /*0044*/ 	.word	index@(__assertfail)
	.align		4
        /*0048*/ 	.word	index@(_ZN7cutlass13device_kernelIN5flash11enable_sm90INS1_16FlashAttnFwdSm90INS1_25CollectiveMainloopFwdSm90ILi2EN4cute5tupleIJNS5_1CILi1EEES8_S8_EEENS6_IJNS7_ILi64EEESA_SA_EEELi512ENS_6half_tEfNS_4arch4Sm90ELb0ELb1ELb1ELb1ELb0ELb0ELb0ELb0ELb0ELb1ELb0ELb0EEENS1_21CollectiveEpilogueFwdINS6_IJSA_NS7_ILi512EEESA_EEES9_SC_SE_Li256ELb1ELb1ELb0ELb0EEENS1_36VarlenDynamicPersistentTileSchedulerILi64ELi64ELi256ELi128ELb0ELb1ELb1ELb1ELb0ELb1EEEEEEEEEvNT_6ParamsE)
	.align		4
        /*004c*/ 	.word	index@(__assertfail)
	.align		4
        /*0050*/ 	.word	index@(_ZN7cutlass13device_kernelIN5flash11enable_sm90INS1_16FlashAttnFwdSm90INS1_25CollectiveMainloopFwdSm90ILi2EN4cute5tupleIJNS5_1CILi1EEES8_S8_EEENS6_IJNS7_ILi64EEESA_SA_EEELi512ENS_6half_tEfNS_4arch4Sm90ELb0ELb1ELb1ELb1ELb0ELb1ELb0ELb0ELb0ELb1ELb0ELb0EEENS1_21CollectiveEpilogueFwdINS6_IJSA_NS7_ILi512EEESA_EEES9_SC_SE_Li256ELb1ELb1ELb0ELb0EEENS1_36VarlenDynamicPersistentTileSchedulerILi64ELi64ELi256ELi128ELb0ELb1ELb1ELb1ELb0ELb1EEEEEEEEEvNT_6ParamsE)
	.align		4
        /*0054*/ 	.word	index@(__assertfail)
	.align		4
        /*0058*/ 	.word	index@(_ZN7cutlass13device_kernelIN5flash11enable_sm90INS1_16FlashAttnFwdSm90INS1_25CollectiveMainloopFwdSm90ILi2EN4cute5tupleIJNS5_1CILi1EEES8_S8_EEENS6_IJNS7_ILi64EEESA_SA_EEELi512ENS_6half_tEfNS_4arch4Sm90ELb0ELb1ELb1ELb1ELb0ELb0ELb1ELb0ELb0ELb1ELb0ELb0EEENS1_21CollectiveEpilogueFwdINS6_IJSA_NS7_ILi512EEESA_EEES9_SC_SE_Li256ELb1ELb1ELb0ELb0EEENS1_36VarlenDynamicPersistentTileSchedulerILi64ELi64ELi256ELi128ELb0ELb1ELb1ELb1ELb0ELb1EEEEEEEEEvNT_6ParamsE)
	.align		4
        /*005c*/ 	.word	index@(__assertfail)
	.align		4
        /*0060*/ 	.word	index@(_ZN7cutlass13device_kernelIN5flash11enable_sm90INS1_16FlashAttnFwdSm90INS1_25CollectiveMainloopFwdSm90ILi2EN4cute5tupleIJNS5_1CILi1EEES8_S8_EEENS6_IJNS7_ILi64EEESA_SA_EEELi512ENS_6half_tEfNS_4arch4Sm90ELb0ELb1ELb1ELb1ELb0ELb1ELb1ELb0ELb0ELb1ELb0ELb0EEENS1_21CollectiveEpilogueFwdINS6_IJSA_NS7_ILi512EEESA_EEES9_SC_SE_Li256ELb1ELb1ELb0ELb0EEENS1_36VarlenDynamicPersistentTileSchedulerILi64ELi64ELi256ELi128ELb0ELb1ELb1ELb1ELb0ELb1EEEEEEEEEvNT_6ParamsE)
	.align		4
        /*0064*/ 	.word	index@(__assertfail)
	.align		4
        /*0068*/ 	.word	index@(_ZN7cutlass13device_kernelIN5flash11enable_sm90INS1_16FlashAttnFwdSm90INS1_25CollectiveMainloopFwdSm90ILi2EN4cute5tupleIJNS5_1CILi1EEES8_S8_EEENS6_IJNS7_ILi64EEESA_SA_EEELi512ENS_6half_tEfNS_4arch4Sm90ELb1ELb0ELb1ELb0ELb0ELb0ELb0ELb0ELb0ELb1ELb0ELb0EEENS1_21CollectiveEpilogueFwdINS6_IJSA_NS7_ILi512EEESA_EEES9_SC_SE_Li256ELb0ELb1ELb0ELb0EEENS1_30DynamicPersistentTileSchedulerILi256ELi128ELb0ELb1ELb1EEEEEEEEEvNT_6ParamsE)
	.align		4
        /*006c*/ 	.word	index@(__assertfail)
	.align		4
        /*0070*/ 	.word	index@(_ZN7cutlass13device_kernelIN5flash11enable_sm90INS1_16FlashAttnFwdSm90INS1_25CollectiveMainloopFwdSm90ILi2EN4cute5tupleIJNS5_1CILi1EEES8_S8_EEENS6_IJNS7_ILi64EEESA_SA_EEELi512ENS_6half_tEfNS_4arch4Sm90ELb1ELb0ELb1ELb0ELb0ELb0ELb1ELb0ELb0ELb1ELb0ELb0EEENS1_21CollectiveEpilogueFwdINS6_IJSA_NS7_ILi512EEESA_EEES9_SC_SE_Li256ELb0ELb1ELb0ELb0EEENS1_30DynamicPersistentTileSchedulerILi256ELi128ELb0ELb1ELb1EEEEEEEEEvNT_6ParamsE)
	.align		4
        /*0074*/ 	.word	index@(__assertfail)
	.align		4
        /*0078*/ 	.word	index@(_ZN7cutlass13device_kernelIN5flash11enable_sm90INS1_16FlashAttnFwdSm90INS1_25CollectiveMainloopFwdSm90ILi2EN4cute5tupleIJNS5_1CILi1EEES8_S8_EEENS6_IJNS7_ILi64EEESA_SA_EEELi512ENS_6half_tEfNS_4arch4Sm90ELb1ELb0ELb1ELb1ELb0ELb0ELb0ELb0ELb0ELb1ELb0ELb0EEENS1_21CollectiveEpilogueFwdINS6_IJSA_NS7_ILi512EEESA_EEES9_SC_SE_Li256ELb1ELb1ELb0ELb0EEENS1_36VarlenDynamicPersistentTileSchedulerILi64ELi64ELi256ELi128ELb0ELb1ELb1ELb1ELb1ELb1EEEEEEEEEvNT_6ParamsE)
	.align		4
        /*007c*/ 	.word	index@(__assertfail)
	.align		4
        /*0080*/ 	.word	index@(_ZN7cutlass13device_kernelIN5flash11enable_sm90INS1_16FlashAttnFwdSm90INS1_25CollectiveMainloopFwdSm90ILi2EN4cute5tupleIJNS5_1CILi1EEES8_S8_EEENS6_IJNS7_ILi64EEESA_SA_EEELi512ENS_6half_tEfNS_4arch4Sm90ELb1ELb0ELb1ELb1ELb0ELb1ELb0ELb0ELb0ELb1ELb0ELb0EEENS1_21CollectiveEpilogueFwdINS6_IJSA_NS7_ILi512EEESA_EEES9_SC_SE_Li256ELb1ELb1ELb0ELb0EEENS1_36VarlenDynamicPersistentTileSchedulerILi64ELi64ELi256ELi128ELb0ELb1ELb1ELb1ELb1ELb1EEEEEEEEEvNT_6ParamsE)
	.align		4
        /*0084*/ 	.word	index@(__assertfail)
	.align		4
        /*0088*/ 	.word	index@(_ZN7cutlass13device_kernelIN5flash11enable_sm90INS1_16FlashAttnFwdSm90INS1_25CollectiveMainloopFwdSm90ILi2EN4cute5tupleIJNS5_1CILi1EEES8_S8_EEENS6_IJNS7_ILi64EEESA_SA_EEELi512ENS_6half_tEfNS_4arch4Sm90ELb1ELb0ELb1ELb1ELb0ELb0ELb1ELb0ELb0ELb1ELb0ELb0EEENS1_21CollectiveEpilogueFwdINS6_IJSA_NS7_ILi512EEESA_EEES9_SC_SE_Li256ELb1ELb1ELb0ELb0EEENS1_36VarlenDynamicPersistentTileSchedulerILi64ELi64ELi256ELi128ELb0ELb1ELb1ELb1ELb1ELb1EEEEEEEEEvNT_6ParamsE)
	.align		4
        /*008c*/ 	.word	index@(__assertfail)
	.align		4
        /*0090*/ 	.word	index@(_ZN7cutlass13device_kernelIN5flash11enable_sm90INS1_16FlashAttnFwdSm90INS1_25CollectiveMainloopFwdSm90ILi2EN4cute5tupleIJNS5_1CILi1EEES8_S8_EEENS6_IJNS7_ILi64EEESA_SA_EEELi512ENS_6half_tEfNS_4arch4Sm90ELb1ELb0ELb1ELb1ELb0ELb1ELb1ELb0ELb0ELb1ELb0ELb0EEENS1_21CollectiveEpilogueFwdINS6_IJSA_NS7_ILi512EEESA_EEES9_SC_SE_Li256ELb1ELb1ELb0ELb0EEENS1_36VarlenDynamicPersistentTileSchedulerILi64ELi64ELi256ELi128ELb0ELb1ELb1ELb1ELb1ELb1EEEEEEEEEvNT_6ParamsE)
	.align		4
        /*0094*/ 	.word	index@(__assertfail)
	.align		4
        /*0098*/ 	.word	0x00000000
	.align		4
        /*009c*/ 	.word	0xfffffffe
	.align		4
        /*00a0*/ 	.word	0x00000000
	.align		4
        /*00a4*/ 	.word	0xfffffffd
	.align		4
        /*00a8*/ 	.word	0x00000000
	.align		4
        /*00ac*/ 	.word	0xfffffffc


//--------------------- .nv.constant4             --------------------------
	.section	.nv.constant4,"a",@progbits
	.align	8
	.align		8
.nv.constant4:
        /*0000*/ 	.dword	__assertfail
	.align		8
        /*0008*/ 	.dword	__unnamed_1
	.align		8
        /*0010*/ 	.dword	__unnamed_2
	.align		8
        /*0018*/ 	.dword	__unnamed_3
	.align		8
        /*0020*/ 	.dword	__unnamed_4
	.align		8
        /*0028*/ 	.dword	__unnamed_5
	.align		8
        /*0030*/ 	.dword	__unnamed_6
	.align		8
        /*0038*/ 	.dword	_ZN85_INTERNAL_6c9b5c46_49_flash_fwd_hdim64_512_fp16_softcap_packgqa_sm90_cu_de61a85f_31894cuda3std3__45__cpo5beginE
	.align		8
        /*0040*/ 	.dword	_ZN85_INTERNAL_6c9b5c46_49_flash_fwd_hdim64_512_fp16_softcap_packgqa_sm90_cu_de61a85f_31894cuda3std3__45__cpo3endE
	.align		8
        /*0048*/ 	.dword	_ZN85_INTERNAL_6c9b5c46_49_flash_fwd_hdim64_512_fp16_softcap_packgqa_sm90_cu_de61a85f_31894cuda3std3__45__cpo6cbeginE
	.align		8
        /*0050*/ 	.dword	_ZN85_INTERNAL_6c9b5c46_49_flash_fwd_hdim64_512_fp16_softcap_packgqa_sm90_cu_de61a85f_31894cuda3std3__45__cpo4cendE
	.align		8
        /*0058*/ 	.dword	_ZN85_INTERNAL_6c9b5c46_49_flash_fwd_hdim64_512_fp16_softcap_packgqa_sm90_cu_de61a85f_31894cuda3std3__487_GLOBAL__N__6c9b5c46_49_flash_fwd_hdim64_512_fp16_softcap_packgqa_sm90_cu_de61a85f_31896ignoreE
	.align		8
        /*0060*/ 	.dword	_ZN85_INTERNAL_6c9b5c46_49_flash_fwd_hdim64_512_fp16_softcap_packgqa_sm90_cu_de61a85f_31894cuda3std3__419piecewise_constructE
	.align		8
        /*0068*/ 	.dword	_ZN85_INTERNAL_6c9b5c46_49_flash_fwd_hdim64_512_fp16_softcap_packgqa_sm90_cu_de61a85f_31894cuda3std3__48in_placeE
	.align		8
        /*0070*/ 	.dword	_ZN85_INTERNAL_6c9b5c46_49_flash_fwd_hdim64_512_fp16_softcap_packgqa_sm90_cu_de61a85f_31894cuda3std6ranges3__45__cpo4swapE
	.align		8
        /*0078*/ 	.dword	_ZN85_INTERNAL_6c9b5c46_49_flash_fwd_hdim64_512_fp16_softcap_packgqa_sm90_cu_de61a85f_31894cuda3std6ranges3__45__cpo9iter_moveE
	.align		8
        /*0080*/ 	.dword	_ZN85_INTERNAL_6c9b5c46_49_flash_fwd_hdim64_512_fp16_softcap_packgqa_sm90_cu_de61a85f_31894cute7productE
	.align		8
        /*0088*/ 	.dword	_ZN85_INTERNAL_6c9b5c46_49_flash_fwd_hdim64_512_fp16_softcap_packgqa_sm90_cu_de61a85f_31894cute1_E
	.align		8
        /*0090*/ 	.dword	$str$20
	.align		8
        /*0098*/ 	.dword	$str$21


//--------------------- .text._ZN7cutlass13device_kernelIN5flash11enable_sm90INS1_16FlashAttnFwdSm90INS1_25CollectiveMainloopFwdSm90ILi2EN4cute5tupleIJNS5_1CILi1EEES8_S8_EEENS6_IJNS7_ILi64EEESA_SA_EEELi512ENS_6half_tEfNS_4arch4Sm90ELb0ELb0ELb1ELb0ELb0ELb0ELb0ELb0ELb0ELb1ELb0ELb0EEENS1_21CollectiveEpilogueFwdINS6_IJSA_NS7_ILi512EEESA_EEES9_SC_SE_Li256ELb0ELb1ELb0ELb0EEENS1_29StaticPersistentTileSchedulerILb0EEEEEEEEEvNT_6ParamsE --------------------------
	.section	.text._ZN7cutlass13device_kernelIN5flash11enable_sm90INS1_16FlashAttnFwdSm90INS1_25CollectiveMainloopFwdSm90ILi2EN4cute5tupleIJNS5_1CILi1EEES8_S8_EEENS6_IJNS7_ILi64EEESA_SA_EEELi512ENS_6half_tEfNS_4arch4Sm90ELb0ELb0ELb1ELb0ELb0ELb0ELb0ELb0ELb0ELb1ELb0ELb0EEENS1_21CollectiveEpilogueFwdINS6_IJSA_NS7_ILi512EEESA_EEES9_SC_SE_Li256ELb0ELb1ELb0ELb0EEENS1_29StaticPersistentTileSchedulerILb0EEEEEEEEEvNT_6ParamsE,"ax",@progbits
	.align	128
.text._ZN7cutlass13device_kernelIN5flash11enable_sm90INS1_16FlashAttnFwdSm90INS1_25CollectiveMainloopFwdSm90ILi2EN4cute5tupleIJNS5_1CILi1EEES8_S8_EEENS6_IJNS7_ILi64EEESA_SA_EEELi512ENS_6half_tEfNS_4arch4Sm90ELb0ELb0ELb1ELb0ELb0ELb0ELb0ELb0ELb0ELb1ELb0ELb0EEENS1_21CollectiveEpilogueFwdINS6_IJSA_NS7_ILi512EEESA_EEES9_SC_SE_Li256ELb0ELb1ELb0ELb0EEENS1_29StaticPersistentTileSchedulerILb0EEEEEEEEEvNT_6ParamsE:
        .type           _ZN7cutlass13device_kernelIN5flash11enable_sm90INS1_16FlashAttnFwdSm90INS1_25CollectiveMainloopFwdSm90ILi2EN4cute5tupleIJNS5_1CILi1EEES8_S8_EEENS6_IJNS7_ILi64EEESA_SA_EEELi512ENS_6half_tEfNS_4arch4Sm90ELb0ELb0ELb1ELb0ELb0ELb0ELb0ELb0ELb0ELb1ELb0ELb0EEENS1_21CollectiveEpilogueFwdINS6_IJSA_NS7_ILi512EEESA_EEES9_SC_SE_Li256ELb0ELb1ELb0ELb0EEENS1_29StaticPersistentTileSchedulerILb0EEEEEEEEEvNT_6ParamsE,@function
        .size           _ZN7cutlass13device_kernelIN5flash11enable_sm90INS1_16FlashAttnFwdSm90INS1_25CollectiveMainloopFwdSm90ILi2EN4cute5tupleIJNS5_1CILi1EEES8_S8_EEENS6_IJNS7_ILi64EEESA_SA_EEELi512ENS_6half_tEfNS_4arch4Sm90ELb0ELb0ELb1ELb0ELb0ELb0ELb0ELb0ELb0ELb1ELb0ELb0EEENS1_21CollectiveEpilogueFwdINS6_IJSA_NS7_ILi512EEESA_EEES9_SC_SE_Li256ELb0ELb1ELb0ELb0EEENS1_29StaticPersistentTileSchedulerILb0EEEEEEEEEvNT_6ParamsE,(.L_x_6019 - _ZN7cutlass13device_kernelIN5flash11enable_sm90INS1_16FlashAttnFwdSm90INS1_25CollectiveMainloopFwdSm90ILi2EN4cute5tupleIJNS5_1CILi1EEES8_S8_EEENS6_IJNS7_ILi64EEESA_SA_EEELi512ENS_6half_tEfNS_4arch4Sm90ELb0ELb0ELb1ELb0ELb0ELb0ELb0ELb0ELb0ELb1ELb0ELb0EEENS1_21CollectiveEpilogueFwdINS6_IJSA_NS7_ILi512EEESA_EEES9_SC_SE_Li256ELb0ELb1ELb0ELb0EEENS1_29StaticPersistentTileSchedulerILb0EEEEEEEEEvNT_6ParamsE)
        .other          _ZN7cutlass13device_kernelIN5flash11enable_sm90INS1_16FlashAttnFwdSm90INS1_25CollectiveMainloopFwdSm90ILi2EN4cute5tupleIJNS5_1CILi1EEES8_S8_EEENS6_IJNS7_ILi64EEESA_SA_EEELi512ENS_6half_tEfNS_4arch4Sm90ELb0ELb0ELb1ELb0ELb0ELb0ELb0ELb0ELb0ELb1ELb0ELb0EEENS1_21CollectiveEpilogueFwdINS6_IJSA_NS7_ILi512EEESA_EEES9_SC_SE_Li256ELb0ELb1ELb0ELb0EEENS1_29StaticPersistentTileSchedulerILb0EEEEEEEEEvNT_6ParamsE,@"STO_CUDA_ENTRY STV_DEFAULT"
_ZN7cutlass13device_kernelIN5flash11enable_sm90INS1_16FlashAttnFwdSm90INS1_25CollectiveMainloopFwdSm90ILi2EN4cute5tupleIJNS5_1CILi1EEES8_S8_EEENS6_IJNS7_ILi64EEESA_SA_EEELi512ENS_6half_tEfNS_4arch4Sm90ELb0ELb0ELb1ELb0ELb0ELb0ELb0ELb0ELb0ELb1ELb0ELb0EEENS1_21CollectiveEpilogueFwdINS6_IJSA_NS7_ILi512EEESA_EEES9_SC_SE_Li256ELb0ELb1ELb0ELb0EEENS1_29StaticPersistentTileSchedulerILb0EEEEEEEEEvNT_6ParamsE:
[----:B------:R-:W0:Y:S02]  /*0000*/  LDC R1, c[0x0][0x28] ;  /* 0x00000a00ff017b82 */ /* 0x000e240000000800 */
[----:B0-----:R-:W-:Y:S01]  /*0010*/  VIADD R1, R1, 0xffffffc8 ;  /* 0xffffffc801017836 */ /* 0x001fe20000000000 */
[----:B------:R-:W0:Y:S01]  /*0020*/  S2R R0, SR_TID.X ;  /* 0x0000000000007919 */ /* 0x000e220000002100 */
[----:B------:R-:W-:Y:S01]  /*0030*/  ELECT P0, URZ, PT ;  /* 0x00000000003f782f */ /* 0x000fe20003800000 */
[----:B------:R-:W-:Y:S01]  /*0040*/  BSSY B0, `(.L_x_0) ;  /* 0x000000e000007945 */ /* 0x000fe20003800000 */
[----:B0-----:R-:W-:-:S05]  /*0050*/  SHF.R.U32.HI R2, RZ, 0x5, R0 ;  /* 0x00000005ff027819 */ /* 0x001fca0000011600 */
[----:B------:R-:W0:Y:S02]  /*0060*/  SHFL.IDX PT, R3, R2, RZ, 0x1f ;  /* 0x00001fff02037589 */ /* 0x000e2400000e0000 */
[----:B0-----:R-:W-:Y:S02]  /*0070*/  ISETP.EQ.AND P0, PT, R3, RZ, P0 ;  /* 0x000000ff0300720c */ /* 0x001fe40000702270 */
[----:B------:R-:W-:-:S11]  /*0080*/  SHF.R.U32.HI R3, RZ, 0x7, R0 ;  /* 0x00000007ff037819 */ /* 0x000fd60000011600 */
[----:B------:R-:W-:Y:S05]  /*0090*/  @!P0 BRA `(.L_x_1) ;  /* 0x0000000000208947 */ /* 0x000fea0003800000 */
[----:B------:R-:W-:Y:S02]  /*00a0*/  ULDC.64 UR4, c[0x0][0x198] ;  /* 0x0000660000047ab9 */ /* 0x000fe40000000a00 */
[----:B------:R-:W-:Y:S02]  /*00b0*/  UIADD3 UR6, UP0, UR4, 0x370, URZ ;  /* 0x0000037004067890 */ /* 0x000fe4000ff1e03f */
[----:B------:R-:W-:Y:S02]  /*00c0*/  UIADD3 UR4, UP1, UR4, 0x470, URZ ;  /* 0x0000047004047890 */ /* 0x000fe4000ff3e03f */
[----:B------:R-:W-:Y:S02]  /*00d0*/  UIADD3.X UR7, URZ, UR5, URZ, UP0, !UPT ;  /* 0x000000053f077290 */ /* 0x000fe400087fe43f */
[----:B------:R-:W-:-:S07]  /*00e0*/  UIADD3.X UR5, URZ, UR5, URZ, UP1, !UPT ;  /* 0x000000053f057290 */ /* 0x000fce0008ffe43f */
[----:B------:R0:W-:Y:S02]  /*00f0*/  UTMACCTL.PF [UR6] ;  /* 0x00000000060079b9 */ /* 0x0001e40008040000 */
[----:B------:R0:W-:Y:S02]  /*0100*/  UTMACCTL.PF [UR4] ;  /* 0x00000000040079b9 */ /* 0x0001e40008040000 */
[----:B0-----:R-:W-:Y:S01]  /*0110*/  NOP ;  /* 0x0000000000007918 */ /* 0x001fe20000000000 */
.L_x_1:
[----:B------:R-:W-:Y:S05]  /*0120*/  BSYNC B0 ;  /* 0x0000000000007941 */ /* 0x000fea0003800000 */
.L_x_0:
[----:B------:R-:W-:Y:S01]  /*0130*/  VOTEU.ANY UP0, P0 ;  /* 0x00000000003f7886 */ /* 0x000fe20000000100 */
[----:B------:R-:W0:Y:S01]  /*0140*/  SHFL.IDX PT, R3, R3, RZ, 0x1f ;  /* 0x00001fff03037589 */ /* 0x000e2200000e0000 */
[----:B------:R-:W-:Y:S01]  /*0150*/  UMOV UR4, 0x80 ;  /* 0x0000008000047882 */ /* 0x000fe20000000000 */
[----:B------:R-:W-:Y:S01]  /*0160*/  UMOV UR7, 0x100 ;  /* 0x0000010000077882 */ /* 0x000fe20000000000 */
[----:B------:R-:W-:Y:S01]  /*0170*/  VOTEU.ANY UP1, P0 ;  /* 0x00000000003f7886 */ /* 0x000fe20000020100 */
[----:B------:R-:W1:Y:S01]  /*0180*/  @UP0 S2UR UR8, SR_CgaCtaId ;  /* 0x00000000000809c3 */ /* 0x000e620000008800 */
[----:B------:R-:W2:Y:S01]  /*0190*/  SHFL.IDX PT, R4, R2, RZ, 0x1f ;  /* 0x00001fff02047589 */ /* 0x000ea200000e0000 */
[----:B------:R-:W-:Y:S01]  /*01a0*/  @UP0 UMOV UR6, 0x400 ;  /* 0x0000040000060882 */ /* 0x000fe20000000000 */
[----:B------:R-:W-:-:S04]  /*01b0*/  @UP0 UIADD3 UR4, -UR4, 0x100000, URZ ;  /* 0x0010000004040890 */ /* 0x000fc8000fffe13f */
[----:B------:R-:W-:Y:S02]  /*01c0*/  @UP0 USHF.L.U32 UR5, UR4, 0xb, URZ ;  /* 0x0000000b04050899 */ /* 0x000fe4000800063f */
[----:B------:R-:W-:Y:S01]  /*01d0*/  @UP0 USHF.L.U32 UR4, UR4, 0x1, URZ ;  /* 0x0000000104040899 */ /* 0x000fe2000800063f */
[----:B------:R-:W-:Y:S01]  /*01e0*/  VOTEU.ANY UP2, P0 ;  /* 0x00000000003f7886 */ /* 0x000fe20000040100 */
[----:B0-----:R-:W-:Y:S01]  /*01f0*/  R2UR UR48, R3 ;  /* 0x00000000033072ca */ /* 0x001fe200000e0000 */
[----:B-1----:R-:W-:Y:S01]  /*0200*/  @UP0 ULEA UR8, UR8, UR6, 0x18 ;  /* 0x0000000608080291 */ /* 0x002fe2000f8ec03f */
[----:B--2---:R-:W-:Y:S01]  /*0210*/  ISETP.NE.AND P1, PT, R4, RZ, PT ;  /* 0x000000ff0400720c */ /* 0x004fe20003f25270 */
[----:B------:R-:W-:-:S04]  /*0220*/  @UP0 UIADD3 UR6, -UR7, 0x100000, URZ ;  /* 0x0010000007060890 */ /* 0x000fc8000fffe13f */
[----:B------:R-:W-:Y:S02]  /*0230*/  @UP0 USHF.L.U32 UR7, UR6, 0xb, URZ ;  /* 0x0000000b06070899 */ /* 0x000fe4000800063f */
[----:B------:R-:W-:-:S04]  /*0240*/  @UP0 USHF.L.U32 UR6, UR6, 0x1, URZ ;  /* 0x0000000106060899 */ /* 0x000fc8000800063f */
[----:B------:R-:W-:Y:S01]  /*0250*/  UISETP.NE.AND UP0, UPT, UR48, URZ, UPT ;  /* 0x0000003f3000728c */ /* 0x000fe2000bf05270 */
[----:B------:R-:W0:Y:S02]  /*0260*/  FENCE.VIEW.ASYNC.S ;  /* 0x00000000000073c6 */ /* 0x000e240000000000 */
[----:B0-----:R0:W1:Y:S05]  /*0270*/  @UP1 SYNCS.EXCH.64 URZ, [UR8+0x28c00], UR4 ;  /* 0x028c0004083f15b2 */ /* 0x00106a0008000100 */
[----:B------:R0:W2:Y:S01]  /*0280*/  @UP2 SYNCS.EXCH.64 URZ, [UR8+0x28c20], UR6 ;  /* 0x028c2006083f25b2 */ /* 0x0000a20008000100 */
[----:B------:R-:W-:Y:S05]  /*0290*/  @P1 BRA `(.L_x_2) ;  /* 0x0000000000381947 */ /* 0x000fea0003800000 */
[----:B0-----:R-:W0:Y:S01]  /*02a0*/  S2UR UR5, SR_CgaCtaId ;  /* 0x00000000000579c3 */ /* 0x001e220000008800 */
[----:B------:R-:W-:Y:S01]  /*02b0*/  UMOV UR4, 0x400 ;  /* 0x0000040000047882 */ /* 0x000fe20000000000 */
[----:B------:R-:W-:Y:S01]  /*02c0*/  UMOV UR7, 0x1 ;  /* 0x0000000100077882 */ /* 0x000fe20000000000 */
[----:B------:R-:W-:Y:S01]  /*02d0*/  ELECT P0, URZ, PT ;  /* 0x00000000003f782f */ /* 0x000fe20003800000 */
[----:B0-----:R-:W-:Y:S02]  /*02e0*/  ULEA UR6, UR5, UR4, 0x18 ;  /* 0x0000000405067291 */ /* 0x001fe4000f8ec03f */
[----:B------:R-:W-:-:S04]  /*02f0*/  UIADD3 UR4, -UR7, 0x100000, URZ ;  /* 0x0010000007047890 */ /* 0x000fc8000fffe13f */
[----:B------:R-:W-:Y:S02]  /*0300*/  USHF.L.U32 UR5, UR4, 0xb, URZ ;  /* 0x0000000b04057899 */ /* 0x000fe4000800063f */
[----:B------:R-:W-:Y:S01]  /*0310*/  USHF.L.U32 UR4, UR4, 0x1, URZ ;  /* 0x0000000104047899 */ /* 0x000fe2000800063f */
[----:B------:R-:W0:Y:S11]  /*0320*/  FENCE.VIEW.ASYNC.S ;  /* 0x00000000000073c6 */ /* 0x000e360000000000 */
[----:B0-----:R3:W4:Y:S01]  /*0330*/  SYNCS.EXCH.64 URZ, [UR6+0x28c30], UR4 ;  /* 0x028c3004063f75b2 */ /* 0x0017220008000100 */
[----:B------:R3:W0:Y:S01]  /*0340*/  SYNCS.EXCH.64 URZ, [UR6+0x28c40], UR4 ;  /* 0x028c4004063f75b2 */ /* 0x0006220008000100 */
[----:B------:R3:W0:Y:S01]  /*0350*/  SYNCS.EXCH.64 URZ, [UR6+0x28c38], UR4 ;  /* 0x028c3804063f75b2 */ /* 0x0006220008000100 */
[----:B------:R3:W0:Y:S02]  /*0360*/  SYNCS.EXCH.64 URZ, [UR6+0x28c48], UR4 ;  /* 0x028c4804063f75b2 */ /* 0x0006240008000100 */
[----:B---3--:R-:W-:Y:S01]  /*0370*/  NOP ;  /* 0x0000000000007918 */ /* 0x008fe20000000000 */
.L_x_2:
[----:B------:R-:W3:Y:S01]  /*0380*/  SHFL.IDX PT, R3, R2, RZ, 0x1f ;  /* 0x00001fff02037589 */ /* 0x000ee200000e0000 */
[----:B------:R-:W-:Y:S01]  /*0390*/  NOP ;  /* 0x0000000000007918 */ /* 0x000fe20000000000 */
[----:B---3--:R-:W-:-:S13]  /*03a0*/  ISETP.NE.AND P0, PT, R3, RZ, PT ;  /* 0x000000ff0300720c */ /* 0x008fda0003f05270 */
[----:B------:R-:W-:Y:S05]  /*03b0*/  @P0 BRA `(.L_x_3) ;  /* 0x0000000000480947 */ /* 0x000fea0003800000 */
[----:B0-----:R-:W0:Y:S01]  /*03c0*/  S2UR UR5, SR_CgaCtaId ;  /* 0x00000000000579c3 */ /* 0x001e220000008800 */
[----:B------:R-:W-:Y:S01]  /*03d0*/  UMOV UR4, 0x400 ;  /* 0x0000040000047882 */ /* 0x000fe20000000000 */
[----:B------:R-:W-:Y:S01]  /*03e0*/  UMOV UR6, 0x1 ;  /* 0x0000000100067882 */ /* 0x000fe20000000000 */
[----:B------:R-:W-:Y:S01]  /*03f0*/  UMOV UR9, 0x2 ;  /* 0x0000000200097882 */ /* 0x000fe20000000000 */
[----:B------:R-:W-:-:S04]  /*0400*/  UIADD3 UR6, -UR6, 0x100000, URZ ;  /* 0x0010000006067890 */ /* 0x000fc8000fffe13f */
[----:B------:R-:W-:Y:S02]  /*0410*/  USHF.L.U32 UR7, UR6, 0xb, URZ ;  /* 0x0000000b06077899 */ /* 0x000fe4000800063f */
[----:B------:R-:W-:Y:S01]  /*0420*/  USHF.L.U32 UR6, UR6, 0x1, URZ ;  /* 0x0000000106067899 */ /* 0x000fe2000800063f */
[----:B------:R-:W-:Y:S01]  /*0430*/  ELECT P0, URZ, PT ;  /* 0x00000000003f782f */ /* 0x000fe20003800000 */
[----:B0-----:R-:W-:Y:S02]  /*0440*/  ULEA UR8, UR5, UR4, 0x18 ;  /* 0x0000000405087291 */ /* 0x001fe4000f8ec03f */
[----:B------:R-:W-:-:S04]  /*0450*/  UIADD3 UR4, -UR9, 0x100000, URZ ;  /* 0x0010000009047890 */ /* 0x000fc8000fffe13f */
[----:B------:R-:W-:Y:S02]  /*0460*/  USHF.L.U32 UR5, UR4, 0xb, URZ ;  /* 0x0000000b04057899 */ /* 0x000fe4000800063f */
[----:B------:R-:W-:Y:S01]  /*0470*/  USHF.L.U32 UR4, UR4, 0x1, URZ ;  /* 0x0000000104047899 */ /* 0x000fe2000800063f */
[----:B------:R-:W0:Y:S03]  /*0480*/  FENCE.VIEW.ASYNC.S ;  /* 0x00000000000073c6 */ /* 0x000e260000000000 */
[----:B0-----:R3:W0:Y:S08]  /*0490*/  SYNCS.EXCH.64 URZ, [UR8+0x28c50], UR6 ;  /* 0x028c5006083f75b2 */ /* 0x0016300008000100 */
[----:B------:R3:W0:Y:S01]  /*04a0*/  SYNCS.EXCH.64 URZ, [UR8+0x28c60], UR4 ;  /* 0x028c6004083f75b2 */ /* 0x0006220008000100 */
[----:B------:R3:W0:Y:S01]  /*04b0*/  SYNCS.EXCH.64 URZ, [UR8+0x28c58], UR6 ;  /* 0x028c5806083f75b2 */ /* 0x0006220008000100 */
[----:B------:R3:W0:Y:S02]  /*04c0*/  SYNCS.EXCH.64 URZ, [UR8+0x28c68], UR4 ;  /* 0x028c6804083f75b2 */ /* 0x0006240008000100 */
[----:B---3--:R-:W-:Y:S01]  /*04d0*/  NOP ;  /* 0x0000000000007918 */ /* 0x008fe20000000000 */
.L_x_3:
[----:B------:R-:W3:Y:S01]  /*04e0*/  SHFL.IDX PT, R3, R2, RZ, 0x1f ;  /* 0x00001fff02037589 */ /* 0x000ee200000e0000 */
[----:B------:R-:W-:Y:S01]  /*04f0*/  NOP ;  /* 0x0000000000007918 */ /* 0x000fe20000000000 */
[----:B---3--:R-:W-:-:S13]  /*0500*/  ISETP.NE.AND P0, PT, R3, RZ, PT ;  /* 0x000000ff0300720c */ /* 0x008fda0003f05270 */
        /* <DEDUP_REMOVED lines=10> */
[----:B0-----:R3:W0:Y:S01]  /*05b0*/  SYNCS.EXCH.64 URZ, [UR6+0x28c70], UR4 ;  /* 0x028c7004063f75b2 */ /* 0x0016220008000100 */
[----:B------:R3:W0:Y:S01]  /*05c0*/  SYNCS.EXCH.64 URZ, [UR6+0x28c80], UR4 ;  /* 0x028c8004063f75b2 */ /* 0x0006220008000100 */
[----:B------:R3:W0:Y:S01]  /*05d0*/  SYNCS.EXCH.64 URZ, [UR6+0x28c78], UR4 ;  /* 0x028c7804063f75b2 */ /* 0x0006220008000100 */
[----:B------:R3:W0:Y:S02]  /*05e0*/  SYNCS.EXCH.64 URZ, [UR6+0x28c88], UR4 ;  /* 0x028c8804063f75b2 */ /* 0x0006240008000100 */
[----:B---3--:R-:W-:Y:S01]  /*05f0*/  NOP ;  /* 0x0000000000007918 */ /* 0x008fe20000000000 */
.L_x_4:
        /* <DEDUP_REMOVED lines=8> */
[----:B------:R-:W-:Y:S01]  /*0680*/  ELECT P0, URZ, PT ;  /* 0x00000000003f782f */ /* 0x000fe20003800000 */
[----:B0-----:R-:W-:Y:S02]  /*0690*/  ULEA UR8, UR5, UR4, 0x18 ;  /* 0x0000000405087291 */ /* 0x001fe4000f8ec03f */
[----:B------:R-:W-:-:S04]  /*06a0*/  UIADD3 UR4, -UR6, 0x100000, URZ ;  /* 0x0010000006047890 */ /* 0x000fc8000fffe13f */
[----:B------:R-:W-:Y:S02]  /*06b0*/  USHF.L.U32 UR5, UR4, 0xb, URZ ;  /* 0x0000000b04057899 */ /* 0x000fe4000800063f */
[----:B------:R-:W-:Y:S02]  /*06c0*/  USHF.L.U32 UR4, UR4, 0x1, URZ ;  /* 0x0000000104047899 */ /* 0x000fe4000800063f */
        /* <DEDUP_REMOVED lines=9> */
.L_x_5:
        /* <DEDUP_REMOVED lines=22> */
.L_x_6:
[----:B------:R-:W-:Y:S01]  /*08c0*/  PLOP3.LUT P0, PT, PT, PT, UP0, 0x80, 0x0 ;  /* 0x000000000000781c */ /* 0x000fe20003f0f008 */
[----:B------:R-:W-:Y:S01]  /*08d0*/  UMOV UR37, 0x1 ;  /* 0x0000000100257882 */ /* 0x000fe20000000000 */
[----:B------:R-:W-:Y:S01]  /*08e0*/  NOP ;  /* 0x0000000000007918 */ /* 0x000fe20000000000 */
[----:B------:R-:W-:Y:S01]  /*08f0*/  USEL UR37, UR37, 0x2, !UP0 ;  /* 0x0000000225257887 */ /* 0x000fe2000c000000 */
[----:B------:R-:W-:Y:S01]  /*0900*/  ULDC.64 UR42, c[0x0][0x208] ;  /* 0x00008200002a7ab9 */ /* 0x000fe20000000a00 */
[----:B012-4-:R-:W-:Y:S08]  /*0910*/  BAR.SYNC.DEFER_BLOCKING 0x0 ;  /* 0x0000000000007b1d */ /* 0x017ff00000010000 */
[----:B------:R-:W-:Y:S05]  /*0920*/  @!P0 BRA `(.L_x_7) ;  /* 0x0000008000ac8947 */ /* 0x000fea0003800000 */
.L_x_8:
[----:B------:R-:W-:-:S08]  /*0930*/  NOP ;  /* 0x0000000000007918 */ /* 0x000fd00000000000 */
[----:B------:R-:W0:Y:S02]  /*0940*/  USETMAXREG.TRY_ALLOC.CTAPOOL UP0, 0xf0 ;  /* 0x000000f0000079c8 */ /* 0x000e240008000600 */
[----:B0-----:R-:W-:-:S13]  /*0950*/  PLOP3.LUT P0, PT, PT, PT, UP0, 0x80, 0x0 ;  /* 0x000000000000781c */ /* 0x001fda0003f0f008 */
[----:B------:R-:W-:Y:S05]  /*0960*/  @!P0 BRA `(.L_x_8) ;  /* 0xfffffffc00f08947 */ /* 0x000fea000383ffff */
[----:B------:R-:W-:Y:S01]  /*0970*/  LOP3.LUT R2, R0, 0xffffff80, RZ, 0xc0, !PT ;  /* 0xffffff8000027812 */ /* 0x000fe200078ec0ff */
[----:B------:R-:W0:Y:S03]  /*0980*/  S2UR UR47, SR_CTAID.X ;  /* 0x00000000002f79c3 */ /* 0x000e260000002500 */
[----:B------:R-:W-:-:S05]  /*0990*/  ISETP.NE.AND P0, PT, R2, 0x80, PT ;  /* 0x000000800200780c */ /* 0x000fca0003f05270 */
[----:B------:R-:W0:Y:S08]  /*09a0*/  LDC R2, c[0x0][0xc34] ;  /* 0x00030d00ff027b82 */ /* 0x000e300000000800 */
[----:B------:R-:W-:Y:S06]  /*09b0*/  @!P0 BAR.ARV 0x8, 0x100 ;  /* 0x0204000000008b1d */ /* 0x000fec0000002000 */
[----:B------:R-:W-:-:S13]  /*09c0*/  ISETP.GE.U32.AND P0, PT, R0, 0x100, PT ;  /* 0x000001000000780c */ /* 0x000fda0003f06070 */
[----:B------:R-:W-:Y:S06]  /*09d0*/  @P0 BAR.ARV 0xf, 0x100 ;  /* 0x03c4000000000b1d */ /* 0x000fec0000002000 */
[----:B0-----:R-:W-:-:S13]  /*09e0*/  ISETP.LE.AND P0, PT, R2, UR47, PT ;  /* 0x0000002f02007c0c */ /* 0x001fda000bf03270 */
[----:B------:R-:W-:Y:S05]  /*09f0*/  @P0 EXIT ;  /* 0x000000000000094d */ /* 0x000fea0003800000 */
[----:B------:R-:W-:Y:S01]  /*0a00*/  VIADD R0, R0, 0xffffff80 ;  /* 0xffffff8000007836 */ /* 0x000fe20000000000 */
[----:B------:R-:W0:Y:S01]  /*0a10*/  S2UR UR4, SR_CgaCtaId ;  /* 0x00000000000479c3 */ /* 0x000e220000008800 */
[----:B------:R-:W-:Y:S01]  /*0a20*/  UMOV UR41, 0x400 ;  /* 0x0000040000297882 */ /* 0x000fe20000000000 */
[----:B------:R-:W-:Y:S01]  /*0a30*/  IMAD.MOV.U32 R23, RZ, RZ, 0x40 ;  /* 0x00000040ff177424 */ /* 0x000fe200078e00ff */
[----:B------:R-:W-:Y:S01]  /*0a40*/  ULOP3.LUT UR40, UR37, 0x1, URZ, 0xfc, !UPT ;  /* 0x0000000125287892 */ /* 0x000fe2000f8efc3f */
[----:B------:R-:W-:Y:S01]  /*0a50*/  SHF.R.S32.HI R3, RZ, 0x1f, R0 ;  /* 0x0000001fff037819 */ /* 0x000fe20000011400 */
[----:B------:R-:W-:Y:S01]  /*0a60*/  UMOV UR36, URZ ;  /* 0x0000003f00247c82 */ /* 0x000fe20008000000 */
[----:B------:R-:W-:Y:S01]  /*0a70*/  UMOV UR38, URZ ;  /* 0x0000003f00267c82 */ /* 0x000fe20008000000 */
[----:B------:R-:W-:Y:S01]  /*0a80*/  UMOV UR39, URZ ;  /* 0x0000003f00277c82 */ /* 0x000fe20008000000 */
[CC--:B------:R-:W-:Y:S02]  /*0a90*/  LEA.HI R2, R3.reuse, R0.reuse, RZ, 0x4 ;  /* 0x0000000003027211 */ /* 0x0c0fe400078f20ff */
[----:B------:R-:W-:-:S02]  /*0aa0*/  LEA.HI R4, R3, R0, RZ, 0x5 ;  /* 0x0000000003047211 */ /* 0x000fc400078f28ff */
[----:B------:R-:W-:Y:S02]  /*0ab0*/  SHF.R.S32.HI R9, RZ, 0x4, R2 ;  /* 0x00000004ff097819 */ /* 0x000fe40000011402 */
[CC--:B------:R-:W-:Y:S02]  /*0ac0*/  LEA.HI R5, R3.reuse, R0.reuse, RZ, 0x7 ;  /* 0x0000000003057211 */ /* 0x0c0fe400078f38ff */
[C---:B------:R-:W-:Y:S02]  /*0ad0*/  LOP3.LUT R7, R2.reuse, 0xfffffff0, RZ, 0xc0, !PT ;  /* 0xfffffff002077812 */ /* 0x040fe400078ec0ff */
[----:B------:R-:W-:Y:S02]  /*0ae0*/  LEA.HI R2, R2, R9, RZ, 0x1 ;  /* 0x0000000902027211 */ /* 0x000fe400078f08ff */
[CC--:B------:R-:W-:Y:S01]  /*0af0*/  LEA.HI R6, R3.reuse, R0.reuse, RZ, 0x2 ;  /* 0x0000000003067211 */ /* 0x0c0fe200078f10ff */
[----:B------:R-:W-:Y:S01]  /*0b00*/  IMAD.IADD R7, R0, 0x1, -R7 ;  /* 0x0000000100077824 */ /* 0x000fe200078e0a07 */
[----:B------:R-:W-:-:S02]  /*0b10*/  LEA.HI R211, R3, R0, RZ, 0x3 ;  /* 0x0000000003d37211 */ /* 0x000fc400078f18ff */
[--C-:B------:R-:W-:Y:S01]  /*0b20*/  SHF.R.S32.HI R11, RZ, 0x5, R4.reuse ;  /* 0x00000005ff0b7819 */ /* 0x100fe20000011404 */
[----:B0-----:R-:W-:Y:S01]  /*0b30*/  ULEA UR41, UR4, UR41, 0x18 ;  /* 0x0000002904297291 */ /* 0x001fe2000f8ec03f */
[----:B------:R-:W-:Y:S02]  /*0b40*/  SHF.R.S32.HI R4, RZ, 0x1f, R4 ;  /* 0x0000001fff047819 */ /* 0x000fe40000011404 */
[----:B------:R-:W-:Y:S02]  /*0b50*/  LOP3.LUT R3, R5, 0xffffff80, RZ, 0xc0, !PT ;  /* 0xffffff8005037812 */ /* 0x000fe400078ec0ff */
[----:B------:R-:W-:Y:S02]  /*0b60*/  LOP3.LUT R2, R2, 0x1ffffffe, RZ, 0xc0, !PT ;  /* 0x1ffffffe02027812 */ /* 0x000fe400078ec0ff */
[----:B------:R-:W-:Y:S01]  /*0b70*/  LOP3.LUT R13, R6, 0xfffffffc, RZ, 0xc0, !PT ;  /* 0xfffffffc060d7812 */ /* 0x000fe200078ec0ff */
[----:B------:R-:W-:Y:S01]  /*0b80*/  IMAD.IADD R3, R0, 0x1, -R3 ;  /* 0x0000000100037824 */ /* 0x000fe200078e0a03 */
[----:B------:R-:W-:Y:S01]  /*0b90*/  LOP3.LUT R209, R211, 0xfffffff8, RZ, 0xc0, !PT ;  /* 0xfffffff8d3d17812 */ /* 0x000fe200078ec0ff */
[----:B------:R-:W-:Y:S01]  /*0ba0*/  IMAD.IADD R9, R9, 0x1, -R2 ;  /* 0x0000000109097824 */ /* 0x000fe200078e0a02 */
[----:B------:R-:W-:Y:S01]  /*0bb0*/  LEA.HI R4, R4, R11, RZ, 0x2 ;  /* 0x0000000b04047211 */ /* 0x000fe200078f10ff */
[C---:B------:R-:W-:Y:S01]  /*0bc0*/  IMAD.IADD R13, R0.reuse, 0x1, -R13 ;  /* 0x00000001000d7824 */ /* 0x040fe200078e0a0d */
[----:B------:R-:W-:Y:S01]  /*0bd0*/  SHF.R.S32.HI R210, RZ, 0x7, R5 ;  /* 0x00000007ffd27819 */ /* 0x000fe20000011405 */
[----:B------:R-:W-:Y:S01]  /*0be0*/  IMAD.IADD R209, R0, 0x1, -R209 ;  /* 0x0000000100d17824 */ /* 0x000fe200078e0ad1 */
[----:B------:R-:W-:Y:S01]  /*0bf0*/  LOP3.LUT R4, R4, 0x3ffffc, RZ, 0xc0, !PT ;  /* 0x003ffffc04047812 */ /* 0x000fe200078ec0ff */
[----:B------:R-:W-:Y:S01]  /*0c00*/  IMAD.SHL.U32 R9, R9, 0x8, RZ ;  /* 0x0000000809097824 */ /* 0x000fe200078e00ff */
[--C-:B------:R-:W-:Y:S01]  /*0c10*/  SHF.R.S32.HI R2, RZ, 0x1f, R7.reuse ;  /* 0x0000001fff027819 */ /* 0x100fe20000011407 */
[----:B------:R-:W-:Y:S01]  /*0c20*/  IMAD R15, R210, 0x100, R7 ;  /* 0x00000100d20f7824 */ /* 0x000fe200078e0207 */
[----:B------:R-:W-:Y:S01]  /*0c30*/  SHF.R.S32.HI R0, RZ, 0x1f, R3 ;  /* 0x0000001fff007819 */ /* 0x000fe20000011403 */
[----:B------:R-:W-:Y:S01]  /*0c40*/  IMAD.IADD R8, R11, 0x1, -R4 ;  /* 0x000000010b087824 */ /* 0x000fe200078e0a04 */
[----:B------:R-:W-:Y:S01]  /*0c50*/  LEA.HI R6, R2, R7, RZ, 0x3 ;  /* 0x0000000702067211 */ /* 0x000fe200078f18ff */
[----:B------:R-:W-:Y:S01]  /*0c60*/  IMAD.SHL.U32 R16, R209, 0x8, RZ ;  /* 0x00000008d1107824 */ /* 0x000fe200078e00ff */
[----:B------:R-:W-:Y:S01]  /*0c70*/  LEA.HI R2, R0, R3, RZ, 0x2 ;  /* 0x0000000300027211 */ /* 0x000fe200078f10ff */
[----:B------:R-:W-:Y:S01]  /*0c80*/  IMAD R12, R8, 0x10, R15 ;  /* 0x00000010080c7824 */ /* 0x000fe200078e020f */
[C---:B------:R-:W-:Y:S01]  /*0c90*/  LOP3.LUT R4, R6.reuse, 0xfffffff8, RZ, 0xc0, !PT ;  /* 0xfffffff806047812 */ /* 0x040fe200078ec0ff */
[----:B------:R-:W-:Y:S01]  /*0ca0*/  IMAD.SHL.U32 R6, R6, 0x40, RZ ;  /* 0x0000004006067824 */ /* 0x000fe200078e00ff */
[----:B------:R-:W-:Y:S01]  /*0cb0*/  LOP3.LUT R8, R2, 0x7ffffffc, RZ, 0xc0, !PT ;  /* 0x7ffffffc02087812 */ /* 0x000fe200078ec0ff */
[--C-:B------:R-:W-:Y:S01]  /*0cc0*/  IMAD.U32 R215, R12, 0x40, R9.reuse ;  /* 0x000000400cd77824 */ /* 0x100fe200078e0009 */
[----:B------:R-:W-:Y:S01]  /*0cd0*/  LEA.HI R10, R13, R13, RZ, 0x1 ;  /* 0x0000000d0d0a7211 */ /* 0x000fe200078f08ff */
[----:B------:R-:W-:Y:S01]  /*0ce0*/  IMAD.IADD R7, R7, 0x1, -R4 ;  /* 0x0000000107077824 */ /* 0x000fe200078e0a04 */
[----:B------:R-:W-:Y:S01]  /*0cf0*/  LEA.HI R4, R0, R3, RZ, 0x5 ;  /* 0x0000000300047211 */ /* 0x000fe200078f28ff */
[----:B------:R-:W-:Y:S01]  /*0d00*/  IMAD.IADD R17, R3, 0x1, -R8 ;  /* 0x0000000103117824 */ /* 0x000fe200078e0a08 */
[--C-:B------:R-:W-:Y:S01]  /*0d10*/  SHF.R.S32.HI R0, RZ, 0x2, R2.reuse ;  /* 0x00000002ff007819 */ /* 0x100fe20000011402 */
[----:B------:R-:W-:Y:S01]  /*0d20*/  VIADD R189, R16, 0x40 ;  /* 0x0000004010bd7836 */ /* 0x000fe20000000000 */
[----:B------:R-:W-:Y:S01]  /*0d30*/  SHF.R.S32.HI R3, RZ, 0x1f, R2 ;  /* 0x0000001fff037819 */ /* 0x000fe20000011402 */
[----:B------:R-:W-:Y:S01]  /*0d40*/  IMAD.SHL.U32 R2, R7, 0x40, RZ ;  /* 0x0000004007027824 */ /* 0x000fe200078e00ff */
[----:B------:R-:W-:Y:S01]  /*0d50*/  LOP3.LUT R6, R6, 0x7ffffe00, RZ, 0xc0, !PT ;  /* 0x7ffffe0006067812 */ /* 0x000fe200078ec0ff */
[C---:B------:R-:W-:Y:S01]  /*0d60*/  VIADD R188, R16.reuse, 0x80 ;  /* 0x0000008010bc7836 */ /* 0x040fe20000000000 */
[----:B------:R-:W-:Y:S01]  /*0d70*/  LEA.HI R3, R3, R0, RZ, 0x3 ;  /* 0x0000000003037211 */ /* 0x000fe200078f18ff */
[----:B------:R-:W-:Y:S01]  /*0d80*/  VIADD R187, R16, 0xc0 ;  /* 0x000000c010bb7836 */ /* 0x000fe20000000000 */
[----:B------:R-:W-:Y:S01]  /*0d90*/  LOP3.LUT R2, R2, 0x1c0, RZ, 0xc0, !PT ;  /* 0x000001c002027812 */ /* 0x000fe200078ec0ff */
[----:B------:R-:W-:Y:S01]  /*0da0*/  IMAD R6, R11, 0x400, R6 ;  /* 0x000004000b067824 */ /* 0x000fe200078e0206 */
[----:B------:R-:W-:Y:S01]  /*0db0*/  R2P PR, R7, 0x6 ;  /* 0x0000000607007804 */ /* 0x000fe20000000000 */
[----:B------:R-:W-:Y:S01]  /*0dc0*/  VIADD R186, R16, 0x100 ;  /* 0x0000010010ba7836 */ /* 0x000fe20000000000 */
[----:B------:R-:W-:Y:S01]  /*0dd0*/  LOP3.LUT R9, R2, 0x8, R9, 0xf8, !PT ;  /* 0x0000000802097812 */ /* 0x000fe200078ef809 */
[C---:B------:R-:W-:Y:S01]  /*0de0*/  VIADD R185, R16.reuse, 0x140 ;  /* 0x0000014010b97836 */ /* 0x040fe20000000000 */
[----:B------:R-:W-:Y:S01]  /*0df0*/  SHF.R.U32.HI R8, RZ, 0x3, R2 ;  /* 0x00000003ff087819 */ /* 0x000fe20000011602 */
[C---:B------:R-:W-:Y:S01]  /*0e00*/  VIADD R213, R16.reuse, 0x180 ;  /* 0x0000018010d57836 */ /* 0x040fe20000000000 */
[----:B------:R-:W-:Y:S01]  /*0e10*/  LOP3.LUT R3, R3, 0xfffffff8, RZ, 0xc0, !PT ;  /* 0xfffffff803037812 */ /* 0x000fe200078ec0ff */
[----:B------:R-:W-:Y:S01]  /*0e20*/  VIADD R212, R16, 0x1c0 ;  /* 0x000001c010d47836 */ /* 0x000fe20000000000 */
[----:B------:R-:W-:Y:S01]  /*0e30*/  LOP3.LUT R9, R9, R8, RZ, 0x3c, !PT ;  /* 0x0000000809097212 */ /* 0x000fe200078e3cff */
[----:B------:R-:W-:Y:S01]  /*0e40*/  IMAD.SHL.U32 R17, R17, 0x2, RZ ;  /* 0x0000000211117824 */ /* 0x000fe200078e00ff */
[----:B------:R-:W-:Y:S01]  /*0e50*/  LEA.HI R5, R5, R210, RZ, 0x1 ;  /* 0x000000d205057211 */ /* 0x000fe200078f08ff */
[----:B------:R-:W-:Y:S01]  /*0e60*/  IMAD.IADD R3, R0, 0x1, -R3 ;  /* 0x0000000100037824 */ /* 0x000fe200078e0a03 */
[----:B------:R-:W-:Y:S01]  /*0e70*/  LOP3.LUT R10, R10, 0x1ffffffe, RZ, 0xc0, !PT ;  /* 0x1ffffffe0a0a7812 */ /* 0x000fe200078ec0ff */
[----:B------:R-:W-:Y:S01]  /*0e80*/  IMAD.IADD R6, R6, 0x1, R9 ;  /* 0x0000000106067824 */ /* 0x000fe200078e0209 */
[----:B------:R-:W-:-:S02]  /*0e90*/  SHF.R.S32.HI R2, RZ, 0x5, R4 ;  /* 0x00000005ff027819 */ /* 0x000fc40000011404 */
[----:B------:R-:W-:Y:S01]  /*0ea0*/  LOP3.LUT R5, R5, 0xfffffe, RZ, 0xc0, !PT ;  /* 0x00fffffe05057812 */ /* 0x000fe200078ec0ff */
[----:B------:R-:W-:Y:S01]  /*0eb0*/  IMAD.IADD R13, R13, 0x1, -R10 ;  /* 0x000000010d0d7824 */ /* 0x000fe200078e0a0a */
[----:B------:R-:W-:Y:S01]  /*0ec0*/  LEA R22, R6, UR41, 0x1 ;  /* 0x0000002906167c11 */ /* 0x000fe2000f8e08ff */
[----:B------:R-:W-:Y:S01]  /*0ed0*/  IMAD R2, R2, 0x10, R3 ;  /* 0x0000001002027824 */ /* 0x000fe200078e0203 */
[----:B------:R-:W-:Y:S01]  /*0ee0*/  SEL R23, R23, 0xffffffc0, !P2 ;  /* 0xffffffc017177807 */ /* 0x000fe20005000000 */
[----:B------:R-:W-:Y:S01]  /*0ef0*/  IMAD.IADD R5, R210, 0x1, -R5 ;  /* 0x00000001d2057824 */ /* 0x000fe200078e0a05 */
[----:B------:R-:W-:Y:S01]  /*0f00*/  SHF.R.S32.HI R211, RZ, 0x3, R211 ;  /* 0x00000003ffd37819 */ /* 0x000fe200000114d3 */
[C---:B------:R-:W-:Y:S01]  /*0f10*/  VIADD R184, R22.reuse, 0x26800 ;  /* 0x0002680016b87836 */ /* 0x040fe20000000000 */
[----:B------:R-:W-:Y:S01]  /*0f20*/  SHF.R.S32.HI R222, RZ, 0x1f, R189 ;  /* 0x0000001fffde7819 */ /* 0x000fe200000114bd */
[----:B------:R-:W-:Y:S01]  /*0f30*/  VIADD R19, R22, 0x26820 ;  /* 0x0002682016137836 */ /* 0x000fe20000000000 */
[----:B------:R-:W-:Y:S01]  /*0f40*/  SHF.R.S32.HI R221, RZ, 0x1f, R188 ;  /* 0x0000001fffdd7819 */ /* 0x000fe200000114bc */
[C---:B------:R-:W-:Y:S01]  /*0f50*/  @P1 VIADD R19, R184.reuse, 0xffffffe0 ;  /* 0xffffffe0b8131836 */ /* 0x040fe20000000000 */
[----:B------:R-:W-:Y:S01]  /*0f60*/  SHF.R.S32.HI R220, RZ, 0x1f, R187 ;  /* 0x0000001fffdc7819 */ /* 0x000fe200000114bb */
[----:B------:R-:W-:Y:S01]  /*0f70*/  IMAD.IADD R184, R184, 0x1, R23 ;  /* 0x00000001b8b87824 */ /* 0x000fe200078e0217 */
[----:B------:R-:W-:Y:S01]  /*0f80*/  SHF.R.S32.HI R219, RZ, 0x1f, R186 ;  /* 0x0000001fffdb7819 */ /* 0x000fe200000114ba */
[----:B------:R-:W-:Y:S01]  /*0f90*/  IMAD.SHL.U32 R18, R5, 0x100, RZ ;  /* 0x0000010005127824 */ /* 0x000fe200078e00ff */
[----:B------:R-:W-:Y:S01]  /*0fa0*/  SHF.R.S32.HI R218, RZ, 0x1f, R185 ;  /* 0x0000001fffda7819 */ /* 0x000fe200000114b9 */
[----:B------:R-:W-:Y:S01]  /*0fb0*/  IMAD R214, R13, 0x8, R2 ;  /* 0x000000080dd67824 */ /* 0x000fe200078e0202 */
[----:B------:R-:W-:Y:S01]  /*0fc0*/  SHF.R.S32.HI R217, RZ, 0x1f, R213 ;  /* 0x0000001fffd97819 */ /* 0x000fe200000114d5 */
[----:B------:R-:W-:Y:S01]  /*0fd0*/  IMAD.IADD R23, R23, 0x1, R19 ;  /* 0x0000000117177824 */ /* 0x000fe200078e0213 */
[----:B------:R-:W-:-:S07]  /*0fe0*/  SHF.R.S32.HI R216, RZ, 0x1f, R212 ;  /* 0x0000001fffd87819 */ /* 0x000fce00000114d4 */
.L_x_44:
[----:B------:R-:W-:Y:S01]  /*0ff0*/  ULDC UR4, c[0x0][0xc38] ;  /* 0x00030e0000047ab9 */ /* 0x000fe20000000800 */
[----:B------:R-:W-:Y:S01]  /*1000*/  ULDC UR50, c[0x0][0x424] ;  /* 0x0001090000327ab9 */ /* 0x000fe20000000800 */
[----:B------:R-:W-:Y:S01]  /*1010*/  UISETP.NE.AND UP1, UPT, UR4, 0x1, UPT ;  /* 0x000000010400788c */ /* 0x000fe2000bf25270 */
[----:B------:R-:W-:Y:S02]  /*1020*/  ULDC UR6, c[0x0][0x2f0] ;  /* 0x0000bc0000067ab9 */ /* 0x000fe40000000800 */
[----:B------:R-:W-:Y:S01]  /*1030*/  ULDC.64 UR4, c[0x0][0x418] ;  /* 0x0001060000047ab9 */ /* 0x000fe20000000a00 */
[----:B------:R-:W-:Y:S01]  /*1040*/  UMOV UR44, UR47 ;  /* 0x0000002f002c7c82 */ /* 0x000fe20008000000 */
[----:B------:R-:W-:Y:S01]  /*1050*/  UISETP.NE.U32.AND UP0, UPT, UR4, URZ, UPT ;  /* 0x0000003f0400728c */ /* 0x000fe2000bf05070 */
[----:B------:R-:W-:Y:S02]  /*1060*/  UMOV UR46, UR47 ;  /* 0x0000002f002e7c82 */ /* 0x000fe40008000000 */
[----:B------:R-:W-:Y:S01]  /*1070*/  ULDC UR4, c[0x0][0xc44] ;  /* 0x0003110000047ab9 */ /* 0x000fe20000000800 */
[----:B------:R-:W-:-:S02]  /*1080*/  UISETP.NE.AND.EX UP0, UPT, UR5, URZ, UPT, UP0 ;  /* 0x0000003f0500728c */ /* 0x000fc4000bf05300 */
[----:B------:R-:W-:Y:S02]  /*1090*/  UISETP.NE.AND UP2, UPT, UR4, 0x1, UPT ;  /* 0x000000010400788c */ /* 0x000fe4000bf45270 */
[----:B------:R-:W-:Y:S01]  /*10a0*/  USEL UR50, UR50, 0x1, UP0 ;  /* 0x0000000132327887 */ /* 0x000fe20008000000 */
[----:B------:R-:W-:Y:S01]  /*10b0*/  @UP1 ULDC UR4, c[0x0][0xc3c] ;  /* 0x00030f0000041ab9 */ /* 0x000fe20000000800 */
[----:B------:R-:W-:Y:S02]  /*10c0*/  UISETP.NE.AND UP0, UPT, UR48, 0x1, UPT ;  /* 0x000000013000788c */ /* 0x000fe4000bf05270 */
[----:B------:R-:W-:Y:S02]  /*10d0*/  UIMAD.WIDE.U32 UR4, UR47, UR4, URZ ;  /* 0x000000042f0472a5 */ /* 0x000fe4000f8e003f */
[----:B------:R-:W-:Y:S02]  /*10e0*/  UIMAD UR50, UR50, UR6, URZ ;  /* 0x00000006323272a4 */ /* 0x000fe4000f8e023f */
[----:B------:R-:W-:Y:S01]  /*10f0*/  PLOP3.LUT P0, PT, PT, PT, UP0, 0x80, 0x0 ;  /* 0x000000000000781c */ /* 0x000fe20003f0f008 */
[----:B------:R-:W-:Y:S01]  /*1100*/  @UP1 ULDC UR6, c[0x0][0xc40] ;  /* 0x0003100000061ab9 */ /* 0x000fe20000000800 */
[----:B------:R-:W-:Y:S01]  /*1110*/  @UP2 ULDC.64 UR8, c[0x0][0xc48] ;  /* 0x0003120000082ab9 */ /* 0x000fe20000000a00 */
[----:B------:R-:W-:-:S02]  /*1120*/  @UP1 USHF.R.U32.HI UR44, URZ, UR6, UR5 ;  /* 0x000000063f2c1299 */ /* 0x000fc40008011605 */
[----:B------:R-:W-:Y:S02]  /*1130*/  UIADD3 UR6, UR50, 0x3f, URZ ;  /* 0x0000003f32067890 */ /* 0x000fe4000fffe03f */
[----:B------:R-:W-:Y:S02]  /*1140*/  UIMAD.WIDE.U32 UR4, UR44, UR8, URZ ;  /* 0x000000082c0472a5 */ /* 0x000fe4000f8e003f */
[----:B------:R-:W-:Y:S01]  /*1150*/  USHF.R.S32.HI UR7, URZ, 0x1f, UR6 ;  /* 0x0000001f3f077899 */ /* 0x000fe20008011406 */
[----:B------:R-:W-:Y:S01]  /*1160*/  UMOV UR45, UR44 ;  /* 0x0000002c002d7c82 */ /* 0x000fe20008000000 */
[----:B------:R-:W-:Y:S02]  /*1170*/  @UP2 USHF.R.U32.HI UR45, URZ, UR9, UR5 ;  /* 0x000000093f2d2299 */ /* 0x000fe40008011605 */
[----:B------:R-:W-:-:S04]  /*1180*/  ULEA.HI UR7, UR7, UR6, URZ, 0x6 ;  /* 0x0000000607077291 */ /* 0x000fc8000f8f303f */
[----:B------:R-:W-:Y:S01]  /*1190*/  USHF.R.S32.HI UR49, URZ, 0x6, UR7 ;  /* 0x000000063f317899 */ /* 0x000fe20008011407 */
[----:B0123-5:R-:W-:Y:S11]  /*11a0*/  @!P0 BRA `(.L_x_9) ;  /* 0x0000001800488947 */ /* 0x02fff60003800000 */
[----:B------:R-:W0:Y:S01]  /*11b0*/  SHFL.IDX PT, R0, R210, RZ, 0x1f ;  /* 0x00001fffd2007589 */ /* 0x000e2200000e0000 */
[----:B------:R-:W-:-:S06]  /*11c0*/  UISETP.NE.AND UP0, UPT, UR40, 0x3, UPT ;  /* 0x000000032800788c */ /* 0x000fcc000bf05270 */
[----:B------:R-:W-:Y:S02]  /*11d0*/  PLOP3.LUT P0, PT, PT, PT, UP0, 0x80, 0x0 ;  /* 0x000000000000781c */ /* 0x000fe40003f0f008 */
[----:B0-----:R-:W-:-:S13]  /*11e0*/  R2UR UR4, R0 ;  /* 0x00000000000472ca */ /* 0x001fda00000e0000 */
[----:B------:R-:W-:-:S04]  /*11f0*/  ULEA.HI UR5, UR4, UR4, URZ, 0x1 ;  /* 0x0000000404057291 */ /* 0x000fc8000f8f083f */
[----:B------:R-:W-:-:S04]  /*1200*/  ULOP3.LUT UR5, UR5, 0x1fffe, URZ, 0xc0, !UPT ;  /* 0x0001fffe05057892 */ /* 0x000fc8000f8ec03f */
[----:B------:R-:W-:-:S04]  /*1210*/  UIADD3 UR5, UR4, -UR5, URZ ;  /* 0x8000000504057290 */ /* 0x000fc8000fffe03f */
[----:B------:R-:W-:-:S04]  /*1220*/  ULEA UR5, UR5, UR41, 0xf ;  /* 0x0000002905057291 */ /* 0x000fc8000f8e783f */
[----:B------:R-:W-:-:S04]  /*1230*/  UIADD3 UR5, UR5, 0x400, URZ ;  /* 0x0000040005057890 */ /* 0x000fc8000fffe03f */
[----:B------:R-:W-:-:S04]  /*1240*/  USHF.R.U32.HI UR5, URZ, 0x4, UR5 ;  /* 0x000000043f057899 */ /* 0x000fc80008011605 */
[----:B------:R-:W-:-:S04]  /*1250*/  ULOP3.LUT UR5, UR5, 0x3fff, URZ, 0xc0, !UPT ;  /* 0x00003fff05057892 */ /* 0x000fc8000f8ec03f */
[----:B------:R-:W-:Y:S01]  /*1260*/  ULOP3.LUT UR20, UR5, 0x2000000, URZ, 0xfc, !UPT ;  /* 0x0200000005147892 */ /* 0x000fe2000f8efc3f */
[----:B------:R-:W-:Y:S11]  /*1270*/  @!P0 BRA `(.L_x_10) ;  /* 0x0000000000048947 */ /* 0x000ff60003800000 */
[----:B------:R-:W-:Y:S01]  /*1280*/  BPT.TRAP 0x1 ;  /* 0x000000040000795c */ /* 0x000fe20000300000 */
.L_x_10:
[----:B------:R-:W-:Y:S01]  /*1290*/  ULEA UR16, UR39, UR41, 0x3 ;  /* 0x0000002927107291 */ /* 0x000fe2000f8e183f */
[----:B------:R-:W-:-:S05]  /*12a0*/  IMAD.U32 R0, RZ, RZ, UR38 ;  /* 0x00000026ff007e24 */ /* 0x000fca000f8e00ff */
[----:B------:R-:W-:-:S04]  /*12b0*/  SHF.L.U32 R0, R0, 0x1f, RZ ;  /* 0x0000001f00007819 */ /* 0x000fc800000006ff */
[----:B------:R-:W0:Y:S02]  /*12c0*/  SYNCS.PHASECHK.TRANS64.TRYWAIT P0, [UR16+0x28c50], R0 ;  /* 0x028c5000ff0075a7 */ /* 0x000e240008000150 */
[----:B0-----:R-:W-:Y:S05]  /*12d0*/  @!P0 BRA `(.L_x_11) ;  /* 0x000000c400888947 */ /* 0x001fea0003800000 */
.L_x_150:
[----:B------:R-:W-:Y:S01]  /*12e0*/  BAR.SYNC.DEFER_BLOCKING 0xe, 0x100 ;  /* 0x0384000000007b1d */ /* 0x000fe20000010000 */
[----:B------:R-:W-:Y:S01]  /*12f0*/  UIADD3 UR4, UR41, 0x26800, URZ ;  /* 0x0002680029047890 */ /* 0x000fe2000fffe03f */
[----:B0-----:R-:W-:Y:S01]  /*1300*/  IMAD.U32 R0, RZ, RZ, UR16 ;  /* 0x00000010ff007e24 */ /* 0x001fe2000f8e00ff */
[----:B------:R-:W-:Y:S02]  /*1310*/  ULEA UR12, UR39, UR20, 0xc ;  /* 0x00000014270c7291 */ /* 0x000fe4000f8e603f */
[----:B------:R-:W-:Y:S01]  /*1320*/  USHF.R.U32.HI UR4, URZ, 0x4, UR4 ;  /* 0x000000043f047899 */ /* 0x000fe20008011604 */
[----:B------:R-:W-:Y:S01]  /*1330*/  UMOV UR7, 0x40000040 ;  /* 0x4000004000077882 */ /* 0x000fe20000000000 */
[----:B------:R-:W-:Y:S02]  /*1340*/  UMOV UR5, 0x40000040 ;  /* 0x4000004000057882 */ /* 0x000fe40000000000 */
[----:B------:R-:W-:Y:S01]  /*1350*/  ULOP3.LUT UR4, UR4, 0x3fff, URZ, 0xc0, !UPT ;  /* 0x00003fff04047892 */ /* 0x000fe2000f8ec03f */
[----:B------:R-:W0:Y:S01]  /*1360*/  S2R R3, SR_TID.X ;  /* 0x0000000000037919 */ /* 0x000e220000002100 */
[----:B------:R-:W-:Y:S01]  /*1370*/  UMOV UR6, UR12 ;  /* 0x0000000c00067c82 */ /* 0x000fe20008000000 */
[----:B------:R-:W-:-:S02]  /*1380*/  UIADD3 UR10, UR12, 0x100, URZ ;  /* 0x000001000c0a7890 */ /* 0x000fc4000fffe03f */
[----:B------:R-:W-:Y:S01]  /*1390*/  ULOP3.LUT UR13, UR4, 0x10000, URZ, 0xfc, !UPT ;  /* 0x00010000040d7892 */ /* 0x000fe2000f8efc3f */
[----:B------:R-:W-:Y:S01]  /*13a0*/  UMOV UR11, 0x40000040 ;  /* 0x40000040000b7882 */ /* 0x000fe20000000000 */
[----:B------:R-:W-:Y:S02]  /*13b0*/  UMOV UR9, 0x40000040 ;  /* 0x4000004000097882 */ /* 0x000fe40000000000 */
[----:B------:R-:W-:Y:S02]  /*13c0*/  UIADD3 UR8, UR13, 0x4, URZ ;  /* 0x000000040d087890 */ /* 0x000fe4000fffe03f */
[----:B------:R-:W-:Y:S01]  /*13d0*/  UIADD3 UR14, UR12, 0x180, URZ ;  /* 0x000001800c0e7890 */ /* 0x000fe2000fffe03f */
[----:B------:R-:W-:Y:S01]  /*13e0*/  UMOV UR4, UR13 ;  /* 0x0000000d00047c82 */ /* 0x000fe20008000000 */
[----:B------:R-:W-:Y:S01]  /*13f0*/  UMOV UR15, 0x40000040 ;  /* 0x40000040000f7882 */ /* 0x000fe20000000000 */
[----:B------:R-:W-:Y:S01]  /*1400*/  WARPGROUP.ARRIVE ;  /* 0x00000000000079c5 */ /* 0x000fe20000000000 */
[----:B------:R-:W-:-:S05]  /*1410*/  UISETP.GE.AND UP0, UPT, UR50, 0x41, UPT ;  /* 0x000000413200788c */ /* 0x000fca000bf06270 */
[----:B------:R-:W-:Y:S01]  /*1420*/  HGMMA.64x256x16.F32 R24, gdesc[UR4].tnspB, RZ, !UPT, gsb0 ;  /* 0x43e00000041879f0 */ /* 0x000fe2000c0008ff */
[----:B------:R-:W-:Y:S02]  /*1430*/  UIADD3 UR6, UR12, 0x80, URZ ;  /* 0x000000800c067890 */ /* 0x000fe4000fffe03f */
[----:B------:R-:W-:Y:S01]  /*1440*/  UIADD3 UR4, UR13, 0x2, URZ ;  /* 0x000000020d047890 */ /* 0x000fe2000fffe03f */
[----:B------:R-:W-:Y:S01]  /*1450*/  UMOV UR7, 0x40000040 ;  /* 0x4000004000077882 */ /* 0x000fe20000000000 */
[----:B------:R-:W-:Y:S01]  /*1460*/  UMOV UR5, 0x40000040 ;  /* 0x4000004000057882 */ /* 0x000fe20000000000 */
[----:B------:R-:W-:-:S03]  /*1470*/  UIADD3 UR12, UR13, 0x6, URZ ;  /* 0x000000060d0c7890 */ /* 0x000fc6000fffe03f */
[----:B------:R-:W-:Y:S01]  /*1480*/  UMOV UR13, 0x40000040 ;  /* 0x40000040000d7882 */ /* 0x000fe20000000000 */
[----:B0-----:R-:W-:-:S04]  /*1490*/  LOP3.LUT R3, R3, 0x7f, RZ, 0xc0, !PT ;  /* 0x0000007f03037812 */ /* 0x001fc800078ec0ff */
[----:B------:R-:W-:-:S13]  /*14a0*/  ISETP.NE.AND P0, PT, R3, RZ, PT ;  /* 0x000000ff0300720c */ /* 0x000fda0003f05270 */
[----:B------:R-:W-:-:S05]  /*14b0*/  @!P0 VIADD R0, R0, 0x28c60 ;  /* 0x00028c6000008836 */ /* 0x000fca0000000000 */
[----:B------:R-:W-:Y:S01]  /*14c0*/  @!P0 PRMT R0, RZ, 0x654, R0 ;  /* 0x00000654ff008816 */ /* 0x000fe20000000000 */
[----:B------:R-:W-:Y:S02]  /*14d0*/  WARPGROUP.DEPBAR.LE gsb0, 0x0 ;  /* 0x00008000000079c5 */ /* 0x000fe40000010000 */
[----:B------:R-:W-:-:S06]  /*14e0*/  WARPGROUP.ARRIVE ;  /* 0x00000000000079c5 */ /* 0x000fcc0000000000 */
[----:B------:R-:W-:Y:S03]  /*14f0*/  HGMMA.64x256x16.F32 R24, gdesc[UR4].tnspB, R24, gsb0 ;  /* 0x43e00000041879f0 */ /* 0x000fe60008000818 */
[----:B------:R-:W-:Y:S02]  /*1500*/  WARPGROUP.DEPBAR.LE gsb0, 0x0 ;  /* 0x00008000000079c5 */ /* 0x000fe40000010000 */
[----:B------:R-:W-:-:S15]  /*1510*/  WARPGROUP.ARRIVE ;  /* 0x00000000000079c5 */ /* 0x000fde0000000000 */
[----:B------:R-:W-:-:S08]  /*1520*/  NOP ;  /* 0x0000000000007918 */ /* 0x000fd00000000000 */
[----:B------:R-:W-:Y:S03]  /*1530*/  HGMMA.64x256x16.F32 R24, gdesc[UR8].tnspB, R24, gsb0 ;  /* 0x43e00000081879f0 */ /* 0x000fe60008000818 */
[----:B------:R-:W-:Y:S02]  /*1540*/  WARPGROUP.DEPBAR.LE gsb0, 0x0 ;  /* 0x00008000000079c5 */ /* 0x000fe40000010000 */
[----:B------:R-:W-:-:S15]  /*1550*/  WARPGROUP.ARRIVE ;  /* 0x00000000000079c5 */ /* 0x000fde0000000000 */
[----:B------:R-:W-:-:S08]  /*1560*/  NOP ;  /* 0x0000000000007918 */ /* 0x000fd00000000000 */
[----:B------:R-:W-:Y:S03]  /*1570*/  HGMMA.64x256x16.F32 R24, gdesc[UR12].tnspB, R24, gsb0 ;  /* 0x43e000000c1879f0 */ /* 0x000fe60008000818 */
[----:B------:R-:W-:Y:S02]  /*1580*/  WARPGROUP.DEPBAR.LE gsb0, 0x0 ;  /* 0x00008000000079c5 */ /* 0x000fe40000010000 */
[----:B------:R-:W-:Y:S06]  /*1590*/  BAR.ARV 0xf, 0x100 ;  /* 0x03c4000000007b1d */ /* 0x000fec0000002000 */
[----:B------:R0:W-:Y:S01]  /*15a0*/  @!P0 SYNCS.ARRIVE.TRANS64.RED.A1T0 RZ, [R0+URZ], RZ ;  /* 0x000000ff00ff89a7 */ /* 0x0001e2000810043f */
[----:B------:R-:W-:-:S13]  /*15b0*/  PLOP3.LUT P0, PT, PT, PT, UP0, 0x80, 0x0 ;  /* 0x000000000000781c */ /* 0x000fda0003f0f008 */
[----:B0-----:R-:W-:Y:S05]  /*15c0*/  @!P0 BRA `(.L_x_12) ;  /* 0x0000000c00048947 */ /* 0x001fea0003800000 */
[----:B------:R-:W-:-:S06]  /*15d0*/  UIADD3 UR49, UR49, -0x2, URZ ;  /* 0xfffffffe31317890 */ /* 0x000fcc000fffe03f */
[----:B------:R-:W-:-:S07]  /*15e0*/  IMAD.U32 R0, RZ, RZ, UR49 ;  /* 0x00000031ff007e24 */ /* 0x000fce000f8e00ff */
.L_x_17:
[----:B------:R-:W-:Y:S01]  /*15f0*/  BAR.SYNC.DEFER_BLOCKING 0xe, 0x100 ;  /* 0x0384000000007b1d */ /* 0x000fe20000010000 */
[----:B0-----:R-:W-:Y:S01]  /*1600*/  IMAD.U32 R3, RZ, RZ, UR39 ;  /* 0x00000027ff037e24 */ /* 0x001fe2000f8e00ff */
[----:B------:R-:W-:Y:S01]  /*1610*/  UISETP.NE.AND UP1, UPT, UR40, 0x3, UPT ;  /* 0x000000032800788c */ /* 0x000fe2000bf25270 */
[C---:B------:R-:W-:Y:S01]  /*1620*/  ISETP.GT.AND P1, PT, R0.reuse, RZ, PT ;  /* 0x000000ff0000720c */ /* 0x040fe20003f24270 */
[----:B------:R-:W-:Y:S01]  /*1630*/  UIADD3 UR39, UR39, 0x1, URZ ;  /* 0x0000000127277890 */ /* 0x000fe2000fffe03f */
[----:B------:R-:W-:Y:S02]  /*1640*/  IMAD R3, R3, 0x40, R2 ;  /* 0x0000004003037824 */ /* 0x000fe400078e0202 */
[----:B------:R-:W-:Y:S01]  /*1650*/  VIADD R0, R0, 0xffffffff ;  /* 0xffffffff00007836 */ /* 0x000fe20000000000 */
[----:B------:R-:W-:Y:S01]  /*1660*/  PLOP3.LUT P2, PT, PT, PT, UP1, 0x80, 0x0 ;  /* 0x000000000000781c */ /* 0x000fe20003f4f018 */
[----:B------:R-:W-:Y:S01]  /*1670*/  UISETP.NE.AND UP0, UPT, UR39, 0x2, UPT ;  /* 0x000000022700788c */ /* 0x000fe2000bf05270 */
[----:B------:R-:W-:-:S03]  /*1680*/  LEA R3, R3, UR41, 0x2 ;  /* 0x0000002903037c11 */ /* 0x000fc6000f8e10ff */
[----:B------:R-:W-:Y:S02]  /*1690*/  USEL UR6, URZ, 0x1, UP0 ;  /* 0x000000013f067887 */ /* 0x000fe40008000000 */
[----:B------:R-:W-:Y:S02]  /*16a0*/  USEL UR39, UR39, URZ, UP0 ;  /* 0x0000003f27277287 */ /* 0x000fe40008000000 */
[----:B------:R-:W-:Y:S01]  /*16b0*/  ULOP3.LUT UR38, UR38, UR6, URZ, 0x3c, !UPT ;  /* 0x0000000626267292 */ /* 0x000fe2000f8e3c3f */
[----:B------:R-:W0:Y:S04]  /*16c0*/  LDS R4, [R3+0x28800] ;  /* 0x0288000003047984 */ /* 0x000e280000000800 */
[----:B------:R-:W1:Y:S01]  /*16d0*/  LDS R5, [R3+0x28820] ;  /* 0x0288200003057984 */ /* 0x000e620000000800 */
[-C--:B0-----:R-:W-:Y:S01]  /*16e0*/  FMUL.FTZ R24, R24, R4.reuse ;  /* 0x0000000418187220 */ /* 0x081fe20000410000 */
[-C--:B------:R-:W-:Y:S01]  /*16f0*/  FMUL.FTZ R25, R25, R4.reuse ;  /* 0x0000000419197220 */ /* 0x080fe20000410000 */
        /* <DEDUP_REMOVED lines=61> */
[----:B------:R-:W-:Y:S01]  /*1ad0*/  FMUL.FTZ R149, R149, R4 ;  /* 0x0000000495957220 */ /* 0x000fe20000410000 */
[-C--:B-1----:R-:W-:Y:S01]  /*1ae0*/  FMUL.FTZ R26, R26, R5.reuse ;  /* 0x000000051a1a7220 */ /* 0x082fe20000410000 */
        /* <DEDUP_REMOVED lines=63> */
[----:B------:R-:W-:Y:S06]  /*1ee0*/  @!P2 BRA `(.L_x_13) ;  /* 0x000000000004a947 */ /* 0x000fec0003800000 */
[----:B------:R-:W-:Y:S01]  /*1ef0*/  BPT.TRAP 0x1 ;  /* 0x000000040000795c */ /* 0x000fe20000300000 */
.L_x_13:
[----:B------:R-:W-:Y:S01]  /*1f00*/  ULEA UR6, UR39, UR41, 0x3 ;  /* 0x0000002927067291 */ /* 0x000fe2000f8e183f */
[----:B------:R-:W-:-:S05]  /*1f10*/  IMAD.U32 R3, RZ, RZ, UR38 ;  /* 0x00000026ff037e24 */ /* 0x000fca000f8e00ff */
[----:B------:R-:W-:-:S04]  /*1f20*/  SHF.L.U32 R3, R3, 0x1f, RZ ;  /* 0x0000001f03037819 */ /* 0x000fc800000006ff */
[----:B------:R0:W1:Y:S01]  /*1f30*/  SYNCS.PHASECHK.TRANS64.TRYWAIT P0, [UR6+0x28c50], R3 ;  /* 0x028c5003ff0075a7 */ /* 0x0000620008000146 */
[----:B------:R-:W-:Y:S05]  /*1f40*/  @!P2 BRA `(.L_x_14) ;  /* 0x000000000004a947 */ /* 0x000fea0003800000 */
[----:B------:R-:W-:Y:S01]  /*1f50*/  BPT.TRAP 0x1 ;  /* 0x000000040000795c */ /* 0x000fe20000300000 */
.L_x_14:
[----:B-1----:R-:W-:Y:S05]  /*1f60*/  @P0 BRA `(.L_x_15) ;  /* 0x0000000000080947 */ /* 0x002fea0003800000 */
[----:B------:R-:W1:Y:S02]  /*1f70*/  SYNCS.PHASECHK.TRANS64.TRYWAIT P0, [UR6+0x28c50], R3 ;  /* 0x028c5003ff0075a7 */ /* 0x000e640008000146 */
[----:B-1----:R-:W-:Y:S05]  /*1f80*/  @!P0 BRA `(.L_x_16) ;  /* 0x000000b800748947 */ /* 0x002fea0003800000 */
.L_x_15:
[----:B------:R-:W-:Y:S01]  /*1f90*/  UIADD3 UR6, UR41, 0x26800, URZ ;  /* 0x0002680029067890 */ /* 0x000fe2000fffe03f */
[----:B------:R-:W-:Y:S01]  /*1fa0*/  WARPGROUP.ARRIVE ;  /* 0x00000000000079c5 */ /* 0x000fe20000000000 */
[----:B------:R-:W-:-:S05]  /*1fb0*/  ULEA UR18, UR39, UR20, 0xc ;  /* 0x0000001427127291 */ /* 0x000fca000f8e603f */
[----:B-1----:R-:W1:Y:S01]  /*1fc0*/  S2R R4, SR_TID.X ;  /* 0x0000000000047919 */ /* 0x002e620000002100 */
[----:B------:R-:W-:Y:S01]  /*1fd0*/  USHF.R.U32.HI UR6, URZ, 0x4, UR6 ;  /* 0x000000043f067899 */ /* 0x000fe20008011606 */
[----:B0-----:R-:W-:Y:S01]  /*1fe0*/  IMAD.U32 R3, RZ, RZ, UR39 ;  /* 0x00000027ff037e24 */ /* 0x001fe2000f8e00ff */
[----:B------:R-:W-:Y:S01]  /*1ff0*/  UMOV UR19, 0x40000040 ;  /* 0x4000004000137882 */ /* 0x000fe20000000000 */
[----:B------:R-:W-:Y:S01]  /*2000*/  UMOV UR17, 0x40000040 ;  /* 0x4000004000117882 */ /* 0x000fe20000000000 */
[----:B------:R-:W-:Y:S01]  /*2010*/  ULOP3.LUT UR6, UR6, 0x3fff, URZ, 0xc0, !UPT ;  /* 0x00003fff06067892 */ /* 0x000fe2000f8ec03f */
[----:B------:R-:W-:Y:S01]  /*2020*/  UMOV UR7, 0x40000040 ;  /* 0x4000004000077882 */ /* 0x000fe20000000000 */
[----:B------:R-:W-:Y:S02]  /*2030*/  UIADD3 UR10, UR18, 0x100, URZ ;  /* 0x00000100120a7890 */ /* 0x000fe4000fffe03f */
[----:B------:R-:W-:Y:S02]  /*2040*/  ULOP3.LUT UR16, UR6, 0x10000, URZ, 0xfc, !UPT ;  /* 0x0001000006107892 */ /* 0x000fe4000f8efc3f */
[----:B------:R-:W-:Y:S01]  /*2050*/  UIADD3 UR6, UR18, 0x80, URZ ;  /* 0x0000008012067890 */ /* 0x000fe2000fffe03f */
[----:B------:R-:W-:Y:S01]  /*2060*/  UMOV UR11, 0x40000040 ;  /* 0x40000040000b7882 */ /* 0x000fe20000000000 */
[----:B------:R-:W-:Y:S01]  /*2070*/  UIADD3 UR14, UR18, 0x180, URZ ;  /* 0x00000180120e7890 */ /* 0x000fe2000fffe03f */
[----:B------:R-:W-:-:S04]  /*2080*/  UMOV UR15, 0x40000040 ;  /* 0x40000040000f7882 */ /* 0x000fc80000000000 */
[----:B------:R-:W-:Y:S01]  /*2090*/  HGMMA.64x256x16.F32 R24, gdesc[UR16].tnspB, R24, gsb0 ;  /* 0x43e00000101879f0 */ /* 0x000fe20008000818 */
[----:B-1----:R-:W-:-:S04]  /*20a0*/  LOP3.LUT R4, R4, 0x7f, RZ, 0xc0, !PT ;  /* 0x0000007f04047812 */ /* 0x002fc800078ec0ff */
[----:B------:R-:W-:-:S13]  /*20b0*/  ISETP.NE.AND P0, PT, R4, RZ, PT ;  /* 0x000000ff0400720c */ /* 0x000fda0003f05270 */
[----:B------:R-:W-:-:S05]  /*20c0*/  @!P0 LEA R3, R3, UR41, 0x3 ;  /* 0x0000002903038c11 */ /* 0x000fca000f8e18ff */
        /* <DEDUP_REMOVED lines=16> */
[----:B------:R-:W-:Y:S05]  /*21d0*/  @P1 BRA `(.L_x_17) ;  /* 0xfffffff400041947 */ /* 0x000fea000383ffff */
.L_x_12:
[----:B------:R-:W-:Y:S01]  /*21e0*/  BAR.SYNC.DEFER_BLOCKING 0xe, 0x100 ;  /* 0x0384000000007b1d */ /* 0x000fe20000010000 */
[----:B0-----:R-:W-:Y:S01]  /*21f0*/  IMAD.U32 R3, RZ, RZ, UR39 ;  /* 0x00000027ff037e24 */ /* 0x001fe2000f8e00ff */
[----:B------:R-:W-:-:S03]  /*2200*/  UIADD3 UR39, UR39, 0x1, URZ ;  /* 0x0000000127277890 */ /* 0x000fc6000fffe03f */
[----:B------:R-:W-:Y:S01]  /*2210*/  IMAD R0, R3, 0x40, R2 ;  /* 0x0000004003007824 */ /* 0x000fe200078e0202 */
[----:B------:R-:W-:-:S04]  /*2220*/  UISETP.NE.AND UP0, UPT, UR39, 0x2, UPT ;  /* 0x000000022700788c */ /* 0x000fc8000bf05270 */
[----:B------:R-:W-:Y:S01]  /*2230*/  LEA R3, R0, UR41, 0x2 ;  /* 0x0000002900037c11 */ /* 0x000fe2000f8e10ff */
[----:B------:R-:W-:Y:S02]  /*2240*/  USEL UR4, URZ, 0x1, UP0 ;  /* 0x000000013f047887 */ /* 0x000fe40008000000 */
[----:B------:R-:W-:Y:S02]  /*2250*/  USEL UR39, UR39, URZ, UP0 ;  /* 0x0000003f27277287 */ /* 0x000fe40008000000 */
[----:B------:R-:W-:Y:S01]  /*2260*/  ULOP3.LUT UR38, UR38, UR4, URZ, 0x3c, !UPT ;  /* 0x0000000426267292 */ /* 0x000fe2000f8e3c3f */
[----:B------:R-:W0:Y:S04]  /*2270*/  LDS R4, [R3+0x28800] ;  /* 0x0288000003047984 */ /* 0x000e280000000800 */
[----:B------:R1:W2:Y:S02]  /*2280*/  LDS R0, [R3+0x28820] ;  /* 0x0288200003007984 */ /* 0x0002a40000000800 */
[----:B-1----:R-:W-:-:S02]  /*2290*/  IMAD.MOV.U32 R3, RZ, RZ, RZ ;  /* 0x000000ffff037224 */ /* 0x002fc400078e00ff */
[-C--:B0-----:R-:W-:Y:S01]  /*22a0*/  FMUL.FTZ R154, R92, R4.reuse ;  /* 0x000000045c9a7220 */ /* 0x081fe20000410000 */
[-C--:B------:R-:W-:Y:S01]  /*22b0*/  FMUL.FTZ R208, R24, R4.reuse ;  /* 0x0000000418d07220 */ /* 0x080fe20000410000 */
[-C--:B------:R-:W-:Y:S01]  /*22c0*/  FMUL.FTZ R206, R25, R4.reuse ;  /* 0x0000000419ce7220 */ /* 0x080fe20000410000 */
[----:B------:R-:W-:Y:S01]  /*22d0*/  FMUL.FTZ R205, R28, R4 ;  /* 0x000000041ccd7220 */ /* 0x000fe20000410000 */
[-C--:B--2---:R-:W-:Y:S01]  /*22e0*/  FMUL.FTZ R26, R26, R0.reuse ;  /* 0x000000001a1a7220 */ /* 0x084fe20000410000 */
        /* <DEDUP_REMOVED lines=123> */
[----:B------:R-:W-:Y:S01]  /*2aa0*/  IMAD.MOV.U32 R0, RZ, RZ, RZ ;  /* 0x000000ffff007224 */ /* 0x000fe200078e00ff */
[----:B------:R-:W-:Y:S06]  /*2ab0*/  BAR.ARV 0xf, 0x100 ;  /* 0x03c4000000007b1d */ /* 0x000fec0000002000 */
[----:B------:R-:W-:Y:S05]  /*2ac0*/  BRA `(.L_x_18) ;  /* 0x00000040007c7947 */ /* 0x000fea0003800000 */
.L_x_9:
[----:B------:R-:W0:Y:S02]  /*2ad0*/  SHFL.IDX PT, R0, R210, RZ, 0x1f ;  /* 0x00001fffd2007589 */ /* 0x000e2400000e0000 */
[----:B0-----:R-:W-:-:S13]  /*2ae0*/  R2UR UR4, R0 ;  /* 0x00000000000472ca */ /* 0x001fda00000e0000 */
[----:B------:R-:W-:-:S04]  /*2af0*/  ULEA.HI UR5, UR4, UR4, URZ, 0x1 ;  /* 0x0000000404057291 */ /* 0x000fc8000f8f083f */
[----:B------:R-:W-:-:S04]  /*2b00*/  ULOP3.LUT UR5, UR5, 0x1fffe, URZ, 0xc0, !UPT ;  /* 0x0001fffe05057892 */ /* 0x000fc8000f8ec03f */
[----:B------:R-:W-:Y:S02]  /*2b10*/  UIADD3 UR5, UR4, -UR5, URZ ;  /* 0x8000000504057290 */ /* 0x000fe4000fffe03f */
[----:B------:R-:W-:Y:S02]  /*2b20*/  UIADD3 UR4, UR41, 0x26800, URZ ;  /* 0x0002680029047890 */ /* 0x000fe4000fffe03f */
[----:B------:R-:W-:Y:S02]  /*2b30*/  ULEA UR5, UR5, UR41, 0xf ;  /* 0x0000002905057291 */ /* 0x000fe4000f8e783f */
[----:B------:R-:W-:Y:S02]  /*2b40*/  ULOP3.LUT UP0, URZ, UR4, 0x3ff, URZ, 0xc0, !UPT ;  /* 0x000003ff043f7892 */ /* 0x000fe4000f80c03f */
[----:B------:R-:W-:-:S04]  /*2b50*/  UIADD3 UR5, UR5, 0x400, URZ ;  /* 0x0000040005057890 */ /* 0x000fc8000fffe03f */
[----:B------:R-:W-:Y:S01]  /*2b60*/  PLOP3.LUT P0, PT, PT, PT, UP0, 0x80, 0x0 ;  /* 0x000000000000781c */ /* 0x000fe20003f0f008 */
[----:B------:R-:W-:-:S04]  /*2b70*/  USHF.R.U32.HI UR5, URZ, 0x4, UR5 ;  /* 0x000000043f057899 */ /* 0x000fc80008011605 */
[----:B------:R-:W-:-:S08]  /*2b80*/  ULOP3.LUT UR51, UR5, 0x3fff, URZ, 0xc0, !UPT ;  /* 0x00003fff05337892 */ /* 0x000fd0000f8ec03f */
[----:B------:R-:W-:Y:S05]  /*2b90*/  @!P0 BRA `(.L_x_19) ;  /* 0x0000000000408947 */ /* 0x000fea0003800000 */
[----:B------:R-:W-:Y:S01]  /*2ba0*/  MOV R0, 0x0 ;  /* 0x0000000000007802 */ /* 0x000fe20000000f00 */
[----:B------:R-:W-:Y:S01]  /*2bb0*/  ULDC.64 UR4, c[0x4][0x90] ;  /* 0x0100240000047ab9 */ /* 0x000fe20000000a00 */
[----:B------:R-:W-:Y:S01]  /*2bc0*/  ULDC.64 UR6, c[0x4][0x20] ;  /* 0x0100080000067ab9 */ /* 0x000fe20000000a00 */
[----:B------:R-:W-:Y:S01]  /*2bd0*/  IMAD.U32 R4, RZ, RZ, UR4 ;  /* 0x00000004ff047e24 */ /* 0x000fe2000f8e00ff */
[----:B------:R0:W1:Y:S01]  /*2be0*/  LDC.64 R14, c[0x4][R0] ;  /* 0x01000000000e7b82 */ /* 0x0000620000000a00 */
[----:B------:R-:W-:Y:S01]  /*2bf0*/  IMAD.U32 R5, RZ, RZ, UR5 ;  /* 0x00000005ff057e24 */ /* 0x000fe2000f8e00ff */
[----:B------:R-:W-:Y:S01]  /*2c00*/  ULDC.64 UR4, c[0x4][0x98] ;  /* 0x0100260000047ab9 */ /* 0x000fe20000000a00 */
[----:B------:R-:W-:Y:S02]  /*2c10*/  IMAD.U32 R10, RZ, RZ, UR6 ;  /* 0x00000006ff0a7e24 */ /* 0x000fe4000f8e00ff */
[----:B------:R-:W-:Y:S02]  /*2c20*/  IMAD.U32 R6, RZ, RZ, UR4 ;  /* 0x00000004ff067e24 */ /* 0x000fe4000f8e00ff */
[----:B------:R-:W-:-:S02]  /*2c30*/  IMAD.U32 R7, RZ, RZ, UR5 ;  /* 0x00000005ff077e24 */ /* 0x000fc4000f8e00ff */
[----:B------:R-:W-:Y:S02]  /*2c40*/  IMAD.U32 R11, RZ, RZ, UR7 ;  /* 0x00000007ff0b7e24 */ /* 0x000fe4000f8e00ff */
[----:B------:R-:W-:Y:S02]  /*2c50*/  IMAD.MOV.U32 R8, RZ, RZ, 0x70 ;  /* 0x00000070ff087424 */ /* 0x000fe400078e00ff */
[----:B------:R-:W-:Y:S02]  /*2c60*/  IMAD.MOV.U32 R12, RZ, RZ, 0x1 ;  /* 0x00000001ff0c7424 */ /* 0x000fe400078e00ff */
[----:B0-----:R-:W-:-:S07]  /*2c70*/  IMAD.MOV.U32 R13, RZ, RZ, RZ ;  /* 0x000000ffff0d7224 */ /* 0x001fce00078e00ff */
[----:B------:R-:W-:-:S07]  /*2c80*/  LEPC R20, `(.L_x_19) ;  /* 0x000000001014794e */ /* 0x000fce0000000000 */
[----:B-1----:R-:W-:Y:S05]  /*2c90*/  CALL.ABS.NOINC R14 ;  /* 0x000000000e007343 */ /* 0x002fea0003c00000 */
.L_x_19:
[----:B------:R-:W-:Y:S01]  /*2ca0*/  ULEA.HI UR4, UR36, UR36, URZ, 0x1 ;  /* 0x0000002424047291 */ /* 0x000fe2000f8f083f */
[----:B------:R-:W-:-:S03]  /*2cb0*/  IMAD.U32 R3, RZ, RZ, UR40 ;  /* 0x00000028ff037e24 */ /* 0x000fc6000f8e00ff */
[----:B------:R-:W-:Y:S02]  /*2cc0*/  ULOP3.LUT UR4, UR4, 0xfffffffe, URZ, 0xc0, !UPT ;  /* 0xfffffffe04047892 */ /* 0x000fe4000f8ec03f */
[----:B------:R-:W-:Y:S02]  /*2cd0*/  ISETP.NE.AND P0, PT, R3, 0x3, PT ;  /* 0x000000030300780c */ /* 0x000fe40003f05270 */
[----:B------:R-:W-:-:S06]  /*2ce0*/  UIADD3 UR4, UR36, -UR4, URZ ;  /* 0x8000000424047290 */ /* 0x000fcc000fffe03f */
[----:B------:R-:W-:-:S05]  /*2cf0*/  IMAD.U32 R0, RZ, RZ, UR4 ;  /* 0x00000004ff007e24 */ /* 0x000fca000f8e00ff */
[----:B------:R-:W-:-:S04]  /*2d00*/  SHF.L.U32 R0, R0, 0x1f, RZ ;  /* 0x0000001f00007819 */ /* 0x000fc800000006ff */
[----:B------:R-:W0:Y:S02]  /*2d10*/  SYNCS.PHASECHK.TRANS64.TRYWAIT P1, [UR41+0x28c00], R0 ;  /* 0x028c0000ff0075a7 */ /* 0x000e240008020169 */
[----:B0-----:R-:W-:Y:S05]  /*2d20*/  @!P1 BRA `(.L_x_20) ;  /* 0x000000ac00249947 */ /* 0x001fea0003800000 */
.L_x_151:
[----:B------:R-:W-:Y:S05]  /*2d30*/  @!P0 BRA `(.L_x_21) ;  /* 0x0000000000048947 */ /* 0x000fea0003800000 */
[----:B------:R-:W-:Y:S01]  /*2d40*/  BPT.TRAP 0x1 ;  /* 0x000000040000795c */ /* 0x000fe20000300000 */
.L_x_21:
[----:B------:R-:W-:Y:S02]  /*2d50*/  IMAD.U32 R7, RZ, RZ, UR39 ;  /* 0x00000027ff077e24 */ /* 0x000fe4000f8e00ff */
[----:B------:R-:W-:-:S03]  /*2d60*/  IMAD.U32 R8, RZ, RZ, UR38 ;  /* 0x00000026ff087e24 */ /* 0x000fc6000f8e00ff */
[----:B------:R-:W-:Y:S02]  /*2d70*/  LEA R7, R7, UR41, 0x3 ;  /* 0x0000002907077c11 */ /* 0x000fe4000f8e18ff */
[----:B------:R-:W-:-:S04]  /*2d80*/  SHF.L.U32 R8, R8, 0x1f, RZ ;  /* 0x0000001f08087819 */ /* 0x000fc800000006ff */
[----:B------:R1:W2:Y:S01]  /*2d90*/  SYNCS.PHASECHK.TRANS64.TRYWAIT P1, [R7+URZ+0x28c30], R8 ;  /* 0x028c3008070075a7 */ /* 0x0002a2000802017f */
[----:B------:R-:W-:Y:S05]  /*2da0*/  @!P0 BRA `(.L_x_22) ;  /* 0x0000000000048947 */ /* 0x000fea0003800000 */
[----:B------:R-:W-:Y:S01]  /*2db0*/  BPT.TRAP 0x1 ;  /* 0x000000040000795c */ /* 0x000fe20000300000 */
.L_x_22:
[----:B--2---:R-:W-:Y:S05]  /*2dc0*/  @P1 BRA `(.L_x_23) ;  /* 0x0000000000081947 */ /* 0x004fea0003800000 */
[----:B------:R-:W2:Y:S02]  /*2dd0*/  SYNCS.PHASECHK.TRANS64.TRYWAIT P1, [R7+URZ+0x28c30], R8 ;  /* 0x028c3008070075a7 */ /* 0x000ea4000802017f */
[----:B--2---:R-:W-:Y:S05]  /*2de0*/  @!P1 BRA `(.L_x_24) ;  /* 0x000000ac000c9947 */ /* 0x004fea0003800000 */
.L_x_23:
[----:B0-----:R-:W0:Y:S01]  /*2df0*/  S2R R3, SR_TID.X ;  /* 0x0000000000037919 */ /* 0x001e220000002100 */
[----:B------:R-:W-:-:S04]  /*2e00*/  UIADD3 UR4, UR41, 0x22400, URZ ;  /* 0x0002240029047890 */ /* 0x000fc8000fffe03f */
[----:B------:R-:W-:-:S04]  /*2e10*/  USHF.R.U32.HI UR4, URZ, 0x4, UR4 ;  /* 0x000000043f047899 */ /* 0x000fc80008011604 */
[----:B------:R-:W-:-:S06]  /*2e20*/  ULOP3.LUT UR4, UR4, 0x3fff, URZ, 0xc0, !UPT ;  /* 0x00003fff04047892 */ /* 0x000fcc000f8ec03f */
[----:B------:R-:W-:Y:S01]  /*2e30*/  IMAD.U32 R0, RZ, RZ, UR4 ;  /* 0x00000004ff007e24 */ /* 0x000fe2000f8e00ff */
[----:B------:R-:W-:Y:S05]  /*2e40*/  WARPSYNC.ALL ;  /* 0x0000000000007948 */ /* 0x000fea0003800000 */
[----:B------:R-:W-:Y:S02]  /*2e50*/  LOP3.LUT R0, R0, 0x10000, RZ, 0xfc, !PT ;  /* 0x0001000000007812 */ /* 0x000fe400078efcff */
[----:B0-----:R-:W-:-:S04]  /*2e60*/  LOP3.LUT R3, R3, 0x7f, RZ, 0xc0, !PT ;  /* 0x0000007f03037812 */ /* 0x001fc800078ec0ff */
[----:B------:R-:W-:Y:S02]  /*2e70*/  ISETP.NE.AND P1, PT, R3, RZ, PT ;  /* 0x000000ff0300720c */ /* 0x000fe40003f25270 */
[----:B------:R-:W-:Y:S01]  /*2e80*/  R2UR UR12, R0 ;  /* 0x00000000000c72ca */ /* 0x000fe200000e0000 */
[----:B------:R-:W-:Y:S01]  /*2e90*/  UIADD3 UR4, UR41, 0x20400, URZ ;  /* 0x0002040029047890 */ /* 0x000fe2000fffe03f */
[----:B------:R-:W-:Y:S01]  /*2ea0*/  WARPGROUP.ARRIVE ;  /* 0x00000000000079c5 */ /* 0x000fe20000000000 */
[----:B------:R-:W-:Y:S01]  /*2eb0*/  UMOV UR7, 0x40000040 ;  /* 0x4000004000077882 */ /* 0x000fe20000000000 */
[----:B------:R-:W-:Y:S01]  /*2ec0*/  UMOV UR5, 0x40000040 ;  /* 0x4000004000057882 */ /* 0x000fe20000000000 */
[----:B------:R-:W-:Y:S01]  /*2ed0*/  USHF.R.U32.HI UR4, URZ, 0x4, UR4 ;  /* 0x000000043f047899 */ /* 0x000fe20008011604 */
[----:B------:R-:W-:Y:S01]  /*2ee0*/  UMOV UR11, 0x40000040 ;  /* 0x40000040000b7882 */ /* 0x000fe20000000000 */
[----:B------:R-:W-:Y:S02]  /*2ef0*/  UMOV UR9, 0x40000040 ;  /* 0x4000004000097882 */ /* 0x000fe40000000000 */
[----:B------:R-:W-:Y:S01]  /*2f00*/  ULOP3.LUT UR4, UR4, 0x3fff, URZ, 0xc0, !UPT ;  /* 0x00003fff04047892 */ /* 0x000fe2000f8ec03f */
[----:B------:R-:W-:Y:S01]  /*2f10*/  UMOV UR15, 0x40000040 ;  /* 0x40000040000f7882 */ /* 0x000fe20000000000 */
[----:B------:R-:W-:-:S02]  /*2f20*/  ULDC UR20, c[0x0][0x988] ;  /* 0x0002620000147ab9 */ /* 0x000fc40000000800 */
[----:B------:R-:W-:Y:S02]  /*2f30*/  ULEA UR12, UR39, UR12, 0x9 ;  /* 0x0000000c270c7291 */ /* 0x000fe4000f8e483f */
[----:B------:R-:W-:Y:S02]  /*2f40*/  ULOP3.LUT UR13, UR4, 0x10000, URZ, 0xfc, !UPT ;  /* 0x00010000040d7892 */ /* 0x000fe4000f8efc3f */
[----:B------:R-:W-:Y:S02]  /*2f50*/  UIADD3 UR10, UR12, 0x4, URZ ;  /* 0x000000040c0a7890 */ /* 0x000fe4000fffe03f */
[----:B------:R-:W-:Y:S01]  /*2f60*/  UIADD3 UR8, UR13, 0x4, URZ ;  /* 0x000000040d087890 */ /* 0x000fe2000fffe03f */
[----:B------:R-:W-:Y:S02]  /*2f70*/  UMOV UR6, UR12 ;  /* 0x0000000c00067c82 */ /* 0x000fe40008000000 */
[----:B------:R-:W-:Y:S01]  /*2f80*/  UMOV UR4, UR13 ;  /* 0x0000000d00047c82 */ /* 0x000fe20008000000 */
[----:B------:R-:W-:Y:S01]  /*2f90*/  UIADD3 UR14, UR12, 0x6, URZ ;  /* 0x000000060c0e7890 */ /* 0x000fe2000fffe03f */
[----:B------:R-:W-:Y:S01]  /*2fa0*/  HGMMA.64x64x16.F32 R24, gdesc[UR4], RZ, !UPT, gsb0 ;  /* 0x00e00000041879f0 */ /* 0x000fe2000c0008ff */
[----:B------:R-:W-:-:S02]  /*2fb0*/  UIADD3 UR6, UR12, 0x2, URZ ;  /* 0x000000020c067890 */ /* 0x000fc4000fffe03f */
[----:B------:R-:W-:Y:S01]  /*2fc0*/  UIADD3 UR4, UR13, 0x2, URZ ;  /* 0x000000020d047890 */ /* 0x000fe2000fffe03f */
[----:B------:R-:W-:Y:S01]  /*2fd0*/  UMOV UR7, 0x40000040 ;  /* 0x4000004000077882 */ /* 0x000fe20000000000 */
[----:B------:R-:W-:Y:S01]  /*2fe0*/  UMOV UR5, 0x40000040 ;  /* 0x4000004000057882 */ /* 0x000fe20000000000 */
[----:B------:R-:W-:-:S03]  /*2ff0*/  UIADD3 UR12, UR13, 0x6, URZ ;  /* 0x000000060d0c7890 */ /* 0x000fc6000fffe03f */
[----:B------:R-:W-:Y:S01]  /*3000*/  UMOV UR13, 0x40000040 ;  /* 0x40000040000d7882 */ /* 0x000fe20000000000 */
[----:B------:R-:W-:Y:S02]  /*3010*/  WARPGROUP.DEPBAR.LE gsb0, 0x0 ;  /* 0x00008000000079c5 */ /* 0x000fe40000010000 */
[----:B------:R-:W-:-:S06]  /*3020*/  WARPGROUP.ARRIVE ;  /* 0x00000000000079c5 */ /* 0x000fcc0000000000 */
[----:B------:R-:W-:Y:S01]  /*3030*/  HGMMA.64x64x16.F32 R24, gdesc[UR4], R24, gsb0 ;  /* 0x00e00000041879f0 */ /* 0x000fe20008000818 */
[----:B------:R-:W-:Y:S01]  /*3040*/  ULDC UR7, c[0x0][0x9d8] ;  /* 0x0002760000077ab9 */ /* 0x000fe20000000800 */
[----:B------:R-:W-:-:S06]  /*3050*/  UIMAD UR6, UR49, -0x40, UR50 ;  /* 0xffffffc0310678a4 */ /* 0x000fcc000f8e0232 */
[----:B------:R-:W-:-:S05]  /*3060*/  IMAD.U32 R4, RZ, RZ, UR6 ;  /* 0x00000006ff047e24 */ /* 0x000fca000f8e00ff */
[----:B------:R-:W-:-:S04]  /*3070*/  IADD3 R3, -R17, 0x40, R4 ;  /* 0x0000004011037810 */ /* 0x000fc80007ffe104 */
[C---:B------:R-:W-:Y:S02]  /*3080*/  ISETP.GT.AND P3, PT, R3.reuse, RZ, PT ;  /* 0x000000ff0300720c */ /* 0x040fe40003f64270 */
[C---:B------:R-:W-:Y:S02]  /*3090*/  ISETP.GT.AND P6, PT, R3.reuse, 0x1, PT ;  /* 0x000000010300780c */ /* 0x040fe40003fc4270 */
[C---:B------:R-:W-:Y:S02]  /*30a0*/  ISETP.GT.AND P5, PT, R3.reuse, 0x8, PT ;  /* 0x000000080300780c */ /* 0x040fe40003fa4270 */
[C---:B------:R-:W-:Y:S02]  /*30b0*/  ISETP.GT.AND P4, PT, R3.reuse, 0x9, PT ;  /* 0x000000090300780c */ /* 0x040fe40003f84270 */
[----:B------:R-:W-:Y:S01]  /*30c0*/  ISETP.GT.AND P2, PT, R3, 0x10, PT ;  /* 0x000000100300780c */ /* 0x000fe20003f44270 */
[----:B------:R-:W-:Y:S02]  /*30d0*/  WARPGROUP.DEPBAR.LE gsb0, 0x0 ;  /* 0x00008000000079c5 */ /* 0x000fe40000010000 */
[----:B------:R-:W-:-:S06]  /*30e0*/  WARPGROUP.ARRIVE ;  /* 0x00000000000079c5 */ /* 0x000fcc0000000000 */
[----:B------:R-:W-:Y:S03]  /*30f0*/  HGMMA.64x64x16.F32 R24, gdesc[UR8], R24, gsb0 ;  /* 0x00e00000081879f0 */ /* 0x000fe60008000818 */
[----:B------:R-:W-:Y:S02]  /*3100*/  WARPGROUP.DEPBAR.LE gsb0, 0x0 ;  /* 0x00008000000079c5 */ /* 0x000fe40000010000 */
[----:B------:R-:W-:-:S06]  /*3110*/  WARPGROUP.ARRIVE ;  /* 0x00000000000079c5 */ /* 0x000fcc0000000000 */
[----:B------:R-:W-:Y:S03]  /*3120*/  HGMMA.64x64x16.F32 R24, gdesc[UR12], R24, gsb0 ;  /* 0x00e000000c1879f0 */ /* 0x000fe60008000818 */
[----:B------:R-:W-:Y:S02]  /*3130*/  WARPGROUP.DEPBAR.LE gsb0, 0x0 ;  /* 0x00008000000079c5 */ /* 0x000fe40000010000 */
[----:B------:R-:W-:Y:S01]  /*3140*/  FMUL.FTZ R24, R24, UR7 ;  /* 0x0000000718187c20 */ /* 0x000fe20008410000 */
[----:B------:R-:W-:Y:S01]  /*3150*/  FMUL.FTZ R25, R25, UR7 ;  /* 0x0000000719197c20 */ /* 0x000fe20008410000 */
[----:B------:R-:W-:Y:S01]  /*3160*/  FMUL.FTZ R28, R28, UR7 ;  /* 0x000000071c1c7c20 */ /* 0x000fe20008410000 */
[----:B------:R-:W-:Y:S01]  /*3170*/  FMUL.FTZ R29, R29, UR7 ;  /* 0x000000071d1d7c20 */ /* 0x000fe20008410000 */
[----:B------:R-:W-:Y:S01]  /*3180*/  FMUL.FTZ R26, R26, UR7 ;  /* 0x000000071a1a7c20 */ /* 0x000fe20008410000 */
[----:B------:R-:W-:Y:S01]  /*3190*/  FMUL.FTZ R32, R32, UR7 ;  /* 0x0000000720207c20 */ /* 0x000fe20008410000 */
[----:B------:R-:W0:Y:S01]  /*31a0*/  MUFU.TANH R24, R24 ;  /* 0x0000001800187308 */ /* 0x000e220000002400 */
[----:B------:R-:W-:Y:S01]  /*31b0*/  FMUL.FTZ R27, R27, UR7 ;  /* 0x000000071b1b7c20 */ /* 0x000fe20008410000 */
[----:B------:R-:W-:Y:S01]  /*31c0*/  FMUL.FTZ R33, R33, UR7 ;  /* 0x0000000721217c20 */ /* 0x000fe20008410000 */
[----:B------:R-:W-:Y:S01]  /*31d0*/  FMUL.FTZ R30, R30, UR7 ;  /* 0x000000071e1e7c20 */ /* 0x000fe20008410000 */
[----:B------:R-:W-:Y:S01]  /*31e0*/  FMUL.FTZ R36, R36, UR7 ;  /* 0x0000000724247c20 */ /* 0x000fe20008410000 */
[----:B------:R-:W-:Y:S01]  /*31f0*/  FMUL.FTZ R31, R31, UR7 ;  /* 0x000000071f1f7c20 */ /* 0x000fe20008410000 */
[----:B------:R-:W-:Y:S01]  /*3200*/  FMUL.FTZ R37, R37, UR7 ;  /* 0x0000000725257c20 */ /* 0x000fe20008410000 */
[----:B------:R-:W-:Y:S01]  /*3210*/  FMUL.FTZ R35, R35, UR7 ;  /* 0x0000000723237c20 */ /* 0x000fe20008410000 */
[----:B------:R-:W3:Y:S01]  /*3220*/  MUFU.TANH R25, R25 ;  /* 0x0000001900197308 */ /* 0x000ee20000002400 */
[----:B------:R-:W-:Y:S01]  /*3230*/  FMUL.FTZ R40, R40, UR7 ;  /* 0x0000000728287c20 */ /* 0x000fe20008410000 */
[----:B------:R-:W-:Y:S01]  /*3240*/  FMUL.FTZ R34, R34, UR7 ;  /* 0x0000000722227c20 */ /* 0x000fe20008410000 */
[----:B------:R-:W-:Y:S01]  /*3250*/  FMUL.FTZ R41, R41, UR7 ;  /* 0x0000000729297c20 */ /* 0x000fe20008410000 */
[----:B------:R-:W-:Y:S01]  /*3260*/  FMUL.FTZ R38, R38, UR7 ;  /* 0x0000000726267c20 */ /* 0x000fe20008410000 */
[----:B------:R-:W-:Y:S01]  /*3270*/  FMUL.FTZ R44, R44, UR7 ;  /* 0x000000072c2c7c20 */ /* 0x000fe20008410000 */
[----:B------:R-:W-:Y:S01]  /*3280*/  FMUL.FTZ R39, R39, UR7 ;  /* 0x0000000727277c20 */ /* 0x000fe20008410000 */
[----:B------:R-:W-:Y:S01]  /*3290*/  FMUL.FTZ R45, R45, UR7 ;  /* 0x000000072d2d7c20 */ /* 0x000fe20008410000 */
[----:B------:R-:W4:Y:S01]  /*32a0*/  MUFU.TANH R28, R28 ;  /* 0x0000001c001c7308 */ /* 0x000f220000002400 */
[----:B0-----:R-:W-:Y:S01]  /*32b0*/  FSEL R24, R24, -INF , P3 ;  /* 0xff80000018187808 */ /* 0x001fe20001800000 */
[----:B------:R-:W-:Y:S01]  /*32c0*/  FMUL.FTZ R42, R42, UR7 ;  /* 0x000000072a2a7c20 */ /* 0x000fe20008410000 */
[----:B------:R-:W-:Y:S01]  /*32d0*/  FMUL.FTZ R48, R48, UR7 ;  /* 0x0000000730307c20 */ /* 0x000fe20008410000 */
[----:B------:R-:W-:Y:S01]  /*32e0*/  FMUL.FTZ R43, R43, UR7 ;  /* 0x000000072b2b7c20 */ /* 0x000fe20008410000 */
[----:B------:R-:W-:Y:S01]  /*32f0*/  FMUL.FTZ R49, R49, UR7 ;  /* 0x0000000731317c20 */ /* 0x000fe20008410000 */
[----:B------:R-:W-:Y:S01]  /*3300*/  FMUL.FTZ R46, R46, UR7 ;  /* 0x000000072e2e7c20 */ /* 0x000fe20008410000 */
[----:B------:R-:W-:Y:S01]  /*3310*/  FMUL.FTZ R52, R52, UR7 ;  /* 0x0000000734347c20 */ /* 0x000fe20008410000 */
[----:B------:R-:W0:Y:S01]  /*3320*/  MUFU.TANH R29, R29 ;  /* 0x0000001d001d7308 */ /* 0x000e220000002400 */
[----:B---3--:R-:W-:Y:S01]  /*3330*/  FSEL R25, R25, -INF , P6 ;  /* 0xff80000019197808 */ /* 0x008fe20003000000 */
[----:B------:R-:W-:Y:S01]  /*3340*/  FMUL.FTZ R53, R53, UR7 ;  /* 0x0000000735357c20 */ /* 0x000fe20008410000 */
[----:B------:R-:W-:Y:S01]  /*3350*/  FMUL.FTZ R47, R47, UR7 ;  /* 0x000000072f2f7c20 */ /* 0x000fe20008410000 */
[----:B------:R-:W-:Y:S01]  /*3360*/  FMUL.FTZ R50, R50, UR7 ;  /* 0x0000000732327c20 */ /* 0x000fe20008410000 */
[----:B------:R-:W-:Y:S01]  /*3370*/  FMNMX.FTZ R5, R24, R25, !PT ;  /* 0x0000001918057209 */ /* 0x000fe20007810000 */
[----:B------:R-:W-:Y:S01]  /*3380*/  FMUL.FTZ R51, R51, UR7 ;  /* 0x0000000733337c20 */ /* 0x000fe20008410000 */
[----:B------:R-:W-:Y:S01]  /*3390*/  FMUL.FTZ R54, R54, UR7 ;  /* 0x0000000736367c20 */ /* 0x000fe20008410000 */
[----:B------:R-:W3:Y:S01]  /*33a0*/  MUFU.TANH R26, R26 ;  /* 0x0000001a001a7308 */ /* 0x000ee20000002400 */
[----:B----4-:R-:W-:Y:S01]  /*33b0*/  FSEL R28, R28, -INF , P5 ;  /* 0xff8000001c1c7808 */ /* 0x010fe20002800000 */
[----:B------:R-:W-:-:S03]  /*33c0*/  FMUL.FTZ R55, R55, UR7 ;  /* 0x0000000737377c20 */ /* 0x000fc60008410000 */
[----:B------:R-:W-:-:S03]  /*33d0*/  FMNMX.FTZ R4, R28, R5, !PT ;  /* 0x000000051c047209 */ /* 0x000fc60007810000 */
[----:B------:R-:W4:Y:S01]  /*33e0*/  MUFU.TANH R32, R32 ;  /* 0x0000002000207308 */ /* 0x000f220000002400 */
[----:B0-----:R-:W-:-:S04]  /*33f0*/  FSEL R29, R29, -INF , P4 ;  /* 0xff8000001d1d7808 */ /* 0x001fc80002000000 */
[----:B------:R-:W-:-:S03]  /*3400*/  FMNMX.FTZ R5, R29, R4, !PT ;  /* 0x000000041d057209 */ /* 0x000fc60007810000 */
[----:B------:R-:W0:Y:S01]  /*3410*/  MUFU.TANH R27, R27 ;  /* 0x0000001b001b7308 */ /* 0x000e220000002400 */
[----:B---3--:R-:W-:Y:S02]  /*3420*/  FSEL R26, R26, -INF , P3 ;  /* 0xff8000001a1a7808 */ /* 0x008fe40001800000 */
[----:B------:R-:W-:-:S05]  /*3430*/  ISETP.GT.AND P3, PT, R3, 0x11, PT ;  /* 0x000000110300780c */ /* 0x000fca0003f64270 */
[----:B------:R-:W3:Y:S01]  /*3440*/  MUFU.TANH R33, R33 ;  /* 0x0000002100217308 */ /* 0x000ee20000002400 */
[----:B----4-:R-:W-:-:S04]  /*3450*/  FSEL R32, R32, -INF , P2 ;  /* 0xff80000020207808 */ /* 0x010fc80001000000 */
[----:B------:R-:W-:-:S03]  /*3460*/  FMNMX.FTZ R4, R32, R5, !PT ;  /* 0x0000000520047209 */ /* 0x000fc60007810000 */
[----:B------:R-:W4:Y:S01]  /*3470*/  MUFU.TANH R30, R30 ;  /* 0x0000001e001e7308 */ /* 0x000f220000002400 */
[----:B0-----:R-:W-:Y:S02]  /*3480*/  FSEL R27, R27, -INF , P6 ;  /* 0xff8000001b1b7808 */ /* 0x001fe40003000000 */
[----:B------:R-:W-:-:S05]  /*3490*/  ISETP.GT.AND P6, PT, R3, 0x18, PT ;  /* 0x000000180300780c */ /* 0x000fca0003fc4270 */
[----:B------:R-:W0:Y:S01]  /*34a0*/  MUFU.TANH R36, R36 ;  /* 0x0000002400247308 */ /* 0x000e220000002400 */
[----:B---3--:R-:W-:-:S04]  /*34b0*/  FSEL R33, R33, -INF , P3 ;  /* 0xff80000021217808 */ /* 0x008fc80001800000 */
[----:B------:R-:W-:-:S03]  /*34c0*/  FMNMX.FTZ R5, R33, R4, !PT ;  /* 0x0000000421057209 */ /* 0x000fc60007810000 */
[----:B------:R-:W3:Y:S01]  /*34d0*/  MUFU.TANH R31, R31 ;  /* 0x0000001f001f7308 */ /* 0x000ee20000002400 */
[----:B----4-:R-:W-:Y:S02]  /*34e0*/  FSEL R30, R30, -INF , P5 ;  /* 0xff8000001e1e7808 */ /* 0x010fe40002800000 */
[----:B------:R-:W-:-:S05]  /*34f0*/  ISETP.GT.AND P5, PT, R3, 0x19, PT ;  /* 0x000000190300780c */ /* 0x000fca0003fa4270 */
        /* <DEDUP_REMOVED lines=43> */
[----:B----4-:R-:W-:-:S07]  /*37b0*/  FSEL R49, R49, -INF , P4 ;  /* 0xff80000031317808 */ /* 0x010fce0002000000 */
[----:B------:R-:W4:Y:S01]  /*37c0*/  MUFU.TANH R53, R53 ;  /* 0x0000003500357308 */ /* 0x000f220000002400 */
[----:B0-----:R-:W-:Y:S02]  /*37d0*/  FSEL R46, R46, -INF , P2 ;  /* 0xff8000002e2e7808 */ /* 0x001fe40001000000 */
[----:B------:R-:W-:Y:S02]  /*37e0*/  ISETP.GT.AND P2, PT, R3, 0x39, PT ;  /* 0x000000390300780c */ /* 0x000fe40003f44270 */
[----:B------:R-:W-:-:S03]  /*37f0*/  FMNMX.FTZ R3, R49, R4, !PT ;  /* 0x0000000431037209 */ /* 0x000fc60007810000 */
[----:B------:R-:W0:Y:S01]  /*3800*/  MUFU.TANH R47, R47 ;  /* 0x0000002f002f7308 */ /* 0x000e220000002400 */
[----:B---3--:R-:W-:-:S04]  /*3810*/  FSEL R52, R52, -INF , P3 ;  /* 0xff80000034347808 */ /* 0x008fc80001800000 */
[----:B------:R-:W-:Y:S02]  /*3820*/  FMNMX.FTZ R4, R52, R3, !PT ;  /* 0x0000000334047209 */ /* 0x000fe40007810000 */
[----:B------:R-:W-:Y:S01]  /*3830*/  FMNMX.FTZ R3, R26, R27, !PT ;  /* 0x0000001b1a037209 */ /* 0x000fe20007810000 */
[----:B------:R-:W3:Y:S01]  /*3840*/  MUFU.TANH R50, R50 ;  /* 0x0000003200327308 */ /* 0x000ee20000002400 */
[----:B----4-:R-:W-:-:S04]  /*3850*/  FSEL R53, R53, -INF , P2 ;  /* 0xff80000035357808 */ /* 0x010fc80001000000 */
[----:B------:R-:W-:-:S03]  /*3860*/  FMNMX.FTZ R5, R53, R4, !PT ;  /* 0x0000000435057209 */ /* 0x000fc60007810000 */
[----:B------:R-:W4:Y:S01]  /*3870*/  MUFU.TANH R51, R51 ;  /* 0x0000003300337308 */ /* 0x000f220000002400 */
[----:B0-----:R-:W-:Y:S01]  /*3880*/  FSEL R47, R47, -INF , P6 ;  /* 0xff8000002f2f7808 */ /* 0x001fe20003000000 */
[----:B------:R-:W0:Y:S06]  /*3890*/  SHFL.BFLY PT, R4, R5, 0x2, 0x1f ;  /* 0x0c401f0005047f89 */ /* 0x000e2c00000e0000 */
[----:B------:R-:W5:Y:S01]  /*38a0*/  MUFU.TANH R54, R54 ;  /* 0x0000003600367308 */ /* 0x000f620000002400 */
[----:B---3--:R-:W-:-:S07]  /*38b0*/  FSEL R50, R50, -INF , P5 ;  /* 0xff80000032327808 */ /* 0x008fce0002800000 */
[----:B------:R-:W3:Y:S01]  /*38c0*/  MUFU.TANH R55, R55 ;  /* 0x0000003700377308 */ /* 0x000ee20000002400 */
[----:B----4-:R-:W-:Y:S02]  /*38d0*/  FSEL R51, R51, -INF , P4 ;  /* 0xff80000033337808 */ /* 0x010fe40002000000 */
[----:B-----5:R-:W-:Y:S02]  /*38e0*/  FSEL R54, R54, -INF , P3 ;  /* 0xff80000036367808 */ /* 0x020fe40001800000 */
[----:B0-----:R-:W-:Y:S02]  /*38f0*/  FMNMX.FTZ R9, R5, R4, !PT ;  /* 0x0000000405097209 */ /* 0x001fe40007810000 */
[----:B------:R-:W-:-:S03]  /*3900*/  FMNMX.FTZ R4, R30, R3, !PT ;  /* 0x000000031e047209 */ /* 0x000fc60007810000 */
[----:B------:R-:W0:Y:S01]  /*3910*/  SHFL.BFLY PT, R10, R9, 0x1, 0x1f ;  /* 0x0c201f00090a7f89 */ /* 0x000e2200000e0000 */
[----:B------:R-:W-:Y:S02]  /*3920*/  FMNMX.FTZ R3, R31, R4, !PT ;  /* 0x000000041f037209 */ /* 0x000fe40007810000 */
[----:B---3--:R-:W-:Y:S02]  /*3930*/  FSEL R55, R55, -INF , P2 ;  /* 0xff80000037377808 */ /* 0x008fe40001000000 */
[----:B------:R-:W-:-:S04]  /*3940*/  FMNMX.FTZ R4, R34, R3, !PT ;  /* 0x0000000322047209 */ /* 0x000fc80007810000 */
[----:B------:R-:W-:-:S04]  /*3950*/  FMNMX.FTZ R3, R35, R4, !PT ;  /* 0x0000000423037209 */ /* 0x000fc80007810000 */
[----:B------:R-:W-:-:S04]  /*3960*/  FMNMX.FTZ R6, R38, R3, !PT ;  /* 0x0000000326067209 */ /* 0x000fc80007810000 */
[----:B------:R-:W-:-:S04]  /*3970*/  FMNMX.FTZ R3, R39, R6, !PT ;  /* 0x0000000627037209 */ /* 0x000fc80007810000 */
[----:B------:R-:W-:Y:S02]  /*3980*/  FMNMX.FTZ R6, R42, R3, !PT ;  /* 0x000000032a067209 */ /* 0x000fe40007810000 */
[----:B0-----:R-:W-:Y:S02]  /*3990*/  FMNMX.FTZ R4, R9, R10, !PT ;  /* 0x0000000a09047209 */ /* 0x001fe40007810000 */
[----:B------:R-:W-:Y:S02]  /*39a0*/  FMNMX.FTZ R3, R43, R6, !PT ;  /* 0x000000062b037209 */ /* 0x000fe40007810000 */
[C---:B------:R-:W-:Y:S01]  /*39b0*/  FSETP.NEU.FTZ.AND P6, PT, R4.reuse, -INF , PT ;  /* 0xff8000000400780b */ /* 0x040fe20003fdd000 */
[----:B------:R-:W-:Y:S01]  /*39c0*/  FMUL.FTZ R5, R4, UR20 ;  /* 0x0000001404057c20 */ /* 0x000fe20008410000 */
[----:B------:R-:W-:-:S04]  /*39d0*/  FMNMX.FTZ R6, R46, R3, !PT ;  /* 0x000000032e067209 */ /* 0x000fc80007810000 */
[----:B------:R-:W-:Y:S02]  /*39e0*/  FMNMX.FTZ R3, R47, R6, !PT ;  /* 0x000000062f037209 */ /* 0x000fe40007810000 */
[----:B------:R-:W-:Y:S02]  /*39f0*/  FSEL R9, R5, RZ, P6 ;  /* 0x000000ff05097208 */ /* 0x000fe40003000000 */
[----:B------:R-:W-:-:S03]  /*3a00*/  FMNMX.FTZ R6, R50, R3, !PT ;  /* 0x0000000332067209 */ /* 0x000fc60007810000 */
[--C-:B------:R-:W-:Y:S01]  /*3a10*/  FFMA.FTZ R24, R24, UR20, -R9.reuse ;  /* 0x0000001418187c23 */ /* 0x100fe20008010809 */
[----:B------:R-:W-:Y:S01]  /*3a20*/  FMNMX.FTZ R3, R51, R6, !PT ;  /* 0x0000000633037209 */ /* 0x000fe20007810000 */
[--C-:B------:R-:W-:Y:S01]  /*3a30*/  FFMA.FTZ R25, R25, UR20, -R9.reuse ;  /* 0x0000001419197c23 */ /* 0x100fe20008010809 */
[--C-:B------:R-:W-:Y:S01]  /*3a40*/  FFMA.FTZ R28, R28, UR20, -R9.reuse ;  /* 0x000000141c1c7c23 */ /* 0x100fe20008010809 */
[--C-:B------:R-:W-:Y:S01]  /*3a50*/  FFMA.FTZ R29, R29, UR20, -R9.reuse ;  /* 0x000000141d1d7c23 */ /* 0x100fe20008010809 */
[----:B------:R-:W-:Y:S01]  /*3a60*/  FMNMX.FTZ R6, R54, R3, !PT ;  /* 0x0000000336067209 */ /* 0x000fe20007810000 */
[----:B------:R-:W-:Y:S01]  /*3a70*/  MUFU.EX2 R24, R24 ;  /* 0x0000001800187308 */ /* 0x000fe20000000800 */
[--C-:B------:R-:W-:Y:S01]  /*3a80*/  FFMA.FTZ R32, R32, UR20, -R9.reuse ;  /* 0x0000001420207c23 */ /* 0x100fe20008010809 */
[--C-:B------:R-:W-:Y:S01]  /*3a90*/  FFMA.FTZ R33, R33, UR20, -R9.reuse ;  /* 0x0000001421217c23 */ /* 0x100fe20008010809 */
[----:B------:R-:W-:Y:S01]  /*3aa0*/  FMNMX.FTZ R6, R55, R6, !PT ;  /* 0x0000000637067209 */ /* 0x000fe20007810000 */
[--C-:B------:R-:W-:Y:S01]  /*3ab0*/  FFMA.FTZ R36, R36, UR20, -R9.reuse ;  /* 0x0000001424247c23 */ /* 0x100fe20008010809 */
[--C-:B------:R-:W-:Y:S01]  /*3ac0*/  FFMA.FTZ R37, R37, UR20, -R9.reuse ;  /* 0x0000001425257c23 */ /* 0x100fe20008010809 */
[--C-:B------:R-:W-:Y:S01]  /*3ad0*/  FFMA.FTZ R40, R40, UR20, -R9.reuse ;  /* 0x0000001428287c23 */ /* 0x100fe20008010809 */
[--C-:B------:R-:W-:Y:S01]  /*3ae0*/  FFMA.FTZ R41, R41, UR20, -R9.reuse ;  /* 0x0000001429297c23 */ /* 0x100fe20008010809 */
[----:B------:R-:W0:Y:S01]  /*3af0*/  SHFL.BFLY PT, R3, R6, 0x2, 0x1f ;  /* 0x0c401f0006037f89 */ /* 0x000e2200000e0000 */
[----:B------:R-:W3:Y:S01]  /*3b00*/  MUFU.EX2 R25, R25 ;  /* 0x0000001900197308 */ /* 0x000ee20000000800 */
[--C-:B------:R-:W-:Y:S01]  /*3b10*/  FFMA.FTZ R44, R44, UR20, -R9.reuse ;  /* 0x000000142c2c7c23 */ /* 0x100fe20008010809 */
[--C-:B------:R-:W-:Y:S01]  /*3b20*/  FFMA.FTZ R45, R45, UR20, -R9.reuse ;  /* 0x000000142d2d7c23 */ /* 0x100fe20008010809 */
[--C-:B------:R-:W-:Y:S01]  /*3b30*/  FFMA.FTZ R48, R48, UR20, -R9.reuse ;  /* 0x0000001430307c23 */ /* 0x100fe20008010809 */
[--C-:B------:R-:W-:Y:S01]  /*3b40*/  FFMA.FTZ R49, R49, UR20, -R9.reuse ;  /* 0x0000001431317c23 */ /* 0x100fe20008010809 */
[--C-:B------:R-:W-:Y:S01]  /*3b50*/  FFMA.FTZ R52, R52, UR20, -R9.reuse ;  /* 0x0000001434347c23 */ /* 0x100fe20008010809 */
[----:B------:R-:W-:-:S02]  /*3b60*/  FFMA.FTZ R9, R53, UR20, -R9 ;  /* 0x0000001435097c23 */ /* 0x000fc40008010809 */
[----:B------:R-:W-:Y:S08]  /*3b70*/  MUFU.EX2 R28, R28 ;  /* 0x0000001c001c7308 */ /* 0x000ff00000000800 */
[----:B------:R-:W4:Y:S01]  /*3b80*/  MUFU.EX2 R29, R29 ;  /* 0x0000001d001d7308 */ /* 0x000f220000000800 */
[----:B---3--:R-:W-:Y:S02]  /*3b90*/  F2FP.F16.F32.PACK_AB R152, R25, R24 ;  /* 0x000000181998723e */ /* 0x008fe400000000ff */
[----:B0-----:R-:W-:-:S05]  /*3ba0*/  FMNMX.FTZ R3, R6, R3, !PT ;  /* 0x0000000306037209 */ /* 0x001fca0007810000 */
[----:B------:R-:W-:Y:S01]  /*3bb0*/  MUFU.EX2 R32, R32 ;  /* 0x0000002000207308 */ /* 0x000fe20000000800 */
[----:B------:R-:W0:Y:S07]  /*3bc0*/  SHFL.BFLY PT, R6, R3, 0x1, 0x1f ;  /* 0x0c201f0003067f89 */ /* 0x000e2e00000e0000 */
[----:B------:R-:W3:Y:S01]  /*3bd0*/  MUFU.EX2 R33, R33 ;  /* 0x0000002100217308 */ /* 0x000ee20000000800 */
[----:B----4-:R-:W-:-:S07]  /*3be0*/  F2FP.F16.F32.PACK_AB R154, R29, R28 ;  /* 0x0000001c1d9a723e */ /* 0x010fce00000000ff */
[----:B------:R-:W-:Y:S08]  /*3bf0*/  MUFU.EX2 R36, R36 ;  /* 0x0000002400247308 */ /* 0x000ff00000000800 */
[----:B------:R-:W4:Y:S01]  /*3c00*/  MUFU.EX2 R37, R37 ;  /* 0x0000002500257308 */ /* 0x000f220000000800 */
[----:B---3--:R-:W-:Y:S02]  /*3c10*/  F2FP.F16.F32.PACK_AB R156, R33, R32 ;  /* 0x00000020219c723e */ /* 0x008fe400000000ff */
[----:B0-----:R-:W-:-:S04]  /*3c20*/  FMNMX.FTZ R5, R3, R6, !PT ;  /* 0x0000000603057209 */ /* 0x001fc80007810000 */
[C---:B------:R-:W-:Y:S01]  /*3c30*/  FSETP.NEU.FTZ.AND P2, PT, R5.reuse, -INF , PT ;  /* 0xff8000000500780b */ /* 0x040fe20003f5d000 */
[----:B------:R-:W-:Y:S01]  /*3c40*/  FMUL.FTZ R3, R5, UR20 ;  /* 0x0000001405037c20 */ /* 0x000fe20008410000 */
[----:B------:R-:W-:Y:S04]  /*3c50*/  MUFU.EX2 R40, R40 ;  /* 0x0000002800287308 */ /* 0x000fe80000000800 */
[----:B------:R-:W-:Y:S01]  /*3c60*/  FSEL R6, R3, RZ, P2 ;  /* 0x000000ff03067208 */ /* 0x000fe20001000000 */
[----:B------:R-:W-:Y:S01]  /*3c70*/  FADD.FTZ R3, R24, R25 ;  /* 0x0000001918037221 */ /* 0x000fe20000010000 */
[----:B----4-:R-:W-:Y:S02]  /*3c80*/  F2FP.F16.F32.PACK_AB R158, R37, R36 ;  /* 0x00000024259e723e */ /* 0x010fe400000000ff */
[----:B------:R-:W0:Y:S01]  /*3c90*/  MUFU.EX2 R41, R41 ;  /* 0x0000002900297308 */ /* 0x000e220000000800 */
[--C-:B------:R-:W-:Y:S01]  /*3ca0*/  FFMA.FTZ R26, R26, UR20, -R6.reuse ;  /* 0x000000141a1a7c23 */ /* 0x100fe20008010806 */
[--C-:B------:R-:W-:Y:S01]  /*3cb0*/  FFMA.FTZ R27, R27, UR20, -R6.reuse ;  /* 0x000000141b1b7c23 */ /* 0x100fe20008010806 */
[--C-:B------:R-:W-:Y:S01]  /*3cc0*/  FFMA.FTZ R30, R30, UR20, -R6.reuse ;  /* 0x000000141e1e7c23 */ /* 0x100fe20008010806 */
[--C-:B------:R-:W-:Y:S01]  /*3cd0*/  FFMA.FTZ R31, R31, UR20, -R6.reuse ;  /* 0x000000141f1f7c23 */ /* 0x100fe20008010806 */
[--C-:B------:R-:W-:Y:S01]  /*3ce0*/  FFMA.FTZ R34, R34, UR20, -R6.reuse ;  /* 0x0000001422227c23 */ /* 0x100fe20008010806 */
[--C-:B------:R-:W-:Y:S01]  /*3cf0*/  FFMA.FTZ R35, R35, UR20, -R6.reuse ;  /* 0x0000001423237c23 */ /* 0x100fe20008010806 */
[----:B------:R-:W-:Y:S01]  /*3d00*/  FFMA.FTZ R38, R38, UR20, -R6 ;  /* 0x0000001426267c23 */ /* 0x000fe20008010806 */
[----:B------:R-:W-:Y:S01]  /*3d10*/  MUFU.EX2 R26, R26 ;  /* 0x0000001a001a7308 */ /* 0x000fe20000000800 */
[----:B------:R-:W-:Y:S01]  /*3d20*/  FADD.FTZ R10, R28, R3 ;  /* 0x000000031c0a7221 */ /* 0x000fe20000010000 */
[----:B------:R-:W-:-:S02]  /*3d30*/  @!P1 VIADD R3, R7, 0x28c40 ;  /* 0x00028c4007039836 */ /* 0x000fc40000000000 */
[--C-:B------:R-:W-:Y:S01]  /*3d40*/  FFMA.FTZ R39, R39, UR20, -R6.reuse ;  /* 0x0000001427277c23 */ /* 0x100fe20008010806 */
[----:B------:R-:W-:Y:S01]  /*3d50*/  FFMA.FTZ R42, R42, UR20, -R6 ;  /* 0x000000142a2a7c23 */ /* 0x000fe20008010806 */
[----:B------:R-:W-:Y:S01]  /*3d60*/  FADD.FTZ R13, R29, R10 ;  /* 0x0000000a1d0d7221 */ /* 0x000fe20000010000 */
[--C-:B------:R-:W-:Y:S01]  /*3d70*/  FFMA.FTZ R43, R43, UR20, -R6.reuse ;  /* 0x000000142b2b7c23 */ /* 0x100fe20008010806 */
[----:B------:R-:W-:Y:S01]  /*3d80*/  @!P1 PRMT R3, RZ, 0x654, R3 ;  /* 0x00000654ff039816 */ /* 0x000fe20000000003 */
[----:B------:R-:W3:Y:S01]  /*3d90*/  MUFU.EX2 R27, R27 ;  /* 0x0000001b001b7308 */ /* 0x000ee20000000800 */
[----:B------:R-:W-:Y:S01]  /*3da0*/  FADD.FTZ R12, R32, R13 ;  /* 0x0000000d200c7221 */ /* 0x000fe20000010000 */
[--C-:B------:R-:W-:Y:S01]  /*3db0*/  FFMA.FTZ R46, R46, UR20, -R6.reuse ;  /* 0x000000142e2e7c23 */ /* 0x100fe20008010806 */
[----:B------:R4:W-:Y:S01]  /*3dc0*/  @!P1 SYNCS.ARRIVE.TRANS64.RED.A1T0 RZ, [R3+URZ], RZ ;  /* 0x000000ff03ff99a7 */ /* 0x0009e2000810043f */
[--C-:B------:R-:W-:Y:S01]  /*3dd0*/  FFMA.FTZ R47, R47, UR20, -R6.reuse ;  /* 0x000000142f2f7c23 */ /* 0x100fe20008010806 */
[--C-:B------:R-:W-:Y:S01]  /*3de0*/  FFMA.FTZ R50, R50, UR20, -R6.reuse ;  /* 0x0000001432327c23 */ /* 0x100fe20008010806 */
[--C-:B------:R-:W-:Y:S01]  /*3df0*/  FFMA.FTZ R51, R51, UR20, -R6.reuse ;  /* 0x0000001433337c23 */ /* 0x100fe20008010806 */
[--C-:B------:R-:W-:Y:S01]  /*3e00*/  FFMA.FTZ R54, R54, UR20, -R6.reuse ;  /* 0x0000001436367c23 */ /* 0x100fe20008010806 */
[----:B------:R-:W5:Y:S01]  /*3e10*/  MUFU.EX2 R30, R30 ;  /* 0x0000001e001e7308 */ /* 0x000f620000000800 */
[----:B------:R-:W-:Y:S01]  /*3e20*/  FFMA.FTZ R6, R55, UR20, -R6 ;  /* 0x0000001437067c23 */ /* 0x000fe20008010806 */
[----:B0-----:R-:W-:-:S06]  /*3e30*/  F2FP.F16.F32.PACK_AB R160, R41, R40 ;  /* 0x0000002829a0723e */ /* 0x001fcc00000000ff */
[----:B------:R-:W4:Y:S01]  /*3e40*/  MUFU.EX2 R31, R31 ;  /* 0x0000001f001f7308 */ /* 0x000f220000000800 */
[----:B---3--:R-:W-:Y:S01]  /*3e50*/  FADD.FTZ R11, R26, R27 ;  /* 0x0000001b1a0b7221 */ /* 0x008fe20000010000 */
[----:B------:R-:W-:-:S06]  /*3e60*/  F2FP.F16.F32.PACK_AB R153, R27, R26 ;  /* 0x0000001a1b99723e */ /* 0x000fcc00000000ff */
[----:B------:R-:W0:Y:S01]  /*3e70*/  MUFU.EX2 R34, R34 ;  /* 0x0000002200227308 */ /* 0x000e220000000800 */
[----:B-----5:R-:W-:Y:S01]  /*3e80*/  FADD.FTZ R10, R30, R11 ;  /* 0x0000000b1e0a7221 */ /* 0x020fe20000010000 */
[----:B------:R-:W-:-:S04]  /*3e90*/  FADD.FTZ R11, R33, R12 ;  /* 0x0000000c210b7221 */ /* 0x000fc80000010000 */
[----:B------:R-:W-:Y:S02]  /*3ea0*/  FADD.FTZ R12, R36, R11 ;  /* 0x0000000b240c7221 */ /* 0x000fe40000010000 */
[----:B------:R-:W3:Y:S01]  /*3eb0*/  MUFU.EX2 R35, R35 ;  /* 0x0000002300237308 */ /* 0x000ee20000000800 */
[----:B----4-:R-:W-:Y:S01]  /*3ec0*/  FADD.FTZ R3, R31, R10 ;  /* 0x0000000a1f037221 */ /* 0x010fe20000010000 */
[----:B------:R-:W-:Y:S01]  /*3ed0*/  FADD.FTZ R11, R37, R12 ;  /* 0x0000000c250b7221 */ /* 0x000fe20000010000 */
[----:B------:R-:W-:Y:S01]  /*3ee0*/  F2FP.F16.F32.PACK_AB R155, R31, R30 ;  /* 0x0000001e1f9b723e */ /* 0x000fe200000000ff */
[----:B------:R-:W-:Y:S02]  /*3ef0*/  BAR.SYNC.DEFER_BLOCKING 0xf, 0x100 ;  /* 0x03c4000000007b1d */ /* 0x000fe40000010000 */
[----:B------:R-:W-:Y:S01]  /*3f00*/  FADD.FTZ R12, R40, R11 ;  /* 0x0000000b280c7221 */ /* 0x000fe20000010000 */
[----:B0-----:R-:W-:-:S03]  /*3f10*/  FADD.FTZ R10, R34, R3 ;  /* 0x00000003220a7221 */ /* 0x001fc60000010000 */
[----:B------:R-:W0:Y:S01]  /*3f20*/  MUFU.EX2 R38, R38 ;  /* 0x0000002600267308 */ /* 0x000e220000000800 */
[----:B------:R-:W-:Y:S01]  /*3f30*/  FADD.FTZ R13, R41, R12 ;  /* 0x0000000c290d7221 */ /* 0x000fe20000010000 */
[----:B---3--:R-:W-:-:S06]  /*3f40*/  FADD.FTZ R3, R35, R10 ;  /* 0x0000000a23037221 */ /* 0x008fcc0000010000 */
[----:B------:R-:W3:Y:S01]  /*3f50*/  MUFU.EX2 R39, R39 ;  /* 0x0000002700277308 */ /* 0x000ee20000000800 */
[----:B------:R-:W-:-:S07]  /*3f60*/  F2FP.F16.F32.PACK_AB R157, R35, R34 ;  /* 0x00000022239d723e */ /* 0x000fce00000000ff */
[----:B------:R-:W4:Y:S01]  /*3f70*/  MUFU.EX2 R42, R42 ;  /* 0x0000002a002a7308 */ /* 0x000f220000000800 */
[----:B0-----:R-:W-:Y:S01]  /*3f80*/  FADD.FTZ R10, R38, R3 ;  /* 0x00000003260a7221 */ /* 0x001fe20000010000 */
[----:B------:R0:W-:Y:S06]  /*3f90*/  STSM.16.M88.4 [R22+0x26800], R152 ;  /* 0x0268009816007844 */ /* 0x0001ec0000000200 */
[----:B------:R-:W5:Y:S01]  /*3fa0*/  MUFU.EX2 R43, R43 ;  /* 0x0000002b002b7308 */ /* 0x000f620000000800 */
[C---:B---3--:R-:W-:Y:S01]  /*3fb0*/  FADD.FTZ R11, R39.reuse, R10 ;  /* 0x0000000a270b7221 */ /* 0x048fe20000010000 */
[----:B------:R-:W-:-:S05]  /*3fc0*/  F2FP.F16.F32.PACK_AB R159, R39, R38 ;  /* 0x00000026279f723e */ /* 0x000fca00000000ff */
[----:B------:R0:W-:Y:S01]  /*3fd0*/  STSM.16.M88.4 [R19], R156 ;  /* 0x0000009c13007844 */ /* 0x0001e20000000200 */
[----:B------:R-:W-:Y:S01]  /*3fe0*/  MUFU.EX2 R44, R44 ;  /* 0x0000002c002c7308 */ /* 0x000fe20000000800 */
[----:B----4-:R-:W-:-:S07]  /*3ff0*/  FADD.FTZ R10, R42, R11 ;  /* 0x0000000b2a0a7221 */ /* 0x010fce0000010000 */
[----:B------:R-:W3:Y:S01]  /*4000*/  MUFU.EX2 R46, R46 ;  /* 0x0000002e002e7308 */ /* 0x000ee20000000800 */
[C---:B-----5:R-:W-:Y:S01]  /*4010*/  FADD.FTZ R11, R43.reuse, R10 ;  /* 0x0000000a2b0b7221 */ /* 0x060fe20000010000 */
[----:B------:R-:W-:-:S06]  /*4020*/  F2FP.F16.F32.PACK_AB R161, R43, R42 ;  /* 0x0000002a2ba1723e */ /* 0x000fcc00000000ff */
[----:B------:R-:W4:Y:S08]  /*4030*/  MUFU.EX2 R45, R45 ;  /* 0x0000002d002d7308 */ /* 0x000f300000000800 */
[----:B------:R-:W5:Y:S01]  /*4040*/  MUFU.EX2 R47, R47 ;  /* 0x0000002f002f7308 */ /* 0x000f620000000800 */
[----:B---3--:R-:W-:-:S07]  /*4050*/  FADD.FTZ R10, R46, R11 ;  /* 0x0000000b2e0a7221 */ /* 0x008fce0000010000 */
[----:B------:R-:W-:Y:S01]  /*4060*/  MUFU.EX2 R48, R48 ;  /* 0x0000003000307308 */ /* 0x000fe20000000800 */
[----:B----4-:R-:W-:-:S07]  /*4070*/  F2FP.F16.F32.PACK_AB R162, R45, R44 ;  /* 0x0000002c2da2723e */ /* 0x010fce00000000ff */
[----:B------:R-:W3:Y:S01]  /*4080*/  MUFU.EX2 R49, R49 ;  /* 0x0000003100317308 */ /* 0x000ee20000000800 */
[C---:B-----5:R-:W-:Y:S01]  /*4090*/  F2FP.F16.F32.PACK_AB R163, R47.reuse, R46 ;  /* 0x0000002e2fa3723e */ /* 0x060fe200000000ff */
[----:B------:R-:W-:-:S04]  /*40a0*/  FADD.FTZ R47, R47, R10 ;  /* 0x0000000a2f2f7221 */ /* 0x000fc80000010000 */
[----:B------:R0:W-:Y:S02]  /*40b0*/  STSM.16.M88.4 [R184], R160 ;  /* 0x000000a0b8007844 */ /* 0x0001e40000000200 */
[----:B------:R-:W-:Y:S08]  /*40c0*/  MUFU.EX2 R50, R50 ;  /* 0x0000003200327308 */ /* 0x000ff00000000800 */
[----:B------:R-:W4:Y:S01]  /*40d0*/  MUFU.EX2 R51, R51 ;  /* 0x0000003300337308 */ /* 0x000f220000000800 */
[----:B---3--:R-:W-:-:S07]  /*40e0*/  F2FP.F16.F32.PACK_AB R164, R49, R48 ;  /* 0x0000003031a4723e */ /* 0x008fce00000000ff */
[----:B------:R-:W-:Y:S08]  /*40f0*/  MUFU.EX2 R52, R52 ;  /* 0x0000003400347308 */ /* 0x000ff00000000800 */
[----:B------:R-:W3:Y:S01]  /*4100*/  MUFU.EX2 R9, R9 ;  /* 0x0000000900097308 */ /* 0x000ee20000000800 */
[----:B----4-:R-:W-:Y:S01]  /*4110*/  F2FP.F16.F32.PACK_AB R165, R51, R50 ;  /* 0x0000003233a5723e */ /* 0x010fe200000000ff */
[----:B------:R-:W-:-:S04]  /*4120*/  FADD.FTZ R50, R50, R47 ;  /* 0x0000002f32327221 */ /* 0x000fc80000010000 */
[----:B------:R-:W-:Y:S02]  /*4130*/  FADD.FTZ R51, R51, R50 ;  /* 0x0000003233337221 */ /* 0x000fe40000010000 */
[----:B------:R-:W-:Y:S08]  /*4140*/  MUFU.EX2 R54, R54 ;  /* 0x0000003600367308 */ /* 0x000ff00000000800 */
[----:B------:R4:W5:Y:S01]  /*4150*/  MUFU.EX2 R3, R6 ;  /* 0x0000000600037308 */ /* 0x0009620000000800 */
[----:B---3--:R-:W-:Y:S01]  /*4160*/  F2FP.F16.F32.PACK_AB R166, R9, R52 ;  /* 0x0000003409a6723e */ /* 0x008fe200000000ff */
[----:B----4-:R-:W-:-:S04]  /*4170*/  FADD.FTZ R6, R44, R13 ;  /* 0x0000000d2c067221 */ /* 0x010fc80000010000 */
[----:B------:R-:W-:-:S04]  /*4180*/  FADD.FTZ R45, R45, R6 ;  /* 0x000000062d2d7221 */ /* 0x000fc80000010000 */
[----:B------:R-:W-:Y:S01]  /*4190*/  FADD.FTZ R48, R48, R45 ;  /* 0x0000002d30307221 */ /* 0x000fe20000010000 */
[----:B-----5:R-:W-:Y:S01]  /*41a0*/  F2FP.F16.F32.PACK_AB R167, R3, R54 ;  /* 0x0000003603a7723e */ /* 0x020fe200000000ff */
[----:B------:R-:W-:Y:S02]  /*41b0*/  FADD.FTZ R54, R54, R51 ;  /* 0x0000003336367221 */ /* 0x000fe40000010000 */
[----:B------:R-:W-:Y:S02]  /*41c0*/  FADD.FTZ R49, R49, R48 ;  /* 0x0000003031317221 */ /* 0x000fe40000010000 */
[----:B------:R0:W-:Y:S01]  /*41d0*/  STSM.16.M88.4 [R23], R164 ;  /* 0x000000a417007844 */ /* 0x0001e20000000200 */
[----:B------:R-:W-:Y:S01]  /*41e0*/  FADD.FTZ R3, R3, R54 ;  /* 0x0000003603037221 */ /* 0x000fe20000010000 */
[----:B------:R-:W-:-:S04]  /*41f0*/  FADD.FTZ R6, R52, R49 ;  /* 0x0000003134067221 */ /* 0x000fc80000010000 */
[----:B------:R-:W-:Y:S01]  /*4200*/  FADD.FTZ R6, R9, R6 ;  /* 0x0000000609067221 */ /* 0x000fe20000010000 */
[----:B------:R-:W-:Y:S06]  /*4210*/  @!P0 BRA `(.L_x_25) ;  /* 0x0000000000048947 */ /* 0x000fec0003800000 */
[----:B------:R-:W-:Y:S01]  /*4220*/  BPT.TRAP 0x1 ;  /* 0x000000040000795c */ /* 0x000fe20000300000 */
.L_x_25:
[----:B------:R3:W4:Y:S01]  /*4230*/  SYNCS.PHASECHK.TRANS64.TRYWAIT P2, [R7+URZ+0x28c50], R8 ;  /* 0x028c5008070075a7 */ /* 0x000722000804017f */
[----:B------:R-:W-:Y:S05]  /*4240*/  @!P0 BRA `(.L_x_26) ;  /* 0x0000000000048947 */ /* 0x000fea0003800000 */
[----:B------:R-:W-:Y:S01]  /*4250*/  BPT.TRAP 0x1 ;  /* 0x000000040000795c */ /* 0x000fe20000300000 */
.L_x_26:
[----:B------:R-:W-:Y:S01]  /*4260*/  ULOP3.LUT UR51, UR51, 0x2000000, URZ, 0xfc, !UPT ;  /* 0x0200000033337892 */ /* 0x000fe2000f8efc3f */
[----:B----4-:R-:W-:Y:S11]  /*4270*/  @P2 BRA `(.L_x_27) ;  /* 0x0000000000082947 */ /* 0x010ff60003800000 */
[----:B------:R-:W4:Y:S02]  /*4280*/  SYNCS.PHASECHK.TRANS64.TRYWAIT P2, [R7+URZ+0x28c50], R8 ;  /* 0x028c5008070075a7 */ /* 0x000f24000804017f */
[----:B----4-:R-:W-:Y:S05]  /*4290*/  @!P2 BRA `(.L_x_28) ;  /* 0x0000009400f4a947 */ /* 0x010fea0003800000 */
.L_x_27:
[----:B------:R-:W-:Y:S01]  /*42a0*/  ULEA UR10, UR39, UR51, 0xc ;  /* 0x00000033270a7291 */ /* 0x000fe2000f8e603f */
[----:B------:R-:W-:Y:S01]  /*42b0*/  WARPGROUP.ARRIVE ;  /* 0x00000000000079c5 */ /* 0x000fe20000000000 */
[----:B------:R-:W-:Y:S01]  /*42c0*/  UMOV UR7, 0x40000040 ;  /* 0x4000004000077882 */ /* 0x000fe20000000000 */
[----:B------:R-:W-:Y:S01]  /*42d0*/  UISETP.GE.AND UP0, UPT, UR50, 0x41, UPT ;  /* 0x000000413200788c */ /* 0x000fe2000bf06270 */
[----:B-1234-:R-:W-:-:S03]  /*42e0*/  @!P1 VIADD R7, R7, 0x28c60 ;  /* 0x00028c6007079836 */ /* 0x01efc60000000000 */
[----:B------:R-:W-:Y:S02]  /*42f0*/  UMOV UR6, UR10 ;  /* 0x0000000a00067c82 */ /* 0x000fe40008000000 */
[----:B------:R-:W-:Y:S01]  /*4300*/  HGMMA.64x256x16.F32 R24, R152, gdesc[UR4].tnspB, RZ, !UPT, gsb0 ;  /* 0x43e0000498187df0 */ /* 0x000fe2000c0008ff */
[----:B------:R-:W-:Y:S01]  /*4310*/  UIADD3 UR6, UR10, 0x80, URZ ;  /* 0x000000800a067890 */ /* 0x000fe2000fffe03f */
[----:B------:R-:W-:Y:S01]  /*4320*/  PLOP3.LUT P2, PT, PT, PT, UP0, 0x80, 0x0 ;  /* 0x000000000000781c */ /* 0x000fe20003f4f008 */
[----:B------:R-:W-:Y:S01]  /*4330*/  UMOV UR7, 0x40000040 ;  /* 0x4000004000077882 */ /* 0x000fe20000000000 */
[----:B------:R-:W-:Y:S01]  /*4340*/  @!P1 PRMT R7, RZ, 0x654, R7 ;  /* 0x00000654ff079816 */ /* 0x000fe20000000007 */
[----:B------:R-:W-:Y:S02]  /*4350*/  WARPGROUP.DEPBAR.LE gsb0, 0x0 ;  /* 0x00008000000079c5 */ /* 0x000fe40000010000 */
[----:B------:R-:W-:-:S15]  /*4360*/  WARPGROUP.ARRIVE ;  /* 0x00000000000079c5 */ /* 0x000fde0000000000 */
[----:B------:R-:W-:-:S06]  /*4370*/  NOP ;  /* 0x0000000000007918 */ /* 0x000fcc0000000000 */
[----:B------:R-:W-:Y:S01]  /*4380*/  HGMMA.64x256x16.F32 R24, R156, gdesc[UR4].tnspB, R24, gsb0 ;  /* 0x43e000049c187df0 */ /* 0x000fe20008000818 */
[----:B------:R-:W-:Y:S01]  /*4390*/  UIADD3 UR6, UR10, 0x100, URZ ;  /* 0x000001000a067890 */ /* 0x000fe2000fffe03f */
[----:B------:R-:W-:Y:S01]  /*43a0*/  UMOV UR7, 0x40000040 ;  /* 0x4000004000077882 */ /* 0x000fe20000000000 */
[----:B------:R-:W-:Y:S02]  /*43b0*/  WARPGROUP.DEPBAR.LE gsb0, 0x0 ;  /* 0x00008000000079c5 */ /* 0x000fe40000010000 */
[----:B------:R-:W-:-:S15]  /*43c0*/  WARPGROUP.ARRIVE ;  /* 0x00000000000079c5 */ /* 0x000fde0000000000 */
[----:B------:R-:W-:-:S08]  /*43d0*/  NOP ;  /* 0x0000000000007918 */ /* 0x000fd00000000000 */
[----:B------:R-:W-:Y:S01]  /*43e0*/  HGMMA.64x256x16.F32 R24, R160, gdesc[UR4].tnspB, R24, gsb0 ;  /* 0x43e00004a0187df0 */ /* 0x000fe20008000818 */
[----:B------:R-:W-:Y:S01]  /*43f0*/  UIADD3 UR6, UR10, 0x180, URZ ;  /* 0x000001800a067890 */ /* 0x000fe2000fffe03f */
[----:B------:R-:W-:Y:S01]  /*4400*/  UMOV UR7, 0x40000040 ;  /* 0x4000004000077882 */ /* 0x000fe20000000000 */
[----:B------:R-:W-:Y:S02]  /*4410*/  WARPGROUP.DEPBAR.LE gsb0, 0x0 ;  /* 0x00008000000079c5 */ /* 0x000fe40000010000 */
[----:B------:R-:W-:-:S15]  /*4420*/  WARPGROUP.ARRIVE ;  /* 0x00000000000079c5 */ /* 0x000fde0000000000 */
[----:B------:R-:W-:-:S08]  /*4430*/  NOP ;  /* 0x0000000000007918 */ /* 0x000fd00000000000 */
[----:B------:R-:W-:Y:S03]  /*4440*/  HGMMA.64x256x16.F32 R24, R164, gdesc[UR4].tnspB, R24, gsb0 ;  /* 0x43e00004a4187df0 */ /* 0x000fe60008000818 */
[----:B------:R-:W-:Y:S02]  /*4450*/  WARPGROUP.DEPBAR.LE gsb0, 0x0 ;  /* 0x00008000000079c5 */ /* 0x000fe40000010000 */
[----:B------:R-:W-:Y:S01]  /*4460*/  @!PT LDS RZ, [RZ] ;  /* 0x00000000fffff984 */ /* 0x000fe20000000800 */
[----:B------:R-:W-:Y:S01]  /*4470*/  @!PT LDS RZ, [RZ] ;  /* 0x00000000fffff984 */ /* 0x000fe20000000800 */
[----:B------:R-:W-:Y:S01]  /*4480*/  @!PT LDS RZ, [RZ] ;  /* 0x00000000fffff984 */ /* 0x000fe20000000800 */
[----:B------:R-:W-:Y:S01]  /*4490*/  @!PT LDS RZ, [RZ] ;  /* 0x00000000fffff984 */ /* 0x000fe20000000800 */
[----:B------:R1:W-:Y:S06]  /*44a0*/  MEMBAR.ALL.CTA ;  /* 0x0000000000007992 */ /* 0x0003ec0000008000 */
[----:B-1----:R-:W1:Y:S02]  /*44b0*/  FENCE.VIEW.ASYNC.S ;  /* 0x00000000000073c6 */ /* 0x002e640000000000 */
[----:B-1----:R-:W-:Y:S01]  /*44c0*/  NOP ;  /* 0x0000000000007918 */ /* 0x002fe20000000000 */
[----:B------:R-:W-:Y:S06]  /*44d0*/  BAR.ARV 0xe, 0x100 ;  /* 0x0384000000007b1d */ /* 0x000fec0000002000 */
[----:B------:R1:W-:Y:S01]  /*44e0*/  @!P1 SYNCS.ARRIVE.TRANS64.RED.A1T0 RZ, [R7+URZ], RZ ;  /* 0x000000ff07ff99a7 */ /* 0x0003e2000810043f */
[----:B------:R-:W-:Y:S05]  /*44f0*/  @!P2 BRA `(.L_x_29) ;  /* 0x0000001c0048a947 */ /* 0x000fea0003800000 */
[----:B------:R-:W-:Y:S01]  /*4500*/  IMAD.MOV.U32 R8, RZ, RZ, R5 ;  /* 0x000000ffff087224 */ /* 0x000fe200078e0005 */
[----:B------:R-:W-:Y:S01]  /*4510*/  UIADD3 UR49, UR49, -0x2, URZ ;  /* 0xfffffffe31317890 */ /* 0x000fe2000fffe03f */
[----:B------:R-:W-:Y:S01]  /*4520*/  IMAD.MOV.U32 R13, RZ, RZ, R4 ;  /* 0x000000ffff0d7224 */ /* 0x000fe200078e0004 */
[----:B------:R-:W-:Y:S01]  /*4530*/  UMOV UR21, UR39 ;  /* 0x0000002700157c82 */ /* 0x000fe20008000000 */
[----:B------:R-:W-:Y:S01]  /*4540*/  ULDC UR22, c[0x0][0x9d8] ;  /* 0x0002760000167ab9 */ /* 0x000fe20000000800 */
[----:B------:R-:W-:-:S08]  /*4550*/  ULDC UR20, c[0x0][0x988] ;  /* 0x0002620000147ab9 */ /* 0x000fd00000000800 */
.L_x_38:
[----:B------:R-:W-:Y:S01]  /*4560*/  UIADD3 UR39, UR21, 0x1, URZ ;  /* 0x0000000115277890 */ /* 0x000fe2000fffe03f */
[----:B------:R-:W-:Y:S01]  /*4570*/  IMAD.U32 R4, RZ, RZ, UR49 ;  /* 0x00000031ff047e24 */ /* 0x000fe2000f8e00ff */
[----:B------:R-:W-:Y:S02]  /*4580*/  UIADD3 UR49, UR49, -0x1, URZ ;  /* 0xffffffff31317890 */ /* 0x000fe4000fffe03f */
[----:B------:R-:W-:Y:S02]  /*4590*/  UISETP.NE.AND UP0, UPT, UR39, 0x2, UPT ;  /* 0x000000022700788c */ /* 0x000fe4000bf05270 */
[----:B------:R-:W-:Y:S02]  /*45a0*/  ISETP.GT.AND P2, PT, R4, RZ, PT ;  /* 0x000000ff0400720c */ /* 0x000fe40003f44270 */
[----:B------:R-:W-:Y:S02]  /*45b0*/  USEL UR6, URZ, 0x1, UP0 ;  /* 0x000000013f067887 */ /* 0x000fe40008000000 */
[----:B------:R-:W-:-:S02]  /*45c0*/  USEL UR39, UR39, URZ, UP0 ;  /* 0x0000003f27277287 */ /* 0x000fc40008000000 */
[----:B------:R-:W-:Y:S01]  /*45d0*/  ULOP3.LUT UR38, UR38, UR6, URZ, 0x3c, !UPT ;  /* 0x0000000626267292 */ /* 0x000fe2000f8e3c3f */
[----:B012---:R-:W-:Y:S11]  /*45e0*/  @!P0 BRA `(.L_x_30) ;  /* 0x0000000000048947 */ /* 0x007ff60003800000 */
[----:B------:R-:W-:Y:S01]  /*45f0*/  BPT.TRAP 0x1 ;  /* 0x000000040000795c */ /* 0x000fe20000300000 */
.L_x_30:
[----:B------:R-:W-:Y:S01]  /*4600*/  ULEA UR23, UR39, UR41, 0x3 ;  /* 0x0000002927177291 */ /* 0x000fe2000f8e183f */
[----:B-1----:R-:W-:-:S05]  /*4610*/  IMAD.U32 R7, RZ, RZ, UR38 ;  /* 0x00000026ff077e24 */ /* 0x002fca000f8e00ff */
[----:B------:R-:W-:-:S04]  /*4620*/  SHF.L.U32 R7, R7, 0x1f, RZ ;  /* 0x0000001f07077819 */ /* 0x000fc800000006ff */
[----:B------:R1:W2:Y:S01]  /*4630*/  SYNCS.PHASECHK.TRANS64.TRYWAIT P3, [UR23+0x28c30], R7 ;  /* 0x028c3007ff0075a7 */ /* 0x0002a20008060157 */
[----:B------:R-:W-:Y:S05]  /*4640*/  @!P0 BRA `(.L_x_31) ;  /* 0x0000000000048947 */ /* 0x000fea0003800000 */
[----:B------:R-:W-:Y:S01]  /*4650*/  BPT.TRAP 0x1 ;  /* 0x000000040000795c */ /* 0x000fe20000300000 */
.L_x_31:
[----:B--2---:R-:W-:Y:S05]  /*4660*/  @P3 BRA `(.L_x_32) ;  /* 0x0000000000083947 */ /* 0x004fea0003800000 */
[----:B------:R-:W2:Y:S02]  /*4670*/  SYNCS.PHASECHK.TRANS64.TRYWAIT P3, [UR23+0x28c30], R7 ;  /* 0x028c3007ff0075a7 */ /* 0x000ea40008060157 */
[----:B--2---:R-:W-:Y:S05]  /*4680*/  @!P3 BRA `(.L_x_33) ;  /* 0x00000094000cb947 */ /* 0x004fea0003800000 */
.L_x_32:
[----:B------:R-:W-:Y:S01]  /*4690*/  R2UR UR18, R0 ;  /* 0x00000000001272ca */ /* 0x000fe200000e0000 */
[----:B------:R-:W-:Y:S01]  /*46a0*/  UIADD3 UR6, UR41, 0x20400, URZ ;  /* 0x0002040029067890 */ /* 0x000fe2000fffe03f */
[----:B0-----:R-:W-:Y:S01]  /*46b0*/  WARPGROUP.ARRIVE ;  /* 0x00000000000079c5 */ /* 0x001fe20000000000 */
[----:B------:R-:W-:Y:S01]  /*46c0*/  UMOV UR19, 0x40000040 ;  /* 0x4000004000137882 */ /* 0x000fe20000000000 */
[----:B------:R-:W-:Y:S01]  /*46d0*/  UMOV UR17, 0x40000040 ;  /* 0x4000004000117882 */ /* 0x000fe20000000000 */
[----:B------:R-:W-:Y:S01]  /*46e0*/  USHF.R.U32.HI UR6, URZ, 0x4, UR6 ;  /* 0x000000043f067899 */ /* 0x000fe20008011606 */
[----:B------:R-:W-:Y:S01]  /*46f0*/  UMOV UR7, 0x40000040 ;  /* 0x4000004000077882 */ /* 0x000fe20000000000 */
[----:B------:R-:W-:Y:S02]  /*4700*/  UMOV UR11, 0x40000040 ;  /* 0x40000040000b7882 */ /* 0x000fe40000000000 */
[----:B------:R-:W-:Y:S01]  /*4710*/  ULOP3.LUT UR6, UR6, 0x3fff, URZ, 0xc0, !UPT ;  /* 0x00003fff06067892 */ /* 0x000fe2000f8ec03f */
[----:B------:R-:W-:-:S03]  /*4720*/  UMOV UR15, 0x40000040 ;  /* 0x40000040000f7882 */ /* 0x000fc60000000000 */
[----:B------:R-:W-:Y:S02]  /*4730*/  ULEA UR18, UR39, UR18, 0x9 ;  /* 0x0000001227127291 */ /* 0x000fe4000f8e483f */
[----:B------:R-:W-:Y:S02]  /*4740*/  ULOP3.LUT UR16, UR6, 0x10000, URZ, 0xfc, !UPT ;  /* 0x0001000006107892 */ /* 0x000fe4000f8efc3f */
[----:B------:R-:W-:Y:S02]  /*4750*/  UIADD3 UR6, UR18, 0x2, URZ ;  /* 0x0000000212067890 */ /* 0x000fe4000fffe03f */
[----:B------:R-:W-:Y:S02]  /*4760*/  UIADD3 UR10, UR18, 0x4, URZ ;  /* 0x00000004120a7890 */ /* 0x000fe4000fffe03f */
[----:B------:R-:W-:-:S03]  /*4770*/  UIADD3 UR14, UR18, 0x6, URZ ;  /* 0x00000006120e7890 */ /* 0x000fc6000fffe03f */
[----:B------:R-:W-:Y:S03]  /*4780*/  HGMMA.64x64x16.F32 R152, gdesc[UR16], RZ, !UPT, gsb0 ;  /* 0x00e00000109879f0 */ /* 0x000fe6000c0008ff */
[----:B------:R-:W-:Y:S02]  /*4790*/  WARPGROUP.DEPBAR.LE gsb0, 0x0 ;  /* 0x00008000000079c5 */ /* 0x000fe40000010000 */
[----:B------:R-:W-:-:S06]  /*47a0*/  WARPGROUP.ARRIVE ;  /* 0x00000000000079c5 */ /* 0x000fcc0000000000 */
[----:B------:R-:W-:Y:S03]  /*47b0*/  HGMMA.64x64x16.F32 R152, gdesc[UR4], R152, gsb0 ;  /* 0x00e00000049879f0 */ /* 0x000fe60008000898 */
        /* <DEDUP_REMOVED lines=13> */
[----:B------:R-:W2:Y:S01]  /*4890*/  MUFU.TANH R14, R14 ;  /* 0x0000000e000e7308 */ /* 0x000ea20000002400 */
[----:B------:R-:W-:Y:S01]  /*48a0*/  FMUL.FTZ R153, R164, UR22 ;  /* 0x00000016a4997c20 */ /* 0x000fe20008410000 */
        /* <DEDUP_REMOVED lines=15> */
[----:B--2---:R-:W-:Y:S01]  /*49a0*/  FMNMX.FTZ R4, R14, R13, !PT ;  /* 0x0000000d0e047209 */ /* 0x004fe20007810000 */
[----:B------:R-:W-:Y:S01]  /*49b0*/  FMUL.FTZ R156, R162, UR22 ;  /* 0x00000016a29c7c20 */ /* 0x000fe20008410000 */
[----:B------:R-:W-:Y:S01]  /*49c0*/  FMUL.FTZ R162, R166, UR22 ;  /* 0x00000016a6a27c20 */ /* 0x000fe20008410000 */
[----:B------:R-:W-:Y:S01]  /*49d0*/  FMUL.FTZ R172, R175, UR22 ;  /* 0x00000016afac7c20 */ /* 0x000fe20008410000 */
[----:B------:R-:W-:Y:S01]  /*49e0*/  FMUL.FTZ R166, R170, UR22 ;  /* 0x00000016aaa67c20 */ /* 0x000fe20008410000 */
[----:B------:R-:W-:Y:S01]  /*49f0*/  FMUL.FTZ R170, R178, UR22 ;  /* 0x00000016b2aa7c20 */ /* 0x000fe20008410000 */
[----:B------:R-:W-:Y:S01]  /*4a00*/  IMAD.U32 R181, RZ, RZ, UR21 ;  /* 0x00000015ffb57e24 */ /* 0x000fe2000f8e00ff */
[----:B------:R-:W2:Y:S01]  /*4a10*/  MUFU.TANH R20, R20 ;  /* 0x0000001400147308 */ /* 0x000ea20000002400 */
[----:B0-----:R-:W-:-:S07]  /*4a20*/  FMNMX.FTZ R4, R5, R4, !PT ;  /* 0x0000000405047209 */ /* 0x001fce0007810000 */
[----:B------:R-:W0:Y:S01]  /*4a30*/  MUFU.TANH R21, R21 ;  /* 0x0000001500157308 */ /* 0x000e220000002400 */
[----:B---3--:R-:W-:-:S07]  /*4a40*/  FMNMX.FTZ R165, R15, R4, !PT ;  /* 0x000000040fa57209 */ /* 0x008fce0007810000 */
[----:B------:R-:W3:Y:S01]  /*4a50*/  MUFU.TANH R152, R152 ;  /* 0x0000009800987308 */ /* 0x000ee20000002400 */
[----:B--2---:R-:W-:-:S07]  /*4a60*/  FMNMX.FTZ R4, R20, R165, !PT ;  /* 0x000000a514047209 */ /* 0x004fce0007810000 */
[----:B------:R-:W2:Y:S01]  /*4a70*/  MUFU.TANH R153, R153 ;  /* 0x0000009900997308 */ /* 0x000ea20000002400 */
[----:B0-----:R-:W-:-:S07]  /*4a80*/  FMNMX.FTZ R165, R21, R4, !PT ;  /* 0x0000000415a57209 */ /* 0x001fce0007810000 */
[----:B------:R-:W0:Y:S01]  /*4a90*/  MUFU.TANH R154, R154 ;  /* 0x0000009a009a7308 */ /* 0x000e220000002400 */
[----:B---3--:R-:W-:Y:S01]  /*4aa0*/  FMNMX.FTZ R4, R152, R165, !PT ;  /* 0x000000a598047209 */ /* 0x008fe20007810000 */
[----:B------:R-:W-:-:S06]  /*4ab0*/  FMUL.FTZ R165, R180, UR22 ;  /* 0x00000016b4a57c20 */ /* 0x000fcc0008410000 */
[----:B------:R-:W3:Y:S01]  /*4ac0*/  MUFU.TANH R155, R155 ;  /* 0x0000009b009b7308 */ /* 0x000ee20000002400 */
[----:B--2---:R-:W-:-:S07]  /*4ad0*/  FMNMX.FTZ R169, R153, R4, !PT ;  /* 0x0000000499a97209 */ /* 0x004fce0007810000 */
        /* <DEDUP_REMOVED lines=13> */
[----:B0-----:R-:W-:Y:S01]  /*4bb0*/  FMNMX.FTZ R4, R164, R169, !PT ;  /* 0x000000a9a4047209 */ /* 0x001fe20007810000 */
[----:B------:R-:W-:Y:S01]  /*4bc0*/  FMUL.FTZ R169, R174, UR22 ;  /* 0x00000016aea97c20 */ /* 0x000fe20008410000 */
[----:B------:R-:W-:-:S05]  /*4bd0*/  FMUL.FTZ R174, R183, UR22 ;  /* 0x00000016b7ae7c20 */ /* 0x000fca0008410000 */
[----:B------:R-:W0:Y:S01]  /*4be0*/  MUFU.TANH R9, R9 ;  /* 0x0000000900097308 */ /* 0x000e220000002400 */
[----:B---3--:R-:W-:-:S07]  /*4bf0*/  FMNMX.FTZ R163, R165, R4, !PT ;  /* 0x00000004a5a37209 */ /* 0x008fce0007810000 */
[----:B------:R-:W3:Y:S01]  /*4c00*/  MUFU.TANH R10, R10 ;  /* 0x0000000a000a7308 */ /* 0x000ee20000002400 */
[----:B--2---:R-:W-:Y:S01]  /*4c10*/  FMNMX.FTZ R4, R168, R163, !PT ;  /* 0x000000a3a8047209 */ /* 0x004fe20007810000 */
[----:B------:R-:W-:Y:S01]  /*4c20*/  FMUL.FTZ R163, R167, UR22 ;  /* 0x00000016a7a37c20 */ /* 0x000fe20008410000 */
[----:B------:R-:W-:Y:S01]  /*4c30*/  FMUL.FTZ R167, R171, UR22 ;  /* 0x00000016aba77c20 */ /* 0x000fe20008410000 */
[----:B------:R-:W-:Y:S02]  /*4c40*/  FMUL.FTZ R171, R179, UR22 ;  /* 0x00000016b3ab7c20 */ /* 0x000fe40008410000 */
[----:B------:R-:W2:Y:S02]  /*4c50*/  SHFL.BFLY PT, R173, R4, 0x2, 0x1f ;  /* 0x0c401f0004ad7f89 */ /* 0x000ea400000e0000 */
[----:B------:R-:W4:Y:S08]  /*4c60*/  MUFU.TANH R11, R11 ;  /* 0x0000000b000b7308 */ /* 0x000f300000002400 */
[----:B------:R-:W5:Y:S08]  /*4c70*/  MUFU.TANH R12, R12 ;  /* 0x0000000c000c7308 */ /* 0x000f700000002400 */
[----:B------:R-:W1:Y:S01]  /*4c80*/  MUFU.TANH R156, R156 ;  /* 0x0000009c009c7308 */ /* 0x000e620000002400 */
[----:B--2---:R-:W-:-:S02]  /*4c90*/  FMNMX.FTZ R176, R4, R173, !PT ;  /* 0x000000ad04b07209 */ /* 0x004fc40007810000 */
[----:B0-----:R-:W-:-:S05]  /*4ca0*/  FMNMX.FTZ R173, R9, R8, !PT ;  /* 0x0000000809ad7209 */ /* 0x001fca0007810000 */
[----:B------:R-:W0:Y:S01]  /*4cb0*/  MUFU.TANH R158, R158 ;  /* 0x0000009e009e7308 */ /* 0x000e220000002400 */
[----:B------:R-:W2:Y:S01]  /*4cc0*/  SHFL.BFLY PT, R177, R176, 0x1, 0x1f ;  /* 0x0c201f00b0b17f89 */ /* 0x000ea200000e0000 */
[----:B---3--:R-:W-:Y:S01]  /*4cd0*/  FMNMX.FTZ R4, R10, R173, !PT ;  /* 0x000000ad0a047209 */ /* 0x008fe20007810000 */
[----:B------:R-:W-:-:S03]  /*4ce0*/  FMUL.FTZ R173, R182, UR22 ;  /* 0x00000016b6ad7c20 */ /* 0x000fc60008410000 */
[----:B----4-:R-:W-:Y:S02]  /*4cf0*/  FMNMX.FTZ R175, R11, R4, !PT ;  /* 0x000000040baf7209 */ /* 0x010fe40007810000 */
[----:B------:R-:W3:Y:S02]  /*4d00*/  MUFU.TANH R162, R162 ;  /* 0x000000a200a27308 */ /* 0x000ee40000002400 */
[----:B-----5:R-:W-:-:S04]  /*4d10*/  FMNMX.FTZ R175, R12, R175, !PT ;  /* 0x000000af0caf7209 */ /* 0x020fc80007810000 */
[----:B-1----:R-:W-:Y:S02]  /*4d20*/  FMNMX.FTZ R175, R156, R175, !PT ;  /* 0x000000af9caf7209 */ /* 0x002fe40007810000 */
[----:B------:R-:W1:Y:S02]  /*4d30*/  MUFU.TANH R163, R163 ;  /* 0x000000a300a37308 */ /* 0x000e640000002400 */
[----:B0-----:R-:W-:-:S06]  /*4d40*/  FMNMX.FTZ R175, R158, R175, !PT ;  /* 0x000000af9eaf7209 */ /* 0x001fcc0007810000 */
[----:B------:R-:W0:Y:S01]  /*4d50*/  MUFU.TANH R166, R166 ;  /* 0x000000a600a67308 */ /* 0x000e220000002400 */
[----:B--2---:R-:W-:Y:S02]  /*4d60*/  FMNMX.FTZ R4, R176, R177, !PT ;  /* 0x000000b1b0047209 */ /* 0x004fe40007810000 */
[----:B---3--:R-:W-:-:S03]  /*4d70*/  FMNMX.FTZ R176, R162, R175, !PT ;  /* 0x000000afa2b07209 */ /* 0x008fc60007810000 */
[C---:B------:R-:W-:Y:S02]  /*4d80*/  FMUL.FTZ R180, R4.reuse, UR20 ;  /* 0x0000001404b47c20 */ /* 0x040fe40008410000 */
[----:B------:R-:W2:Y:S01]  /*4d90*/  MUFU.TANH R167, R167 ;  /* 0x000000a700a77308 */ /* 0x000ea20000002400 */
[----:B-1----:R-:W-:Y:S01]  /*4da0*/  FMNMX.FTZ R175, R163, R176, !PT ;  /* 0x000000b0a3af7209 */ /* 0x002fe20007810000 */
[----:B------:R-:W-:Y:S01]  /*4db0*/  FADD.FTZ R13, -R4, R13 ;  /* 0x0000000d040d7221 */ /* 0x000fe20000010100 */
[--C-:B------:R-:W-:Y:S01]  /*4dc0*/  FFMA.FTZ R177, R5, UR20, -R180.reuse ;  /* 0x0000001405b17c23 */ /* 0x100fe200080108b4 */
[--C-:B------:R-:W-:Y:S01]  /*4dd0*/  FFMA.FTZ R14, R14, UR20, -R180.reuse ;  /* 0x000000140e0e7c23 */ /* 0x100fe200080108b4 */
[--C-:B------:R-:W-:Y:S01]  /*4de0*/  FFMA.FTZ R15, R15, UR20, -R180.reuse ;  /* 0x000000140f0f7c23 */ /* 0x100fe200080108b4 */
[----:B------:R-:W-:Y:S01]  /*4df0*/  FMUL.FTZ R13, R13, UR20 ;  /* 0x000000140d0d7c20 */ /* 0x000fe20008410000 */
[--C-:B------:R-:W-:Y:S01]  /*4e00*/  FFMA.FTZ R20, R20, UR20, -R180.reuse ;  /* 0x0000001414147c23 */ /* 0x100fe200080108b4 */
[----:B------:R-:W1:Y:S01]  /*4e10*/  MUFU.TANH R169, R169 ;  /* 0x000000a900a97308 */ /* 0x000e620000002400 */
[----:B0-----:R-:W-:Y:S01]  /*4e20*/  FMNMX.FTZ R176, R166, R175, !PT ;  /* 0x000000afa6b07209 */ /* 0x001fe20007810000 */
[--C-:B------:R-:W-:Y:S01]  /*4e30*/  FFMA.FTZ R21, R21, UR20, -R180.reuse ;  /* 0x0000001415157c23 */ /* 0x100fe200080108b4 */
[--C-:B------:R-:W-:Y:S01]  /*4e40*/  FFMA.FTZ R153, R153, UR20, -R180.reuse ;  /* 0x0000001499997c23 */ /* 0x100fe200080108b4 */
[--C-:B------:R-:W-:Y:S01]  /*4e50*/  FFMA.FTZ R178, R154, UR20, -R180.reuse ;  /* 0x000000149ab27c23 */ /* 0x100fe200080108b4 */
[--C-:B------:R-:W-:Y:S01]  /*4e60*/  FFMA.FTZ R155, R155, UR20, -R180.reuse ;  /* 0x000000149b9b7c23 */ /* 0x100fe200080108b4 */
[--C-:B------:R-:W-:Y:S01]  /*4e70*/  FFMA.FTZ R190, R160, UR20, -R180.reuse ;  /* 0x00000014a0be7c23 */ /* 0x100fe200080108b4 */
[--C-:B------:R-:W-:Y:S01]  /*4e80*/  FFMA.FTZ R164, R164, UR20, -R180.reuse ;  /* 0x00000014a4a47c23 */ /* 0x100fe200080108b4 */
[----:B------:R-:W0:Y:S01]  /*4e90*/  MUFU.TANH R172, R172 ;  /* 0x000000ac00ac7308 */ /* 0x000e220000002400 */
[----:B--2---:R-:W-:Y:S01]  /*4ea0*/  FMNMX.FTZ R176, R167, R176, !PT ;  /* 0x000000b0a7b07209 */ /* 0x004fe20007810000 */
[----:B------:R-:W-:-:S06]  /*4eb0*/  FFMA.FTZ R168, R168, UR20, -R180 ;  /* 0x00000014a8a87c23 */ /* 0x000fcc00080108b4 */
[----:B------:R-:W2:Y:S01]  /*4ec0*/  MUFU.TANH R170, R170 ;  /* 0x000000aa00aa7308 */ /* 0x000ea20000002400 */
[----:B-1----:R-:W-:-:S07]  /*4ed0*/  FMNMX.FTZ R175, R169, R176, !PT ;  /* 0x000000b0a9af7209 */ /* 0x002fce0007810000 */
[----:B------:R-:W1:Y:S01]  /*4ee0*/  MUFU.TANH R171, R171 ;  /* 0x000000ab00ab7308 */ /* 0x000e620000002400 */
[----:B0-----:R-:W-:-:S07]  /*4ef0*/  FMNMX.FTZ R5, R172, R175, !PT ;  /* 0x000000afac057209 */ /* 0x001fce0007810000 */
[----:B------:R-:W0:Y:S01]  /*4f00*/  MUFU.TANH R173, R173 ;  /* 0x000000ad00ad7308 */ /* 0x000e220000002400 */
[----:B--2---:R-:W-:-:S07]  /*4f10*/  FMNMX.FTZ R176, R170, R5, !PT ;  /* 0x00000005aab07209 */ /* 0x004fce0007810000 */
[----:B------:R-:W2:Y:S01]  /*4f20*/  MUFU.TANH R174, R174 ;  /* 0x000000ae00ae7308 */ /* 0x000ea20000002400 */
[----:B-1----:R-:W-:-:S07]  /*4f30*/  FMNMX.FTZ R176, R171, R176, !PT ;  /* 0x000000b0abb07209 */ /* 0x002fce0007810000 */
[----:B------:R-:W1:Y:S01]  /*4f40*/  MUFU.EX2 R13, R13 ;  /* 0x0000000d000d7308 */ /* 0x000e620000000800 */
[----:B0-----:R-:W-:Y:S01]  /*4f50*/  FMNMX.FTZ R5, R173, R176, !PT ;  /* 0x000000b0ad057209 */ /* 0x001fe20007810000 */
[----:B------:R-:W-:-:S06]  /*4f60*/  FFMA.FTZ R176, R152, UR20, -R180 ;  /* 0x0000001498b07c23 */ /* 0x000fcc00080108b4 */
[----:B------:R-:W0:Y:S01]  /*4f70*/  MUFU.EX2 R14, R14 ;  /* 0x0000000e000e7308 */ /* 0x000e220000000800 */
[----:B--2---:R-:W-:-:S05]  /*4f80*/  FMNMX.FTZ R5, R174, R5, !PT ;  /* 0x00000005ae057209 */ /* 0x004fca0007810000 */
[----:B------:R-:W2:Y:S02]  /*4f90*/  SHFL.BFLY PT, R182, R5, 0x2, 0x1f ;  /* 0x0c401f0005b67f89 */ /* 0x000ea400000e0000 */
[----:B------:R-:W3:Y:S01]  /*4fa0*/  MUFU.EX2 R175, R177 ;  /* 0x000000b100af7308 */ /* 0x000ee20000000800 */
[-C--:B-1----:R-:W-:Y:S01]  /*4fb0*/  FMUL.FTZ R24, R24, R13.reuse ;  /* 0x0000000d18187220 */ /* 0x082fe20000410000 */
[-C--:B------:R-:W-:Y:S01]  /*4fc0*/  FMUL.FTZ R25, R25, R13.reuse ;  /* 0x0000000d19197220 */ /* 0x080fe20000410000 */
[-C--:B------:R-:W-:Y:S01]  /*4fd0*/  FMUL.FTZ R28, R28, R13.reuse ;  /* 0x0000000d1c1c7220 */ /* 0x080fe20000410000 */
[-C--:B------:R-:W-:Y:S01]  /*4fe0*/  FMUL.FTZ R29, R29, R13.reuse ;  /* 0x0000000d1d1d7220 */ /* 0x080fe20000410000 */
[-C--:B------:R-:W-:Y:S01]  /*4ff0*/  FMUL.FTZ R32, R32, R13.reuse ;  /* 0x0000000d20207220 */ /* 0x080fe20000410000 */
[-C--:B------:R-:W-:Y:S01]  /*5000*/  FMUL.FTZ R33, R33, R13.reuse ;  /* 0x0000000d21217220 */ /* 0x080fe20000410000 */
[-C--:B------:R-:W-:Y:S01]  /*5010*/  FMUL.FTZ R36, R36, R13.reuse ;  /* 0x0000000d24247220 */ /* 0x080fe20000410000 */
[----:B------:R-:W1:Y:S01]  /*5020*/  MUFU.EX2 R15, R15 ;  /* 0x0000000f000f7308 */ /* 0x000e620000000800 */
[----:B0-----:R-:W-:Y:S01]  /*5030*/  FFMA.FTZ R6, R13, R6, R14 ;  /* 0x000000060d067223 */ /* 0x001fe2000001000e */
[-C--:B------:R-:W-:Y:S01]  /*5040*/  FMUL.FTZ R37, R37, R13.reuse ;  /* 0x0000000d25257220 */ /* 0x080fe20000410000 */
[-C--:B------:R-:W-:Y:S01]  /*5050*/  FMUL.FTZ R40, R40, R13.reuse ;  /* 0x0000000d28287220 */ /* 0x080fe20000410000 */
[-C--:B------:R-:W-:Y:S01]  /*5060*/  FMUL.FTZ R41, R41, R13.reuse ;  /* 0x0000000d29297220 */ /* 0x080fe20000410000 */
[-C--:B------:R-:W-:Y:S01]  /*5070*/  FMUL.FTZ R44, R44, R13.reuse ;  /* 0x0000000d2c2c7220 */ /* 0x080fe20000410000 */
[-C--:B------:R-:W-:Y:S01]  /*5080*/  FMUL.FTZ R45, R45, R13.reuse ;  /* 0x0000000d2d2d7220 */ /* 0x080fe20000410000 */
[-C--:B------:R-:W-:Y:S01]  /*5090*/  FMUL.FTZ R48, R48, R13.reuse ;  /* 0x0000000d30307220 */ /* 0x080fe20000410000 */
[----:B------:R-:W0:Y:S01]  /*50a0*/  MUFU.EX2 R20, R20 ;  /* 0x0000001400147308 */ /* 0x000e220000000800 */
[----:B---3--:R-:W-:Y:S01]  /*50b0*/  FADD.FTZ R6, R175, R6 ;  /* 0x00000006af067221 */ /* 0x008fe20000010000 */
[-C--:B------:R-:W-:Y:S01]  /*50c0*/  FMUL.FTZ R49, R49, R13.reuse ;  /* 0x0000000d31317220 */ /* 0x080fe20000410000 */
[-C--:B------:R-:W-:Y:S01]  /*50d0*/  FMUL.FTZ R52, R52, R13.reuse ;  /* 0x0000000d34347220 */ /* 0x080fe20000410000 */
[-C--:B------:R-:W-:Y:S01]  /*50e0*/  FMUL.FTZ R53, R53, R13.reuse ;  /* 0x0000000d35357220 */ /* 0x080fe20000410000 */
[-C--:B------:R-:W-:Y:S01]  /*50f0*/  FMUL.FTZ R56, R56, R13.reuse ;  /* 0x0000000d38387220 */ /* 0x080fe20000410000 */
[----:B--2---:R-:W-:Y:S01]  /*5100*/  FMNMX.FTZ R152, R5, R182, !PT ;  /* 0x000000b605987209 */ /* 0x004fe20007810000 */
[--C-:B------:R-:W-:Y:S01]  /*5110*/  FFMA.FTZ R182, R157, UR20, -R180.reuse ;  /* 0x000000149db67c23 */ /* 0x100fe200080108b4 */
[--C-:B------:R-:W-:Y:S01]  /*5120*/  FFMA.FTZ R157, R159, UR20, -R180.reuse ;  /* 0x000000149f9d7c23 */ /* 0x100fe200080108b4 */
[--C-:B------:R-:W-:Y:S01]  /*5130*/  FFMA.FTZ R159, R161, UR20, -R180.reuse ;  /* 0x00000014a19f7c23 */ /* 0x100fe200080108b4 */
[----:B------:R-:W-:Y:S01]  /*5140*/  MUFU.EX2 R21, R21 ;  /* 0x0000001500157308 */ /* 0x000fe20000000800 */
[----:B------:R-:W2:Y:S01]  /*5150*/  SHFL.BFLY PT, R5, R152, 0x1, 0x1f ;  /* 0x0c201f0098057f89 */ /* 0x000ea200000e0000 */
[----:B------:R-:W-:Y:S01]  /*5160*/  FFMA.FTZ R161, R165, UR20, -R180 ;  /* 0x00000014a5a17c23 */ /* 0x000fe200080108b4 */
[-C--:B------:R-:W-:Y:S01]  /*5170*/  FMUL.FTZ R57, R57, R13.reuse ;  /* 0x0000000d39397220 */ /* 0x080fe20000410000 */
[-C--:B------:R-:W-:Y:S01]  /*5180*/  FMUL.FTZ R60, R60, R13.reuse ;  /* 0x0000000d3c3c7220 */ /* 0x080fe20000410000 */
[-C--:B------:R-:W-:Y:S01]  /*5190*/  FMUL.FTZ R61, R61, R13.reuse ;  /* 0x0000000d3d3d7220 */ /* 0x080fe20000410000 */
[-C--:B------:R-:W-:Y:S01]  /*51a0*/  FMUL.FTZ R64, R64, R13.reuse ;  /* 0x0000000d40407220 */ /* 0x080fe20000410000 */
[-C--:B------:R-:W-:Y:S01]  /*51b0*/  FMUL.FTZ R65, R65, R13.reuse ;  /* 0x0000000d41417220 */ /* 0x080fe20000410000 */
[----:B------:R-:W-:Y:S01]  /*51c0*/  MUFU.EX2 R176, R176 ;  /* 0x000000b000b07308 */ /* 0x000fe20000000800 */
[-C--:B------:R-:W-:Y:S01]  /*51d0*/  FMUL.FTZ R68, R68, R13.reuse ;  /* 0x0000000d44447220 */ /* 0x080fe20000410000 */
[-C--:B------:R-:W-:Y:S01]  /*51e0*/  FMUL.FTZ R69, R69, R13.reuse ;  /* 0x0000000d45457220 */ /* 0x080fe20000410000 */
        /* <DEDUP_REMOVED lines=12> */
[----:B------:R-:W-:Y:S01]  /*52b0*/  FMUL.FTZ R93, R93, R13 ;  /* 0x0000000d5d5d7220 */ /* 0x000fe20000410000 */
[----:B------:R-:W-:Y:S01]  /*52c0*/  MUFU.EX2 R178, R178 ;  /* 0x000000b200b27308 */ /* 0x000fe20000000800 */
[----:B--2---:R-:W-:Y:S01]  /*52d0*/  FMNMX.FTZ R5, R152, R5, !PT ;  /* 0x0000000598057209 */ /* 0x004fe20007810000 */
[----:B------:R-:W-:-:S02]  /*52e0*/  IMAD.MOV R152, RZ, RZ, -R18 ;  /* 0x000000ffff987224 */ /* 0x000fc400078e0a12 */
[-C--:B------:R-:W-:Y:S01]  /*52f0*/  FMUL.FTZ R96, R96, R13.reuse ;  /* 0x0000000d60607220 */ /* 0x080fe20000410000 */
[-C--:B------:R-:W-:Y:S01]  /*5300*/  FMUL.FTZ R97, R97, R13.reuse ;  /* 0x0000000d61617220 */ /* 0x080fe20000410000 */
[----:B------:R-:W-:Y:S01]  /*5310*/  FMUL.FTZ R100, R100, R13 ;  /* 0x0000000d64647220 */ /* 0x000fe20000410000 */
[C---:B------:R-:W-:Y:S01]  /*5320*/  FADD.FTZ R8, -R5.reuse, R8 ;  /* 0x0000000805087221 */ /* 0x040fe20000010100 */
[----:B------:R-:W-:Y:S01]  /*5330*/  FMUL.FTZ R179, R5, UR20 ;  /* 0x0000001405b37c20 */ /* 0x000fe20008410000 */
[----:B------:R-:W-:Y:S01]  /*5340*/  ISETP.NE.AND P3, PT, R17, R152, PT ;  /* 0x000000981100720c */ /* 0x000fe20003f65270 */
[----:B------:R-:W-:Y:S01]  /*5350*/  MUFU.EX2 R155, R155 ;  /* 0x0000009b009b7308 */ /* 0x000fe20000000800 */
[----:B------:R-:W-:Y:S01]  /*5360*/  FMUL.FTZ R8, R8, UR20 ;  /* 0x0000001408087c20 */ /* 0x000fe20008410000 */
[--C-:B------:R-:W-:Y:S01]  /*5370*/  FFMA.FTZ R9, R9, UR20, -R179.reuse ;  /* 0x0000001409097c23 */ /* 0x100fe200080108b3 */
[--C-:B------:R-:W-:Y:S01]  /*5380*/  FFMA.FTZ R10, R10, UR20, -R179.reuse ;  /* 0x000000140a0a7c23 */ /* 0x100fe200080108b3 */
[--C-:B------:R-:W-:Y:S01]  /*5390*/  FFMA.FTZ R11, R11, UR20, -R179.reuse ;  /* 0x000000140b0b7c23 */ /* 0x100fe200080108b3 */
[--C-:B------:R-:W-:Y:S01]  /*53a0*/  FFMA.FTZ R12, R12, UR20, -R179.reuse ;  /* 0x000000140c0c7c23 */ /* 0x100fe200080108b3 */
[--C-:B------:R-:W-:Y:S01]  /*53b0*/  FFMA.FTZ R196, R172, UR20, -R179.reuse ;  /* 0x00000014acc47c23 */ /* 0x100fe200080108b3 */
[----:B------:R-:W-:Y:S01]  /*53c0*/  IMAD.U32 R172, RZ, RZ, UR23 ;  /* 0x00000017ffac7e24 */ /* 0x000fe2000f8e00ff */
[----:B------:R-:W-:Y:S01]  /*53d0*/  MUFU.EX2 R8, R8 ;  /* 0x0000000800087308 */ /* 0x000fe20000000800 */
[--C-:B------:R-:W-:Y:S01]  /*53e0*/  FFMA.FTZ R165, R156, UR20, -R179.reuse ;  /* 0x000000149ca57c23 */ /* 0x100fe200080108b3 */
[----:B------:R-:W-:Y:S01]  /*53f0*/  FFMA.FTZ R180, R158, UR20, -R179 ;  /* 0x000000149eb47c23 */ /* 0x000fe200080108b3 */
[----:B------:R-:W-:-:S02]  /*5400*/  @!P1 VIADD R152, R172, 0x28c40 ;  /* 0x00028c40ac989836 */ /* 0x000fc40000000000 */
[--C-:B------:R-:W-:Y:S01]  /*5410*/  FFMA.FTZ R194, R167, UR20, -R179.reuse ;  /* 0x00000014a7c27c23 */ /* 0x100fe200080108b3 */
[--C-:B------:R-:W-:Y:S01]  /*5420*/  FFMA.FTZ R167, R169, UR20, -R179.reuse ;  /* 0x00000014a9a77c23 */ /* 0x100fe200080108b3 */
[--C-:B------:R-:W-:Y:S01]  /*5430*/  FFMA.FTZ R169, R170, UR20, -R179.reuse ;  /* 0x00000014aaa97c23 */ /* 0x100fe200080108b3 */
[--C-:B------:R-:W-:Y:S01]  /*5440*/  FFMA.FTZ R170, R171, UR20, -R179.reuse ;  /* 0x00000014abaa7c23 */ /* 0x100fe200080108b3 */
[----:B------:R-:W2:Y:S01]  /*5450*/  MUFU.EX2 R9, R9 ;  /* 0x0000000900097308 */ /* 0x000ea20000000800 */
[----:B------:R-:W-:Y:S01]  /*5460*/  @!P1 PRMT R152, RZ, 0x654, R152 ;  /* 0x00000654ff989816 */ /* 0x000fe20000000098 */
[--C-:B------:R-:W-:Y:S01]  /*5470*/  FFMA.FTZ R177, R162, UR20, -R179.reuse ;  /* 0x00000014a2b17c23 */ /* 0x100fe200080108b3 */
[----:B-1----:R-:W-:Y:S01]  /*5480*/  FADD.FTZ R171, R15, R6 ;  /* 0x000000060fab7221 */ /* 0x002fe20000010000 */
[--C-:B------:R-:W-:Y:S01]  /*5490*/  FFMA.FTZ R192, R163, UR20, -R179.reuse ;  /* 0x00000014a3c07c23 */ /* 0x100fe200080108b3 */
[----:B------:R0:W-:Y:S01]  /*54a0*/  @!P1 SYNCS.ARRIVE.TRANS64.RED.A1T0 RZ, [R152+URZ], RZ ;  /* 0x000000ff98ff99a7 */ /* 0x0001e2000810043f */
[--C-:B------:R-:W-:Y:S01]  /*54b0*/  FFMA.FTZ R163, R166, UR20, -R179.reuse ;  /* 0x00000014a6a37c23 */ /* 0x100fe200080108b3 */
[----:B------:R-:W-:Y:S01]  /*54c0*/  @!P3 IMAD R154, R181, 0x40, R2 ;  /* 0x00000040b59ab824 */ /* 0x000fe200078e0202 */
[----:B------:R-:W1:Y:S01]  /*54d0*/  MUFU.EX2 R10, R10 ;  /* 0x0000000a000a7308 */ /* 0x000e620000000800 */
[--C-:B------:R-:W-:Y:S01]  /*54e0*/  FFMA.FTZ R173, R173, UR20, -R179.reuse ;  /* 0x00000014adad7c23 */ /* 0x100fe200080108b3 */
[----:B------:R-:W-:Y:S01]  /*54f0*/  FFMA.FTZ R174, R174, UR20, -R179 ;  /* 0x00000014aeae7c23 */ /* 0x000fe200080108b3 */
[-C--:B------:R-:W-:Y:S01]  /*5500*/  FMUL.FTZ R101, R101, R13.reuse ;  /* 0x0000000d65657220 */ /* 0x080fe20000410000 */
[----:B------:R-:W-:Y:S01]  /*5510*/  @!P3 LEA R154, R154, UR41, 0x2 ;  /* 0x000000299a9abc11 */ /* 0x000fe2000f8e10ff */
[----:B0-----:R-:W-:Y:S01]  /*5520*/  FADD.FTZ R152, R20, R171 ;  /* 0x000000ab14987221 */ /* 0x001fe20000010000 */
[-C--:B------:R-:W-:Y:S01]  /*5530*/  FMUL.FTZ R104, R104, R13.reuse ;  /* 0x0000000d68687220 */ /* 0x080fe20000410000 */
[----:B------:R-:W-:Y:S01]  /*5540*/  FMUL.FTZ R105, R105, R13 ;  /* 0x0000000d69697220 */ /* 0x000fe20000410000 */
[----:B------:R-:W0:Y:S01]  /*5550*/  MUFU.EX2 R11, R11 ;  /* 0x0000000b000b7308 */ /* 0x000e220000000800 */
[----:B--2---:R-:W-:Y:S01]  /*5560*/  FFMA.FTZ R3, R8, R3, R9 ;  /* 0x0000000308037223 */ /* 0x004fe20000010009 */
[----:B------:R-:W-:Y:S01]  /*5570*/  FADD.FTZ R171, R21, R152 ;  /* 0x0000009815ab7221 */ /* 0x000fe20000010000 */
[----:B------:R-:W-:Y:S01]  /*5580*/  @!P3 STS [R154+0x28800], R13 ;  /* 0x0288000d9a00b388 */ /* 0x000fe20000000800 */
[-C--:B------:R-:W-:Y:S01]  /*5590*/  FMUL.FTZ R108, R108, R13.reuse ;  /* 0x0000000d6c6c7220 */ /* 0x080fe20000410000 */
[-C--:B------:R-:W-:Y:S01]  /*55a0*/  FMUL.FTZ R109, R109, R13.reuse ;  /* 0x0000000d6d6d7220 */ /* 0x080fe20000410000 */
[----:B------:R-:W-:Y:S01]  /*55b0*/  FADD.FTZ R152, R176, R171 ;  /* 0x000000abb0987221 */ /* 0x000fe20000010000 */
[----:B------:R2:W-:Y:S01]  /*55c0*/  @!P3 STS [R154+0x28820], R8 ;  /* 0x028820089a00b388 */ /* 0x0005e20000000800 */
[----:B------:R-:W3:Y:S01]  /*55d0*/  MUFU.EX2 R12, R12 ;  /* 0x0000000c000c7308 */ /* 0x000ee20000000800 */
[----:B-1----:R-:W-:Y:S01]  /*55e0*/  FADD.FTZ R6, R10, R3 ;  /* 0x000000030a067221 */ /* 0x002fe20000010000 */
[----:B------:R-:W-:Y:S01]  /*55f0*/  FADD.FTZ R171, R153, R152 ;  /* 0x0000009899ab7221 */ /* 0x000fe20000010000 */
[-C--:B------:R-:W-:Y:S01]  /*5600*/  FMUL.FTZ R112, R112, R13.reuse ;  /* 0x0000000d70707220 */ /* 0x080fe20000410000 */
[-C--:B------:R-:W-:Y:S01]  /*5610*/  FMUL.FTZ R113, R113, R13.reuse ;  /* 0x0000000d71717220 */ /* 0x080fe20000410000 */
[-C--:B------:R-:W-:Y:S01]  /*5620*/  FMUL.FTZ R116, R116, R13.reuse ;  /* 0x0000000d74747220 */ /* 0x080fe20000410000 */
[----:B------:R-:W-:Y:S01]  /*5630*/  FADD.FTZ R152, R178, R171 ;  /* 0x000000abb2987221 */ /* 0x000fe20000010000 */
[-C--:B------:R-:W-:Y:S01]  /*5640*/  FMUL.FTZ R117, R117, R13.reuse ;  /* 0x0000000d75757220 */ /* 0x080fe20000410000 */
[----:B------:R-:W1:Y:S01]  /*5650*/  MUFU.EX2 R165, R165 ;  /* 0x000000a500a57308 */ /* 0x000e620000000800 */
[----:B0-----:R-:W-:Y:S01]  /*5660*/  FADD.FTZ R3, R11, R6 ;  /* 0x000000060b037221 */ /* 0x001fe20000010000 */
[----:B------:R-:W-:Y:S01]  /*5670*/  FADD.FTZ R171, R155, R152 ;  /* 0x000000989bab7221 */ /* 0x000fe20000010000 */
        /* <DEDUP_REMOVED lines=11> */
[-C--:B------:R-:W-:Y:S01]  /*5730*/  FMUL.FTZ R137, R137, R13.reuse ;  /* 0x0000000d89897220 */ /* 0x080fe20000410000 */
[-C--:B------:R-:W-:Y:S01]  /*5740*/  FMUL.FTZ R140, R140, R13.reuse ;  /* 0x0000000d8c8c7220 */ /* 0x080fe20000410000 */
[----:B------:R-:W3:Y:S01]  /*5750*/  MUFU.EX2 R177, R177 ;  /* 0x000000b100b17308 */ /* 0x000ee20000000800 */
[----:B-1----:R-:W-:Y:S01]  /*5760*/  FADD.FTZ R3, R165, R6 ;  /* 0x00000006a5037221 */ /* 0x002fe20000010000 */
[-C--:B------:R-:W-:Y:S01]  /*5770*/  FMUL.FTZ R141, R141, R13.reuse ;  /* 0x0000000d8d8d7220 */ /* 0x080fe20000410000 */
[-C--:B------:R-:W-:Y:S01]  /*5780*/  FMUL.FTZ R144, R144, R13.reuse ;  /* 0x0000000d90907220 */ /* 0x080fe20000410000 */
[-C--:B------:R-:W-:Y:S01]  /*5790*/  FMUL.FTZ R145, R145, R13.reuse ;  /* 0x0000000d91917220 */ /* 0x080fe20000410000 */
[-C--:B------:R-:W-:Y:S01]  /*57a0*/  FMUL.FTZ R148, R148, R13.reuse ;  /* 0x0000000d94947220 */ /* 0x080fe20000410000 */
[----:B------:R-:W-:Y:S01]  /*57b0*/  FMUL.FTZ R149, R149, R13 ;  /* 0x0000000d95957220 */ /* 0x000fe20000410000 */
[----:B------:R-:W-:Y:S01]  /*57c0*/  F2FP.F16.F32.PACK_AB R158, R178, R153 ;  /* 0x00000099b29e723e */ /* 0x000fe200000000ff */
[----:B------:R-:W1:Y:S01]  /*57d0*/  MUFU.EX2 R192, R192 ;  /* 0x000000c000c07308 */ /* 0x000e620000000800 */
[----:B0-----:R-:W-:Y:S01]  /*57e0*/  FADD.FTZ R6, R180, R3 ;  /* 0x00000003b4067221 */ /* 0x001fe20000010000 */
[----:B--2---:R-:W-:Y:S01]  /*57f0*/  F2FP.F16.F32.PACK_AB R154, R20, R15 ;  /* 0x0000000f149a723e */ /* 0x004fe200000000ff */
[-C--:B------:R-:W-:Y:S01]  /*5800*/  FMUL.FTZ R26, R26, R8.reuse ;  /* 0x000000081a1a7220 */ /* 0x080fe20000410000 */
[----:B------:R-:W-:Y:S01]  /*5810*/  F2FP.F16.F32.PACK_AB R153, R10, R9 ;  /* 0x000000090a99723e */ /* 0x000fe200000000ff */
[-C--:B------:R-:W-:Y:S01]  /*5820*/  FMUL.FTZ R27, R27, R8.reuse ;  /* 0x000000081b1b7220 */ /* 0x080fe20000410000 */
[----:B------:R-:W-:Y:S01]  /*5830*/  F2FP.F16.F32.PACK_AB R156, R176, R21 ;  /* 0x00000015b09c723e */ /* 0x000fe200000000ff */
        /* <DEDUP_REMOVED lines=9> */
[----:B------:R-:W2:Y:S01]  /*58d0*/  MUFU.EX2 R163, R163 ;  /* 0x000000a300a37308 */ /* 0x000ea20000000800 */
[----:B-1----:R-:W-:Y:S01]  /*58e0*/  FADD.FTZ R6, R192, R3 ;  /* 0x00000003c0067221 */ /* 0x002fe20000010000 */
[-C--:B------:R-:W-:Y:S01]  /*58f0*/  FMUL.FTZ R43, R43, R8.reuse ;  /* 0x000000082b2b7220 */ /* 0x080fe20000410000 */
[-C--:B------:R-:W-:Y:S01]  /*5900*/  FMUL.FTZ R46, R46, R8.reuse ;  /* 0x000000082e2e7220 */ /* 0x080fe20000410000 */
[-C--:B------:R-:W-:Y:S01]  /*5910*/  FMUL.FTZ R47, R47, R8.reuse ;  /* 0x000000082f2f7220 */ /* 0x080fe20000410000 */
[-C--:B------:R-:W-:Y:S01]  /*5920*/  FMUL.FTZ R50, R50, R8.reuse ;  /* 0x0000000832327220 */ /* 0x080fe20000410000 */
[-C--:B------:R-:W-:Y:S01]  /*5930*/  FMUL.FTZ R51, R51, R8.reuse ;  /* 0x0000000833337220 */ /* 0x080fe20000410000 */
[-C--:B------:R-:W-:Y:S01]  /*5940*/  FMUL.FTZ R54, R54, R8.reuse ;  /* 0x0000000836367220 */ /* 0x080fe20000410000 */
[----:B------:R-:W1:Y:S01]  /*5950*/  MUFU.EX2 R157, R157 ;  /* 0x0000009d009d7308 */ /* 0x000e620000000800 */
[C---:B0-----:R-:W-:Y:S01]  /*5960*/  FADD.FTZ R152, R182.reuse, R171 ;  /* 0x000000abb6987221 */ /* 0x041fe20000010000 */
[----:B------:R-:W-:Y:S01]  /*5970*/  F2FP.F16.F32.PACK_AB R160, R182, R155 ;  /* 0x0000009bb6a0723e */ /* 0x000fe200000000ff */
[-C--:B------:R-:W-:Y:S01]  /*5980*/  FMUL.FTZ R55, R55, R8.reuse ;  /* 0x0000000837377220 */ /* 0x080fe20000410000 */
[----:B------:R-:W-:Y:S01]  /*5990*/  F2FP.F16.F32.PACK_AB R155, R12, R11 ;  /* 0x0000000b0c9b723e */ /* 0x000fe200000000ff */
[-C--:B------:R-:W-:Y:S01]  /*59a0*/  FMUL.FTZ R58, R58, R8.reuse ;  /* 0x000000083a3a7220 */ /* 0x080fe20000410000 */
[-C--:B------:R-:W-:Y:S01]  /*59b0*/  FMUL.FTZ R59, R59, R8.reuse ;  /* 0x000000083b3b7220 */ /* 0x080fe20000410000 */
[-C--:B------:R-:W-:Y:S01]  /*59c0*/  FMUL.FTZ R62, R62, R8.reuse ;  /* 0x000000083e3e7220 */ /* 0x080fe20000410000 */
[----:B------:R-:W0:Y:S01]  /*59d0*/  MUFU.EX2 R194, R194 ;  /* 0x000000c200c27308 */ /* 0x000e220000000800 */
[----:B--2---:R-:W-:Y:S01]  /*59e0*/  FADD.FTZ R3, R163, R6 ;  /* 0x00000006a3037221 */ /* 0x004fe20000010000 */
[-C--:B------:R-:W-:Y:S01]  /*59f0*/  FMUL.FTZ R63, R63, R8.reuse ;  /* 0x000000083f3f7220 */ /* 0x080fe20000410000 */
[-C--:B------:R-:W-:Y:S01]  /*5a00*/  FMUL.FTZ R66, R66, R8.reuse ;  /* 0x0000000842427220 */ /* 0x080fe20000410000 */
[-C--:B------:R-:W-:Y:S01]  /*5a10*/  FMUL.FTZ R67, R67, R8.reuse ;  /* 0x0000000843437220 */ /* 0x080fe20000410000 */
[-C--:B------:R-:W-:Y:S01]  /*5a20*/  FMUL.FTZ R70, R70, R8.reuse ;  /* 0x0000000846467220 */ /* 0x080fe20000410000 */
[-C--:B------:R-:W-:Y:S01]  /*5a30*/  FMUL.FTZ R71, R71, R8.reuse ;  /* 0x0000000847477220 */ /* 0x080fe20000410000 */
[----:B------:R-:W-:Y:S01]  /*5a40*/  FMUL.FTZ R74, R74, R8 ;  /* 0x000000084a4a7220 */ /* 0x000fe20000410000 */
[----:B------:R-:W2:Y:S01]  /*5a50*/  MUFU.EX2 R190, R190 ;  /* 0x000000be00be7308 */ /* 0x000ea20000000800 */
[----:B-1----:R-:W-:Y:S01]  /*5a60*/  FADD.FTZ R171, R157, R152 ;  /* 0x000000989dab7221 */ /* 0x002fe20000010000 */
[----:B------:R-:W-:Y:S01]  /*5a70*/  F2FP.F16.F32.PACK_AB R152, R175, R14 ;  /* 0x0000000eaf98723e */ /* 0x000fe200000000ff */
[----:B------:R-:W-:Y:S01]  /*5a80*/  BAR.SYNC.DEFER_BLOCKING 0xf, 0x100 ;  /* 0x03c4000000007b1d */ /* 0x000fe20000010000 */
[-C--:B------:R-:W-:Y:S01]  /*5a90*/  FMUL.FTZ R75, R75, R8.reuse ;  /* 0x000000084b4b7220 */ /* 0x080fe20000410000 */
[-C--:B------:R-:W-:Y:S01]  /*5aa0*/  FMUL.FTZ R78, R78, R8.reuse ;  /* 0x000000084e4e7220 */ /* 0x080fe20000410000 */
[-C--:B------:R-:W-:Y:S01]  /*5ab0*/  FMUL.FTZ R79, R79, R8.reuse ;  /* 0x000000084f4f7220 */ /* 0x080fe20000410000 */
[-C--:B------:R-:W-:Y:S01]  /*5ac0*/  FMUL.FTZ R82, R82, R8.reuse ;  /* 0x0000000852527220 */ /* 0x080fe20000410000 */
[-C--:B------:R-:W-:Y:S01]  /*5ad0*/  FMUL.FTZ R83, R83, R8.reuse ;  /* 0x0000000853537220 */ /* 0x080fe20000410000 */
[----:B------:R-:W1:Y:S01]  /*5ae0*/  MUFU.EX2 R167, R167 ;  /* 0x000000a700a77308 */ /* 0x000e620000000800 */
[----:B0-----:R-:W-:Y:S01]  /*5af0*/  FADD.FTZ R6, R194, R3 ;  /* 0x00000003c2067221 */ /* 0x001fe20000010000 */
[-C--:B------:R-:W-:Y:S01]  /*5b00*/  FMUL.FTZ R86, R86, R8.reuse ;  /* 0x0000000856567220 */ /* 0x080fe20000410000 */
[-C--:B------:R-:W-:Y:S01]  /*5b10*/  FMUL.FTZ R87, R87, R8.reuse ;  /* 0x0000000857577220 */ /* 0x080fe20000410000 */
[-C--:B------:R-:W-:Y:S01]  /*5b20*/  FMUL.FTZ R90, R90, R8.reuse ;  /* 0x000000085a5a7220 */ /* 0x080fe20000410000 */
[-C--:B------:R-:W-:Y:S01]  /*5b30*/  FMUL.FTZ R91, R91, R8.reuse ;  /* 0x000000085b5b7220 */ /* 0x080fe20000410000 */
[-C--:B------:R-:W-:Y:S01]  /*5b40*/  FMUL.FTZ R94, R94, R8.reuse ;  /* 0x000000085e5e7220 */ /* 0x080fe20000410000 */
[-C--:B------:R-:W-:Y:S01]  /*5b50*/  FMUL.FTZ R95, R95, R8.reuse ;  /* 0x000000085f5f7220 */ /* 0x080fe20000410000 */
[----:B------:R-:W0:Y:S01]  /*5b60*/  MUFU.EX2 R159, R159 ;  /* 0x0000009f009f7308 */ /* 0x000e220000000800 */
[C---:B--2---:R-:W-:Y:S01]  /*5b70*/  FADD.FTZ R14, R190.reuse, R171 ;  /* 0x000000abbe0e7221 */ /* 0x044fe20000010000 */
[----:B------:R-:W-:Y:S01]  /*5b80*/  F2FP.F16.F32.PACK_AB R162, R190, R157 ;  /* 0x0000009dbea2723e */ /* 0x000fe200000000ff */
[-C--:B------:R-:W-:Y:S01]  /*5b90*/  FMUL.FTZ R98, R98, R8.reuse ;  /* 0x0000000862627220 */ /* 0x080fe20000410000 */
[----:B------:R-:W-:Y:S01]  /*5ba0*/  F2FP.F16.F32.PACK_AB R157, R180, R165 ;  /* 0x000000a5b49d723e */ /* 0x000fe200000000ff */
[-C--:B------:R-:W-:Y:S01]  /*5bb0*/  FMUL.FTZ R99, R99, R8.reuse ;  /* 0x0000000863637220 */ /* 0x080fe20000410000 */
[-C--:B------:R-:W-:Y:S01]  /*5bc0*/  FMUL.FTZ R102, R102, R8.reuse ;  /* 0x0000000866667220 */ /* 0x080fe20000410000 */
[-C--:B------:R-:W-:Y:S01]  /*5bd0*/  FMUL.FTZ R103, R103, R8.reuse ;  /* 0x0000000867677220 */ /* 0x080fe20000410000 */
[----:B------:R-:W2:Y:S01]  /*5be0*/  MUFU.EX2 R196, R196 ;  /* 0x000000c400c47308 */ /* 0x000ea20000000800 */
[----:B-1----:R-:W-:Y:S01]  /*5bf0*/  FADD.FTZ R3, R167, R6 ;  /* 0x00000006a7037221 */ /* 0x002fe20000010000 */
[----:B------:R1:W-:Y:S01]  /*5c00*/  STSM.16.M88.4 [R22+0x26800], R152 ;  /* 0x0268009816007844 */ /* 0x0003e20000000200 */
[-C--:B------:R-:W-:Y:S01]  /*5c10*/  FMUL.FTZ R106, R106, R8.reuse ;  /* 0x000000086a6a7220 */ /* 0x080fe20000410000 */
[-C--:B------:R-:W-:Y:S01]  /*5c20*/  FMUL.FTZ R107, R107, R8.reuse ;  /* 0x000000086b6b7220 */ /* 0x080fe20000410000 */
[-C--:B------:R-:W-:Y:S01]  /*5c30*/  FMUL.FTZ R110, R110, R8.reuse ;  /* 0x000000086e6e7220 */ /* 0x080fe20000410000 */
[-C--:B------:R-:W-:Y:S01]  /*5c40*/  FMUL.FTZ R111, R111, R8.reuse ;  /* 0x000000086f6f7220 */ /* 0x080fe20000410000 */
[-C--:B------:R-:W-:Y:S01]  /*5c50*/  FMUL.FTZ R114, R114, R8.reuse ;  /* 0x0000000872727220 */ /* 0x080fe20000410000 */
[----:B------:R-:W3:Y:S01]  /*5c60*/  MUFU.EX2 R164, R164 ;  /* 0x000000a400a47308 */ /* 0x000ee20000000800 */
        /* <DEDUP_REMOVED lines=14> */
[-C--:B------:R-:W-:Y:S01]  /*5d50*/  FMUL.FTZ R138, R138, R8.reuse ;  /* 0x000000088a8a7220 */ /* 0x080fe20000410000 */
[----:B------:R-:W2:Y:S01]  /*5d60*/  MUFU.EX2 R161, R161 ;  /* 0x000000a100a17308 */ /* 0x000ea20000000800 */
[C---:B---3--:R-:W-:Y:S01]  /*5d70*/  FADD.FTZ R14, R164.reuse, R13 ;  /* 0x0000000da40e7221 */ /* 0x048fe20000010000 */
[----:B------:R-:W-:Y:S01]  /*5d80*/  F2FP.F16.F32.PACK_AB R164, R164, R159 ;  /* 0x0000009fa4a4723e */ /* 0x000fe200000000ff */
[-C--:B------:R-:W-:Y:S01]  /*5d90*/  FMUL.FTZ R139, R139, R8.reuse ;  /* 0x000000088b8b7220 */ /* 0x080fe20000410000 */
[----:B------:R-:W-:Y:S01]  /*5da0*/  F2FP.F16.F32.PACK_AB R159, R192, R177 ;  /* 0x000000b1c09f723e */ /* 0x000fe200000000ff */
[-C--:B------:R-:W-:Y:S01]  /*5db0*/  FMUL.FTZ R142, R142, R8.reuse ;  /* 0x000000088e8e7220 */ /* 0x080fe20000410000 */
[-C--:B------:R-:W-:Y:S01]  /*5dc0*/  FMUL.FTZ R143, R143, R8.reuse ;  /* 0x000000088f8f7220 */ /* 0x080fe20000410000 */
[-C--:B------:R-:W-:Y:S01]  /*5dd0*/  FMUL.FTZ R146, R146, R8.reuse ;  /* 0x0000000892927220 */ /* 0x080fe20000410000 */
[----:B------:R-:W3:Y:S01]  /*5de0*/  MUFU.EX2 R168, R168 ;  /* 0x000000a800a87308 */ /* 0x000ee20000000800 */
[----:B0-----:R-:W-:Y:S01]  /*5df0*/  FADD.FTZ R3, R169, R6 ;  /* 0x00000006a9037221 */ /* 0x001fe20000010000 */
[----:B------:R1:W-:Y:S01]  /*5e00*/  STSM.16.M88.4 [R19], R156 ;  /* 0x0000009c13007844 */ /* 0x0003e20000000200 */
[-C--:B------:R-:W-:Y:S01]  /*5e10*/  FMUL.FTZ R147, R147, R8.reuse ;  /* 0x0000000893937220 */ /* 0x080fe20000410000 */
[-C--:B------:R-:W-:Y:S01]  /*5e20*/  FMUL.FTZ R150, R150, R8.reuse ;  /* 0x0000000896967220 */ /* 0x080fe20000410000 */
[----:B------:R-:W-:-:S03]  /*5e30*/  FMUL.FTZ R151, R151, R8 ;  /* 0x0000000897977220 */ /* 0x000fc60000410000 */
[----:B------:R-:W0:Y:S01]  /*5e40*/  MUFU.EX2 R170, R170 ;  /* 0x000000aa00aa7308 */ /* 0x000e220000000800 */
[----:B--2---:R-:W-:-:S07]  /*5e50*/  FADD.FTZ R13, R161, R14 ;  /* 0x0000000ea10d7221 */ /* 0x004fce0000010000 */
[----:B------:R-:W2:Y:S01]  /*5e60*/  MUFU.EX2 R173, R173 ;  /* 0x000000ad00ad7308 */ /* 0x000ea20000000800 */
[C---:B---3--:R-:W-:Y:S01]  /*5e70*/  F2FP.F16.F32.PACK_AB R166, R168.reuse, R161 ;  /* 0x000000a1a8a6723e */ /* 0x048fe200000000ff */
[----:B------:R-:W-:Y:S01]  /*5e80*/  FADD.FTZ R6, R168, R13 ;  /* 0x0000000da8067221 */ /* 0x000fe20000010000 */
[----:B------:R-:W-:Y:S02]  /*5e90*/  F2FP.F16.F32.PACK_AB R161, R194, R163 ;  /* 0x000000a3c2a1723e */ /* 0x000fe400000000ff */
[----:B------:R-:W-:-:S03]  /*5ea0*/  F2FP.F16.F32.PACK_AB R163, R196, R167 ;  /* 0x000000a7c4a3723e */ /* 0x000fc600000000ff */
[----:B------:R-:W3:Y:S01]  /*5eb0*/  MUFU.EX2 R174, R174 ;  /* 0x000000ae00ae7308 */ /* 0x000ee20000000800 */
[C---:B0-----:R-:W-:Y:S01]  /*5ec0*/  FADD.FTZ R10, R170.reuse, R3 ;  /* 0x00000003aa0a7221 */ /* 0x041fe20000010000 */
[----:B------:R-:W-:Y:S01]  /*5ed0*/  F2FP.F16.F32.PACK_AB R165, R170, R169 ;  /* 0x000000a9aaa5723e */ /* 0x000fe200000000ff */
[----:B------:R1:W-:Y:S02]  /*5ee0*/  STSM.16.M88.4 [R184], R160 ;  /* 0x000000a0b8007844 */ /* 0x0003e40000000200 */
[----:B--2---:R-:W-:Y:S01]  /*5ef0*/  FADD.FTZ R3, R173, R10 ;  /* 0x0000000aad037221 */ /* 0x004fe20000010000 */
[----:B---3--:R-:W-:-:S03]  /*5f00*/  F2FP.F16.F32.PACK_AB R167, R174, R173 ;  /* 0x000000adaea7723e */ /* 0x008fc600000000ff */
[----:B------:R-:W-:Y:S02]  /*5f10*/  FADD.FTZ R3, R174, R3 ;  /* 0x00000003ae037221 */ /* 0x000fe40000010000 */
[----:B------:R1:W-:Y:S01]  /*5f20*/  STSM.16.M88.4 [R23], R164 ;  /* 0x000000a417007844 */ /* 0x0003e20000000200 */
[----:B------:R-:W-:Y:S05]  /*5f30*/  @!P0 BRA `(.L_x_34) ;  /* 0x0000000000048947 */ /* 0x000fea0003800000 */
[----:B------:R-:W-:Y:S01]  /*5f40*/  BPT.TRAP 0x1 ;  /* 0x000000040000795c */ /* 0x000fe20000300000 */
.L_x_34:
[----:B------:R0:W2:Y:S01]  /*5f50*/  SYNCS.PHASECHK.TRANS64.TRYWAIT P3, [UR23+0x28c50], R7 ;  /* 0x028c5007ff0075a7 */ /* 0x0000a20008060157 */
[----:B------:R-:W-:Y:S05]  /*5f60*/  @!P0 BRA `(.L_x_35) ;  /* 0x0000000000048947 */ /* 0x000fea0003800000 */
[----:B------:R-:W-:Y:S01]  /*5f70*/  BPT.TRAP 0x1 ;  /* 0x000000040000795c */ /* 0x000fe20000300000 */
.L_x_35:
[----:B--2---:R-:W-:Y:S05]  /*5f80*/  @P3 BRA `(.L_x_36) ;  /* 0x0000000000083947 */ /* 0x004fea0003800000 */
[----:B------:R-:W2:Y:S02]  /*5f90*/  SYNCS.PHASECHK.TRANS64.TRYWAIT P3, [UR23+0x28c50], R7 ;  /* 0x028c5007ff0075a7 */ /* 0x000ea40008060157 */
[----:B--2---:R-:W-:Y:S05]  /*5fa0*/  @!P3 BRA `(.L_x_37) ;  /* 0x0000007800dcb947 */ /* 0x004fea0003800000 */
.L_x_36:
[----:B------:R-:W-:Y:S01]  /*5fb0*/  ULEA UR10, UR39, UR51, 0xc ;  /* 0x00000033270a7291 */ /* 0x000fe2000f8e603f */
[----:B------:R-:W-:Y:S01]  /*5fc0*/  WARPGROUP.ARRIVE ;  /* 0x00000000000079c5 */ /* 0x000fe20000000000 */
[----:B------:R-:W-:Y:S01]  /*5fd0*/  UMOV UR7, 0x40000040 ;  /* 0x4000004000077882 */ /* 0x000fe20000000000 */
[----:B--2---:R-:W-:Y:S01]  /*5fe0*/  @!P1 VIADD R172, R172, 0x28c60 ;  /* 0x00028c60acac9836 */ /* 0x004fe20000000000 */
[----:B------:R-:W-:Y:S01]  /*5ff0*/  UMOV UR21, UR39 ;  /* 0x0000002700157c82 */ /* 0x000fe20008000000 */
[----:B------:R-:W-:Y:S02]  /*6000*/  IMAD.MOV.U32 R8, RZ, RZ, R5 ;  /* 0x000000ffff087224 */ /* 0x000fe400078e0005 */
[----:B------:R-:W-:Y:S01]  /*6010*/  UMOV UR6, UR10 ;  /* 0x0000000a00067c82 */ /* 0x000fe20008000000 */
[----:B------:R-:W-:Y:S01]  /*6020*/  @!P1 PRMT R172, RZ, 0x654, R172 ;  /* 0x00000654ffac9816 */ /* 0x000fe200000000ac */
[----:B------:R-:W-:Y:S01]  /*6030*/  HGMMA.64x256x16.F32 R24, R152, gdesc[UR4].tnspB, R24, gsb0 ;  /* 0x43e0000498187df0 */ /* 0x000fe20008000818 */
[----:B------:R-:W-:Y:S01]  /*6040*/  UIADD3 UR6, UR10, 0x80, URZ ;  /* 0x000000800a067890 */ /* 0x000fe2000fffe03f */
[----:B------:R-:W-:Y:S01]  /*6050*/  IMAD.MOV.U32 R13, RZ, RZ, R4 ;  /* 0x000000ffff0d7224 */ /* 0x000fe200078e0004 */
[----:B------:R-:W-:Y:S01]  /*6060*/  UMOV UR7, 0x40000040 ;  /* 0x4000004000077882 */ /* 0x000fe20000000000 */
[----:B------:R-:W-:-:S02]  /*6070*/  WARPGROUP.DEPBAR.LE gsb0, 0x0 ;  /* 0x00008000000079c5 */ /* 0x000fc40000010000 */
[----:B------:R-:W-:-:S15]  /*6080*/  WARPGROUP.ARRIVE ;  /* 0x00000000000079c5 */ /* 0x000fde0000000000 */
[----:B------:R-:W-:-:S07]  /*6090*/  NOP ;  /* 0x0000000000007918 */ /* 0x000fce0000000000 */
        /* <DEDUP_REMOVED lines=19> */
[----:B--2---:R-:W2:Y:S02]  /*61d0*/  FENCE.VIEW.ASYNC.S ;  /* 0x00000000000073c6 */ /* 0x004ea40000000000 */
[----:B--2---:R-:W-:Y:S01]  /*61e0*/  NOP ;  /* 0x0000000000007918 */ /* 0x004fe20000000000 */
[----:B------:R-:W-:Y:S06]  /*61f0*/  BAR.ARV 0xe, 0x100 ;  /* 0x0384000000007b1d */ /* 0x000fec0000002000 */
[----:B------:R2:W-:Y:S01]  /*6200*/  @!P1 SYNCS.ARRIVE.TRANS64.RED.A1T0 RZ, [R172+URZ], RZ ;  /* 0x000000ffacff99a7 */ /* 0x0005e2000810043f */
[----:B------:R-:W-:Y:S05]  /*6210*/  @P2 BRA `(.L_x_38) ;  /* 0xffffffe000d02947 */ /* 0x000fea000383ffff */
.L_x_29:
[----:B01----:R-:W0:Y:S01]  /*6220*/  SHFL.BFLY PT, R7, R6, 0x2, 0x1f ;  /* 0x0c401f0006077f89 */ /* 0x003e2200000e0000 */
[----:B------:R-:W-:Y:S01]  /*6230*/  IMAD.MOV.U32 R10, RZ, RZ, RZ ;  /* 0x000000ffff0a7224 */ /* 0x000fe200078e00ff */
[----:B------:R-:W-:Y:S01]  /*6240*/  UIADD3 UR36, UR36, 0x1, URZ ;  /* 0x0000000124247890 */ /* 0x000fe2000fffe03f */
[----:B------:R-:W-:Y:S01]  /*6250*/  IMAD.U32 R14, RZ, RZ, UR20 ;  /* 0x00000014ff0e7e24 */ /* 0x000fe2000f8e00ff */
[----:B------:R-:W1:Y:S01]  /*6260*/  SHFL.BFLY PT, R8, R3, 0x2, 0x1f ;  /* 0x0c401f0003087f89 */ /* 0x000e6200000e0000 */
[----:B------:R-:W-:Y:S08]  /*6270*/  BAR.ARV 0x8, 0x100 ;  /* 0x0204000000007b1d */ /* 0x000ff00000002000 */
[----:B------:R-:W-:Y:S01]  /*6280*/  BAR.SYNC.DEFER_BLOCKING 0xf, 0x100 ;  /* 0x03c4000000007b1d */ /* 0x000fe20000010000 */
[----:B0-----:R-:W-:Y:S01]  /*6290*/  FADD.FTZ R7, R7, R6 ;  /* 0x0000000607077221 */ /* 0x001fe20000010000 */
[----:B------:R-:W-:-:S02]  /*62a0*/  IMAD.MOV.U32 R6, RZ, RZ, RZ ;  /* 0x000000ffff067224 */ /* 0x000fc400078e00ff */
[----:B-1----:R-:W-:Y:S02]  /*62b0*/  FADD.FTZ R8, R8, R3 ;  /* 0x0000000308087221 */ /* 0x002fe40000010000 */
[----:B------:R-:W0:Y:S01]  /*62c0*/  SHFL.BFLY PT, R0, R7, 0x1, 0x1f ;  /* 0x0c201f0007007f89 */ /* 0x000e2200000e0000 */
[----:B------:R-:W-:Y:S01]  /*62d0*/  IMAD.U32 R3, RZ, RZ, UR39 ;  /* 0x00000027ff037e24 */ /* 0x000fe2000f8e00ff */
[----:B------:R-:W-:Y:S02]  /*62e0*/  UIADD3 UR39, UR39, 0x1, URZ ;  /* 0x0000000127277890 */ /* 0x000fe4000fffe03f */
[----:B------:R-:W1:Y:S02]  /*62f0*/  SHFL.BFLY PT, R9, R8, 0x1, 0x1f ;  /* 0x0c201f0008097f89 */ /* 0x000e6400000e0000 */
[----:B------:R-:W-:-:S04]  /*6300*/  UISETP.NE.AND UP0, UPT, UR39, 0x2, UPT ;  /* 0x000000022700788c */ /* 0x000fc8000bf05270 */
[----:B------:R-:W-:Y:S02]  /*6310*/  USEL UR4, URZ, 0x1, UP0 ;  /* 0x000000013f047887 */ /* 0x000fe40008000000 */
[----:B------:R-:W-:Y:S02]  /*6320*/  USEL UR39, UR39, URZ, UP0 ;  /* 0x0000003f27277287 */ /* 0x000fe40008000000 */
[----:B------:R-:W-:Y:S01]  /*6330*/  ULOP3.LUT UR38, UR38, UR4, URZ, 0x3c, !UPT ;  /* 0x0000000426267292 */ /* 0x000fe2000f8e3c3f */
[----:B0-----:R-:W-:Y:S01]  /*6340*/  FADD.FTZ R12, R7, R0 ;  /* 0x00000000070c7221 */ /* 0x001fe20000010000 */
[----:B------:R-:W-:Y:S02]  /*6350*/  IMAD.MOV R0, RZ, RZ, -R18 ;  /* 0x000000ffff007224 */ /* 0x000fe400078e0a12 */
[----:B-1----:R-:W-:Y:S02]  /*6360*/  FADD.FTZ R13, R8, R9 ;  /* 0x00000009080d7221 */ /* 0x002fe40000010000 */
[----:B------:R-:W-:Y:S01]  /*6370*/  FSETP.NE.FTZ.AND P0, PT, R12, RZ, PT ;  /* 0x000000ff0c00720b */ /* 0x000fe20003f15000 */
[----:B------:R-:W-:Y:S01]  /*6380*/  IMAD.U32 R9, RZ, RZ, UR20 ;  /* 0x00000014ff097e24 */ /* 0x000fe2000f8e00ff */
[----:B------:R-:W-:-:S02]  /*6390*/  ISETP.NE.AND P2, PT, R17, R0, PT ;  /* 0x000000001100720c */ /* 0x000fc40003f45270 */
[----:B------:R-:W-:-:S09]  /*63a0*/  FSETP.NE.FTZ.AND P1, PT, R13, RZ, PT ;  /* 0x000000ff0d00720b */ /* 0x000fd20003f35000 */
[----:B------:R-:W0:Y:S01]  /*63b0*/  @P0 MUFU.RCP R10, R12 ;  /* 0x0000000c000a0308 */ /* 0x000e220000001000 */
[----:B------:R-:W-:Y:S01]  /*63c0*/  @P0 FMUL.FTZ R9, R9, 0.69314718246459960938 ;  /* 0x3f31721809090820 */ /* 0x000fe20000410000 */
[----:B------:R-:W-:Y:S02]  /*63d0*/  @!P2 IMAD R0, R3, 0x40, R2 ;  /* 0x000000400300a824 */ /* 0x000fe400078e0202 */
[----:B------:R-:W-:-:S03]  /*63e0*/  IMAD.MOV.U32 R3, RZ, RZ, -0x800000 ;  /* 0xff800000ff037424 */ /* 0x000fc600078e00ff */
[----:B------:R-:W-:Y:S01]  /*63f0*/  @!P2 LEA R11, R0, UR41, 0x2 ;  /* 0x00000029000bac11 */ /* 0x000fe2000f8e10ff */
[----:B------:R-:W-:Y:S01]  /*6400*/  @P1 MUFU.RCP R6, R13 ;  /* 0x0000000d00061308 */ /* 0x000fe20000001000 */
[----:B------:R-:W-:-:S07]  /*6410*/  IMAD.MOV.U32 R0, RZ, RZ, -0x800000 ;  /* 0xff800000ff007424 */ /* 0x000fce00078e00ff */
[----:B------:R-:W1:Y:S01]  /*6420*/  @P0 MUFU.LG2 R8, R12 ;  /* 0x0000000c00080308 */ /* 0x000e620000000c00 */
        /* <DEDUP_REMOVED lines=64> */
[----:B------:R0:W-:Y:S01]  /*6830*/  @!P2 STS [R11+0x28800], R10 ;  /* 0x0288000a0b00a388 */ /* 0x0001e20000000800 */
[----:B-1----:R-:W-:Y:S01]  /*6840*/  @P0 FMUL.FTZ R8, R8, 0.69314718246459960938 ;  /* 0x3f31721808080820 */ /* 0x002fe20000410000 */
[-C--:B------:R-:W-:Y:S01]  /*6850*/  FMUL.FTZ R26, R26, R6.reuse ;  /* 0x000000061a1a7220 */ /* 0x080fe20000410000 */
[-C--:B------:R-:W-:Y:S01]  /*6860*/  FMUL.FTZ R27, R27, R6.reuse ;  /* 0x000000061b1b7220 */ /* 0x080fe20000410000 */
[----:B------:R1:W-:Y:S01]  /*6870*/  @!P2 STS [R11+0x28820], R6 ;  /* 0x028820060b00a388 */ /* 0x0003e20000000800 */
[-C--:B------:R-:W-:Y:S01]  /*6880*/  FMUL.FTZ R30, R30, R6.reuse ;  /* 0x000000061e1e7220 */ /* 0x080fe20000410000 */
[-C--:B------:R-:W-:Y:S01]  /*6890*/  FMUL.FTZ R31, R31, R6.reuse ;  /* 0x000000061f1f7220 */ /* 0x080fe20000410000 */
[-C--:B------:R-:W-:Y:S01]  /*68a0*/  FMUL.FTZ R34, R34, R6.reuse ;  /* 0x0000000622227220 */ /* 0x080fe20000410000 */
[-C--:B------:R-:W-:Y:S01]  /*68b0*/  FMUL.FTZ R35, R35, R6.reuse ;  /* 0x0000000623237220 */ /* 0x080fe20000410000 */
[-C--:B------:R-:W-:Y:S01]  /*68c0*/  FMUL.FTZ R38, R38, R6.reuse ;  /* 0x0000000626267220 */ /* 0x080fe20000410000 */
[----:B0-----:R-:W0:Y:S01]  /*68d0*/  @P1 MUFU.LG2 R10, R13 ;  /* 0x0000000d000a1308 */ /* 0x001e220000000c00 */
[-C--:B------:R-:W-:Y:S01]  /*68e0*/  FMUL.FTZ R39, R39, R6.reuse ;  /* 0x0000000627277220 */ /* 0x080fe20000410000 */
[-C--:B------:R-:W-:Y:S01]  /*68f0*/  FMUL.FTZ R42, R42, R6.reuse ;  /* 0x000000062a2a7220 */ /* 0x080fe20000410000 */
[-C--:B------:R-:W-:Y:S01]  /*6900*/  FMUL.FTZ R43, R43, R6.reuse ;  /* 0x000000062b2b7220 */ /* 0x080fe20000410000 */
[----:B-1----:R-:W-:Y:S01]  /*6910*/  @P1 FMUL.FTZ R11, R14, 0.69314718246459960938 ;  /* 0x3f3172180e0b1820 */ /* 0x002fe20000410000 */
        /* <DEDUP_REMOVED lines=12> */
[----:B0-----:R-:W-:Y:S01]  /*69e0*/  @P1 FMUL.FTZ R10, R10, 0.69314718246459960938 ;  /* 0x3f3172180a0a1820 */ /* 0x001fe20000410000 */
        /* <DEDUP_REMOVED lines=42> */
[----:B------:R-:W-:Y:S01]  /*6c90*/  @P0 FFMA.FTZ R3, R9, R4, R8 ;  /* 0x0000000409030223 */ /* 0x000fe20000010008 */
[----:B------:R-:W-:Y:S01]  /*6ca0*/  @P1 FFMA.FTZ R0, R11, R5, R10 ;  /* 0x000000050b001223 */ /* 0x000fe2000001000a */
[----:B------:R-:W-:Y:S06]  /*6cb0*/  BAR.ARV 0xe, 0x100 ;  /* 0x0384000000007b1d */ /* 0x000fec0000002000 */
.L_x_18:
[----:B------:R-:W0:Y:S01]  /*6cc0*/  S2UR UR6, SR_SWINHI ;  /* 0x00000000000679c3 */ /* 0x000e220000002f00 */
[----:B------:R-:W1:Y:S01]  /*6cd0*/  SHFL.IDX PT, R6, R210, RZ, 0x1f ;  /* 0x00001fffd2067589 */ /* 0x000e6200000e0000 */
[----:B------:R-:W-:Y:S01]  /*6ce0*/  IMAD R9, R211, 0x40, R16 ;  /* 0x00000040d3097824 */ /* 0x000fe200078e0210 */
[----:B------:R-:W-:Y:S01]  /*6cf0*/  F2FP.F16.F32.PACK_AB R96, R97, R96 ;  /* 0x000000606160723e */ /* 0x000fe200000000ff */
[----:B------:R-:W-:Y:S01]  /*6d00*/  ULDC UR7, c[0x0][0xc44] ;  /* 0x0003110000077ab9 */ /* 0x000fe20000000800 */
[----:B------:R-:W-:Y:S01]  /*6d10*/  F2FP.F16.F32.PACK_AB R97, R99, R98 ;  /* 0x000000626361723e */ /* 0x000fe200000000ff */
[----:B------:R-:W-:Y:S01]  /*6d20*/  USHF.R.S32.HI UR11, URZ, 0x1f, UR45 ;  /* 0x0000001f3f0b7899 */ /* 0x000fe2000801142d */
[----:B------:R-:W-:Y:S02]  /*6d30*/  F2FP.F16.F32.PACK_AB R104, R105, R104 ;  /* 0x000000686968723e */ /* 0x000fe400000000ff */
[----:B------:R-:W-:Y:S02]  /*6d40*/  F2FP.F16.F32.PACK_AB R98, R101, R100 ;  /* 0x000000646562723e */ /* 0x000fe400000000ff */
[----:B------:R-:W-:-:S02]  /*6d50*/  F2FP.F16.F32.PACK_AB R99, R103, R102 ;  /* 0x000000666763723e */ /* 0x000fc400000000ff */
[----:B------:R-:W-:Y:S02]  /*6d60*/  F2FP.F16.F32.PACK_AB R105, R107, R106 ;  /* 0x0000006a6b69723e */ /* 0x000fe400000000ff */
[----:B------:R-:W-:Y:S02]  /*6d70*/  F2FP.F16.F32.PACK_AB R106, R109, R108 ;  /* 0x0000006c6d6a723e */ /* 0x000fe400000000ff */
[----:B------:R-:W-:Y:S02]  /*6d80*/  F2FP.F16.F32.PACK_AB R107, R152, R92 ;  /* 0x0000005c986b723e */ /* 0x000fe400000000ff */
[----:B------:R-:W-:Y:S02]  /*6d90*/  F2FP.F16.F32.PACK_AB R112, R113, R112 ;  /* 0x000000707170723e */ /* 0x000fe400000000ff */
[----:B------:R-:W-:Y:S02]  /*6da0*/  F2FP.F16.F32.PACK_AB R113, R155, R153 ;  /* 0x000000999b71723e */ /* 0x000fe400000000ff */
[----:B------:R-:W-:Y:S01]  /*6db0*/  F2FP.F16.F32.PACK_AB R120, R121, R120 ;  /* 0x000000787978723e */ /* 0x000fe200000000ff */
[----:B------:R-:W-:Y:S01]  /*6dc0*/  UMOV UR4, UR41 ;  /* 0x0000002900047c82 */ /* 0x000fe20008000000 */
[----:B0-----:R-:W-:Y:S01]  /*6dd0*/  UMOV UR5, UR6 ;  /* 0x0000000600057c82 */ /* 0x001fe20008000000 */
[----:B------:R-:W-:Y:S01]  /*6de0*/  BAR.SYNC.DEFER_BLOCKING 0x1, 0x100 ;  /* 0x0044000000007b1d */ /* 0x000fe20000010000 */
[----:B------:R-:W-:Y:S01]  /*6df0*/  IMAD.U32 R110, RZ, RZ, UR4 ;  /* 0x00000004ff6e7e24 */ /* 0x000fe2000f8e00ff */
[----:B-1----:R-:W-:Y:S01]  /*6e00*/  ISETP.NE.AND P0, PT, R6, RZ, PT ;  /* 0x000000ff0600720c */ /* 0x002fe20003f05270 */
[----:B------:R-:W-:Y:S01]  /*6e10*/  IMAD.U32 R111, RZ, RZ, UR5 ;  /* 0x00000005ff6f7e24 */ /* 0x000fe2000f8e00ff */
[----:B------:R-:W-:Y:S01]  /*6e20*/  F2FP.F16.F32.PACK_AB R121, R159, R158 ;  /* 0x0000009e9f79723e */ /* 0x000fe200000000ff */
[----:B------:R-:W-:Y:S01]  /*6e30*/  UIADD3 UR5, -UR45, URZ, URZ ;  /* 0x0000003f2d057290 */ /* 0x000fe2000fffe13f */
[----:B------:R-:W-:Y:S01]  /*6e40*/  F2FP.F16.F32.PACK_AB R128, R129, R128 ;  /* 0x000000808180723e */ /* 0x000fe200000000ff */
[--C-:B------:R-:W-:Y:S01]  /*6e50*/  IMAD.WIDE R4, R215, 0x2, R110.reuse ;  /* 0x00000002d7047825 */ /* 0x100fe200078e026e */
[----:B------:R-:W-:Y:S01]  /*6e60*/  F2FP.F16.F32.PACK_AB R129, R164, R163 ;  /* 0x000000a3a481723e */ /* 0x000fe200000000ff */
[----:B------:R-:W-:Y:S01]  /*6e70*/  UIMAD UR7, UR7, UR5, UR44 ;  /* 0x00000005070772a4 */ /* 0x000fe2000f8e022c */
[----:B------:R-:W-:Y:S01]  /*6e80*/  F2FP.F16.F32.PACK_AB R144, R145, R144 ;  /* 0x000000909190723e */ /* 0x000fe200000000ff */
[----:B------:R-:W-:Y:S01]  /*6e90*/  IMAD.WIDE R110, R9, 0x2, R110 ;  /* 0x00000002096e7825 */ /* 0x000fe200078e026e */
[C---:B------:R-:W-:Y:S01]  /*6ea0*/  IADD3 R21, P2, R4.reuse, 0x20, RZ ;  /* 0x0000002004157810 */ /* 0x040fe20007f5e0ff */
[----:B------:R-:W-:Y:S01]  /*6eb0*/  ULDC UR4, c[0x0][0xc] ;  /* 0x0000030000047ab9 */ /* 0x000fe20000000800 */
[C---:B------:R-:W-:Y:S01]  /*6ec0*/  IADD3 R33, P3, R4.reuse, 0x40, RZ ;  /* 0x0000004004217810 */ /* 0x040fe20007f7e0ff */
[----:B------:R-:W-:Y:S01]  /*6ed0*/  UIADD3 UR47, UR4, UR47, URZ ;  /* 0x0000002f042f7290 */ /* 0x000fe2000fffe03f */
[----:B------:R-:W-:Y:S01]  /*6ee0*/  LOP3.LUT R8, R21, 0x380, RZ, 0xc0, !PT ;  /* 0x0000038015087812 */ /* 0x000fe200078ec0ff */
[--C-:B------:R-:W-:Y:S01]  /*6ef0*/  IMAD.X R9, RZ, RZ, R5.reuse, P2 ;  /* 0x000000ffff097224 */ /* 0x100fe200010e0605 */
[----:B------:R-:W-:Y:S01]  /*6f00*/  IADD3 R32, P6, R4, 0x2020, RZ ;  /* 0x0000202004207810 */ /* 0x000fe20007fde0ff */
[--C-:B------:R-:W-:Y:S01]  /*6f10*/  IMAD.X R11, RZ, RZ, R5.reuse, P3 ;  /* 0x000000ffff0b7224 */ /* 0x100fe200018e0605 */
[----:B------:R-:W-:Y:S01]  /*6f20*/  SHF.R.U64 R8, R8, 0x3, RZ ;  /* 0x0000000308087819 */ /* 0x000fe200000012ff */
[----:B------:R-:W-:Y:S01]  /*6f30*/  USHF.R.S32.HI UR10, URZ, 0x1f, UR7 ;  /* 0x0000001f3f0a7899 */ /* 0x000fe20008011407 */
[----:B------:R-:W-:Y:S01]  /*6f40*/  IADD3 R37, P4, R4, 0x60, RZ ;  /* 0x0000006004257810 */ /* 0x000fe20007f9e0ff */
[----:B------:R-:W-:Y:S01]  /*6f50*/  IMAD.X R49, RZ, RZ, R5, P6 ;  /* 0x000000ffff317224 */ /* 0x000fe200030e0605 */
[----:B------:R-:W-:-:S02]  /*6f60*/  LOP3.LUT R8, R8, R21, RZ, 0x3c, !PT ;  /* 0x0000001508087212 */ /* 0x000fc400078e3cff */
[----:B------:R-:W-:Y:S01]  /*6f70*/  IADD3 R41, P5, R4, 0x2000, RZ ;  /* 0x0000200004297810 */ /* 0x000fe20007fbe0ff */
[--C-:B------:R-:W-:Y:S01]  /*6f80*/  IMAD.X R25, RZ, RZ, R5.reuse, P4 ;  /* 0x000000ffff197224 */ /* 0x100fe200020e0605 */
[----:B------:R-:W-:Y:S02]  /*6f90*/  LOP3.LUT R21, R32, 0x380, RZ, 0xc0, !PT ;  /* 0x0000038020157812 */ /* 0x000fe400078ec0ff */
[----:B------:R-:W-:Y:S01]  /*6fa0*/  IADD3 R36, P3, R4, 0x4000, RZ ;  /* 0x0000400004247810 */ /* 0x000fe20007f7e0ff */
[--C-:B------:R-:W-:Y:S01]  /*6fb0*/  IMAD.X R29, RZ, RZ, R5.reuse, P5 ;  /* 0x000000ffff1d7224 */ /* 0x100fe200028e0605 */
[----:B------:R-:W-:Y:S02]  /*6fc0*/  LOP3.LUT R14, R37, 0x380, RZ, 0xc0, !PT ;  /* 0x00000380250e7812 */ /* 0x000fe400078ec0ff */
[----:B------:R-:W-:Y:S01]  /*6fd0*/  LOP3.LUT R20, R41, 0x380, RZ, 0xc0, !PT ;  /* 0x0000038029147812 */ /* 0x000fe200078ec0ff */
[----:B------:R-:W-:Y:S01]  /*6fe0*/  IMAD.X R123, RZ, RZ, R5, P3 ;  /* 0x000000ffff7b7224 */ /* 0x000fe200018e0605 */
[----:B------:R-:W-:-:S02]  /*6ff0*/  SHF.R.U64 R21, R21, 0x3, RZ ;  /* 0x0000000315157819 */ /* 0x000fc400000012ff */
[----:B------:R-:W-:Y:S02]  /*7000*/  SHF.R.U64 R14, R14, 0x3, RZ ;  /* 0x000000030e0e7819 */ /* 0x000fe400000012ff */
[C---:B------:R-:W-:Y:S02]  /*7010*/  IADD3 R45, P1, R4.reuse, 0x2040, RZ ;  /* 0x00002040042d7810 */ /* 0x040fe40007f3e0ff */
[----:B------:R-:W-:Y:S02]  /*7020*/  IADD3 R12, P3, R4, 0x6040, RZ ;  /* 0x00006040040c7810 */ /* 0x000fe40007f7e0ff */
[----:B------:R-:W-:Y:S01]  /*7030*/  SHF.R.U64 R20, R20, 0x3, RZ ;  /* 0x0000000314147819 */ /* 0x000fe200000012ff */
[----:B------:R-:W-:Y:S01]  /*7040*/  IMAD.X R115, RZ, RZ, R5, P1 ;  /* 0x000000ffff737224 */ /* 0x000fe200008e0605 */
[----:B------:R-:W-:Y:S02]  /*7050*/  LOP3.LUT R48, R21, R32, RZ, 0x3c, !PT ;  /* 0x0000002015307212 */ /* 0x000fe400078e3cff */
[----:B------:R-:W-:-:S02]  /*7060*/  IADD3 R53, P2, R4, 0x2060, RZ ;  /* 0x0000206004357810 */ /* 0x000fc40007f5e0ff */
[----:B------:R-:W-:Y:S02]  /*7070*/  IADD3 R57, P4, R4, 0x4020, RZ ;  /* 0x0000402004397810 */ /* 0x000fe40007f9e0ff */
[----:B------:R-:W-:Y:S01]  /*7080*/  LOP3.LUT R21, R36, 0x380, RZ, 0xc0, !PT ;  /* 0x0000038024157812 */ /* 0x000fe200078ec0ff */
[--C-:B------:R-:W-:Y:S01]  /*7090*/  IMAD.X R119, RZ, RZ, R5.reuse, P2 ;  /* 0x000000ffff777224 */ /* 0x100fe200010e0605 */
[----:B------:R-:W-:Y:S01]  /*70a0*/  LOP3.LUT R24, R14, R37, RZ, 0x3c, !PT ;  /* 0x000000250e187212 */ /* 0x000fe200078e3cff */
[----:B------:R-:W-:Y:S01]  /*70b0*/  IMAD.X R127, RZ, RZ, R5, P4 ;  /* 0x000000ffff7f7224 */ /* 0x000fe200020e0605 */
[----:B------:R-:W-:Y:S02]  /*70c0*/  LOP3.LUT R28, R20, R41, RZ, 0x3c, !PT ;  /* 0x00000029141c7212 */ /* 0x000fe400078e3cff */
[----:B------:R-:W-:Y:S02]  /*70d0*/  LOP3.LUT R37, R12, 0x380, RZ, 0xc0, !PT ;  /* 0x000003800c257812 */ /* 0x000fe400078ec0ff */
[----:B------:R-:W-:-:S02]  /*70e0*/  LOP3.LUT R20, R53, 0x380, RZ, 0xc0, !PT ;  /* 0x0000038035147812 */ /* 0x000fc400078ec0ff */
[----:B------:R-:W-:Y:S02]  /*70f0*/  LOP3.LUT R32, R57, 0x380, RZ, 0xc0, !PT ;  /* 0x0000038039207812 */ /* 0x000fe400078ec0ff */
[----:B------:R-:W-:Y:S02]  /*7100*/  SHF.R.U64 R21, R21, 0x3, RZ ;  /* 0x0000000315157819 */ /* 0x000fe400000012ff */
[C---:B------:R-:W-:Y:S02]  /*7110*/  IADD3 R40, P1, R4.reuse, 0x6000, RZ ;  /* 0x0000600004287810 */ /* 0x040fe40007f3e0ff */
[C---:B------:R-:W-:Y:S02]  /*7120*/  IADD3 R69, P2, R4.reuse, 0x6020, RZ ;  /* 0x0000602004457810 */ /* 0x040fe40007f5e0ff */
[----:B------:R-:W-:Y:S01]  /*7130*/  SHF.R.U64 R37, R37, 0x3, RZ ;  /* 0x0000000325257819 */ /* 0x000fe200000012ff */
[--C-:B------:R-:W-:Y:S01]  /*7140*/  IMAD.X R139, RZ, RZ, R5.reuse, P1 ;  /* 0x000000ffff8b7224 */ /* 0x100fe200008e0605 */
[----:B------:R-:W-:Y:S01]  /*7150*/  LOP3.LUT R13, R4, 0x380, RZ, 0xc0, !PT ;  /* 0x00000380040d7812 */ /* 0x000fe200078ec0ff */
[----:B------:R-:W-:Y:S01]  /*7160*/  IMAD.X R143, RZ, RZ, R5, P2 ;  /* 0x000000ffff8f7224 */ /* 0x000fe200010e0605 */
[----:B------:R-:W-:-:S02]  /*7170*/  SHF.R.U64 R20, R20, 0x3, RZ ;  /* 0x0000000314147819 */ /* 0x000fc400000012ff */
[----:B------:R-:W-:Y:S02]  /*7180*/  SHF.R.U64 R32, R32, 0x3, RZ ;  /* 0x0000000320207819 */ /* 0x000fe400000012ff */
[----:B------:R-:W-:Y:S02]  /*7190*/  LOP3.LUT R122, R21, R36, RZ, 0x3c, !PT ;  /* 0x00000024157a7212 */ /* 0x000fe400078e3cff */
[----:B------:R-:W-:Y:S02]  /*71a0*/  IADD3 R65, P6, R4, 0x4060, RZ ;  /* 0x0000406004417810 */ /* 0x000fe40007fde0ff */
[----:B------:R-:W-:Y:S02]  /*71b0*/  LOP3.LUT R10, R33, 0x380, RZ, 0xc0, !PT ;  /* 0x00000380210a7812 */ /* 0x000fe400078ec0ff */
[----:B------:R-:W-:Y:S01]  /*71c0*/  LOP3.LUT R21, R40, 0x380, RZ, 0xc0, !PT ;  /* 0x0000038028157812 */ /* 0x000fe200078ec0ff */
[----:B------:R-:W-:Y:S01]  /*71d0*/  IMAD.X R135, RZ, RZ, R5, P6 ;  /* 0x000000ffff877224 */ /* 0x000fe200030e0605 */
[----:B------:R-:W-:-:S02]  /*71e0*/  LOP3.LUT R12, R37, R12, RZ, 0x3c, !PT ;  /* 0x0000000c250c7212 */ /* 0x000fc400078e3cff */
[----:B------:R-:W-:Y:S02]  /*71f0*/  IADD3 R6, P4, R4, 0x6060, RZ ;  /* 0x0000606004067810 */ /* 0x000fe40007f9e0ff */
[----:B------:R-:W-:Y:S02]  /*7200*/  SHF.R.U64 R13, R13, 0x3, RZ ;  /* 0x000000030d0d7819 */ /* 0x000fe400000012ff */
[----:B------:R-:W-:Y:S01]  /*7210*/  LOP3.LUT R118, R20, R53, RZ, 0x3c, !PT ;  /* 0x0000003514767212 */ /* 0x000fe200078e3cff */
[----:B------:R-:W-:Y:S01]  /*7220*/  IMAD.X R15, RZ, RZ, R5, P4 ;  /* 0x000000ffff0f7224 */ /* 0x000fe200020e0605 */
[----:B------:R-:W-:Y:S02]  /*7230*/  LOP3.LUT R126, R32, R57, RZ, 0x3c, !PT ;  /* 0x00000039207e7212 */ /* 0x000fe400078e3cff */
[----:B------:R-:W-:Y:S02]  /*7240*/  IADD3 R37, P2, R110, 0x3000, RZ ;  /* 0x000030006e257810 */ /* 0x000fe40007f5e0ff */
[----:B------:R-:W-:-:S02]  /*7250*/  SHF.R.U64 R10, R10, 0x3, RZ ;  /* 0x000000030a0a7819 */ /* 0x000fc400000012ff */
[----:B------:R-:W-:Y:S02]  /*7260*/  LOP3.LUT R14, R45, 0x380, RZ, 0xc0, !PT ;  /* 0x000003802d0e7812 */ /* 0x000fe400078ec0ff */
[----:B------:R-:W-:Y:S02]  /*7270*/  LOP3.LUT R20, R65, 0x380, RZ, 0xc0, !PT ;  /* 0x0000038041147812 */ /* 0x000fe400078ec0ff */
[----:B------:R-:W-:Y:S02]  /*7280*/  LOP3.LUT R32, R69, 0x380, RZ, 0xc0, !PT ;  /* 0x0000038045207812 */ /* 0x000fe400078ec0ff */
[----:B------:R-:W-:Y:S02]  /*7290*/  SHF.R.U64 R21, R21, 0x3, RZ ;  /* 0x0000000315157819 */ /* 0x000fe400000012ff */
[----:B------:R-:W-:Y:S02]  /*72a0*/  IADD3 R61, P5, R4, 0x4040, RZ ;  /* 0x00004040043d7810 */ /* 0x000fe40007fbe0ff */
[----:B------:R-:W-:Y:S01]  /*72b0*/  LOP3.LUT R4, R13, R4, RZ, 0x3c, !PT ;  /* 0x000000040d047212 */ /* 0x000fe200078e3cff */
[--C-:B------:R-:W-:Y:S01]  /*72c0*/  IMAD.X R13, RZ, RZ, R5.reuse, P3 ;  /* 0x000000ffff0d7224 */ /* 0x100fe200018e0605 */
[----:B------:R-:W-:Y:S01]  /*72d0*/  LOP3.LUT R36, R37, 0x380, RZ, 0xc0, !PT ;  /* 0x0000038025247812 */ /* 0x000fe200078ec0ff */
[----:B------:R-:W-:Y:S01]  /*72e0*/  IMAD.X R131, RZ, RZ, R5, P5 ;  /* 0x000000ffff837224 */ /* 0x000fe200028e0605 */
[----:B------:R-:W-:-:S02]  /*72f0*/  LOP3.LUT R10, R10, R33, RZ, 0x3c, !PT ;  /* 0x000000210a0a7212 */ /* 0x000fc400078e3cff */
[----:B------:R-:W-:Y:S02]  /*7300*/  SHF.R.U64 R14, R14, 0x3, RZ ;  /* 0x000000030e0e7819 */ /* 0x000fe400000012ff */
[----:B------:R-:W-:Y:S02]  /*7310*/  SHF.R.U64 R20, R20, 0x3, RZ ;  /* 0x0000000314147819 */ /* 0x000fe400000012ff */
[----:B------:R-:W-:Y:S02]  /*7320*/  SHF.R.U64 R32, R32, 0x3, RZ ;  /* 0x0000000320207819 */ /* 0x000fe400000012ff */
[----:B------:R-:W-:Y:S02]  /*7330*/  LOP3.LUT R138, R21, R40, RZ, 0x3c, !PT ;  /* 0x00000028158a7212 */ /* 0x000fe400078e3cff */
[C---:B------:R-:W-:Y:S02]  /*7340*/  IADD3 R21, P4, R110.reuse, 0x1000, RZ ;  /* 0x000010006e157810 */ /* 0x040fe40007f9e0ff */
[----:B------:R-:W-:-:S02]  /*7350*/  IADD3 R33, P3, R110, 0x2000, RZ ;  /* 0x000020006e217810 */ /* 0x000fc40007f7e0ff */
[----:B------:R-:W-:Y:S02]  /*7360*/  SHF.R.U64 R36, R36, 0x3, RZ ;  /* 0x0000000324247819 */ /* 0x000fe400000012ff */
[----:B------:R-:W-:Y:S02]  /*7370*/  LOP3.LUT R114, R14, R45, RZ, 0x3c, !PT ;  /* 0x0000002d0e727212 */ /* 0x000fe400078e3cff */
[----:B------:R-:W-:Y:S02]  /*7380*/  LOP3.LUT R134, R20, R65, RZ, 0x3c, !PT ;  /* 0x0000004114867212 */ /* 0x000fe400078e3cff */
[----:B------:R-:W-:Y:S02]  /*7390*/  LOP3.LUT R142, R32, R69, RZ, 0x3c, !PT ;  /* 0x00000045208e7212 */ /* 0x000fe400078e3cff */
[----:B------:R-:W-:Y:S02]  /*73a0*/  LOP3.LUT R14, R61, 0x380, RZ, 0xc0, !PT ;  /* 0x000003803d0e7812 */ /* 0x000fe400078ec0ff */
[----:B------:R-:W-:-:S02]  /*73b0*/  LOP3.LUT R20, R21, 0x380, RZ, 0xc0, !PT ;  /* 0x0000038015147812 */ /* 0x000fc400078ec0ff */
[----:B------:R-:W-:Y:S02]  /*73c0*/  LOP3.LUT R32, R33, 0x380, RZ, 0xc0, !PT ;  /* 0x0000038021207812 */ /* 0x000fe400078ec0ff */
[----:B------:R-:W-:Y:S02]  /*73d0*/  LOP3.LUT R41, R6, 0x380, RZ, 0xc0, !PT ;  /* 0x0000038006297812 */ /* 0x000fe400078ec0ff */
[----:B------:R-:W-:Y:S01]  /*73e0*/  LOP3.LUT R36, R36, R37, RZ, 0x3c, !PT ;  /* 0x0000002524247212 */ /* 0x000fe200078e3cff */
[----:B------:R-:W-:Y:S01]  /*73f0*/  IMAD.X R37, RZ, RZ, R111, P2 ;  /* 0x000000ffff257224 */ /* 0x000fe200010e066f */
[----:B------:R-:W-:Y:S02]  /*7400*/  SHF.R.U64 R14, R14, 0x3, RZ ;  /* 0x000000030e0e7819 */ /* 0x000fe400000012ff */
[----:B------:R-:W-:Y:S02]  /*7410*/  SHF.R.U64 R20, R20, 0x3, RZ ;  /* 0x0000000314147819 */ /* 0x000fe400000012ff */
[----:B------:R-:W-:-:S02]  /*7420*/  SHF.R.U64 R32, R32, 0x3, RZ ;  /* 0x0000000320207819 */ /* 0x000fc400000012ff */
[----:B------:R-:W-:Y:S02]  /*7430*/  IADD3 R65, P2, R110, 0x9000, RZ ;  /* 0x000090006e417810 */ /* 0x000fe40007f5e0ff */
[----:B------:R-:W-:Y:S02]  /*7440*/  SHF.R.U64 R41, R41, 0x3, RZ ;  /* 0x0000000329297819 */ /* 0x000fe400000012ff */
[----:B------:R-:W-:Y:S02]  /*7450*/  LOP3.LUT R130, R14, R61, RZ, 0x3c, !PT ;  /* 0x0000003d0e827212 */ /* 0x000fe400078e3cff */
[----:B------:R-:W-:Y:S01]  /*7460*/  LOP3.LUT R20, R20, R21, RZ, 0x3c, !PT ;  /* 0x0000001514147212 */ /* 0x000fe200078e3cff */
[--C-:B------:R-:W-:Y:S01]  /*7470*/  IMAD.X R21, RZ, RZ, R111.reuse, P4 ;  /* 0x000000ffff157224 */ /* 0x100fe200020e066f */
[----:B------:R-:W-:Y:S01]  /*7480*/  LOP3.LUT R32, R32, R33, RZ, 0x3c, !PT ;  /* 0x0000002120207212 */ /* 0x000fe200078e3cff */
[----:B------:R-:W-:Y:S01]  /*7490*/  IMAD.X R33, RZ, RZ, R111, P3 ;  /* 0x000000ffff217224 */ /* 0x000fe200018e066f */
[----:B------:R-:W-:-:S02]  /*74a0*/  LOP3.LUT R64, R65, 0x380, RZ, 0xc0, !PT ;  /* 0x0000038041407812 */ /* 0x000fc400078ec0ff */
[----:B------:R-:W-:Y:S02]  /*74b0*/  LOP3.LUT R14, R41, R6, RZ, 0x3c, !PT ;  /* 0x00000006290e7212 */ /* 0x000fe400078e3cff */
[C---:B------:R-:W-:Y:S02]  /*74c0*/  IADD3 R41, P1, R110.reuse, 0x4000, RZ ;  /* 0x000040006e297810 */ /* 0x040fe40007f3e0ff */
[C---:B------:R-:W-:Y:S02]  /*74d0*/  IADD3 R45, P6, R110.reuse, 0x5000, RZ ;  /* 0x000050006e2d7810 */ /* 0x040fe40007fde0ff */
[C---:B------:R-:W-:Y:S02]  /*74e0*/  IADD3 R53, P5, R110.reuse, 0x6000, RZ ;  /* 0x000060006e357810 */ /* 0x040fe40007fbe0ff */
[C---:B------:R-:W-:Y:S02]  /*74f0*/  IADD3 R57, P4, R110.reuse, 0x7000, RZ ;  /* 0x000070006e397810 */ /* 0x040fe40007f9e0ff */
[----:B------:R-:W-:-:S02]  /*7500*/  IADD3 R61, P3, R110, 0x8000, RZ ;  /* 0x000080006e3d7810 */ /* 0x000fc40007f7e0ff */
[----:B------:R-:W-:Y:S02]  /*7510*/  SHF.R.U64 R64, R64, 0x3, RZ ;  /* 0x0000000340407819 */ /* 0x000fe400000012ff */
[----:B------:R-:W-:Y:S02]  /*7520*/  LOP3.LUT R40, R41, 0x380, RZ, 0xc0, !PT ;  /* 0x0000038029287812 */ /* 0x000fe400078ec0ff */
[----:B------:R-:W-:Y:S02]  /*7530*/  LOP3.LUT R44, R45, 0x380, RZ, 0xc0, !PT ;  /* 0x000003802d2c7812 */ /* 0x000fe400078ec0ff */
[----:B------:R-:W-:Y:S02]  /*7540*/  LOP3.LUT R52, R53, 0x380, RZ, 0xc0, !PT ;  /* 0x0000038035347812 */ /* 0x000fe400078ec0ff */
[----:B------:R-:W-:Y:S02]  /*7550*/  LOP3.LUT R56, R57, 0x380, RZ, 0xc0, !PT ;  /* 0x0000038039387812 */ /* 0x000fe400078ec0ff */
[----:B------:R-:W-:-:S02]  /*7560*/  LOP3.LUT R60, R61, 0x380, RZ, 0xc0, !PT ;  /* 0x000003803d3c7812 */ /* 0x000fc400078ec0ff */
[----:B------:R-:W-:Y:S02]  /*7570*/  MOV R223, R4 ;  /* 0x0000000400df7202 */ /* 0x000fe40000000f00 */
[----:B------:R-:W-:Y:S01]  /*7580*/  LOP3.LUT R64, R64, R65, RZ, 0x3c, !PT ;  /* 0x0000004140407212 */ /* 0x000fe200078e3cff */
[----:B------:R-:W-:Y:S01]  /*7590*/  IMAD.X R65, RZ, RZ, R111, P2 ;  /* 0x000000ffff417224 */ /* 0x000fe200010e066f */
[----:B------:R-:W-:Y:S02]  /*75a0*/  F2FP.F16.F32.PACK_AB R5, R27, R26 ;  /* 0x0000001a1b05723e */ /* 0x000fe400000000ff */
[----:B------:R-:W-:Y:S02]  /*75b0*/  LOP3.LUT R26, R110, 0x380, RZ, 0xc0, !PT ;  /* 0x000003806e1a7812 */ /* 0x000fe400078ec0ff */
[----:B------:R-:W-:Y:S02]  /*75c0*/  SHF.R.U64 R40, R40, 0x3, RZ ;  /* 0x0000000328287819 */ /* 0x000fe400000012ff */
[----:B------:R-:W-:-:S02]  /*75d0*/  SHF.R.U64 R44, R44, 0x3, RZ ;  /* 0x000000032c2c7819 */ /* 0x000fc400000012ff */
[----:B------:R-:W-:Y:S02]  /*75e0*/  SHF.R.U64 R52, R52, 0x3, RZ ;  /* 0x0000000334347819 */ /* 0x000fe400000012ff */
[----:B------:R-:W-:Y:S02]  /*75f0*/  SHF.R.U64 R56, R56, 0x3, RZ ;  /* 0x0000000338387819 */ /* 0x000fe400000012ff */
[----:B------:R-:W-:Y:S02]  /*7600*/  SHF.R.U64 R60, R60, 0x3, RZ ;  /* 0x000000033c3c7819 */ /* 0x000fe400000012ff */
[----:B------:R-:W-:Y:S02]  /*7610*/  IADD3 R27, P2, R110, 0xf000, RZ ;  /* 0x0000f0006e1b7810 */ /* 0x000fe40007f5e0ff */
[----:B------:R-:W-:Y:S02]  /*7620*/  F2FP.F16.F32.PACK_AB R6, R7, R205 ;  /* 0x000000cd0706723e */ /* 0x000fe400000000ff */
[----:B------:R-:W-:Y:S01]  /*7630*/  F2FP.F16.F32.PACK_AB R4, R206, R208 ;  /* 0x000000d0ce04723e */ /* 0x000fe200000000ff */
[----:B------:R-:W-:Y:S01]  /*7640*/  IMAD.X R89, RZ, RZ, R111, P2 ;  /* 0x000000ffff597224 */ /* 0x000fe200010e066f */
[----:B------:R-:W-:-:S02]  /*7650*/  F2FP.F16.F32.PACK_AB R7, R31, R30 ;  /* 0x0000001e1f07723e */ /* 0x000fc400000000ff */
[----:B------:R-:W-:Y:S02]  /*7660*/  SHF.R.U64 R31, R26, 0x3, RZ ;  /* 0x000000031a1f7819 */ /* 0x000fe400000012ff */
[----:B------:R-:W-:Y:S01]  /*7670*/  LOP3.LUT R40, R40, R41, RZ, 0x3c, !PT ;  /* 0x0000002928287212 */ /* 0x000fe200078e3cff */
[--C-:B------:R-:W-:Y:S01]  /*7680*/  IMAD.X R41, RZ, RZ, R111.reuse, P1 ;  /* 0x000000ffff297224 */ /* 0x100fe200008e066f */
[----:B------:R-:W-:Y:S01]  /*7690*/  LOP3.LUT R44, R44, R45, RZ, 0x3c, !PT ;  /* 0x0000002d2c2c7212 */ /* 0x000fe200078e3cff */
[--C-:B------:R-:W-:Y:S01]  /*76a0*/  IMAD.X R45, RZ, RZ, R111.reuse, P6 ;  /* 0x000000ffff2d7224 */ /* 0x100fe200030e066f */
[----:B------:R-:W-:Y:S01]  /*76b0*/  LOP3.LUT R52, R52, R53, RZ, 0x3c, !PT ;  /* 0x0000003534347212 */ /* 0x000fe200078e3cff */
[--C-:B------:R-:W-:Y:S01]  /*76c0*/  IMAD.X R53, RZ, RZ, R111.reuse, P5 ;  /* 0x000000ffff357224 */ /* 0x100fe200028e066f */
[----:B------:R-:W-:Y:S01]  /*76d0*/  LOP3.LUT R56, R56, R57, RZ, 0x3c, !PT ;  /* 0x0000003938387212 */ /* 0x000fe200078e3cff */
[--C-:B------:R-:W-:Y:S01]  /*76e0*/  IMAD.X R57, RZ, RZ, R111.reuse, P4 ;  /* 0x000000ffff397224 */ /* 0x100fe200020e066f */
[----:B------:R-:W-:Y:S01]  /*76f0*/  LOP3.LUT R60, R60, R61, RZ, 0x3c, !PT ;  /* 0x0000003d3c3c7212 */ /* 0x000fe200078e3cff */
[----:B------:R-:W-:Y:S01]  /*7700*/  IMAD.X R61, RZ, RZ, R111, P3 ;  /* 0x000000ffff3d7224 */ /* 0x000fe200018e066f */
[----:B------:R-:W-:Y:S01]  /*7710*/  LOP3.LUT R26, R27, 0x380, RZ, 0xc0, !PT ;  /* 0x000003801b1a7812 */ /* 0x000fe200078ec0ff */
[----:B------:R0:W-:Y:S01]  /*7720*/  STSM.16.M88.4 [R223], R4 ;  /* 0x00000004df007844 */ /* 0x0001e20000000200 */
[----:B------:R-:W-:-:S02]  /*7730*/  IADD3 R69, P1, R110, 0xa000, RZ ;  /* 0x0000a0006e457810 */ /* 0x000fc40007f3e0ff */
[C---:B------:R-:W-:Y:S02]  /*7740*/  IADD3 R73, P6, R110.reuse, 0xb000, RZ ;  /* 0x0000b0006e497810 */ /* 0x040fe40007fde0ff */
[C---:B------:R-:W-:Y:S02]  /*7750*/  IADD3 R77, P5, R110.reuse, 0xc000, RZ ;  /* 0x0000c0006e4d7810 */ /* 0x040fe40007fbe0ff */
[C---:B------:R-:W-:Y:S02]  /*7760*/  IADD3 R81, P4, R110.reuse, 0xd000, RZ ;  /* 0x0000d0006e517810 */ /* 0x040fe40007f9e0ff */
[----:B------:R-:W-:Y:S02]  /*7770*/  IADD3 R85, P3, R110, 0xe000, RZ ;  /* 0x0000e0006e557810 */ /* 0x000fe40007f7e0ff */
[----:B------:R-:W-:Y:S02]  /*7780*/  LOP3.LUT R110, R31, R110, RZ, 0x3c, !PT ;  /* 0x0000006e1f6e7212 */ /* 0x000fe400078e3cff */
[----:B------:R-:W-:-:S02]  /*7790*/  SHF.R.U64 R26, R26, 0x3, RZ ;  /* 0x000000031a1a7819 */ /* 0x000fc400000012ff */
[----:B------:R-:W-:Y:S02]  /*77a0*/  MOV R31, R8 ;  /* 0x00000008001f7202 */ /* 0x000fe40000000f00 */
[----:B0-----:R-:W-:Y:S02]  /*77b0*/  F2FP.F16.F32.PACK_AB R4, R204, R207 ;  /* 0x000000cfcc04723e */ /* 0x001fe400000000ff */
[----:B------:R-:W-:Y:S02]  /*77c0*/  F2FP.F16.F32.PACK_AB R5, R35, R34 ;  /* 0x000000222305723e */ /* 0x000fe400000000ff */
[----:B------:R-:W-:Y:S02]  /*77d0*/  F2FP.F16.F32.PACK_AB R6, R202, R203 ;  /* 0x000000cbca06723e */ /* 0x000fe400000000ff */
[----:B------:R-:W-:Y:S02]  /*77e0*/  F2FP.F16.F32.PACK_AB R7, R39, R38 ;  /* 0x000000262707723e */ /* 0x000fe400000000ff */
[----:B------:R-:W-:-:S02]  /*77f0*/  MOV R30, R10 ;  /* 0x0000000a001e7202 */ /* 0x000fc40000000f00 */
[----:B------:R-:W-:Y:S01]  /*7800*/  F2FP.F16.F32.PACK_AB R8, R200, R201 ;  /* 0x000000c9c808723e */ /* 0x000fe200000000ff */
[----:B------:R0:W-:Y:S01]  /*7810*/  STSM.16.M88.4 [R31], R4 ;  /* 0x000000041f007844 */ /* 0x0001e20000000200 */
[----:B------:R-:W-:Y:S02]  /*7820*/  F2FP.F16.F32.PACK_AB R9, R43, R42 ;  /* 0x0000002a2b09723e */ /* 0x000fe400000000ff */
[----:B------:R-:W-:Y:S02]  /*7830*/  F2FP.F16.F32.PACK_AB R10, R198, R199 ;  /* 0x000000c7c60a723e */ /* 0x000fe400000000ff */
[----:B------:R-:W-:Y:S02]  /*7840*/  F2FP.F16.F32.PACK_AB R11, R47, R46 ;  /* 0x0000002e2f0b723e */ /* 0x000fe400000000ff */
[----:B------:R-:W-:Y:S02]  /*7850*/  MOV R34, R12 ;  /* 0x0000000c00227202 */ /* 0x000fe40000000f00 */
[----:B------:R-:W-:Y:S01]  /*7860*/  MOV R35, R14 ;  /* 0x0000000e00237202 */ /* 0x000fe20000000f00 */
[----:B------:R1:W-:Y:S01]  /*7870*/  STSM.16.M88.4 [R30], R8 ;  /* 0x000000081e007844 */ /* 0x0003e20000000200 */
[----:B------:R-:W-:-:S02]  /*7880*/  LOP3.LUT R88, R26, R27, RZ, 0x3c, !PT ;  /* 0x0000001b1a587212 */ /* 0x000fc400078e3cff */
[----:B------:R-:W-:Y:S02]  /*7890*/  MOV R205, R24 ;  /* 0x0000001800cd7202 */ /* 0x000fe40000000f00 */
[----:B------:R-:W-:Y:S02]  /*78a0*/  F2FP.F16.F32.PACK_AB R12, R196, R197 ;  /* 0x000000c5c40c723e */ /* 0x000fe400000000ff */
[----:B------:R-:W-:Y:S02]  /*78b0*/  F2FP.F16.F32.PACK_AB R13, R51, R50 ;  /* 0x00000032330d723e */ /* 0x000fe400000000ff */
[----:B------:R-:W-:Y:S02]  /*78c0*/  F2FP.F16.F32.PACK_AB R14, R194, R195 ;  /* 0x000000c3c20e723e */ /* 0x000fe400000000ff */
[----:B------:R-:W-:Y:S02]  /*78d0*/  F2FP.F16.F32.PACK_AB R15, R55, R54 ;  /* 0x00000036370f723e */ /* 0x000fe400000000ff */
[----:B------:R-:W-:-:S02]  /*78e0*/  MOV R206, R28 ;  /* 0x0000001c00ce7202 */ /* 0x000fc40000000f00 */
[----:B------:R-:W-:Y:S01]  /*78f0*/  F2FP.F16.F32.PACK_AB R24, R192, R193 ;  /* 0x000000c1c018723e */ /* 0x000fe200000000ff */
[----:B------:R-:W-:Y:S01]  /*7900*/  STSM.16.M88.4 [R205], R12 ;  /* 0x0000000ccd007844 */ /* 0x000fe20000000200 */
[----:B------:R-:W-:Y:S02]  /*7910*/  F2FP.F16.F32.PACK_AB R25, R59, R58 ;  /* 0x0000003a3b19723e */ /* 0x000fe400000000ff */
[----:B------:R-:W-:Y:S02]  /*7920*/  F2FP.F16.F32.PACK_AB R26, R190, R191 ;  /* 0x000000bfbe1a723e */ /* 0x000fe400000000ff */
[----:B------:R-:W-:Y:S02]  /*7930*/  F2FP.F16.F32.PACK_AB R27, R63, R62 ;  /* 0x0000003e3f1b723e */ /* 0x000fe400000000ff */
[----:B------:R-:W-:Y:S02]  /*7940*/  MOV R48, R48 ;  /* 0x0000003000307202 */ /* 0x000fe40000000f00 */
[----:B0-----:R-:W-:Y:S01]  /*7950*/  F2FP.F16.F32.PACK_AB R4, R182, R183 ;  /* 0x000000b7b604723e */ /* 0x001fe200000000ff */
[----:B------:R-:W-:Y:S01]  /*7960*/  STSM.16.M88.4 [R206], R24 ;  /* 0x00000018ce007844 */ /* 0x000fe20000000200 */
[----:B------:R-:W-:-:S02]  /*7970*/  F2FP.F16.F32.PACK_AB R5, R67, R66 ;  /* 0x000000424305723e */ /* 0x000fc400000000ff */
[----:B------:R-:W-:Y:S02]  /*7980*/  F2FP.F16.F32.PACK_AB R6, R180, R181 ;  /* 0x000000b5b406723e */ /* 0x000fe400000000ff */
[----:B------:R-:W-:Y:S02]  /*7990*/  F2FP.F16.F32.PACK_AB R7, R71, R70 ;  /* 0x000000464707723e */ /* 0x000fe400000000ff */
[----:B------:R-:W-:Y:S02]  /*79a0*/  MOV R114, R114 ;  /* 0x0000007200727202 */ /* 0x000fe40000000f00 */
[----:B-1----:R-:W-:Y:S01]  /*79b0*/  F2FP.F16.F32.PACK_AB R8, R178, R179 ;  /* 0x000000b3b208723e */ /* 0x002fe200000000ff */
[----:B------:R0:W-:Y:S01]  /*79c0*/  STSM.16.M88.4 [R48], R4 ;  /* 0x0000000430007844 */ /* 0x0001e20000000200 */
[----:B------:R-:W-:Y:S02]  /*79d0*/  F2FP.F16.F32.PACK_AB R9, R75, R74 ;  /* 0x0000004a4b09723e */ /* 0x000fe400000000ff */
[----:B------:R-:W-:-:S02]  /*79e0*/  F2FP.F16.F32.PACK_AB R10, R176, R177 ;  /* 0x000000b1b00a723e */ /* 0x000fc400000000ff */
[----:B------:R-:W-:Y:S02]  /*79f0*/  F2FP.F16.F32.PACK_AB R11, R79, R78 ;  /* 0x0000004e4f0b723e */ /* 0x000fe400000000ff */
[----:B------:R-:W-:Y:S02]  /*7a00*/  MOV R119, R118 ;  /* 0x0000007600777202 */ /* 0x000fe40000000f00 */
[----:B------:R-:W-:Y:S01]  /*7a10*/  F2FP.F16.F32.PACK_AB R28, R174, R175 ;  /* 0x000000afae1c723e */ /* 0x000fe200000000ff */
[----:B------:R1:W-:Y:S01]  /*7a20*/  STSM.16.M88.4 [R114], R8 ;  /* 0x0000000872007844 */ /* 0x0003e20000000200 */
[----:B------:R-:W-:Y:S02]  /*7a30*/  F2FP.F16.F32.PACK_AB R29, R83, R82 ;  /* 0x00000052531d723e */ /* 0x000fe400000000ff */
[----:B------:R-:W-:Y:S02]  /*7a40*/  F2FP.F16.F32.PACK_AB R30, R172, R173 ;  /* 0x000000adac1e723e */ /* 0x000fe400000000ff */
[----:B------:R-:W-:-:S02]  /*7a50*/  F2FP.F16.F32.PACK_AB R31, R87, R86 ;  /* 0x00000056571f723e */ /* 0x000fc400000000ff */
[----:B------:R-:W-:Y:S02]  /*7a60*/  MOV R118, R122 ;  /* 0x0000007a00767202 */ /* 0x000fe40000000f00 */
[----:B0-----:R-:W-:Y:S01]  /*7a70*/  F2FP.F16.F32.PACK_AB R48, R160, R171 ;  /* 0x000000aba030723e */ /* 0x001fe200000000ff */
[----:B------:R-:W-:Y:S01]  /*7a80*/  STSM.16.M88.4 [R119], R28 ;  /* 0x0000001c77007844 */ /* 0x000fe20000000200 */
[----:B------:R-:W-:Y:S02]  /*7a90*/  F2FP.F16.F32.PACK_AB R49, R91, R90 ;  /* 0x0000005a5b31723e */ /* 0x000fe400000000ff */
[----:B------:R-:W-:Y:S02]  /*7aa0*/  F2FP.F16.F32.PACK_AB R50, R93, R154 ;  /* 0x0000009a5d32723e */ /* 0x000fe400000000ff */
[----:B------:R-:W-:Y:S02]  /*7ab0*/  F2FP.F16.F32.PACK_AB R51, R95, R94 ;  /* 0x0000005e5f33723e */ /* 0x000fe400000000ff */
[----:B------:R-:W-:-:S02]  /*7ac0*/  MOV R126, R126 ;  /* 0x0000007e007e7202 */ /* 0x000fc40000000f00 */
[----:B------:R-:W-:Y:S01]  /*7ad0*/  MOV R130, R130 ;  /* 0x0000008200827202 */ /* 0x000fe20000000f00 */
[----:B------:R-:W-:Y:S01]  /*7ae0*/  STSM.16.M88.4 [R118], R48 ;  /* 0x0000003076007844 */ /* 0x000fe20000000200 */
[----:B------:R-:W-:Y:S02]  /*7af0*/  MOV R134, R134 ;  /* 0x0000008600867202 */ /* 0x000fe40000000f00 */
[----:B-1----:R-:W-:Y:S01]  /*7b00*/  F2FP.F16.F32.PACK_AB R114, R117, R116 ;  /* 0x000000747572723e */ /* 0x002fe200000000ff */
[----:B------:R-:W-:Y:S01]  /*7b10*/  STSM.16.M88.4 [R126], R96 ;  /* 0x000000607e007844 */ /* 0x000fe20000000200 */
[----:B------:R-:W-:Y:S02]  /*7b20*/  F2FP.F16.F32.PACK_AB R115, R157, R156 ;  /* 0x0000009c9d73723e */ /* 0x000fe400000000ff */
[----:B------:R-:W-:Y:S01]  /*7b30*/  MOV R138, R138 ;  /* 0x0000008a008a7202 */ /* 0x000fe20000000f00 */
[----:B------:R0:W-:Y:S01]  /*7b40*/  STSM.16.M88.4 [R130], R104 ;  /* 0x0000006882007844 */ /* 0x0001e20000000200 */
[----:B------:R-:W-:-:S02]  /*7b50*/  F2FP.F16.F32.PACK_AB R122, R125, R124 ;  /* 0x0000007c7d7a723e */ /* 0x000fc400000000ff */
[----:B------:R-:W-:Y:S01]  /*7b60*/  F2FP.F16.F32.PACK_AB R123, R162, R161 ;  /* 0x000000a1a27b723e */ /* 0x000fe200000000ff */
[----:B------:R1:W-:Y:S01]  /*7b70*/  STSM.16.M88.4 [R134], R112 ;  /* 0x0000007086007844 */ /* 0x0003e20000000200 */
[----:B------:R-:W-:Y:S02]  /*7b80*/  MOV R142, R142 ;  /* 0x0000008e008e7202 */ /* 0x000fe40000000f00 */
[----:B------:R-:W-:Y:S01]  /*7b90*/  F2FP.F16.F32.PACK_AB R131, R166, R165 ;  /* 0x000000a5a683723e */ /* 0x000fe200000000ff */
[----:B------:R1:W-:Y:S01]  /*7ba0*/  STSM.16.M88.4 [R138], R120 ;  /* 0x000000788a007844 */ /* 0x0003e20000000200 */
[----:B------:R-:W-:Y:S02]  /*7bb0*/  F2FP.F16.F32.PACK_AB R4, R137, R136 ;  /* 0x000000888904723e */ /* 0x000fe400000000ff */
[----:B------:R-:W-:Y:S02]  /*7bc0*/  F2FP.F16.F32.PACK_AB R5, R168, R167 ;  /* 0x000000a7a805723e */ /* 0x000fe400000000ff */
[----:B------:R-:W-:-:S02]  /*7bd0*/  F2FP.F16.F32.PACK_AB R6, R141, R140 ;  /* 0x0000008c8d06723e */ /* 0x000fc400000000ff */
[----:B------:R-:W-:Y:S02]  /*7be0*/  F2FP.F16.F32.PACK_AB R7, R170, R169 ;  /* 0x000000a9aa07723e */ /* 0x000fe400000000ff */
[----:B0-----:R-:W-:Y:S02]  /*7bf0*/  F2FP.F16.F32.PACK_AB R130, R133, R132 ;  /* 0x000000848582723e */ /* 0x001fe400000000ff */
[----:B------:R-:W-:Y:S02]  /*7c00*/  F2FP.F16.F32.PACK_AB R145, R147, R146 ;  /* 0x000000929391723e */ /* 0x000fe400000000ff */
[----:B------:R-:W-:Y:S01]  /*7c10*/  LOP3.LUT R68, R69, 0x380, RZ, 0xc0, !PT ;  /* 0x0000038045447812 */ /* 0x000fe200078ec0ff */
[----:B------:R1:W-:Y:S01]  /*7c20*/  STSM.16.M88.4 [R142], R128 ;  /* 0x000000808e007844 */ /* 0x0003e20000000200 */
[----:B------:R-:W-:Y:S02]  /*7c30*/  LOP3.LUT R72, R73, 0x380, RZ, 0xc0, !PT ;  /* 0x0000038049487812 */ /* 0x000fe400078ec0ff */
[----:B------:R-:W-:Y:S01]  /*7c40*/  LOP3.LUT R76, R77, 0x380, RZ, 0xc0, !PT ;  /* 0x000003804d4c7812 */ /* 0x000fe200078ec0ff */
[----:B------:R1:W-:Y:S01]  /*7c50*/  STSM.16.M88.4 [R34], R4 ;  /* 0x0000000422007844 */ /* 0x0003e20000000200 */
[----:B------:R-:W-:-:S02]  /*7c60*/  LOP3.LUT R80, R81, 0x380, RZ, 0xc0, !PT ;  /* 0x0000038051507812 */ /* 0x000fc400078ec0ff */
[----:B------:R-:W-:Y:S02]  /*7c70*/  LOP3.LUT R84, R85, 0x380, RZ, 0xc0, !PT ;  /* 0x0000038055547812 */ /* 0x000fe400078ec0ff */
[----:B------:R-:W-:Y:S02]  /*7c80*/  F2FP.F16.F32.PACK_AB R146, R149, R148 ;  /* 0x000000949592723e */ /* 0x000fe400000000ff */
[----:B------:R-:W-:Y:S02]  /*7c90*/  F2FP.F16.F32.PACK_AB R147, R151, R150 ;  /* 0x000000969793723e */ /* 0x000fe400000000ff */
[----:B------:R-:W-:Y:S02]  /*7ca0*/  SHF.R.U64 R68, R68, 0x3, RZ ;  /* 0x0000000344447819 */ /* 0x000fe400000012ff */
[----:B------:R-:W-:Y:S01]  /*7cb0*/  SHF.R.U64 R72, R72, 0x3, RZ ;  /* 0x0000000348487819 */ /* 0x000fe200000012ff */
[----:B------:R1:W-:Y:S01]  /*7cc0*/  STSM.16.M88.4 [R35], R144 ;  /* 0x0000009023007844 */ /* 0x0003e20000000200 */
[----:B------:R-:W-:-:S02]  /*7cd0*/  SHF.R.U64 R76, R76, 0x3, RZ ;  /* 0x000000034c4c7819 */ /* 0x000fc400000012ff */
[----:B------:R-:W-:Y:S02]  /*7ce0*/  SHF.R.U64 R80, R80, 0x3, RZ ;  /* 0x0000000350507819 */ /* 0x000fe400000012ff */
[----:B------:R-:W-:Y:S02]  /*7cf0*/  SHF.R.U64 R84, R84, 0x3, RZ ;  /* 0x0000000354547819 */ /* 0x000fe400000012ff */
[----:B------:R-:W-:Y:S01]  /*7d00*/  LOP3.LUT R68, R68, R69, RZ, 0x3c, !PT ;  /* 0x0000004544447212 */ /* 0x000fe200078e3cff */
[--C-:B------:R-:W-:Y:S01]  /*7d10*/  IMAD.X R69, RZ, RZ, R111.reuse, P1 ;  /* 0x000000ffff457224 */ /* 0x100fe200008e066f */
[----:B------:R-:W-:Y:S01]  /*7d20*/  LOP3.LUT R72, R72, R73, RZ, 0x3c, !PT ;  /* 0x0000004948487212 */ /* 0x000fe200078e3cff */
[--C-:B------:R-:W-:Y:S01]  /*7d30*/  IMAD.X R73, RZ, RZ, R111.reuse, P6 ;  /* 0x000000ffff497224 */ /* 0x100fe200030e066f */
[----:B------:R-:W-:Y:S02]  /*7d40*/  LOP3.LUT R76, R76, R77, RZ, 0x3c, !PT ;  /* 0x0000004d4c4c7212 */ /* 0x000fe400078e3cff */
[----:B------:R-:W-:Y:S01]  /*7d50*/  LOP3.LUT R80, R80, R81, RZ, 0x3c, !PT ;  /* 0x0000005150507212 */ /* 0x000fe200078e3cff */
[--C-:B------:R-:W-:Y:S01]  /*7d60*/  IMAD.X R81, RZ, RZ, R111.reuse, P4 ;  /* 0x000000ffff517224 */ /* 0x100fe200020e066f */
[----:B------:R-:W-:Y:S01]  /*7d70*/  LOP3.LUT R84, R84, R85, RZ, 0x3c, !PT ;  /* 0x0000005554547212 */ /* 0x000fe200078e3cff */
[----:B------:R-:W-:Y:S01]  /*7d80*/  IMAD.X R85, RZ, RZ, R111, P3 ;  /* 0x000000ffff557224 */ /* 0x000fe200018e066f */
[----:B------:R-:W-:Y:S01]  /*7d90*/  IADD3.X R77, RZ, R111, RZ, P5, !PT ;  /* 0x0000006fff4d7210 */ /* 0x000fe20002ffe4ff */
[----:B------:R-:W-:Y:S06]  /*7da0*/  BAR.SYNC.DEFER_BLOCKING 0x1, 0x100 ;  /* 0x0044000000007b1d */ /* 0x000fec0000010000 */
[----:B-1----:R-:W-:Y:S05]  /*7db0*/  @P0 BRA `(.L_x_39) ;  /* 0x0000000000cc0947 */ /* 0x002fea0003800000 */
[----:B------:R-:W0:Y:S01]  /*7dc0*/  LDC R10, c[0x0][0xbe8] ;  /* 0x0002fa00ff0a7b82 */ /* 0x000e220000000800 */
[----:B------:R-:W-:Y:S01]  /*7dd0*/  IMAD R4, RZ, RZ, -UR44 ;  /* 0x8000002cff047e24 */ /* 0x000fe2000f8e02ff */
[----:B------:R-:W-:Y:S01]  /*7de0*/  ULDC.64 UR8, c[0x0][0xb90] ;  /* 0x0002e40000087ab9 */ /* 0x000fe20000000a00 */
[----:B------:R-:W-:Y:S01]  /*7df0*/  IMAD.MOV R14, RZ, RZ, -R18 ;  /* 0x000000ffff0e7224 */ /* 0x000fe200078e0a12 */
[----:B------:R-:W-:Y:S02]  /*7e00*/  UIMAD UR6, UR10, UR8, URZ ;  /* 0x000000080a0672a4 */ /* 0x000fe4000f8e023f */
[----:B------:R-:W-:Y:S02]  /*7e10*/  UIMAD.WIDE.U32 UR4, UR7, UR8, URZ ;  /* 0x00000008070472a5 */ /* 0x000fe4000f8e003f */
[----:B------:R-:W1:Y:S01]  /*7e20*/  LDC R15, c[0x0][0xc38] ;  /* 0x00030e00ff0f7b82 */ /* 0x000e620000000800 */
[----:B------:R-:W-:-:S04]  /*7e30*/  UIMAD UR6, UR7, UR9, UR6 ;  /* 0x00000009070672a4 */ /* 0x000fc8000f8e0206 */
[----:B------:R-:W-:-:S03]  /*7e40*/  UIADD3 UR6, UR5, UR6, URZ ;  /* 0x0000000605067290 */ /* 0x000fc6000fffe03f */
[----:B------:R-:W2:Y:S01]  /*7e50*/  LDC.64 R12, c[0x0][0xb98] ;  /* 0x0002e600ff0c7b82 */ /* 0x000ea20000000a00 */
[----:B0-----:R-:W-:Y:S01]  /*7e60*/  ISETP.NE.AND P0, PT, R10, 0x1, PT ;  /* 0x000000010a00780c */ /* 0x001fe20003f05270 */
[----:B-1----:R-:W-:-:S04]  /*7e70*/  IMAD R15, R15, R4, UR46 ;  /* 0x0000002e0f0f7e24 */ /* 0x002fc8000f8e0204 */
[----:B------:R-:W-:-:S08]  /*7e80*/  IMAD R8, R15, 0x40, R214 ;  /* 0x000000400f087824 */ /* 0x000fd000078e02d6 */
[----:B------:R-:W0:Y:S01]  /*7e90*/  @P0 LDC R5, c[0x0][0xbec] ;  /* 0x0002fb00ff050b82 */ /* 0x000e220000000800 */
[----:B------:R-:W-:Y:S02]  /*7ea0*/  IMAD R15, R15, 0x40, R2 ;  /* 0x000000400f0f7824 */ /* 0x000fe400078e0202 */
[----:B------:R-:W-:Y:S02]  /*7eb0*/  IMAD.MOV.U32 R7, RZ, RZ, R8 ;  /* 0x000000ffff077224 */ /* 0x000fe400078e0008 */
[----:B--2---:R-:W-:-:S03]  /*7ec0*/  IMAD R6, R12, UR11, RZ ;  /* 0x0000000b0c067c24 */ /* 0x004fc6000f8e02ff */
[----:B------:R-:W1:Y:S01]  /*7ed0*/  @P0 LDC R9, c[0x0][0xbf0] ;  /* 0x0002fc00ff090b82 */ /* 0x000e620000000800 */
[----:B0-----:R-:W-:-:S04]  /*7ee0*/  @P0 IMAD.HI.U32 R4, R8, R5, RZ ;  /* 0x0000000508040227 */ /* 0x001fc800078e00ff */
[----:B------:R-:W-:Y:S02]  /*7ef0*/  IMAD.U32 R5, RZ, RZ, UR5 ;  /* 0x00000005ff057e24 */ /* 0x000fe4000f8e00ff */
[----:B------:R-:W-:Y:S01]  /*7f00*/  IMAD.U32 R5, RZ, RZ, UR6 ;  /* 0x00000006ff057e24 */ /* 0x000fe2000f8e00ff */
[----:B-1----:R-:W-:Y:S01]  /*7f10*/  @P0 SHF.R.U32.HI R7, RZ, R9, R4 ;  /* 0x00000009ff070219 */ /* 0x002fe20000011604 */
[----:B------:R-:W-:Y:S01]  /*7f20*/  IMAD.U32 R4, RZ, RZ, UR4 ;  /* 0x00000004ff047e24 */ /* 0x000fe2000f8e00ff */
[----:B------:R-:W-:Y:S02]  /*7f30*/  ULDC.64 UR4, c[0x0][0xb88] ;  /* 0x0002e20000047ab9 */ /* 0x000fe40000000a00 */
[--C-:B------:R-:W-:Y:S01]  /*7f40*/  SHF.R.S32.HI R11, RZ, 0x1f, R7.reuse ;  /* 0x0000001fff0b7819 */ /* 0x100fe20000011407 */
[----:B------:R-:W-:Y:S02]  /*7f50*/  IMAD.MOV R9, RZ, RZ, -R7 ;  /* 0x000000ffff097224 */ /* 0x000fe400078e0a07 */
[----:B------:R-:W-:-:S04]  /*7f60*/  IMAD.WIDE.U32 R4, R12, UR45, R4 ;  /* 0x0000002d0c047c25 */ /* 0x000fc8000f8e0004 */
[----:B------:R-:W-:Y:S01]  /*7f70*/  IMAD R9, R10, R9, R8 ;  /* 0x000000090a097224 */ /* 0x000fe200078e0208 */
[----:B------:R-:W-:Y:S01]  /*7f80*/  IADD3 R4, P0, R7, R4, RZ ;  /* 0x0000000407047210 */ /* 0x000fe20007f1e0ff */
[----:B------:R-:W-:-:S03]  /*7f90*/  IMAD R8, R13, UR45, R6 ;  /* 0x0000002d0d087c24 */ /* 0x000fc6000f8e0206 */
[----:B------:R-:W-:Y:S02]  /*7fa0*/  SHF.R.S32.HI R6, RZ, 0x1f, R9 ;  /* 0x0000001fff067819 */ /* 0x000fe40000011409 */
[----:B------:R-:W-:-:S03]  /*7fb0*/  IADD3.X R5, R11, R5, R8, P0, !PT ;  /* 0x000000050b057210 */ /* 0x000fc600007fe408 */
[----:B------:R-:W-:Y:S02]  /*7fc0*/  IMAD R6, R6, UR4, RZ ;  /* 0x0000000406067c24 */ /* 0x000fe4000f8e02ff */
[----:B------:R-:W-:-:S04]  /*7fd0*/  IMAD.WIDE.U32 R4, R9, UR4, R4 ;  /* 0x0000000409047c25 */ /* 0x000fc8000f8e0004 */
[----:B------:R-:W-:Y:S01]  /*7fe0*/  IMAD R7, R9, UR5, R6 ;  /* 0x0000000509077c24 */ /* 0x000fe2000f8e0206 */
[----:B------:R-:W-:Y:S01]  /*7ff0*/  ULDC.64 UR4, c[0x0][0xb50] ;  /* 0x0002d40000047ab9 */ /* 0x000fe20000000a00 */
[----:B------:R-:W-:Y:S01]  /*8000*/  VIADD R9, R15, 0x8 ;  /* 0x000000080f097836 */ /* 0x000fe20000000000 */
[----:B------:R-:W-:Y:S01]  /*8010*/  LEA R11, P0, R4, UR4, 0x2 ;  /* 0x00000004040b7c11 */ /* 0x000fe2000f8010ff */
[----:B------:R-:W-:Y:S01]  /*8020*/  IMAD.IADD R5, R5, 0x1, R7 ;  /* 0x0000000105057824 */ /* 0x000fe200078e0207 */
[----:B------:R-:W-:Y:S02]  /*8030*/  ULDC UR4, c[0x0][0xa88] ;  /* 0x0002a20000047ab9 */ /* 0x000fe40000000800 */
[----:B------:R-:W-:Y:S01]  /*8040*/  IMAD R8, R10, UR4, RZ ;  /* 0x000000040a087c24 */ /* 0x000fe2000f8e02ff */
[----:B------:R-:W-:Y:S01]  /*8050*/  SHFL.IDX PT, R6, R11, 0x1, 0x1c1f ;  /* 0x003c1f000b067f89 */ /* 0x000fe200000e0000 */
[----:B------:R-:W-:Y:S02]  /*8060*/  LEA.HI.X R12, R4, UR5, R5, 0x2, P0 ;  /* 0x00000005040c7c11 */ /* 0x000fe400080f1405 */
[----:B------:R-:W-:Y:S01]  /*8070*/  ISETP.NE.AND P0, PT, R17, R14, PT ;  /* 0x0000000e1100720c */ /* 0x000fe20003f05270 */
[----:B------:R-:W-:Y:S03]  /*8080*/  SHFL.IDX PT, R4, R11, RZ, 0x1c1f ;  /* 0x001c1fff0b047589 */ /* 0x000fe600000e0000 */
[-C--:B------:R-:W-:Y:S01]  /*8090*/  ISETP.GE.OR P1, PT, R15, R8.reuse, P0 ;  /* 0x000000080f00720c */ /* 0x080fe20000726670 */
[----:B------:R-:W0:Y:S01]  /*80a0*/  SHFL.IDX PT, R5, R12, RZ, 0x1c1f ;  /* 0x001c1fff0c057589 */ /* 0x000e2200000e0000 */
[----:B------:R-:W-:-:S03]  /*80b0*/  ISETP.GE.OR P0, PT, R9, R8, P0 ;  /* 0x000000080900720c */ /* 0x000fc60000706670 */
[----:B------:R-:W1:Y:S08]  /*80c0*/  SHFL.IDX PT, R7, R12, 0x1, 0x1c1f ;  /* 0x003c1f000c077f89 */ /* 0x000e7000000e0000 */
[----:B0-----:R0:W-:Y:S04]  /*80d0*/  @!P1 ST.E desc[UR42][R4.64], R3 ;  /* 0x0000000304009985 */ /* 0x0011e8000c10192a */
[----:B-1----:R0:W-:Y:S02]  /*80e0*/  @!P0 ST.E desc[UR42][R6.64], R0 ;  /* 0x0000000006008985 */ /* 0x0021e4000c10192a */
.L_x_39:
[----:B------:R-:W1:Y:S01]  /*80f0*/  LDC R14, c[0x0][0xbe8] ;  /* 0x0002fa00ff0e7b82 */ /* 0x000e620000000800 */
[----:B------:R-:W-:Y:S01]  /*8100*/  ULDC UR12, c[0x0][0xac8] ;  /* 0x0002b200000c7ab9 */ /* 0x000fe20000000800 */
[----:B0-----:R0:W5:Y:S04]  /*8110*/  LD.E.128 R4, desc[UR42][R20.64] ;  /* 0x0000002a14047980 */ /* 0x001168000c101d00 */
[----:B------:R-:W5:Y:S02]  /*8120*/  LD.E.128 R108, desc[UR42][R110.64] ;  /* 0x0000002a6e6c7980 */ /* 0x000f64000c101d00 */
[----:B------:R-:W2:Y:S01]  /*8130*/  LDC R10, c[0x0][0xc38] ;  /* 0x00030e00ff0a7b82 */ /* 0x000ea20000000800 */
[----:B------:R-:W-:Y:S01]  /*8140*/  ISETP.GE.AND P1, PT, R189, UR12, PT ;  /* 0x0000000cbd007c0c */ /* 0x000fe2000bf26270 */
[----:B------:R-:W-:Y:S01]  /*8150*/  IMAD R9, RZ, RZ, -UR44 ;  /* 0x8000002cff097e24 */ /* 0x000fe2000f8e02ff */
[----:B------:R-:W-:Y:S01]  /*8160*/  ULDC.64 UR8, c[0x0][0xae8] ;  /* 0x0002ba0000087ab9 */ /* 0x000fe20000000a00 */
[----:B------:R-:W5:Y:S04]  /*8170*/  LD.E.128 R32, desc[UR42][R32.64] ;  /* 0x0000002a20207980 */ /* 0x000f68000c101d00 */
[----:B------:R-:W3:Y:S01]  /*8180*/  LDC.64 R12, c[0x0][0xae0] ;  /* 0x0002b800ff0c7b82 */ /* 0x000ee20000000a00 */
[----:B------:R-:W5:Y:S04]  /*8190*/  LD.E.128 R36, desc[UR42][R36.64] ;  /* 0x0000002a24247980 */ /* 0x000f68000c101d00 */
[----:B------:R-:W5:Y:S01]  /*81a0*/  LD.E.128 R40, desc[UR42][R40.64] ;  /* 0x0000002a28287980 */ /* 0x000f62000c101d00 */
[----:B-1----:R-:W-:-:S03]  /*81b0*/  ISETP.NE.AND P3, PT, R14, 0x1, PT ;  /* 0x000000010e00780c */ /* 0x002fc60003f65270 */
[----:B------:R-:W5:Y:S01]  /*81c0*/  LD.E.128 R44, desc[UR42][R44.64] ;  /* 0x0000002a2c2c7980 */ /* 0x000f62000c101d00 */
[----:B------:R-:W-:Y:S02]  /*81d0*/  ISETP.GE.AND P0, PT, R188, UR12, PT ;  /* 0x0000000cbc007c0c */ /* 0x000fe4000bf06270 */
[----:B------:R-:W-:Y:S01]  /*81e0*/  SEL R3, RZ, 0xffffffff, P1 ;  /* 0xffffffffff037807 */ /* 0x000fe20000800000 */
[----:B------:R-:W5:Y:S01]  /*81f0*/  LD.E.128 R52, desc[UR42][R52.64] ;  /* 0x0000002a34347980 */ /* 0x000f62000c101d00 */
[----:B------:R-:W-:-:S03]  /*8200*/  ISETP.GE.AND P2, PT, R16, UR12, PT ;  /* 0x0000000c10007c0c */ /* 0x000fc6000bf46270 */
[----:B------:R-:W5:Y:S02]  /*8210*/  LD.E.128 R56, desc[UR42][R56.64] ;  /* 0x0000002a38387980 */ /* 0x000f64000c101d00 */
[----:B0-----:R-:W0:Y:S01]  /*8220*/  @P3 LDC R20, c[0x0][0xbec] ;  /* 0x0002fb00ff143b82 */ /* 0x001e220000000800 */
[----:B------:R-:W-:Y:S01]  /*8230*/  SEL R8, RZ, 0xffffffff, P0 ;  /* 0xffffffffff087807 */ /* 0x000fe20000000000 */
[----:B------:R-:W-:Y:S01]  /*8240*/  IMAD.SHL.U32 R3, R3, 0x2, RZ ;  /* 0x0000000203037824 */ /* 0x000fe200078e00ff */
[----:B------:R-:W-:Y:S01]  /*8250*/  SEL R0, RZ, 0x1, P2 ;  /* 0x00000001ff007807 */ /* 0x000fe20001000000 */
[----:B------:R-:W5:Y:S04]  /*8260*/  LD.E.128 R60, desc[UR42][R60.64] ;  /* 0x0000002a3c3c7980 */ /* 0x000f68000c101d00 */
[----:B------:R-:W1:Y:S01]  /*8270*/  @P3 LDC R11, c[0x0][0xbf0] ;  /* 0x0002fc00ff0b3b82 */ /* 0x000e620000000800 */
[----:B------:R-:W-:Y:S01]  /*8280*/  IMAD.SHL.U32 R8, R8, 0x4, RZ ;  /* 0x0000000408087824 */ /* 0x000fe200078e00ff */
[----:B------:R-:W-:Y:S01]  /*8290*/  LOP3.LUT R3, R3, 0x2, R0, 0xe2, !PT ;  /* 0x0000000203037812 */ /* 0x000fe200078ee200 */
[----:B------:R-:W5:Y:S01]  /*82a0*/  LD.E.128 R64, desc[UR42][R64.64] ;  /* 0x0000002a40407980 */ /* 0x000f62000c101d00 */
[----:B------:R-:W-:Y:S01]  /*82b0*/  ISETP.GE.AND P0, PT, R187, UR12, PT ;  /* 0x0000000cbb007c0c */ /* 0x000fe2000bf06270 */
[----:B--2---:R-:W-:Y:S01]  /*82c0*/  IMAD R28, R10, R9, UR46 ;  /* 0x0000002e0a1c7e24 */ /* 0x004fe2000f8e0209 */
[----:B------:R-:W-:Y:S01]  /*82d0*/  LOP3.LUT R3, R8, 0x4, R3, 0xe2, !PT ;  /* 0x0000000408037812 */ /* 0x000fe200078ee203 */
[----:B------:R-:W-:Y:S01]  /*82e0*/  IMAD R0, R209, 0x20, R211 ;  /* 0x00000020d1007824 */ /* 0x000fe200078e02d3 */
[----:B------:R-:W-:Y:S01]  /*82f0*/  SEL R8, RZ, 0xffffffff, P0 ;  /* 0xffffffffff087807 */ /* 0x000fe20000000000 */
[----:B------:R-:W5:Y:S02]  /*8300*/  LD.E.128 R68, desc[UR42][R68.64] ;  /* 0x0000002a44447980 */ /* 0x000f64000c101d00 */
[----:B------:R-:W-:-:S02]  /*8310*/  IMAD R15, R28, 0x40, R0 ;  /* 0x000000401c0f7824 */ /* 0x000fc400078e0200 */
[----:B------:R-:W-:Y:S01]  /*8320*/  IMAD.SHL.U32 R8, R8, 0x8, RZ ;  /* 0x0000000808087824 */ /* 0x000fe200078e00ff */
[----:B------:R-:W-:Y:S01]  /*8330*/  UIMAD UR6, UR10, UR8, URZ ;  /* 0x000000080a0672a4 */ /* 0x000fe2000f8e023f */
[----:B------:R-:W5:Y:S01]  /*8340*/  LD.E.128 R72, desc[UR42][R72.64] ;  /* 0x0000002a48487980 */ /* 0x000f62000c101d00 */
[----:B0-----:R-:W-:Y:S01]  /*8350*/  @P3 IMAD.HI.U32 R0, R15, R20, RZ ;  /* 0x000000140f003227 */ /* 0x001fe200078e00ff */
[----:B------:R-:W-:Y:S02]  /*8360*/  ISETP.GE.AND P1, PT, R186, UR12, PT ;  /* 0x0000000cba007c0c */ /* 0x000fe4000bf26270 */
[----:B------:R-:W-:Y:S01]  /*8370*/  LOP3.LUT R3, R8, 0x8, R3, 0xe2, !PT ;  /* 0x0000000808037812 */ /* 0x000fe200078ee203 */
[----:B------:R-:W-:Y:S01]  /*8380*/  IMAD.MOV.U32 R8, RZ, RZ, R15 ;  /* 0x000000ffff087224 */ /* 0x000fe200078e000f */
[----:B------:R-:W-:Y:S01]  /*8390*/  UIMAD.WIDE.U32 UR4, UR7, UR8, URZ ;  /* 0x00000008070472a5 */ /* 0x000fe2000f8e003f */
[----:B------:R-:W5:Y:S01]  /*83a0*/  LD.E.128 R76, desc[UR42][R76.64] ;  /* 0x0000002a4c4c7980 */ /* 0x000f62000c101d00 */
[----:B------:R-:W-:Y:S01]  /*83b0*/  UIMAD UR6, UR7, UR9, UR6 ;  /* 0x00000009070672a4 */ /* 0x000fe2000f8e0206 */
[----:B-1----:R-:W-:-:S02]  /*83c0*/  @P3 SHF.R.U32.HI R8, RZ, R11, R0 ;  /* 0x0000000bff083219 */ /* 0x002fc40000011600 */
[----:B------:R-:W-:Y:S01]  /*83d0*/  SEL R0, RZ, 0xffffffff, P1 ;  /* 0xffffffffff007807 */ /* 0x000fe20000800000 */
[----:B------:R-:W-:Y:S01]  /*83e0*/  ULDC.64 UR8, c[0x0][0xaf0] ;  /* 0x0002bc0000087ab9 */ /* 0x000fe20000000a00 */
[----:B------:R-:W-:Y:S01]  /*83f0*/  UIADD3 UR5, UR5, UR6, URZ ;  /* 0x0000000605057290 */ /* 0x000fe2000fffe03f */
[--C-:B------:R-:W-:Y:S01]  /*8400*/  SHF.R.S32.HI R11, RZ, 0x1f, R8.reuse ;  /* 0x0000001fff0b7819 */ /* 0x100fe20000011408 */
[----:B------:R-:W-:Y:S01]  /*8410*/  UIMAD UR6, UR11, UR8, URZ ;  /* 0x000000080b0672a4 */ /* 0x000fe2000f8e023f */
[----:B------:R-:W-:Y:S01]  /*8420*/  ISETP.GE.AND P0, PT, R185, UR12, PT ;  /* 0x0000000cb9007c0c */ /* 0x000fe2000bf06270 */
[----:B------:R-:W-:Y:S01]  /*8430*/  IMAD.SHL.U32 R0, R0, 0x10, RZ ;  /* 0x0000001000007824 */ /* 0x000fe200078e00ff */
[----:B------:R-:W-:Y:S01]  /*8440*/  UIMAD.WIDE.U32 UR4, UR45, UR8, UR4 ;  /* 0x000000082d0472a5 */ /* 0x000fe2000f8e0004 */
[----:B------:R-:W-:Y:S01]  /*8450*/  IMAD.MOV R10, RZ, RZ, -R8 ;  /* 0x000000ffff0a7224 */ /* 0x000fe200078e0a08 */
[----:B------:R-:W-:Y:S01]  /*8460*/  UIMAD UR6, UR45, UR9, UR6 ;  /* 0x000000092d0672a4 */ /* 0x000fe2000f8e0206 */
[----:B------:R-:W-:Y:S01]  /*8470*/  SEL R9, RZ, 0xffffffff, P0 ;  /* 0xffffffffff097807 */ /* 0x000fe20000000000 */
[----:B---3--:R-:W-:Y:S01]  /*8480*/  IMAD R11, R11, R12, RZ ;  /* 0x0000000c0b0b7224 */ /* 0x008fe200078e02ff */
[----:B------:R-:W-:Y:S01]  /*8490*/  LOP3.LUT R0, R0, 0x10, R3, 0xe2, !PT ;  /* 0x0000001000007812 */ /* 0x000fe200078ee203 */
[----:B------:R-:W-:Y:S01]  /*84a0*/  IMAD R3, R14, R10, R15 ;  /* 0x0000000a0e037224 */ /* 0x000fe200078e020f */
[----:B------:R-:W-:Y:S01]  /*84b0*/  UIADD3 UR5, UR5, UR6, URZ ;  /* 0x0000000605057290 */ /* 0x000fe2000fffe03f */
[----:B------:R-:W-:Y:S01]  /*84c0*/  IMAD R13, R8, R13, R11 ;  /* 0x0000000d080d7224 */ /* 0x000fe200078e020b */
[----:B------:R-:W5:Y:S01]  /*84d0*/  LD.E.128 R80, desc[UR42][R80.64] ;  /* 0x0000002a50507980 */ /* 0x000f62000c101d00 */
[----:B------:R-:W-:Y:S01]  /*84e0*/  IMAD.SHL.U32 R11, R9, 0x20, RZ ;  /* 0x00000020090b7824 */ /* 0x000fe200078e00ff */
[----:B------:R-:W-:-:S02]  /*84f0*/  ISETP.GE.AND P0, PT, R213, UR12, PT ;  /* 0x0000000cd5007c0c */ /* 0x000fc4000bf06270 */
[----:B------:R-:W5:Y:S01]  /*8500*/  LD.E.128 R84, desc[UR42][R84.64] ;  /* 0x0000002a54547980 */ /* 0x000f62000c101d00 */
[----:B------:R-:W-:Y:S01]  /*8510*/  SHF.R.S32.HI R10, RZ, 0x1f, R3 ;  /* 0x0000001fff0a7819 */ /* 0x000fe20000011403 */
[----:B------:R-:W-:Y:S01]  /*8520*/  IMAD.WIDE.U32 R8, R8, R12, UR4 ;  /* 0x0000000408087e25 */ /* 0x000fe2000f8e000c */
[----:B------:R-:W-:Y:S01]  /*8530*/  LOP3.LUT R0, R11, 0x20, R0, 0xe2, !PT ;  /* 0x000000200b007812 */ /* 0x000fe200078ee200 */
[----:B------:R-:W-:Y:S01]  /*8540*/  ULDC.64 UR4, c[0x0][0xad8] ;  /* 0x0002b60000047ab9 */ /* 0x000fe20000000a00 */
[----:B------:R-:W5:Y:S01]  /*8550*/  LD.E.128 R88, desc[UR42][R88.64] ;  /* 0x0000002a58587980 */ /* 0x000f62000c101d00 */
[----:B------:R-:W-:Y:S01]  /*8560*/  SEL R11, RZ, 0x40, P0 ;  /* 0x00000040ff0b7807 */ /* 0x000fe20000000000 */
[----:B------:R-:W-:Y:S01]  /*8570*/  IMAD R10, R10, UR4, RZ ;  /* 0x000000040a0a7c24 */ /* 0x000fe2000f8e02ff */
[----:B------:R-:W-:Y:S01]  /*8580*/  ULDC.64 UR6, c[0x0][0xa80] ;  /* 0x0002a00000067ab9 */ /* 0x000fe20000000a00 */
[----:B------:R-:W-:Y:S01]  /*8590*/  @!PT LDS RZ, [RZ] ;  /* 0x00000000fffff984 */ /* 0x000fe20000000800 */
[----:B------:R-:W-:Y:S01]  /*85a0*/  @!PT LDS RZ, [RZ] ;  /* 0x00000000fffff984 */ /* 0x000fe20000000800 */
[----:B------:R-:W-:Y:S01]  /*85b0*/  @!PT LDS RZ, [RZ] ;  /* 0x00000000fffff984 */ /* 0x000fe20000000800 */
[----:B------:R-:W-:Y:S01]  /*85c0*/  @!PT LDS RZ, [RZ] ;  /* 0x00000000fffff984 */ /* 0x000fe20000000800 */
[----:B------:R0:W-:Y:S06]  /*85d0*/  MEMBAR.ALL.CTA ;  /* 0x0000000000007992 */ /* 0x0001ec0000008000 */
[----:B0-----:R-:W0:Y:S01]  /*85e0*/  FENCE.VIEW.ASYNC.S ;  /* 0x00000000000073c6 */ /* 0x001e220000000000 */
[----:B------:R-:W-:Y:S01]  /*85f0*/  LOP3.LUT R0, R0, R11, RZ, 0xfc, !PT ;  /* 0x0000000b00007212 */ /* 0x000fe200078efcff */
[----:B------:R-:W-:Y:S01]  /*8600*/  IMAD R11, R3, UR5, R10 ;  /* 0x00000005030b7c24 */ /* 0x000fe2000f8e020a */
[----:B------:R-:W-:Y:S01]  /*8610*/  ULDC UR5, c[0x0][0xa88] ;  /* 0x0002a20000057ab9 */ /* 0x000fe20000000800 */
[----:B------:R-:W-:Y:S01]  /*8620*/  IMAD.IADD R9, R9, 0x1, R13 ;  /* 0x0000000109097824 */ /* 0x000fe200078e020d */
[----:B------:R-:W-:Y:S01]  /*8630*/  ISETP.GE.AND P0, PT, R212, UR12, PT ;  /* 0x0000000cd4007c0c */ /* 0x000fe2000bf06270 */
[----:B------:R-:W-:-:S02]  /*8640*/  IMAD R29, R14, UR5, RZ ;  /* 0x000000050e1d7c24 */ /* 0x000fc4000f8e02ff */
[----:B------:R-:W-:Y:S02]  /*8650*/  IMAD R28, R28, 0x40, R211 ;  /* 0x000000401c1c7824 */ /* 0x000fe400078e02d3 */
[----:B------:R-:W-:Y:S01]  /*8660*/  IMAD.WIDE.U32 R8, R3, UR4, R8 ;  /* 0x0000000403087c25 */ /* 0x000fe2000f8e0008 */
[----:B------:R-:W-:Y:S01]  /*8670*/  SEL R3, RZ, 0x80, P0 ;  /* 0x00000080ff037807 */ /* 0x000fe20000000000 */
[----:B------:R-:W-:Y:S01]  /*8680*/  UIADD3 UR4, UR41, 0x28c20, URZ ;  /* 0x00028c2029047890 */ /* 0x000fe2000fffe03f */
[----:B------:R-:W-:Y:S01]  /*8690*/  ISETP.GE.AND P0, PT, R28, R29, PT ;  /* 0x0000001d1c00720c */ /* 0x000fe20003f06270 */
[----:B------:R-:W-:Y:S01]  /*86a0*/  IMAD.IADD R9, R9, 0x1, R11 ;  /* 0x0000000109097824 */ /* 0x000fe200078e020b */
[----:B------:R-:W-:Y:S01]  /*86b0*/  LEA R26, P1, R8, UR6, 0x1 ;  /* 0x00000006081a7c11 */ /* 0x000fe2000f8208ff */
[----:B------:R-:W-:-:S03]  /*86c0*/  UPRMT UR4, URZ, 0x654, UR4 ;  /* 0x000006543f047896 */ /* 0x000fc60008000004 */
[----:B------:R-:W-:Y:S01]  /*86d0*/  LEA.HI.X R27, R8, UR7, R9, 0x1, P1 ;  /* 0x00000007081b7c11 */ /* 0x000fe200088f0c09 */
[----:B0-----:R0:W1:Y:S01]  /*86e0*/  SHFL.IDX PT, R10, R26, RZ, 0x181f ;  /* 0x00181fff1a0a7589 */ /* 0x00106200000e0000 */
[----:B------:R-:W-:Y:S03]  /*86f0*/  BSSY B0, `(.L_x_40) ;  /* 0x0000024000007945 */ /* 0x000fe60003800000 */
[----:B------:R0:W2:Y:S01]  /*8700*/  SHFL.IDX PT, R11, R27, RZ, 0x181f ;  /* 0x00181fff1b0b7589 */ /* 0x0000a200000e0000 */
[----:B------:R-:W-:Y:S01]  /*8710*/  SYNCS.ARRIVE.TRANS64.RED.A1T0 RZ, [UR4], RZ ;  /* 0x000000ffffff79a7 */ /* 0x000fe20008100404 */
[----:B------:R-:W-:Y:S01]  /*8720*/  LOP3.LUT R3, R0, R3, RZ, 0xfc, !PT ;  /* 0x0000000300037212 */ /* 0x000fe200078efcff */
[----:B------:R-:W-:Y:S06]  /*8730*/  @P0 BRA `(.L_x_41) ;  /* 0x00000000007c0947 */ /* 0x000fec0003800000 */
[----:B------:R-:W-:Y:S02]  /*8740*/  ISETP.GE.AND P1, PT, R189, UR12, PT ;  /* 0x0000000cbd007c0c */ /* 0x000fe4000bf26270 */
[----:B------:R-:W-:Y:S02]  /*8750*/  ISETP.GE.AND P0, PT, R16, UR12, PT ;  /* 0x0000000c10007c0c */ /* 0x000fe4000bf06270 */
[----:B------:R-:W-:Y:S02]  /*8760*/  ISETP.GE.AND P5, PT, R188, UR12, PT ;  /* 0x0000000cbc007c0c */ /* 0x000fe4000bfa6270 */
[----:B------:R-:W-:-:S07]  /*8770*/  ISETP.GE.AND P3, PT, R187, UR12, PT ;  /* 0x0000000cbb007c0c */ /* 0x000fce000bf66270 */
[CC--:B-1----:R-:W-:Y:S02]  /*8780*/  @!P1 LEA R12, P2, R189.reuse, R10.reuse, 0x1 ;  /* 0x0000000abd0c9211 */ /* 0x0c2fe400078408ff */
[----:B--2---:R-:W-:Y:S02]  /*8790*/  @!P0 IMAD.WIDE R8, R16, 0x2, R10 ;  /* 0x0000000210088825 */ /* 0x004fe400078e020a */
[----:B------:R-:W-:Y:S02]  /*87a0*/  @!P1 LEA.HI.X R13, R189, R11, R222, 0x1, P2 ;  /* 0x0000000bbd0d9211 */ /* 0x000fe400010f0cde */
[----:B------:R-:W-:Y:S01]  /*87b0*/  ISETP.GE.AND P2, PT, R186, UR12, PT ;  /* 0x0000000cba007c0c */ /* 0x000fe2000bf46270 */
[----:B-----5:R1:W-:Y:S01]  /*87c0*/  @!P0 ST.E.128 desc[UR42][R8.64], R108 ;  /* 0x0000006c08008985 */ /* 0x0203e2000c101d2a */
[----:B------:R-:W-:Y:S02]  /*87d0*/  @!P5 LEA R14, P4, R188, R10, 0x1 ;  /* 0x0000000abc0ed211 */ /* 0x000fe400078808ff */
[----:B------:R-:W-:Y:S01]  /*87e0*/  LOP3.LUT P0, RZ, R0, 0x40, RZ, 0xc0, !PT ;  /* 0x0000004000ff7812 */ /* 0x000fe2000780c0ff */
[----:B------:R2:W-:Y:S01]  /*87f0*/  @!P1 ST.E.128 desc[UR42][R12.64], R32 ;  /* 0x000000200c009985 */ /* 0x0005e2000c101d2a */
[----:B------:R-:W-:-:S02]  /*8800*/  ISETP.GE.AND P1, PT, R185, UR12, PT ;  /* 0x0000000cb9007c0c */ /* 0x000fc4000bf26270 */
[-C--:B------:R-:W-:Y:S02]  /*8810*/  @!P5 LEA.HI.X R15, R188, R11.reuse, R221, 0x1, P4 ;  /* 0x0000000bbc0fd211 */ /* 0x080fe400020f0cdd */
[----:B------:R-:W-:Y:S02]  /*8820*/  LOP3.LUT P4, RZ, R3, 0x80, RZ, 0xc0, !PT ;  /* 0x0000008003ff7812 */ /* 0x000fe4000788c0ff */
[CC--:B------:R-:W-:Y:S01]  /*8830*/  @!P3 LEA R20, P6, R187.reuse, R10.reuse, 0x1 ;  /* 0x0000000abb14b211 */ /* 0x0c0fe200078c08ff */
[----:B------:R3:W-:Y:S03]  /*8840*/  @!P5 ST.E.128 desc[UR42][R14.64], R40 ;  /* 0x000000280e00d985 */ /* 0x0007e6000c101d2a */
[----:B------:R-:W-:Y:S02]  /*8850*/  @!P3 LEA.HI.X R21, R187, R11, R220, 0x1, P6 ;  /* 0x0000000bbb15b211 */ /* 0x000fe400030f0cdc */
[----:B-1----:R-:W-:-:S03]  /*8860*/  @!P2 LEA R8, P5, R186, R10, 0x1 ;  /* 0x0000000aba08a211 */ /* 0x002fc600078a08ff */
[----:B------:R3:W-:Y:S01]  /*8870*/  @!P3 ST.E.128 desc[UR42][R20.64], R52 ;  /* 0x000000341400b985 */ /* 0x0007e2000c101d2a */
[-C--:B------:R-:W-:Y:S02]  /*8880*/  @P0 LEA R24, P3, R213, R10.reuse, 0x1 ;  /* 0x0000000ad5180211 */ /* 0x080fe400078608ff */
[CC--:B--2---:R-:W-:Y:S02]  /*8890*/  @!P1 LEA R12, P6, R185.reuse, R10.reuse, 0x1 ;  /* 0x0000000ab90c9211 */ /* 0x0c4fe400078c08ff */
[-C--:B------:R-:W-:Y:S02]  /*88a0*/  @!P2 LEA.HI.X R9, R186, R11.reuse, R219, 0x1, P5 ;  /* 0x0000000bba09a211 */ /* 0x080fe400028f0cdb */
[----:B------:R-:W-:Y:S02]  /*88b0*/  @P4 LEA R10, P5, R212, R10, 0x1 ;  /* 0x0000000ad40a4211 */ /* 0x000fe400078a08ff */
[-C--:B------:R-:W-:Y:S01]  /*88c0*/  @!P1 LEA.HI.X R13, R185, R11.reuse, R218, 0x1, P6 ;  /* 0x0000000bb90d9211 */ /* 0x080fe200030f0cda */
[----:B------:R3:W-:Y:S01]  /*88d0*/  @!P2 ST.E.128 desc[UR42][R8.64], R60 ;  /* 0x0000003c0800a985 */ /* 0x0007e2000c101d2a */
[----:B------:R-:W-:-:S02]  /*88e0*/  @P0 LEA.HI.X R25, R213, R11, R217, 0x1, P3 ;  /* 0x0000000bd5190211 */ /* 0x000fc400018f0cd9 */
[----:B------:R-:W-:Y:S01]  /*88f0*/  @P4 LEA.HI.X R11, R212, R11, R216, 0x1, P5 ;  /* 0x0000000bd40b4211 */ /* 0x000fe200028f0cd8 */
[----:B------:R3:W-:Y:S04]  /*8900*/  @!P1 ST.E.128 desc[UR42][R12.64], R68 ;  /* 0x000000440c009985 */ /* 0x0007e8000c101d2a */
[----:B------:R3:W-:Y:S04]  /*8910*/  @P0 ST.E.128 desc[UR42][R24.64], R76 ;  /* 0x0000004c18000985 */ /* 0x0007e8000c101d2a */
[----:B------:R3:W-:Y:S02]  /*8920*/  @P4 ST.E.128 desc[UR42][R10.64], R84 ;  /* 0x000000540a004985 */ /* 0x0007e4000c101d2a */
.L_x_41:
[----:B------:R-:W-:Y:S05]  /*8930*/  BSYNC B0 ;  /* 0x0000000000007941 */ /* 0x000fea0003800000 */
.L_x_40:
[----:B---3--:R-:W-:Y:S01]  /*8940*/  VIADD R8, R28, 0x20 ;  /* 0x000000201c087836 */ /* 0x008fe20000000000 */
[----:B--2---:R2:W3:Y:S01]  /*8950*/  SHFL.IDX PT, R11, R27, 0x1, 0x181f ;  /* 0x00381f001b0b7f89 */ /* 0x0044e200000e0000 */
[----:B------:R-:W-:Y:S03]  /*8960*/  BSSY B0, `(.L_x_42) ;  /* 0x0000023000007945 */ /* 0x000fe60003800000 */
[----:B------:R-:W-:Y:S01]  /*8970*/  ISETP.GE.AND P0, PT, R8, R29, PT ;  /* 0x0000001d0800720c */ /* 0x000fe20003f06270 */
[----:B-1----:R2:W1:-:S12]  /*8980*/  SHFL.IDX PT, R10, R26, 0x1, 0x181f ;  /* 0x00381f001a0a7f89 */ /* 0x00245800000e0000 */
[----:B--2---:R-:W-:Y:S05]  /*8990*/  @P0 BRA `(.L_x_43) ;  /* 0x00000000007c0947 */ /* 0x004fea0003800000 */
[----:B------:R-:W-:Y:S02]  /*89a0*/  ISETP.GE.AND P2, PT, R189, UR12, PT ;  /* 0x0000000cbd007c0c */ /* 0x000fe4000bf46270 */
[----:B------:R-:W-:Y:S02]  /*89b0*/  ISETP.GE.AND P3, PT, R16, UR12, PT ;  /* 0x0000000c10007c0c */ /* 0x000fe4000bf66270 */
[----:B------:R-:W-:Y:S02]  /*89c0*/  ISETP.GE.AND P5, PT, R188, UR12, PT ;  /* 0x0000000cbc007c0c */ /* 0x000fe4000bfa6270 */
[----:B------:R-:W-:Y:S02]  /*89d0*/  ISETP.GE.AND P4, PT, R187, UR12, PT ;  /* 0x0000000cbb007c0c */ /* 0x000fe4000bf86270 */
[----:B------:R-:W-:-:S05]  /*89e0*/  LOP3.LUT P1, RZ, R0, 0x40, RZ, 0xc0, !PT ;  /* 0x0000004000ff7812 */ /* 0x000fca000782c0ff */
[CC--:B-1----:R-:W-:Y:S02]  /*89f0*/  @!P2 LEA R12, P0, R189.reuse, R10.reuse, 0x1 ;  /* 0x0000000abd0ca211 */ /* 0x0c2fe400078008ff */
[----:B---3--:R-:W-:Y:S02]  /*8a00*/  @!P3 IMAD.WIDE R8, R16, 0x2, R10 ;  /* 0x000000021008b825 */ /* 0x008fe400078e020a */
[-C--:B------:R-:W-:Y:S02]  /*8a10*/  @!P2 LEA.HI.X R13, R189, R11.reuse, R222, 0x1, P0 ;  /* 0x0000000bbd0da211 */ /* 0x080fe400000f0cde */
[----:B------:R-:W-:Y:S01]  /*8a20*/  @!P5 LEA R14, P0, R188, R10, 0x1 ;  /* 0x0000000abc0ed211 */ /* 0x000fe200078008ff */
[----:B-----5:R1:W-:Y:S01]  /*8a30*/  @!P3 ST.E.128 desc[UR42][R8.64], R4 ;  /* 0x000000040800b985 */ /* 0x0203e2000c101d2a */
[----:B------:R-:W-:Y:S02]  /*8a40*/  ISETP.GE.AND P3, PT, R186, UR12, PT ;  /* 0x0000000cba007c0c */ /* 0x000fe4000bf66270 */
[----:B------:R-:W-:Y:S01]  /*8a50*/  @!P5 LEA.HI.X R15, R188, R11, R221, 0x1, P0 ;  /* 0x0000000bbc0fd211 */ /* 0x000fe200000f0cdd */
[----:B------:R2:W-:Y:S01]  /*8a60*/  @!P2 ST.E.128 desc[UR42][R12.64], R36 ;  /* 0x000000240c00a985 */ /* 0x0005e2000c101d2a */
[----:B------:R-:W-:-:S02]  /*8a70*/  ISETP.GE.AND P2, PT, R185, UR12, PT ;  /* 0x0000000cb9007c0c */ /* 0x000fc4000bf46270 */
[----:B------:R-:W-:Y:S01]  /*8a80*/  LOP3.LUT P0, RZ, R3, 0x80, RZ, 0xc0, !PT ;  /* 0x0000008003ff7812 */ /* 0x000fe2000780c0ff */
[----:B------:R2:W-:Y:S01]  /*8a90*/  @!P5 ST.E.128 desc[UR42][R14.64], R44 ;  /* 0x0000002c0e00d985 */ /* 0x0005e2000c101d2a */
[----:B------:R-:W-:-:S04]  /*8aa0*/  @!P4 LEA R20, P6, R187, R10, 0x1 ;  /* 0x0000000abb14c211 */ /* 0x000fc800078c08ff */
[----:B------:R-:W-:Y:S02]  /*8ab0*/  @!P4 LEA.HI.X R21, R187, R11, R220, 0x1, P6 ;  /* 0x0000000bbb15c211 */ /* 0x000fe400030f0cdc */
[----:B------:R-:W-:-:S03]  /*8ac0*/  @!P3 LEA R24, P5, R186, R10, 0x1 ;  /* 0x0000000aba18b211 */ /* 0x000fc600078a08ff */
[----:B------:R2:W-:Y:S01]  /*8ad0*/  @!P4 ST.E.128 desc[UR42][R20.64], R56 ;  /* 0x000000381400c985 */ /* 0x0005e2000c101d2a */
[-C--:B-1----:R-:W-:Y:S02]  /*8ae0*/  @!P2 LEA R4, P6, R185, R10.reuse, 0x1 ;  /* 0x0000000ab904a211 */ /* 0x082fe400078c08ff */
[-C--:B------:R-:W-:Y:S02]  /*8af0*/  @P1 LEA R6, P4, R213, R10.reuse, 0x1 ;  /* 0x0000000ad5061211 */ /* 0x080fe400078808ff */
        /* <DEDUP_REMOVED lines=9> */
.L_x_43:
[----:B------:R-:W-:Y:S05]  /*8b90*/  BSYNC B0 ;  /* 0x0000000000007941 */ /* 0x000fea0003800000 */
.L_x_42:
[----:B------:R-:W4:Y:S02]  /*8ba0*/  LDC R0, c[0x0][0xc34] ;  /* 0x00030d00ff007b82 */ /* 0x000f240000000800 */
[----:B----4-:R-:W-:-:S13]  /*8bb0*/  ISETP.LE.AND P0, PT, R0, UR47, PT ;  /* 0x0000002f00007c0c */ /* 0x010fda000bf03270 */
[----:B------:R-:W-:Y:S05]  /*8bc0*/  @!P0 BRA `(.L_x_44) ;  /* 0xffffff8400088947 */ /* 0x000fea000383ffff */
[----:B------:R-:W-:Y:S05]  /*8bd0*/  EXIT ;  /* 0x000000000000794d */ /* 0x000fea0003800000 */
.L_x_7:
[----:B------:R-:W-:-:S08]  /*8be0*/  NOP ;  /* 0x0000000000007918 */ /* 0x000fd00000000000 */
[----:B------:R-:W0:-:S00]  /*8bf0*/  USETMAXREG.DEALLOC.CTAPOOL 0x18 ;  /* 0x00000018000079c8 */ /* 0x000e0000080e0500 */
[----:B------:R-:W1:Y:S01]  /*8c00*/  S2UR UR5, SR_CTAID.X ;  /* 0x00000000000579c3 */ /* 0x000e620000002500 */
[----:B0-----:R-:W-:Y:S02]  /*8c10*/  IMAD.MOV.U32 R2, RZ, RZ, 0x1 ;  /* 0x00000001ff027424 */ /* 0x001fe400078e00ff */
[----:B------:R-:W-:-:S05]  /*8c20*/  IMAD.MOV.U32 R18, RZ, RZ, RZ ;  /* 0x000000ffff127224 */ /* 0x000fca00078e00ff */
[----:B------:R-:W1:Y:S02]  /*8c30*/  LDC R3, c[0x0][0xc34] ;  /* 0x00030d00ff037b82 */ /* 0x000e640000000800 */
[----:B-1----:R-:W-:Y:S01]  /*8c40*/  ISETP.LE.AND P0, PT, R3, UR5, PT ;  /* 0x0000000503007c0c */ /* 0x002fe2000bf03270 */
[----:B------:R-:W-:-:S05]  /*8c50*/  IMAD.MOV.U32 R3, RZ, RZ, 0x1 ;  /* 0x00000001ff037424 */ /* 0x000fca00078e00ff */
[----:B------:R0:W-:Y:S07]  /*8c60*/  STL [R1], R3 ;  /* 0x0000000301007387 */ /* 0x0001ee0000100800 */
[----:B------:R-:W-:Y:S05]  /*8c70*/  @P0 BRA `(.L_x_45) ;  /* 0x0000004800480947 */ /* 0x000fea0003800000 */
[----:B------:R-:W1:Y:S01]  /*8c80*/  S2UR UR4, SR_CgaCtaId ;  /* 0x00000000000479c3 */ /* 0x000e620000008800 */
[C---:B------:R-:W-:Y:S01]  /*8c90*/  IMAD.SHL.U32 R2, R0.reuse, 0x8, RZ ;  /* 0x0000000800027824 */ /* 0x040fe200078e00ff */
[----:B------:R-:W-:Y:S01]  /*8ca0*/  LOP3.LUT R5, R0, 0x7f, RZ, 0xc0, !PT ;  /* 0x0000007f00057812 */ /* 0x000fe200078ec0ff */
[----:B------:R-:W-:Y:S01]  /*8cb0*/  UMOV UR36, 0x400 ;  /* 0x0000040000247882 */ /* 0x000fe20000000000 */
[----:B------:R-:W-:Y:S01]  /*8cc0*/  IMAD.MOV.U32 R18, RZ, RZ, RZ ;  /* 0x000000ffff127224 */ /* 0x000fe200078e00ff */
[----:B------:R-:W-:Y:S01]  /*8cd0*/  ULDC.64 UR40, c[0x0][0x198] ;  /* 0x0000660000287ab9 */ /* 0x000fe20000000a00 */
[----:B0-----:R-:W-:Y:S01]  /*8ce0*/  LOP3.LUT R3, R2, 0x1f8, RZ, 0xc0, !PT ;  /* 0x000001f802037812 */ /* 0x001fe200078ec0ff */
[----:B------:R-:W-:Y:S01]  /*8cf0*/  IMAD.U32 R2, RZ, RZ, UR5 ;  /* 0x00000005ff027e24 */ /* 0x000fe2000f8e00ff */
[----:B------:R-:W-:Y:S02]  /*8d00*/  ULDC UR38, c[0x0][0xc] ;  /* 0x0000030000267ab9 */ /* 0x000fe40000000800 */
[----:B------:R-:W-:Y:S01]  /*8d10*/  LOP3.LUT R4, R3, 0x38, R0, 0x78, !PT ;  /* 0x0000003803047812 */ /* 0x000fe200078e7800 */
[----:B------:R-:W-:Y:S01]  /*8d20*/  IMAD.SHL.U32 R3, R5, 0x8, RZ ;  /* 0x0000000805037824 */ /* 0x000fe200078e00ff */
[----:B------:R-:W-:-:S04]  /*8d30*/  SHF.R.U32.HI R5, RZ, 0x3, R5 ;  /* 0x00000003ff057819 */ /* 0x000fc80000011605 */
[----:B------:R-:W-:Y:S01]  /*8d40*/  LOP3.LUT R3, R4, 0x200, R3, 0xf8, !PT ;  /* 0x0000020004037812 */ /* 0x000fe200078ef803 */
[----:B------:R-:W-:-:S05]  /*8d50*/  IMAD.SHL.U32 R4, R0, 0x10, RZ ;  /* 0x0000001000047824 */ /* 0x000fca00078e00ff */
[----:B------:R-:W-:Y:S01]  /*8d60*/  LOP3.LUT R0, R5, 0x70, R4, 0xf8, !PT ;  /* 0x0000007005007812 */ /* 0x000fe200078ef804 */
[----:B------:R-:W-:Y:S01]  /*8d70*/  IMAD.MOV.U32 R0, RZ, RZ, 0x1 ;  /* 0x00000001ff007424 */ /* 0x000fe200078e00ff */
[----:B-1----:R-:W-:-:S06]  /*8d80*/  ULEA UR36, UR4, UR36, 0x18 ;  /* 0x0000002404247291 */ /* 0x002fcc000f8ec03f */
[----:B------:R-:W-:-:S05]  /*8d90*/  LEA R3, R3, UR36, 0x1 ;  /* 0x0000002403037c11 */ /* 0x000fca000f8e08ff */
[----:B------:R0:W-:Y:S04]  /*8da0*/  STL [R1+0x28], R3 ;  /* 0x0000280301007387 */ /* 0x0001e80000100800 */
[----:B------:R0:W-:Y:S04]  /*8db0*/  STL [R1+0x20], R2 ;  /* 0x0000200201007387 */ /* 0x0001e80000100800 */
[----:B------:R0:W-:Y:S04]  /*8dc0*/  STL [R1], R0 ;  /* 0x0000000001007387 */ /* 0x0001e80000100800 */
[----:B------:R0:W-:Y:S02]  /*8dd0*/  STL [R1+0x30], RZ ;  /* 0x000030ff01007387 */ /* 0x0001e40000100800 */
.L_x_137:
[----:B------:R-:W2:Y:S01]  /*8de0*/  LDL R4, [R1+0x20] ;  /* 0x0000200001047983 */ /* 0x000ea20000100800 */
[----:B0-----:R-:W0:Y:S01]  /*8df0*/  LDC R0, c[0x0][0xc38] ;  /* 0x00030e00ff007b82 */ /* 0x001e220000000800 */
[----:B------:R-:W-:Y:S05]  /*8e00*/  YIELD ;  /* 0x0000000000007946 */ /* 0x000fea0003800000 */
[----:B------:R-:W-:Y:S02]  /*8e10*/  ULDC.64 UR4, c[0x0][0x418] ;  /* 0x0001060000047ab9 */ /* 0x000fe40000000a00 */
[----:B-1----:R-:W1:Y:S01]  /*8e20*/  LDC R17, c[0x0][0xc44] ;  /* 0x00031100ff117b82 */ /* 0x002e620000000800 */
[----:B------:R-:W-:-:S03]  /*8e30*/  UISETP.NE.U32.AND UP0, UPT, UR4, URZ, UPT ;  /* 0x0000003f0400728c */ /* 0x000fc6000bf05070 */
[----:B------:R-:W-:Y:S01]  /*8e40*/  ULDC UR4, c[0x0][0x424] ;  /* 0x0001090000047ab9 */ /* 0x000fe20000000800 */
[----:B------:R-:W-:Y:S02]  /*8e50*/  UISETP.NE.AND.EX UP0, UPT, UR5, URZ, UPT, UP0 ;  /* 0x0000003f0500728c */ /* 0x000fe4000bf05300 */
[----:B------:R-:W-:Y:S02]  /*8e60*/  UIADD3 UR5, UR36, 0x22400, URZ ;  /* 0x0002240024057890 */ /* 0x000fe4000fffe03f */
[----:B------:R-:W-:Y:S02]  /*8e70*/  USEL UR4, UR4, 0x1, UP0 ;  /* 0x0000000104047887 */ /* 0x000fe40008000000 */
[----:B------:R-:W-:Y:S01]  /*8e80*/  ULOP3.LUT UP0, URZ, UR5, 0x3ff, URZ, 0xc0, !UPT ;  /* 0x000003ff053f7892 */ /* 0x000fe2000f80c03f */
[----:B0-----:R-:W-:Y:S02]  /*8e90*/  ISETP.NE.AND P0, PT, R0, 0x1, PT ;  /* 0x000000010000780c */ /* 0x001fe40003f05270 */
[----:B-1----:R-:W-:-:S11]  /*8ea0*/  ISETP.NE.AND P1, PT, R17, 0x1, PT ;  /* 0x000000011100780c */ /* 0x002fd60003f25270 */
[----:B------:R-:W2:Y:S08]  /*8eb0*/  @P0 LDC R0, c[0x0][0xc3c] ;  /* 0x00030f00ff000b82 */ /* 0x000eb00000000800 */
[----:B------:R-:W0:Y:S08]  /*8ec0*/  @P0 LDC R5, c[0x0][0xc40] ;  /* 0x00031000ff050b82 */ /* 0x000e300000000800 */
[----:B------:R-:W1:Y:S01]  /*8ed0*/  @P1 LDC.64 R2, c[0x0][0xc48] ;  /* 0x00031200ff021b82 */ /* 0x000e620000000a00 */
[----:B--2---:R-:W-:-:S04]  /*8ee0*/  @P0 IMAD.HI.U32 R0, R4, R0, RZ ;  /* 0x0000000004000227 */ /* 0x004fc800078e00ff */
[----:B------:R-:W-:Y:S01]  /*8ef0*/  IMAD.MOV.U32 R6, RZ, RZ, R4 ;  /* 0x000000ffff067224 */ /* 0x000fe200078e0004 */
[----:B0-----:R-:W-:Y:S02]  /*8f00*/  @P0 SHF.R.U32.HI R6, RZ, R5, R0 ;  /* 0x00000005ff060219 */ /* 0x001fe40000011600 */
[----:B------:R-:W-:-:S03]  /*8f10*/  PLOP3.LUT P0, PT, PT, PT, UP0, 0x80, 0x0 ;  /* 0x000000000000781c */ /* 0x000fc60003f0f008 */
[----:B-1----:R-:W-:Y:S01]  /*8f20*/  @P1 IMAD.HI.U32 R2, R6, R2, RZ ;  /* 0x0000000206021227 */ /* 0x002fe200078e00ff */
[----:B------:R0:W-:Y:S03]  /*8f30*/  STL [R1+0x18], R6 ;  /* 0x0000180601007387 */ /* 0x0001e60000100800 */
[----:B------:R-:W-:Y:S01]  /*8f40*/  IMAD.MOV.U32 R19, RZ, RZ, R6 ;  /* 0x000000ffff137224 */ /* 0x000fe200078e0006 */
[----:B------:R-:W-:Y:S02]  /*8f50*/  @P1 SHF.R.U32.HI R19, RZ, R3, R2 ;  /* 0x00000003ff131219 */ /* 0x000fe40000011602 */
[----:B------:R-:W1:Y:S03]  /*8f60*/  LDC R2, c[0x0][0x2f0] ;  /* 0x0000bc00ff027b82 */ /* 0x000e660000000800 */
[----:B------:R-:W-:Y:S01]  /*8f70*/  IMAD.MOV R0, RZ, RZ, -R19 ;  /* 0x000000ffff007224 */ /* 0x000fe200078e0a13 */
[----:B------:R0:W-:Y:S03]  /*8f80*/  STL [R1+0x10], R19 ;  /* 0x0000101301007387 */ /* 0x0001e60000100800 */
[----:B------:R-:W-:-:S02]  /*8f90*/  IMAD R17, R17, R0, R6 ;  /* 0x0000000011117224 */ /* 0x000fc400078e0206 */
[----:B-1----:R-:W-:-:S04]  /*8fa0*/  IMAD R4, R2, UR4, RZ ;  /* 0x0000000402047c24 */ /* 0x002fc8000f8e02ff */
[----:B------:R-:W-:Y:S01]  /*8fb0*/  VIADD R0, R4, 0x3f ;  /* 0x0000003f04007836 */ /* 0x000fe20000000000 */
[----:B------:R0:W-:Y:S04]  /*8fc0*/  STL [R1+0x2c], R4 ;  /* 0x00002c0401007387 */ /* 0x0001e80000100800 */
[----:B------:R-:W-:-:S04]  /*8fd0*/  SHF.R.S32.HI R3, RZ, 0x1f, R0 ;  /* 0x0000001fff037819 */ /* 0x000fc80000011400 */
[----:B------:R-:W-:-:S04]  /*8fe0*/  LEA.HI R3, R3, R0, RZ, 0x6 ;  /* 0x0000000003037211 */ /* 0x000fc800078f30ff */
[----:B------:R-:W-:-:S05]  /*8ff0*/  SHF.R.S32.HI R0, RZ, 0x6, R3 ;  /* 0x00000006ff007819 */ /* 0x000fca0000011403 */
[----:B------:R0:W-:Y:S01]  /*9000*/  STL [R1+0x1c], R0 ;  /* 0x00001c0001007387 */ /* 0x0001e20000100800 */
[----:B------:R-:W-:Y:S05]  /*9010*/  @!P0 BRA `(.L_x_46) ;  /* 0x0000000000408947 */ /* 0x000fea0003800000 */
[----:B------:R-:W-:Y:S01]  /*9020*/  MOV R2, 0x0 ;  /* 0x0000000000027802 */ /* 0x000fe20000000f00 */
[----:B------:R-:W-:Y:S01]  /*9030*/  ULDC.64 UR6, c[0x4][0x90] ;  /* 0x0100240000067ab9 */ /* 0x000fe20000000a00 */
[----:B------:R-:W-:Y:S01]  /*9040*/  ULDC.64 UR8, c[0x4][0x98] ;  /* 0x0100260000087ab9 */ /* 0x000fe20000000a00 */
[----:B------:R-:W-:Y:S01]  /*9050*/  ULDC.64 UR4, c[0x4][0x8] ;  /* 0x0100020000047ab9 */ /* 0x000fe20000000a00 */
[----:B0-----:R-:W-:Y:S02]  /*9060*/  IMAD.U32 R4, RZ, RZ, UR6 ;  /* 0x00000006ff047e24 */ /* 0x001fe4000f8e00ff */
[----:B------:R-:W0:Y:S01]  /*9070*/  LDC.64 R2, c[0x4][R2] ;  /* 0x0100000002027b82 */ /* 0x000e220000000a00 */
[----:B------:R-:W-:Y:S02]  /*9080*/  IMAD.U32 R5, RZ, RZ, UR7 ;  /* 0x00000007ff057e24 */ /* 0x000fe4000f8e00ff */
[----:B------:R-:W-:Y:S02]  /*9090*/  IMAD.U32 R6, RZ, RZ, UR8 ;  /* 0x00000008ff067e24 */ /* 0x000fe4000f8e00ff */
[----:B------:R-:W-:-:S02]  /*90a0*/  IMAD.U32 R7, RZ, RZ, UR9 ;  /* 0x00000009ff077e24 */ /* 0x000fc4000f8e00ff */
[----:B------:R-:W-:Y:S02]  /*90b0*/  IMAD.U32 R10, RZ, RZ, UR4 ;  /* 0x00000004ff0a7e24 */ /* 0x000fe4000f8e00ff */
[----:B------:R-:W-:Y:S02]  /*90c0*/  IMAD.U32 R11, RZ, RZ, UR5 ;  /* 0x00000005ff0b7e24 */ /* 0x000fe4000f8e00ff */
[----:B------:R-:W-:Y:S02]  /*90d0*/  IMAD.MOV.U32 R8, RZ, RZ, 0x70 ;  /* 0x00000070ff087424 */ /* 0x000fe400078e00ff */
[----:B------:R-:W-:Y:S02]  /*90e0*/  IMAD.MOV.U32 R12, RZ, RZ, 0x1 ;  /* 0x00000001ff0c7424 */ /* 0x000fe400078e00ff */
[----:B------:R-:W-:-:S07]  /*90f0*/  IMAD.MOV.U32 R13, RZ, RZ, RZ ;  /* 0x000000ffff0d7224 */ /* 0x000fce00078e00ff */
[----:B------:R-:W-:-:S07]  /*9100*/  LEPC R20, `(.L_x_46) ;  /* 0x000000001014794e */ /* 0x000fce0000000000 */
[----:B0-----:R-:W-:Y:S05]  /*9110*/  CALL.ABS.NOINC R2 ;  /* 0x0000000002007343 */ /* 0x001fea0003c00000 */
.L_x_46:
[----:B------:R-:W-:-:S04]  /*9120*/  UIADD3 UR4, UR36, 0x400, URZ ;  /* 0x0000040024047890 */ /* 0x000fc8000fffe03f */
[----:B------:R-:W-:-:S06]  /*9130*/  ULOP3.LUT UP0, URZ, UR4, 0x3ff, URZ, 0xc0, !UPT ;  /* 0x000003ff043f7892 */ /* 0x000fcc000f80c03f */
[----:B------:R-:W-:-:S13]  /*9140*/  PLOP3.LUT P0, PT, PT, PT, UP0, 0x80, 0x0 ;  /* 0x000000000000781c */ /* 0x000fda0003f0f008 */
[----:B------:R-:W-:Y:S05]  /*9150*/  @!P0 BRA `(.L_x_47) ;  /* 0x00000000007c8947 */ /* 0x000fea0003800000 */
[----:B------:R-:W-:Y:S01]  /*9160*/  MOV R16, 0x0 ;  /* 0x0000000000107802 */ /* 0x000fe20000000f00 */
[----:B------:R-:W-:Y:S01]  /*9170*/  ULDC.64 UR6, c[0x4][0x90] ;  /* 0x0100240000067ab9 */ /* 0x000fe20000000a00 */
[----:B------:R-:W-:Y:S01]  /*9180*/  ULDC.64 UR8, c[0x4][0x98] ;  /* 0x0100260000087ab9 */ /* 0x000fe20000000a00 */
[----:B------:R-:W-:Y:S01]  /*9190*/  ULDC.64 UR4, c[0x4][0x10] ;  /* 0x0100040000047ab9 */ /* 0x000fe20000000a00 */
[----:B------:R1:W2:Y:S01]  /*91a0*/  LDC.64 R2, c[0x4][R16] ;  /* 0x0100000010027b82 */ /* 0x0002a20000000a00 */
[----:B0-----:R-:W-:Y:S02]  /*91b0*/  IMAD.U32 R4, RZ, RZ, UR6 ;  /* 0x00000006ff047e24 */ /* 0x001fe4000f8e00ff */
[----:B------:R-:W-:Y:S02]  /*91c0*/  IMAD.U32 R5, RZ, RZ, UR7 ;  /* 0x00000007ff057e24 */ /* 0x000fe4000f8e00ff */
[----:B------:R-:W-:Y:S02]  /*91d0*/  IMAD.U32 R6, RZ, RZ, UR8 ;  /* 0x00000008ff067e24 */ /* 0x000fe4000f8e00ff */
[----:B------:R-:W-:-:S02]  /*91e0*/  IMAD.U32 R7, RZ, RZ, UR9 ;  /* 0x00000009ff077e24 */ /* 0x000fc4000f8e00ff */
[----:B------:R-:W-:Y:S02]  /*91f0*/  IMAD.U32 R10, RZ, RZ, UR4 ;  /* 0x00000004ff0a7e24 */ /* 0x000fe4000f8e00ff */
[----:B------:R-:W-:Y:S02]  /*9200*/  IMAD.U32 R11, RZ, RZ, UR5 ;  /* 0x00000005ff0b7e24 */ /* 0x000fe4000f8e00ff */
[----:B------:R-:W-:Y:S02]  /*9210*/  IMAD.MOV.U32 R8, RZ, RZ, 0x70 ;  /* 0x00000070ff087424 */ /* 0x000fe400078e00ff */
[----:B------:R-:W-:Y:S02]  /*9220*/  IMAD.MOV.U32 R12, RZ, RZ, 0x1 ;  /* 0x00000001ff0c7424 */ /* 0x000fe400078e00ff */
[----:B-1----:R-:W-:-:S07]  /*9230*/  IMAD.MOV.U32 R13, RZ, RZ, RZ ;  /* 0x000000ffff0d7224 */ /* 0x002fce00078e00ff */
[----:B------:R-:W-:-:S07]  /*9240*/  LEPC R20, `(.L_x_48) ;  /* 0x000000001014794e */ /* 0x000fce0000000000 */
[----:B--2---:R-:W-:Y:S05]  /*9250*/  CALL.ABS.NOINC R2 ;  /* 0x0000000002007343 */ /* 0x004fea0003c00000 */
.L_x_48:
[----:B------:R0:W1:Y:S01]  /*9260*/  LDC.64 R2, c[0x4][R16] ;  /* 0x0100000010027b82 */ /* 0x0000620000000a00 */
[----:B------:R-:W-:Y:S01]  /*9270*/  ULDC.64 UR6, c[0x4][0x90] ;  /* 0x0100240000067ab9 */ /* 0x000fe20000000a00 */
[----:B------:R-:W-:Y:S01]  /*9280*/  ULDC.64 UR8, c[0x4][0x98] ;  /* 0x0100260000087ab9 */ /* 0x000fe20000000a00 */
[----:B------:R-:W-:Y:S01]  /*9290*/  ULDC.64 UR4, c[0x4][0x18] ;  /* 0x0100060000047ab9 */ /* 0x000fe20000000a00 */
[----:B------:R-:W-:Y:S02]  /*92a0*/  IMAD.U32 R4, RZ, RZ, UR6 ;  /* 0x00000006ff047e24 */ /* 0x000fe4000f8e00ff */
[----:B------:R-:W-:Y:S02]  /*92b0*/  IMAD.U32 R5, RZ, RZ, UR7 ;  /* 0x00000007ff057e24 */ /* 0x000fe4000f8e00ff */
[----:B------:R-:W-:Y:S02]  /*92c0*/  IMAD.U32 R6, RZ, RZ, UR8 ;  /* 0x00000008ff067e24 */ /* 0x000fe4000f8e00ff */
[----:B------:R-:W-:-:S02]  /*92d0*/  IMAD.U32 R7, RZ, RZ, UR9 ;  /* 0x00000009ff077e24 */ /* 0x000fc4000f8e00ff */
[----:B------:R-:W-:Y:S02]  /*92e0*/  IMAD.U32 R10, RZ, RZ, UR4 ;  /* 0x00000004ff0a7e24 */ /* 0x000fe4000f8e00ff */
[----:B------:R-:W-:Y:S02]  /*92f0*/  IMAD.U32 R11, RZ, RZ, UR5 ;  /* 0x00000005ff0b7e24 */ /* 0x000fe4000f8e00ff */
[----:B------:R-:W-:Y:S02]  /*9300*/  IMAD.MOV.U32 R8, RZ, RZ, 0x70 ;  /* 0x00000070ff087424 */ /* 0x000fe400078e00ff */
[----:B------:R-:W-:Y:S02]  /*9310*/  IMAD.MOV.U32 R12, RZ, RZ, 0x1 ;  /* 0x00000001ff0c7424 */ /* 0x000fe400078e00ff */
[----:B0-----:R-:W-:-:S07]  /*9320*/  IMAD.MOV.U32 R13, RZ, RZ, RZ ;  /* 0x000000ffff0d7224 */ /* 0x001fce00078e00ff */
[----:B------:R-:W-:-:S07]  /*9330*/  LEPC R20, `(.L_x_47) ;  /* 0x000000001014794e */ /* 0x000fce0000000000 */
[----:B-1----:R-:W-:Y:S05]  /*9340*/  CALL.ABS.NOINC R2 ;  /* 0x0000000002007343 */ /* 0x002fea0003c00000 */
.L_x_47:
[----:B------:R-:W-:Y:S01]  /*9350*/  ULDC.64 UR4, c[0x0][0x9f8] ;  /* 0x00027e0000047ab9 */ /* 0x000fe20000000a00 */
[----:B------:R-:W2:Y:S01]  /*9360*/  LDL R16, [R1+0x1c] ;  /* 0x00001c0001107983 */ /* 0x000ea20000100800 */
[----:B------:R-:W-:-:S04]  /*9370*/  ISETP.NE.U32.AND P0, PT, RZ, UR4, PT ;  /* 0x00000004ff007c0c */ /* 0x000fc8000bf05070 */
[----:B------:R-:W-:-:S13]  /*9380*/  ISETP.NE.AND.EX P0, PT, RZ, UR5, PT, P0 ;  /* 0x00000005ff007c0c */ /* 0x000fda000bf05300 */
[----:B------:R-:W1:Y:S02]  /*9390*/  @P0 LDC.64 R2, c[0x0][0x9f8] ;  /* 0x00027e00ff020b82 */ /* 0x000e640000000a00 */
[----:B-1----:R-:W-:-:S05]  /*93a0*/  @P0 IMAD.WIDE R2, R19, 0x4, R2 ;  /* 0x0000000413020825 */ /* 0x002fca00078e0202 */
[----:B0-----:R0:W3:Y:S01]  /*93b0*/  @P0 LDG.E R19, desc[UR42][R2.64] ;  /* 0x0000002a02130981 */ /* 0x0010e2000c1e1900 */
[----:B------:R-:W-:Y:S01]  /*93c0*/  UMOV UR4, 0xffffffff ;  /* 0xffffffff00047882 */ /* 0x000fe20000000000 */
[----:B0-----:R-:W0:Y:S02]  /*93d0*/  LDC.64 R2, c[0x0][0x418] ;  /* 0x00010600ff027b82 */ /* 0x001e240000000a00 */
[----:B0-----:R-:W-:-:S04]  /*93e0*/  ISETP.NE.U32.AND P0, PT, R2, RZ, PT ;  /* 0x000000ff0200720c */ /* 0x001fc80003f05070 */
[----:B------:R-:W-:-:S04]  /*93f0*/  ISETP.NE.AND.EX P1, PT, R3, RZ, PT, P0 ;  /* 0x000000ff0300720c */ /* 0x000fc80003f25300 */
[----:B------:R-:W-:Y:S01]  /*9400*/  P2R R0, PR, RZ, 0x2 ;  /* 0x00000002ff007803 */ /* 0x000fe20000000000 */
[----:B--2---:R-:W-:-:S05]  /*9410*/  VIADD R8, R16, 0xffffffff ;  /* 0xffffffff10087836 */ /* 0x004fca0000000000 */
[----:B------:R0:W-:Y:S04]  /*9420*/  STL [R1+0x14], R8 ;  /* 0x0000140801007387 */ /* 0x0001e80000100800 */
[----:B------:R0:W-:Y:S01]  /*9430*/  STL [R1+0xc], R0 ;  /* 0x00000c0001007387 */ /* 0x0001e20000100800 */
[----:B---3--:R-:W-:Y:S02]  /*9440*/  SHF.R.S32.HI R7, RZ, 0x1f, R19 ;  /* 0x0000001fff077819 */ /* 0x008fe40000011413 */
[----:B------:R-:W-:-:S03]  /*9450*/  SEL R16, R19, RZ, !P1 ;  /* 0x000000ff13107207 */ /* 0x000fc60004800000 */
[----:B------:R0:W-:Y:S01]  /*9460*/  STL [R1+0x4], R7 ;  /* 0x0000040701007387 */ /* 0x0001e20000100800 */
[----:B------:R-:W-:Y:S05]  /*9470*/  BRA.DIV UR4, `(.L_x_49) ;  /* 0x0000004604bc7947 */ /* 0x000fea000b800000 */
[----:B0-----:R-:W0:Y:S02]  /*9480*/  S2R R0, SR_TID.X ;  /* 0x0000000000007919 */ /* 0x001e240000002100 */
[----:B0-----:R-:W-:-:S04]  /*9490*/  SHF.R.U32.HI R0, RZ, 0x5, R0 ;  /* 0x00000005ff007819 */ /* 0x001fc80000011600 */
[----:B------:R-:W-:-:S05]  /*94a0*/  LOP3.LUT R0, R0, 0x3, RZ, 0xc0, !PT ;  /* 0x0000000300007812 */ /* 0x000fca00078ec0ff */
[----:B------:R0:W1:Y:S02]  /*94b0*/  SHFL.IDX PT, R14, R0, RZ, 0x1f ;  /* 0x00001fff000e7589 */ /* 0x00006400000e0000 */
.L_x_154:
[----:B------:R-:W-:Y:S02]  /*94c0*/  PLOP3.LUT P2, PT, PT, PT, PT, 0x8, 0x0 ;  /* 0x000000000000781c */ /* 0x000fe40003f4e170 */
[----:B-1----:R-:W-:Y:S02]  /*94d0*/  ISETP.NE.AND P0, PT, R14, RZ, PT ;  /* 0x000000ff0e00720c */ /* 0x002fe40003f05270 */
[----:B0-----:R-:W-:-:S05]  /*94e0*/  P2R R0, PR, RZ, 0x4 ;  /* 0x00000004ff007803 */ /* 0x001fca0000000000 */
[----:B------:R0:W-:Y:S06]  /*94f0*/  STL [R1+0x8], R0 ;  /* 0x0000080001007387 */ /* 0x0001ec0000100800 */
[----:B------:R-:W-:Y:S05]  /*9500*/  @P0 BRA `(.L_x_50) ;  /* 0x0000000000f80947 */ /* 0x000fea0003800000 */
[----:B------:R-:W-:-:S03]  /*9510*/  UMOV UR4, 0xffffffff ;  /* 0xffffffff00047882 */ /* 0x000fc60000000000 */
[----:B------:R-:W-:Y:S05]  /*9520*/  BRA.DIV UR4, `(.L_x_51) ;  /* 0x0000004604c47947 */ /* 0x000fea000b800000 */
[----:B------:R-:W-:-:S13]  /*9530*/  ELECT P6, URZ, PT ;  /* 0x00000000003f782f */ /* 0x000fda00038c0000 */
.L_x_157:
[----:B------:R-:W-:Y:S05]  /*9540*/  @!P6 BRA `(.L_x_50) ;  /* 0x0000000000e8e947 */ /* 0x000fea0003800000 */
[----:B------:R1:W-:Y:S01]  /*9550*/  STL [R1+0x24], R8 ;  /* 0x0000240801007387 */ /* 0x0003e20000100800 */
[----:B------:R-:W-:Y:S01]  /*9560*/  IMAD.MOV.U32 R16, RZ, RZ, R19 ;  /* 0x000000ffff107224 */ /* 0x000fe200078e0013 */
[----:B------:R-:W-:Y:S06]  /*9570*/  @!P1 BRA `(.L_x_52) ;  /* 0x00000000004c9947 */ /* 0x000fec0003800000 */
[----:B------:R-:W2:Y:S01]  /*9580*/  LDC R6, c[0x0][0x43c] ;  /* 0x00010f00ff067b82 */ /* 0x000ea20000000800 */
[----:B0-----:R-:W-:Y:S01]  /*9590*/  IMAD.MOV.U32 R0, RZ, RZ, R8 ;  /* 0x000000ffff007224 */ /* 0x001fe200078e0008 */
[----:B------:R-:W-:Y:S01]  /*95a0*/  ULDC.64 UR4, c[0x0][0x428] ;  /* 0x00010a0000047ab9 */ /* 0x000fe20000000a00 */
[----:B--2---:R-:W-:-:S13]  /*95b0*/  ISETP.NE.AND P0, PT, R6, 0x1, PT ;  /* 0x000000010600780c */ /* 0x004fda0003f05270 */
[----:B------:R-:W0:Y:S02]  /*95c0*/  @P0 LDC.64 R4, c[0x0][0x440] ;  /* 0x00011000ff040b82 */ /* 0x000e240000000a00 */
[----:B0-----:R-:W-:-:S05]  /*95d0*/  @P0 IMAD.HI.U32 R4, R8, R4, RZ ;  /* 0x0000000408040227 */ /* 0x001fca00078e00ff */
[----:B------:R-:W-:-:S04]  /*95e0*/  @P0 SHF.R.U32.HI R0, RZ, R5, R4 ;  /* 0x00000005ff000219 */ /* 0x000fc80000011604 */
[--C-:B------:R-:W-:Y:S01]  /*95f0*/  SHF.R.S32.HI R5, RZ, 0x1f, R0.reuse ;  /* 0x0000001fff057819 */ /* 0x100fe20000011400 */
[----:B------:R-:W-:-:S04]  /*9600*/  IMAD.MOV R4, RZ, RZ, -R0 ;  /* 0x000000ffff047224 */ /* 0x000fc800078e0a00 */
[----:B------:R-:W-:Y:S02]  /*9610*/  IMAD R6, R6, R4, R8 ;  /* 0x0000000406067224 */ /* 0x000fe400078e0208 */
[----:B------:R-:W-:-:S03]  /*9620*/  IMAD.MOV.U32 R4, RZ, RZ, R0 ;  /* 0x000000ffff047224 */ /* 0x000fc600078e0000 */
[----:B------:R0:W-:Y:S01]  /*9630*/  STL [R1+0x24], R6 ;  /* 0x0000240601007387 */ /* 0x0001e20000100800 */
[----:B------:R-:W-:-:S03]  /*9640*/  IMAD.WIDE.U32 R4, R19, UR4, R4 ;  /* 0x0000000413047c25 */ /* 0x000fc6000f8e0004 */
[----:B------:R-:W-:Y:S01]  /*9650*/  LEA R2, P0, R4, R2, 0x2 ;  /* 0x0000000204027211 */ /* 0x000fe200078010ff */
[----:B0-----:R-:W-:-:S04]  /*9660*/  IMAD R6, R7, UR4, RZ ;  /* 0x0000000407067c24 */ /* 0x001fc8000f8e02ff */
[----:B------:R-:W-:-:S04]  /*9670*/  IMAD R0, R19, UR5, R6 ;  /* 0x0000000513007c24 */ /* 0x000fc8000f8e0206 */
[----:B------:R-:W-:-:S05]  /*9680*/  IMAD.IADD R0, R5, 0x1, R0 ;  /* 0x0000000105007824 */ /* 0x000fca00078e0200 */
[----:B------:R-:W-:-:S05]  /*9690*/  LEA.HI.X R3, R4, R3, R0, 0x2, P0 ;  /* 0x0000000304037211 */ /* 0x000fca00000f1400 */
[----:B------:R2:W5:Y:S02]  /*96a0*/  LDG.E R16, desc[UR42][R2.64] ;  /* 0x0000002a02107981 */ /* 0x000564000c1e1900 */
.L_x_52:
[----:B--2---:R-:W2:Y:S01]  /*96b0*/  LDL R2, [R1] ;  /* 0x0000000001027983 */ /* 0x004ea20000100800 */
[----:B0-----:R-:W-:Y:S02]  /*96c0*/  LEA R0, R18, UR36, 0x3 ;  /* 0x0000002412007c11 */ /* 0x001fe4000f8e18ff */
[----:B--2---:R-:W-:-:S04]  /*96d0*/  SHF.L.U32 R2, R2, 0x1f, RZ ;  /* 0x0000001f02027819 */ /* 0x004fc800000006ff */
[----:B------:R-:W0:Y:S02]  /*96e0*/  SYNCS.PHASECHK.TRANS64.TRYWAIT P0, [R0+URZ+0x28c40], R2 ;  /* 0x028c4002000075a7 */ /* 0x000e24000800017f */
[----:B0-----:R-:W-:Y:S05]  /*96f0*/  @!P0 BRA `(.L_x_53) ;  /* 0x0000004400708947 */ /* 0x001fea0003800000 */
.L_x_158:
[----:B------:R-:W2:Y:S02]  /*9700*/  S2R R3, SR_TID.X ;  /* 0x0000000000037919 */ /* 0x000ea40000002100 */
[----:B--2---:R-:W-:-:S04]  /*9710*/  LOP3.LUT R3, R3, 0x7f, RZ, 0xc0, !PT ;  /* 0x0000007f03037812 */ /* 0x004fc800078ec0ff */
[----:B------:R-:W-:-:S13]  /*9720*/  ISETP.NE.AND P0, PT, R3, RZ, PT ;  /* 0x000000ff0300720c */ /* 0x000fda0003f05270 */
[----:B------:R-:W-:Y:S05]  /*9730*/  @P0 BRA `(.L_x_54) ;  /* 0x00000000001c0947 */ /* 0x000fea0003800000 */
[----:B------:R-:W2:Y:S01]  /*9740*/  S2R R3, SR_TID.X ;  /* 0x0000000000037919 */ /* 0x000ea20000002100 */
[----:B0-----:R-:W-:-:S04]  /*9750*/  IMAD.MOV.U32 R2, RZ, RZ, 0x2000 ;  /* 0x00002000ff027424 */ /* 0x001fc800078e00ff */
[----:B------:R3:W-:Y:S01]  /*9760*/  SYNCS.ARRIVE.TRANS64 RZ, [R0+URZ+0x28c30], R2 ;  /* 0x028c300200ff79a7 */ /* 0x0007e2000800003f */
[----:B--2---:R-:W-:-:S04]  /*9770*/  LOP3.LUT R3, R3, 0x1f, RZ, 0xc0, !PT ;  /* 0x0000001f03037812 */ /* 0x004fc800078ec0ff */
[----:B------:R-:W-:-:S13]  /*9780*/  ISETP.NE.AND P0, PT, R3, RZ, PT ;  /* 0x000000ff0300720c */ /* 0x000fda0003f05270 */
[----:B---3--:R-:W-:Y:S05]  /*9790*/  @!P0 BRA `(.L_x_54) ;  /* 0x0000000000048947 */ /* 0x008fea0003800000 */
[----:B------:R-:W-:Y:S01]  /*97a0*/  BPT.TRAP 0x1 ;  /* 0x000000040000795c */ /* 0x000fe20000300000 */
.L_x_54:
[----:B0-----:R-:W2:Y:S01]  /*97b0*/  LDL R2, [R1+0x24] ;  /* 0x0000240001027983 */ /* 0x001ea20000100800 */
[----:B------:R-:W-:Y:S01]  /*97c0*/  R2UR UR8, R18 ;  /* 0x00000000120872ca */ /* 0x000fe200000e0000 */
[----:B------:R-:W-:Y:S01]  /*97d0*/  UIADD3 UR4, UP0, UR40, 0x370, URZ ;  /* 0x0000037028047890 */ /* 0x000fe2000ff1e03f */
[----:B------:R-:W-:Y:S01]  /*97e0*/  R2UR UR9, R0 ;  /* 0x00000000000972ca */ /* 0x000fe200000e0000 */
[----:B------:R-:W-:Y:S01]  /*97f0*/  UMOV UR6, 0x0 ;  /* 0x0000000000067882 */ /* 0x000fe20000000000 */
[----:B------:R-:W-:Y:S01]  /*9800*/  R2UR UR12, R17 ;  /* 0x00000000110c72ca */ /* 0x000fe200000e0000 */
[----:B------:R-:W-:Y:S01]  /*9810*/  UIADD3.X UR5, URZ, UR41, URZ, UP0, !UPT ;  /* 0x000000293f057290 */ /* 0x000fe200087fe43f */
[----:B-----5:R-:W-:Y:S01]  /*9820*/  R2UR UR13, R16 ;  /* 0x00000000100d72ca */ /* 0x020fe200000e0000 */
[----:B------:R-:W-:Y:S01]  /*9830*/  UMOV UR7, 0x14f00000 ;  /* 0x14f0000000077882 */ /* 0x000fe20000000000 */
[----:B------:R-:W-:Y:S01]  /*9840*/  PLOP3.LUT P0, PT, PT, PT, PT, 0x80, 0x0 ;  /* 0x000000000000781c */ /* 0x000fe20003f0f070 */
[----:B------:R-:W-:-:S03]  /*9850*/  UMOV UR10, URZ ;  /* 0x0000003f000a7c82 */ /* 0x000fc60008000000 */
[----:B------:R-:W-:Y:S01]  /*9860*/  P2R R0, PR, RZ, 0x1 ;  /* 0x00000001ff007803 */ /* 0x000fe20000000000 */
[----:B------:R-:W-:Y:S02]  /*9870*/  ULEA UR8, UR8, UR36, 0xd ;  /* 0x0000002408087291 */ /* 0x000fe4000f8e683f */
[----:B------:R-:W-:Y:S02]  /*9880*/  UIADD3 UR9, UR9, 0x28c30, URZ ;  /* 0x00028c3009097890 */ /* 0x000fe4000fffe03f */
[----:B------:R-:W-:Y:S01]  /*9890*/  UIADD3 UR8, UR8, 0x22400, URZ ;  /* 0x0002240008087890 */ /* 0x000fe2000fffe03f */
[----:B------:R3:W-:Y:S01]  /*98a0*/  STL [R1+0x8], R0 ;  /* 0x0000080001007387 */ /* 0x0007e20000100800 */
[----:B--2---:R-:W-:-:S13]  /*98b0*/  R2UR UR11, R2 ;  /* 0x00000000020b72ca */ /* 0x004fda00000e0000 */
[----:B------:R-:W-:-:S09]  /*98c0*/  USHF.L.U32 UR11, UR11, 0x6, URZ ;  /* 0x000000060b0b7899 */ /* 0x000fd2000800063f */
[----:B------:R3:W-:Y:S02]  /*98d0*/  UTMALDG.4D [UR8], [UR4], desc[UR6] ;  /* 0x00000608040075b4 */ /* 0x0007e40008019000 */
[----:B---3--:R-:W-:Y:S01]  /*98e0*/  NOP ;  /* 0x0000000000007918 */ /* 0x008fe20000000000 */
.L_x_50:
[----:B------:R-:W-:Y:S05]  /*98f0*/  WARPSYNC.ALL ;  /* 0x0000000000007948 */ /* 0x000fea0003800000 */
[----:B------:R-:W-:Y:S01]  /*9900*/  UIADD3 UR4, UR36, 0x20400, URZ ;  /* 0x0002040024047890 */ /* 0x000fe2000fffe03f */
[----:B------:R-:W-:Y:S03]  /*9910*/  BAR.SYNC.DEFER_BLOCKING 0x8, 0x100 ;  /* 0x0204000000007b1d */ /* 0x000fe60000010000 */
[----:B------:R-:W-:-:S06]  /*9920*/  ULOP3.LUT UP0, URZ, UR4, 0x3ff, URZ, 0xc0, !UPT ;  /* 0x000003ff043f7892 */ /* 0x000fcc000f80c03f */
[----:B------:R-:W-:-:S13]  /*9930*/  PLOP3.LUT P0, PT, PT, PT, UP0, 0x80, 0x0 ;  /* 0x000000000000781c */ /* 0x000fda0003f0f008 */
[----:B------:R-:W-:Y:S05]  /*9940*/  @!P0 BRA `(.L_x_55) ;  /* 0x0000000000408947 */ /* 0x000fea0003800000 */
[----:B------:R-:W-:Y:S01]  /*9950*/  MOV R2, 0x0 ;  /* 0x0000000000027802 */ /* 0x000fe20000000f00 */
[----:B------:R-:W-:Y:S01]  /*9960*/  ULDC.64 UR4, c[0x4][0x90] ;  /* 0x0100240000047ab9 */ /* 0x000fe20000000a00 */
[----:B------:R-:W-:Y:S01]  /*9970*/  ULDC.64 UR6, c[0x4][0x98] ;  /* 0x0100260000067ab9 */ /* 0x000fe20000000a00 */
[----:B------:R-:W-:Y:S01]  /*9980*/  ULDC.64 UR8, c[0x4][0x20] ;  /* 0x0100080000087ab9 */ /* 0x000fe20000000a00 */
[----:B------:R-:W-:Y:S01]  /*9990*/  IMAD.U32 R4, RZ, RZ, UR4 ;  /* 0x00000004ff047e24 */ /* 0x000fe2000f8e00ff */
[----:B------:R-:W-:Y:S01]  /*99a0*/  MOV R11, UR9 ;  /* 0x00000009000b7c02 */ /* 0x000fe20008000f00 */
[----:B------:R-:W2:Y:S01]  /*99b0*/  LDC.64 R2, c[0x4][R2] ;  /* 0x0100000002027b82 */ /* 0x000ea20000000a00 */
[----:B------:R-:W-:Y:S02]  /*99c0*/  IMAD.U32 R5, RZ, RZ, UR5 ;  /* 0x00000005ff057e24 */ /* 0x000fe4000f8e00ff */
[----:B------:R-:W-:Y:S02]  /*99d0*/  IMAD.U32 R6, RZ, RZ, UR6 ;  /* 0x00000006ff067e24 */ /* 0x000fe4000f8e00ff */
[----:B------:R-:W-:-:S02]  /*99e0*/  IMAD.U32 R7, RZ, RZ, UR7 ;  /* 0x00000007ff077e24 */ /* 0x000fc4000f8e00ff */
[----:B------:R-:W-:Y:S02]  /*99f0*/  IMAD.U32 R10, RZ, RZ, UR8 ;  /* 0x00000008ff0a7e24 */ /* 0x000fe4000f8e00ff */
[----:B-1----:R-:W-:Y:S02]  /*9a00*/  IMAD.MOV.U32 R8, RZ, RZ, 0x70 ;  /* 0x00000070ff087424 */ /* 0x002fe400078e00ff */
[----:B------:R-:W-:Y:S02]  /*9a10*/  IMAD.MOV.U32 R12, RZ, RZ, 0x1 ;  /* 0x00000001ff0c7424 */ /* 0x000fe400078e00ff */
[----:B------:R-:W-:-:S07]  /*9a20*/  IMAD.MOV.U32 R13, RZ, RZ, RZ ;  /* 0x000000ffff0d7224 */ /* 0x000fce00078e00ff */
[----:B------:R-:W-:-:S07]  /*9a30*/  LEPC R20, `(.L_x_55) ;  /* 0x000000001014794e */ /* 0x000fce0000000000 */
[----:B0-2---:R-:W-:Y:S05]  /*9a40*/  CALL.ABS.NOINC R2 ;  /* 0x0000000002007343 */ /* 0x005fea0003c00000 */
.L_x_55:
[----:B------:R-:W2:Y:S01]  /*9a50*/  LDL.LU R5, [R1+0x10] ;  /* 0x0000100001057983 */ /* 0x000ea20000300800 */
[----:B0-----:R-:W-:Y:S01]  /*9a60*/  SHF.R.S32.HI R0, RZ, 0x1f, R17 ;  /* 0x0000001fff007819 */ /* 0x001fe20000011411 */
[----:B------:R-:W-:Y:S01]  /*9a70*/  ULDC.64 UR4, c[0x0][0x2d8] ;  /* 0x0000b60000047ab9 */ /* 0x000fe20000000a00 */
[----:B-1----:R-:W0:Y:S01]  /*9a80*/  LDC R8, c[0x0][0x448] ;  /* 0x00011200ff087b82 */ /* 0x002e220000000800 */
[----:B------:R-:W3:Y:S01]  /*9a90*/  LDL.LU R4, [R1+0x18] ;  /* 0x0000180001047983 */ /* 0x000ee20000300800 */
[----:B------:R-:W-:-:S03]  /*9aa0*/  ULDC UR6, c[0x0][0x2b8] ;  /* 0x0000ae0000067ab9 */ /* 0x000fc60000000800 */
[----:B------:R-:W4:Y:S01]  /*9ab0*/  LDL R9, [R1+0x20] ;  /* 0x0000200001097983 */ /* 0x000f220000100800 */
[----:B------:R-:W-:Y:S02]  /*9ac0*/  IMAD R0, R0, UR4, RZ ;  /* 0x0000000400007c24 */ /* 0x000fe4000f8e02ff */
[----:B------:R-:W-:-:S04]  /*9ad0*/  IMAD.WIDE.U32 R2, R17, UR4, RZ ;  /* 0x0000000411027c25 */ /* 0x000fc8000f8e00ff */
[----:B------:R-:W-:Y:S01]  /*9ae0*/  IMAD R0, R17, UR5, R0 ;  /* 0x0000000511007c24 */ /* 0x000fe2000f8e0200 */
[----:B------:R-:W-:-:S03]  /*9af0*/  ULDC.64 UR4, c[0x0][0x2e0] ;  /* 0x0000b80000047ab9 */ /* 0x000fc60000000a00 */
[----:B------:R-:W-:Y:S01]  /*9b00*/  IMAD.IADD R3, R3, 0x1, R0 ;  /* 0x0000000103037824 */ /* 0x000fe200078e0200 */
[----:B0-----:R-:W-:-:S13]  /*9b10*/  ISETP.NE.AND P0, PT, R8, 0x1, PT ;  /* 0x000000010800780c */ /* 0x001fda0003f05270 */
[----:B------:R-:W0:Y:S08]  /*9b20*/  @P0 LDC R6, c[0x0][0x44c] ;  /* 0x00011300ff060b82 */ /* 0x000e300000000800 */
[----:B------:R-:W1:Y:S01]  /*9b30*/  @P0 LDC R7, c[0x0][0x450] ;  /* 0x00011400ff070b82 */ /* 0x000e620000000800 */
[----:B--2---:R-:W-:Y:S01]  /*9b40*/  SHF.R.S32.HI R0, RZ, 0x1f, R5 ;  /* 0x0000001fff007819 */ /* 0x004fe20000011405 */
[----:B------:R-:W-:-:S04]  /*9b50*/  IMAD.WIDE.U32 R2, R5, UR4, R2 ;  /* 0x0000000405027c25 */ /* 0x000fc8000f8e0002 */
[----:B---3--:R-:W-:Y:S02]  /*9b60*/  IMAD.MOV R4, RZ, RZ, -R4 ;  /* 0x000000ffff047224 */ /* 0x008fe400078e0a04 */
[----:B------:R-:W-:Y:S01]  /*9b70*/  IMAD R0, R0, UR4, RZ ;  /* 0x0000000400007c24 */ /* 0x000fe2000f8e02ff */
[----:B------:R-:W-:Y:S02]  /*9b80*/  ULDC UR4, c[0x0][0xc38] ;  /* 0x00030e0000047ab9 */ /* 0x000fe40000000800 */
[----:B----4-:R-:W-:Y:S02]  /*9b90*/  IMAD R4, R4, UR4, R9 ;  /* 0x0000000404047c24 */ /* 0x010fe4000f8e0209 */
[----:B------:R2:W5:Y:S01]  /*9ba0*/  LDL R9, [R1+0x28] ;  /* 0x0000280001097983 */ /* 0x0005620000100800 */
[----:B------:R-:W-:Y:S01]  /*9bb0*/  IMAD R0, R5, UR5, R0 ;  /* 0x0000000505007c24 */ /* 0x000fe2000f8e0200 */
[----:B------:R-:W-:Y:S01]  /*9bc0*/  ULDC.64 UR4, c[0x0][0x2d0] ;  /* 0x0000b40000047ab9 */ /* 0x000fe20000000a00 */
[----:B------:R-:W3:Y:S02]  /*9bd0*/  S2R R5, SR_TID.X ;  /* 0x0000000000057919 */ /* 0x000ee40000002100 */
[----:B------:R-:W-:Y:S01]  /*9be0*/  IMAD.IADD R3, R3, 0x1, R0 ;  /* 0x0000000103037824 */ /* 0x000fe200078e0200 */
[----:B---3--:R-:W-:-:S04]  /*9bf0*/  LOP3.LUT R5, R5, 0x7f, RZ, 0xc0, !PT ;  /* 0x0000007f05057812 */ /* 0x008fc800078ec0ff */
[----:B------:R-:W-:Y:S02]  /*9c00*/  SHF.R.U32.HI R10, RZ, 0x3, R5 ;  /* 0x00000003ff0a7819 */ /* 0x000fe40000011605 */
[----:B------:R-:W3:Y:S02]  /*9c10*/  S2R R5, SR_TID.X ;  /* 0x0000000000057919 */ /* 0x000ee40000002100 */
[----:B---3--:R-:W-:-:S05]  /*9c20*/  IMAD.SHL.U32 R5, R5, 0x10, RZ ;  /* 0x0000001005057824 */ /* 0x008fca00078e00ff */
[----:B------:R-:W-:-:S05]  /*9c30*/  LOP3.LUT R5, R10, 0x70, R5, 0xf8, !PT ;  /* 0x000000700a057812 */ /* 0x000fca00078ef805 */
[----:B------:R-:W-:Y:S01]  /*9c40*/  IMAD R0, R4, 0x40, R5 ;  /* 0x0000004004007824 */ /* 0x000fe200078e0205 */
[----:B------:R-:W3:Y:S03]  /*9c50*/  S2R R10, SR_TID.X ;  /* 0x00000000000a7919 */ /* 0x000ee60000002100 */
[----:B0-----:R-:W-:-:S04]  /*9c60*/  @P0 IMAD.HI.U32 R6, R0, R6, RZ ;  /* 0x0000000600060227 */ /* 0x001fc800078e00ff */
[----:B------:R-:W-:Y:S01]  /*9c70*/  IMAD.MOV.U32 R5, RZ, RZ, R0 ;  /* 0x000000ffff057224 */ /* 0x000fe200078e0000 */
[----:B-1----:R-:W-:-:S05]  /*9c80*/  @P0 SHF.R.U32.HI R5, RZ, R7, R6 ;  /* 0x00000007ff050219 */ /* 0x002fca0000011606 */
[----:B------:R-:W-:-:S04]  /*9c90*/  IMAD.MOV R6, RZ, RZ, -R5 ;  /* 0x000000ffff067224 */ /* 0x000fc800078e0a05 */
[----:B------:R-:W-:Y:S01]  /*9ca0*/  IMAD R0, R8, R6, R0 ;  /* 0x0000000608007224 */ /* 0x000fe200078e0200 */
[----:B------:R-:W-:Y:S01]  /*9cb0*/  SHF.R.S32.HI R6, RZ, 0x1f, R5 ;  /* 0x0000001fff067819 */ /* 0x000fe20000011405 */
[----:B------:R-:W-:-:S04]  /*9cc0*/  IMAD.WIDE.U32 R2, R5, UR4, R2 ;  /* 0x0000000405027c25 */ /* 0x000fc8000f8e0002 */
[----:B------:R-:W-:-:S04]  /*9cd0*/  IMAD R6, R6, UR4, RZ ;  /* 0x0000000406067c24 */ /* 0x000fc8000f8e02ff */
[----:B------:R-:W-:Y:S01]  /*9ce0*/  IMAD R6, R5, UR5, R6 ;  /* 0x0000000505067c24 */ /* 0x000fe2000f8e0206 */
[----:B------:R-:W-:Y:S01]  /*9cf0*/  SHF.R.S32.HI R5, RZ, 0x1f, R0 ;  /* 0x0000001fff057819 */ /* 0x000fe20000011400 */
[----:B------:R-:W-:Y:S02]  /*9d00*/  ULDC.64 UR4, c[0x0][0x2c8] ;  /* 0x0000b20000047ab9 */ /* 0x000fe40000000a00 */
[----:B------:R-:W-:Y:S02]  /*9d10*/  IMAD.IADD R3, R3, 0x1, R6 ;  /* 0x0000000103037824 */ /* 0x000fe400078e0206 */
[----:B------:R-:W-:Y:S02]  /*9d20*/  IMAD R5, R5, UR4, RZ ;  /* 0x0000000405057c24 */ /* 0x000fe4000f8e02ff */
[----:B------:R-:W-:-:S04]  /*9d30*/  IMAD.WIDE.U32 R2, R0, UR4, R2 ;  /* 0x0000000400027c25 */ /* 0x000fc8000f8e0002 */
[----:B---3--:R-:W-:Y:S02]  /*9d40*/  IMAD.SHL.U32 R10, R10, 0x8, RZ ;  /* 0x000000080a0a7824 */ /* 0x008fe400078e00ff */
[----:B------:R-:W-:Y:S01]  /*9d50*/  IMAD R5, R0, UR5, R5 ;  /* 0x0000000500057c24 */ /* 0x000fe2000f8e0205 */
[----:B------:R-:W-:Y:S02]  /*9d60*/  ULDC.64 UR4, c[0x0][0x280] ;  /* 0x0000a00000047ab9 */ /* 0x000fe40000000a00 */
[----:B------:R-:W-:Y:S01]  /*9d70*/  LOP3.LUT R10, R10, 0x38, RZ, 0xc0, !PT ;  /* 0x000000380a0a7812 */ /* 0x000fe200078ec0ff */
[----:B------:R-:W-:Y:S01]  /*9d80*/  IMAD.IADD R5, R3, 0x1, R5 ;  /* 0x0000000103057824 */ /* 0x000fe200078e0205 */
[----:B------:R-:W-:Y:S01]  /*9d90*/  LEA R0, P1, R2, UR4, 0x1 ;  /* 0x0000000402007c11 */ /* 0x000fe2000f8208ff */
[----:B------:R-:W-:Y:S01]  /*9da0*/  UMOV UR4, 0xffffffff ;  /* 0xffffffff00047882 */ /* 0x000fe20000000000 */
[----:B------:R-:W-:Y:S02]  /*9db0*/  ISETP.GE.AND P0, PT, R10, UR6, PT ;  /* 0x000000060a007c0c */ /* 0x000fe4000bf06270 */
[----:B------:R-:W-:Y:S01]  /*9dc0*/  LEA.HI.X R2, R2, UR5, R5, 0x1, P1 ;  /* 0x0000000502027c11 */ /* 0x000fe200088f0c05 */
[----:B--2---:R-:W-:Y:S10]  /*9dd0*/  BRA.DIV UR4, `(.L_x_56) ;  /* 0x0000003e04cc7947 */ /* 0x004ff4000b800000 */
[----:B------:R-:W0:Y:S01]  /*9de0*/  S2R R6, SR_TID.X ;  /* 0x0000000000067919 */ /* 0x000e220000002100 */
[----:B------:R-:W-:Y:S02]  /*9df0*/  ULDC UR4, c[0x0][0x288] ;  /* 0x0000a20000047ab9 */ /* 0x000fe40000000800 */
[----:B------:R-:W-:Y:S01]  /*9e00*/  IMAD R3, R8, UR4, RZ ;  /* 0x0000000408037c24 */ /* 0x000fe2000f8e02ff */
[----:B------:R-:W1:Y:S01]  /*9e10*/  SHFL.IDX PT, R7, R0, RZ, 0x181f ;  /* 0x00181fff00077589 */ /* 0x000e6200000e0000 */
[----:B0-----:R-:W-:-:S04]  /*9e20*/  LOP3.LUT R6, R6, 0x7f, RZ, 0xc0, !PT ;  /* 0x0000007f06067812 */ /* 0x001fc800078ec0ff */
[----:B------:R-:W-:Y:S02]  /*9e30*/  SHF.R.U32.HI R11, RZ, 0x3, R6 ;  /* 0x00000003ff0b7819 */ /* 0x000fe40000011606 */
[----:B------:R-:W0:Y:S03]  /*9e40*/  SHFL.IDX PT, R6, R2, RZ, 0x181f ;  /* 0x00181fff02067589 */ /* 0x000e2600000e0000 */
[----:B------:R-:W-:-:S04]  /*9e50*/  IMAD R4, R4, 0x40, R11 ;  /* 0x0000004004047824 */ /* 0x000fc800078e020b */
[C---:B------:R-:W-:Y:S01]  /*9e60*/  VIADD R5, R4.reuse, 0x10 ;  /* 0x0000001004057836 */ /* 0x040fe20000000000 */
[----:B------:R-:W-:-:S13]  /*9e70*/  ISETP.GE.AND P1, PT, R4, R3, PT ;  /* 0x000000030400720c */ /* 0x000fda0003f26270 */
[----:B-1----:R-:W-:-:S05]  /*9e80*/  @!P1 LEA R7, P2, R10, R7, 0x1 ;  /* 0x000000070a079211 */ /* 0x002fca00078408ff */
[----:B0-----:R-:W-:-:S05]  /*9e90*/  @!P1 IMAD.X R6, RZ, RZ, R6, P2 ;  /* 0x000000ffff069224 */ /* 0x001fca00010e0606 */
[----:B------:R-:W-:-:S04]  /*9ea0*/  @!P1 LOP3.LUT R7, R7, R6, RZ, 0x3c, !PT ;  /* 0x0000000607079212 */ /* 0x000fc800078e3cff */
[----:B------:R-:W-:-:S04]  /*9eb0*/  @!P1 LOP3.LUT R6, R7, R6, RZ, 0x3c, !PT ;  /* 0x0000000607069212 */ /* 0x000fc800078e3cff */
[----:B------:R-:W-:-:S05]  /*9ec0*/  @!P1 LOP3.LUT R7, R7, R6, RZ, 0x3c, !PT ;  /* 0x0000000607079212 */ /* 0x000fca00078e3cff */
[----:B------:R-:W-:Y:S01]  /*9ed0*/  @!PT LDS RZ, [RZ] ;  /* 0x00000000fffff984 */ /* 0x000fe20000000800 */
[----:B-----5:R0:W-:Y:S01]  /*9ee0*/  @!P1 LDGSTS.E.BYPASS.LTC128B.128 [R9+0x20400], desc[UR42][R6.64], !P0 ;  /* 0x2040000006099fae */ /* 0x0201e2000c101d6a */
[----:B------:R-:W-:Y:S01]  /*9ef0*/  ISETP.GE.AND P1, PT, R5, R3, PT ;  /* 0x000000030500720c */ /* 0x000fe20003f26270 */
[----:B------:R-:W-:Y:S02]  /*9f00*/  VIADD R5, R4, 0x20 ;  /* 0x0000002004057836 */ /* 0x000fe40000000000 */
[----:B0-----:R-:W0:Y:S04]  /*9f10*/  SHFL.IDX PT, R7, R0, 0x1, 0x181f ;  /* 0x00381f0000077f89 */ /* 0x001e2800000e0000 */
[----:B------:R-:W1:Y:S06]  /*9f20*/  SHFL.IDX PT, R6, R2, 0x1, 0x181f ;  /* 0x00381f0002067f89 */ /* 0x000e6c00000e0000 */
[----:B0-----:R-:W-:-:S05]  /*9f30*/  @!P1 LEA R7, P2, R10, R7, 0x1 ;  /* 0x000000070a079211 */ /* 0x001fca00078408ff */
[----:B-1----:R-:W-:-:S05]  /*9f40*/  @!P1 IMAD.X R6, RZ, RZ, R6, P2 ;  /* 0x000000ffff069224 */ /* 0x002fca00010e0606 */
[----:B------:R-:W-:-:S04]  /*9f50*/  @!P1 LOP3.LUT R7, R7, R6, RZ, 0x3c, !PT ;  /* 0x0000000607079212 */ /* 0x000fc800078e3cff */
[----:B------:R-:W-:-:S04]  /*9f60*/  @!P1 LOP3.LUT R6, R7, R6, RZ, 0x3c, !PT ;  /* 0x0000000607069212 */ /* 0x000fc800078e3cff */
[----:B------:R-:W-:-:S05]  /*9f70*/  @!P1 LOP3.LUT R7, R7, R6, RZ, 0x3c, !PT ;  /* 0x0000000607079212 */ /* 0x000fca00078e3cff */
[----:B------:R0:W-:Y:S01]  /*9f80*/  @!P1 LDGSTS.E.BYPASS.LTC128B.128 [R9+0x20c00], desc[UR42][R6.64], !P0 ;  /* 0x20c0000006099fae */ /* 0x0001e2000c101d6a */
[----:B------:R-:W-:-:S03]  /*9f90*/  ISETP.GE.AND P1, PT, R5, R3, PT ;  /* 0x000000030500720c */ /* 0x000fc60003f26270 */
[----:B------:R-:W-:Y:S04]  /*9fa0*/  SHFL.IDX PT, R5, R2, 0x3, 0x181f ;  /* 0x00781f0002057f89 */ /* 0x000fe800000e0000 */
[----:B0-----:R-:W0:Y:S04]  /*9fb0*/  SHFL.IDX PT, R7, R0, 0x2, 0x181f ;  /* 0x00581f0000077f89 */ /* 0x001e2800000e0000 */
[----:B------:R-:W1:Y:S04]  /*9fc0*/  SHFL.IDX PT, R6, R2, 0x2, 0x181f ;  /* 0x00581f0002067f89 */ /* 0x000e6800000e0000 */
[----:B------:R-:W2:Y:S01]  /*9fd0*/  SHFL.IDX PT, R0, R0, 0x3, 0x181f ;  /* 0x00781f0000007f89 */ /* 0x000ea200000e0000 */
[----:B0-----:R-:W-:-:S05]  /*9fe0*/  @!P1 LEA R7, P2, R10, R7, 0x1 ;  /* 0x000000070a079211 */ /* 0x001fca00078408ff */
[----:B-1----:R-:W-:-:S05]  /*9ff0*/  @!P1 IMAD.X R6, RZ, RZ, R6, P2 ;  /* 0x000000ffff069224 */ /* 0x002fca00010e0606 */
[----:B------:R-:W-:-:S04]  /*a000*/  @!P1 LOP3.LUT R7, R7, R6, RZ, 0x3c, !PT ;  /* 0x0000000607079212 */ /* 0x000fc800078e3cff */
[----:B------:R-:W-:-:S04]  /*a010*/  @!P1 LOP3.LUT R6, R7, R6, RZ, 0x3c, !PT ;  /* 0x0000000607069212 */ /* 0x000fc800078e3cff */
[----:B------:R-:W-:-:S05]  /*a020*/  @!P1 LOP3.LUT R7, R7, R6, RZ, 0x3c, !PT ;  /* 0x0000000607079212 */ /* 0x000fca00078e3cff */
[----:B--2---:R0:W-:Y:S02]  /*a030*/  @!P1 LDGSTS.E.BYPASS.LTC128B.128 [R9+0x21400], desc[UR42][R6.64], !P0 ;  /* 0x2140000006099fae */ /* 0x0041e4000c101d6a */
.L_x_167:
[----:B01----:R-:W2:Y:S01]  /*a040*/  LDL R6, [R1+0x30] ;  /* 0x0000300001067983 */ /* 0x003ea20000100800 */
[----:B------:R-:W-:-:S05]  /*a050*/  VIADD R4, R4, 0x30 ;  /* 0x0000003004047836 */ /* 0x000fca0000000000 */
[----:B------:R-:W-:-:S13]  /*a060*/  ISETP.GE.AND P1, PT, R4, R3, PT ;  /* 0x000000030400720c */ /* 0x000fda0003f26270 */
[----:B------:R-:W-:-:S05]  /*a070*/  @!P1 LEA R2, P2, R10, R0, 0x1 ;  /* 0x000000000a029211 */ /* 0x000fca00078408ff */
[----:B------:R-:W-:-:S05]  /*a080*/  @!P1 IMAD.X R3, RZ, RZ, R5, P2 ;  /* 0x000000ffff039224 */ /* 0x000fca00010e0605 */
[----:B------:R-:W-:Y:S01]  /*a090*/  @!PT LDS RZ, [RZ] ;  /* 0x00000000fffff984 */ /* 0x000fe20000000800 */
[----:B------:R-:W-:Y:S01]  /*a0a0*/  @!PT LDS RZ, [RZ] ;  /* 0x00000000fffff984 */ /* 0x000fe20000000800 */
[----:B------:R-:W-:Y:S01]  /*a0b0*/  @!PT LDS RZ, [RZ] ;  /* 0x00000000fffff984 */ /* 0x000fe20000000800 */
[----:B------:R0:W-:Y:S01]  /*a0c0*/  @!P1 LDGSTS.E.BYPASS.LTC128B.128 [R9+0x21c00], desc[UR42][R2.64], !P0 ;  /* 0x21c0000002099fae */ /* 0x0001e2000c101d6a */
[----:B------:R-:W-:Y:S01]  /*a0d0*/  NOP ;  /* 0x0000000000007918 */ /* 0x000fe20000000000 */
[----:B------:R-:W-:Y:S02]  /*a0e0*/  SYNCS.ARRIVE.TRANS64.RED.A0T1 RZ, [UR36+0x28c00], RZ ;  /* 0x028c00ffffff79a7 */ /* 0x000fe40008200424 */
[----:B------:R-:W-:Y:S01]  /*a0f0*/  ARRIVES.LDGSTSBAR.64.TRANSCNT [UR36+0x28c00] ;  /* 0x028c0000ff0079b0 */ /* 0x000fe20008000aa4 */
[----:B--2---:R-:W-:-:S04]  /*a100*/  LOP3.LUT R0, R6, 0x1, RZ, 0xc, !PT ;  /* 0x0000000106007812 */ /* 0x004fc800078e0cff */
[----:B------:R-:W-:Y:S01]  /*a110*/  SHF.L.U32 R0, R0, 0x1f, RZ ;  /* 0x0000001f00007819 */ /* 0x000fe200000006ff */
[----:B------:R-:W-:Y:S01]  /*a120*/  NOP ;  /* 0x0000000000007918 */ /* 0x000fe20000000000 */
[----:B------:R-:W-:Y:S01]  /*a130*/  SYNCS.ARRIVE.TRANS64.A1T0 RZ, [UR36+0x28c00], RZ ;  /* 0x028c00ffffff79a7 */ /* 0x000fe20008100024 */
[----:B------:R-:W-:Y:S01]  /*a140*/  BSSY B0, `(.L_x_57) ;  /* 0x0000003000007945 */ /* 0x000fe20003800000 */
[----:B------:R-:W1:Y:S03]  /*a150*/  SYNCS.PHASECHK.TRANS64.TRYWAIT P0, [UR36+0x28c20], R0 ;  /* 0x028c2000ff0075a7 */ /* 0x000e660008000164 */
[----:B01----:R-:W-:Y:S05]  /*a160*/  @!P0 BRA `(.L_x_58) ;  /* 0x00000040003c8947 */ /* 0x003fea0003800000 */
.L_x_168:
[----:B------:R-:W-:Y:S05]  /*a170*/  BSYNC B0 ;  /* 0x0000000000007941 */ /* 0x000fea0003800000 */
.L_x_57:
[----:B------:R-:W2:Y:S01]  /*a180*/  LDL R2, [R1+0x8] ;  /* 0x0000080001027983 */ /* 0x000ea20000100800 */
[----:B------:R-:W-:Y:S01]  /*a190*/  BSSY B0, `(.L_x_59) ;  /* 0x0000095000007945 */ /* 0x000fe20003800000 */
[----:B--2---:R-:W-:-:S13]  /*a1a0*/  ISETP.NE.AND P0, PT, R2, RZ, PT ;  /* 0x000000ff0200720c */ /* 0x004fda0003f05270 */
[----:B------:R-:W-:Y:S05]  /*a1b0*/  @!P0 BRA `(.L_x_60) ;  /* 0x0000000800488947 */ /* 0x000fea0003800000 */
[----:B------:R-:W2:Y:S01]  /*a1c0*/  LDL R4, [R1] ;  /* 0x0000000001047983 */ /* 0x000ea20000100800 */
[----:B0-----:R-:W-:Y:S01]  /*a1d0*/  LEA R3, R18, UR36, 0x3 ;  /* 0x0000002412037c11 */ /* 0x001fe2000f8e18ff */
[----:B------:R-:W-:Y:S01]  /*a1e0*/  BSSY B1, `(.L_x_61) ;  /* 0x0000007000017945 */ /* 0x000fe20003800000 */
[----:B------:R-:W0:Y:S02]  /*a1f0*/  S2R R2, SR_TID.X ;  /* 0x0000000000027919 */ /* 0x000e240000002100 */
[----:B0-----:R-:W-:-:S04]  /*a200*/  LOP3.LUT R2, R2, 0x7f, RZ, 0xc0, !PT ;  /* 0x0000007f02027812 */ /* 0x001fc800078ec0ff */
[----:B------:R-:W-:Y:S02]  /*a210*/  ISETP.NE.AND P1, PT, R2, RZ, PT ;  /* 0x000000ff0200720c */ /* 0x000fe40003f25270 */
[----:B--2---:R-:W-:-:S04]  /*a220*/  SHF.L.U32 R0, R4, 0x1f, RZ ;  /* 0x0000001f04007819 */ /* 0x004fc800000006ff */
[----:B------:R-:W0:Y:S02]  /*a230*/  SYNCS.PHASECHK.TRANS64.TRYWAIT P0, [R3+URZ+0x28c60], R0 ;  /* 0x028c6000030075a7 */ /* 0x000e24000800017f */
[----:B0-----:R-:W-:Y:S05]  /*a240*/  @!P0 BRA `(.L_x_62) ;  /* 0x00000040001c8947 */ /* 0x001fea0003800000 */
.L_x_169:
[----:B------:R-:W-:Y:S05]  /*a250*/  BSYNC B1 ;  /* 0x0000000000017941 */ /* 0x000fea0003800000 */
.L_x_61:
[----:B------:R-:W-:Y:S04]  /*a260*/  BSSY B1, `(.L_x_63) ;  /* 0x0000009000017945 */ /* 0x000fe80003800000 */
[----:B------:R-:W-:Y:S05]  /*a270*/  @P1 BRA `(.L_x_64) ;  /* 0x00000000001c1947 */ /* 0x000fea0003800000 */
[----:B------:R-:W1:Y:S01]  /*a280*/  S2R R2, SR_TID.X ;  /* 0x0000000000027919 */ /* 0x000e620000002100 */
[----:B0-----:R-:W-:-:S04]  /*a290*/  IMAD.MOV.U32 R0, RZ, RZ, 0x10000 ;  /* 0x00010000ff007424 */ /* 0x001fc800078e00ff */
[----:B------:R2:W-:Y:S01]  /*a2a0*/  SYNCS.ARRIVE.TRANS64 RZ, [R3+URZ+0x28c50], R0 ;  /* 0x028c500003ff79a7 */ /* 0x0005e2000800003f */
[----:B-1----:R-:W-:-:S04]  /*a2b0*/  LOP3.LUT R2, R2, 0x1f, RZ, 0xc0, !PT ;  /* 0x0000001f02027812 */ /* 0x002fc800078ec0ff */
[----:B------:R-:W-:-:S13]  /*a2c0*/  ISETP.NE.AND P0, PT, R2, RZ, PT ;  /* 0x000000ff0200720c */ /* 0x000fda0003f05270 */
[----:B--2---:R-:W-:Y:S05]  /*a2d0*/  @!P0 BRA `(.L_x_64) ;  /* 0x0000000000048947 */ /* 0x004fea0003800000 */
[----:B------:R-:W-:Y:S01]  /*a2e0*/  BPT.TRAP 0x1 ;  /* 0x000000040000795c */ /* 0x000fe20000300000 */
.L_x_64:
[----:B------:R-:W-:Y:S05]  /*a2f0*/  BSYNC B1 ;  /* 0x0000000000017941 */ /* 0x000fea0003800000 */
.L_x_63:
[----:B0-----:R-:W2:Y:S01]  /*a300*/  LDL R0, [R1+0x24] ;  /* 0x0000240001007983 */ /* 0x001ea20000100800 */
[----:B------:R-:W-:Y:S01]  /*a310*/  LEA R2, R18, UR36, 0x10 ;  /* 0x0000002412027c11 */ /* 0x000fe2000f8e80ff */
[----:B------:R-:W-:Y:S01]  /*a320*/  UIADD3 UR4, UP0, UR40, 0x470, URZ ;  /* 0x0000047028047890 */ /* 0x000fe2000ff1e03f */
[----:B------:R-:W-:Y:S01]  /*a330*/  VIADD R3, R3, 0x28c50 ;  /* 0x00028c5003037836 */ /* 0x000fe20000000000 */
[----:B------:R-:W-:Y:S01]  /*a340*/  PLOP3.LUT P0, PT, PT, PT, PT, 0x80, 0x0 ;  /* 0x000000000000781c */ /* 0x000fe20003f0f070 */
[----:B------:R-:W-:Y:S01]  /*a350*/  UMOV UR6, 0x0 ;  /* 0x0000000000067882 */ /* 0x000fe20000000000 */
[----:B------:R-:W-:Y:S01]  /*a360*/  VIADD R4, R2, 0x400 ;  /* 0x0000040002047836 */ /* 0x000fe20000000000 */
[----:B------:R-:W-:Y:S01]  /*a370*/  UIADD3.X UR5, URZ, UR41, URZ, UP0, !UPT ;  /* 0x000000293f057290 */ /* 0x000fe200087fe43f */
[----:B------:R-:W-:Y:S01]  /*a380*/  UMOV UR7, 0x14f00000 ;  /* 0x14f0000000077882 */ /* 0x000fe20000000000 */
[----:B------:R-:W-:Y:S01]  /*a390*/  UMOV UR10, URZ ;  /* 0x0000003f000a7c82 */ /* 0x000fe20008000000 */
[----:B--2---:R-:W-:-:S09]  /*a3a0*/  IMAD.SHL.U32 R0, R0, 0x40, RZ ;  /* 0x0000004000007824 */ /* 0x004fd200078e00ff */
.L_x_65:
[----:B------:R-:W-:-:S13]  /*a3b0*/  @P0 ELECT P1, URZ, PT ;  /* 0x00000000003f082f */ /* 0x000fda0003820000 */
[----:B------:R-:W-:Y:S02]  /*a3c0*/  @P1 R2UR UR13, R16 ;  /* 0x00000000100d12ca */ /* 0x000fe400000e0000 */
[----:B------:R-:W-:Y:S02]  /*a3d0*/  @P1 R2UR UR12, R17 ;  /* 0x00000000110c12ca */ /* 0x000fe400000e0000 */
[----:B------:R-:W-:Y:S02]  /*a3e0*/  @P1 R2UR UR11, R0 ;  /* 0x00000000000b12ca */ /* 0x000fe400000e0000 */
[----:B------:R-:W-:Y:S02]  /*a3f0*/  @P1 R2UR UR9, R3 ;  /* 0x00000000030912ca */ /* 0x000fe400000e0000 */
[----:B------:R-:W-:Y:S02]  /*a400*/  @P1 R2UR UR8, R4 ;  /* 0x00000000040812ca */ /* 0x000fe400000e0000 */
[----:B------:R-:W-:-:S02]  /*a410*/  @P1 PLOP3.LUT P0, PT, P1, PT, PT, 0x8, 0x0 ;  /* 0x000000000000181c */ /* 0x000fc40000f0e170 */
[----:B------:R-:W-:-:S09]  /*a420*/  PLOP3.LUT P1, PT, PT, PT, PT, 0x8, 0x0 ;  /* 0x000000000000781c */ /* 0x000fd20003f2e170 */
[----:B------:R0:W-:Y:S02]  /*a430*/  UTMALDG.4D [UR8], [UR4], desc[UR6] ;  /* 0x00000608040075b4 */ /* 0x0001e40008019000 */
[----:B0-----:R-:W-:Y:S05]  /*a440*/  @P0 BRA.U.ANY `(.L_x_65) ;  /* 0xfffffffd00d80947 */ /* 0x001fea000393ffff */
[----:B------:R-:W-:Y:S01]  /*a450*/  PLOP3.LUT P0, PT, PT, PT, PT, 0x80, 0x0 ;  /* 0x000000000000781c */ /* 0x000fe20003f0f070 */
[----:B------:R-:W-:Y:S01]  /*a460*/  VIADD R4, R2, 0x2400 ;  /* 0x0000240002047836 */ /* 0x000fe20000000000 */
[----:B------:R-:W-:Y:S01]  /*a470*/  UMOV UR6, 0x0 ;  /* 0x0000000000067882 */ /* 0x000fe20000000000 */
[----:B------:R-:W-:Y:S01]  /*a480*/  UMOV UR7, 0x14f00000 ;  /* 0x14f0000000077882 */ /* 0x000fe20000000000 */
[----:B------:R-:W-:-:S09]  /*a490*/  UMOV UR10, 0x40 ;  /* 0x00000040000a7882 */ /* 0x000fd20000000000 */
.L_x_66:
        /* <DEDUP_REMOVED lines=15> */
.L_x_67:
        /* <DEDUP_REMOVED lines=15> */
.L_x_68:
        /* <DEDUP_REMOVED lines=15> */
.L_x_69:
        /* <DEDUP_REMOVED lines=15> */
.L_x_70:
        /* <DEDUP_REMOVED lines=15> */
.L_x_71:
        /* <DEDUP_REMOVED lines=15> */
.L_x_72:
        /* <DEDUP_REMOVED lines=9> */
[----:B-1----:R-:W-:Y:S05]  /*aad0*/  @P0 BRA.U.ANY `(.L_x_72) ;  /* 0xfffffffd00d80947 */ /* 0x002fea000393ffff */
.L_x_60:
[----:B------:R-:W-:Y:S05]  /*aae0*/  BSYNC B0 ;  /* 0x0000000000007941 */ /* 0x000fea0003800000 */
.L_x_59:
[----:B------:R-:W2:Y:S04]  /*aaf0*/  LDL.LU R4, [R1+0x2c] ;  /* 0x00002c0001047983 */ /* 0x000ea80000300800 */
[----:B------:R-:W3:Y:S01]  /*ab00*/  LDL.LU R7, [R1] ;  /* 0x0000000001077983 */ /* 0x000ee20000300800 */
[----:B------:R-:W-:-:S05]  /*ab10*/  VIADD R18, R18, 0x1 ;  /* 0x0000000112127836 */ /* 0x000fca0000000000 */
[----:B------:R-:W-:-:S04]  /*ab20*/  ISETP.NE.AND P0, PT, R18, 0x2, PT ;  /* 0x000000021200780c */ /* 0x000fc80003f05270 */
[----:B0-----:R-:W-:Y:S02]  /*ab30*/  SEL R0, RZ, 0x1, P0 ;  /* 0x00000001ff007807 */ /* 0x001fe40000000000 */
[----:B------:R-:W-:Y:S02]  /*ab40*/  SEL R18, R18, RZ, P0 ;  /* 0x000000ff12127207 */ /* 0x000fe40000000000 */
[----:B--2---:R-:W-:Y:S02]  /*ab50*/  ISETP.GE.AND P1, PT, R4, 0x41, PT ;  /* 0x000000410400780c */ /* 0x004fe40003f26270 */
[----:B---3--:R-:W-:-:S05]  /*ab60*/  LOP3.LUT R7, R7, R0, RZ, 0x3c, !PT ;  /* 0x0000000007077212 */ /* 0x008fca00078e3cff */
[----:B------:R0:W-:Y:S06]  /*ab70*/  STL [R1], R7 ;  /* 0x0000000701007387 */ /* 0x0001ec0000100800 */
[----:B------:R-:W-:Y:S05]  /*ab80*/  @!P1 BRA `(.L_x_73) ;  /* 0x00000028005c9947 */ /* 0x000fea0003800000 */
[----:B------:R-:W2:Y:S01]  /*ab90*/  LDL R4, [R1+0x1c] ;  /* 0x00001c0001047983 */ /* 0x000ea20000100800 */
[----:B------:R-:W-:Y:S02]  /*aba0*/  IMAD.MOV.U32 R0, RZ, RZ, 0x1 ;  /* 0x00000001ff007424 */ /* 0x000fe400078e00ff */
[----:B--2---:R-:W-:-:S05]  /*abb0*/  IMAD.MOV R6, RZ, RZ, -R4 ;  /* 0x000000ffff067224 */ /* 0x004fca00078e0a04 */
[----:B------:R-:W-:-:S05]  /*abc0*/  VIADDMNMX R6, R6, R0, 0xffffffff, !PT ;  /* 0xffffffff06067446 */ /* 0x000fca0007800100 */
[----:B------:R-:W-:-:S05]  /*abd0*/  IMAD.IADD R0, R4, 0x1, R6 ;  /* 0x0000000104007824 */ /* 0x000fca00078e0206 */
[----:B------:R-:W-:-:S04]  /*abe0*/  LOP3.LUT R0, R0, 0x1, RZ, 0xc0, !PT ;  /* 0x0000000100007812 */ /* 0x000fc800078ec0ff */
[----:B------:R-:W-:Y:S01]  /*abf0*/  ISETP.NE.U32.AND P0, PT, R0, 0x1, PT ;  /* 0x000000010000780c */ /* 0x000fe20003f05070 */
[----:B------:R-:W-:-:S12]  /*ac00*/  VIADD R0, R4, 0xfffffffe ;  /* 0xfffffffe04007836 */ /* 0x000fd80000000000 */
[----:B------:R-:W-:Y:S05]  /*ac10*/  @P0 BRA `(.L_x_74) ;  /* 0x0000000c00600947 */ /* 0x000fea0003800000 */
[----:B------:R-:W2:Y:S01]  /*ac20*/  LDL R4, [R1+0x8] ;  /* 0x0000080001047983 */ /* 0x000ea20000100800 */
[----:B------:R-:W-:Y:S01]  /*ac30*/  BSSY B0, `(.L_x_75) ;  /* 0x00000cd000007945 */ /* 0x000fe20003800000 */
[----:B--2---:R-:W-:-:S13]  /*ac40*/  ISETP.NE.AND P2, PT, R4, RZ, PT ;  /* 0x000000ff0400720c */ /* 0x004fda0003f45270 */
[----:B------:R-:W-:Y:S05]  /*ac50*/  @!P2 BRA `(.L_x_76) ;  /* 0x0000000c0028a947 */ /* 0x000fea0003800000 */
[----:B------:R-:W2:Y:S02]  /*ac60*/  LDL R4, [R1+0xc] ;  /* 0x00000c0001047983 */ /* 0x000ea40000100800 */
[----:B--2---:R-:W-:-:S13]  /*ac70*/  ISETP.NE.AND P2, PT, R4, RZ, PT ;  /* 0x000000ff0400720c */ /* 0x004fda0003f45270 */
[----:B------:R-:W-:Y:S05]  /*ac80*/  @!P2 BRA `(.L_x_77) ;  /* 0x00000000004ca947 */ /* 0x000fea0003800000 */
[----:B------:R-:W2:Y:S01]  /*ac90*/  LDL R8, [R1+0x4] ;  /* 0x0000040001087983 */ /* 0x000ea20000100800 */
[----:B------:R-:W1:Y:S01]  /*aca0*/  LDC R5, c[0x0][0x43c] ;  /* 0x00010f00ff057b82 */ /* 0x000e620000000800 */
[----:B------:R-:W-:Y:S01]  /*acb0*/  ULDC.64 UR4, c[0x0][0x428] ;  /* 0x00010a0000047ab9 */ /* 0x000fe20000000a00 */
[----:B-1----:R-:W-:-:S13]  /*acc0*/  ISETP.NE.AND P0, PT, R5, 0x1, PT ;  /* 0x000000010500780c */ /* 0x002fda0003f05270 */
[----:B------:R-:W1:Y:S02]  /*acd0*/  @P0 LDC.64 R2, c[0x0][0x440] ;  /* 0x00011000ff020b82 */ /* 0x000e640000000a00 */
[----:B-1----:R-:W-:-:S04]  /*ace0*/  @P0 IMAD.HI.U32 R4, R0, R2, RZ ;  /* 0x0000000200040227 */ /* 0x002fc800078e00ff */
[----:B------:R-:W-:Y:S01]  /*acf0*/  IMAD.MOV.U32 R2, RZ, RZ, R0 ;  /* 0x000000ffff027224 */ /* 0x000fe200078e0000 */
[----:B------:R-:W-:-:S05]  /*ad00*/  @P0 SHF.R.U32.HI R2, RZ, R3, R4 ;  /* 0x00000003ff020219 */ /* 0x000fca0000011604 */
[----:B------:R-:W-:-:S04]  /*ad10*/  IMAD.MOV R3, RZ, RZ, -R2 ;  /* 0x000000ffff037224 */ /* 0x000fc800078e0a02 */
[----:B------:R-:W-:Y:S01]  /*ad20*/  IMAD R0, R5, R3, R0 ;  /* 0x0000000305007224 */ /* 0x000fe200078e0200 */
[----:B------:R-:W-:-:S03]  /*ad30*/  SHF.R.S32.HI R3, RZ, 0x1f, R2 ;  /* 0x0000001fff037819 */ /* 0x000fc60000011402 */
[----:B------:R-:W-:-:S04]  /*ad40*/  IMAD.WIDE.U32 R2, R19, UR4, R2 ;  /* 0x0000000413027c25 */ /* 0x000fc8000f8e0002 */
[----:B--2---:R-:W-:-:S04]  /*ad50*/  IMAD R4, R8, UR4, RZ ;  /* 0x0000000408047c24 */ /* 0x004fc8000f8e02ff */
[----:B------:R-:W-:Y:S01]  /*ad60*/  IMAD R4, R19, UR5, R4 ;  /* 0x0000000513047c24 */ /* 0x000fe2000f8e0204 */
[----:B------:R-:W-:-:S03]  /*ad70*/  ULDC.64 UR4, c[0x0][0x418] ;  /* 0x0001060000047ab9 */ /* 0x000fc60000000a00 */
[----:B------:R-:W-:Y:S01]  /*ad80*/  IMAD.IADD R3, R4, 0x1, R3 ;  /* 0x0000000104037824 */ /* 0x000fe200078e0203 */
[----:B------:R-:W-:-:S04]  /*ad90*/  LEA R4, P0, R2, UR4, 0x2 ;  /* 0x0000000402047c11 */ /* 0x000fc8000f8010ff */
[----:B------:R-:W-:-:S05]  /*ada0*/  LEA.HI.X R5, R2, UR5, R3, 0x2, P0 ;  /* 0x0000000502057c11 */ /* 0x000fca00080f1403 */
[----:B------:R1:W5:Y:S04]  /*adb0*/  LDG.E R16, desc[UR42][R4.64] ;  /* 0x0000002a04107981 */ /* 0x000368000c1e1900 */
.L_x_77:
[----:B------:R-:W-:Y:S01]  /*adc0*/  LEA R3, R18, UR36, 0x3 ;  /* 0x0000002412037c11 */ /* 0x000fe2000f8e18ff */
[----:B-1----:R-:W1:Y:S01]  /*add0*/  S2R R4, SR_TID.X ;  /* 0x0000000000047919 */ /* 0x002e620000002100 */
[----:B------:R-:W-:Y:S01]  /*ade0*/  SHF.L.U32 R2, R7, 0x1f, RZ ;  /* 0x0000001f07027819 */ /* 0x000fe200000006ff */
[----:B------:R-:W-:Y:S03]  /*adf0*/  BSSY B1, `(.L_x_78) ;  /* 0x0000005000017945 */ /* 0x000fe60003800000 */
[----:B------:R-:W2:Y:S01]  /*ae00*/  SYNCS.PHASECHK.TRANS64.TRYWAIT P0, [R3+URZ+0x28c40], R2 ;  /* 0x028c4002030075a7 */ /* 0x000ea2000800017f */
[----:B-1----:R-:W-:-:S04]  /*ae10*/  LOP3.LUT R4, R4, 0x7f, RZ, 0xc0, !PT ;  /* 0x0000007f04047812 */ /* 0x002fc800078ec0ff */
[----:B------:R-:W-:Y:S01]  /*ae20*/  ISETP.NE.AND P1, PT, R4, RZ, PT ;  /* 0x000000ff0400720c */ /* 0x000fe20003f25270 */
[----:B--2---:R-:W-:-:S12]  /*ae30*/  @!P0 BRA `(.L_x_79) ;  /* 0x0000003400348947 */ /* 0x004fd80003800000 */
.L_x_170:
[----:B------:R-:W-:Y:S05]  /*ae40*/  BSYNC B1 ;  /* 0x0000000000017941 */ /* 0x000fea0003800000 */
.L_x_78:
[----:B------:R-:W-:Y:S04]  /*ae50*/  BSSY B1, `(.L_x_80) ;  /* 0x0000009000017945 */ /* 0x000fe80003800000 */
[----:B------:R-:W-:Y:S05]  /*ae60*/  @P1 BRA `(.L_x_81) ;  /* 0x00000000001c1947 */ /* 0x000fea0003800000 */
[----:B------:R-:W2:Y:S01]  /*ae70*/  S2R R5, SR_TID.X ;  /* 0x0000000000057919 */ /* 0x000ea20000002100 */
[----:B------:R-:W-:-:S04]  /*ae80*/  IMAD.MOV.U32 R4, RZ, RZ, 0x2000 ;  /* 0x00002000ff047424 */ /* 0x000fc800078e00ff */
[----:B------:R3:W-:Y:S01]  /*ae90*/  SYNCS.ARRIVE.TRANS64 RZ, [R3+URZ+0x28c30], R4 ;  /* 0x028c300403ff79a7 */ /* 0x0007e2000800003f */
[----:B--2---:R-:W-:-:S04]  /*aea0*/  LOP3.LUT R5, R5, 0x1f, RZ, 0xc0, !PT ;  /* 0x0000001f05057812 */ /* 0x004fc800078ec0ff */
[----:B------:R-:W-:-:S13]  /*aeb0*/  ISETP.NE.AND P0, PT, R5, RZ, PT ;  /* 0x000000ff0500720c */ /* 0x000fda0003f05270 */
[----:B---3--:R-:W-:Y:S05]  /*aec0*/  @!P0 BRA `(.L_x_81) ;  /* 0x0000000000048947 */ /* 0x008fea0003800000 */
[----:B------:R-:W-:Y:S01]  /*aed0*/  BPT.TRAP 0x1 ;  /* 0x000000040000795c */ /* 0x000fe20000300000 */
.L_x_81:
[----:B------:R-:W-:Y:S05]  /*aee0*/  BSYNC B1 ;  /* 0x0000000000017941 */ /* 0x000fea0003800000 */
.L_x_80:
[----:B0-----:R-:W-:Y:S01]  /*aef0*/  IMAD.MOV.U32 R7, RZ, RZ, RZ ;  /* 0x000000ffff077224 */ /* 0x001fe200078e00ff */
[----:B------:R-:W-:Y:S01]  /*af00*/  LEA R4, R18, UR36, 0xd ;  /* 0x0000002412047c11 */ /* 0x000fe2000f8e68ff */
[----:B------:R-:W-:Y:S01]  /*af10*/  UIADD3 UR4, UP0, UR40, 0x370, URZ ;  /* 0x0000037028047890 */ /* 0x000fe2000ff1e03f */
[----:B------:R-:W-:Y:S01]  /*af20*/  PLOP3.LUT P0, PT, PT, PT, PT, 0x80, 0x0 ;  /* 0x000000000000781c */ /* 0x000fe20003f0f070 */
[----:B------:R-:W-:Y:S01]  /*af30*/  IMAD.SHL.U32 R0, R0, 0x40, RZ ;  /* 0x0000004000007824 */ /* 0x000fe200078e00ff */
[----:B------:R-:W-:Y:S01]  /*af40*/  R2UR UR10, R7 ;  /* 0x00000000070a72ca */ /* 0x000fe200000e0000 */
[----:B------:R-:W-:Y:S01]  /*af50*/  VIADD R4, R4, 0x22400 ;  /* 0x0002240004047836 */ /* 0x000fe20000000000 */
[----:B------:R-:W-:Y:S01]  /*af60*/  UIADD3.X UR5, URZ, UR41, URZ, UP0, !UPT ;  /* 0x000000293f057290 */ /* 0x000fe200087fe43f */
[----:B------:R-:W-:Y:S01]  /*af70*/  VIADD R5, R3, 0x28c30 ;  /* 0x00028c3003057836 */ /* 0x000fe20000000000 */
[----:B------:R-:W-:Y:S01]  /*af80*/  UMOV UR6, 0x0 ;  /* 0x0000000000067882 */ /* 0x000fe20000000000 */
[----:B------:R-:W-:-:S10]  /*af90*/  UMOV UR7, 0x14f00000 ;  /* 0x14f0000000077882 */ /* 0x000fd40000000000 */
.L_x_82:
[----:B------:R-:W-:-:S13]  /*afa0*/  @P0 ELECT P2, URZ, PT ;  /* 0x00000000003f082f */ /* 0x000fda0003840000 */
[----:B-----5:R-:W-:Y:S02]  /*afb0*/  @P2 R2UR UR13, R16 ;  /* 0x00000000100d22ca */ /* 0x020fe400000e0000 */
        /* <DEDUP_REMOVED lines=8> */
[----:B------:R-:W0:Y:S01]  /*b040*/  SYNCS.PHASECHK.TRANS64.TRYWAIT P0, [R3+URZ+0x28c60], R2 ;  /* 0x028c6002030075a7 */ /* 0x000e22000800017f */
[----:B------:R-:W-:Y:S04]  /*b050*/  BSSY B1, `(.L_x_83) ;  /* 0x0000002000017945 */ /* 0x000fe80003800000 */
[----:B0-----:R-:W-:Y:S05]  /*b060*/  @!P0 BRA `(.L_x_84) ;  /* 0x0000003000bc8947 */ /* 0x001fea0003800000 */
.L_x_171:
[----:B------:R-:W-:Y:S05]  /*b070*/  BSYNC B1 ;  /* 0x0000000000017941 */ /* 0x000fea0003800000 */
.L_x_83:
[----:B------:R-:W-:Y:S01]  /*b080*/  BSSY B1, `(.L_x_85) ;  /* 0x000000b000017945 */ /* 0x000fe20003800000 */
[----:B------:R-:W-:Y:S02]  /*b090*/  IMAD.MOV.U32 R8, RZ, RZ, 0x0 ;  /* 0x00000000ff087424 */ /* 0x000fe400078e00ff */
[----:B------:R-:W-:Y:S01]  /*b0a0*/  IMAD.MOV.U32 R9, RZ, RZ, 0x14f00000 ;  /* 0x14f00000ff097424 */ /* 0x000fe200078e00ff */
[----:B------:R-:W-:Y:S06]  /*b0b0*/  @P1 BRA `(.L_x_86) ;  /* 0x00000000001c1947 */ /* 0x000fec0003800000 */
[----:B------:R-:W2:Y:S01]  /*b0c0*/  S2R R4, SR_TID.X ;  /* 0x0000000000047919 */ /* 0x000ea20000002100 */
[----:B01----:R-:W-:-:S04]  /*b0d0*/  IMAD.MOV.U32 R2, RZ, RZ, 0x10000 ;  /* 0x00010000ff027424 */ /* 0x003fc800078e00ff */
[----:B------:R3:W-:Y:S01]  /*b0e0*/  SYNCS.ARRIVE.TRANS64 RZ, [R3+URZ+0x28c50], R2 ;  /* 0x028c500203ff79a7 */ /* 0x0007e2000800003f */
[----:B--2---:R-:W-:-:S04]  /*b0f0*/  LOP3.LUT R4, R4, 0x1f, RZ, 0xc0, !PT ;  /* 0x0000001f04047812 */ /* 0x004fc800078ec0ff */
[----:B------:R-:W-:-:S13]  /*b100*/  ISETP.NE.AND P0, PT, R4, RZ, PT ;  /* 0x000000ff0400720c */ /* 0x000fda0003f05270 */
[----:B---3--:R-:W-:Y:S05]  /*b110*/  @!P0 BRA `(.L_x_86) ;  /* 0x0000000000048947 */ /* 0x008fea0003800000 */
[----:B------:R-:W-:Y:S01]  /*b120*/  BPT.TRAP 0x1 ;  /* 0x000000040000795c */ /* 0x000fe20000300000 */
.L_x_86:
[----:B------:R-:W-:Y:S05]  /*b130*/  BSYNC B1 ;  /* 0x0000000000017941 */ /* 0x000fea0003800000 */
.L_x_85:
[----:B------:R-:W-:Y:S01]  /*b140*/  R2UR UR10, R7 ;  /* 0x00000000070a72ca */ /* 0x000fe200000e0000 */
[----:B------:R-:W-:Y:S01]  /*b150*/  UIADD3 UR4, UP0, UR40, 0x470, URZ ;  /* 0x0000047028047890 */ /* 0x000fe2000ff1e03f */
[----:B------:R-:W-:Y:S01]  /*b160*/  R2UR UR6, R8 ;  /* 0x00000000080672ca */ /* 0x000fe200000e0000 */
[----:B01----:R-:W-:Y:S01]  /*b170*/  VIADD R3, R3, 0x28c50 ;  /* 0x00028c5003037836 */ /* 0x003fe20000000000 */
[----:B------:R-:W-:Y:S01]  /*b180*/  R2UR UR7, R9 ;  /* 0x00000000090772ca */ /* 0x000fe200000e0000 */
[----:B------:R-:W-:Y:S01]  /*b190*/  UIADD3.X UR5, URZ, UR41, URZ, UP0, !UPT ;  /* 0x000000293f057290 */ /* 0x000fe200087fe43f */
[----:B------:R-:W-:Y:S02]  /*b1a0*/  LEA R2, R18, UR36, 0x10 ;  /* 0x0000002412027c11 */ /* 0x000fe4000f8e80ff */
[----:B------:R-:W-:-:S03]  /*b1b0*/  PLOP3.LUT P0, PT, PT, PT, PT, 0x80, 0x0 ;  /* 0x000000000000781c */ /* 0x000fc60003f0f070 */
[----:B------:R-:W-:-:S10]  /*b1c0*/  VIADD R4, R2, 0x400 ;  /* 0x0000040002047836 */ /* 0x000fd40000000000 */
.L_x_87:
        /* <DEDUP_REMOVED lines=10> */
[----:B------:R-:W-:Y:S01]  /*b270*/  R2UR UR6, R8 ;  /* 0x00000000080672ca */ /* 0x000fe200000e0000 */
[----:B------:R-:W-:Y:S01]  /*b280*/  VIADD R4, R2, 0x2400 ;  /* 0x0000240002047836 */ /* 0x000fe20000000000 */
[----:B------:R-:W-:Y:S01]  /*b290*/  R2UR UR7, R9 ;  /* 0x00000000090772ca */ /* 0x000fe200000e0000 */
[----:B------:R-:W-:Y:S01]  /*b2a0*/  UMOV UR10, 0x40 ;  /* 0x00000040000a7882 */ /* 0x000fe20000000000 */
[----:B------:R-:W-:-:S13]  /*b2b0*/  PLOP3.LUT P0, PT, PT, PT, PT, 0x80, 0x0 ;  /* 0x000000000000781c */ /* 0x000fda0003f0f070 */
.L_x_88:
        /* <DEDUP_REMOVED lines=15> */
.L_x_89:
        /* <DEDUP_REMOVED lines=15> */
.L_x_90:
        /* <DEDUP_REMOVED lines=15> */
.L_x_91:
        /* <DEDUP_REMOVED lines=15> */
.L_x_92:
        /* <DEDUP_REMOVED lines=15> */
.L_x_93:
        /* <DEDUP_REMOVED lines=15> */
.L_x_94:
        /* <DEDUP_REMOVED lines=10> */
.L_x_76:
[----:B------:R-:W-:Y:S05]  /*b900*/  BSYNC B0 ;  /* 0x0000000000007941 */ /* 0x000fea0003800000 */
.L_x_75:
[----:B------:R-:W2:Y:S04]  /*b910*/  LDL.LU R5, [R1] ;  /* 0x0000000001057983 */ /* 0x000ea80000300800 */
[----:B------:R-:W3:Y:S01]  /*b920*/  LDL.LU R4, [R1+0x1c] ;  /* 0x00001c0001047983 */ /* 0x000ee20000300800 */
[----:B------:R-:W-:-:S05]  /*b930*/  VIADD R18, R18, 0x1 ;  /* 0x0000000112127836 */ /* 0x000fca0000000000 */
[----:B------:R-:W-:-:S04]  /*b940*/  ISETP.NE.AND P0, PT, R18, 0x2, PT ;  /* 0x000000021200780c */ /* 0x000fc80003f05270 */
[----:B------:R-:W-:Y:S02]  /*b950*/  SEL R0, RZ, 0x1, P0 ;  /* 0x00000001ff007807 */ /* 0x000fe40000000000 */
[----:B------:R-:W-:Y:S02]  /*b960*/  SEL R18, R18, RZ, P0 ;  /* 0x000000ff12127207 */ /* 0x000fe40000000000 */
[----:B--2---:R-:W-:Y:S01]  /*b970*/  LOP3.LUT R5, R5, R0, RZ, 0x3c, !PT ;  /* 0x0000000005057212 */ /* 0x004fe200078e3cff */
[----:B---3--:R-:W-:-:S04]  /*b980*/  VIADD R0, R4, 0xfffffffd ;  /* 0xfffffffd04007836 */ /* 0x008fc80000000000 */
[----:B------:R1:W-:Y:S03]  /*b990*/  STL [R1], R5 ;  /* 0x0000000501007387 */ /* 0x0003e60000100800 */
.L_x_74:
[----:B------:R-:W2:Y:S01]  /*b9a0*/  LDL.LU R2, [R1+0x14] ;  /* 0x0000140001027983 */ /* 0x000ea20000300800 */
[----:B------:R-:W-:Y:S01]  /*b9b0*/  IMAD.MOV R6, RZ, RZ, -R6 ;  /* 0x000000ffff067224 */ /* 0x000fe200078e0a06 */
[----:B------:R-:W-:Y:S04]  /*b9c0*/  BSSY B0, `(.L_x_73) ;  /* 0x00001b3000007945 */ /* 0x000fe80003800000 */
[----:B--2---:R-:W-:-:S13]  /*b9d0*/  ISETP.NE.AND P0, PT, R2, R6, PT ;  /* 0x000000060200720c */ /* 0x004fda0003f05270 */
[----:B------:R-:W-:Y:S05]  /*b9e0*/  @!P0 BRA `(.L_x_95) ;  /* 0x0000001800c08947 */ /* 0x000fea0003800000 */
.L_x_136:
[----:B--2---:R-:W2:Y:S01]  /*b9f0*/  LDL R2, [R1+0x8] ;  /* 0x0000080001027983 */ /* 0x004ea20000100800 */
[----:B------:R-:W-:Y:S01]  /*ba00*/  BSSY B1, `(.L_x_96) ;  /* 0x00000cf000017945 */ /* 0x000fe20003800000 */
[----:B--2---:R-:W-:-:S13]  /*ba10*/  ISETP.NE.AND P0, PT, R2, RZ, PT ;  /* 0x000000ff0200720c */ /* 0x004fda0003f05270 */
[----:B------:R-:W-:Y:S05]  /*ba20*/  @!P0 BRA `(.L_x_97) ;  /* 0x0000000c00308947 */ /* 0x000fea0003800000 */
[----:B------:R-:W2:Y:S01]  /*ba30*/  LDL R2, [R1+0xc] ;  /* 0x00000c0001027983 */ /* 0x000ea20000100800 */
[----:B------:R-:W-:Y:S01]  /*ba40*/  IMAD.MOV.U32 R6, RZ, RZ, R0 ;  /* 0x000000ffff067224 */ /* 0x000fe200078e0000 */
[----:B--2---:R-:W-:-:S13]  /*ba50*/  ISETP.NE.AND P0, PT, R2, RZ, PT ;  /* 0x000000ff0200720c */ /* 0x004fda0003f05270 */
[----:B------:R-:W-:Y:S05]  /*ba60*/  @!P0 BRA `(.L_x_98) ;  /* 0x00000000004c8947 */ /* 0x000fea0003800000 */
[----:B-1----:R-:W2:Y:S01]  /*ba70*/  LDL R5, [R1+0x4] ;  /* 0x0000040001057983 */ /* 0x002ea20000100800 */
        /* <DEDUP_REMOVED lines=18> */
.L_x_98:
[----:B------:R-:W3:Y:S01]  /*bba0*/  LDL R2, [R1] ;  /* 0x0000000001027983 */ /* 0x000ee20000100800 */
[----:B--2---:R-:W-:Y:S01]  /*bbb0*/  LEA R4, R18, UR36, 0x3 ;  /* 0x0000002412047c11 */ /* 0x004fe2000f8e18ff */
[----:B------:R-:W-:Y:S01]  /*bbc0*/  BSSY B2, `(.L_x_99) ;  /* 0x0000007000027945 */ /* 0x000fe20003800000 */
[----:B------:R-:W2:Y:S02]  /*bbd0*/  S2R R3, SR_TID.X ;  /* 0x0000000000037919 */ /* 0x000ea40000002100 */
[----:B--2---:R-:W-:-:S04]  /*bbe0*/  LOP3.LUT R3, R3, 0x7f, RZ, 0xc0, !PT ;  /* 0x0000007f03037812 */ /* 0x004fc800078ec0ff */
[----:B------:R-:W-:Y:S02]  /*bbf0*/  ISETP.NE.AND P1, PT, R3, RZ, PT ;  /* 0x000000ff0300720c */ /* 0x000fe40003f25270 */
[----:B---3--:R-:W-:-:S04]  /*bc00*/  SHF.L.U32 R2, R2, 0x1f, RZ ;  /* 0x0000001f02027819 */ /* 0x008fc800000006ff */
[----:B------:R-:W2:Y:S02]  /*bc10*/  SYNCS.PHASECHK.TRANS64.TRYWAIT P0, [R4+URZ+0x28c40], R2 ;  /* 0x028c4002040075a7 */ /* 0x000ea4000800017f */
[----:B--2---:R-:W-:Y:S05]  /*bc20*/  @!P0 BRA `(.L_x_100) ;  /* 0x0000002400e08947 */ /* 0x004fea0003800000 */
.L_x_172:
[----:B------:R-:W-:Y:S05]  /*bc30*/  BSYNC B2 ;  /* 0x0000000000027941 */ /* 0x000fea0003800000 */
.L_x_99:
[----:B------:R-:W-:Y:S04]  /*bc40*/  BSSY B2, `(.L_x_101) ;  /* 0x0000009000027945 */ /* 0x000fe80003800000 */
[----:B------:R-:W-:Y:S05]  /*bc50*/  @P1 BRA `(.L_x_102) ;  /* 0x00000000001c1947 */ /* 0x000fea0003800000 */
[----:B-1----:R-:W1:Y:S01]  /*bc60*/  S2R R5, SR_TID.X ;  /* 0x0000000000057919 */ /* 0x002e620000002100 */
[----:B------:R-:W-:-:S04]  /*bc70*/  IMAD.MOV.U32 R3, RZ, RZ, 0x2000 ;  /* 0x00002000ff037424 */ /* 0x000fc800078e00ff */
[----:B------:R3:W-:Y:S01]  /*bc80*/  SYNCS.ARRIVE.TRANS64 RZ, [R4+URZ+0x28c30], R3 ;  /* 0x028c300304ff79a7 */ /* 0x0007e2000800003f */
[----:B-1----:R-:W-:-:S04]  /*bc90*/  LOP3.LUT R5, R5, 0x1f, RZ, 0xc0, !PT ;  /* 0x0000001f05057812 */ /* 0x002fc800078ec0ff */
[----:B------:R-:W-:-:S13]  /*bca0*/  ISETP.NE.AND P0, PT, R5, RZ, PT ;  /* 0x000000ff0500720c */ /* 0x000fda0003f05270 */
[----:B---3--:R-:W-:Y:S05]  /*bcb0*/  @!P0 BRA `(.L_x_102) ;  /* 0x0000000000048947 */ /* 0x008fea0003800000 */
[----:B------:R-:W-:Y:S01]  /*bcc0*/  BPT.TRAP 0x1 ;  /* 0x000000040000795c */ /* 0x000fe20000300000 */
.L_x_102:
[----:B------:R-:W-:Y:S05]  /*bcd0*/  BSYNC B2 ;  /* 0x0000000000027941 */ /* 0x000fea0003800000 */
.L_x_101:
[----:B-1----:R-:W-:Y:S01]  /*bce0*/  IMAD.MOV.U32 R5, RZ, RZ, RZ ;  /* 0x000000ffff057224 */ /* 0x002fe200078e00ff */
[----:B------:R-:W-:Y:S01]  /*bcf0*/  LEA R3, R18, UR36, 0xd ;  /* 0x0000002412037c11 */ /* 0x000fe2000f8e68ff */
[----:B------:R-:W-:Y:S01]  /*bd00*/  UIADD3 UR4, UP0, UR40, 0x370, URZ ;  /* 0x0000037028047890 */ /* 0x000fe2000ff1e03f */
[----:B------:R-:W-:Y:S01]  /*bd10*/  PLOP3.LUT P0, PT, PT, PT, PT, 0x80, 0x0 ;  /* 0x000000000000781c */ /* 0x000fe20003f0f070 */
[----:B------:R-:W-:Y:S01]  /*bd20*/  IMAD.SHL.U32 R6, R6, 0x40, RZ ;  /* 0x0000004006067824 */ /* 0x000fe200078e00ff */
[----:B------:R-:W-:Y:S01]  /*bd30*/  R2UR UR10, R5 ;  /* 0x00000000050a72ca */ /* 0x000fe200000e0000 */
[----:B------:R-:W-:Y:S01]  /*bd40*/  VIADD R3, R3, 0x22400 ;  /* 0x0002240003037836 */ /* 0x000fe20000000000 */
[----:B------:R-:W-:Y:S01]  /*bd50*/  UIADD3.X UR5, URZ, UR41, URZ, UP0, !UPT ;  /* 0x000000293f057290 */ /* 0x000fe200087fe43f */
[----:B0-----:R-:W-:Y:S01]  /*bd60*/  VIADD R7, R4, 0x28c30 ;  /* 0x00028c3004077836 */ /* 0x001fe20000000000 */
[----:B------:R-:W-:Y:S01]  /*bd70*/  UMOV UR6, 0x0 ;  /* 0x0000000000067882 */ /* 0x000fe20000000000 */
[----:B------:R-:W-:-:S10]  /*bd80*/  UMOV UR7, 0x14f00000 ;  /* 0x14f0000000077882 */ /* 0x000fd40000000000 */
.L_x_103:
        /* <DEDUP_REMOVED lines=13> */
.L_x_173:
[----:B------:R-:W-:Y:S05]  /*be60*/  BSYNC B2 ;  /* 0x0000000000027941 */ /* 0x000fea0003800000 */
.L_x_104:
[----:B------:R-:W-:Y:S01]  /*be70*/  BSSY B2, `(.L_x_106) ;  /* 0x000000b000027945 */ /* 0x000fe20003800000 */
[----:B0-2---:R-:W-:Y:S02]  /*be80*/  IMAD.MOV.U32 R2, RZ, RZ, 0x0 ;  /* 0x00000000ff027424 */ /* 0x005fe400078e00ff */
[----:B------:R-:W-:Y:S01]  /*be90*/  IMAD.MOV.U32 R3, RZ, RZ, 0x14f00000 ;  /* 0x14f00000ff037424 */ /* 0x000fe200078e00ff */
[----:B------:R-:W-:Y:S06]  /*bea0*/  @P1 BRA `(.L_x_107) ;  /* 0x00000000001c1947 */ /* 0x000fec0003800000 */
[----:B------:R-:W0:Y:S01]  /*beb0*/  S2R R8, SR_TID.X ;  /* 0x0000000000087919 */ /* 0x000e220000002100 */
[----:B------:R-:W-:-:S04]  /*bec0*/  IMAD.MOV.U32 R7, RZ, RZ, 0x10000 ;  /* 0x00010000ff077424 */ /* 0x000fc800078e00ff */
[----:B------:R1:W-:Y:S01]  /*bed0*/  SYNCS.ARRIVE.TRANS64 RZ, [R4+URZ+0x28c50], R7 ;  /* 0x028c500704ff79a7 */ /* 0x0003e2000800003f */
[----:B0-----:R-:W-:-:S04]  /*bee0*/  LOP3.LUT R8, R8, 0x1f, RZ, 0xc0, !PT ;  /* 0x0000001f08087812 */ /* 0x001fc800078ec0ff */
[----:B------:R-:W-:-:S13]  /*bef0*/  ISETP.NE.AND P0, PT, R8, RZ, PT ;  /* 0x000000ff0800720c */ /* 0x000fda0003f05270 */
[----:B-1----:R-:W-:Y:S05]  /*bf00*/  @!P0 BRA `(.L_x_107) ;  /* 0x0000000000048947 */ /* 0x002fea0003800000 */
[----:B------:R-:W-:Y:S01]  /*bf10*/  BPT.TRAP 0x1 ;  /* 0x000000040000795c */ /* 0x000fe20000300000 */
.L_x_107:
[----:B------:R-:W-:Y:S05]  /*bf20*/  BSYNC B2 ;  /* 0x0000000000027941 */ /* 0x000fea0003800000 */
.L_x_106:
[----:B------:R-:W-:Y:S01]  /*bf30*/  R2UR UR6, R2 ;  /* 0x00000000020672ca */ /* 0x000fe200000e0000 */
[----:B------:R-:W-:Y:S01]  /*bf40*/  UIADD3 UR4, UP0, UR40, 0x470, URZ ;  /* 0x0000047028047890 */ /* 0x000fe2000ff1e03f */
[----:B------:R-:W-:Y:S01]  /*bf50*/  R2UR UR7, R3 ;  /* 0x00000000030772ca */ /* 0x000fe200000e0000 */
[----:B------:R-:W-:Y:S01]  /*bf60*/  VIADD R4, R4, 0x28c50 ;  /* 0x00028c5004047836 */ /* 0x000fe20000000000 */
[----:B------:R-:W-:Y:S01]  /*bf70*/  R2UR UR10, R5 ;  /* 0x00000000050a72ca */ /* 0x000fe200000e0000 */
[----:B------:R-:W-:Y:S01]  /*bf80*/  UIADD3.X UR5, URZ, UR41, URZ, UP0, !UPT ;  /* 0x000000293f057290 */ /* 0x000fe200087fe43f */
[----:B------:R-:W-:Y:S02]  /*bf90*/  LEA R5, R18, UR36, 0x10 ;  /* 0x0000002412057c11 */ /* 0x000fe4000f8e80ff */
[----:B------:R-:W-:-:S03]  /*bfa0*/  PLOP3.LUT P0, PT, PT, PT, PT, 0x80, 0x0 ;  /* 0x000000000000781c */ /* 0x000fc60003f0f070 */
[----:B------:R-:W-:-:S10]  /*bfb0*/  VIADD R7, R5, 0x400 ;  /* 0x0000040005077836 */ /* 0x000fd40000000000 */
.L_x_108:
        /* <DEDUP_REMOVED lines=15> */
.L_x_109:
        /* <DEDUP_REMOVED lines=15> */
.L_x_110:
        /* <DEDUP_REMOVED lines=15> */
.L_x_111:
        /* <DEDUP_REMOVED lines=15> */
.L_x_112:
        /* <DEDUP_REMOVED lines=15> */
.L_x_113:
        /* <DEDUP_REMOVED lines=11> */
[----:B------:R-:W-:Y:S01]  /*c520*/  UMOV UR10, 0x180 ;  /* 0x00000180000a7882 */ /* 0x000fe20000000000 */
[----:B------:R-:W-:Y:S02]  /*c530*/  R2UR UR7, R3 ;  /* 0x00000000030772ca */ /* 0x000fe400000e0000 */
[----:B------:R-:W-:Y:S02]  /*c540*/  PLOP3.LUT P0, PT, PT, PT, PT, 0x80, 0x0 ;  /* 0x000000000000781c */ /* 0x000fe40003f0f070 */
[----:B------:R-:W-:-:S11]  /*c550*/  IADD3 R7, R5, 0xc400, RZ ;  /* 0x0000c40005077810 */ /* 0x000fd60007ffe0ff */
.L_x_114:
        /* <DEDUP_REMOVED lines=15> */
.L_x_115:
        /* <DEDUP_REMOVED lines=9> */
[----:B--2---:R-:W-:Y:S05]  /*c6e0*/  @P0 BRA.U.ANY `(.L_x_115) ;  /* 0xfffffffd00d80947 */ /* 0x004fea000393ffff */
.L_x_97:
[----:B------:R-:W-:Y:S05]  /*c6f0*/  BSYNC B1 ;  /* 0x0000000000017941 */ /* 0x000fea0003800000 */
.L_x_96:
[----:B------:R-:W2:Y:S04]  /*c700*/  LDL R3, [R1+0x8] ;  /* 0x0000080001037983 */ /* 0x000ea80000100800 */
[----:B------:R-:W3:Y:S01]  /*c710*/  LDL.LU R2, [R1] ;  /* 0x0000000001027983 */ /* 0x000ee20000300800 */
[----:B0-----:R-:W-:Y:S01]  /*c720*/  VIADD R7, R18, 0x1 ;  /* 0x0000000112077836 */ /* 0x001fe20000000000 */
[----:B------:R-:W-:Y:S04]  /*c730*/  BSSY B1, `(.L_x_116) ;  /* 0x00000d2000017945 */ /* 0x000fe80003800000 */
[----:B------:R-:W-:-:S04]  /*c740*/  ISETP.NE.AND P0, PT, R7, 0x2, PT ;  /* 0x000000020700780c */ /* 0x000fc80003f05270 */
[----:B------:R-:W-:Y:S02]  /*c750*/  SEL R6, RZ, 0x1, P0 ;  /* 0x00000001ff067807 */ /* 0x000fe40000000000 */
[----:B------:R-:W-:Y:S02]  /*c760*/  SEL R7, R7, RZ, P0 ;  /* 0x000000ff07077207 */ /* 0x000fe40000000000 */
[----:B--2---:R-:W-:Y:S02]  /*c770*/  ISETP.NE.AND P2, PT, R3, RZ, PT ;  /* 0x000000ff0300720c */ /* 0x004fe40003f45270 */
[----:B---3--:R-:W-:-:S11]  /*c780*/  LOP3.LUT R6, R2, R6, RZ, 0x3c, !PT ;  /* 0x0000000602067212 */ /* 0x008fd600078e3cff */
[----:B------:R-:W-:Y:S05]  /*c790*/  @!P2 BRA `(.L_x_117) ;  /* 0x0000000c002ca947 */ /* 0x000fea0003800000 */
[----:B------:R-:W2:Y:S01]  /*c7a0*/  LDL R2, [R1+0xc] ;  /* 0x00000c0001027983 */ /* 0x000ea20000100800 */
[----:B------:R-:W-:Y:S01]  /*c7b0*/  VIADD R8, R0, 0xffffffff ;  /* 0xffffffff00087836 */ /* 0x000fe20000000000 */
[----:B--2---:R-:W-:-:S13]  /*c7c0*/  ISETP.NE.AND P2, PT, R2, RZ, PT ;  /* 0x000000ff0200720c */ /* 0x004fda0003f45270 */
[----:B------:R-:W-:Y:S05]  /*c7d0*/  @!P2 BRA `(.L_x_118) ;  /* 0x00000000004ca947 */ /* 0x000fea0003800000 */
[----:B------:R-:W2:Y:S01]  /*c7e0*/  LDL R9, [R1+0x4] ;  /* 0x0000040001097983 */ /* 0x000ea20000100800 */
[----:B------:R-:W0:Y:S01]  /*c7f0*/  LDC R4, c[0x0][0x43c] ;  /* 0x00010f00ff047b82 */ /* 0x000e220000000800 */
[----:B------:R-:W-:Y:S01]  /*c800*/  ULDC.64 UR4, c[0x0][0x428] ;  /* 0x00010a0000047ab9 */ /* 0x000fe20000000a00 */
[----:B0-----:R-:W-:-:S13]  /*c810*/  ISETP.NE.AND P0, PT, R4, 0x1, PT ;  /* 0x000000010400780c */ /* 0x001fda0003f05270 */
        /* <DEDUP_REMOVED lines=15> */
.L_x_118:
[----:B0-----:R-:W-:Y:S01]  /*c910*/  LEA R4, R7, UR36, 0x3 ;  /* 0x0000002407047c11 */ /* 0x001fe2000f8e18ff */
[----:B------:R-:W0:Y:S01]  /*c920*/  S2R R3, SR_TID.X ;  /* 0x0000000000037919 */ /* 0x000e220000002100 */
[----:B------:R-:W-:Y:S01]  /*c930*/  SHF.L.U32 R2, R6, 0x1f, RZ ;  /* 0x0000001f06027819 */ /* 0x000fe200000006ff */
[----:B------:R-:W-:Y:S03]  /*c940*/  BSSY B2, `(.L_x_119) ;  /* 0x0000005000027945 */ /* 0x000fe60003800000 */
[----:B------:R-:W2:Y:S01]  /*c950*/  SYNCS.PHASECHK.TRANS64.TRYWAIT P0, [R4+URZ+0x28c40], R2 ;  /* 0x028c4002040075a7 */ /* 0x000ea2000800017f */
[----:B0-----:R-:W-:-:S04]  /*c960*/  LOP3.LUT R3, R3, 0x7f, RZ, 0xc0, !PT ;  /* 0x0000007f03037812 */ /* 0x001fc800078ec0ff */
[----:B------:R-:W-:Y:S01]  /*c970*/  ISETP.NE.AND P1, PT, R3, RZ, PT ;  /* 0x000000ff0300720c */ /* 0x000fe20003f25270 */
[----:B--2---:R-:W-:-:S12]  /*c980*/  @!P0 BRA `(.L_x_120) ;  /* 0x0000001800b08947 */ /* 0x004fd80003800000 */
.L_x_174:
[----:B------:R-:W-:Y:S05]  /*c990*/  BSYNC B2 ;  /* 0x0000000000027941 */ /* 0x000fea0003800000 */
.L_x_119:
[----:B------:R-:W-:Y:S04]  /*c9a0*/  BSSY B2, `(.L_x_121) ;  /* 0x0000009000027945 */ /* 0x000fe80003800000 */
[----:B------:R-:W-:Y:S05]  /*c9b0*/  @P1 BRA `(.L_x_122) ;  /* 0x00000000001c1947 */ /* 0x000fea0003800000 */
[----:B-1----:R-:W1:Y:S01]  /*c9c0*/  S2R R5, SR_TID.X ;  /* 0x0000000000057919 */ /* 0x002e620000002100 */
[----:B------:R-:W-:-:S04]  /*c9d0*/  IMAD.MOV.U32 R3, RZ, RZ, 0x2000 ;  /* 0x00002000ff037424 */ /* 0x000fc800078e00ff */
[----:B------:R2:W-:Y:S01]  /*c9e0*/  SYNCS.ARRIVE.TRANS64 RZ, [R4+URZ+0x28c30], R3 ;  /* 0x028c300304ff79a7 */ /* 0x0005e2000800003f */
[----:B-1----:R-:W-:-:S04]  /*c9f0*/  LOP3.LUT R5, R5, 0x1f, RZ, 0xc0, !PT ;  /* 0x0000001f05057812 */ /* 0x002fc800078ec0ff */
[----:B------:R-:W-:-:S13]  /*ca00*/  ISETP.NE.AND P0, PT, R5, RZ, PT ;  /* 0x000000ff0500720c */ /* 0x000fda0003f05270 */
[----:B--2---:R-:W-:Y:S05]  /*ca10*/  @!P0 BRA `(.L_x_122) ;  /* 0x0000000000048947 */ /* 0x004fea0003800000 */
[----:B------:R-:W-:Y:S01]  /*ca20*/  BPT.TRAP 0x1 ;  /* 0x000000040000795c */ /* 0x000fe20000300000 */
.L_x_122:
[----:B------:R-:W-:Y:S05]  /*ca30*/  BSYNC B2 ;  /* 0x0000000000027941 */ /* 0x000fea0003800000 */
.L_x_121:
        /* <DEDUP_REMOVED lines=11> */
.L_x_123:
        /* <DEDUP_REMOVED lines=10> */
[----:B------:R-:W1:Y:S01]  /*cb90*/  SYNCS.PHASECHK.TRANS64.TRYWAIT P0, [R4+URZ+0x28c60], R2 ;  /* 0x028c6002040075a7 */ /* 0x000e62000800017f */
[----:B------:R-:W-:Y:S04]  /*cba0*/  BSSY B2, `(.L_x_124) ;  /* 0x0000002000027945 */ /* 0x000fe80003800000 */
[----:B-1----:R-:W-:Y:S05]  /*cbb0*/  @!P0 BRA `(.L_x_125) ;  /* 0x0000001800388947 */ /* 0x002fea0003800000 */
.L_x_175:
[----:B------:R-:W-:Y:S05]  /*cbc0*/  BSYNC B2 ;  /* 0x0000000000027941 */ /* 0x000fea0003800000 */
.L_x_124:
[----:B------:R-:W-:Y:S01]  /*cbd0*/  BSSY B2, `(.L_x_126) ;  /* 0x000000b000027945 */ /* 0x000fe20003800000 */
[----:B01----:R-:W-:Y:S02]  /*cbe0*/  IMAD.MOV.U32 R2, RZ, RZ, 0x0 ;  /* 0x00000000ff027424 */ /* 0x003fe400078e00ff */
        /* <DEDUP_REMOVED lines=9> */
.L_x_127:
[----:B------:R-:W-:Y:S05]  /*cc80*/  BSYNC B2 ;  /* 0x0000000000027941 */ /* 0x000fea0003800000 */
.L_x_126:
        /* <DEDUP_REMOVED lines=9> */
.L_x_128:
        /* <DEDUP_REMOVED lines=15> */
.L_x_129:
        /* <DEDUP_REMOVED lines=15> */
.L_x_130:
        /* <DEDUP_REMOVED lines=15> */
.L_x_131:
        /* <DEDUP_REMOVED lines=15> */
.L_x_132:
        /* <DEDUP_REMOVED lines=15> */
.L_x_133:
        /* <DEDUP_REMOVED lines=15> */
.L_x_134:
        /* <DEDUP_REMOVED lines=15> */
.L_x_135:
        /* <DEDUP_REMOVED lines=10> */
.L_x_117:
[----:B------:R-:W-:Y:S05]  /*d450*/  BSYNC B1 ;  /* 0x0000000000017941 */ /* 0x000fea0003800000 */
.L_x_116:
[----:B------:R-:W-:Y:S01]  /*d460*/  VIADD R7, R7, 0x1 ;  /* 0x0000000107077836 */ /* 0x000fe20000000000 */
[C---:B------:R-:W-:Y:S01]  /*d470*/  ISETP.GT.AND P1, PT, R0.reuse, 0x1, PT ;  /* 0x000000010000780c */ /* 0x040fe20003f24270 */
[----:B------:R-:W-:-:S03]  /*d480*/  VIADD R0, R0, 0xfffffffe ;  /* 0xfffffffe00007836 */ /* 0x000fc60000000000 */
[----:B------:R-:W-:-:S04]  /*d490*/  ISETP.NE.AND P0, PT, R7, 0x2, PT ;  /* 0x000000020700780c */ /* 0x000fc80003f05270 */
[----:B------:R-:W-:Y:S02]  /*d4a0*/  SEL R3, RZ, 0x1, P0 ;  /* 0x00000001ff037807 */ /* 0x000fe40000000000 */
[----:B------:R-:W-:Y:S02]  /*d4b0*/  SEL R18, R7, RZ, P0 ;  /* 0x000000ff07127207 */ /* 0x000fe40000000000 */
[----:B------:R-:W-:-:S05]  /*d4c0*/  LOP3.LUT R2, R6, R3, RZ, 0x3c, !PT ;  /* 0x0000000306027212 */ /* 0x000fca00078e3cff */
[----:B------:R2:W-:Y:S01]  /*d4d0*/  STL [R1], R2 ;  /* 0x0000000201007387 */ /* 0x0005e20000100800 */
[----:B------:R-:W-:Y:S05]  /*d4e0*/  @P1 BRA `(.L_x_136) ;  /* 0xffffffe400401947 */ /* 0x000fea000383ffff */
.L_x_95:
[----:B------:R-:W-:Y:S05]  /*d4f0*/  BSYNC B0 ;  /* 0x0000000000007941 */ /* 0x000fea0003800000 */
.L_x_73:
[----:B--2---:R-:W2:Y:S01]  /*d500*/  LDL.LU R2, [R1+0x20] ;  /* 0x0000200001027983 */ /* 0x004ea20000300800 */
[----:B------:R-:W-:-:S03]  /*d510*/  ULDC UR4, c[0x0][0xc34] ;  /* 0x00030d0000047ab9 */ /* 0x000fc60000000800 */
[----:B------:R-:W3:Y:S01]  /*d520*/  LDL.LU R0, [R1+0x30] ;  /* 0x0000300001007983 */ /* 0x000ee20000300800 */
[----:B--2---:R-:W-:Y:S02]  /*d530*/  VIADD R2, R2, UR38 ;  /* 0x0000002602027c36 */ /* 0x004fe40008000000 */
[----:B---3--:R-:W-:-:S03]  /*d540*/  VIADD R0, R0, 0x1 ;  /* 0x0000000100007836 */ /* 0x008fc60000000000 */
[----:B------:R2:W-:Y:S01]  /*d550*/  STL [R1+0x20], R2 ;  /* 0x0000200201007387 */ /* 0x0005e20000100800 */
[----:B------:R-:W-:-:S03]  /*d560*/  ISETP.GE.AND P0, PT, R2, UR4, PT ;  /* 0x0000000402007c0c */ /* 0x000fc6000bf06270 */
[----:B------:R2:W-:Y:S10]  /*d570*/  STL [R1+0x30], R0 ;  /* 0x0000300001007387 */ /* 0x0005f40000100800 */
[----:B--2---:R-:W-:Y:S05]  /*d580*/  @!P0 BRA `(.L_x_137) ;  /* 0xffffffb800148947 */ /* 0x004fea000383ffff */
[----:B------:R-:W-:-:S07]  /*d590*/  LOP3.LUT R2, R0, 0x1, RZ, 0xc, !PT ;  /* 0x0000000100027812 */ /* 0x000fce00078e0cff */
.L_x_45:
[----:B0-----:R-:W0:Y:S01]  /*d5a0*/  S2R R3, SR_CgaCtaId ;  /* 0x0000000000037919 */ /* 0x001e220000008800 */
[----:B------:R-:W-:Y:S01]  /*d5b0*/  MOV R0, 0x400 ;  /* 0x0000040000007802 */ /* 0x000fe20000000f00 */
[----:B------:R-:W-:Y:S03]  /*d5c0*/  BSSY B0, `(.L_x_138) ;  /* 0x0000005000007945 */ /* 0x000fe60003800000 */
[----:B0-----:R-:W-:Y:S02]  /*d5d0*/  LEA R0, R3, R0, 0x18 ;  /* 0x0000000003007211 */ /* 0x001fe400078ec0ff */
[----:B------:R-:W-:-:S04]  /*d5e0*/  SHF.L.U32 R3, R2, 0x1f, RZ ;  /* 0x0000001f02037819 */ /* 0x000fc800000006ff */
[----:B------:R-:W0:Y:S02]  /*d5f0*/  SYNCS.PHASECHK.TRANS64.TRYWAIT P0, [R0+URZ+0x28c20], R3 ;  /* 0x028c2003000075a7 */ /* 0x000e24000800017f */
[----:B0-----:R-:W-:Y:S05]  /*d600*/  @!P0 BRA `(.L_x_139) ;  /* 0x0000000c00b88947 */ /* 0x001fea0003800000 */
.L_x_176:
[----:B------:R-:W-:Y:S05]  /*d610*/  BSYNC B0 ;  /* 0x0000000000007941 */ /* 0x000fea0003800000 */
.L_x_138:
[----:B------:R-:W-:-:S03]  /*d620*/  UMOV UR4, 0xffffffff ;  /* 0xffffffff00047882 */ /* 0x000fc60000000000 */
[----:B------:R-:W-:Y:S05]  /*d630*/  BRA.DIV UR4, `(.L_x_140) ;  /* 0x0000000e04c07947 */ /* 0x000fea000b800000 */
[----:B------:R-:W2:Y:S02]  /*d640*/  S2R R2, SR_TID.X ;  /* 0x0000000000027919 */ /* 0x000ea40000002100 */
[----:B--2---:R-:W-:-:S04]  /*d650*/  SHF.R.U32.HI R2, RZ, 0x5, R2 ;  /* 0x00000005ff027819 */ /* 0x004fc80000011602 */
[----:B------:R-:W-:-:S05]  /*d660*/  LOP3.LUT R2, R2, 0x3, RZ, 0xc0, !PT ;  /* 0x0000000302027812 */ /* 0x000fca00078ec0ff */
[----:B------:R2:W3:Y:S02]  /*d670*/  SHFL.IDX PT, R14, R2, RZ, 0x1f ;  /* 0x00001fff020e7589 */ /* 0x0004e400000e0000 */
.L_x_179:
[----:B---3--:R-:W-:Y:S01]  /*d680*/  ISETP.NE.AND P0, PT, R14, RZ, PT ;  /* 0x000000ff0e00720c */ /* 0x008fe20003f05270 */
[----:B------:R-:W-:-:S12]  /*d690*/  BSSY B0, `(.L_x_141) ;  /* 0x0000025000007945 */ /* 0x000fd80003800000 */
[----:B------:R-:W-:Y:S05]  /*d6a0*/  @P0 BRA `(.L_x_142) ;  /* 0x00000000008c0947 */ /* 0x000fea0003800000 */
[----:B------:R-:W-:-:S03]  /*d6b0*/  UMOV UR4, 0xffffffff ;  /* 0xffffffff00047882 */ /* 0x000fc60000000000 */
[----:B------:R-:W-:Y:S05]  /*d6c0*/  BRA.DIV UR4, `(.L_x_143) ;  /* 0x0000000e04d07947 */ /* 0x000fea000b800000 */
[----:B------:R-:W-:-:S13]  /*d6d0*/  ELECT P6, URZ, PT ;  /* 0x00000000003f782f */ /* 0x000fda00038c0000 */
.L_x_182:
[----:B------:R-:W-:Y:S05]  /*d6e0*/  @!P6 BRA `(.L_x_142) ;  /* 0x00000000007ce947 */ /* 0x000fea0003800000 */
[----:B------:R-:W-:-:S06]  /*d6f0*/  ULOP3.LUT UR4, UR37, 0x2, URZ, 0xfc, !UPT ;  /* 0x0000000225047892 */ /* 0x000fcc000f8efc3f */
[----:B--2---:R-:W-:-:S05]  /*d700*/  IMAD.U32 R2, RZ, RZ, UR4 ;  /* 0x00000004ff027e24 */ /* 0x004fca000f8e00ff */
[----:B------:R-:W-:-:S13]  /*d710*/  ISETP.NE.AND P2, PT, R2, 0x3, PT ;  /* 0x000000030200780c */ /* 0x000fda0003f45270 */
[----:B------:R-:W-:Y:S05]  /*d720*/  @!P2 BRA `(.L_x_144) ;  /* 0x000000000004a947 */ /* 0x000fea0003800000 */
[----:B------:R-:W-:Y:S01]  /*d730*/  BPT.TRAP 0x1 ;  /* 0x000000040000795c */ /* 0x000fe20000300000 */
.L_x_144:
[----:B------:R-:W1:Y:S01]  /*d740*/  LDL.LU R7, [R1] ;  /* 0x0000000001077983 */ /* 0x000e620000300800 */
[----:B0-----:R-:W-:Y:S02]  /*d750*/  VIADD R3, R0, 0x28c40 ;  /* 0x00028c4000037836 */ /* 0x001fe40000000000 */
[C---:B------:R-:W-:Y:S02]  /*d760*/  VIADD R2, R18.reuse, 0x1 ;  /* 0x0000000112027836 */ /* 0x040fe40000000000 */
[----:B------:R-:W-:-:S03]  /*d770*/  IMAD R6, R18, 0x8, R3 ;  /* 0x0000000812067824 */ /* 0x000fc600078e0203 */
[----:B------:R-:W-:-:S04]  /*d780*/  ISETP.NE.AND P1, PT, R2, 0x2, PT ;  /* 0x000000020200780c */ /* 0x000fc80003f25270 */
[----:B------:R-:W-:Y:S02]  /*d790*/  SEL R4, RZ, 0x1, P1 ;  /* 0x00000001ff047807 */ /* 0x000fe40000800000 */
[C---:B-1----:R-:W-:Y:S02]  /*d7a0*/  SHF.L.U32 R5, R7.reuse, 0x1f, RZ ;  /* 0x0000001f07057819 */ /* 0x042fe400000006ff */
[----:B------:R-:W-:Y:S02]  /*d7b0*/  LOP3.LUT R7, R7, R4, RZ, 0x3c, !PT ;  /* 0x0000000407077212 */ /* 0x000fe400078e3cff */
[----:B------:R-:W0:Y:S01]  /*d7c0*/  SYNCS.PHASECHK.TRANS64.TRYWAIT P0, [R6+URZ], R5 ;  /* 0x00000005060075a7 */ /* 0x000e22000800017f */
[----:B------:R-:W-:Y:S02]  /*d7d0*/  SEL R4, R2, RZ, P1 ;  /* 0x000000ff02047207 */ /* 0x000fe40000800000 */
[----:B------:R-:W-:-:S03]  /*d7e0*/  SHF.L.U32 R2, R7, 0x1f, RZ ;  /* 0x0000001f07027819 */ /* 0x000fc600000006ff */
[----:B------:R-:W-:Y:S01]  /*d7f0*/  IMAD R3, R4, 0x8, R3 ;  /* 0x0000000804037824 */ /* 0x000fe200078e0203 */
[----:B0-----:R-:W-:Y:S06]  /*d800*/  @!P0 BRA `(.L_x_145) ;  /* 0x0000000c00a08947 */ /* 0x001fec0003800000 */
.L_x_183:
[----:B------:R-:W1:Y:S02]  /*d810*/  SYNCS.PHASECHK.TRANS64.TRYWAIT P0, [R3+URZ], R2 ;  /* 0x00000002030075a7 */ /* 0x000e64000800017f */
[----:B-1----:R-:W-:Y:S05]  /*d820*/  @!P0 BRA `(.L_x_146) ;  /* 0x0000000c00ac8947 */ /* 0x002fea0003800000 */
.L_x_184:
[----:B------:R-:W-:Y:S05]  /*d830*/  @!P2 BRA `(.L_x_147) ;  /* 0x000000000004a947 */ /* 0x000fea0003800000 */
[----:B------:R-:W-:Y:S01]  /*d840*/  BPT.TRAP 0x1 ;  /* 0x000000040000795c */ /* 0x000fe20000300000 */
.L_x_147:
[----:B-1----:R-:W-:-:S04]  /*d850*/  VIADD R3, R0, 0x28c60 ;  /* 0x00028c6000037836 */ /* 0x002fc80000000000 */
[----:B------:R-:W-:-:S04]  /*d860*/  IMAD R18, R18, 0x8, R3 ;  /* 0x0000000812127824 */ /* 0x000fc800078e0203 */
[----:B------:R-:W1:Y:S02]  /*d870*/  SYNCS.PHASECHK.TRANS64.TRYWAIT P0, [R18+URZ], R5 ;  /* 0x00000005120075a7 */ /* 0x000e64000800017f */
[----:B-1----:R-:W-:Y:S05]  /*d880*/  @!P0 BRA `(.L_x_148) ;  /* 0x0000000c00a88947 */ /* 0x002fea0003800000 */
.L_x_185:
[----:B------:R-:W-:-:S07]  /*d890*/  IMAD R3, R4, 0x8, R3 ;  /* 0x0000000804037824 */ /* 0x000fce00078e0203 */
.L_x_149:
[----:B--2---:R2:W3:Y:S02]  /*d8a0*/  SYNCS.PHASECHK.TRANS64.TRYWAIT P0, [R3+URZ], R2 ;  /* 0x00000002030075a7 */ /* 0x0044e4000800017f */
[----:B---3--:R-:W-:Y:S05]  /*d8b0*/  @!P0 NANOSLEEP.SYNCS 0x989680 ;  /* 0x009896800000895d */ /* 0x008fea0003900000 */
[----:B------:R-:W3:Y:S02]  /*d8c0*/  @!P0 SYNCS.PHASECHK.TRANS64 P0, [R3+URZ], R2 ;  /* 0x00000002030085a7 */ /* 0x000ee4000800007f */
[----:B---3--:R-:W-:Y:S05]  /*d8d0*/  @!P0 BRA `(.L_x_149) ;  /* 0xfffffffc00f08947 */ /* 0x008fea000383ffff */
.L_x_142:
[----:B------:R-:W-:Y:S05]  /*d8e0*/  BSYNC B0 ;  /* 0x0000000000007941 */ /* 0x000fea0003800000 */
.L_x_141:
[----:B------:R-:W-:Y:S05]  /*d8f0*/  EXIT ;  /* 0x000000000000794d */ /* 0x000fea0003800000 */
.L_x_11:
[----:B0-----:R-:W-:-:S04]  /*d900*/  IMAD.U32 R3, RZ, RZ, UR16 ;  /* 0x00000010ff037e24 */ /* 0x001fc8000f8e00ff */
[----:B------:R0:W1:Y:S03]  /*d910*/  SYNCS.PHASECHK.TRANS64.TRYWAIT P0, [R3+URZ+0x28c50], R0 ;  /* 0x028c5000030075a7 */ /* 0x000066000800017f */
[----:B-1----:R-:W-:Y:S05]  /*d920*/  @!P0 NANOSLEEP.SYNCS 0x989680 ;  /* 0x009896800000895d */ /* 0x002fea0003900000 */
[----:B------:R-:W1:Y:S02]  /*d930*/  @!P0 SYNCS.PHASECHK.TRANS64 P0, [R3+URZ+0x28c50], R0 ;  /* 0x028c5000030085a7 */ /* 0x000e64000800007f */
[----:B-1----:R-:W-:Y:S05]  /*d940*/  @!P0 BRA `(.L_x_11) ;  /* 0xfffffffc00ec8947 */ /* 0x002fea000383ffff */
[----:B------:R-:W-:Y:S05]  /*d950*/  BRA `(.L_x_150) ;  /* 0xffffff3800607947 */ /* 0x000fea000383ffff */
.L_x_16:
[----:B-1----:R-:W-:-:S04]  /*d960*/  IMAD.U32 R4, RZ, RZ, UR6 ;  /* 0x00000006ff047e24 */ /* 0x002fc8000f8e00ff */
[----:B------:R1:W2:Y:S03]  /*d970*/  SYNCS.PHASECHK.TRANS64.TRYWAIT P0, [R4+URZ+0x28c50], R3 ;  /* 0x028c5003040075a7 */ /* 0x0002a6000800017f */
[----:B--2---:R-:W-:Y:S05]  /*d980*/  @!P0 NANOSLEEP.SYNCS 0x989680 ;  /* 0x009896800000895d */ /* 0x004fea0003900000 */
[----:B------:R-:W2:Y:S02]  /*d990*/  @!P0 SYNCS.PHASECHK.TRANS64 P0, [R4+URZ+0x28c50], R3 ;  /* 0x028c5003040085a7 */ /* 0x000ea4000800007f */
[----:B--2---:R-:W-:Y:S05]  /*d9a0*/  @!P0 BRA `(.L_x_16) ;  /* 0xfffffffc00ec8947 */ /* 0x004fea000383ffff */
[----:B------:R-:W-:Y:S05]  /*d9b0*/  BRA `(.L_x_15) ;  /* 0xffffff4400747947 */ /* 0x000fea000383ffff */
.L_x_20:
[----:B0-----:R-:W-:-:S04]  /*d9c0*/  IMAD.U32 R3, RZ, RZ, UR41 ;  /* 0x00000029ff037e24 */ /* 0x001fc8000f8e00ff */
[----:B------:R0:W1:Y:S03]  /*d9d0*/  SYNCS.PHASECHK.TRANS64.TRYWAIT P1, [R3+URZ+0x28c00], R0 ;  /* 0x028c0000030075a7 */ /* 0x000066000802017f */
[----:B-1----:R-:W-:Y:S05]  /*d9e0*/  @!P1 NANOSLEEP.SYNCS 0x989680 ;  /* 0x009896800000995d */ /* 0x002fea0003900000 */
[----:B------:R-:W1:Y:S02]  /*d9f0*/  @!P1 SYNCS.PHASECHK.TRANS64 P1, [R3+URZ+0x28c00], R0 ;  /* 0x028c0000030095a7 */ /* 0x000e64000802007f */
[----:B-1----:R-:W-:Y:S05]  /*da00*/  @!P1 BRA `(.L_x_20) ;  /* 0xfffffffc00ec9947 */ /* 0x002fea000383ffff */
[----:B------:R-:W-:Y:S05]  /*da10*/  BRA `(.L_x_151) ;  /* 0xffffff5000c47947 */ /* 0x000fea000383ffff */
.L_x_24:
[----:B--2---:R2:W3:Y:S02]  /*da20*/  SYNCS.PHASECHK.TRANS64.TRYWAIT P1, [R7+URZ+0x28c30], R8 ;  /* 0x028c3008070075a7 */ /* 0x0044e4000802017f */
[----:B---3--:R-:W-:Y:S05]  /*da30*/  @!P1 NANOSLEEP.SYNCS 0x989680 ;  /* 0x009896800000995d */ /* 0x008fea0003900000 */
[----:B------:R-:W3:Y:S02]  /*da40*/  @!P1 SYNCS.PHASECHK.TRANS64 P1, [R7+URZ+0x28c30], R8 ;  /* 0x028c3008070095a7 */ /* 0x000ee4000802007f */
[----:B---3--:R-:W-:Y:S05]  /*da50*/  @!P1 BRA `(.L_x_24) ;  /* 0xfffffffc00f09947 */ /* 0x008fea000383ffff */
[----:B------:R-:W-:Y:S05]  /*da60*/  BRA `(.L_x_23) ;  /* 0xffffff5000e07947 */ /* 0x000fea000383ffff */
.L_x_28:
[----:B----4-:R4:W0:Y:S02]  /*da70*/  SYNCS.PHASECHK.TRANS64.TRYWAIT P2, [R7+URZ+0x28c50], R8 ;  /* 0x028c5008070075a7 */ /* 0x010824000804017f */
[----:B0-----:R-:W-:Y:S05]  /*da80*/  @!P2 NANOSLEEP.SYNCS 0x989680 ;  /* 0x009896800000a95d */ /* 0x001fea0003900000 */
[----:B------:R-:W0:Y:S02]  /*da90*/  @!P2 SYNCS.PHASECHK.TRANS64 P2, [R7+URZ+0x28c50], R8 ;  /* 0x028c50080700a5a7 */ /* 0x000e24000804007f */
[----:B0-----:R-:W-:Y:S05]  /*daa0*/  @!P2 BRA `(.L_x_28) ;  /* 0xfffffffc00f0a947 */ /* 0x001fea000383ffff */
[----:B------:R-:W-:Y:S05]  /*dab0*/  BRA `(.L_x_27) ;  /* 0xffffff6400f87947 */ /* 0x000fea000383ffff */
.L_x_33:
[----:B--2---:R-:W-:-:S04]  /*dac0*/  IMAD.U32 R4, RZ, RZ, UR23 ;  /* 0x00000017ff047e24 */ /* 0x004fc8000f8e00ff */
[----:B------:R2:W3:Y:S03]  /*dad0*/  SYNCS.PHASECHK.TRANS64.TRYWAIT P3, [R4+URZ+0x28c30], R7 ;  /* 0x028c3007040075a7 */ /* 0x0004e6000806017f */
[----:B---3--:R-:W-:Y:S05]  /*dae0*/  @!P3 NANOSLEEP.SYNCS 0x989680 ;  /* 0x009896800000b95d */ /* 0x008fea0003900000 */
[----:B------:R-:W3:Y:S02]  /*daf0*/  @!P3 SYNCS.PHASECHK.TRANS64 P3, [R4+URZ+0x28c30], R7 ;  /* 0x028c30070400b5a7 */ /* 0x000ee4000806007f */
[----:B---3--:R-:W-:Y:S05]  /*db00*/  @!P3 BRA `(.L_x_33) ;  /* 0xfffffffc00ecb947 */ /* 0x008fea000383ffff */
[----:B------:R-:W-:Y:S05]  /*db10*/  BRA `(.L_x_32) ;  /* 0xffffff6800dc7947 */ /* 0x000fea000383ffff */
.L_x_37:
[----:B--2---:R2:W3:Y:S02]  /*db20*/  SYNCS.PHASECHK.TRANS64.TRYWAIT P3, [R172+URZ+0x28c50], R7 ;  /* 0x028c5007ac0075a7 */ /* 0x0044e4000806017f */
[----:B---3--:R-:W-:Y:S05]  /*db30*/  @!P3 NANOSLEEP.SYNCS 0x989680 ;  /* 0x009896800000b95d */ /* 0x008fea0003900000 */
[----:B------:R-:W3:Y:S02]  /*db40*/  @!P3 SYNCS.PHASECHK.TRANS64 P3, [R172+URZ+0x28c50], R7 ;  /* 0x028c5007ac00b5a7 */ /* 0x000ee4000806007f */
[----:B---3--:R-:W-:Y:S05]  /*db50*/  @!P3 BRA `(.L_x_37) ;  /* 0xfffffffc00f0b947 */ /* 0x008fea000383ffff */
[----:B------:R-:W-:Y:S05]  /*db60*/  BRA `(.L_x_36) ;  /* 0xffffff8400107947 */ /* 0x000fea000383ffff */
.L_x_49:
[----:B0-----:R-:W0:Y:S01]  /*db70*/  S2R R0, SR_TID.X ;  /* 0x0000000000007919 */ /* 0x001e220000002100 */
[----:B------:R-:W-:Y:S01]  /*db80*/  BSSY B0, `(.L_x_152) ;  /* 0x000000a000007945 */ /* 0x000fe20003800000 */
[----:B------:R-:W-:Y:S02]  /*db90*/  IMAD.MOV.U32 R12, RZ, RZ, RZ ;  /* 0x000000ffff0c7224 */ /* 0x000fe400078e00ff */
[----:B------:R-:W-:Y:S02]  /*dba0*/  IMAD.MOV.U32 R11, RZ, RZ, 0x1f ;  /* 0x0000001fff0b7424 */ /* 0x000fe400078e00ff */
[----:B------:R-:W-:Y:S01]  /*dbb0*/  IMAD.MOV.U32 R15, RZ, RZ, -0x1 ;  /* 0xffffffffff0f7424 */ /* 0x000fe200078e00ff */
[----:B0-----:R-:W-:-:S04]  /*dbc0*/  SHF.R.U32.HI R0, RZ, 0x5, R0 ;  /* 0x00000005ff007819 */ /* 0x001fc80000011600 */
[----:B------:R-:W-:-:S05]  /*dbd0*/  LOP3.LUT R0, R0, 0x3, RZ, 0xc0, !PT ;  /* 0x0000000300007812 */ /* 0x000fca00078ec0ff */
[----:B------:R-:W-:-:S07]  /*dbe0*/  IMAD.MOV.U32 R13, RZ, RZ, R0 ;  /* 0x000000ffff0d7224 */ /* 0x000fce00078e0000 */
[----:B------:R-:W-:Y:S05]  /*dbf0*/  WARPSYNC.COLLECTIVE R15, `(.L_x_153) ;  /* 0x000000000f087348 */ /* 0x000fea0003c00000 */
[----:B------:R0:W1:Y:S02]  /*dc00*/  SHFL.IDX P6, R14, R13, R12, R11 ;  /* 0x0000000c0d0e7389 */ /* 0x00006400000c000b */
[----:B01----:R-:W-:Y:S01]  /*dc10*/  ENDCOLLECTIVE ;  /* 0x000000000000791b */ /* 0x003fe20003800000 */
.L_x_153:
[----:B------:R-:W-:Y:S05]  /*dc20*/  BSYNC B0 ;  /* 0x0000000000007941 */ /* 0x000fea0003800000 */
.L_x_152:
[----:B------:R-:W-:Y:S05]  /*dc30*/  BRA `(.L_x_154) ;  /* 0xffffffb800207947 */ /* 0x000fea000383ffff */
.L_x_51:
[----:B------:R-:W-:Y:S01]  /*dc40*/  BSSY B0, `(.L_x_155) ;  /* 0x0000006000007945 */ /* 0x000fe20003800000 */
[----:B------:R-:W-:-:S07]  /*dc50*/  IMAD.MOV.U32 R15, RZ, RZ, -0x1 ;  /* 0xffffffffff0f7424 */ /* 0x000fce00078e00ff */
[----:B0-----:R-:W-:Y:S05]  /*dc60*/  WARPSYNC.COLLECTIVE R15, `(.L_x_156) ;  /* 0x000000000f0c7348 */ /* 0x001fea0003c00000 */
[----:B------:R-:W-:Y:S02]  /*dc70*/  ELECT P6, UR62, PT ;  /* 0x00000000003e782f */ /* 0x000fe400038c0000 */
[----:B------:R-:W-:Y:S01]  /*dc80*/  MOV R14, UR62 ;  /* 0x0000003e000e7c02 */ /* 0x000fe20008000f00 */
[----:B0-----:R-:W-:Y:S10]  /*dc90*/  ENDCOLLECTIVE ;  /* 0x000000000000791b */ /* 0x001ff40003800000 */
.L_x_156:
[----:B------:R-:W-:Y:S05]  /*dca0*/  BSYNC B0 ;  /* 0x0000000000007941 */ /* 0x000fea0003800000 */
.L_x_155:
[----:B------:R-:W-:Y:S05]  /*dcb0*/  BRA `(.L_x_157) ;  /* 0xffffffb800207947 */ /* 0x000fea000383ffff */
.L_x_53:
[----:B0-----:R0:W2:Y:S02]  /*dcc0*/  SYNCS.PHASECHK.TRANS64.TRYWAIT P0, [R0+URZ+0x28c40], R2 ;  /* 0x028c4002000075a7 */ /* 0x0010a4000800017f */
[----:B--2---:R-:W-:Y:S05]  /*dcd0*/  @!P0 NANOSLEEP.SYNCS 0x989680 ;  /* 0x009896800000895d */ /* 0x004fea0003900000 */
[----:B------:R-:W2:Y:S02]  /*dce0*/  @!P0 SYNCS.PHASECHK.TRANS64 P0, [R0+URZ+0x28c40], R2 ;  /* 0x028c4002000085a7 */ /* 0x000ea4000800007f */
[----:B--2---:R-:W-:Y:S05]  /*dcf0*/  @!P0 BRA `(.L_x_53) ;  /* 0xfffffffc00f08947 */ /* 0x004fea000383ffff */
[----:B------:R-:W-:Y:S05]  /*dd00*/  BRA `(.L_x_158) ;  /* 0xffffffb8007c7947 */ /* 0x000fea000383ffff */
.L_x_56:
[----:B------:R-:W-:Y:S01]  /*dd10*/  IMAD.MOV.U32 R13, RZ, RZ, R2 ;  /* 0x000000ffff0d7224 */ /* 0x000fe200078e0002 */
[----:B------:R-:W0:Y:S01]  /*dd20*/  S2R R7, SR_TID.X ;  /* 0x0000000000077919 */ /* 0x000e220000002100 */
[----:B------:R-:W-:Y:S02]  /*dd30*/  IMAD.MOV.U32 R12, RZ, RZ, RZ ;  /* 0x000000ffff0c7224 */ /* 0x000fe400078e00ff */
[----:B------:R-:W-:Y:S02]  /*dd40*/  IMAD.MOV.U32 R11, RZ, RZ, 0x181f ;  /* 0x0000181fff0b7424 */ /* 0x000fe400078e00ff */
[----:B------:R-:W-:-:S07]  /*dd50*/  IMAD.MOV.U32 R15, RZ, RZ, -0x1 ;  /* 0xffffffffff0f7424 */ /* 0x000fce00078e00ff */
[----:B0----5:R-:W-:Y:S05]  /*dd60*/  WARPSYNC.COLLECTIVE R15, `(.L_x_159) ;  /* 0x000000000f087348 */ /* 0x021fea0003c00000 */
[----:B------:R1:W2:Y:S02]  /*dd70*/  SHFL.IDX P6, R14, R13, R12, R11 ;  /* 0x0000000c0d0e7389 */ /* 0x0002a400000c000b */
[----:B012--5:R-:W-:Y:S01]  /*dd80*/  ENDCOLLECTIVE ;  /* 0x000000000000791b */ /* 0x027fe20003800000 */
.L_x_159:
[----:B------:R-:W-:Y:S01]  /*dd90*/  IMAD.MOV.U32 R13, RZ, RZ, R0 ;  /* 0x000000ffff0d7224 */ /* 0x000fe200078e0000 */
[----:B------:R-:W-:Y:S01]  /*dda0*/  LOP3.LUT R7, R7, 0x7f, RZ, 0xc0, !PT ;  /* 0x0000007f07077812 */ /* 0x000fe200078ec0ff */
[----:B------:R-:W-:-:S07]  /*ddb0*/  IMAD.MOV.U32 R6, RZ, RZ, R14 ;  /* 0x000000ffff067224 */ /* 0x000fce00078e000e */
[----:B------:R-:W-:Y:S05]  /*ddc0*/  WARPSYNC.COLLECTIVE R15, `(.L_x_160) ;  /* 0x000000000f087348 */ /* 0x000fea0003c00000 */
[----:B------:R0:W1:Y:S02]  /*ddd0*/  SHFL.IDX P6, R14, R13, R12, R11 ;  /* 0x0000000c0d0e7389 */ /* 0x00006400000c000b */
[----:B01----:R-:W-:Y:S01]  /*dde0*/  ENDCOLLECTIVE ;  /* 0x000000000000791b */ /* 0x003fe20003800000 */
.L_x_160:
[----:B------:R-:W-:Y:S01]  /*ddf0*/  SHF.R.U32.HI R5, RZ, 0x3, R7 ;  /* 0x00000003ff057819 */ /* 0x000fe20000011607 */
[----:B------:R-:W-:Y:S02]  /*de00*/  ULDC UR4, c[0x0][0x288] ;  /* 0x0000a20000047ab9 */ /* 0x000fe40000000800 */
[----:B------:R-:W-:Y:S02]  /*de10*/  IMAD R3, R8, UR4, RZ ;  /* 0x0000000408037c24 */ /* 0x000fe4000f8e02ff */
[----:B------:R-:W-:-:S04]  /*de20*/  IMAD R4, R4, 0x40, R5 ;  /* 0x0000004004047824 */ /* 0x000fc800078e0205 */
[C---:B------:R-:W-:Y:S01]  /*de30*/  VIADD R5, R4.reuse, 0x10 ;  /* 0x0000001004057836 */ /* 0x040fe20000000000 */
[----:B------:R-:W-:Y:S01]  /*de40*/  ISETP.GE.AND P1, PT, R4, R3, PT ;  /* 0x000000030400720c */ /* 0x000fe20003f26270 */
[----:B------:R-:W-:Y:S02]  /*de50*/  IMAD.MOV.U32 R13, RZ, RZ, R2 ;  /* 0x000000ffff0d7224 */ /* 0x000fe400078e0002 */
[----:B------:R-:W-:Y:S02]  /*de60*/  IMAD.MOV.U32 R12, RZ, RZ, 0x1 ;  /* 0x00000001ff0c7424 */ /* 0x000fe400078e00ff */
[----:B------:R-:W-:-:S08]  /*de70*/  IMAD.MOV.U32 R7, RZ, RZ, R14 ;  /* 0x000000ffff077224 */ /* 0x000fd000078e000e */
[----:B------:R-:W-:Y:S05]  /*de80*/  WARPSYNC.COLLECTIVE R15, `(.L_x_161) ;  /* 0x000000000f087348 */ /* 0x000fea0003c00000 */
[----:B------:R0:W1:Y:S02]  /*de90*/  SHFL.IDX P6, R14, R13, R12, R11 ;  /* 0x0000000c0d0e7389 */ /* 0x00006400000c000b */
[----:B01----:R-:W-:Y:S01]  /*dea0*/  ENDCOLLECTIVE ;  /* 0x000000000000791b */ /* 0x003fe20003800000 */
.L_x_161:
[----:B------:R-:W-:-:S05]  /*deb0*/  @!P1 LEA R7, P2, R10, R7, 0x1 ;  /* 0x000000070a079211 */ /* 0x000fca00078408ff */
[----:B------:R-:W-:-:S05]  /*dec0*/  @!P1 IMAD.X R6, RZ, RZ, R6, P2 ;  /* 0x000000ffff069224 */ /* 0x000fca00010e0606 */
[----:B------:R-:W-:Y:S01]  /*ded0*/  @!P1 LOP3.LUT R7, R7, R6, RZ, 0x3c, !PT ;  /* 0x0000000607079212 */ /* 0x000fe200078e3cff */
[----:B------:R-:W-:-:S03]  /*dee0*/  IMAD.MOV.U32 R13, RZ, RZ, R0 ;  /* 0x000000ffff0d7224 */ /* 0x000fc600078e0000 */
[----:B------:R-:W-:-:S04]  /*def0*/  @!P1 LOP3.LUT R6, R7, R6, RZ, 0x3c, !PT ;  /* 0x0000000607069212 */ /* 0x000fc800078e3cff */
[----:B------:R-:W-:-:S05]  /*df00*/  @!P1 LOP3.LUT R7, R7, R6, RZ, 0x3c, !PT ;  /* 0x0000000607079212 */ /* 0x000fca00078e3cff */
[----:B------:R-:W-:Y:S01]  /*df10*/  @!PT LDS RZ, [RZ] ;  /* 0x00000000fffff984 */ /* 0x000fe20000000800 */
[----:B------:R-:W-:Y:S01]  /*df20*/  @!PT LDS RZ, [RZ] ;  /* 0x00000000fffff984 */ /* 0x000fe20000000800 */
[----:B------:R-:W-:Y:S01]  /*df30*/  @!PT LDS RZ, [RZ] ;  /* 0x00000000fffff984 */ /* 0x000fe20000000800 */
[----:B------:R0:W-:Y:S01]  /*df40*/  @!P1 LDGSTS.E.BYPASS.LTC128B.128 [R9+0x20400], desc[UR42][R6.64], !P0 ;  /* 0x2040000006099fae */ /* 0x0001e2000c101d6a */
[----:B------:R-:W-:Y:S01]  /*df50*/  ISETP.GE.AND P1, PT, R5, R3, PT ;  /* 0x000000030500720c */ /* 0x000fe20003f26270 */
[----:B------:R-:W-:Y:S02]  /*df60*/  VIADD R5, R4, 0x20 ;  /* 0x0000002004057836 */ /* 0x000fe40000000000 */
[----:B0-----:R-:W-:-:S10]  /*df70*/  IMAD.MOV.U32 R6, RZ, RZ, R14 ;  /* 0x000000ffff067224 */ /* 0x001fd400078e000e */
[----:B------:R-:W-:Y:S05]  /*df80*/  WARPSYNC.COLLECTIVE R15, `(.L_x_162) ;  /* 0x000000000f087348 */ /* 0x000fea0003c00000 */
[----:B------:R0:W1:Y:S02]  /*df90*/  SHFL.IDX P6, R14, R13, R12, R11 ;  /* 0x0000000c0d0e7389 */ /* 0x00006400000c000b */
[----:B01----:R-:W-:Y:S01]  /*dfa0*/  ENDCOLLECTIVE ;  /* 0x000000000000791b */ /* 0x003fe20003800000 */
.L_x_162:
[----:B------:R-:W-:Y:S02]  /*dfb0*/  IMAD.MOV.U32 R13, RZ, RZ, R2 ;  /* 0x000000ffff0d7224 */ /* 0x000fe400078e0002 */
[----:B------:R-:W-:Y:S02]  /*dfc0*/  IMAD.MOV.U32 R12, RZ, RZ, 0x2 ;  /* 0x00000002ff0c7424 */ /* 0x000fe400078e00ff */
[----:B------:R-:W-:-:S07]  /*dfd0*/  IMAD.MOV.U32 R7, RZ, RZ, R14 ;  /* 0x000000ffff077224 */ /* 0x000fce00078e000e */
[----:B------:R-:W-:Y:S05]  /*dfe0*/  WARPSYNC.COLLECTIVE R15, `(.L_x_163) ;  /* 0x000000000f087348 */ /* 0x000fea0003c00000 */
[----:B------:R0:W1:Y:S02]  /*dff0*/  SHFL.IDX P6, R14, R13, R12, R11 ;  /* 0x0000000c0d0e7389 */ /* 0x00006400000c000b */
[----:B01----:R-:W-:Y:S01]  /*e000*/  ENDCOLLECTIVE ;  /* 0x000000000000791b */ /* 0x003fe20003800000 */
.L_x_163:
        /* <DEDUP_REMOVED lines=11> */
[----:B0-----:R-:W-:-:S12]  /*e0c0*/  IMAD.MOV.U32 R6, RZ, RZ, R14 ;  /* 0x000000ffff067224 */ /* 0x001fd800078e000e */
[----:B------:R-:W-:Y:S05]  /*e0d0*/  WARPSYNC.COLLECTIVE R15, `(.L_x_164) ;  /* 0x000000000f087348 */ /* 0x000fea0003c00000 */
[----:B------:R0:W1:Y:S02]  /*e0e0*/  SHFL.IDX P6, R14, R13, R12, R11 ;  /* 0x0000000c0d0e7389 */ /* 0x00006400000c000b */
[----:B01----:R-:W-:Y:S01]  /*e0f0*/  ENDCOLLECTIVE ;  /* 0x000000000000791b */ /* 0x003fe20003800000 */
.L_x_164:
[----:B------:R-:W-:Y:S02]  /*e100*/  IMAD.MOV.U32 R13, RZ, RZ, R2 ;  /* 0x000000ffff0d7224 */ /* 0x000fe400078e0002 */
[----:B------:R-:W-:Y:S02]  /*e110*/  IMAD.MOV.U32 R12, RZ, RZ, 0x3 ;  /* 0x00000003ff0c7424 */ /* 0x000fe400078e00ff */
[----:B------:R-:W-:-:S07]  /*e120*/  IMAD.MOV.U32 R7, RZ, RZ, R14 ;  /* 0x000000ffff077224 */ /* 0x000fce00078e000e */
[----:B------:R-:W-:Y:S05]  /*e130*/  WARPSYNC.COLLECTIVE R15, `(.L_x_165) ;  /* 0x000000000f087348 */ /* 0x000fea0003c00000 */
[----:B------:R0:W1:Y:S02]  /*e140*/  SHFL.IDX P6, R14, R13, R12, R11 ;  /* 0x0000000c0d0e7389 */ /* 0x00006400000c000b */
[----:B01----:R-:W-:Y:S01]  /*e150*/  ENDCOLLECTIVE ;  /* 0x000000000000791b */ /* 0x003fe20003800000 */
.L_x_165:
[----:B------:R-:W-:-:S05]  /*e160*/  @!P1 LEA R7, P2, R10, R7, 0x1 ;  /* 0x000000070a079211 */ /* 0x000fca00078408ff */
[----:B------:R-:W-:-:S05]  /*e170*/  @!P1 IMAD.X R6, RZ, RZ, R6, P2 ;  /* 0x000000ffff069224 */ /* 0x000fca00010e0606 */
[----:B------:R-:W-:Y:S01]  /*e180*/  @!P1 LOP3.LUT R7, R7, R6, RZ, 0x3c, !PT ;  /* 0x0000000607079212 */ /* 0x000fe200078e3cff */
[----:B------:R-:W-:-:S03]  /*e190*/  IMAD.MOV.U32 R13, RZ, RZ, R0 ;  /* 0x000000ffff0d7224 */ /* 0x000fc600078e0000 */
[----:B------:R-:W-:-:S04]  /*e1a0*/  @!P1 LOP3.LUT R6, R7, R6, RZ, 0x3c, !PT ;  /* 0x0000000607069212 */ /* 0x000fc800078e3cff */
[----:B------:R-:W-:Y:S01]  /*e1b0*/  @!P1 LOP3.LUT R7, R7, R6, RZ, 0x3c, !PT ;  /* 0x0000000607079212 */ /* 0x000fe200078e3cff */
[----:B------:R-:W-:-:S07]  /*e1c0*/  IMAD.MOV.U32 R5, RZ, RZ, R14 ;  /* 0x000000ffff057224 */ /* 0x000fce00078e000e */
[----:B------:R-:W-:Y:S05]  /*e1d0*/  WARPSYNC.COLLECTIVE R15, `(.L_x_166) ;  /* 0x000000000f087348 */ /* 0x000fea0003c00000 */
[----:B------:R0:W1:Y:S02]  /*e1e0*/  SHFL.IDX P6, R14, R13, R12, R11 ;  /* 0x0000000c0d0e7389 */ /* 0x00006400000c000b */
[----:B01----:R-:W-:Y:S01]  /*e1f0*/  ENDCOLLECTIVE ;  /* 0x000000000000791b */ /* 0x003fe20003800000 */
.L_x_166:
[----:B------:R-:W-:Y:S01]  /*e200*/  @!PT LDS RZ, [RZ] ;  /* 0x00000000fffff984 */ /* 0x000fe20000000800 */
[----:B------:R-:W-:Y:S01]  /*e210*/  @!PT LDS RZ, [RZ] ;  /* 0x00000000fffff984 */ /* 0x000fe20000000800 */
[----:B------:R-:W-:Y:S01]  /*e220*/  @!PT LDS RZ, [RZ] ;  /* 0x00000000fffff984 */ /* 0x000fe20000000800 */
[----:B------:R1:W-:Y:S01]  /*e230*/  @!P1 LDGSTS.E.BYPASS.LTC128B.128 [R9+0x21400], desc[UR42][R6.64], !P0 ;  /* 0x2140000006099fae */ /* 0x0003e2000c101d6a */
[----:B------:R-:W-:Y:S01]  /*e240*/  IMAD.MOV.U32 R0, RZ, RZ, R14 ;  /* 0x000000ffff007224 */ /* 0x000fe200078e000e */
[----:B------:R-:W-:Y:S06]  /*e250*/  BRA `(.L_x_167) ;  /* 0xffffffbc00787947 */ /* 0x000fec000383ffff */
.L_x_58:
[----:B0-----:R-:W-:-:S04]  /*e260*/  IMAD.U32 R3, RZ, RZ, UR36 ;  /* 0x00000024ff037e24 */ /* 0x001fc8000f8e00ff */
[----:B------:R0:W1:Y:S03]  /*e270*/  SYNCS.PHASECHK.TRANS64.TRYWAIT P0, [R3+URZ+0x28c20], R0 ;  /* 0x028c2000030075a7 */ /* 0x000066000800017f */
[----:B-1----:R-:W-:Y:S05]  /*e280*/  @!P0 NANOSLEEP.SYNCS 0x989680 ;  /* 0x009896800000895d */ /* 0x002fea0003900000 */
[----:B------:R-:W1:Y:S02]  /*e290*/  @!P0 SYNCS.PHASECHK.TRANS64 P0, [R3+URZ+0x28c20], R0 ;  /* 0x028c2000030085a7 */ /* 0x000e64000800007f */
[----:B-1----:R-:W-:Y:S05]  /*e2a0*/  @!P0 BRA `(.L_x_58) ;  /* 0xfffffffc00ec8947 */ /* 0x002fea000383ffff */
[----:B------:R-:W-:Y:S05]  /*e2b0*/  BRA `(.L_x_168) ;  /* 0xffffffbc00ac7947 */ /* 0x000fea000383ffff */
.L_x_62:
[----:B0-----:R0:W1:Y:S02]  /*e2c0*/  SYNCS.PHASECHK.TRANS64.TRYWAIT P0, [R3+URZ+0x28c60], R0 ;  /* 0x028c6000030075a7 */ /* 0x001064000800017f */
[----:B-1----:R-:W-:Y:S05]  /*e2d0*/  @!P0 NANOSLEEP.SYNCS 0x989680 ;  /* 0x009896800000895d */ /* 0x002fea0003900000 */
[----:B------:R-:W1:Y:S02]  /*e2e0*/  @!P0 SYNCS.PHASECHK.TRANS64 P0, [R3+URZ+0x28c60], R0 ;  /* 0x028c6000030085a7 */ /* 0x000e64000800007f */
[----:B-1----:R-:W-:Y:S05]  /*e2f0*/  @!P0 BRA `(.L_x_62) ;  /* 0xfffffffc00f08947 */ /* 0x002fea000383ffff */
[----:B------:R-:W-:Y:S05]  /*e300*/  BRA `(.L_x_169) ;  /* 0xffffffbc00d07947 */ /* 0x000fea000383ffff */
.L_x_79:
[----:B-1----:R1:W2:Y:S02]  /*e310*/  SYNCS.PHASECHK.TRANS64.TRYWAIT P0, [R3+URZ+0x28c40], R2 ;  /* 0x028c4002030075a7 */ /* 0x0022a4000800017f */
[----:B--2---:R-:W-:Y:S05]  /*e320*/  @!P0 NANOSLEEP.SYNCS 0x989680 ;  /* 0x009896800000895d */ /* 0x004fea0003900000 */
[----:B------:R-:W2:Y:S02]  /*e330*/  @!P0 SYNCS.PHASECHK.TRANS64 P0, [R3+URZ+0x28c40], R2 ;  /* 0x028c4002030085a7 */ /* 0x000ea4000800007f */
[----:B--2---:R-:W-:Y:S05]  /*e340*/  @!P0 BRA `(.L_x_79) ;  /* 0xfffffffc00f08947 */ /* 0x004fea000383ffff */
[----:B------:R-:W-:Y:S05]  /*e350*/  BRA `(.L_x_170) ;  /* 0xffffffc800b87947 */ /* 0x000fea000383ffff */
.L_x_84:
[----:B0-----:R0:W2:Y:S02]  /*e360*/  SYNCS.PHASECHK.TRANS64.TRYWAIT P0, [R3+URZ+0x28c60], R2 ;  /* 0x028c6002030075a7 */ /* 0x0010a4000800017f */
[----:B--2---:R-:W-:Y:S05]  /*e370*/  @!P0 NANOSLEEP.SYNCS 0x989680 ;  /* 0x009896800000895d */ /* 0x004fea0003900000 */
[----:B------:R-:W2:Y:S02]  /*e380*/  @!P0 SYNCS.PHASECHK.TRANS64 P0, [R3+URZ+0x28c60], R2 ;  /* 0x028c6002030085a7 */ /* 0x000ea4000800007f */
[----:B--2---:R-:W-:Y:S05]  /*e390*/  @!P0 BRA `(.L_x_84) ;  /* 0xfffffffc00f08947 */ /* 0x004fea000383ffff */
[----:B------:R-:W-:Y:S05]  /*e3a0*/  BRA `(.L_x_171) ;  /* 0xffffffcc00307947 */ /* 0x000fea000383ffff */
.L_x_100:
[----:B--2---:R2:W3:Y:S02]  /*e3b0*/  SYNCS.PHASECHK.TRANS64.TRYWAIT P0, [R4+URZ+0x28c40], R2 ;  /* 0x028c4002040075a7 */ /* 0x0044e4000800017f */
[----:B---3--:R-:W-:Y:S05]  /*e3c0*/  @!P0 NANOSLEEP.SYNCS 0x989680 ;  /* 0x009896800000895d */ /* 0x008fea0003900000 */
[----:B------:R-:W3:Y:S02]  /*e3d0*/  @!P0 SYNCS.PHASECHK.TRANS64 P0, [R4+URZ+0x28c40], R2 ;  /* 0x028c4002040085a7 */ /* 0x000ee4000800007f */
[----:B---3--:R-:W-:Y:S05]  /*e3e0*/  @!P0 BRA `(.L_x_100) ;  /* 0xfffffffc00f08947 */ /* 0x008fea000383ffff */
[----:B------:R-:W-:Y:S05]  /*e3f0*/  BRA `(.L_x_172) ;  /* 0xffffffd8000c7947 */ /* 0x000fea000383ffff */
.L_x_105:
[----:B0-----:R0:W1:Y:S02]  /*e400*/  SYNCS.PHASECHK.TRANS64.TRYWAIT P0, [R4+URZ+0x28c60], R2 ;  /* 0x028c6002040075a7 */ /* 0x001064000800017f */
[----:B-1----:R-:W-:Y:S05]  /*e410*/  @!P0 NANOSLEEP.SYNCS 0x989680 ;  /* 0x009896800000895d */ /* 0x002fea0003900000 */
[----:B------:R-:W1:Y:S02]  /*e420*/  @!P0 SYNCS.PHASECHK.TRANS64 P0, [R4+URZ+0x28c60], R2 ;  /* 0x028c6002040085a7 */ /* 0x000e64000800007f */
[----:B-1----:R-:W-:Y:S05]  /*e430*/  @!P0 BRA `(.L_x_105) ;  /* 0xfffffffc00f08947 */ /* 0x002fea000383ffff */
[----:B------:R-:W-:Y:S05]  /*e440*/  BRA `(.L_x_173) ;  /* 0xffffffd800847947 */ /* 0x000fea000383ffff */
.L_x_120:
[----:B0-----:R0:W2:Y:S02]  /*e450*/  SYNCS.PHASECHK.TRANS64.TRYWAIT P0, [R4+URZ+0x28c40], R2 ;  /* 0x028c4002040075a7 */ /* 0x0010a4000800017f */
[----:B--2---:R-:W-:Y:S05]  /*e460*/  @!P0 NANOSLEEP.SYNCS 0x989680 ;  /* 0x009896800000895d */ /* 0x004fea0003900000 */
[----:B------:R-:W2:Y:S02]  /*e470*/  @!P0 SYNCS.PHASECHK.TRANS64 P0, [R4+URZ+0x28c40], R2 ;  /* 0x028c4002040085a7 */ /* 0x000ea4000800007f */
[----:B--2---:R-:W-:Y:S05]  /*e480*/  @!P0 BRA `(.L_x_120) ;  /* 0xfffffffc00f08947 */ /* 0x004fea000383ffff */
[----:B------:R-:W-:Y:S05]  /*e490*/  BRA `(.L_x_174) ;  /* 0xffffffe4003c7947 */ /* 0x000fea000383ffff */
.L_x_125:
[----:B-1----:R1:W2:Y:S02]  /*e4a0*/  SYNCS.PHASECHK.TRANS64.TRYWAIT P0, [R4+URZ+0x28c60], R2 ;  /* 0x028c6002040075a7 */ /* 0x0022a4000800017f */
[----:B--2---:R-:W-:Y:S05]  /*e4b0*/  @!P0 NANOSLEEP.SYNCS 0x989680 ;  /* 0x009896800000895d */ /* 0x004fea0003900000 */
[----:B------:R-:W2:Y:S02]  /*e4c0*/  @!P0 SYNCS.PHASECHK.TRANS64 P0, [R4+URZ+0x28c60], R2 ;  /* 0x028c6002040085a7 */ /* 0x000ea4000800007f */
[----:B--2---:R-:W-:Y:S05]  /*e4d0*/  @!P0 BRA `(.L_x_125) ;  /* 0xfffffffc00f08947 */ /* 0x004fea000383ffff */
[----:B------:R-:W-:Y:S05]  /*e4e0*/  BRA `(.L_x_175) ;  /* 0xffffffe400b47947 */ /* 0x000fea000383ffff */
.L_x_139:
[----:B0-----:R0:W2:Y:S02]  /*e4f0*/  SYNCS.PHASECHK.TRANS64.TRYWAIT P0, [R0+URZ+0x28c20], R3 ;  /* 0x028c2003000075a7 */ /* 0x0010a4000800017f */
[----:B--2---:R-:W-:Y:S05]  /*e500*/  @!P0 NANOSLEEP.SYNCS 0x989680 ;  /* 0x009896800000895d */ /* 0x004fea0003900000 */
[----:B------:R-:W2:Y:S02]  /*e510*/  @!P0 SYNCS.PHASECHK.TRANS64 P0, [R0+URZ+0x28c20], R3 ;  /* 0x028c2003000085a7 */ /* 0x000ea4000800007f */
[----:B--2---:R-:W-:Y:S05]  /*e520*/  @!P0 BRA `(.L_x_139) ;  /* 0xfffffffc00f08947 */ /* 0x004fea000383ffff */
[----:B------:R-:W-:Y:S05]  /*e530*/  BRA `(.L_x_176) ;  /* 0xfffffff000347947 */ /* 0x000fea000383ffff */
.L_x_140:
[----:B------:R-:W2:Y:S01]  /*e540*/  S2R R2, SR_TID.X ;  /* 0x0000000000027919 */ /* 0x000ea20000002100 */
[----:B------:R-:W-:Y:S01]  /*e550*/  BSSY B0, `(.L_x_177) ;  /* 0x000000a000007945 */ /* 0x000fe20003800000 */
[----:B------:R-:W-:Y:S02]  /*e560*/  IMAD.MOV.U32 R12, RZ, RZ, RZ ;  /* 0x000000ffff0c7224 */ /* 0x000fe400078e00ff */
[----:B------:R-:W-:Y:S02]  /*e570*/  IMAD.MOV.U32 R11, RZ, RZ, 0x1f ;  /* 0x0000001fff0b7424 */ /* 0x000fe400078e00ff */
[----:B------:R-:W-:Y:S01]  /*e580*/  IMAD.MOV.U32 R15, RZ, RZ, -0x1 ;  /* 0xffffffffff0f7424 */ /* 0x000fe200078e00ff */
[----:B--2---:R-:W-:-:S04]  /*e590*/  SHF.R.U32.HI R2, RZ, 0x5, R2 ;  /* 0x00000005ff027819 */ /* 0x004fc80000011602 */
[----:B------:R-:W-:-:S05]  /*e5a0*/  LOP3.LUT R2, R2, 0x3, RZ, 0xc0, !PT ;  /* 0x0000000302027812 */ /* 0x000fca00078ec0ff */
[----:B------:R-:W-:-:S07]  /*e5b0*/  IMAD.MOV.U32 R13, RZ, RZ, R2 ;  /* 0x000000ffff0d7224 */ /* 0x000fce00078e0002 */
[----:B01----:R-:W-:Y:S05]  /*e5c0*/  WARPSYNC.COLLECTIVE R15, `(.L_x_178) ;  /* 0x000000000f087348 */ /* 0x003fea0003c00000 */
[----:B------:R2:W3:Y:S02]  /*e5d0*/  SHFL.IDX P6, R14, R13, R12, R11 ;  /* 0x0000000c0d0e7389 */ /* 0x0004e400000c000b */
[----:B0123--:R-:W-:Y:S01]  /*e5e0*/  ENDCOLLECTIVE ;  /* 0x000000000000791b */ /* 0x00ffe20003800000 */
.L_x_178:
[----:B------:R-:W-:Y:S05]  /*e5f0*/  BSYNC B0 ;  /* 0x0000000000007941 */ /* 0x000fea0003800000 */
.L_x_177:
[----:B------:R-:W-:Y:S05]  /*e600*/  BRA `(.L_x_179) ;  /* 0xfffffff0001c7947 */ /* 0x000fea000383ffff */
.L_x_143:
[----:B------:R-:W-:Y:S01]  /*e610*/  BSSY B1, `(.L_x_180) ;  /* 0x0000006000017945 */ /* 0x000fe20003800000 */
[----:B------:R-:W-:-:S07]  /*e620*/  IMAD.MOV.U32 R15, RZ, RZ, -0x1 ;  /* 0xffffffffff0f7424 */ /* 0x000fce00078e00ff */
[----:B012---:R-:W-:Y:S05]  /*e630*/  WARPSYNC.COLLECTIVE R15, `(.L_x_181) ;  /* 0x000000000f0c7348 */ /* 0x007fea0003c00000 */
[----:B------:R-:W-:Y:S02]  /*e640*/  ELECT P6, UR62, PT ;  /* 0x00000000003e782f */ /* 0x000fe400038c0000 */
[----:B------:R-:W-:Y:S01]  /*e650*/  MOV R14, UR62 ;  /* 0x0000003e000e7c02 */ /* 0x000fe20008000f00 */
[----:B012---:R-:W-:Y:S10]  /*e660*/  ENDCOLLECTIVE ;  /* 0x000000000000791b */ /* 0x007ff40003800000 */
.L_x_181:
[----:B------:R-:W-:Y:S05]  /*e670*/  BSYNC B1 ;  /* 0x0000000000017941 */ /* 0x000fea0003800000 */
.L_x_180:
[----:B------:R-:W-:Y:S05]  /*e680*/  BRA `(.L_x_182) ;  /* 0xfffffff000147947 */ /* 0x000fea000383ffff */
.L_x_145:
[----:B0-----:R0:W1:Y:S02]  /*e690*/  SYNCS.PHASECHK.TRANS64.TRYWAIT P0, [R6+URZ], R5 ;  /* 0x00000005060075a7 */ /* 0x001064000800017f */
[----:B-1----:R-:W-:Y:S05]  /*e6a0*/  @!P0 NANOSLEEP.SYNCS 0x989680 ;  /* 0x009896800000895d */ /* 0x002fea0003900000 */
[----:B------:R-:W1:Y:S02]  /*e6b0*/  @!P0 SYNCS.PHASECHK.TRANS64 P0, [R6+URZ], R5 ;  /* 0x00000005060085a7 */ /* 0x000e64000800007f */
[----:B-1----:R-:W-:Y:S05]  /*e6c0*/  @!P0 BRA `(.L_x_145) ;  /* 0xfffffffc00f08947 */ /* 0x002fea000383ffff */
[----:B------:R-:W-:Y:S05]  /*e6d0*/  BRA `(.L_x_183) ;  /* 0xfffffff0004c7947 */ /* 0x000fea000383ffff */
.L_x_146:
[----:B-1----:R1:W2:Y:S02]  /*e6e0*/  SYNCS.PHASECHK.TRANS64.TRYWAIT P0, [R3+URZ], R2 ;  /* 0x00000002030075a7 */ /* 0x0022a4000800017f */
[----:B--2---:R-:W-:Y:S05]  /*e6f0*/  @!P0 NANOSLEEP.SYNCS 0x989680 ;  /* 0x009896800000895d */ /* 0x004fea0003900000 */
[----:B------:R-:W2:Y:S02]  /*e700*/  @!P0 SYNCS.PHASECHK.TRANS64 P0, [R3+URZ], R2 ;  /* 0x00000002030085a7 */ /* 0x000ea4000800007f */
[----:B--2---:R-:W-:Y:S05]  /*e710*/  @!P0 BRA `(.L_x_146) ;  /* 0xfffffffc00f08947 */ /* 0x004fea000383ffff */
[----:B------:R-:W-:Y:S05]  /*e720*/  BRA `(.L_x_184) ;  /* 0xfffffff000407947 */ /* 0x000fea000383ffff */
.L_x_148:
[----:B-1----:R1:W2:Y:S02]  /*e730*/  SYNCS.PHASECHK.TRANS64.TRYWAIT P0, [R18+URZ], R5 ;  /* 0x00000005120075a7 */ /* 0x0022a4000800017f */
[----:B--2---:R-:W-:Y:S05]  /*e740*/  @!P0 NANOSLEEP.SYNCS 0x989680 ;  /* 0x009896800000895d */ /* 0x004fea0003900000 */
[----:B------:R-:W2:Y:S02]  /*e750*/  @!P0 SYNCS.PHASECHK.TRANS64 P0, [R18+URZ], R5 ;  /* 0x00000005120085a7 */ /* 0x000ea4000800007f */
[----:B--2---:R-:W-:Y:S05]  /*e760*/  @!P0 BRA `(.L_x_148) ;  /* 0xfffffffc00f08947 */ /* 0x004fea000383ffff */
[----:B------:R-:W-:Y:S05]  /*e770*/  BRA `(.L_x_185) ;  /* 0xfffffff000447947 */ /* 0x000fea000383ffff */
.L_x_186:
[----:B------:R-:W-:-:S00]  /*e780*/  BRA `(.L_x_186) ;  /* 0xfffffffc00fc7947 */ /* 0x000fc0000383ffff */
[----:B------:R-:W-:-:S00]  /*e790*/  NOP ;  /* 0x0000000000007918 */ /* 0x000fc00000000000 */
        /* <DEDUP_REMOVED lines=14> */
.L_x_6019:


//--------------------- .text._ZN7cutlass13device_kernelIN5flash11enable_sm90INS1_16FlashAttnFwdSm90INS1_25CollectiveMainloopFwdSm90ILi2EN4cute5tupleIJNS5_1CILi1EEES8_S8_EEENS6_IJNS7_ILi64EEESA_SA_EEELi512ENS_6half_tEfNS_4arch4Sm90ELb0ELb0ELb1ELb0ELb0ELb0ELb1ELb0ELb0ELb1ELb0ELb0EEENS1_21CollectiveEpilogueFwdINS6_IJSA_NS7_ILi512EEESA_EEES9_SC_SE_Li256ELb0ELb1ELb0ELb0EEENS1_29StaticPersistentTileSchedulerILb0EEEEEEEEEvNT_6ParamsE --------------------------
	.section	.text._ZN7cutlass13device_kernelIN5flash11enable_sm90INS1_16FlashAttnFwdSm90INS1_25CollectiveMainloopFwdSm90ILi2EN4cute5tupleIJNS5_1CILi1EEES8_S8_EEENS6_IJNS7_ILi64EEESA_SA_EEELi512ENS_6half_tEfNS_4arch4Sm90ELb0ELb0ELb1ELb0ELb0ELb0ELb1ELb0ELb0ELb1ELb0ELb0EEENS1_21CollectiveEpilogueFwdINS6_IJSA_NS7_ILi512EEESA_EEES9_SC_SE_Li256ELb0ELb1ELb0ELb0EEENS1_29StaticPersistentTileSchedulerILb0EEEEEEEEEvNT_6ParamsE,"ax",@progbits
	.align	128
.text._ZN7cutlass13device_kernelIN5flash11enable_sm90INS1_16FlashAttnFwdSm90INS1_25CollectiveMainloopFwdSm90ILi2EN4cute5tupleIJNS5_1CILi1EEES8_S8_EEENS6_IJNS7_ILi64EEESA_SA_EEELi512ENS_6half_tEfNS_4arch4Sm90ELb0ELb0ELb1ELb0ELb0ELb0ELb1ELb0ELb0ELb1ELb0ELb0EEENS1_21CollectiveEpilogueFwdINS6_IJSA_NS7_ILi512EEESA_EEES9_SC_SE_Li256ELb0ELb1ELb0ELb0EEENS1_29StaticPersistentTileSchedulerILb0EEEEEEEEEvNT_6ParamsE:
        .type           _ZN7cutlass13device_kernelIN5flash11enable_sm90INS1_16FlashAttnFwdSm90INS1_25CollectiveMainloopFwdSm90ILi2EN4cute5tupleIJNS5_1CILi1EEES8_S8_EEENS6_IJNS7_ILi64EEESA_SA_EEELi512ENS_6half_tEfNS_4arch4Sm90ELb0ELb0ELb1ELb0ELb0ELb0ELb1ELb0ELb0ELb1ELb0ELb0EEENS1_21CollectiveEpilogueFwdINS6_IJSA_NS7_ILi512EEESA_EEES9_SC_SE_Li256ELb0ELb1ELb0ELb0EEENS1_29StaticPersistentTileSchedulerILb0EEEEEEEEEvNT_6ParamsE,@function
        .size           _ZN7cutlass13device_kernelIN5flash11enable_sm90INS1_16FlashAttnFwdSm90INS1_25CollectiveMainloopFwdSm90ILi2EN4cute5tupleIJNS5_1CILi1EEES8_S8_EEENS6_IJNS7_ILi64EEESA_SA_EEELi512ENS_6half_tEfNS_4arch4Sm90ELb0ELb0ELb1ELb0ELb0ELb0ELb1ELb0ELb0ELb1ELb0ELb0EEENS1_21CollectiveEpilogueFwdINS6_IJSA_NS7_ILi512EEESA_EEES9_SC_SE_Li256ELb0ELb1ELb0ELb0EEENS1_29StaticPersistentTileSchedulerILb0EEEEEEEEEvNT_6ParamsE,(.L_x_6020 - _ZN7cutlass13device_kernelIN5flash11enable_sm90INS1_16FlashAttnFwdSm90INS1_25CollectiveMainloopFwdSm90ILi2EN4cute5tupleIJNS5_1CILi1EEES8_S8_EEENS6_IJNS7_ILi64EEESA_SA_EEELi512ENS_6half_tEfNS_4arch4Sm90ELb0ELb0ELb1ELb0ELb0ELb0ELb1ELb0ELb0ELb1ELb0ELb0EEENS1_21CollectiveEpilogueFwdINS6_IJSA_NS7_ILi512EEESA_EEES9_SC_SE_Li256ELb0ELb1ELb0ELb0EEENS1_29StaticPersistentTileSchedulerILb0EEEEEEEEEvNT_6ParamsE)
        .other          _ZN7cutlass13device_kernelIN5flash11enable_sm90INS1_16FlashAttnFwdSm90INS1_25CollectiveMainloopFwdSm90ILi2EN4cute5tupleIJNS5_1CILi1EEES8_S8_EEENS6_IJNS7_ILi64EEESA_SA_EEELi512ENS_6half_tEfNS_4arch4Sm90ELb0ELb0ELb1ELb0ELb0ELb0ELb1ELb0ELb0ELb1ELb0ELb0EEENS1_21CollectiveEpilogueFwdINS6_IJSA_NS7_ILi512EEESA_EEES9_SC_SE_Li256ELb0ELb1ELb0ELb0EEENS1_29StaticPersistentTileSchedulerILb0EEEEEEEEEvNT_6ParamsE,@"STO_CUDA_ENTRY STV_DEFAULT"
_ZN7cutlass13device_kernelIN5flash11enable_sm90INS1_16FlashAttnFwdSm90INS1_25CollectiveMainloopFwdSm90ILi2EN4cute5tupleIJNS5_1CILi1EEES8_S8_EEENS6_IJNS7_ILi64EEESA_SA_EEELi512ENS_6half_tEfNS_4arch4Sm90ELb0ELb0ELb1ELb0ELb0ELb0ELb1ELb0ELb0ELb1ELb0ELb0EEENS1_21CollectiveEpilogueFwdINS6_IJSA_NS7_ILi512EEESA_EEES9_SC_SE_Li256ELb0ELb1ELb0ELb0EEENS1_29StaticPersistentTileSchedulerILb0EEEEEEEEEvNT_6ParamsE:
[----:B------:R-:W0:Y:S02]  /*0000*/  LDC R1, c[0x0][0x28] ;  /* 0x00000a00ff017b82 */ /* 0x000e240000000800 */
[----:B0-----:R-:W-:Y:S01]  /*0010*/  VIADD R1, R1, 0xffffffa8 ;  /* 0xffffffa801017836 */ /* 0x001fe20000000000 */
[----:B------:R-:W0:Y:S01]  /*0020*/  S2R R0, SR_TID.X ;  /* 0x0000000000007919 */ /* 0x000e220000002100 */
[----:B------:R-:W-:Y:S01]  /*0030*/  ELECT P0, URZ, PT ;  /* 0x00000000003f782f */ /* 0x000fe20003800000 */
[----:B------:R-:W-:Y:S01]  /*0040*/  BSSY B0, `(.L_x_187) ;  /* 0x000000d000007945 */ /* 0x000fe20003800000 */
[----:B0-----:R-:W-:-:S05]  /*0050*/  SHF.R.U32.HI R2, RZ, 0x5, R0 ;  /* 0x00000005ff027819 */ /* 0x001fca0000011600 */
[----:B------:R-:W0:Y:S02]  /*0060*/  SHFL.IDX PT, R3, R2, RZ, 0x1f ;  /* 0x00001fff02037589 */ /* 0x000e2400000e0000 */
[----:B0-----:R-:W-:-:S13]  /*0070*/  ISETP.EQ.AND P0, PT, R3, RZ, P0 ;  /* 0x000000ff0300720c */ /* 0x001fda0000702270 */
        /* <DEDUP_REMOVED lines=9> */
.L_x_188:
[----:B------:R-:W-:Y:S05]  /*0110*/  BSYNC B0 ;  /* 0x0000000000007941 */ /* 0x000fea0003800000 */
.L_x_187:
[----:B------:R-:W-:Y:S01]  /*0120*/  SHF.R.U32.HI R4, RZ, 0x7, R0 ;  /* 0x00000007ff047819 */ /* 0x000fe20000011600 */
[----:B------:R-:W-:Y:S01]  /*0130*/  VOTEU.ANY UP0, P0 ;  /* 0x00000000003f7886 */ /* 0x000fe20000000100 */
[----:B------:R-:W0:Y:S01]  /*0140*/  SHFL.IDX PT, R3, R2, RZ, 0x1f ;  /* 0x00001fff02037589 */ /* 0x000e2200000e0000 */
[----:B------:R-:W-:Y:S01]  /*0150*/  UMOV UR4, 0x80 ;  /* 0x0000008000047882 */ /* 0x000fe20000000000 */
[----:B------:R-:W-:Y:S01]  /*0160*/  UMOV UR7, 0x100 ;  /* 0x0000010000077882 */ /* 0x000fe20000000000 */
[----:B------:R-:W-:Y:S01]  /*0170*/  VOTEU.ANY UP1, P0 ;  /* 0x00000000003f7886 */ /* 0x000fe20000020100 */
[----:B------:R-:W1:Y:S01]  /*0180*/  SHFL.IDX PT, R4, R4, RZ, 0x1f ;  /* 0x00001fff04047589 */ /* 0x000e6200000e0000 */
[----:B------:R-:W2:Y:S01]  /*0190*/  @UP0 S2UR UR8, SR_CgaCtaId ;  /* 0x00000000000809c3 */ /* 0x000ea20000008800 */
[----:B------:R-:W-:Y:S01]  /*01a0*/  @UP0 UMOV UR6, 0x400 ;  /* 0x0000040000060882 */ /* 0x000fe20000000000 */
[----:B------:R-:W-:-:S04]  /*01b0*/  @UP0 UIADD3 UR4, -UR4, 0x100000, URZ ;  /* 0x0010000004040890 */ /* 0x000fc8000fffe13f */
[----:B------:R-:W-:Y:S02]  /*01c0*/  @UP0 USHF.L.U32 UR5, UR4, 0xb, URZ ;  /* 0x0000000b04050899 */ /* 0x000fe4000800063f */
[----:B------:R-:W-:Y:S01]  /*01d0*/  @UP0 USHF.L.U32 UR4, UR4, 0x1, URZ ;  /* 0x0000000104040899 */ /* 0x000fe2000800063f */
[----:B------:R-:W-:Y:S01]  /*01e0*/  VOTEU.ANY UP2, P0 ;  /* 0x00000000003f7886 */ /* 0x000fe20000040100 */
[----:B0-----:R-:W-:Y:S01]  /*01f0*/  ISETP.NE.AND P1, PT, R3, RZ, PT ;  /* 0x000000ff0300720c */ /* 0x001fe20003f25270 */
[----:B-1----:R0:W-:Y:S01]  /*0200*/  STL [R1], R4 ;  /* 0x0000000401007387 */ /* 0x0021e20000100800 */
[----:B--2---:R-:W-:Y:S02]  /*0210*/  @UP0 ULEA UR8, UR8, UR6, 0x18 ;  /* 0x0000000608080291 */ /* 0x004fe4000f8ec03f */
[----:B------:R-:W-:-:S04]  /*0220*/  @UP0 UIADD3 UR6, -UR7, 0x100000, URZ ;  /* 0x0010000007060890 */ /* 0x000fc8000fffe13f */
[----:B------:R-:W-:Y:S02]  /*0230*/  @UP0 USHF.L.U32 UR7, UR6, 0xb, URZ ;  /* 0x0000000b06070899 */ /* 0x000fe4000800063f */
[----:B------:R-:W-:Y:S01]  /*0240*/  @UP0 USHF.L.U32 UR6, UR6, 0x1, URZ ;  /* 0x0000000106060899 */ /* 0x000fe2000800063f */
[----:B------:R-:W-:Y:S01]  /*0250*/  VOTEU.ANY UP0, P0 ;  /* 0x00000000003f7886 */ /* 0x000fe20000000100 */
[----:B------:R-:W1:Y:S04]  /*0260*/  FENCE.VIEW.ASYNC.S ;  /* 0x00000000000073c6 */ /* 0x000e680000000000 */
[----:B-1----:R0:W1:Y:S01]  /*0270*/  @UP0 SYNCS.EXCH.64 URZ, [UR8+0x38800], UR4 ;  /* 0x03880004083f05b2 */ /* 0x0020620008000100 */
[----:B------:R0:W2:Y:S05]  /*0280*/  @UP1 SYNCS.EXCH.64 URZ, [UR8+0x38810], UR4 ;  /* 0x03881004083f15b2 */ /* 0x0000aa0008000100 */
[----:B------:R0:W3:Y:S02]  /*0290*/  @UP2 SYNCS.EXCH.64 URZ, [UR8+0x38820], UR6 ;  /* 0x03882006083f25b2 */ /* 0x0000e40008000100 */
[----:B0-----:R-:W-:Y:S05]  /*02a0*/  @P1 BRA `(.L_x_189) ;  /* 0x0000000000381947 */ /* 0x001fea0003800000 */
[----:B------:R-:W0:Y:S01]  /*02b0*/  S2UR UR5, SR_CgaCtaId ;  /* 0x00000000000579c3 */ /* 0x000e220000008800 */
        /* <DEDUP_REMOVED lines=11> */
[----:B------:R0:W0:Y:S01]  /*0370*/  SYNCS.EXCH.64 URZ, [UR6+0x38848], UR4 ;  /* 0x03884804063f75b2 */ /* 0x0000220008000100 */
[----:B------:R-:W-:Y:S01]  /*0380*/  NOP ;  /* 0x0000000000007918 */ /* 0x000fe20000000000 */
.L_x_189:
[----:B------:R-:W5:Y:S01]  /*0390*/  SHFL.IDX PT, R3, R2, RZ, 0x1f ;  /* 0x00001fff02037589 */ /* 0x000f6200000e0000 */
[----:B------:R-:W-:Y:S01]  /*03a0*/  NOP ;  /* 0x0000000000007918 */ /* 0x000fe20000000000 */
[----:B-----5:R-:W-:-:S13]  /*03b0*/  ISETP.NE.AND P0, PT, R3, RZ, PT ;  /* 0x000000ff0300720c */ /* 0x020fda0003f05270 */
        /* <DEDUP_REMOVED lines=17> */
[----:B------:R0:W0:Y:S01]  /*04d0*/  SYNCS.EXCH.64 URZ, [UR8+0x38868], UR4 ;  /* 0x03886804083f75b2 */ /* 0x0000220008000100 */
[----:B------:R-:W-:Y:S01]  /*04e0*/  NOP ;  /* 0x0000000000007918 */ /* 0x000fe20000000000 */
.L_x_190:
[----:B------:R-:W5:Y:S01]  /*04f0*/  SHFL.IDX PT, R3, R2, RZ, 0x1f ;  /* 0x00001fff02037589 */ /* 0x000f6200000e0000 */
[----:B------:R-:W-:Y:S01]  /*0500*/  NOP ;  /* 0x0000000000007918 */ /* 0x000fe20000000000 */
[----:B-----5:R-:W-:-:S13]  /*0510*/  ISETP.NE.AND P0, PT, R3, RZ, PT ;  /* 0x000000ff0300720c */ /* 0x020fda0003f05270 */
        /* <DEDUP_REMOVED lines=13> */
[----:B------:R0:W0:Y:S01]  /*05f0*/  SYNCS.EXCH.64 URZ, [UR6+0x38888], UR4 ;  /* 0x03888804063f75b2 */ /* 0x0000220008000100 */
[----:B------:R-:W-:Y:S01]  /*0600*/  NOP ;  /* 0x0000000000007918 */ /* 0x000fe20000000000 */
.L_x_191:
        /* <DEDUP_REMOVED lines=22> */
.L_x_192:
        /* <DEDUP_REMOVED lines=22> */
.L_x_193:
[----:B------:R-:W-:Y:S01]  /*08d0*/  ISETP.NE.AND P0, PT, R4, RZ, PT ;  /* 0x000000ff0400720c */ /* 0x000fe20003f05270 */
[----:B------:R-:W-:Y:S01]  /*08e0*/  NOP ;  /* 0x0000000000007918 */ /* 0x000fe20000000000 */
[----:B------:R-:W-:Y:S01]  /*08f0*/  ULDC.64 UR38, c[0x0][0x208] ;  /* 0x0000820000267ab9 */ /* 0x000fe20000000a00 */
[----:B01234-:R-:W-:Y:S10]  /*0900*/  BAR.SYNC.DEFER_BLOCKING 0x0 ;  /* 0x0000000000007b1d */ /* 0x01fff40000010000 */
[----:B------:R-:W-:Y:S05]  /*0910*/  @!P0 BRA `(.L_x_194) ;  /* 0x000000a0009c8947 */ /* 0x000fea0003800000 */
.L_x_195:
        /* <DEDUP_REMOVED lines=17> */
[----:B------:R-:W-:Y:S01]  /*0a30*/  UMOV UR36, URZ ;  /* 0x0000003f00247c82 */ /* 0x000fe20008000000 */
[----:B------:R-:W-:Y:S01]  /*0a40*/  SHF.R.S32.HI R3, RZ, 0x1f, R0 ;  /* 0x0000001fff037819 */ /* 0x000fe20000011400 */
[----:B------:R-:W-:-:S03]  /*0a50*/  IMAD.MOV.U32 R200, RZ, RZ, RZ ;  /* 0x000000ffffc87224 */ /* 0x000fc600078e00ff */
[CC--:B------:R-:W-:Y:S02]  /*0a60*/  LEA.HI R2, R3.reuse, R0.reuse, RZ, 0x4 ;  /* 0x0000000003027211 */ /* 0x0c0fe400078f20ff */
[CC--:B------:R-:W-:Y:S02]  /*0a70*/  LEA.HI R4, R3.reuse, R0.reuse, RZ, 0x5 ;  /* 0x0000000003047211 */ /* 0x0c0fe400078f28ff */
[CC--:B------:R-:W-:Y:S02]  /*0a80*/  LEA.HI R5, R3.reuse, R0.reuse, RZ, 0x7 ;  /* 0x0000000003057211 */ /* 0x0c0fe400078f38ff */
[CC--:B------:R-:W-:Y:S02]  /*0a90*/  LEA.HI R6, R3.reuse, R0.reuse, RZ, 0x2 ;  /* 0x0000000003067211 */ /* 0x0c0fe400078f10ff */
[----:B------:R-:W-:Y:S02]  /*0aa0*/  LEA.HI R213, R3, R0, RZ, 0x3 ;  /* 0x0000000003d57211 */ /* 0x000fe400078f18ff */
[----:B------:R-:W-:-:S02]  /*0ab0*/  SHF.R.S32.HI R11, RZ, 0x5, R4 ;  /* 0x00000005ff0b7819 */ /* 0x000fc40000011404 */
[----:B------:R-:W-:Y:S02]  /*0ac0*/  LOP3.LUT R7, R2, 0xfffffff0, RZ, 0xc0, !PT ;  /* 0xfffffff002077812 */ /* 0x000fe400078ec0ff */
[----:B------:R-:W-:Y:S02]  /*0ad0*/  SHF.R.S32.HI R4, RZ, 0x1f, R4 ;  /* 0x0000001fff047819 */ /* 0x000fe40000011404 */
[----:B------:R-:W-:Y:S01]  /*0ae0*/  SHF.R.S32.HI R9, RZ, 0x4, R2 ;  /* 0x00000004ff097819 */ /* 0x000fe20000011402 */
[----:B------:R-:W-:Y:S01]  /*0af0*/  IMAD.IADD R7, R0, 0x1, -R7 ;  /* 0x0000000100077824 */ /* 0x000fe200078e0a07 */
[----:B------:R-:W-:Y:S01]  /*0b00*/  LOP3.LUT R13, R6, 0xfffffffc, RZ, 0xc0, !PT ;  /* 0xfffffffc060d7812 */ /* 0x000fe200078ec0ff */
[----:B0-----:R-:W-:Y:S01]  /*0b10*/  ULEA UR37, UR4, UR37, 0x18 ;  /* 0x0000002504257291 */ /* 0x001fe2000f8ec03f */
[----:B------:R-:W-:Y:S02]  /*0b20*/  LOP3.LUT R3, R5, 0xffffff80, RZ, 0xc0, !PT ;  /* 0xffffff8005037812 */ /* 0x000fe400078ec0ff */
[----:B------:R-:W-:Y:S01]  /*0b30*/  LOP3.LUT R211, R213, 0xfffffff8, RZ, 0xc0, !PT ;  /* 0xfffffff8d5d37812 */ /* 0x000fe200078ec0ff */
[----:B------:R-:W-:Y:S01]  /*0b40*/  IMAD.IADD R13, R0, 0x1, -R13 ;  /* 0x00000001000d7824 */ /* 0x000fe200078e0a0d */
[----:B------:R-:W-:Y:S01]  /*0b50*/  LEA.HI R4, R4, R11, RZ, 0x2 ;  /* 0x0000000b04047211 */ /* 0x000fe200078f10ff */
[----:B------:R-:W-:Y:S01]  /*0b60*/  IMAD.IADD R3, R0, 0x1, -R3 ;  /* 0x0000000100037824 */ /* 0x000fe200078e0a03 */
[----:B------:R-:W-:Y:S01]  /*0b70*/  LEA.HI R2, R2, R9, RZ, 0x1 ;  /* 0x0000000902027211 */ /* 0x000fe200078f08ff */
[----:B------:R-:W-:Y:S01]  /*0b80*/  IMAD.IADD R211, R0, 0x1, -R211 ;  /* 0x0000000100d37824 */ /* 0x000fe200078e0ad3 */
[----:B------:R-:W-:-:S02]  /*0b90*/  SHF.R.S32.HI R212, RZ, 0x7, R5 ;  /* 0x00000007ffd47819 */ /* 0x000fc40000011405 */
[----:B------:R-:W-:Y:S01]  /*0ba0*/  LOP3.LUT R6, R4, 0x3ffffc, RZ, 0xc0, !PT ;  /* 0x003ffffc04067812 */ /* 0x000fe200078ec0ff */
[----:B------:R-:W-:Y:S01]  /*0bb0*/  IMAD.SHL.U32 R17, R211, 0x8, RZ ;  /* 0x00000008d3117824 */ /* 0x000fe200078e00ff */
[--C-:B------:R-:W-:Y:S01]  /*0bc0*/  SHF.R.S32.HI R0, RZ, 0x1f, R7.reuse ;  /* 0x0000001fff007819 */ /* 0x100fe20000011407 */
[----:B------:R-:W-:Y:S01]  /*0bd0*/  IMAD R15, R212, 0x100, R7 ;  /* 0x00000100d40f7824 */ /* 0x000fe200078e0207 */
[----:B------:R-:W-:Y:S01]  /*0be0*/  LOP3.LUT R4, R2, 0x1ffffffe, RZ, 0xc0, !PT ;  /* 0x1ffffffe02047812 */ /* 0x000fe200078ec0ff */
[----:B------:R-:W-:Y:S01]  /*0bf0*/  IMAD.IADD R6, R11, 0x1, -R6 ;  /* 0x000000010b067824 */ /* 0x000fe200078e0a06 */
[----:B------:R-:W-:Y:S01]  /*0c00*/  LEA.HI R2, R0, R7, RZ, 0x3 ;  /* 0x0000000700027211 */ /* 0x000fe200078f18ff */
[----:B------:R-:W-:Y:S01]  /*0c10*/  VIADD R190, R17, 0x40 ;  /* 0x0000004011be7836 */ /* 0x000fe20000000000 */
[----:B------:R-:W-:Y:S01]  /*0c20*/  SHF.R.S32.HI R0, RZ, 0x1f, R3 ;  /* 0x0000001fff007819 */ /* 0x000fe20000011403 */
[----:B------:R-:W-:Y:S01]  /*0c30*/  IMAD.IADD R9, R9, 0x1, -R4 ;  /* 0x0000000109097824 */ /* 0x000fe200078e0a04 */
[----:B------:R-:W-:Y:S01]  /*0c40*/  LEA.HI R4, R13, R13, RZ, 0x1 ;  /* 0x0000000d0d047211 */ /* 0x000fe200078f08ff */
[----:B------:R-:W-:Y:S01]  /*0c50*/  IMAD R12, R6, 0x10, R15 ;  /* 0x00000010060c7824 */ /* 0x000fe200078e020f */
[----:B------:R-:W-:Y:S01]  /*0c60*/  LEA.HI R5, R5, R212, RZ, 0x1 ;  /* 0x000000d405057211 */ /* 0x000fe200078f08ff */
[----:B------:R-:W-:Y:S01]  /*0c70*/  IMAD.SHL.U32 R6, R2, 0x40, RZ ;  /* 0x0000004002067824 */ /* 0x000fe200078e00ff */
[----:B------:R-:W-:Y:S01]  /*0c80*/  LOP3.LUT R10, R4, 0x1ffffffe, RZ, 0xc0, !PT ;  /* 0x1ffffffe040a7812 */ /* 0x000fe200078ec0ff */
[----:B------:R-:W-:Y:S01]  /*0c90*/  IMAD.SHL.U32 R9, R9, 0x8, RZ ;  /* 0x0000000809097824 */ /* 0x000fe200078e00ff */
[----:B------:R-:W-:Y:S01]  /*0ca0*/  LOP3.LUT R4, R2, 0xfffffff8, RZ, 0xc0, !PT ;  /* 0xfffffff802047812 */ /* 0x000fe200078ec0ff */
[----:B------:R-:W-:Y:S01]  /*0cb0*/  VIADD R189, R17, 0x80 ;  /* 0x0000008011bd7836 */ /* 0x000fe20000000000 */
[----:B------:R-:W-:Y:S01]  /*0cc0*/  LOP3.LUT R8, R6, 0x7ffffe00, RZ, 0xc0, !PT ;  /* 0x7ffffe0006087812 */ /* 0x000fe200078ec0ff */
[--C-:B------:R-:W-:Y:S01]  /*0cd0*/  IMAD.U32 R217, R12, 0x40, R9.reuse ;  /* 0x000000400cd97824 */ /* 0x100fe200078e0009 */
[CC--:B------:R-:W-:Y:S01]  /*0ce0*/  LEA.HI R2, R0.reuse, R3.reuse, RZ, 0x2 ;  /* 0x0000000300027211 */ /* 0x0c0fe200078f10ff */
[----:B------:R-:W-:Y:S01]  /*0cf0*/  IMAD.IADD R6, R7, 0x1, -R4 ;  /* 0x0000000107067824 */ /* 0x000fe200078e0a04 */
[----:B------:R-:W-:Y:S01]  /*0d00*/  LEA.HI R0, R0, R3, RZ, 0x5 ;  /* 0x0000000300007211 */ /* 0x000fe200078f28ff */
[----:B------:R-:W-:Y:S01]  /*0d10*/  IMAD R11, R11, 0x400, R8 ;  /* 0x000004000b0b7824 */ /* 0x000fe200078e0208 */
[--C-:B------:R-:W-:Y:S01]  /*0d20*/  SHF.R.S32.HI R4, RZ, 0x2, R2.reuse ;  /* 0x00000002ff047819 */ /* 0x100fe20000011402 */
[C---:B------:R-:W-:Y:S01]  /*0d30*/  IMAD.SHL.U32 R8, R6.reuse, 0x40, RZ ;  /* 0x0000004006087824 */ /* 0x040fe200078e00ff */
[----:B------:R-:W-:Y:S01]  /*0d40*/  SHF.R.S32.HI R7, RZ, 0x1f, R2 ;  /* 0x0000001fff077819 */ /* 0x000fe20000011402 */
[C---:B------:R-:W-:Y:S01]  /*0d50*/  VIADD R188, R17.reuse, 0xc0 ;  /* 0x000000c011bc7836 */ /* 0x040fe20000000000 */
[----:B------:R-:W-:Y:S01]  /*0d60*/  R2P PR, R6, 0x6 ;  /* 0x0000000606007804 */ /* 0x000fe20000000000 */
[C---:B------:R-:W-:Y:S01]  /*0d70*/  VIADD R187, R17.reuse, 0x100 ;  /* 0x0000010011bb7836 */ /* 0x040fe20000000000 */
[----:B------:R-:W-:Y:S01]  /*0d80*/  LOP3.LUT R8, R8, 0x1c0, RZ, 0xc0, !PT ;  /* 0x000001c008087812 */ /* 0x000fe200078ec0ff */
[----:B------:R-:W-:Y:S01]  /*0d90*/  VIADD R186, R17, 0x140 ;  /* 0x0000014011ba7836 */ /* 0x000fe20000000000 */
[----:B------:R-:W-:Y:S01]  /*0da0*/  LEA.HI R7, R7, R4, RZ, 0x3 ;  /* 0x0000000407077211 */ /* 0x000fe200078f18ff */
[C---:B------:R-:W-:Y:S01]  /*0db0*/  VIADD R215, R17.reuse, 0x180 ;  /* 0x0000018011d77836 */ /* 0x040fe20000000000 */
[----:B------:R-:W-:Y:S01]  /*0dc0*/  LOP3.LUT R9, R8, 0x8, R9, 0xf8, !PT ;  /* 0x0000000808097812 */ /* 0x000fe200078ef809 */
[----:B------:R-:W-:Y:S01]  /*0dd0*/  VIADD R214, R17, 0x1c0 ;  /* 0x000001c011d67836 */ /* 0x000fe20000000000 */
[----:B------:R-:W-:Y:S01]  /*0de0*/  SHF.R.U32.HI R8, RZ, 0x3, R8 ;  /* 0x00000003ff087819 */ /* 0x000fe20000011608 */
[----:B------:R-:W-:Y:S01]  /*0df0*/  IMAD.IADD R13, R13, 0x1, -R10 ;  /* 0x000000010d0d7824 */ /* 0x000fe200078e0a0a */
[----:B------:R-:W-:-:S02]  /*0e00*/  LOP3.LUT R7, R7, 0xfffffff8, RZ, 0xc0, !PT ;  /* 0xfffffff807077812 */ /* 0x000fc400078ec0ff */
[----:B------:R-:W-:Y:S02]  /*0e10*/  LOP3.LUT R8, R9, R8, RZ, 0x3c, !PT ;  /* 0x0000000809087212 */ /* 0x000fe400078e3cff */
[----:B------:R-:W-:Y:S01]  /*0e20*/  LOP3.LUT R2, R2, 0x7ffffffc, RZ, 0xc0, !PT ;  /* 0x7ffffffc02027812 */ /* 0x000fe200078ec0ff */
[----:B------:R-:W-:Y:S01]  /*0e30*/  IMAD.IADD R7, R4, 0x1, -R7 ;  /* 0x0000000104077824 */ /* 0x000fe200078e0a07 */
[----:B------:R-:W-:Y:S01]  /*0e40*/  SHF.R.S32.HI R0, RZ, 0x5, R0 ;  /* 0x00000005ff007819 */ /* 0x000fe20000011400 */
[----:B------:R-:W-:Y:S01]  /*0e50*/  IMAD.IADD R8, R11, 0x1, R8 ;  /* 0x000000010b087824 */ /* 0x000fe200078e0208 */
[----:B------:R-:W-:Y:S01]  /*0e60*/  LOP3.LUT R5, R5, 0xfffffe, RZ, 0xc0, !PT ;  /* 0x00fffffe05057812 */ /* 0x000fe200078ec0ff */
[----:B------:R-:W-:Y:S01]  /*0e70*/  IMAD.IADD R18, R3, 0x1, -R2 ;  /* 0x0000000103127824 */ /* 0x000fe200078e0a02 */
[----:B------:R-:W-:Y:S01]  /*0e80*/  SEL R184, R184, 0xffffffc0, !P2 ;  /* 0xffffffc0b8b87807 */ /* 0x000fe20005000000 */
[----:B------:R-:W-:Y:S01]  /*0e90*/  IMAD R16, R0, 0x10, R7 ;  /* 0x0000001000107824 */ /* 0x000fe200078e0207 */
[----:B------:R-:W-:Y:S01]  /*0ea0*/  LEA R23, R8, UR37, 0x1 ;  /* 0x0000002508177c11 */ /* 0x000fe2000f8e08ff */
[----:B------:R-:W-:Y:S01]  /*0eb0*/  IMAD.IADD R5, R212, 0x1, -R5 ;  /* 0x00000001d4057824 */ /* 0x000fe200078e0a05 */
[----:B------:R-:W-:Y:S01]  /*0ec0*/  SHF.R.S32.HI R213, RZ, 0x3, R213 ;  /* 0x00000003ffd57819 */ /* 0x000fe200000114d5 */
[----:B------:R-:W-:Y:S01]  /*0ed0*/  IMAD.MOV.U32 R2, RZ, RZ, RZ ;  /* 0x000000ffff027224 */ /* 0x000fe200078e00ff */
        /* <DEDUP_REMOVED lines=11> */
[----:B------:R-:W-:Y:S01]  /*0f90*/  IMAD.SHL.U32 R18, R18, 0x2, RZ ;  /* 0x0000000212127824 */ /* 0x000fe200078e00ff */
[----:B------:R-:W-:Y:S01]  /*0fa0*/  SHF.R.S32.HI R218, RZ, 0x1f, R214 ;  /* 0x0000001fffda7819 */ /* 0x000fe200000114d6 */
[----:B------:R-:W-:-:S02]  /*0fb0*/  IMAD R216, R13, 0x8, R16 ;  /* 0x000000080dd87824 */ /* 0x000fc400078e0210 */
[----:B------:R-:W-:-:S07]  /*0fc0*/  IMAD.IADD R184, R184, 0x1, R22 ;  /* 0x00000001b8b87824 */ /* 0x000fce00078e0216 */
.L_x_226:
[----:B--2---:R-:W2:Y:S01]  /*0fd0*/  LDL R0, [R1] ;  /* 0x0000000001007983 */ /* 0x004ea20000100800 */
[----:B------:R-:W-:Y:S01]  /*0fe0*/  ULDC UR4, c[0x0][0xd38] ;  /* 0x00034e0000047ab9 */ /* 0x000fe20000000800 */
[----:B0-----:R-:W0:Y:S01]  /*0ff0*/  LDC R152, c[0x0][0x2f0] ;  /* 0x0000bc00ff987b82 */ /* 0x001e220000000800 */
[----:B------:R-:W-:Y:S01]  /*1000*/  UISETP.NE.AND UP2, UPT, UR4, 0x1, UPT ;  /* 0x000000010400788c */ /* 0x000fe2000bf45270 */
[----:B------:R-:W-:Y:S02]  /*1010*/  ULDC.64 UR6, c[0x0][0x418] ;  /* 0x0001060000067ab9 */ /* 0x000fe40000000a00 */
[----:B------:R-:W-:Y:S01]  /*1020*/  ULDC UR4, c[0x0][0xd44] ;  /* 0x0003510000047ab9 */ /* 0x000fe20000000800 */
[----:B------:R-:W-:Y:S02]  /*1030*/  UISETP.NE.U32.AND UP0, UPT, UR6, URZ, UPT ;  /* 0x0000003f0600728c */ /* 0x000fe4000bf05070 */
[----:B------:R-:W-:Y:S01]  /*1040*/  UISETP.NE.AND UP1, UPT, UR4, 0x1, UPT ;  /* 0x000000010400788c */ /* 0x000fe2000bf25270 */
[----:B------:R-:W-:Y:S01]  /*1050*/  UMOV UR41, UR40 ;  /* 0x0000002800297c82 */ /* 0x000fe20008000000 */
[----:B------:R-:W-:-:S03]  /*1060*/  UISETP.NE.AND.EX UP0, UPT, UR7, URZ, UPT, UP0 ;  /* 0x0000003f0700728c */ /* 0x000fc6000bf05300 */
[----:B------:R-:W-:Y:S01]  /*1070*/  @UP2 ULDC UR4, c[0x0][0xd3c] ;  /* 0x00034f0000042ab9 */ /* 0x000fe20000000800 */
[----:B------:R-:W-:Y:S01]  /*1080*/  @UP2 ULDC UR6, c[0x0][0xd40] ;  /* 0x0003500000062ab9 */ /* 0x000fe20000000800 */
[----:B------:R-:W-:Y:S02]  /*1090*/  UIMAD.WIDE.U32 UR4, UR40, UR4, URZ ;  /* 0x00000004280472a5 */ /* 0x000fe4000f8e003f */
[----:B------:R-:W-:Y:S02]  /*10a0*/  UMOV UR43, UR40 ;  /* 0x00000028002b7c82 */ /* 0x000fe40008000000 */
[----:B------:R-:W-:-:S03]  /*10b0*/  @UP2 USHF.R.U32.HI UR41, URZ, UR6, UR5 ;  /* 0x000000063f292299 */ /* 0x000fc60008011605 */
[----:B------:R-:W-:Y:S02]  /*10c0*/  @UP1 ULDC.64 UR6, c[0x0][0xd48] ;  /* 0x0003520000061ab9 */ /* 0x000fe40000000a00 */
[----:B------:R-:W-:Y:S02]  /*10d0*/  UIMAD.WIDE.U32 UR4, UR41, UR6, URZ ;  /* 0x00000006290472a5 */ /* 0x000fe4000f8e003f */
[----:B------:R-:W-:Y:S01]  /*10e0*/  UMOV UR42, UR41 ;  /* 0x00000029002a7c82 */ /* 0x000fe20008000000 */
[----:B------:R-:W-:Y:S01]  /*10f0*/  ULDC UR6, c[0x0][0x424] ;  /* 0x0001090000067ab9 */ /* 0x000fe20000000800 */
[----:B------:R-:W-:Y:S02]  /*1100*/  @UP1 USHF.R.U32.HI UR42, URZ, UR7, UR5 ;  /* 0x000000073f2a1299 */ /* 0x000fe40008011605 */
[----:B------:R-:W-:-:S06]  /*1110*/  USEL UR6, UR6, 0x1, UP0 ;  /* 0x0000000106067887 */ /* 0x000fcc0008000000 */
[----:B0-----:R-:W-:Y:S01]  /*1120*/  IMAD R152, R152, UR6, RZ ;  /* 0x0000000698987c24 */ /* 0x001fe2000f8e02ff */
[----:B--2---:R-:W-:-:S13]  /*1130*/  ISETP.NE.AND P0, PT, R0, 0x1, PT ;  /* 0x000000010000780c */ /* 0x004fda0003f05270 */
[----:B-1-34-:R-:W-:Y:S05]  /*1140*/  @!P0 BRA `(.L_x_196) ;  /* 0x0000001400d88947 */ /* 0x01afea0003800000 */
[----:B------:R-:W0:Y:S01]  /*1150*/  SHFL.IDX PT, R0, R212, RZ, 0x1f ;  /* 0x00001fffd4007589 */ /* 0x000e2200000e0000 */
[----:B------:R-:W-:Y:S01]  /*1160*/  UMOV UR7, 0x40000040 ;  /* 0x4000004000077882 */ /* 0x000fe20000000000 */
[----:B------:R-:W-:Y:S01]  /*1170*/  UMOV UR9, 0x40000040 ;  /* 0x4000004000097882 */ /* 0x000fe20000000000 */
[----:B------:R-:W-:Y:S01]  /*1180*/  UMOV UR11, 0x40000040 ;  /* 0x40000040000b7882 */ /* 0x000fe20000000000 */
[----:B------:R-:W-:Y:S01]  /*1190*/  BAR.SYNC.DEFER_BLOCKING 0xe, 0x100 ;  /* 0x0384000000007b1d */ /* 0x000fe20000010000 */
[----:B------:R-:W-:-:S05]  /*11a0*/  ISETP.GE.AND P0, PT, R152, 0x41, PT ;  /* 0x000000419800780c */ /* 0x000fca0003f06270 */
[----:B------:R-:W-:Y:S01]  /*11b0*/  UMOV UR13, 0x40000040 ;  /* 0x40000040000d7882 */ /* 0x000fe20000000000 */
[----:B------:R-:W-:Y:S01]  /*11c0*/  UMOV UR15, 0x40000040 ;  /* 0x40000040000f7882 */ /* 0x000fe20000000000 */
[----:B------:R-:W-:Y:S01]  /*11d0*/  UMOV UR17, 0x40000040 ;  /* 0x4000004000117882 */ /* 0x000fe20000000000 */
[----:B------:R-:W-:Y:S01]  /*11e0*/  UMOV UR19, 0x40000040 ;  /* 0x4000004000137882 */ /* 0x000fe20000000000 */
[----:B------:R-:W1:Y:S01]  /*11f0*/  S2R R3, SR_TID.X ;  /* 0x0000000000037919 */ /* 0x000e620000002100 */
[----:B0-----:R-:W-:Y:S01]  /*1200*/  R2UR UR4, R0 ;  /* 0x00000000000472ca */ /* 0x001fe200000e0000 */
[----:B------:R-:W-:Y:S01]  /*1210*/  IMAD.U32 R0, RZ, RZ, UR36 ;  /* 0x00000024ff007e24 */ /* 0x000fe2000f8e00ff */
[----:B------:R-:W-:-:S11]  /*1220*/  WARPGROUP.ARRIVE ;  /* 0x00000000000079c5 */ /* 0x000fd60000000000 */
[----:B------:R-:W-:-:S04]  /*1230*/  ULEA.HI UR5, UR4, UR4, URZ, 0x1 ;  /* 0x0000000404057291 */ /* 0x000fc8000f8f083f */
[----:B------:R-:W-:-:S04]  /*1240*/  ULOP3.LUT UR5, UR5, 0x1fffe, URZ, 0xc0, !UPT ;  /* 0x0001fffe05057892 */ /* 0x000fc8000f8ec03f */
[----:B------:R-:W-:Y:S01]  /*1250*/  UIADD3 UR5, UR4, -UR5, URZ ;  /* 0x8000000504057290 */ /* 0x000fe2000fffe03f */
[----:B-1----:R-:W-:Y:S01]  /*1260*/  LOP3.LUT R3, R3, 0x7f, RZ, 0xc0, !PT ;  /* 0x0000007f03037812 */ /* 0x002fe200078ec0ff */
[----:B------:R-:W-:Y:S02]  /*1270*/  UIADD3 UR4, UR37, 0x36400, URZ ;  /* 0x0003640025047890 */ /* 0x000fe4000fffe03f */
[----:B------:R-:W-:Y:S01]  /*1280*/  ULEA UR5, UR5, UR37, 0xf ;  /* 0x0000002505057291 */ /* 0x000fe2000f8e783f */
[----:B------:R-:W-:Y:S01]  /*1290*/  ISETP.NE.AND P1, PT, R3, RZ, PT ;  /* 0x000000ff0300720c */ /* 0x000fe20003f25270 */
[----:B------:R-:W-:Y:S02]  /*12a0*/  USHF.R.U32.HI UR4, URZ, 0x4, UR4 ;  /* 0x000000043f047899 */ /* 0x000fe40008011604 */
[----:B------:R-:W-:Y:S02]  /*12b0*/  UIADD3 UR5, UR5, 0x400, URZ ;  /* 0x0000040005057890 */ /* 0x000fe4000fffe03f */
[----:B------:R-:W-:-:S02]  /*12c0*/  ULOP3.LUT UR4, UR4, 0x3fff, URZ, 0xc0, !UPT ;  /* 0x00003fff04047892 */ /* 0x000fc4000f8ec03f */
[----:B------:R-:W-:Y:S02]  /*12d0*/  USHF.R.U32.HI UR5, URZ, 0x4, UR5 ;  /* 0x000000043f057899 */ /* 0x000fe40008011605 */
[----:B------:R-:W-:Y:S02]  /*12e0*/  ULOP3.LUT UR4, UR4, 0x10000, URZ, 0xfc, !UPT ;  /* 0x0001000004047892 */ /* 0x000fe4000f8efc3f */
[----:B------:R-:W-:Y:S02]  /*12f0*/  ULOP3.LUT UR5, UR5, 0x3fff, URZ, 0xc0, !UPT ;  /* 0x00003fff05057892 */ /* 0x000fe4000f8ec03f */
[----:B------:R-:W-:Y:S01]  /*1300*/  UIADD3 UR8, UR4, 0x2, URZ ;  /* 0x0000000204087890 */ /* 0x000fe2000fffe03f */
[----:B------:R-:W-:Y:S01]  /*1310*/  @!P1 LEA R0, R0, UR37, 0x3 ;  /* 0x0000002500009c11 */ /* 0x000fe2000f8e18ff */
[----:B------:R-:W-:Y:S02]  /*1320*/  ULOP3.LUT UR20, UR5, 0x2000000, URZ, 0xfc, !UPT ;  /* 0x0200000005147892 */ /* 0x000fe4000f8efc3f */
[----:B------:R-:W-:-:S02]  /*1330*/  UIADD3 UR12, UR4, 0x4, URZ ;  /* 0x00000004040c7890 */ /* 0x000fc4000fffe03f */
[----:B------:R-:W-:Y:S01]  /*1340*/  ULEA UR6, UR36, UR20, 0xc ;  /* 0x0000001424067291 */ /* 0x000fe2000f8e603f */
[----:B------:R-:W-:Y:S01]  /*1350*/  @!P1 VIADD R0, R0, 0x38860 ;  /* 0x0003886000009836 */ /* 0x000fe20000000000 */
[----:B------:R-:W-:Y:S01]  /*1360*/  UMOV UR5, 0x40000040 ;  /* 0x4000004000057882 */ /* 0x000fe20000000000 */
[----:B------:R-:W-:Y:S02]  /*1370*/  UIADD3 UR16, UR4, 0x6, URZ ;  /* 0x0000000604107890 */ /* 0x000fe4000fffe03f */
[----:B------:R-:W-:Y:S01]  /*1380*/  UIADD3 UR10, UR6, 0x80, URZ ;  /* 0x00000080060a7890 */ /* 0x000fe2000fffe03f */
[----:B------:R-:W-:Y:S01]  /*1390*/  @!P1 PRMT R0, RZ, 0x654, R0 ;  /* 0x00000654ff009816 */ /* 0x000fe20000000000 */
[----:B------:R-:W-:Y:S02]  /*13a0*/  UIADD3 UR14, UR6, 0x100, URZ ;  /* 0x00000100060e7890 */ /* 0x000fe4000fffe03f */
[----:B------:R-:W-:Y:S01]  /*13b0*/  HGMMA.64x256x16.F32 R24, gdesc[UR4].tnspB, RZ, !UPT, gsb0 ;  /* 0x43e00000041879f0 */ /* 0x000fe2000c0008ff */
[----:B------:R-:W-:-:S02]  /*13c0*/  UIADD3 UR18, UR6, 0x180, URZ ;  /* 0x0000018006127890 */ /* 0x000fc4000fffe03f */
        /* <DEDUP_REMOVED lines=15> */
[----:B------:R-:W-:Y:S05]  /*14c0*/  @!P0 BRA `(.L_x_197) ;  /* 0x0000000800bc8947 */ /* 0x000fea0003800000 */
[----:B------:R-:W-:-:S05]  /*14d0*/  VIADD R152, R152, 0x3f ;  /* 0x0000003f98987836 */ /* 0x000fca0000000000 */
[----:B------:R-:W-:-:S04]  /*14e0*/  SHF.R.S32.HI R3, RZ, 0x1f, R152 ;  /* 0x0000001fff037819 */ /* 0x000fc80000011498 */
[----:B------:R-:W-:-:S04]  /*14f0*/  LEA.HI R3, R3, R152, RZ, 0x6 ;  /* 0x0000009803037211 */ /* 0x000fc800078f30ff */
[----:B------:R-:W-:-:S07]  /*1500*/  LEA.HI.SX32 R3, R3, 0xfffffffe, 0x1a ;  /* 0xfffffffe03037811 */ /* 0x000fce00078fd2ff */
.L_x_198:
[----:B------:R-:W-:Y:S01]  /*1510*/  BAR.SYNC.DEFER_BLOCKING 0xe, 0x100 ;  /* 0x0384000000007b1d */ /* 0x000fe20000010000 */
[----:B------:R-:W-:Y:S01]  /*1520*/  IMAD.U32 R5, RZ, RZ, UR36 ;  /* 0x00000024ff057e24 */ /* 0x000fe2000f8e00ff */
[----:B------:R-:W-:Y:S01]  /*1530*/  UIADD3 UR36, UR36, 0x1, URZ ;  /* 0x0000000124247890 */ /* 0x000fe2000fffe03f */
[C---:B------:R-:W-:Y:S01]  /*1540*/  ISETP.GT.AND P0, PT, R3.reuse, RZ, PT ;  /* 0x000000ff0300720c */ /* 0x040fe20003f04270 */
[----:B------:R-:W-:Y:S02]  /*1550*/  VIADD R3, R3, 0xffffffff ;  /* 0xffffffff03037836 */ /* 0x000fe40000000000 */
[----:B01----:R-:W-:Y:S01]  /*1560*/  IMAD R0, R5, 0x40, R16 ;  /* 0x0000004005007824 */ /* 0x003fe200078e0210 */
[----:B------:R-:W-:Y:S01]  /*1570*/  UISETP.NE.AND UP0, UPT, UR36, 0x2, UPT ;  /* 0x000000022400788c */ /* 0x000fe2000bf05270 */
[----:B------:R-:W-:Y:S01]  /*1580*/  UMOV UR7, 0x40000040 ;  /* 0x4000004000077882 */ /* 0x000fe20000000000 */
[----:B------:R-:W-:Y:S02]  /*1590*/  UMOV UR11, 0x40000040 ;  /* 0x40000040000b7882 */ /* 0x000fe40000000000 */
[----:B------:R-:W-:Y:S01]  /*15a0*/  LEA R0, R0, UR37, 0x2 ;  /* 0x0000002500007c11 */ /* 0x000fe2000f8e10ff */
[----:B------:R-:W-:Y:S01]  /*15b0*/  USEL UR36, UR36, URZ, UP0 ;  /* 0x0000003f24247287 */ /* 0x000fe20008000000 */
[----:B------:R-:W-:Y:S01]  /*15c0*/  UMOV UR15, 0x40000040 ;  /* 0x40000040000f7882 */ /* 0x000fe20000000000 */
[----:B------:R-:W-:-:S02]  /*15d0*/  UMOV UR19, 0x40000040 ;  /* 0x4000004000137882 */ /* 0x000fc40000000000 */
[----:B------:R-:W-:-:S04]  /*15e0*/  ULEA UR6, UR36, UR20, 0xc ;  /* 0x0000001424067291 */ /* 0x000fc8000f8e603f */
[----:B------:R-:W-:Y:S02]  /*15f0*/  UIADD3 UR10, UR6, 0x80, URZ ;  /* 0x00000080060a7890 */ /* 0x000fe4000fffe03f */
[----:B------:R-:W-:Y:S01]  /*1600*/  UIADD3 UR14, UR6, 0x100, URZ ;  /* 0x00000100060e7890 */ /* 0x000fe2000fffe03f */
[----:B------:R-:W0:Y:S01]  /*1610*/  LDS R4, [R0+0x38400] ;  /* 0x0384000000047984 */ /* 0x000e220000000800 */
[----:B------:R-:W-:-:S03]  /*1620*/  UIADD3 UR18, UR6, 0x180, URZ ;  /* 0x0000018006127890 */ /* 0x000fc6000fffe03f */
[----:B------:R1:W2:Y:S02]  /*1630*/  LDS R5, [R0+0x38420] ;  /* 0x0384200000057984 */ /* 0x0002a40000000800 */
[----:B-1----:R-:W-:-:S05]  /*1640*/  IMAD.U32 R0, RZ, RZ, UR36 ;  /* 0x00000024ff007e24 */ /* 0x002fca000f8e00ff */
[----:B------:R-:W-:-:S05]  /*1650*/  @!P1 LEA R0, R0, UR37, 0x3 ;  /* 0x0000002500009c11 */ /* 0x000fca000f8e18ff */
[----:B------:R-:W-:-:S05]  /*1660*/  @!P1 VIADD R0, R0, 0x38860 ;  /* 0x0003886000009836 */ /* 0x000fca0000000000 */
[----:B------:R-:W-:Y:S01]  /*1670*/  @!P1 PRMT R0, RZ, 0x654, R0 ;  /* 0x00000654ff009816 */ /* 0x000fe20000000000 */
        /* <DEDUP_REMOVED lines=127> */
[----:B------:R-:W-:-:S06]  /*1e70*/  FMUL.FTZ R151, R151, R5 ;  /* 0x0000000597977220 */ /* 0x000fcc0000410000 */
[----:B------:R-:W-:-:S06]  /*1e80*/  WARPGROUP.ARRIVE ;  /* 0x00000000000079c5 */ /* 0x000fcc0000000000 */
[----:B------:R-:W-:Y:S01]  /*1e90*/  HGMMA.64x256x16.F32 R24, gdesc[UR4].tnspB, R24, gsb0 ;  /* 0x43e00000041879f0 */ /* 0x000fe20008000818 */
[----:B------:R-:W-:-:S06]  /*1ea0*/  USEL UR6, URZ, 0x1, UP0 ;  /* 0x000000013f067887 */ /* 0x000fcc0008000000 */
[----:B------:R-:W-:Y:S01]  /*1eb0*/  LOP3.LUT R2, R2, UR6, RZ, 0x3c, !PT ;  /* 0x0000000602027c12 */ /* 0x000fe2000f8e3cff */
[----:B------:R-:W-:Y:S02]  /*1ec0*/  WARPGROUP.DEPBAR.LE gsb0, 0x0 ;  /* 0x00008000000079c5 */ /* 0x000fe40000010000 */
[----:B------:R-:W-:-:S15]  /*1ed0*/  WARPGROUP.ARRIVE ;  /* 0x00000000000079c5 */ /* 0x000fde0000000000 */
[----:B------:R-:W-:-:S03]  /*1ee0*/  NOP ;  /* 0x0000000000007918 */ /* 0x000fc60000000000 */
        /* <DEDUP_REMOVED lines=13> */
.L_x_197:
[----:B------:R-:W-:Y:S01]  /*1fc0*/  BAR.SYNC.DEFER_BLOCKING 0xe, 0x100 ;  /* 0x0384000000007b1d */ /* 0x000fe20000010000 */
[----:B------:R-:W-:Y:S01]  /*1fd0*/  IMAD.U32 R3, RZ, RZ, UR36 ;  /* 0x00000024ff037e24 */ /* 0x000fe2000f8e00ff */
[----:B------:R-:W-:-:S03]  /*1fe0*/  UIADD3 UR36, UR36, 0x1, URZ ;  /* 0x0000000124247890 */ /* 0x000fc6000fffe03f */
[----:B01----:R-:W-:Y:S01]  /*1ff0*/  IMAD R0, R3, 0x40, R16 ;  /* 0x0000004003007824 */ /* 0x003fe200078e0210 */
[----:B------:R-:W-:-:S04]  /*2000*/  UISETP.NE.AND UP0, UPT, UR36, 0x2, UPT ;  /* 0x000000022400788c */ /* 0x000fc8000bf05270 */
[----:B------:R-:W-:Y:S01]  /*2010*/  LEA R4, R0, UR37, 0x2 ;  /* 0x0000002500047c11 */ /* 0x000fe2000f8e10ff */
[----:B------:R-:W-:Y:S02]  /*2020*/  USEL UR4, URZ, 0x1, UP0 ;  /* 0x000000013f047887 */ /* 0x000fe40008000000 */
[----:B------:R-:W-:-:S04]  /*2030*/  USEL UR36, UR36, URZ, UP0 ;  /* 0x0000003f24247287 */ /* 0x000fc80008000000 */
[----:B------:R-:W-:Y:S01]  /*2040*/  LOP3.LUT R2, R2, UR4, RZ, 0x3c, !PT ;  /* 0x0000000402027c12 */ /* 0x000fe2000f8e3cff */
        /* <DEDUP_REMOVED lines=130> */
[----:B------:R-:W-:-:S02]  /*2870*/  IMAD.MOV.U32 R0, RZ, RZ, RZ ;  /* 0x000000ffff007224 */ /* 0x000fc400078e00ff */
[----:B------:R-:W-:Y:S01]  /*2880*/  IMAD.MOV.U32 R3, RZ, RZ, RZ ;  /* 0x000000ffff037224 */ /* 0x000fe200078e00ff */
[----:B------:R-:W-:Y:S06]  /*2890*/  BAR.ARV 0xf, 0x100 ;  /* 0x03c4000000007b1d */ /* 0x000fec0000002000 */
[----:B------:R-:W-:Y:S05]  /*28a0*/  BRA `(.L_x_199) ;  /* 0x0000006000f07947 */ /* 0x000fea0003800000 */
.L_x_196:
[----:B------:R-:W0:Y:S02]  /*28b0*/  SHFL.IDX PT, R0, R212, RZ, 0x1f ;  /* 0x00001fffd4007589 */ /* 0x000e2400000e0000 */
[----:B0-----:R-:W-:Y:S01]  /*28c0*/  R2UR UR4, R0 ;  /* 0x00000000000472ca */ /* 0x001fe200000e0000 */
[----:B------:R-:W-:-:S05]  /*28d0*/  VIADD R0, R152, 0x3f ;  /* 0x0000003f98007836 */ /* 0x000fca0000000000 */
[----:B------:R-:W-:-:S04]  /*28e0*/  SHF.R.S32.HI R3, RZ, 0x1f, R0 ;  /* 0x0000001fff037819 */ /* 0x000fc80000011400 */
[----:B------:R-:W-:-:S03]  /*28f0*/  LEA.HI R3, R3, R0, RZ, 0x6 ;  /* 0x0000000003037211 */ /* 0x000fc600078f30ff */
[----:B------:R-:W-:Y:S01]  /*2900*/  ULEA.HI UR5, UR4, UR4, URZ, 0x1 ;  /* 0x0000000404057291 */ /* 0x000fe2000f8f083f */
[----:B------:R-:W-:-:S03]  /*2910*/  SHF.R.S32.HI R153, RZ, 0x6, R3 ;  /* 0x00000006ff997819 */ /* 0x000fc60000011403 */
        /* <DEDUP_REMOVED lines=26> */
.L_x_200:
[----:B------:R-:W2:Y:S01]  /*2ac0*/  LDL R20, [R1] ;  /* 0x0000000001147983 */ /* 0x000ea20000100800 */
[----:B------:R-:W-:-:S04]  /*2ad0*/  LEA.HI R0, R200, R200, RZ, 0x1 ;  /* 0x000000c8c8007211 */ /* 0x000fc800078f08ff */
[----:B------:R-:W-:-:S05]  /*2ae0*/  LOP3.LUT R3, R0, 0xfffffffe, RZ, 0xc0, !PT ;  /* 0xfffffffe00037812 */ /* 0x000fca00078ec0ff */
[----:B------:R-:W-:-:S05]  /*2af0*/  IMAD.IADD R3, R200, 0x1, -R3 ;  /* 0x00000001c8037824 */ /* 0x000fca00078e0a03 */
[----:B------:R-:W-:-:S04]  /*2b00*/  SHF.L.U32 R4, R3, 0x1f, RZ ;  /* 0x0000001f03047819 */ /* 0x000fc800000006ff */
[----:B------:R-:W0:Y:S01]  /*2b10*/  SYNCS.PHASECHK.TRANS64.TRYWAIT P1, [UR37+0x38800], R4 ;  /* 0x03880004ff0075a7 */ /* 0x000e220008020165 */
[----:B--2---:R-:W-:Y:S01]  /*2b20*/  ISETP.NE.AND P0, PT, R20, RZ, PT ;  /* 0x000000ff1400720c */ /* 0x004fe20003f05270 */
[----:B0-----:R-:W-:-:S12]  /*2b30*/  @!P1 BRA `(.L_x_201) ;  /* 0x000000dc00489947 */ /* 0x001fd80003800000 */
.L_x_334:
[----:B------:R-:W-:Y:S05]  /*2b40*/  @P0 BRA `(.L_x_202) ;  /* 0x0000000000040947 */ /* 0x000fea0003800000 */
[----:B------:R-:W-:Y:S01]  /*2b50*/  BPT.TRAP 0x1 ;  /* 0x000000040000795c */ /* 0x000fe20000300000 */
.L_x_202:
[----:B0-----:R-:W-:Y:S01]  /*2b60*/  IMAD.U32 R3, RZ, RZ, UR36 ;  /* 0x00000024ff037e24 */ /* 0x001fe2000f8e00ff */
[----:B------:R-:W-:-:S04]  /*2b70*/  SHF.L.U32 R6, R2, 0x1f, RZ ;  /* 0x0000001f02067819 */ /* 0x000fc800000006ff */
[----:B------:R-:W-:-:S04]  /*2b80*/  LEA R3, R3, UR37, 0x3 ;  /* 0x0000002503037c11 */ /* 0x000fc8000f8e18ff */
[----:B------:R0:W1:Y:S01]  /*2b90*/  SYNCS.PHASECHK.TRANS64.TRYWAIT P1, [R3+URZ+0x38830], R6 ;  /* 0x03883006030075a7 */ /* 0x000062000802017f */
[----:B------:R-:W-:Y:S05]  /*2ba0*/  @P0 BRA `(.L_x_203) ;  /* 0x0000000000040947 */ /* 0x000fea0003800000 */
[----:B------:R-:W-:Y:S01]  /*2bb0*/  BPT.TRAP 0x1 ;  /* 0x000000040000795c */ /* 0x000fe20000300000 */
.L_x_203:
[----:B-1----:R-:W-:Y:S05]  /*2bc0*/  @P1 BRA `(.L_x_204) ;  /* 0x0000000000081947 */ /* 0x002fea0003800000 */
[----:B------:R-:W1:Y:S02]  /*2bd0*/  SYNCS.PHASECHK.TRANS64.TRYWAIT P1, [R3+URZ+0x38830], R6 ;  /* 0x03883006030075a7 */ /* 0x000e64000802017f */
[----:B-1----:R-:W-:Y:S05]  /*2be0*/  @!P1 BRA `(.L_x_205) ;  /* 0x000000dc00349947 */ /* 0x002fea0003800000 */
.L_x_204:
[----:B------:R-:W-:-:S04]  /*2bf0*/  UIADD3 UR4, UR37, 0x22400, URZ ;  /* 0x0002240025047890 */ /* 0x000fc8000fffe03f */
[----:B------:R-:W-:-:S04]  /*2c00*/  USHF.R.U32.HI UR4, URZ, 0x4, UR4 ;  /* 0x000000043f047899 */ /* 0x000fc80008011604 */
[----:B------:R-:W-:-:S06]  /*2c10*/  ULOP3.LUT UR4, UR4, 0x3fff, URZ, 0xc0, !UPT ;  /* 0x00003fff04047892 */ /* 0x000fcc000f8ec03f */
[----:B------:R-:W-:Y:S01]  /*2c20*/  IMAD.U32 R0, RZ, RZ, UR4 ;  /* 0x00000004ff007e24 */ /* 0x000fe2000f8e00ff */
[----:B------:R-:W-:Y:S05]  /*2c30*/  WARPSYNC.ALL ;  /* 0x0000000000007948 */ /* 0x000fea0003800000 */
[----:B------:R-:W-:-:S04]  /*2c40*/  LOP3.LUT R0, R0, 0x10000, RZ, 0xfc, !PT ;  /* 0x0001000000007812 */ /* 0x000fc800078efcff */
        /* <DEDUP_REMOVED lines=10> */
[----:B------:R-:W-:-:S02]  /*2cf0*/  UMOV UR13, 0x40000040 ;  /* 0x40000040000d7882 */ /* 0x000fc40000000000 */
[----:B------:R-:W-:Y:S02]  /*2d00*/  ULEA UR6, UR36, UR6, 0x9 ;  /* 0x0000000624067291 */ /* 0x000fe4000f8e483f */
[----:B------:R-:W-:Y:S02]  /*2d10*/  ULOP3.LUT UR4, UR4, 0x10000, URZ, 0xfc, !UPT ;  /* 0x0001000004047892 */ /* 0x000fe4000f8efc3f */
[----:B------:R-:W-:Y:S02]  /*2d20*/  UIADD3 UR10, UR6, 0x2, URZ ;  /* 0x00000002060a7890 */ /* 0x000fe4000fffe03f */
[----:B------:R-:W-:Y:S02]  /*2d30*/  UIADD3 UR8, UR4, 0x2, URZ ;  /* 0x0000000204087890 */ /* 0x000fe4000fffe03f */
[----:B------:R-:W-:Y:S02]  /*2d40*/  UIADD3 UR14, UR6, 0x4, URZ ;  /* 0x00000004060e7890 */ /* 0x000fe4000fffe03f */
[----:B------:R-:W-:-:S02]  /*2d50*/  UIADD3 UR12, UR4, 0x4, URZ ;  /* 0x00000004040c7890 */ /* 0x000fc4000fffe03f */
[----:B------:R-:W-:Y:S01]  /*2d60*/  HGMMA.64x64x16.F32 R24, gdesc[UR4], RZ, !UPT, gsb0 ;  /* 0x00e00000041879f0 */ /* 0x000fe2000c0008ff */
[----:B------:R-:W-:Y:S02]  /*2d70*/  UIADD3 UR18, UR6, 0x6, URZ ;  /* 0x0000000606127890 */ /* 0x000fe4000fffe03f */
[----:B------:R-:W-:Y:S01]  /*2d80*/  UIADD3 UR16, UR4, 0x6, URZ ;  /* 0x0000000604107890 */ /* 0x000fe2000fffe03f */
[----:B------:R-:W-:Y:S01]  /*2d90*/  UMOV UR19, 0x40000040 ;  /* 0x4000004000137882 */ /* 0x000fe20000000000 */
[----:B------:R-:W-:Y:S01]  /*2da0*/  UMOV UR17, 0x40000040 ;  /* 0x4000004000117882 */ /* 0x000fe20000000000 */
        /* <DEDUP_REMOVED lines=10> */
[----:B------:R-:W2:Y:S02]  /*2e50*/  SYNCS.PHASECHK.TRANS64.TRYWAIT P1, [UR37+0x38810], R4 ;  /* 0x03881004ff0075a7 */ /* 0x000ea40008020165 */
[----:B--2---:R-:W-:Y:S05]  /*2e60*/  @!P1 BRA `(.L_x_206) ;  /* 0x000000d800a89947 */ /* 0x004fea0003800000 */
.L_x_335:
[----:B------:R-:W-:Y:S05]  /*2e70*/  @P0 BRA `(.L_x_207) ;  /* 0x0000000000040947 */ /* 0x000fea0003800000 */
[----:B------:R-:W-:Y:S01]  /*2e80*/  BPT.TRAP 0x1 ;  /* 0x000000040000795c */ /* 0x000fe20000300000 */
.L_x_207:
[----:B------:R3:W4:Y:S01]  /*2e90*/  SYNCS.PHASECHK.TRANS64.TRYWAIT P1, [R3+URZ+0x38850], R6 ;  /* 0x03885006030075a7 */ /* 0x000722000802017f */
[----:B------:R-:W-:Y:S05]  /*2ea0*/  @P0 BRA `(.L_x_208) ;  /* 0x0000000000040947 */ /* 0x000fea0003800000 */
[----:B------:R-:W-:Y:S01]  /*2eb0*/  BPT.TRAP 0x1 ;  /* 0x000000040000795c */ /* 0x000fe20000300000 */
.L_x_208:
[----:B----4-:R-:W-:Y:S05]  /*2ec0*/  @P1 BRA `(.L_x_209) ;  /* 0x0000000000081947 */ /* 0x010fea0003800000 */
[----:B------:R-:W4:Y:S02]  /*2ed0*/  SYNCS.PHASECHK.TRANS64.TRYWAIT P1, [R3+URZ+0x38850], R6 ;  /* 0x03885006030075a7 */ /* 0x000f24000802017f */
[----:B----4-:R-:W-:Y:S05]  /*2ee0*/  @!P1 BRA `(.L_x_210) ;  /* 0x000000d800a09947 */ /* 0x010fea0003800000 */
.L_x_209:
[----:B------:R-:W-:Y:S01]  /*2ef0*/  UIADD3 UR4, UR37, 0x400, URZ ;  /* 0x0000040025047890 */ /* 0x000fe2000fffe03f */
[----:B------:R-:W-:Y:S01]  /*2f00*/  WARPGROUP.ARRIVE ;  /* 0x00000000000079c5 */ /* 0x000fe20000000000 */
[----:B------:R-:W-:-:S05]  /*2f10*/  UIADD3 UR5, UR37, 0x26400, URZ ;  /* 0x0002640025057890 */ /* 0x000fca000fffe03f */
[----:B--2---:R-:W2:Y:S01]  /*2f20*/  S2R R4, SR_TID.X ;  /* 0x0000000000047919 */ /* 0x004ea20000002100 */
[----:B------:R-:W-:Y:S01]  /*2f30*/  USHF.R.U32.HI UR4, URZ, 0x4, UR4 ;  /* 0x000000043f047899 */ /* 0x000fe20008011604 */
[----:B------:R-:W-:Y:S01]  /*2f40*/  IMAD R5, R153, -0x40, R152 ;  /* 0xffffffc099057824 */ /* 0x000fe200078e0298 */
[----:B------:R-:W-:Y:S01]  /*2f50*/  USHF.R.U32.HI UR5, URZ, 0x4, UR5 ;  /* 0x000000043f057899 */ /* 0x000fe20008011605 */
[----:B------:R-:W5:Y:S01]  /*2f60*/  S2R R57, SR_TID.X ;  /* 0x0000000000397919 */ /* 0x000f620000002100 */
[----:B------:R-:W-:Y:S02]  /*2f70*/  ULOP3.LUT UR4, UR4, 0x3fff, URZ, 0xc0, !UPT ;  /* 0x00003fff04047892 */ /* 0x000fe4000f8ec03f */
[----:B------:R-:W-:Y:S01]  /*2f80*/  ULOP3.LUT UR5, UR5, 0x3fff, URZ, 0xc0, !UPT ;  /* 0x00003fff05057892 */ /* 0x000fe2000f8ec03f */
[----:B------:R-:W-:Y:S01]  /*2f90*/  IADD3 R5, -R18, 0x40, R5 ;  /* 0x0000004012057810 */ /* 0x000fe20007ffe105 */
[----:B------:R-:W-:Y:S02]  /*2fa0*/  ULOP3.LUT UR4, UR4, 0x10000, URZ, 0xfc, !UPT ;  /* 0x0001000004047892 */ /* 0x000fe4000f8efc3f */
[----:B------:R-:W-:Y:S01]  /*2fb0*/  ULOP3.LUT UR6, UR5, 0x10000, URZ, 0xfc, !UPT ;  /* 0x0001000005067892 */ /* 0x000fe2000f8efc3f */
[C---:B------:R-:W-:Y:S01]  /*2fc0*/  ISETP.GT.AND P1, PT, R5.reuse, RZ, PT ;  /* 0x000000ff0500720c */ /* 0x040fe20003f24270 */
[----:B------:R-:W-:Y:S01]  /*2fd0*/  ULEA UR5, UR36, UR4, 0xc ;  /* 0x0000000424057291 */ /* 0x000fe2000f8e603f */
[C---:B------:R-:W-:Y:S01]  /*2fe0*/  ISETP.GT.AND P2, PT, R5.reuse, 0x1, PT ;  /* 0x000000010500780c */ /* 0x040fe20003f44270 */
[----:B------:R-:W-:Y:S01]  /*2ff0*/  UMOV UR21, 0x40000040 ;  /* 0x4000004000157882 */ /* 0x000fe20000000000 */
[----:B------:R-:W-:Y:S01]  /*3000*/  UMOV UR23, 0x40000040 ;  /* 0x4000004000177882 */ /* 0x000fe20000000000 */
[----:B------:R-:W-:Y:S01]  /*3010*/  UIADD3 UR14, UR6, 0x800, URZ ;  /* 0x00000800060e7890 */ /* 0x000fe2000fffe03f */
[C---:B------:R-:W-:Y:S01]  /*3020*/  ISETP.GT.AND P3, PT, R5.reuse, 0x8, PT ;  /* 0x000000080500780c */ /* 0x040fe20003f64270 */
[----:B------:R-:W-:Y:S01]  /*3030*/  UMOV UR20, UR6 ;  /* 0x0000000600147c82 */ /* 0x000fe20008000000 */
[----:B------:R-:W-:Y:S01]  /*3040*/  UMOV UR22, UR5 ;  /* 0x0000000500167c82 */ /* 0x000fe20008000000 */
[----:B------:R-:W-:Y:S01]  /*3050*/  UIADD3 UR15, UR5, 0x800, URZ ;  /* 0x00000800050f7890 */ /* 0x000fe2000fffe03f */
[----:B------:R-:W-:Y:S01]  /*3060*/  HGMMA.64x64x16.F32 R24, gdesc[UR20], R24, gsb0 ;  /* 0x00e00000141879f0 */ /* 0x000fe20008000818 */
[----:B------:R-:W-:Y:S01]  /*3070*/  UIADD3 UR20, UR6, 0x2, URZ ;  /* 0x0000000206147890 */ /* 0x000fe2000fffe03f */
[C---:B------:R-:W-:Y:S01]  /*3080*/  ISETP.GT.AND P4, PT, R5.reuse, 0x9, PT ;  /* 0x000000090500780c */ /* 0x040fe20003f84270 */
[----:B------:R-:W-:Y:S01]  /*3090*/  UIADD3 UR22, UR5, 0x2, URZ ;  /* 0x0000000205167890 */ /* 0x000fe2000fffe03f */
[C---:B------:R-:W-:Y:S01]  /*30a0*/  ISETP.GT.AND P5, PT, R5.reuse, 0x10, PT ;  /* 0x000000100500780c */ /* 0x040fe20003fa4270 */
[----:B------:R-:W-:Y:S01]  /*30b0*/  UMOV UR21, 0x40000040 ;  /* 0x4000004000157882 */ /* 0x000fe20000000000 */
[----:B------:R-:W-:Y:S01]  /*30c0*/  UMOV UR23, 0x40000040 ;  /* 0x4000004000177882 */ /* 0x000fe20000000000 */
[----:B------:R-:W-:-:S02]  /*30d0*/  ISETP.GT.AND P6, PT, R5, 0x11, PT ;  /* 0x000000110500780c */ /* 0x000fc40003fc4270 */
[----:B--2---:R-:W-:Y:S02]  /*30e0*/  SHF.R.U32.HI R4, RZ, 0x7, R4 ;  /* 0x00000007ff047819 */ /* 0x004fe40000011604 */
[----:B-----5:R-:W-:-:S04]  /*30f0*/  LOP3.LUT R57, R57, 0x7f, RZ, 0xc0, !PT ;  /* 0x0000007f39397812 */ /* 0x020fc800078ec0ff */
[----:B------:R-:W2:Y:S02]  /*3100*/  SHFL.IDX PT, R4, R4, RZ, 0x1f ;  /* 0x00001fff04047589 */ /* 0x000ea400000e0000 */
[----:B--2---:R-:W-:-:S13]  /*3110*/  R2UR UR7, R4 ;  /* 0x00000000040772ca */ /* 0x004fda00000e0000 */
[----:B------:R-:W-:-:S03]  /*3120*/  UISETP.GT.AND UP0, UPT, UR7, 0x7f, UPT ;  /* 0x0000007f0700788c */ /* 0x000fc6000bf04270 */
[----:B------:R-:W-:Y:S01]  /*3130*/  UMOV UR7, 0x4 ;  /* 0x0000000400077882 */ /* 0x000fe20000000000 */
[----:B------:R-:W-:Y:S02]  /*3140*/  USEL UR11, URZ, 0x2, !UP0 ;  /* 0x000000023f0b7887 */ /* 0x000fe4000c000000 */
[----:B------:R-:W-:Y:S02]  /*3150*/  USEL UR10, UR7, 0x2, UP0 ;  /* 0x00000002070a7887 */ /* 0x000fe40008000000 */
[----:B------:R-:W-:Y:S01]  /*3160*/  USEL UR7, UR7, 0x6, !UP0 ;  /* 0x0000000607077887 */ /* 0x000fe2000c000000 */
[----:B------:R-:W-:Y:S02]  /*3170*/  WARPGROUP.DEPBAR.LE gsb0, 0x0 ;  /* 0x00008000000079c5 */ /* 0x000fe40000010000 */
[----:B------:R-:W-:-:S06]  /*3180*/  WARPGROUP.ARRIVE ;  /* 0x00000000000079c5 */ /* 0x000fcc0000000000 */
[----:B------:R-:W-:Y:S01]  /*3190*/  HGMMA.64x64x16.F32 R24, gdesc[UR20], R24, gsb0 ;  /* 0x00e00000141879f0 */ /* 0x000fe20008000818 */
[----:B------:R-:W-:Y:S02]  /*31a0*/  UIADD3 UR20, UR6, 0x4, URZ ;  /* 0x0000000406147890 */ /* 0x000fe4000fffe03f */
[----:B------:R-:W-:Y:S01]  /*31b0*/  UIADD3 UR22, UR5, 0x4, URZ ;  /* 0x0000000405167890 */ /* 0x000fe2000fffe03f */
[----:B------:R-:W-:Y:S01]  /*31c0*/  UMOV UR21, 0x40000040 ;  /* 0x4000004000157882 */ /* 0x000fe20000000000 */
[----:B------:R-:W-:Y:S01]  /*31d0*/  UMOV UR23, 0x40000040 ;  /* 0x4000004000177882 */ /* 0x000fe20000000000 */
        /* <DEDUP_REMOVED lines=94> */
[----:B------:R-:W-:Y:S02]  /*37c0*/  UIADD3 UR20, UR11, UR14, URZ ;  /* 0x0000000e0b147290 */ /* 0x000fe4000fffe03f */
[----:B------:R-:W-:Y:S01]  /*37d0*/  UIADD3 UR22, UR11, UR15, URZ ;  /* 0x0000000f0b167290 */ /* 0x000fe2000fffe03f */
        /* <DEDUP_REMOVED lines=16> */
[----:B------:R-:W-:Y:S01]  /*38e0*/  UMOV UR14, 0x28 ;  /* 0x00000028000e7882 */ /* 0x000fe20000000000 */
[----:B------:R-:W-:Y:S01]  /*38f0*/  UMOV UR15, 0xa00 ;  /* 0x00000a00000f7882 */ /* 0x000fe20000000000 */
[----:B------:R-:W-:Y:S02]  /*3900*/  USEL UR14, UR14, 0x26, UP0 ;  /* 0x000000260e0e7887 */ /* 0x000fe40008000000 */
[----:B------:R-:W-:-:S02]  /*3910*/  USEL UR15, UR15, 0x980, UP0 ;  /* 0x000009800f0f7887 */ /* 0x000fc40008000000 */
[----:B------:R-:W-:Y:S02]  /*3920*/  ULOP3.LUT UR14, UR14, 0x6, URZ, 0xc0, !UPT ;  /* 0x000000060e0e7892 */ /* 0x000fe4000f8ec03f */
[----:B------:R-:W-:Y:S01]  /*3930*/  ULOP3.LUT UR15, UR15, 0xa00, URZ, 0xc0, !UPT ;  /* 0x00000a000f0f7892 */ /* 0x000fe2000f8ec03f */
[----:B------:R-:W-:Y:S02]  /*3940*/  WARPGROUP.DEPBAR.LE gsb0, 0x0 ;  /* 0x00008000000079c5 */ /* 0x000fe40000010000 */
[----:B------:R-:W-:-:S06]  /*3950*/  WARPGROUP.ARRIVE ;  /* 0x00000000000079c5 */ /* 0x000fcc0000000000 */
[----:B------:R-:W-:Y:S01]  /*3960*/  HGMMA.64x64x16.F32 R24, gdesc[UR20], R24, gsb0 ;  /* 0x00e00000141879f0 */ /* 0x000fe20008000818 */
[----:B------:R-:W-:Y:S02]  /*3970*/  UIADD3 UR20, UR14, UR15, UR6 ;  /* 0x0000000f0e147290 */ /* 0x000fe4000fffe006 */
[----:B------:R-:W-:Y:S01]  /*3980*/  UIADD3 UR22, UR14, UR15, UR5 ;  /* 0x0000000f0e167290 */ /* 0x000fe2000fffe005 */
[----:B------:R-:W-:Y:S01]  /*3990*/  UMOV UR21, 0x40000040 ;  /* 0x4000004000157882 */ /* 0x000fe20000000000 */
[----:B------:R-:W-:Y:S01]  /*39a0*/  UMOV UR23, 0x40000040 ;  /* 0x4000004000177882 */ /* 0x000fe20000000000 */
[----:B------:R-:W-:Y:S02]  /*39b0*/  UIADD3 UR14, UR6, 0xa00, URZ ;  /* 0x00000a00060e7890 */ /* 0x000fe4000fffe03f */
[----:B------:R-:W-:Y:S01]  /*39c0*/  UIADD3 UR15, UR5, 0xa00, URZ ;  /* 0x00000a00050f7890 */ /* 0x000fe2000fffe03f */
        /* <DEDUP_REMOVED lines=87> */
[----:B------:R-:W-:Y:S02]  /*3f40*/  UMOV UR10, 0x1000 ;  /* 0x00001000000a7882 */ /* 0x000fe40000000000 */
[----:B------:R-:W-:-:S04]  /*3f50*/  USEL UR10, UR10, 0xf80, UP0 ;  /* 0x00000f800a0a7887 */ /* 0x000fc80008000000 */
[----:B------:R-:W-:Y:S01]  /*3f60*/  ULOP3.LUT UR10, UR10, 0x1e00, URZ, 0xc0, !UPT ;  /* 0x00001e000a0a7892 */ /* 0x000fe2000f8ec03f */
        /* <DEDUP_REMOVED lines=9> */
[----:B------:R-:W-:-:S04]  /*4000*/  USEL UR7, UR7, 0x3e, UP0 ;  /* 0x0000003e07077887 */ /* 0x000fc80008000000 */
        /* <DEDUP_REMOVED lines=8> */
[----:B------:R-:W-:Y:S01]  /*4090*/  ULDC UR5, c[0x0][0xad0] ;  /* 0x0002b40000057ab9 */ /* 0x000fe20000000800 */
[----:B------:R-:W-:Y:S01]  /*40a0*/  ULDC UR7, c[0x0][0xa80] ;  /* 0x0002a00000077ab9 */ /* 0x000fe20000000800 */
        /* <DEDUP_REMOVED lines=18> */
[----:B------:R-:W5:Y:S01]  /*41d0*/  MUFU.TANH R25, R25 ;  /* 0x0000001900197308 */ /* 0x000f620000002400 */
        /* <DEDUP_REMOVED lines=8> */
[----:B--2---:R-:W-:Y:S01]  /*4260*/  FSEL R24, R24, -INF , P1 ;  /* 0xff80000018187808 */ /* 0x004fe20000800000 */
[----:B------:R-:W-:Y:S01]  /*4270*/  FMUL.FTZ R48, R48, UR5 ;  /* 0x0000000530307c20 */ /* 0x000fe20008410000 */
[----:B------:R-:W-:Y:S01]  /*4280*/  FMUL.FTZ R42, R42, UR5 ;  /* 0x000000052a2a7c20 */ /* 0x000fe20008410000 */
[----:B------:R-:W-:Y:S01]  /*4290*/  FMUL.FTZ R49, R49, UR5 ;  /* 0x0000000531317c20 */ /* 0x000fe20008410000 */
[----:B------:R-:W-:Y:S01]  /*42a0*/  FMUL.FTZ R43, R43, UR5 ;  /* 0x000000052b2b7c20 */ /* 0x000fe20008410000 */
[----:B------:R-:W-:Y:S01]  /*42b0*/  FMUL.FTZ R52, R52, UR5 ;  /* 0x0000000534347c20 */ /* 0x000fe20008410000 */
[----:B------:R-:W-:Y:S01]  /*42c0*/  FMUL.FTZ R53, R53, UR5 ;  /* 0x0000000535357c20 */ /* 0x000fe20008410000 */
[----:B------:R-:W2:Y:S01]  /*42d0*/  MUFU.TANH R29, R29 ;  /* 0x0000001d001d7308 */ /* 0x000ea20000002400 */
[----:B-----5:R-:W-:Y:S01]  /*42e0*/  FSEL R25, R25, -INF , P2 ;  /* 0xff80000019197808 */ /* 0x020fe20001000000 */
[----:B------:R-:W-:Y:S01]  /*42f0*/  FMUL.FTZ R46, R46, UR5 ;  /* 0x000000052e2e7c20 */ /* 0x000fe20008410000 */
[----:B------:R-:W-:Y:S01]  /*4300*/  FMUL.FTZ R47, R47, UR5 ;  /* 0x000000052f2f7c20 */ /* 0x000fe20008410000 */
[----:B------:R-:W-:Y:S01]  /*4310*/  FMUL.FTZ R50, R50, UR5 ;  /* 0x0000000532327c20 */ /* 0x000fe20008410000 */
[----:B------:R-:W-:Y:S01]  /*4320*/  FMNMX.FTZ R7, R24, R25, !PT ;  /* 0x0000001918077209 */ /* 0x000fe20007810000 */
[----:B------:R-:W-:Y:S01]  /*4330*/  FMUL.FTZ R51, R51, UR5 ;  /* 0x0000000533337c20 */ /* 0x000fe20008410000 */
[----:B------:R-:W-:Y:S01]  /*4340*/  FMUL.FTZ R54, R54, UR5 ;  /* 0x0000000536367c20 */ /* 0x000fe20008410000 */
[----:B------:R-:W5:Y:S01]  /*4350*/  MUFU.TANH R32, R32 ;  /* 0x0000002000207308 */ /* 0x000f620000002400 */
[----:B0-----:R-:W-:Y:S01]  /*4360*/  FSEL R28, R28, -INF , P3 ;  /* 0xff8000001c1c7808 */ /* 0x001fe20001800000 */
[----:B------:R-:W-:-:S03]  /*4370*/  FMUL.FTZ R55, R55, UR5 ;  /* 0x0000000537377c20 */ /* 0x000fc60008410000 */
[----:B------:R-:W-:-:S03]  /*4380*/  FMNMX.FTZ R7, R28, R7, !PT ;  /* 0x000000071c077209 */ /* 0x000fc60007810000 */
[----:B------:R-:W0:Y:S01]  /*4390*/  MUFU.TANH R26, R26 ;  /* 0x0000001a001a7308 */ /* 0x000e220000002400 */
[----:B--2---:R-:W-:-:S04]  /*43a0*/  FSEL R10, R29, -INF , P4 ;  /* 0xff8000001d0a7808 */ /* 0x004fc80002000000 */
[----:B------:R-:W-:-:S03]  /*43b0*/  FMNMX.FTZ R7, R10, R7, !PT ;  /* 0x000000070a077209 */ /* 0x000fc60007810000 */
[----:B------:R-:W2:Y:S01]  /*43c0*/  MUFU.TANH R33, R33 ;  /* 0x0000002100217308 */ /* 0x000ea20000002400 */
[----:B-----5:R-:W-:-:S04]  /*43d0*/  FSEL R32, R32, -INF , P5 ;  /* 0xff80000020207808 */ /* 0x020fc80002800000 */
[----:B------:R-:W-:-:S03]  /*43e0*/  FMNMX.FTZ R7, R32, R7, !PT ;  /* 0x0000000720077209 */ /* 0x000fc60007810000 */
[----:B------:R-:W5:Y:S01]  /*43f0*/  MUFU.TANH R27, R27 ;  /* 0x0000001b001b7308 */ /* 0x000f620000002400 */
[----:B0-----:R-:W-:Y:S02]  /*4400*/  FSEL R26, R26, -INF , P1 ;  /* 0xff8000001a1a7808 */ /* 0x001fe40000800000 */
[----:B------:R-:W-:-:S05]  /*4410*/  ISETP.GT.AND P1, PT, R5, 0x18, PT ;  /* 0x000000180500780c */ /* 0x000fca0003f24270 */
[----:B------:R-:W0:Y:S01]  /*4420*/  MUFU.TANH R36, R36 ;  /* 0x0000002400247308 */ /* 0x000e220000002400 */
[----:B--2---:R-:W-:-:S04]  /*4430*/  FSEL R12, R33, -INF , P6 ;  /* 0xff800000210c7808 */ /* 0x004fc80003000000 */
[----:B------:R-:W-:-:S03]  /*4440*/  FMNMX.FTZ R7, R12, R7, !PT ;  /* 0x000000070c077209 */ /* 0x000fc60007810000 */
[----:B------:R-:W2:Y:S01]  /*4450*/  MUFU.TANH R30, R30 ;  /* 0x0000001e001e7308 */ /* 0x000ea20000002400 */
[----:B-----5:R-:W-:Y:S02]  /*4460*/  FSEL R27, R27, -INF , P2 ;  /* 0xff8000001b1b7808 */ /* 0x020fe40001000000 */
[----:B------:R-:W-:-:S05]  /*4470*/  ISETP.GT.AND P2, PT, R5, 0x19, PT ;  /* 0x000000190500780c */ /* 0x000fca0003f44270 */
[----:B------:R-:W5:Y:S01]  /*4480*/  MUFU.TANH R37, R37 ;  /* 0x0000002500257308 */ /* 0x000f620000002400 */
[----:B0-----:R-:W-:-:S04]  /*4490*/  FSEL R14, R36, -INF , P1 ;  /* 0xff800000240e7808 */ /* 0x001fc80000800000 */
[----:B------:R-:W-:-:S03]  /*44a0*/  FMNMX.FTZ R7, R14, R7, !PT ;  /* 0x000000070e077209 */ /* 0x000fc60007810000 */
[----:B------:R-:W0:Y:S01]  /*44b0*/  MUFU.TANH R31, R31 ;  /* 0x0000001f001f7308 */ /* 0x000e220000002400 */
[----:B--2---:R-:W-:Y:S02]  /*44c0*/  FSEL R30, R30, -INF , P3 ;  /* 0xff8000001e1e7808 */ /* 0x004fe40001800000 */
[----:B------:R-:W-:-:S05]  /*44d0*/  ISETP.GT.AND P3, PT, R5, 0x20, PT ;  /* 0x000000200500780c */ /* 0x000fca0003f64270 */
        /* <DEDUP_REMOVED lines=41> */
[----:B------:R-:W-:Y:S02]  /*4770*/  ISETP.GT.AND P4, PT, R5, 0x39, PT ;  /* 0x000000390500780c */ /* 0x000fe40003f84270 */
[----:B------:R-:W-:-:S03]  /*4780*/  FMNMX.FTZ R5, R26, R27, !PT ;  /* 0x0000001b1a057209 */ /* 0x000fc60007810000 */
[----:B------:R-:W0:Y:S01]  /*4790*/  MUFU.TANH R46, R46 ;  /* 0x0000002e002e7308 */ /* 0x000e220000002400 */
[----:B--2---:R-:W-:Y:S02]  /*47a0*/  FSEL R52, R52, -INF , P3 ;  /* 0xff80000034347808 */ /* 0x004fe40001800000 */
[----:B------:R-:W-:Y:S02]  /*47b0*/  FMNMX.FTZ R5, R30, R5, !PT ;  /* 0x000000051e057209 */ /* 0x000fe40007810000 */
[----:B------:R-:W-:Y:S02]  /*47c0*/  FMNMX.FTZ R7, R52, R7, !PT ;  /* 0x0000000734077209 */ /* 0x000fe40007810000 */
[----:B------:R-:W-:Y:S01]  /*47d0*/  FMNMX.FTZ R5, R56, R5, !PT ;  /* 0x0000000538057209 */ /* 0x000fe20007810000 */
[----:B------:R-:W2:Y:S01]  /*47e0*/  MUFU.TANH R47, R47 ;  /* 0x0000002f002f7308 */ /* 0x000ea20000002400 */
[----:B-----5:R-:W-:Y:S02]  /*47f0*/  FSEL R72, R53, -INF , P4 ;  /* 0xff80000035487808 */ /* 0x020fe40002000000 */
[----:B------:R-:W-:-:S02]  /*4800*/  FMNMX.FTZ R5, R34, R5, !PT ;  /* 0x0000000522057209 */ /* 0x000fc40007810000 */
[----:B------:R-:W-:Y:S02]  /*4810*/  FMNMX.FTZ R7, R72, R7, !PT ;  /* 0x0000000748077209 */ /* 0x000fe40007810000 */
[----:B------:R-:W-:Y:S01]  /*4820*/  FMNMX.FTZ R5, R36, R5, !PT ;  /* 0x0000000524057209 */ /* 0x000fe20007810000 */
[----:B------:R-:W5:Y:S01]  /*4830*/  MUFU.TANH R50, R50 ;  /* 0x0000003200327308 */ /* 0x000f620000002400 */
[----:B0-----:R-:W-:Y:S01]  /*4840*/  FSEL R46, R46, -INF , P5 ;  /* 0xff8000002e2e7808 */ /* 0x001fe20002800000 */
[----:B------:R-:W0:Y:S01]  /*4850*/  SHFL.BFLY PT, R4, R7, 0x2, 0x1f ;  /* 0x0c401f0007047f89 */ /* 0x000e2200000e0000 */
[----:B------:R-:W-:-:S04]  /*4860*/  FMNMX.FTZ R5, R38, R5, !PT ;  /* 0x0000000526057209 */ /* 0x000fc80007810000 */
[----:B------:R-:W-:Y:S01]  /*4870*/  FMNMX.FTZ R5, R40, R5, !PT ;  /* 0x0000000528057209 */ /* 0x000fe20007810000 */
[----:B------:R-:W-:Y:S01]  /*4880*/  MUFU.TANH R51, R51 ;  /* 0x0000003300337308 */ /* 0x000fe20000002400 */
[----:B--2---:R-:W-:Y:S02]  /*4890*/  FSEL R48, R47, -INF , P6 ;  /* 0xff8000002f307808 */ /* 0x004fe40003000000 */
[----:B------:R-:W-:-:S04]  /*48a0*/  FMNMX.FTZ R5, R42, R5, !PT ;  /* 0x000000052a057209 */ /* 0x000fc80007810000 */
[----:B------:R-:W-:Y:S01]  /*48b0*/  FMNMX.FTZ R5, R44, R5, !PT ;  /* 0x000000052c057209 */ /* 0x000fe20007810000 */
[----:B------:R-:W2:Y:S01]  /*48c0*/  MUFU.TANH R54, R54 ;  /* 0x0000003600367308 */ /* 0x000ea20000002400 */
[----:B-----5:R-:W-:Y:S02]  /*48d0*/  FSEL R50, R50, -INF , P1 ;  /* 0xff80000032327808 */ /* 0x020fe40000800000 */
[----:B------:R-:W-:-:S04]  /*48e0*/  FMNMX.FTZ R5, R46, R5, !PT ;  /* 0x000000052e057209 */ /* 0x000fc80007810000 */
[----:B------:R-:W-:Y:S01]  /*48f0*/  FMNMX.FTZ R5, R48, R5, !PT ;  /* 0x0000000530057209 */ /* 0x000fe20007810000 */
[----:B------:R-:W5:Y:S01]  /*4900*/  MUFU.TANH R55, R55 ;  /* 0x0000003700377308 */ /* 0x000f620000002400 */
[----:B0-----:R-:W-:Y:S01]  /*4910*/  FMNMX.FTZ R4, R7, R4, !PT ;  /* 0x0000000407047209 */ /* 0x001fe20007810000 */
[----:B------:R-:W-:Y:S01]  /*4920*/  IMAD.U32 R7, RZ, RZ, UR7 ;  /* 0x00000007ff077e24 */ /* 0x000fe2000f8e00ff */
[----:B------:R-:W-:Y:S01]  /*4930*/  FMNMX.FTZ R5, R50, R5, !PT ;  /* 0x0000000532057209 */ /* 0x000fe20007810000 */
[----:B------:R-:W-:Y:S02]  /*4940*/  ULOP3.LUT UR7, UR44, 0x2000000, URZ, 0xfc, !UPT ;  /* 0x020000002c077892 */ /* 0x000fe4000f8efc3f */
[----:B------:R-:W0:Y:S01]  /*4950*/  SHFL.BFLY PT, R9, R4, 0x1, 0x1f ;  /* 0x0c201f0004097f89 */ /* 0x000e2200000e0000 */
[----:B--2---:R-:W-:Y:S01]  /*4960*/  FSEL R54, R54, -INF , P3 ;  /* 0xff80000036367808 */ /* 0x004fe20001800000 */
[----:B------:R-:W-:-:S04]  /*4970*/  ULEA UR10, UR36, UR7, 0xc ;  /* 0x00000007240a7291 */ /* 0x000fc8000f8e603f */
[----:B------:R-:W-:Y:S01]  /*4980*/  UIADD3 UR14, UR10, 0x80, URZ ;  /* 0x000000800a0e7890 */ /* 0x000fe2000fffe03f */
[----:B-----5:R-:W-:Y:S02]  /*4990*/  FSEL R70, R55, -INF , P4 ;  /* 0xff80000037467808 */ /* 0x020fe40002000000 */
[----:B0-----:R-:W-:-:S04]  /*49a0*/  FMNMX.FTZ R4, R4, R9, !PT ;  /* 0x0000000904047209 */ /* 0x001fc80007810000 */
[C---:B------:R-:W-:Y:S01]  /*49b0*/  FSETP.NEU.FTZ.AND P5, PT, R4.reuse, -INF , PT ;  /* 0xff8000000400780b */ /* 0x040fe20003fbd000 */
[----:B-1-34-:R-:W-:-:S05]  /*49c0*/  FMUL.FTZ R6, R4, R7 ;  /* 0x0000000704067220 */ /* 0x01afca0000410000 */
[----:B------:R-:W-:-:S05]  /*49d0*/  FSEL R29, R6, RZ, P5 ;  /* 0x000000ff061d7208 */ /* 0x000fca0002800000 */
[-CC-:B------:R-:W-:Y:S01]  /*49e0*/  FFMA.FTZ R6, R24, R7.reuse, -R29.reuse ;  /* 0x0000000718067223 */ /* 0x180fe2000001081d */
[----:B------:R-:W-:Y:S01]  /*49f0*/  FSEL R24, R51, -INF , P2 ;  /* 0xff80000033187808 */ /* 0x000fe20001000000 */
[-CC-:B------:R-:W-:Y:S01]  /*4a00*/  FFMA.FTZ R8, R28, R7.reuse, -R29.reuse ;  /* 0x000000071c087223 */ /* 0x180fe2000001081d */
[-CC-:B------:R-:W-:Y:S01]  /*4a10*/  FFMA.FTZ R9, R25, R7.reuse, -R29.reuse ;  /* 0x0000000719097223 */ /* 0x180fe2000001081d */
[--C-:B------:R-:W-:Y:S01]  /*4a20*/  FFMA.FTZ R11, R10, R7, -R29.reuse ;  /* 0x000000070a0b7223 */ /* 0x100fe2000001081d */
[----:B------:R-:W-:Y:S01]  /*4a30*/  FMNMX.FTZ R5, R24, R5, !PT ;  /* 0x0000000518057209 */ /* 0x000fe20007810000 */
        /* <DEDUP_REMOVED lines=10> */
[-CC-:B------:R-:W-:Y:S01]  /*4ae0*/  FFMA.FTZ R154, R66, R7.reuse, -R29.reuse ;  /* 0x00000007429a7223 */ /* 0x180fe2000001081d */
[-CC-:B------:R-:W-:Y:S01]  /*4af0*/  FFMA.FTZ R173, R68, R7.reuse, -R29.reuse ;  /* 0x0000000744ad7223 */ /* 0x180fe2000001081d */
[----:B------:R-:W0:Y:S01]  /*4b00*/  SHFL.BFLY PT, R28, R5, 0x2, 0x1f ;  /* 0x0c401f00051c7f89 */ /* 0x000e2200000e0000 */
[-CC-:B------:R-:W-:Y:S01]  /*4b10*/  FFMA.FTZ R172, R52, R7.reuse, -R29.reuse ;  /* 0x0000000734ac7223 */ /* 0x180fe2000001081d */
[----:B------:R-:W-:Y:S01]  /*4b20*/  FFMA.FTZ R175, R72, R7, -R29 ;  /* 0x0000000748af7223 */ /* 0x000fe2000001081d */
[----:B------:R-:W-:Y:S01]  /*4b30*/  MUFU.EX2 R6, R6 ;  /* 0x0000000600067308 */ /* 0x000fe20000000800 */
[----:B------:R-:W-:-:S07]  /*4b40*/  ISETP.GE.AND P2, PT, R152, 0x41, PT ;  /* 0x000000419800780c */ /* 0x000fce0003f46270 */
[----:B------:R-:W1:Y:S08]  /*4b50*/  MUFU.EX2 R9, R9 ;  /* 0x0000000900097308 */ /* 0x000e700000000800 */
[----:B------:R-:W-:Y:S01]  /*4b60*/  MUFU.EX2 R8, R8 ;  /* 0x0000000800087308 */ /* 0x000fe20000000800 */
[----:B0-----:R-:W-:-:S07]  /*4b70*/  FMNMX.FTZ R28, R5, R28, !PT ;  /* 0x0000001c051c7209 */ /* 0x001fce0007810000 */
[----:B------:R-:W0:Y:S01]  /*4b80*/  MUFU.EX2 R11, R11 ;  /* 0x0000000b000b7308 */ /* 0x000e220000000800 */
[----:B-1----:R-:W-:Y:S01]  /*4b90*/  F2FP.F16.F32.PACK_AB R156, R9, R6 ;  /* 0x00000006099c723e */ /* 0x002fe200000000ff */
[----:B------:R-:W1:Y:S01]  /*4ba0*/  SHFL.BFLY PT, R5, R28, 0x1, 0x1f ;  /* 0x0c201f001c057f89 */ /* 0x000e6200000e0000 */
[----:B------:R-:W-:-:S05]  /*4bb0*/  FADD.FTZ R9, R6, R9 ;  /* 0x0000000906097221 */ /* 0x000fca0000010000 */
[----:B------:R-:W-:Y:S08]  /*4bc0*/  MUFU.EX2 R10, R10 ;  /* 0x0000000a000a7308 */ /* 0x000ff00000000800 */
[----:B------:R-:W2:Y:S01]  /*4bd0*/  MUFU.EX2 R13, R13 ;  /* 0x0000000d000d7308 */ /* 0x000ea20000000800 */
[----:B0-----:R-:W-:Y:S01]  /*4be0*/  F2FP.F16.F32.PACK_AB R158, R11, R8 ;  /* 0x000000080b9e723e */ /* 0x001fe200000000ff */
[----:B------:R-:W-:-:S04]  /*4bf0*/  FADD.FTZ R8, R8, R9 ;  /* 0x0000000908087221 */ /* 0x000fc80000010000 */
[----:B------:R-:W-:Y:S02]  /*4c00*/  FADD.FTZ R11, R11, R8 ;  /* 0x000000080b0b7221 */ /* 0x000fe40000010000 */
[----:B------:R-:W-:Y:S01]  /*4c10*/  MUFU.EX2 R12, R12 ;  /* 0x0000000c000c7308 */ /* 0x000fe20000000800 */
[----:B-1----:R-:W-:-:S04]  /*4c20*/  FMNMX.FTZ R5, R28, R5, !PT ;  /* 0x000000051c057209 */ /* 0x002fc80007810000 */
[C---:B------:R-:W-:Y:S01]  /*4c30*/  FSETP.NEU.FTZ.AND P1, PT, R5.reuse, -INF , PT ;  /* 0xff8000000500780b */ /* 0x040fe20003f3d000 */
[-C--:B------:R-:W-:Y:S02]  /*4c40*/  FMUL.FTZ R25, R5, R7.reuse ;  /* 0x0000000705197220 */ /* 0x080fe40000410000 */
[----:B------:R-:W0:Y:S01]  /*4c50*/  MUFU.EX2 R15, R15 ;  /* 0x0000000f000f7308 */ /* 0x000e220000000800 */
[----:B--2---:R-:W-:Y:S01]  /*4c60*/  F2FP.F16.F32.PACK_AB R160, R13, R10 ;  /* 0x0000000a0da0723e */ /* 0x004fe200000000ff */
[----:B------:R-:W-:Y:S01]  /*4c70*/  FADD.FTZ R10, R10, R11 ;  /* 0x0000000b0a0a7221 */ /* 0x000fe20000010000 */
[----:B------:R-:W-:Y:S02]  /*4c80*/  FSEL R25, R25, RZ, P1 ;  /* 0x000000ff19197208 */ /* 0x000fe40000800000 */
[----:B------:R-:W-:Y:S01]  /*4c90*/  ISETP.NE.AND P1, PT, R57, RZ, PT ;  /* 0x000000ff3900720c */ /* 0x000fe20003f25270 */
[----:B------:R-:W-:Y:S02]  /*4ca0*/  FADD.FTZ R13, R13, R10 ;  /* 0x0000000a0d0d7221 */ /* 0x000fe40000010000 */
[----:B------:R-:W-:Y:S01]  /*4cb0*/  MUFU.EX2 R14, R14 ;  /* 0x0000000e000e7308 */ /* 0x000fe20000000800 */
[-CC-:B------:R-:W-:Y:S01]  /*4cc0*/  FFMA.FTZ R195, R24, R7.reuse, -R25.reuse ;  /* 0x0000000718c37223 */ /* 0x180fe20000010819 */
        /* <DEDUP_REMOVED lines=8> */
[----:B------:R-:W-:Y:S01]  /*4d50*/  FFMA.FTZ R182, R42, R7, -R25 ;  /* 0x000000072ab67223 */ /* 0x000fe20000010819 */
[----:B------:R-:W-:-:S02]  /*4d60*/  @!P1 VIADD R24, R3, 0x38840 ;  /* 0x0003884003189836 */ /* 0x000fc40000000000 */
[-CC-:B------:R-:W-:Y:S01]  /*4d70*/  FFMA.FTZ R191, R44, R7.reuse, -R25.reuse ;  /* 0x000000072cbf7223 */ /* 0x180fe20000010819 */
[-CC-:B------:R-:W-:Y:S01]  /*4d80*/  FFMA.FTZ R192, R46, R7.reuse, -R25.reuse ;  /* 0x000000072ec07223 */ /* 0x180fe20000010819 */
[-CC-:B------:R-:W-:Y:S01]  /*4d90*/  FFMA.FTZ R193, R48, R7.reuse, -R25.reuse ;  /* 0x0000000730c17223 */ /* 0x180fe20000010819 */
[-CC-:B------:R-:W-:Y:S01]  /*4da0*/  FFMA.FTZ R194, R50, R7.reuse, -R25.reuse ;  /* 0x0000000732c27223 */ /* 0x180fe20000010819 */
[----:B------:R-:W-:Y:S01]  /*4db0*/  @!P1 PRMT R24, RZ, 0x654, R24 ;  /* 0x00000654ff189816 */ /* 0x000fe20000000018 */
[-CC-:B------:R-:W-:Y:S01]  /*4dc0*/  FFMA.FTZ R196, R54, R7.reuse, -R25.reuse ;  /* 0x0000000736c47223 */ /* 0x180fe20000010819 */
[----:B------:R-:W-:Y:S01]  /*4dd0*/  FFMA.FTZ R197, R70, R7, -R25 ;  /* 0x0000000746c57223 */ /* 0x000fe20000010819 */
[----:B------:R-:W-:Y:S01]  /*4de0*/  MUFU.EX2 R174, R174 ;  /* 0x000000ae00ae7308 */ /* 0x000fe20000000800 */
[----:B------:R1:W-:Y:S01]  /*4df0*/  @!P1 SYNCS.ARRIVE.TRANS64.RED.A1T0 RZ, [R24+URZ], RZ ;  /* 0x000000ff18ff99a7 */ /* 0x0003e2000810043f */
[----:B0-----:R-:W-:Y:S01]  /*4e00*/  F2FP.F16.F32.PACK_AB R162, R15, R12 ;  /* 0x0000000c0fa2723e */ /* 0x001fe200000000ff */
[----:B------:R-:W-:Y:S01]  /*4e10*/  FADD.FTZ R12, R12, R13 ;  /* 0x0000000d0c0c7221 */ /* 0x000fe20000010000 */
[----:B------:R-:W-:-:S03]  /*4e20*/  @!P1 VIADD R3, R3, 0x38860 ;  /* 0x0003886003039836 */ /* 0x000fc60000000000 */
[----:B------:R-:W-:Y:S01]  /*4e30*/  FADD.FTZ R15, R15, R12 ;  /* 0x0000000c0f0f7221 */ /* 0x000fe20000010000 */
[----:B------:R-:W0:Y:S01]  /*4e40*/  MUFU.EX2 R177, R177 ;  /* 0x000000b100b17308 */ /* 0x000e220000000800 */
[----:B------:R-:W-:-:S07]  /*4e50*/  @!P1 PRMT R3, RZ, 0x654, R3 ;  /* 0x00000654ff039816 */ /* 0x000fce0000000003 */
[----:B------:R-:W-:Y:S08]  /*4e60*/  MUFU.EX2 R176, R176 ;  /* 0x000000b000b07308 */ /* 0x000ff00000000800 */
[----:B------:R-:W2:Y:S01]  /*4e70*/  MUFU.EX2 R179, R179 ;  /* 0x000000b300b37308 */ /* 0x000ea20000000800 */
[----:B0-----:R-:W-:Y:S01]  /*4e80*/  F2FP.F16.F32.PACK_AB R157, R177, R174 ;  /* 0x000000aeb19d723e */ /* 0x001fe200000000ff */
[----:B------:R-:W-:-:S06]  /*4e90*/  FADD.FTZ R177, R174, R177 ;  /* 0x000000b1aeb17221 */ /* 0x000fcc0000010000 */
[----:B------:R-:W-:Y:S08]  /*4ea0*/  MUFU.EX2 R178, R178 ;  /* 0x000000b200b27308 */ /* 0x000ff00000000800 */
[----:B------:R-:W0:Y:S01]  /*4eb0*/  MUFU.EX2 R181, R181 ;  /* 0x000000b500b57308 */ /* 0x000e220000000800 */
[----:B--2---:R-:W-:Y:S01]  /*4ec0*/  F2FP.F16.F32.PACK_AB R159, R179, R176 ;  /* 0x000000b0b39f723e */ /* 0x004fe200000000ff */
[----:B------:R-:W-:Y:S01]  /*4ed0*/  BAR.SYNC.DEFER_BLOCKING 0xf, 0x100 ;  /* 0x03c4000000007b1d */ /* 0x000fe20000010000 */
[----:B------:R-:W-:-:S04]  /*4ee0*/  FADD.FTZ R176, R176, R177 ;  /* 0x000000b1b0b07221 */ /* 0x000fc80000010000 */
[----:B------:R-:W-:Y:S01]  /*4ef0*/  FADD.FTZ R179, R179, R176 ;  /* 0x000000b0b3b37221 */ /* 0x000fe20000010000 */
[----:B------:R-:W-:Y:S08]  /*4f00*/  MUFU.EX2 R180, R180 ;  /* 0x000000b400b47308 */ /* 0x000ff00000000800 */
[----:B------:R-:W2:Y:S01]  /*4f10*/  MUFU.EX2 R183, R183 ;  /* 0x000000b700b77308 */ /* 0x000ea20000000800 */
[----:B0-----:R-:W-:Y:S01]  /*4f20*/  F2FP.F16.F32.PACK_AB R161, R181, R178 ;  /* 0x000000b2b5a1723e */ /* 0x001fe200000000ff */
[----:B------:R-:W-:-:S04]  /*4f30*/  FADD.FTZ R178, R178, R179 ;  /* 0x000000b3b2b27221 */ /* 0x000fc80000010000 */
[----:B------:R-:W-:Y:S02]  /*4f40*/  FADD.FTZ R181, R181, R178 ;  /* 0x000000b2b5b57221 */ /* 0x000fe40000010000 */
[----:B------:R-:W0:Y:S01]  /*4f50*/  MUFU.EX2 R21, R21 ;  /* 0x0000001500157308 */ /* 0x000e220000000800 */
[----:B------:R3:W-:Y:S07]  /*4f60*/  STSM.16.M88.4 [R23+0x36400], R156 ;  /* 0x0364009c17007844 */ /* 0x0007ee0000000200 */
[----:B------:R-:W-:Y:S01]  /*4f70*/  MUFU.EX2 R20, R20 ;  /* 0x0000001400147308 */ /* 0x000fe20000000800 */
[----:B--2---:R-:W-:Y:S01]  /*4f80*/  F2FP.F16.F32.PACK_AB R163, R183, R180 ;  /* 0x000000b4b7a3723e */ /* 0x004fe200000000ff */
[----:B------:R-:W-:-:S04]  /*4f90*/  FADD.FTZ R180, R180, R181 ;  /* 0x000000b5b4b47221 */ /* 0x000fc80000010000 */
[----:B------:R3:W-:Y:S01]  /*4fa0*/  STSM.16.M88.4 [R22], R160 ;  /* 0x000000a016007844 */ /* 0x0007e20000000200 */
[----:B------:R-:W-:Y:S01]  /*4fb0*/  FADD.FTZ R183, R183, R180 ;  /* 0x000000b4b7b77221 */ /* 0x000fe20000010000 */
[----:B------:R-:W2:Y:S01]  /*4fc0*/  MUFU.EX2 R155, R155 ;  /* 0x0000009b009b7308 */ /* 0x000ea20000000800 */
[----:B0-----:R-:W-:Y:S01]  /*4fd0*/  F2FP.F16.F32.PACK_AB R164, R21, R14 ;  /* 0x0000000e15a4723e */ /* 0x001fe200000000ff */
[----:B------:R-:W-:-:S04]  /*4fe0*/  FADD.FTZ R14, R14, R15 ;  /* 0x0000000f0e0e7221 */ /* 0x000fc80000010000 */
[----:B------:R-:W-:Y:S02]  /*4ff0*/  FADD.FTZ R21, R21, R14 ;  /* 0x0000000e15157221 */ /* 0x000fe40000010000 */
[----:B------:R-:W-:Y:S08]  /*5000*/  MUFU.EX2 R182, R182 ;  /* 0x000000b600b67308 */ /* 0x000ff00000000800 */
[----:B------:R-:W0:Y:S01]  /*5010*/  MUFU.EX2 R191, R191 ;  /* 0x000000bf00bf7308 */ /* 0x000e220000000800 */
[----:B--2---:R-:W-:Y:S01]  /*5020*/  F2FP.F16.F32.PACK_AB R166, R155, R20 ;  /* 0x000000149ba6723e */ /* 0x004fe200000000ff */
[----:B------:R-:W-:-:S04]  /*5030*/  FADD.FTZ R20, R20, R21 ;  /* 0x0000001514147221 */ /* 0x000fc80000010000 */
[----:B------:R-:W-:Y:S02]  /*5040*/  FADD.FTZ R155, R155, R20 ;  /* 0x000000149b9b7221 */ /* 0x000fe40000010000 */
[----:B------:R-:W-:Y:S08]  /*5050*/  MUFU.EX2 R192, R192 ;  /* 0x000000c000c07308 */ /* 0x000ff00000000800 */
        /* <DEDUP_REMOVED lines=8> */
[----:B------:R3:W-:Y:S01]  /*50e0*/  STSM.16.M88.4 [R185], R164 ;  /* 0x000000a4b9007844 */ /* 0x0007e20000000200 */
[----:B------:R-:W-:Y:S01]  /*50f0*/  FADD.FTZ R193, R193, R192 ;  /* 0x000000c0c1c17221 */ /* 0x000fe20000010000 */
        /* <DEDUP_REMOVED lines=8> */
[----:B------:R-:W-:-:S06]  /*5180*/  FADD.FTZ R172, R172, R173 ;  /* 0x000000adacac7221 */ /* 0x000fcc0000010000 */
[----:B------:R-:W2:Y:S08]  /*5190*/  MUFU.EX2 R196, R196 ;  /* 0x000000c400c47308 */ /* 0x000eb00000000800 */
[----:B------:R-:W4:Y:S01]  /*51a0*/  MUFU.EX2 R197, R197 ;  /* 0x000000c500c57308 */ /* 0x000f220000000800 */
[----:B0-----:R-:W-:Y:S01]  /*51b0*/  F2FP.F16.F32.PACK_AB R169, R195, R194 ;  /* 0x000000c2c3a9723e */ /* 0x001fe200000000ff */
[----:B------:R-:W-:-:S04]  /*51c0*/  FADD.FTZ R194, R194, R193 ;  /* 0x000000c1c2c27221 */ /* 0x000fc80000010000 */
[----:B------:R-:W-:-:S04]  /*51d0*/  FADD.FTZ R195, R195, R194 ;  /* 0x000000c2c3c37221 */ /* 0x000fc80000010000 */
[----:B--2---:R-:W-:Y:S01]  /*51e0*/  FADD.FTZ R6, R196, R195 ;  /* 0x000000c3c4067221 */ /* 0x004fe20000010000 */
[----:B----4-:R-:W-:-:S03]  /*51f0*/  F2FP.F16.F32.PACK_AB R171, R197, R196 ;  /* 0x000000c4c5ab723e */ /* 0x010fc600000000ff */
[----:B------:R-:W-:Y:S02]  /*5200*/  FADD.FTZ R6, R197, R6 ;  /* 0x00000006c5067221 */ /* 0x000fe40000010000 */
[----:B------:R3:W-:Y:S01]  /*5210*/  STSM.16.M88.4 [R184], R168 ;  /* 0x000000a8b8007844 */ /* 0x0007e20000000200 */
[----:B-1----:R-:W-:-:S06]  /*5220*/  WARPGROUP.ARRIVE ;  /* 0x00000000000079c5 */ /* 0x002fcc0000000000 */
[----:B------:R-:W-:Y:S01]  /*5230*/  HGMMA.64x256x16.F32 R24, R156, gdesc[UR8].tnspB, RZ, !UPT, gsb0 ;  /* 0x43e000089c187df0 */ /* 0x000fe2000c0008ff */
[----:B------:R-:W-:Y:S02]  /*5240*/  UMOV UR11, 0x40000040 ;  /* 0x40000040000b7882 */ /* 0x000fe40000000000 */
[----:B------:R-:W-:Y:S02]  /*5250*/  WARPGROUP.DEPBAR.LE gsb0, 0x0 ;  /* 0x00008000000079c5 */ /* 0x000fe40000010000 */
[----:B------:R-:W-:-:S15]  /*5260*/  WARPGROUP.ARRIVE ;  /* 0x00000000000079c5 */ /* 0x000fde0000000000 */
[----:B------:R-:W-:-:S08]  /*5270*/  NOP ;  /* 0x0000000000007918 */ /* 0x000fd00000000000 */
[----:B------:R-:W-:Y:S01]  /*5280*/  HGMMA.64x256x16.F32 R24, R160, gdesc[UR12].tnspB, R24, gsb0 ;  /* 0x43e0000ca0187df0 */ /* 0x000fe20008000818 */
[----:B------:R-:W-:Y:S01]  /*5290*/  UIADD3 UR14, UR10, 0x100, URZ ;  /* 0x000001000a0e7890 */ /* 0x000fe2000fffe03f */
[----:B------:R-:W-:Y:S01]  /*52a0*/  UMOV UR15, 0x40000040 ;  /* 0x40000040000f7882 */ /* 0x000fe20000000000 */
[----:B------:R-:W-:Y:S01]  /*52b0*/  UIADD3 UR10, UR10, 0x180, URZ ;  /* 0x000001800a0a7890 */ /* 0x000fe2000fffe03f */
[----:B------:R-:W-:Y:S02]  /*52c0*/  WARPGROUP.DEPBAR.LE gsb0, 0x0 ;  /* 0x00008000000079c5 */ /* 0x000fe40000010000 */
[----:B------:R-:W-:-:S15]  /*52d0*/  WARPGROUP.ARRIVE ;  /* 0x00000000000079c5 */ /* 0x000fde0000000000 */
[----:B------:R-:W-:-:S07]  /*52e0*/  NOP ;  /* 0x0000000000007918 */ /* 0x000fce0000000000 */
[----:B------:R-:W-:Y:S03]  /*52f0*/  HGMMA.64x256x16.F32 R24, R164, gdesc[UR12].tnspB, R24, gsb0 ;  /* 0x43e0000ca4187df0 */ /* 0x000fe60008000818 */
        /* <DEDUP_REMOVED lines=10> */
[----:B0-----:R-:W0:Y:S02]  /*53a0*/  FENCE.VIEW.ASYNC.S ;  /* 0x00000000000073c6 */ /* 0x001e240000000000 */
[----:B0-----:R-:W-:Y:S01]  /*53b0*/  NOP ;  /* 0x0000000000007918 */ /* 0x001fe20000000000 */
[----:B------:R-:W-:Y:S06]  /*53c0*/  BAR.ARV 0xe, 0x100 ;  /* 0x0384000000007b1d */ /* 0x000fec0000002000 */
[----:B------:R0:W-:Y:S02]  /*53d0*/  @!P1 SYNCS.ARRIVE.TRANS64.RED.A1T0 RZ, [R3+URZ], RZ ;  /* 0x000000ff03ff99a7 */ /* 0x0001e4000810043f */
[----:B0-----:R-:W-:Y:S01]  /*53e0*/  FADD.FTZ R3, R175, R172 ;  /* 0x000000acaf037221 */ /* 0x001fe20000010000 */
[----:B---3--:R-:W-:Y:S06]  /*53f0*/  @!P2 BRA `(.L_x_211) ;  /* 0x0000002c007ca947 */ /* 0x008fec0003800000 */
[----:B------:R-:W-:Y:S01]  /*5400*/  VIADD R8, R153, 0xfffffffe ;  /* 0xfffffffe99087836 */ /* 0x000fe20000000000 */
[----:B------:R-:W-:Y:S01]  /*5410*/  UMOV UR24, UR36 ;  /* 0x0000002400187c82 */ /* 0x000fe20008000000 */
[----:B------:R-:W-:Y:S02]  /*5420*/  IMAD.MOV.U32 R10, RZ, RZ, R5 ;  /* 0x000000ffff0a7224 */ /* 0x000fe400078e0005 */
[----:B------:R-:W-:-:S07]  /*5430*/  IMAD.MOV.U32 R11, RZ, RZ, R4 ;  /* 0x000000ffff0b7224 */ /* 0x000fce00078e0004 */
.L_x_220:
[----:B------:R-:W-:Y:S01]  /*5440*/  UIADD3 UR36, UR24, 0x1, URZ ;  /* 0x0000000118247890 */ /* 0x000fe2000fffe03f */
[C---:B------:R-:W-:Y:S01]  /*5450*/  ISETP.GT.AND P2, PT, R8.reuse, RZ, PT ;  /* 0x000000ff0800720c */ /* 0x040fe20003f44270 */
[----:B------:R-:W-:Y:S02]  /*5460*/  VIADD R8, R8, 0xffffffff ;  /* 0xffffffff08087836 */ /* 0x000fe40000000000 */
[----:B------:R-:W-:-:S04]  /*5470*/  UISETP.NE.AND UP0, UPT, UR36, 0x2, UPT ;  /* 0x000000022400788c */ /* 0x000fc8000bf05270 */
[----:B------:R-:W-:Y:S02]  /*5480*/  USEL UR5, URZ, 0x1, UP0 ;  /* 0x000000013f057887 */ /* 0x000fe40008000000 */
[----:B------:R-:W-:-:S04]  /*5490*/  USEL UR36, UR36, URZ, UP0 ;  /* 0x0000003f24247287 */ /* 0x000fc80008000000 */
[----:B------:R-:W-:Y:S01]  /*54a0*/  LOP3.LUT R2, R2, UR5, RZ, 0x3c, !PT ;  /* 0x0000000502027c12 */ /* 0x000fe2000f8e3cff */
[----:B0-----:R-:W-:Y:S07]  /*54b0*/  @P0 BRA `(.L_x_212) ;  /* 0x0000000000040947 */ /* 0x001fee0003800000 */
[----:B------:R-:W-:Y:S01]  /*54c0*/  BPT.TRAP 0x1 ;  /* 0x000000040000795c */ /* 0x000fe20000300000 */
.L_x_212:
[----:B------:R-:W-:Y:S01]  /*54d0*/  ULEA UR5, UR36, UR37, 0x3 ;  /* 0x0000002524057291 */ /* 0x000fe2000f8e183f */
[----:B------:R-:W-:-:S08]  /*54e0*/  SHF.L.U32 R4, R2, 0x1f, RZ ;  /* 0x0000001f02047819 */ /* 0x000fd000000006ff */
[----:B------:R0:W1:Y:S01]  /*54f0*/  SYNCS.PHASECHK.TRANS64.TRYWAIT P3, [UR5+0x38830], R4 ;  /* 0x03883004ff0075a7 */ /* 0x0000620008060145 */
[----:B------:R-:W-:Y:S05]  /*5500*/  @P0 BRA `(.L_x_213) ;  /* 0x0000000000040947 */ /* 0x000fea0003800000 */
[----:B------:R-:W-:Y:S01]  /*5510*/  BPT.TRAP 0x1 ;  /* 0x000000040000795c */ /* 0x000fe20000300000 */
.L_x_213:
[----:B-1----:R-:W-:Y:S05]  /*5520*/  @P3 BRA `(.L_x_214) ;  /* 0x0000000000083947 */ /* 0x002fea0003800000 */
[----:B------:R-:W1:Y:S02]  /*5530*/  SYNCS.PHASECHK.TRANS64.TRYWAIT P3, [UR5+0x38830], R4 ;  /* 0x03883004ff0075a7 */ /* 0x000e640008060145 */
[----:B-1----:R-:W-:Y:S05]  /*5540*/  @!P3 BRA `(.L_x_215) ;  /* 0x000000b4001cb947 */ /* 0x002fea0003800000 */
.L_x_214:
        /* <DEDUP_REMOVED lines=26> */
[----:B------:R-:W-:Y:S05]  /*56f0*/  @P0 BRA `(.L_x_216) ;  /* 0x0000000000040947 */ /* 0x000fea0003800000 */
[----:B------:R-:W-:Y:S01]  /*5700*/  BPT.TRAP 0x1 ;  /* 0x000000040000795c */ /* 0x000fe20000300000 */
.L_x_216:
[----:B------:R2:W3:Y:S01]  /*5710*/  SYNCS.PHASECHK.TRANS64.TRYWAIT P3, [UR5+0x38850], R4 ;  /* 0x03885004ff0075a7 */ /* 0x0004e20008060145 */
[----:B------:R-:W-:Y:S05]  /*5720*/  @P0 BRA `(.L_x_217) ;  /* 0x0000000000040947 */ /* 0x000fea0003800000 */
[----:B------:R-:W-:Y:S01]  /*5730*/  BPT.TRAP 0x1 ;  /* 0x000000040000795c */ /* 0x000fe20000300000 */
.L_x_217:
[----:B---3--:R-:W-:Y:S05]  /*5740*/  @P3 BRA `(.L_x_218) ;  /* 0x0000000000083947 */ /* 0x008fea0003800000 */
[----:B------:R-:W3:Y:S02]  /*5750*/  SYNCS.PHASECHK.TRANS64.TRYWAIT P3, [UR5+0x38850], R4 ;  /* 0x03885004ff0075a7 */ /* 0x000ee40008060145 */
[----:B---3--:R-:W-:Y:S05]  /*5760*/  @!P3 BRA `(.L_x_219) ;  /* 0x000000b000acb947 */ /* 0x008fea0003800000 */
.L_x_218:
[----:B------:R-:W-:Y:S01]  /*5770*/  UIADD3 UR10, UR37, 0x26400, URZ ;  /* 0x00026400250a7890 */ /* 0x000fe2000fffe03f */
[----:B------:R-:W-:Y:S01]  /*5780*/  WARPGROUP.ARRIVE ;  /* 0x00000000000079c5 */ /* 0x000fe20000000000 */
[----:B------:R-:W-:-:S05]  /*5790*/  UIADD3 UR14, UR6, 0x6, URZ ;  /* 0x00000006060e7890 */ /* 0x000fca000fffe03f */
[----:B-1----:R-:W1:Y:S01]  /*57a0*/  S2R R5, SR_TID.X ;  /* 0x0000000000057919 */ /* 0x002e620000002100 */
[----:B------:R-:W-:Y:S01]  /*57b0*/  USHF.R.U32.HI UR10, URZ, 0x4, UR10 ;  /* 0x000000043f0a7899 */ /* 0x000fe2000801160a */
[----:B------:R-:W-:Y:S01]  /*57c0*/  IMAD.U32 R197, RZ, RZ, UR5 ;  /* 0x00000005ffc57e24 */ /* 0x000fe2000f8e00ff */
[----:B------:R-:W-:Y:S02]  /*57d0*/  UIADD3 UR11, UR6, 0x200, URZ ;  /* 0x00000200060b7890 */ /* 0x000fe4000fffe03f */
[----:B------:R-:W-:Y:S02]  /*57e0*/  ULOP3.LUT UR15, UR10, 0x3fff, URZ, 0xc0, !UPT ;  /* 0x00003fff0a0f7892 */ /* 0x000fe4000f8ec03f */
[----:B------:R-:W-:Y:S02]  /*57f0*/  ULEA UR10, UR36, UR4, 0xc ;  /* 0x00000004240a7291 */ /* 0x000fe4000f8e603f */
[----:B------:R-:W-:Y:S01]  /*5800*/  ULOP3.LUT UR6, UR15, 0x10000, URZ, 0xfc, !UPT ;  /* 0x000100000f067892 */ /* 0x000fe2000f8efc3f */
[----:B------:R-:W-:Y:S01]  /*5810*/  UMOV UR23, 0x40000040 ;  /* 0x4000004000177882 */ /* 0x000fe20000000000 */
[----:B------:R-:W-:Y:S01]  /*5820*/  UMOV UR21, 0x40000040 ;  /* 0x4000004000157882 */ /* 0x000fe20000000000 */
[----:B------:R-:W-:-:S02]  /*5830*/  UIADD3 UR18, UR10, 0x800, URZ ;  /* 0x000008000a127890 */ /* 0x000fc4000fffe03f */
[----:B------:R-:W-:Y:S02]  /*5840*/  UMOV UR22, UR10 ;  /* 0x0000000a00167c82 */ /* 0x000fe40008000000 */
[----:B------:R-:W-:Y:S01]  /*5850*/  UMOV UR20, UR6 ;  /* 0x0000000600147c82 */ /* 0x000fe20008000000 */
[----:B------:R-:W-:Y:S01]  /*5860*/  UIADD3 UR19, UR6, 0x800, URZ ;  /* 0x0000080006137890 */ /* 0x000fe2000fffe03f */
[----:B------:R-:W-:Y:S01]  /*5870*/  HGMMA.64x64x16.F32 R152, gdesc[UR20], R152, gsb0 ;  /* 0x00e00000149879f0 */ /* 0x000fe20008000898 */
[----:B------:R-:W-:Y:S02]  /*5880*/  UIADD3 UR22, UR10, 0x2, URZ ;  /* 0x000000020a167890 */ /* 0x000fe4000fffe03f */
[----:B------:R-:W-:Y:S01]  /*5890*/  UIADD3 UR20, UR6, 0x2, URZ ;  /* 0x0000000206147890 */ /* 0x000fe2000fffe03f */
[----:B------:R-:W-:Y:S01]  /*58a0*/  UMOV UR23, 0x40000040 ;  /* 0x4000004000177882 */ /* 0x000fe20000000000 */
[----:B------:R-:W-:Y:S01]  /*58b0*/  UMOV UR21, 0x40000040 ;  /* 0x4000004000157882 */ /* 0x000fe20000000000 */
[----:B-1----:R-:W-:-:S05]  /*58c0*/  SHF.R.U32.HI R5, RZ, 0x7, R5 ;  /* 0x00000007ff057819 */ /* 0x002fca0000011605 */
[----:B0-2---:R-:W0:Y:S01]  /*58d0*/  SHFL.IDX PT, R4, R5, RZ, 0x1f ;  /* 0x00001fff05047589 */ /* 0x005e2200000e0000 */
        /* <DEDUP_REMOVED lines=10> */
[----:B------:R-:W-:Y:S01]  /*5980*/  UIADD3 UR22, UR10, 0x6, URZ ;  /* 0x000000060a167890 */ /* 0x000fe2000fffe03f */
[----:B------:R-:W-:Y:S01]  /*5990*/  UMOV UR20, UR14 ;  /* 0x0000000e00147c82 */ /* 0x000fe20008000000 */
        /* <DEDUP_REMOVED lines=9> */
[----:B0-----:R-:W-:-:S13]  /*5a30*/  R2UR UR11, R4 ;  /* 0x00000000040b72ca */ /* 0x001fda00000e0000 */
        /* <DEDUP_REMOVED lines=226> */
[----:B------:R-:W-:Y:S01]  /*6860*/  UMOV UR11, 0x40000040 ;  /* 0x40000040000b7882 */ /* 0x000fe20000000000 */
        /* <DEDUP_REMOVED lines=18> */
[----:B------:R-:W1:Y:S01]  /*6990*/  MUFU.TANH R194, R194 ;  /* 0x000000c200c27308 */ /* 0x000e620000002400 */
[----:B------:R-:W-:Y:S01]  /*69a0*/  FMUL.FTZ R153, R180, UR10 ;  /* 0x0000000ab4997c20 */ /* 0x000fe20008410000 */
[----:B------:R-:W-:Y:S01]  /*69b0*/  FMUL.FTZ R228, R181, UR10 ;  /* 0x0000000ab5e47c20 */ /* 0x000fe20008410000 */
[----:B------:R-:W-:Y:S01]  /*69c0*/  FMUL.FTZ R9, R154, UR10 ;  /* 0x0000000a9a097c20 */ /* 0x000fe20008410000 */
[----:B------:R-:W-:Y:S01]  /*69d0*/  FMUL.FTZ R12, R155, UR10 ;  /* 0x0000000a9b0c7c20 */ /* 0x000fe20008410000 */
[----:B------:R-:W-:Y:S01]  /*69e0*/  FMUL.FTZ R14, R158, UR10 ;  /* 0x0000000a9e0e7c20 */ /* 0x000fe20008410000 */
[----:B------:R-:W-:Y:S01]  /*69f0*/  FMUL.FTZ R20, R159, UR10 ;  /* 0x0000000a9f147c20 */ /* 0x000fe20008410000 */
[----:B------:R-:W-:Y:S01]  /*6a00*/  FMUL.FTZ R158, R162, UR10 ;  /* 0x0000000aa29e7c20 */ /* 0x000fe20008410000 */
[----:B------:R-:W2:Y:S01]  /*6a10*/  MUFU.TANH R156, R156 ;  /* 0x0000009c009c7308 */ /* 0x000ea20000002400 */
[----:B0-----:R-:W-:Y:S01]  /*6a20*/  FMNMX.FTZ R5, R192, R11, !PT ;  /* 0x0000000bc0057209 */ /* 0x001fe20007810000 */
[----:B------:R-:W-:Y:S01]  /*6a30*/  FMUL.FTZ R160, R163, UR10 ;  /* 0x0000000aa3a07c20 */ /* 0x000fe20008410000 */
[----:B------:R-:W-:Y:S01]  /*6a40*/  FMUL.FTZ R162, R166, UR10 ;  /* 0x0000000aa6a27c20 */ /* 0x000fe20008410000 */
[----:B------:R-:W-:Y:S01]  /*6a50*/  FMUL.FTZ R166, R167, UR10 ;  /* 0x0000000aa7a67c20 */ /* 0x000fe20008410000 */
[----:B------:R-:W-:Y:S01]  /*6a60*/  FMUL.FTZ R208, R170, UR10 ;  /* 0x0000000aaad07c20 */ /* 0x000fe20008410000 */
[----:B------:R-:W-:Y:S01]  /*6a70*/  FMUL.FTZ R230, R171, UR10 ;  /* 0x0000000aabe67c20 */ /* 0x000fe20008410000 */
[----:B------:R-:W-:Y:S01]  /*6a80*/  FMUL.FTZ R236, R174, UR10 ;  /* 0x0000000aaeec7c20 */ /* 0x000fe20008410000 */
[----:B------:R-:W0:Y:S01]  /*6a90*/  MUFU.TANH R196, R196 ;  /* 0x000000c400c47308 */ /* 0x000e220000002400 */
[----:B-1----:R-:W-:Y:S01]  /*6aa0*/  FMNMX.FTZ R5, R194, R5, !PT ;  /* 0x00000005c2057209 */ /* 0x002fe20007810000 */
[----:B------:R-:W-:Y:S01]  /*6ab0*/  FMUL.FTZ R155, R175, UR10 ;  /* 0x0000000aaf9b7c20 */ /* 0x000fe20008410000 */
[----:B------:R-:W-:Y:S01]  /*6ac0*/  FMUL.FTZ R157, R178, UR10 ;  /* 0x0000000ab29d7c20 */ /* 0x000fe20008410000 */
[----:B------:R-:W-:Y:S01]  /*6ad0*/  FMUL.FTZ R159, R179, UR10 ;  /* 0x0000000ab39f7c20 */ /* 0x000fe20008410000 */
[----:B------:R-:W-:Y:S01]  /*6ae0*/  FMUL.FTZ R152, R182, UR10 ;  /* 0x0000000ab6987c20 */ /* 0x000fe20008410000 */
[----:B------:R-:W-:-:S02]  /*6af0*/  FMUL.FTZ R154, R183, UR10 ;  /* 0x0000000ab79a7c20 */ /* 0x000fc40008410000 */
[----:B------:R-:W1:Y:S01]  /*6b00*/  MUFU.TANH R198, R198 ;  /* 0x000000c600c67308 */ /* 0x000e620000002400 */
[----:B--2---:R-:W-:-:S07]  /*6b10*/  FMNMX.FTZ R5, R156, R5, !PT ;  /* 0x000000059c057209 */ /* 0x004fce0007810000 */
[----:B------:R-:W2:Y:S01]  /*6b20*/  MUFU.TANH R202, R202 ;  /* 0x000000ca00ca7308 */ /* 0x000ea20000002400 */
[----:B0-----:R-:W-:-:S07]  /*6b30*/  FMNMX.FTZ R5, R196, R5, !PT ;  /* 0x00000005c4057209 */ /* 0x001fce0007810000 */
[----:B------:R-:W0:Y:S01]  /*6b40*/  MUFU.TANH R164, R164 ;  /* 0x000000a400a47308 */ /* 0x000e220000002400 */
[----:B-1----:R-:W-:Y:S01]  /*6b50*/  FMNMX.FTZ R7, R198, R5, !PT ;  /* 0x00000005c6077209 */ /* 0x002fe20007810000 */
[----:B------:R-:W-:Y:S01]  /*6b60*/  FMUL.FTZ R5, R177, UR10 ;  /* 0x0000000ab1057c20 */ /* 0x000fe20008410000 */
[----:B------:R-:W-:-:S04]  /*6b70*/  ULEA UR10, UR36, UR7, 0xc ;  /* 0x00000007240a7291 */ /* 0x000fc8000f8e603f */
[----:B------:R-:W-:Y:S01]  /*6b80*/  UIADD3 UR14, UR10, 0x80, URZ ;  /* 0x000000800a0e7890 */ /* 0x000fe2000fffe03f */
[----:B------:R-:W1:Y:S01]  /*6b90*/  MUFU.TANH R204, R204 ;  /* 0x000000cc00cc7308 */ /* 0x000e620000002400 */
[----:B--2---:R-:W-:-:S07]  /*6ba0*/  FMNMX.FTZ R7, R202, R7, !PT ;  /* 0x00000007ca077209 */ /* 0x004fce0007810000 */
[----:B------:R-:W2:Y:S01]  /*6bb0*/  MUFU.TANH R206, R206 ;  /* 0x000000ce00ce7308 */ /* 0x000ea20000002400 */
[----:B0-----:R-:W-:-:S07]  /*6bc0*/  FMNMX.FTZ R7, R164, R7, !PT ;  /* 0x00000007a4077209 */ /* 0x001fce0007810000 */
[----:B------:R-:W0:Y:S01]  /*6bd0*/  MUFU.TANH R210, R210 ;  /* 0x000000d200d27308 */ /* 0x000e220000002400 */
[----:B-1----:R-:W-:-:S07]  /*6be0*/  FMNMX.FTZ R7, R204, R7, !PT ;  /* 0x00000007cc077209 */ /* 0x002fce0007810000 */
        /* <DEDUP_REMOVED lines=15> */
[----:B0-----:R-:W-:-:S05]  /*6ce0*/  FMNMX.FTZ R7, R228, R7, !PT ;  /* 0x00000007e4077209 */ /* 0x001fca0007810000 */
[----:B------:R-:W0:Y:S02]  /*6cf0*/  SHFL.BFLY PT, R4, R7, 0x2, 0x1f ;  /* 0x0c401f0007047f89 */ /* 0x000e2400000e0000 */
[----:B------:R-:W3:Y:S01]  /*6d00*/  MUFU.TANH R14, R14 ;  /* 0x0000000e000e7308 */ /* 0x000ee20000002400 */
[----:B-1----:R-:W-:-:S07]  /*6d10*/  FMNMX.FTZ R13, R9, R10, !PT ;  /* 0x0000000a090d7209 */ /* 0x002fce0007810000 */
[----:B------:R-:W1:Y:S01]  /*6d20*/  MUFU.TANH R20, R20 ;  /* 0x0000001400147308 */ /* 0x000e620000002400 */
[----:B--2---:R-:W-:-:S07]  /*6d30*/  FMNMX.FTZ R13, R12, R13, !PT ;  /* 0x0000000d0c0d7209 */ /* 0x004fce0007810000 */
[----:B------:R-:W2:Y:S01]  /*6d40*/  MUFU.TANH R158, R158 ;  /* 0x0000009e009e7308 */ /* 0x000ea20000002400 */
[----:B---3--:R-:W-:Y:S02]  /*6d50*/  FMNMX.FTZ R13, R14, R13, !PT ;  /* 0x0000000d0e0d7209 */ /* 0x008fe40007810000 */
[----:B0-----:R-:W-:-:S05]  /*6d60*/  FMNMX.FTZ R4, R7, R4, !PT ;  /* 0x0000000407047209 */ /* 0x001fca0007810000 */
[----:B------:R-:W0:Y:S01]  /*6d70*/  MUFU.TANH R160, R160 ;  /* 0x000000a000a07308 */ /* 0x000e220000002400 */
[----:B-1----:R-:W-:Y:S01]  /*6d80*/  FMNMX.FTZ R13, R20, R13, !PT ;  /* 0x0000000d140d7209 */ /* 0x002fe20007810000 */
[----:B------:R-:W1:Y:S01]  /*6d90*/  LDC R7, c[0x0][0xa80] ;  /* 0x0002a000ff077b82 */ /* 0x000e620000000800 */
[----:B------:R-:W3:Y:S05]  /*6da0*/  SHFL.BFLY PT, R15, R4, 0x1, 0x1f ;  /* 0x0c201f00040f7f89 */ /* 0x000eea00000e0000 */
[----:B------:R-:W4:Y:S01]  /*6db0*/  MUFU.TANH R162, R162 ;  /* 0x000000a200a27308 */ /* 0x000f220000002400 */
[----:B--2---:R-:W-:-:S07]  /*6dc0*/  FMNMX.FTZ R13, R158, R13, !PT ;  /* 0x0000000d9e0d7209 */ /* 0x004fce0007810000 */
[----:B------:R-:W2:Y:S01]  /*6dd0*/  MUFU.TANH R166, R166 ;  /* 0x000000a600a67308 */ /* 0x000ea20000002400 */
[----:B0-----:R-:W-:-:S07]  /*6de0*/  FMNMX.FTZ R13, R160, R13, !PT ;  /* 0x0000000da00d7209 */ /* 0x001fce0007810000 */
[----:B------:R-:W0:Y:S01]  /*6df0*/  MUFU.TANH R208, R208 ;  /* 0x000000d000d07308 */ /* 0x000e220000002400 */
[----:B----4-:R-:W-:Y:S02]  /*6e00*/  FMNMX.FTZ R13, R162, R13, !PT ;  /* 0x0000000da20d7209 */ /* 0x010fe40007810000 */
[----:B---3--:R-:W-:-:S05]  /*6e10*/  FMNMX.FTZ R4, R4, R15, !PT ;  /* 0x0000000f04047209 */ /* 0x008fca0007810000 */
[----:B------:R-:W3:Y:S01]  /*6e20*/  MUFU.TANH R230, R230 ;  /* 0x000000e600e67308 */ /* 0x000ee20000002400 */
[----:B--2---:R-:W-:Y:S01]  /*6e30*/  FMNMX.FTZ R13, R166, R13, !PT ;  /* 0x0000000da60d7209 */ /* 0x004fe20007810000 */
[C---:B-1----:R-:W-:Y:S01]  /*6e40*/  FMUL.FTZ R161, R4.reuse, R7 ;  /* 0x0000000704a17220 */ /* 0x042fe20000410000 */
[----:B------:R-:W-:-:S03]  /*6e50*/  FADD.FTZ R168, -R4, R11 ;  /* 0x0000000b04a87221 */ /* 0x000fc60000010100 */
[-CC-:B------:R-:W-:Y:S01]  /*6e60*/  FFMA.FTZ R182, R5, R7.reuse, -R161.reuse ;  /* 0x0000000705b67223 */ /* 0x180fe200000108a1 */
[--C-:B------:R-:W-:Y:S01]  /*6e70*/  FFMA.FTZ R175, R153, R7, -R161.reuse ;  /* 0x0000000799af7223 */ /* 0x100fe200000108a1 */
[----:B------:R-:W1:Y:S01]  /*6e80*/  MUFU.TANH R236, R236 ;  /* 0x000000ec00ec7308 */ /* 0x000e620000002400 */
[----:B0-----:R-:W-:Y:S01]  /*6e90*/  FMNMX.FTZ R13, R208, R13, !PT ;  /* 0x0000000dd00d7209 */ /* 0x001fe20007810000 */
[-C--:B------:R-:W-:Y:S01]  /*6ea0*/  FMUL.FTZ R168, R168, R7.reuse ;  /* 0x00000007a8a87220 */ /* 0x080fe20000410000 */
[-CC-:B------:R-:W-:Y:S01]  /*6eb0*/  FFMA.FTZ R11, R192, R7.reuse, -R161.reuse ;  /* 0x00000007c00b7223 */ /* 0x180fe200000108a1 */
[-CC-:B------:R-:W-:Y:S01]  /*6ec0*/  FFMA.FTZ R194, R194, R7.reuse, -R161.reuse ;  /* 0x00000007c2c27223 */ /* 0x180fe200000108a1 */
[-CC-:B------:R-:W-:Y:S01]  /*6ed0*/  FFMA.FTZ R174, R202, R7.reuse, -R161.reuse ;  /* 0x00000007caae7223 */ /* 0x180fe200000108a1 */
[-CC-:B------:R-:W-:Y:S01]  /*6ee0*/  FFMA.FTZ R21, R164, R7.reuse, -R161.reuse ;  /* 0x00000007a4157223 */ /* 0x180fe200000108a1 */
[--C-:B------:R-:W-:Y:S01]  /*6ef0*/  FFMA.FTZ R176, R204, R7, -R161.reuse ;  /* 0x00000007ccb07223 */ /* 0x100fe200000108a1 */
[----:B------:R-:W0:Y:S01]  /*6f00*/  MUFU.TANH R155, R155 ;  /* 0x0000009b009b7308 */ /* 0x000e220000002400 */
[----:B---3--:R-:W-:Y:S01]  /*6f10*/  FMNMX.FTZ R13, R230, R13, !PT ;  /* 0x0000000de60d7209 */ /* 0x008fe20007810000 */
[-CC-:B------:R-:W-:Y:S01]  /*6f20*/  FFMA.FTZ R169, R206, R7.reuse, -R161.reuse ;  /* 0x00000007cea97223 */ /* 0x180fe200000108a1 */
[-CC-:B------:R-:W-:Y:S01]  /*6f30*/  FFMA.FTZ R178, R210, R7.reuse, -R161.reuse ;  /* 0x00000007d2b27223 */ /* 0x180fe200000108a1 */
[-CC-:B------:R-:W-:Y:S01]  /*6f40*/  FFMA.FTZ R171, R226, R7.reuse, -R161.reuse ;  /* 0x00000007e2ab7223 */ /* 0x180fe200000108a1 */
[-CC-:B------:R-:W-:Y:S01]  /*6f50*/  FFMA.FTZ R180, R232, R7.reuse, -R161.reuse ;  /* 0x00000007e8b47223 */ /* 0x180fe200000108a1 */
[----:B------:R-:W-:-:S02]  /*6f60*/  FFMA.FTZ R173, R234, R7, -R161 ;  /* 0x00000007eaad7223 */ /* 0x000fc400000108a1 */
[----:B------:R-:W2:Y:S01]  /*6f70*/  MUFU.TANH R157, R157 ;  /* 0x0000009d009d7308 */ /* 0x000ea20000002400 */
[----:B-1----:R-:W-:Y:S01]  /*6f80*/  FMNMX.FTZ R170, R236, R13, !PT ;  /* 0x0000000decaa7209 */ /* 0x002fe20007810000 */
[----:B------:R-:W-:-:S06]  /*6f90*/  FFMA.FTZ R13, R156, R7, -R161 ;  /* 0x000000079c0d7223 */ /* 0x000fcc00000108a1 */
[----:B------:R-:W1:Y:S01]  /*6fa0*/  MUFU.TANH R159, R159 ;  /* 0x0000009f009f7308 */ /* 0x000e620000002400 */
[----:B0-----:R-:W-:-:S07]  /*6fb0*/  FMNMX.FTZ R172, R155, R170, !PT ;  /* 0x000000aa9bac7209 */ /* 0x001fce0007810000 */
[----:B------:R-:W0:Y:S01]  /*6fc0*/  MUFU.TANH R152, R152 ;  /* 0x0000009800987308 */ /* 0x000e220000002400 */
[----:B--2---:R-:W-:-:S07]  /*6fd0*/  FMNMX.FTZ R172, R157, R172, !PT ;  /* 0x000000ac9dac7209 */ /* 0x004fce0007810000 */
[----:B------:R-:W2:Y:S01]  /*6fe0*/  MUFU.TANH R154, R154 ;  /* 0x0000009a009a7308 */ /* 0x000ea20000002400 */
[----:B-1----:R-:W-:Y:S01]  /*6ff0*/  FMNMX.FTZ R15, R159, R172, !PT ;  /* 0x000000ac9f0f7209 */ /* 0x002fe20007810000 */
[----:B------:R-:W-:-:S06]  /*7000*/  FFMA.FTZ R172, R196, R7, -R161 ;  /* 0x00000007c4ac7223 */ /* 0x000fcc00000108a1 */
[----:B------:R-:W1:Y:S01]  /*7010*/  MUFU.EX2 R168, R168 ;  /* 0x000000a800a87308 */ /* 0x000e620000000800 */
[----:B0-----:R-:W-:-:S07]  /*7020*/  FMNMX.FTZ R15, R152, R15, !PT ;  /* 0x0000000f980f7209 */ /* 0x001fce0007810000 */
[----:B------:R0:W-:Y:S01]  /*7030*/  MUFU.EX2 R170, R194 ;  /* 0x000000c200aa7308 */ /* 0x0001e20000000800 */
[----:B--2---:R-:W-:Y:S01]  /*7040*/  FMNMX.FTZ R156, R154, R15, !PT ;  /* 0x0000000f9a9c7209 */ /* 0x004fe20007810000 */
[-CC-:B------:R-:W-:Y:S01]  /*7050*/  FFMA.FTZ R15, R198, R7.reuse, -R161.reuse ;  /* 0x00000007c60f7223 */ /* 0x180fe200000108a1 */
[----:B------:R-:W-:-:S03]  /*7060*/  FFMA.FTZ R161, R228, R7, -R161 ;  /* 0x00000007e4a17223 */ /* 0x000fc600000108a1 */
        /* <DEDUP_REMOVED lines=23> */
[----:B--2---:R-:W-:Y:S01]  /*71e0*/  FMNMX.FTZ R163, R156, R163, !PT ;  /* 0x000000a39ca37209 */ /* 0x004fe20007810000 */
[-C--:B------:R-:W-:Y:S01]  /*71f0*/  FMUL.FTZ R61, R61, R168.reuse ;  /* 0x000000a83d3d7220 */ /* 0x080fe20000410000 */
[----:B------:R-:W-:Y:S01]  /*7200*/  MUFU.EX2 R15, R15 ;  /* 0x0000000f000f7308 */ /* 0x000fe20000000800 */
[-C--:B------:R-:W-:Y:S01]  /*7210*/  FMUL.FTZ R64, R64, R168.reuse ;  /* 0x000000a840407220 */ /* 0x080fe20000410000 */
[-C--:B------:R-:W-:Y:S01]  /*7220*/  FMUL.FTZ R65, R65, R168.reuse ;  /* 0x000000a841417220 */ /* 0x080fe20000410000 */
[----:B------:R-:W1:Y:S01]  /*7230*/  SHFL.BFLY PT, R156, R163, 0x1, 0x1f ;  /* 0x0c201f00a39c7f89 */ /* 0x000e6200000e0000 */
        /* <DEDUP_REMOVED lines=22> */
[----:B------:R-:W-:Y:S01]  /*73a0*/  FMUL.FTZ R105, R105, R168 ;  /* 0x000000a869697220 */ /* 0x000fe20000410000 */
[----:B-1----:R-:W-:Y:S01]  /*73b0*/  FMNMX.FTZ R5, R163, R156, !PT ;  /* 0x0000009ca3057209 */ /* 0x002fe20007810000 */
[-C--:B------:R-:W-:Y:S01]  /*73c0*/  FMUL.FTZ R108, R108, R168.reuse ;  /* 0x000000a86c6c7220 */ /* 0x080fe20000410000 */
[-C--:B------:R-:W-:Y:S01]  /*73d0*/  FMUL.FTZ R109, R109, R168.reuse ;  /* 0x000000a86d6d7220 */ /* 0x080fe20000410000 */
[-C--:B------:R-:W-:Y:S01]  /*73e0*/  FMUL.FTZ R112, R112, R168.reuse ;  /* 0x000000a870707220 */ /* 0x080fe20000410000 */
[-C--:B------:R-:W-:Y:S01]  /*73f0*/  FMUL.FTZ R113, R113, R168.reuse ;  /* 0x000000a871717220 */ /* 0x080fe20000410000 */
[CC--:B------:R-:W-:Y:S01]  /*7400*/  FMUL.FTZ R153, R5.reuse, R7.reuse ;  /* 0x0000000705997220 */ /* 0x0c0fe20000410000 */
[----:B------:R-:W-:Y:S01]  /*7410*/  FADD.FTZ R156, -R5, R10 ;  /* 0x0000000a059c7221 */ /* 0x000fe20000010100 */
[----:B------:R-:W-:Y:S01]  /*7420*/  MUFU.EX2 R169, R169 ;  /* 0x000000a900a97308 */ /* 0x000fe20000000800 */
[----:B------:R-:W-:Y:S01]  /*7430*/  FMUL.FTZ R116, R116, R168 ;  /* 0x000000a874747220 */ /* 0x000fe20000410000 */
[----:B------:R-:W-:Y:S01]  /*7440*/  FFMA.FTZ R196, R155, R7, -R153 ;  /* 0x000000079bc47223 */ /* 0x000fe20000010899 */
[----:B------:R-:W-:-:S02]  /*7450*/  IMAD.MOV R155, RZ, RZ, -R19 ;  /* 0x000000ffff9b7224 */ /* 0x000fc400078e0a13 */
[-C--:B------:R-:W-:Y:S01]  /*7460*/  FMUL.FTZ R156, R156, R7.reuse ;  /* 0x000000079c9c7220 */ /* 0x080fe20000410000 */
[-CC-:B------:R-:W-:Y:S01]  /*7470*/  FFMA.FTZ R195, R157, R7.reuse, -R153.reuse ;  /* 0x000000079dc37223 */ /* 0x180fe20000010899 */
[----:B------:R-:W-:Y:S02]  /*7480*/  IMAD.U32 R157, RZ, RZ, UR24 ;  /* 0x00000018ff9d7e24 */ /* 0x000fe4000f8e00ff */
[--C-:B------:R-:W-:Y:S01]  /*7490*/  FFMA.FTZ R192, R9, R7, -R153.reuse ;  /* 0x0000000709c07223 */ /* 0x100fe20000010899 */
[----:B------:R-:W-:Y:S01]  /*74a0*/  ISETP.NE.AND P3, PT, R18, R155, PT ;  /* 0x0000009b1200720c */ /* 0x000fe20003f65270 */
[----:B------:R1:W2:Y:S01]  /*74b0*/  MUFU.EX2 R177, R156 ;  /* 0x0000009c00b17308 */ /* 0x0002a20000000800 */
[----:B------:R-:W-:Y:S02]  /*74c0*/  @!P1 VIADD R155, R197, 0x38840 ;  /* 0x00038840c59b9836 */ /* 0x000fe40000000000 */
[-CC-:B------:R-:W-:Y:S01]  /*74d0*/  FFMA.FTZ R9, R12, R7.reuse, -R153.reuse ;  /* 0x000000070c097223 */ /* 0x180fe20000010899 */
[-CC-:B------:R-:W-:Y:S01]  /*74e0*/  FFMA.FTZ R12, R14, R7.reuse, -R153.reuse ;  /* 0x000000070e0c7223 */ /* 0x180fe20000010899 */
[-CC-:B------:R-:W-:Y:S01]  /*74f0*/  FFMA.FTZ R179, R20, R7.reuse, -R153.reuse ;  /* 0x0000000714b37223 */ /* 0x180fe20000010899 */
[-C--:B------:R-:W-:Y:S01]  /*7500*/  FFMA.FTZ R14, R158, R7.reuse, -R153 ;  /* 0x000000079e0e7223 */ /* 0x080fe20000010899 */
[----:B------:R-:W-:Y:S01]  /*7510*/  @!P1 PRMT R155, RZ, 0x654, R155 ;  /* 0x00000654ff9b9816 */ /* 0x000fe2000000009b */
[-CC-:B------:R-:W-:Y:S01]  /*7520*/  FFMA.FTZ R181, R160, R7.reuse, -R153.reuse ;  /* 0x00000007a0b57223 */ /* 0x180fe20000010899 */
[-CC-:B------:R-:W-:Y:S01]  /*7530*/  FFMA.FTZ R20, R162, R7.reuse, -R153.reuse ;  /* 0x00000007a2147223 */ /* 0x180fe20000010899 */
[-CC-:B------:R-:W-:Y:S01]  /*7540*/  FFMA.FTZ R183, R166, R7.reuse, -R153.reuse ;  /* 0x00000007a6b77223 */ /* 0x180fe20000010899 */
[-CC-:B------:R-:W-:Y:S01]  /*7550*/  FFMA.FTZ R191, R208, R7.reuse, -R153.reuse ;  /* 0x00000007d0bf7223 */ /* 0x180fe20000010899 */
[----:B0-----:R-:W-:Y:S01]  /*7560*/  FFMA.FTZ R194, R230, R7, -R153 ;  /* 0x00000007e6c27223 */ /* 0x001fe20000010899 */
[----:B-1----:R-:W-:-:S02]  /*7570*/  @!P3 IMAD R156, R157, 0x40, R16 ;  /* 0x000000409d9cb824 */ /* 0x002fc400078e0210 */
[-CC-:B------:R-:W-:Y:S01]  /*7580*/  FFMA.FTZ R193, R236, R7.reuse, -R153.reuse ;  /* 0x00000007ecc17223 */ /* 0x180fe20000010899 */
[----:B------:R0:W-:Y:S01]  /*7590*/  @!P1 SYNCS.ARRIVE.TRANS64.RED.A1T0 RZ, [R155+URZ], RZ ;  /* 0x000000ff9bff99a7 */ /* 0x0001e2000810043f */
[-CC-:B------:R-:W-:Y:S01]  /*75a0*/  FFMA.FTZ R198, R159, R7.reuse, -R153.reuse ;  /* 0x000000079fc67223 */ /* 0x180fe20000010899 */
[-CC-:B------:R-:W-:Y:S01]  /*75b0*/  FFMA.FTZ R199, R152, R7.reuse, -R153.reuse ;  /* 0x0000000798c77223 */ /* 0x180fe20000010899 */
[----:B------:R-:W-:Y:S01]  /*75c0*/  @!P3 LEA R156, R156, UR37, 0x2 ;  /* 0x000000259c9cbc11 */ /* 0x000fe2000f8e10ff */
[----:B------:R-:W-:Y:S01]  /*75d0*/  FFMA.FTZ R202, R154, R7, -R153 ;  /* 0x000000079aca7223 */ /* 0x000fe20000010899 */
[----:B------:R-:W-:Y:S01]  /*75e0*/  MUFU.EX2 R192, R192 ;  /* 0x000000c000c07308 */ /* 0x000fe20000000800 */
[----:B---3--:R-:W-:Y:S01]  /*75f0*/  F2FP.F16.F32.PACK_AB R152, R170, R11 ;  /* 0x0000000baa98723e */ /* 0x008fe200000000ff */
[----:B--2---:R-:W-:Y:S01]  /*7600*/  FMUL.FTZ R26, R26, R177 ;  /* 0x000000b11a1a7220 */ /* 0x004fe20000410000 */
[----:B------:R-:W-:Y:S01]  /*7610*/  @!P3 STS [R156+0x38400], R168 ;  /* 0x038400a89c00b388 */ /* 0x000fe20000000800 */
[----:B------:R-:W-:Y:S01]  /*7620*/  F2FP.F16.F32.PACK_AB R154, R172, R13 ;  /* 0x0000000dac9a723e */ /* 0x000fe200000000ff */
[----:B------:R-:W-:Y:S01]  /*7630*/  FMUL.FTZ R27, R27, R177 ;  /* 0x000000b11b1b7220 */ /* 0x000fe20000410000 */
[----:B------:R-:W-:Y:S01]  /*7640*/  F2FP.F16.F32.PACK_AB R158, R176, R21 ;  /* 0x00000015b09e723e */ /* 0x000fe200000000ff */
[----:B------:R1:W-:Y:S01]  /*7650*/  @!P3 STS [R156+0x38420], R177 ;  /* 0x038420b19c00b388 */ /* 0x0003e20000000800 */
[----:B------:R-:W2:Y:S01]  /*7660*/  MUFU.EX2 R9, R9 ;  /* 0x0000000900097308 */ /* 0x000ea20000000800 */
        /* <DEDUP_REMOVED lines=8> */
[----:B-1----:R-:W-:Y:S01]  /*76f0*/  F2FP.F16.F32.PACK_AB R156, R174, R15 ;  /* 0x0000000fae9c723e */ /* 0x002fe200000000ff */
[-C--:B------:R-:W-:Y:S01]  /*7700*/  FMUL.FTZ R43, R43, R177.reuse ;  /* 0x000000b12b2b7220 */ /* 0x080fe20000410000 */
[-C--:B------:R-:W-:Y:S01]  /*7710*/  FMUL.FTZ R46, R46, R177.reuse ;  /* 0x000000b12e2e7220 */ /* 0x080fe20000410000 */
[-C--:B------:R-:W-:Y:S01]  /*7720*/  FMUL.FTZ R47, R47, R177.reuse ;  /* 0x000000b12f2f7220 */ /* 0x080fe20000410000 */
[-C--:B------:R-:W-:Y:S01]  /*7730*/  FMUL.FTZ R50, R50, R177.reuse ;  /* 0x000000b132327220 */ /* 0x080fe20000410000 */
[-C--:B------:R-:W-:Y:S01]  /*7740*/  FMUL.FTZ R51, R51, R177.reuse ;  /* 0x000000b133337220 */ /* 0x080fe20000410000 */
[-C--:B------:R-:W-:Y:S01]  /*7750*/  FMUL.FTZ R54, R54, R177.reuse ;  /* 0x000000b136367220 */ /* 0x080fe20000410000 */
[----:B------:R-:W0:Y:S01]  /*7760*/  MUFU.EX2 R179, R179 ;  /* 0x000000b300b37308 */ /* 0x000e220000000800 */
[----:B--2---:R-:W-:Y:S01]  /*7770*/  F2FP.F16.F32.PACK_AB R153, R9, R192 ;  /* 0x000000c00999723e */ /* 0x004fe200000000ff */
        /* <DEDUP_REMOVED lines=14> */
[----:B------:R-:W1:Y:S01]  /*7860*/  MUFU.EX2 R181, R181 ;  /* 0x000000b500b57308 */ /* 0x000e620000000800 */
[----:B0-----:R-:W-:Y:S01]  /*7870*/  F2FP.F16.F32.PACK_AB R155, R179, R12 ;  /* 0x0000000cb39b723e */ /* 0x001fe200000000ff */
[----:B------:R-:W-:Y:S01]  /*7880*/  BAR.SYNC.DEFER_BLOCKING 0xf, 0x100 ;  /* 0x03c4000000007b1d */ /* 0x000fe20000010000 */
        /* <DEDUP_REMOVED lines=13> */
[----:B------:R-:W0:Y:S01]  /*7960*/  MUFU.EX2 R183, R183 ;  /* 0x000000b700b77308 */ /* 0x000e220000000800 */
[----:B-1----:R-:W-:Y:S01]  /*7970*/  F2FP.F16.F32.PACK_AB R157, R181, R14 ;  /* 0x0000000eb59d723e */ /* 0x002fe200000000ff */
[-C--:B------:R-:W-:Y:S01]  /*7980*/  FMUL.FTZ R106, R106, R177.reuse ;  /* 0x000000b16a6a7220 */ /* 0x080fe20000410000 */
[-C--:B------:R-:W-:Y:S01]  /*7990*/  FMUL.FTZ R107, R107, R177.reuse ;  /* 0x000000b16b6b7220 */ /* 0x080fe20000410000 */
[-C--:B------:R-:W-:Y:S01]  /*79a0*/  FMUL.FTZ R110, R110, R177.reuse ;  /* 0x000000b16e6e7220 */ /* 0x080fe20000410000 */
[-C--:B------:R-:W-:Y:S01]  /*79b0*/  FMUL.FTZ R111, R111, R177.reuse ;  /* 0x000000b16f6f7220 */ /* 0x080fe20000410000 */
[-C--:B------:R-:W-:Y:S01]  /*79c0*/  FMUL.FTZ R114, R114, R177.reuse ;  /* 0x000000b172727220 */ /* 0x080fe20000410000 */
[-C--:B------:R-:W-:Y:S01]  /*79d0*/  FMUL.FTZ R115, R115, R177.reuse ;  /* 0x000000b173737220 */ /* 0x080fe20000410000 */
[----:B------:R-:W1:Y:S01]  /*79e0*/  MUFU.EX2 R178, R178 ;  /* 0x000000b200b27308 */ /* 0x000e620000000800 */
[-C--:B------:R-:W-:Y:S01]  /*79f0*/  FMUL.FTZ R117, R117, R168.reuse ;  /* 0x000000a875757220 */ /* 0x080fe20000410000 */
[-C--:B------:R-:W-:Y:S01]  /*7a00*/  FMUL.FTZ R118, R118, R177.reuse ;  /* 0x000000b176767220 */ /* 0x080fe20000410000 */
[-C--:B------:R-:W-:Y:S01]  /*7a10*/  FMUL.FTZ R119, R119, R177.reuse ;  /* 0x000000b177777220 */ /* 0x080fe20000410000 */
[-C--:B------:R-:W-:Y:S01]  /*7a20*/  FMUL.FTZ R120, R120, R168.reuse ;  /* 0x000000a878787220 */ /* 0x080fe20000410000 */
[----:B------:R-:W-:Y:S01]  /*7a30*/  FMUL.FTZ R121, R121, R168 ;  /* 0x000000a879797220 */ /* 0x000fe20000410000 */
[-C--:B------:R-:W-:Y:S01]  /*7a40*/  FMUL.FTZ R122, R122, R177.reuse ;  /* 0x000000b17a7a7220 */ /* 0x080fe20000410000 */
[-C--:B------:R-:W-:Y:S01]  /*7a50*/  FMUL.FTZ R123, R123, R177.reuse ;  /* 0x000000b17b7b7220 */ /* 0x080fe20000410000 */
[----:B------:R-:W-:Y:S01]  /*7a60*/  MUFU.EX2 R171, R171 ;  /* 0x000000ab00ab7308 */ /* 0x000fe20000000800 */
[----:B0-----:R-:W-:Y:S01]  /*7a70*/  F2FP.F16.F32.PACK_AB R159, R183, R20 ;  /* 0x00000014b79f723e */ /* 0x001fe200000000ff */
[-C--:B------:R-:W-:Y:S01]  /*7a80*/  FMUL.FTZ R124, R124, R168.reuse ;  /* 0x000000a87c7c7220 */ /* 0x080fe20000410000 */
[-C--:B------:R-:W-:Y:S01]  /*7a90*/  FMUL.FTZ R125, R125, R168.reuse ;  /* 0x000000a87d7d7220 */ /* 0x080fe20000410000 */
[-C--:B------:R-:W-:Y:S01]  /*7aa0*/  FMUL.FTZ R126, R126, R177.reuse ;  /* 0x000000b17e7e7220 */ /* 0x080fe20000410000 */
[----:B------:R-:W-:Y:S01]  /*7ab0*/  FMUL.FTZ R127, R127, R177 ;  /* 0x000000b17f7f7220 */ /* 0x000fe20000410000 */
        /* <DEDUP_REMOVED lines=19> */
[----:B0-----:R-:W-:Y:S01]  /*7bf0*/  F2FP.F16.F32.PACK_AB R162, R180, R171 ;  /* 0x000000abb4a2723e */ /* 0x001fe200000000ff */
[-C--:B------:R-:W-:Y:S01]  /*7c00*/  FMUL.FTZ R143, R143, R177.reuse ;  /* 0x000000b18f8f7220 */ /* 0x080fe20000410000 */
[-C--:B------:R-:W-:Y:S01]  /*7c10*/  FMUL.FTZ R144, R144, R168.reuse ;  /* 0x000000a890907220 */ /* 0x080fe20000410000 */
[-C--:B------:R-:W-:Y:S01]  /*7c20*/  FMUL.FTZ R145, R145, R168.reuse ;  /* 0x000000a891917220 */ /* 0x080fe20000410000 */
[-C--:B------:R-:W-:Y:S01]  /*7c30*/  FMUL.FTZ R146, R146, R177.reuse ;  /* 0x000000b192927220 */ /* 0x080fe20000410000 */
[-C--:B------:R-:W-:Y:S01]  /*7c40*/  FMUL.FTZ R147, R147, R177.reuse ;  /* 0x000000b193937220 */ /* 0x080fe20000410000 */
[-C--:B------:R-:W-:Y:S01]  /*7c50*/  FMUL.FTZ R148, R148, R168.reuse ;  /* 0x000000a894947220 */ /* 0x080fe20000410000 */
[----:B------:R-:W-:Y:S01]  /*7c60*/  MUFU.EX2 R193, R193 ;  /* 0x000000c100c17308 */ /* 0x000fe20000000800 */
[----:B------:R-:W-:Y:S01]  /*7c70*/  FMUL.FTZ R149, R149, R168 ;  /* 0x000000a895957220 */ /* 0x000fe20000410000 */
[-C--:B------:R-:W-:Y:S01]  /*7c80*/  FMUL.FTZ R150, R150, R177.reuse ;  /* 0x000000b196967220 */ /* 0x080fe20000410000 */
[----:B------:R-:W-:Y:S01]  /*7c90*/  FMUL.FTZ R151, R151, R177 ;  /* 0x000000b197977220 */ /* 0x000fe20000410000 */
[----:B------:R0:W-:Y:S01]  /*7ca0*/  STSM.16.M88.4 [R23+0x36400], R152 ;  /* 0x0364009817007844 */ /* 0x0001e20000000200 */
[----:B------:R-:W-:Y:S01]  /*7cb0*/  FFMA.FTZ R3, R168, R3, R11 ;  /* 0x00000003a8037223 */ /* 0x000fe2000001000b */
[----:B------:R-:W-:Y:S01]  /*7cc0*/  FFMA.FTZ R6, R177, R6, R192 ;  /* 0x00000006b1067223 */ /* 0x000fe200000100c0 */
[----:B------:R-:W-:Y:S01]  /*7cd0*/  @!P1 VIADD R197, R197, 0x38860 ;  /* 0x00038860c5c59836 */ /* 0x000fe20000000000 */
[----:B------:R-:W1:Y:S01]  /*7ce0*/  MUFU.EX2 R196, R196 ;  /* 0x000000c400c47308 */ /* 0x000e620000000800 */
[----:B------:R0:W-:Y:S01]  /*7cf0*/  STSM.16.M88.4 [R22], R156 ;  /* 0x0000009c16007844 */ /* 0x0001e20000000200 */
[----:B------:R-:W-:Y:S01]  /*7d00*/  FADD.FTZ R170, R170, R3 ;  /* 0x00000003aaaa7221 */ /* 0x000fe20000010000 */
[----:B------:R-:W-:Y:S01]  /*7d10*/  FADD.FTZ R9, R9, R6 ;  /* 0x0000000609097221 */ /* 0x000fe20000010000 */
[----:B------:R-:W-:Y:S01]  /*7d20*/  @!P1 PRMT R197, RZ, 0x654, R197 ;  /* 0x00000654ffc59816 */ /* 0x000fe200000000c5 */
[----:B------:R-:W-:Y:S01]  /*7d30*/  UMOV UR24, UR36 ;  /* 0x0000002400187c82 */ /* 0x000fe20008000000 */
[----:B------:R-:W-:Y:S01]  /*7d40*/  FADD.FTZ R13, R13, R170 ;  /* 0x000000aa0d0d7221 */ /* 0x000fe20000010000 */
[----:B------:R-:W-:Y:S01]  /*7d50*/  FADD.FTZ R12, R12, R9 ;  /* 0x000000090c0c7221 */ /* 0x000fe20000010000 */
[----:B------:R-:W-:Y:S01]  /*7d60*/  MUFU.EX2 R173, R173 ;  /* 0x000000ad00ad7308 */ /* 0x000fe20000000800 */
[----:B------:R-:W-:-:S02]  /*7d70*/  IMAD.MOV.U32 R11, RZ, RZ, R4 ;  /* 0x000000ffff0b7224 */ /* 0x000fc400078e0004 */
[----:B------:R-:W-:Y:S01]  /*7d80*/  FADD.FTZ R172, R172, R13 ;  /* 0x0000000dacac7221 */ /* 0x000fe20000010000 */
[----:B------:R-:W-:-:S03]  /*7d90*/  FADD.FTZ R179, R179, R12 ;  /* 0x0000000cb3b37221 */ /* 0x000fc60000010000 */
[----:B------:R-:W-:Y:S01]  /*7da0*/  FADD.FTZ R15, R15, R172 ;  /* 0x000000ac0f0f7221 */ /* 0x000fe20000010000 */
[----:B------:R-:W-:Y:S01]  /*7db0*/  FADD.FTZ R14, R14, R179 ;  /* 0x000000b30e0e7221 */ /* 0x000fe20000010000 */
[----:B------:R-:W2:Y:S01]  /*7dc0*/  MUFU.EX2 R182, R182 ;  /* 0x000000b600b67308 */ /* 0x000ea20000000800 */
[----:B-1----:R-:W-:Y:S01]  /*7dd0*/  F2FP.F16.F32.PACK_AB R163, R196, R193 ;  /* 0x000000c1c4a3723e */ /* 0x002fe200000000ff */
[----:B------:R-:W-:Y:S01]  /*7de0*/  FADD.FTZ R174, R174, R15 ;  /* 0x0000000faeae7221 */ /* 0x000fe20000010000 */
[----:B------:R-:W-:-:S03]  /*7df0*/  FADD.FTZ R181, R181, R14 ;  /* 0x0000000eb5b57221 */ /* 0x000fc60000010000 */
[----:B------:R-:W-:Y:S01]  /*7e00*/  FADD.FTZ R21, R21, R174 ;  /* 0x000000ae15157221 */ /* 0x000fe20000010000 */
[----:B------:R-:W-:Y:S01]  /*7e10*/  FADD.FTZ R20, R20, R181 ;  /* 0x000000b514147221 */ /* 0x000fe20000010000 */
[----:B------:R-:W-:Y:S02]  /*7e20*/  MUFU.EX2 R175, R175 ;  /* 0x000000af00af7308 */ /* 0x000fe40000000800 */
[----:B------:R-:W-:Y:S01]  /*7e30*/  FADD.FTZ R176, R176, R21 ;  /* 0x00000015b0b07221 */ /* 0x000fe20000010000 */
[----:B------:R-:W-:-:S03]  /*7e40*/  FADD.FTZ R20, R183, R20 ;  /* 0x00000014b7147221 */ /* 0x000fc60000010000 */
[----:B------:R-:W-:Y:S02]  /*7e50*/  FADD.FTZ R169, R169, R176 ;  /* 0x000000b0a9a97221 */ /* 0x000fe40000010000 */
[----:B------:R1:W3:Y:S01]  /*7e60*/  MUFU.EX2 R10, R161 ;  /* 0x000000a1000a7308 */ /* 0x0002e20000000800 */
[----:B--2---:R-:W-:Y:S01]  /*7e70*/  F2FP.F16.F32.PACK_AB R164, R182, R173 ;  /* 0x000000adb6a4723e */ /* 0x004fe200000000ff */
[----:B------:R-:W-:-:S04]  /*7e80*/  FADD.FTZ R178, R178, R169 ;  /* 0x000000a9b2b27221 */ /* 0x000fc80000010000 */
[----:B------:R-:W-:Y:S02]  /*7e90*/  FADD.FTZ R171, R171, R178 ;  /* 0x000000b2abab7221 */ /* 0x000fe40000010000 */
[----:B------:R-:W-:Y:S01]  /*7ea0*/  MUFU.EX2 R195, R195 ;  /* 0x000000c300c37308 */ /* 0x000fe20000000800 */
[----:B-1----:R-:W-:Y:S01]  /*7eb0*/  F2FP.F16.F32.PACK_AB R161, R194, R191 ;  /* 0x000000bfc2a1723e */ /* 0x002fe200000000ff */
[----:B------:R-:W-:Y:S01]  /*7ec0*/  FADD.FTZ R191, R191, R20 ;  /* 0x00000014bfbf7221 */ /* 0x000fe20000010000 */
[----:B------:R-:W-:-:S03]  /*7ed0*/  FADD.FTZ R180, R180, R171 ;  /* 0x000000abb4b47221 */ /* 0x000fc60000010000 */
[----:B------:R0:W-:Y:S01]  /*7ee0*/  STSM.16.M88.4 [R185], R160 ;  /* 0x000000a0b9007844 */ /* 0x0001e20000000200 */
[----:B------:R-:W-:Y:S01]  /*7ef0*/  FADD.FTZ R194, R194, R191 ;  /* 0x000000bfc2c27221 */ /* 0x000fe20000010000 */
[----:B------:R-:W1:Y:S01]  /*7f00*/  MUFU.EX2 R198, R198 ;  /* 0x000000c600c67308 */ /* 0x000e620000000800 */
[----:B---3--:R-:W-:Y:S01]  /*7f10*/  F2FP.F16.F32.PACK_AB R166, R10, R175 ;  /* 0x000000af0aa6723e */ /* 0x008fe200000000ff */
[----:B------:R-:W-:Y:S01]  /*7f20*/  FADD.FTZ R173, R173, R180 ;  /* 0x000000b4adad7221 */ /* 0x000fe20000010000 */
[----:B------:R-:W-:-:S03]  /*7f30*/  FADD.FTZ R193, R193, R194 ;  /* 0x000000c2c1c17221 */ /* 0x000fc60000010000 */
[----:B------:R-:W-:Y:S01]  /*7f40*/  FADD.FTZ R182, R182, R173 ;  /* 0x000000adb6b67221 */ /* 0x000fe20000010000 */
[----:B------:R-:W-:Y:S01]  /*7f50*/  FADD.FTZ R196, R196, R193 ;  /* 0x000000c1c4c47221 */ /* 0x000fe20000010000 */
[----:B------:R-:W-:Y:S02]  /*7f60*/  MUFU.EX2 R199, R199 ;  /* 0x000000c700c77308 */ /* 0x000fe40000000800 */
[----:B------:R-:W-:-:S04]  /*7f70*/  FADD.FTZ R3, R175, R182 ;  /* 0x000000b6af037221 */ /* 0x000fc80000010000 */
[----:B------:R-:W-:Y:S01]  /*7f80*/  FADD.FTZ R3, R10, R3 ;  /* 0x000000030a037221 */ /* 0x000fe20000010000 */
[----:B------:R-:W-:Y:S01]  /*7f90*/  IMAD.MOV.U32 R10, RZ, RZ, R5 ;  /* 0x000000ffff0a7224 */ /* 0x000fe200078e0005 */
[----:B------:R-:W2:Y:S01]  /*7fa0*/  MUFU.EX2 R202, R202 ;  /* 0x000000ca00ca7308 */ /* 0x000ea20000000800 */
[----:B-1----:R-:W-:Y:S01]  /*7fb0*/  F2FP.F16.F32.PACK_AB R165, R198, R195 ;  /* 0x000000c3c6a5723e */ /* 0x002fe200000000ff */
[----:B------:R-:W-:-:S04]  /*7fc0*/  FADD.FTZ R195, R195, R196 ;  /* 0x000000c4c3c37221 */ /* 0x000fc80000010000 */
[----:B------:R-:W-:Y:S01]  /*7fd0*/  FADD.FTZ R198, R198, R195 ;  /* 0x000000c3c6c67221 */ /* 0x000fe20000010000 */
[----:B--2---:R-:W-:-:S03]  /*7fe0*/  F2FP.F16.F32.PACK_AB R167, R202, R199 ;  /* 0x000000c7caa7723e */ /* 0x004fc600000000ff */
[----:B------:R-:W-:Y:S02]  /*7ff0*/  FADD.FTZ R199, R199, R198 ;  /* 0x000000c6c7c77221 */ /* 0x000fe40000010000 */
[----:B------:R0:W-:Y:S01]  /*8000*/  STSM.16.M88.4 [R184], R164 ;  /* 0x000000a4b8007844 */ /* 0x0001e20000000200 */
[----:B------:R-:W-:Y:S01]  /*8010*/  WARPGROUP.ARRIVE ;  /* 0x00000000000079c5 */ /* 0x000fe20000000000 */
[----:B------:R-:W-:-:S05]  /*8020*/  FADD.FTZ R6, R202, R199 ;  /* 0x000000c7ca067221 */ /* 0x000fca0000010000 */
[----:B------:R-:W-:Y:S01]  /*8030*/  HGMMA.64x256x16.F32 R24, R152, gdesc[UR8].tnspB, R24, gsb0 ;  /* 0x43e0000898187df0 */ /* 0x000fe20008000818 */
        /* <DEDUP_REMOVED lines=26> */
[----:B------:R-:W-:Y:S05]  /*81e0*/  @P2 BRA `(.L_x_220) ;  /* 0xffffffd000942947 */ /* 0x000fea000383ffff */
.L_x_211:
[----:B------:R-:W1:Y:S01]  /*81f0*/  SHFL.BFLY PT, R0, R3, 0x2, 0x1f ;  /* 0x0c401f0003007f89 */ /* 0x000e6200000e0000 */
[----:B------:R-:W-:Y:S02]  /*8200*/  IMAD.MOV R13, RZ, RZ, -R19 ;  /* 0x000000ffff0d7224 */ /* 0x000fe400078e0a13 */
[----:B------:R-:W-:Y:S01]  /*8210*/  VIADD R200, R200, 0x1 ;  /* 0x00000001c8c87836 */ /* 0x000fe20000000000 */
[----:B------:R-:W2:Y:S01]  /*8220*/  SHFL.BFLY PT, R11, R6, 0x2, 0x1f ;  /* 0x0c401f00060b7f89 */ /* 0x000ea200000e0000 */
[----:B------:R-:W-:Y:S08]  /*8230*/  BAR.ARV 0x8, 0x100 ;  /* 0x0204000000007b1d */ /* 0x000ff00000002000 */
[----:B------:R-:W-:Y:S01]  /*8240*/  BAR.SYNC.DEFER_BLOCKING 0xf, 0x100 ;  /* 0x03c4000000007b1d */ /* 0x000fe20000010000 */
[----:B------:R-:W-:Y:S01]  /*8250*/  ISETP.NE.AND P2, PT, R18, R13, PT ;  /* 0x0000000d1200720c */ /* 0x000fe20003f45270 */
[----:B-1----:R-:W-:Y:S01]  /*8260*/  FADD.FTZ R0, R0, R3 ;  /* 0x0000000300007221 */ /* 0x002fe20000010000 */
[----:B------:R-:W-:Y:S01]  /*8270*/  IMAD.U32 R3, RZ, RZ, UR36 ;  /* 0x00000024ff037e24 */ /* 0x000fe2000f8e00ff */
[----:B------:R-:W-:Y:S01]  /*8280*/  UIADD3 UR36, UR36, 0x1, URZ ;  /* 0x0000000124247890 */ /* 0x000fe2000fffe03f */
[----:B--2---:R-:W-:-:S02]  /*8290*/  FADD.FTZ R11, R11, R6 ;  /* 0x000000060b0b7221 */ /* 0x004fc40000010000 */
[----:B------:R-:W1:Y:S01]  /*82a0*/  SHFL.BFLY PT, R9, R0, 0x1, 0x1f ;  /* 0x0c201f0000097f89 */ /* 0x000e6200000e0000 */
[----:B------:R-:W-:Y:S01]  /*82b0*/  IMAD.MOV.U32 R6, RZ, RZ, RZ ;  /* 0x000000ffff067224 */ /* 0x000fe200078e00ff */
[----:B------:R-:W-:Y:S02]  /*82c0*/  UISETP.NE.AND UP0, UPT, UR36, 0x2, UPT ;  /* 0x000000022400788c */ /* 0x000fe4000bf05270 */
[----:B------:R-:W2:Y:S02]  /*82d0*/  SHFL.BFLY PT, R8, R11, 0x1, 0x1f ;  /* 0x0c201f000b087f89 */ /* 0x000ea400000e0000 */
[----:B------:R-:W-:Y:S02]  /*82e0*/  USEL UR4, URZ, 0x1, UP0 ;  /* 0x000000013f047887 */ /* 0x000fe40008000000 */
[----:B------:R-:W-:-:S04]  /*82f0*/  USEL UR36, UR36, URZ, UP0 ;  /* 0x0000003f24247287 */ /* 0x000fc80008000000 */
[----:B------:R-:W-:Y:S01]  /*8300*/  LOP3.LUT R2, R2, UR4, RZ, 0x3c, !PT ;  /* 0x0000000402027c12 */ /* 0x000fe2000f8e3cff */
[----:B-1----:R-:W-:Y:S01]  /*8310*/  FADD.FTZ R10, R0, R9 ;  /* 0x00000009000a7221 */ /* 0x002fe20000010000 */
[----:B------:R-:W-:Y:S02]  /*8320*/  IMAD.MOV.U32 R9, RZ, RZ, RZ ;  /* 0x000000ffff097224 */ /* 0x000fe400078e00ff */
[----:B------:R-:W-:Y:S02]  /*8330*/  @!P2 IMAD R0, R3, 0x40, R16 ;  /* 0x000000400300a824 */ /* 0x000fe400078e0210 */
[----:B--2---:R-:W-:Y:S01]  /*8340*/  FADD.FTZ R8, R11, R8 ;  /* 0x000000080b087221 */ /* 0x004fe20000010000 */
[----:B------:R-:W-:Y:S01]  /*8350*/  FSETP.NE.FTZ.AND P0, PT, R10, RZ, PT ;  /* 0x000000ff0a00720b */ /* 0x000fe20003f15000 */
[----:B------:R-:W-:Y:S01]  /*8360*/  IMAD.MOV.U32 R3, RZ, RZ, -0x800000 ;  /* 0xff800000ff037424 */ /* 0x000fe200078e00ff */
[----:B------:R-:W-:Y:S01]  /*8370*/  @!P2 LEA R12, R0, UR37, 0x2 ;  /* 0x00000025000cac11 */ /* 0x000fe2000f8e10ff */
[----:B------:R-:W-:Y:S01]  /*8380*/  IMAD.MOV.U32 R0, RZ, RZ, -0x800000 ;  /* 0xff800000ff007424 */ /* 0x000fe200078e00ff */
[----:B------:R-:W-:-:S09]  /*8390*/  FSETP.NE.FTZ.AND P1, PT, R8, RZ, PT ;  /* 0x000000ff0800720b */ /* 0x000fd20003f35000 */
[----:B------:R-:W1:Y:S01]  /*83a0*/  @P0 MUFU.RCP R9, R10 ;  /* 0x0000000a00090308 */ /* 0x000e620000001000 */
[----:B------:R-:W-:-:S03]  /*83b0*/  @P0 FMUL.FTZ R11, R7, 0.69314718246459960938 ;  /* 0x3f317218070b0820 */ /* 0x000fc60000410000 */
[----:B------:R-:W-:-:S04]  /*83c0*/  @P1 FMUL.FTZ R7, R7, 0.69314718246459960938 ;  /* 0x3f31721807071820 */ /* 0x000fc80000410000 */
[----:B------:R-:W2:Y:S08]  /*83d0*/  @P1 MUFU.RCP R6, R8 ;  /* 0x0000000800061308 */ /* 0x000eb00000001000 */
[----:B------:R-:W3:Y:S01]  /*83e0*/  @P0 MUFU.LG2 R10, R10 ;  /* 0x0000000a000a0308 */ /* 0x000ee20000000c00 */
[----:B-1----:R1:W-:Y:S01]  /*83f0*/  @!P2 STS [R12+0x38400], R9 ;  /* 0x038400090c00a388 */ /* 0x0023e20000000800 */
[-C--:B0-----:R-:W-:Y:S01]  /*8400*/  FMUL.FTZ R154, R92, R9.reuse ;  /* 0x000000095c9a7220 */ /* 0x081fe20000410000 */
[-C--:B------:R-:W-:Y:S01]  /*8410*/  FMUL.FTZ R207, R24, R9.reuse ;  /* 0x0000000918cf7220 */ /* 0x080fe20000410000 */
[-C--:B------:R-:W-:Y:S01]  /*8420*/  FMUL.FTZ R204, R25, R9.reuse ;  /* 0x0000000919cc7220 */ /* 0x080fe20000410000 */
[-C--:B------:R-:W-:Y:S01]  /*8430*/  FMUL.FTZ R203, R28, R9.reuse ;  /* 0x000000091ccb7220 */ /* 0x080fe20000410000 */
[-C--:B------:R-:W-:Y:S01]  /*8440*/  FMUL.FTZ R21, R29, R9.reuse ;  /* 0x000000091d157220 */ /* 0x080fe20000410000 */
[-C--:B------:R-:W-:Y:S01]  /*8450*/  FMUL.FTZ R210, R32, R9.reuse ;  /* 0x0000000920d27220 */ /* 0x080fe20000410000 */
[----:B------:R-:W0:Y:S01]  /*8460*/  @P1 MUFU.LG2 R8, R8 ;  /* 0x0000000800081308 */ /* 0x000e220000000c00 */
[----:B--2---:R1:W-:Y:S01]  /*8470*/  @!P2 STS [R12+0x38420], R6 ;  /* 0x038420060c00a388 */ /* 0x0043e20000000800 */
[-C--:B------:R-:W-:Y:S01]  /*8480*/  FMUL.FTZ R209, R33, R9.reuse ;  /* 0x0000000921d17220 */ /* 0x080fe20000410000 */
[-C--:B------:R-:W-:Y:S01]  /*8490*/  FMUL.FTZ R208, R36, R9.reuse ;  /* 0x0000000924d07220 */ /* 0x080fe20000410000 */
[-C--:B------:R-:W-:Y:S01]  /*84a0*/  FMUL.FTZ R206, R37, R9.reuse ;  /* 0x0000000925ce7220 */ /* 0x080fe20000410000 */
[-C--:B------:R-:W-:Y:S01]  /*84b0*/  FMUL.FTZ R205, R40, R9.reuse ;  /* 0x0000000928cd7220 */ /* 0x080fe20000410000 */
[-C--:B------:R-:W-:Y:S01]  /*84c0*/  FMUL.FTZ R202, R41, R9.reuse ;  /* 0x0000000929ca7220 */ /* 0x080fe20000410000 */
[-C--:B------:R-:W-:Y:S01]  /*84d0*/  FMUL.FTZ R201, R44, R9.reuse ;  /* 0x000000092cc97220 */ /* 0x080fe20000410000 */
[-C--:B------:R-:W-:Y:S01]  /*84e0*/  FMUL.FTZ R199, R45, R9.reuse ;  /* 0x000000092dc77220 */ /* 0x080fe20000410000 */
[----:B---3--:R-:W-:Y:S01]  /*84f0*/  @P0 FMUL.FTZ R10, R10, 0.69314718246459960938 ;  /* 0x3f3172180a0a0820 */ /* 0x008fe20000410000 */
        /* <DEDUP_REMOVED lines=118> */
[----:B-1----:R-:W-:Y:S06]  /*8c60*/  BAR.ARV 0xe, 0x100 ;  /* 0x0384000000007b1d */ /* 0x002fec0000002000 */
.L_x_199:
        /* <DEDUP_REMOVED lines=43> */
[----:B------:R-:W-:Y:S01]  /*8f20*/  LOP3.LUT R20, R49, 0x380, RZ, 0xc0, !PT ;  /* 0x0000038031147812 */ /* 0x000fe200078ec0ff */
[--C-:B------:R-:W-:Y:S01]  /*8f30*/  IMAD.X R9, RZ, RZ, R5.reuse, P2 ;  /* 0x000000ffff097224 */ /* 0x100fe200010e0605 */
[----:B------:R-:W-:Y:S02]  /*8f40*/  IADD3 R53, P6, R4, 0x2020, RZ ;  /* 0x0000202004357810 */ /* 0x000fe40007fde0ff */
[----:B------:R-:W-:Y:S02]  /*8f50*/  LOP3.LUT R8, R33, 0x380, RZ, 0xc0, !PT ;  /* 0x0000038021087812 */ /* 0x000fe400078ec0ff */
[----:B------:R-:W-:Y:S01]  /*8f60*/  LOP3.LUT R10, R37, 0x380, RZ, 0xc0, !PT ;  /* 0x00000380250a7812 */ /* 0x000fe200078ec0ff */
[----:B------:R-:W-:Y:S01]  /*8f70*/  IMAD.X R45, RZ, RZ, R5, P6 ;  /* 0x000000ffff2d7224 */ /* 0x000fe200030e0605 */
[----:B------:R-:W-:Y:S02]  /*8f80*/  SHF.R.U64 R20, R20, 0x3, RZ ;  /* 0x0000000314147819 */ /* 0x000fe400000012ff */
[----:B------:R-:W-:-:S02]  /*8f90*/  IADD3 R57, P3, R4, 0x4000, RZ ;  /* 0x0000400004397810 */ /* 0x000fc40007f7e0ff */
[----:B------:R-:W-:Y:S02]  /*8fa0*/  IADD3 R40, P2, R4, 0x2060, RZ ;  /* 0x0000206004287810 */ /* 0x000fe40007f5e0ff */
[----:B------:R-:W-:Y:S01]  /*8fb0*/  SHF.R.U64 R8, R8, 0x3, RZ ;  /* 0x0000000308087819 */ /* 0x000fe200000012ff */
[--C-:B------:R-:W-:Y:S01]  /*8fc0*/  IMAD.X R123, RZ, RZ, R5.reuse, P3 ;  /* 0x000000ffff7b7224 */ /* 0x100fe200018e0605 */
[----:B------:R-:W-:Y:S01]  /*8fd0*/  SHF.R.U64 R10, R10, 0x3, RZ ;  /* 0x000000030a0a7819 */ /* 0x000fe200000012ff */
[----:B------:R-:W-:Y:S01]  /*8fe0*/  IMAD.X R119, RZ, RZ, R5, P2 ;  /* 0x000000ffff777224 */ /* 0x000fe200010e0605 */
[----:B------:R-:W-:Y:S02]  /*8ff0*/  LOP3.LUT R32, R53, 0x380, RZ, 0xc0, !PT ;  /* 0x0000038035207812 */ /* 0x000fe400078ec0ff */
[----:B------:R-:W-:Y:S02]  /*9000*/  LOP3.LUT R28, R20, R49, RZ, 0x3c, !PT ;  /* 0x00000031141c7212 */ /* 0x000fe400078e3cff */
[----:B------:R-:W-:-:S02]  /*9010*/  IADD3 R36, P1, R4, 0x2040, RZ ;  /* 0x0000204004247810 */ /* 0x000fc40007f3e0ff */
[----:B------:R-:W-:Y:S02]  /*9020*/  LOP3.LUT R20, R57, 0x380, RZ, 0xc0, !PT ;  /* 0x0000038039147812 */ /* 0x000fe400078ec0ff */
[----:B------:R-:W-:Y:S01]  /*9030*/  IADD3 R48, P5, R4, 0x4040, RZ ;  /* 0x0000404004307810 */ /* 0x000fe20007fbe0ff */
[--C-:B------:R-:W-:Y:S01]  /*9040*/  IMAD.X R115, RZ, RZ, R5.reuse, P1 ;  /* 0x000000ffff737224 */ /* 0x100fe200008e0605 */
[----:B------:R-:W-:Y:S02]  /*9050*/  LOP3.LUT R8, R8, R33, RZ, 0x3c, !PT ;  /* 0x0000002108087212 */ /* 0x000fe400078e3cff */
[----:B------:R-:W-:Y:S01]  /*9060*/  LOP3.LUT R10, R10, R37, RZ, 0x3c, !PT ;  /* 0x000000250a0a7212 */ /* 0x000fe200078e3cff */
[----:B------:R-:W-:Y:S01]  /*9070*/  IMAD.X R131, RZ, RZ, R5, P5 ;  /* 0x000000ffff837224 */ /* 0x000fe200028e0605 */
[----:B------:R-:W-:Y:S02]  /*9080*/  SHF.R.U64 R32, R32, 0x3, RZ ;  /* 0x0000000320207819 */ /* 0x000fe400000012ff */
[----:B------:R-:W-:-:S02]  /*9090*/  IADD3 R61, P4, R4, 0x4020, RZ ;  /* 0x00004020043d7810 */ /* 0x000fc40007f9e0ff */
[----:B------:R-:W-:Y:S02]  /*90a0*/  IADD3 R14, P2, R4, 0x6020, RZ ;  /* 0x00006020040e7810 */ /* 0x000fe40007f5e0ff */
[----:B------:R-:W-:Y:S01]  /*90b0*/  LOP3.LUT R33, R36, 0x380, RZ, 0xc0, !PT ;  /* 0x0000038024217812 */ /* 0x000fe200078ec0ff */
[--C-:B------:R-:W-:Y:S01]  /*90c0*/  IMAD.X R127, RZ, RZ, R5.reuse, P4 ;  /* 0x000000ffff7f7224 */ /* 0x100fe200020e0605 */
[----:B------:R-:W-:Y:S01]  /*90d0*/  LOP3.LUT R37, R40, 0x380, RZ, 0xc0, !PT ;  /* 0x0000038028257812 */ /* 0x000fe200078ec0ff */
[----:B------:R-:W-:Y:S01]  /*90e0*/  IMAD.X R143, RZ, RZ, R5, P2 ;  /* 0x000000ffff8f7224 */ /* 0x000fe200010e0605 */
[----:B------:R-:W-:Y:S02]  /*90f0*/  SHF.R.U64 R20, R20, 0x3, RZ ;  /* 0x0000000314147819 */ /* 0x000fe400000012ff */
[----:B------:R-:W-:Y:S02]  /*9100*/  LOP3.LUT R15, R4, 0x380, RZ, 0xc0, !PT ;  /* 0x00000380040f7812 */ /* 0x000fe400078ec0ff */
[----:B------:R-:W-:-:S02]  /*9110*/  LOP3.LUT R44, R32, R53, RZ, 0x3c, !PT ;  /* 0x00000035202c7212 */ /* 0x000fc400078e3cff */
[----:B------:R-:W-:Y:S02]  /*9120*/  SHF.R.U64 R33, R33, 0x3, RZ ;  /* 0x0000000321217819 */ /* 0x000fe400000012ff */
[----:B------:R-:W-:Y:S02]  /*9130*/  SHF.R.U64 R37, R37, 0x3, RZ ;  /* 0x0000000325257819 */ /* 0x000fe400000012ff */
[----:B------:R-:W-:Y:S02]  /*9140*/  LOP3.LUT R32, R61, 0x380, RZ, 0xc0, !PT ;  /* 0x000003803d207812 */ /* 0x000fe400078ec0ff */
[----:B------:R-:W-:Y:S02]  /*9150*/  LOP3.LUT R122, R20, R57, RZ, 0x3c, !PT ;  /* 0x00000039147a7212 */ /* 0x000fe400078e3cff */
[----:B------:R-:W-:Y:S02]  /*9160*/  IADD3 R57, P5, R110, 0x6000, RZ ;  /* 0x000060006e397810 */ /* 0x000fe40007fbe0ff */
[----:B------:R-:W-:-:S02]  /*9170*/  IADD3 R12, P3, R4, 0x6040, RZ ;  /* 0x00006040040c7810 */ /* 0x000fc40007f7e0ff */
[----:B------:R-:W-:Y:S02]  /*9180*/  IADD3 R7, P4, R4, 0x6060, RZ ;  /* 0x0000606004077810 */ /* 0x000fe40007f9e0ff */
[----:B------:R-:W-:Y:S01]  /*9190*/  SHF.R.U64 R15, R15, 0x3, RZ ;  /* 0x000000030f0f7819 */ /* 0x000fe200000012ff */
[--C-:B------:R-:W-:Y:S01]  /*91a0*/  IMAD.X R13, RZ, RZ, R5.reuse, P3 ;  /* 0x000000ffff0d7224 */ /* 0x100fe200018e0605 */
[----:B------:R-:W-:Y:S02]  /*91b0*/  IADD3 R69, P2, R110, 0x3000, RZ ;  /* 0x000030006e457810 */ /* 0x000fe40007f5e0ff */
[----:B------:R-:W-:Y:S02]  /*91c0*/  IADD3 R65, P6, R4, 0x4060, RZ ;  /* 0x0000406004417810 */ /* 0x000fe40007fde0ff */
[----:B------:R-:W-:Y:S02]  /*91d0*/  LOP3.LUT R114, R33, R36, RZ, 0x3c, !PT ;  /* 0x0000002421727212 */ /* 0x000fe400078e3cff */
[----:B------:R-:W-:Y:S01]  /*91e0*/  LOP3.LUT R118, R37, R40, RZ, 0x3c, !PT ;  /* 0x0000002825767212 */ /* 0x000fe200078e3cff */
[----:B------:R-:W-:Y:S01]  /*91f0*/  IMAD.X R135, RZ, RZ, R5, P6 ;  /* 0x000000ffff877224 */ /* 0x000fe200030e0605 */
[----:B------:R-:W-:-:S02]  /*9200*/  SHF.R.U64 R32, R32, 0x3, RZ ;  /* 0x0000000320207819 */ /* 0x000fc400000012ff */
[----:B------:R-:W-:Y:S02]  /*9210*/  IADD3 R6, P1, R4, 0x6000, RZ ;  /* 0x0000600004067810 */ /* 0x000fe40007f3e0ff */
[----:B------:R-:W-:Y:S02]  /*9220*/  LOP3.LUT R33, R48, 0x380, RZ, 0xc0, !PT ;  /* 0x0000038030217812 */ /* 0x000fe400078ec0ff */
[----:B------:R-:W-:Y:S01]  /*9230*/  LOP3.LUT R37, R14, 0x380, RZ, 0xc0, !PT ;  /* 0x000003800e257812 */ /* 0x000fe200078ec0ff */
[--C-:B------:R-:W-:Y:S01]  /*9240*/  IMAD.X R139, RZ, RZ, R5.reuse, P1 ;  /* 0x000000ffff8b7224 */ /* 0x100fe200008e0605 */
[----:B------:R-:W-:Y:S02]  /*9250*/  LOP3.LUT R56, R57, 0x380, RZ, 0xc0, !PT ;  /* 0x0000038039387812 */ /* 0x000fe400078ec0ff */
[----:B------:R-:W-:Y:S01]  /*9260*/  LOP3.LUT R4, R15, R4, RZ, 0x3c, !PT ;  /* 0x000000040f047212 */ /* 0x000fe200078e3cff */
[----:B------:R-:W-:Y:S01]  /*9270*/  IMAD.X R15, RZ, RZ, R5, P4 ;  /* 0x000000ffff0f7224 */ /* 0x000fe200020e0605 */
[----:B------:R-:W-:-:S02]  /*9280*/  LOP3.LUT R20, R7, 0x380, RZ, 0xc0, !PT ;  /* 0x0000038007147812 */ /* 0x000fc400078ec0ff */
[----:B------:R-:W-:Y:S02]  /*9290*/  LOP3.LUT R68, R69, 0x380, RZ, 0xc0, !PT ;  /* 0x0000038045447812 */ /* 0x000fe400078ec0ff */
[----:B------:R-:W-:Y:S02]  /*92a0*/  LOP3.LUT R41, R12, 0x380, RZ, 0xc0, !PT ;  /* 0x000003800c297812 */ /* 0x000fe400078ec0ff */
[----:B------:R-:W-:Y:S02]  /*92b0*/  LOP3.LUT R126, R32, R61, RZ, 0x3c, !PT ;  /* 0x0000003d207e7212 */ /* 0x000fe400078e3cff */
[C---:B------:R-:W-:Y:S02]  /*92c0*/  IADD3 R77, P4, R110.reuse, 0x1000, RZ ;  /* 0x000010006e4d7810 */ /* 0x040fe40007f9e0ff */
[----:B------:R-:W-:Y:S02]  /*92d0*/  IADD3 R73, P3, R110, 0x2000, RZ ;  /* 0x000020006e497810 */ /* 0x000fe40007f7e0ff */
[----:B------:R-:W-:-:S02]  /*92e0*/  SHF.R.U64 R33, R33, 0x3, RZ ;  /* 0x0000000321217819 */ /* 0x000fc400000012ff */
[----:B------:R-:W-:Y:S02]  /*92f0*/  SHF.R.U64 R37, R37, 0x3, RZ ;  /* 0x0000000325257819 */ /* 0x000fe400000012ff */
[----:B------:R-:W-:Y:S02]  /*9300*/  IADD3 R61, P6, R110, 0x5000, RZ ;  /* 0x000050006e3d7810 */ /* 0x000fe40007fde0ff */
[----:B------:R-:W-:Y:S02]  /*9310*/  SHF.R.U64 R56, R56, 0x3, RZ ;  /* 0x0000000338387819 */ /* 0x000fe400000012ff */
[----:B------:R-:W-:Y:S02]  /*9320*/  SHF.R.U64 R20, R20, 0x3, RZ ;  /* 0x0000000314147819 */ /* 0x000fe400000012ff */
[----:B------:R-:W-:Y:S02]  /*9330*/  SHF.R.U64 R68, R68, 0x3, RZ ;  /* 0x0000000344447819 */ /* 0x000fe400000012ff */
[----:B------:R-:W-:-:S02]  /*9340*/  SHF.R.U64 R41, R41, 0x3, RZ ;  /* 0x0000000329297819 */ /* 0x000fc400000012ff */
[----:B------:R-:W-:Y:S02]  /*9350*/  LOP3.LUT R76, R77, 0x380, RZ, 0xc0, !PT ;  /* 0x000003804d4c7812 */ /* 0x000fe400078ec0ff */
[----:B------:R-:W-:Y:S02]  /*9360*/  LOP3.LUT R72, R73, 0x380, RZ, 0xc0, !PT ;  /* 0x0000038049487812 */ /* 0x000fe400078ec0ff */
[----:B------:R-:W-:Y:S02]  /*9370*/  LOP3.LUT R36, R65, 0x380, RZ, 0xc0, !PT ;  /* 0x0000038041247812 */ /* 0x000fe400078ec0ff */
[----:B------:R-:W-:Y:S02]  /*9380*/  LOP3.LUT R130, R33, R48, RZ, 0x3c, !PT ;  /* 0x0000003021827212 */ /* 0x000fe400078e3cff */
[----:B------:R-:W-:Y:S02]  /*9390*/  LOP3.LUT R142, R37, R14, RZ, 0x3c, !PT ;  /* 0x0000000e258e7212 */ /* 0x000fe400078e3cff */
[----:B------:R-:W-:-:S02]  /*93a0*/  LOP3.LUT R60, R61, 0x380, RZ, 0xc0, !PT ;  /* 0x000003803d3c7812 */ /* 0x000fc400078ec0ff */
[----:B------:R-:W-:Y:S01]  /*93b0*/  LOP3.LUT R56, R56, R57, RZ, 0x3c, !PT ;  /* 0x0000003938387212 */ /* 0x000fe200078e3cff */
[--C-:B------:R-:W-:Y:S01]  /*93c0*/  IMAD.X R57, RZ, RZ, R111.reuse, P5 ;  /* 0x000000ffff397224 */ /* 0x100fe200028e066f */
[----:B------:R-:W-:Y:S02]  /*93d0*/  LOP3.LUT R33, R6, 0x380, RZ, 0xc0, !PT ;  /* 0x0000038006217812 */ /* 0x000fe400078ec0ff */
[----:B------:R-:W-:Y:S02]  /*93e0*/  LOP3.LUT R14, R20, R7, RZ, 0x3c, !PT ;  /* 0x00000007140e7212 */ /* 0x000fe400078e3cff */
[----:B------:R-:W-:Y:S01]  /*93f0*/  LOP3.LUT R68, R68, R69, RZ, 0x3c, !PT ;  /* 0x0000004544447212 */ /* 0x000fe200078e3cff */
[----:B------:R-:W-:Y:S01]  /*9400*/  IMAD.X R69, RZ, RZ, R111, P2 ;  /* 0x000000ffff457224 */ /* 0x000fe200010e066f */
[----:B------:R-:W-:Y:S02]  /*9410*/  LOP3.LUT R12, R41, R12, RZ, 0x3c, !PT ;  /* 0x0000000c290c7212 */ /* 0x000fe400078e3cff */
[----:B------:R-:W-:-:S02]  /*9420*/  IADD3 R7, P5, R110, 0xc000, RZ ;  /* 0x0000c0006e077810 */ /* 0x000fc40007fbe0ff */
[----:B------:R-:W-:Y:S02]  /*9430*/  SHF.R.U64 R76, R76, 0x3, RZ ;  /* 0x000000034c4c7819 */ /* 0x000fe400000012ff */
[----:B------:R-:W-:Y:S02]  /*9440*/  SHF.R.U64 R72, R72, 0x3, RZ ;  /* 0x0000000348487819 */ /* 0x000fe400000012ff */
[----:B------:R-:W-:Y:S02]  /*9450*/  IADD3 R41, P2, R110, 0x9000, RZ ;  /* 0x000090006e297810 */ /* 0x000fe40007f5e0ff */
[----:B------:R-:W-:Y:S02]  /*9460*/  SHF.R.U64 R36, R36, 0x3, RZ ;  /* 0x0000000324247819 */ /* 0x000fe400000012ff */
[----:B------:R-:W-:Y:S02]  /*9470*/  SHF.R.U64 R60, R60, 0x3, RZ ;  /* 0x000000033c3c7819 */ /* 0x000fe400000012ff */
[----:B------:R-:W-:-:S02]  /*9480*/  SHF.R.U64 R33, R33, 0x3, RZ ;  /* 0x0000000321217819 */ /* 0x000fc400000012ff */
[----:B------:R-:W-:Y:S02]  /*9490*/  LOP3.LUT R20, R7, 0x380, RZ, 0xc0, !PT ;  /* 0x0000038007147812 */ /* 0x000fe400078ec0ff */
[----:B------:R-:W-:Y:S01]  /*94a0*/  LOP3.LUT R76, R76, R77, RZ, 0x3c, !PT ;  /* 0x0000004d4c4c7212 */ /* 0x000fe200078e3cff */
[--C-:B------:R-:W-:Y:S01]  /*94b0*/  IMAD.X R77, RZ, RZ, R111.reuse, P4 ;  /* 0x000000ffff4d7224 */ /* 0x100fe200020e066f */
[----:B------:R-:W-:Y:S01]  /*94c0*/  LOP3.LUT R72, R72, R73, RZ, 0x3c, !PT ;  /* 0x0000004948487212 */ /* 0x000fe200078e3cff */
[--C-:B------:R-:W-:Y:S01]  /*94d0*/  IMAD.X R73, RZ, RZ, R111.reuse, P3 ;  /* 0x000000ffff497224 */ /* 0x100fe200018e066f */
[----:B------:R-:W-:Y:S02]  /*94e0*/  LOP3.LUT R40, R41, 0x380, RZ, 0xc0, !PT ;  /* 0x0000038029287812 */ /* 0x000fe400078ec0ff */
[----:B------:R-:W-:Y:S02]  /*94f0*/  LOP3.LUT R134, R36, R65, RZ, 0x3c, !PT ;  /* 0x0000004124867212 */ /* 0x000fe400078e3cff */
[----:B------:R-:W-:Y:S01]  /*9500*/  LOP3.LUT R60, R60, R61, RZ, 0x3c, !PT ;  /* 0x0000003d3c3c7212 */ /* 0x000fe200078e3cff */
[----:B------:R-:W-:Y:S01]  /*9510*/  IMAD.X R61, RZ, RZ, R111, P6 ;  /* 0x000000ffff3d7224 */ /* 0x000fe200030e066f */
[----:B------:R-:W-:-:S02]  /*9520*/  LOP3.LUT R138, R33, R6, RZ, 0x3c, !PT ;  /* 0x00000006218a7212 */ /* 0x000fc400078e3cff */
[C---:B------:R-:W-:Y:S02]  /*9530*/  IADD3 R65, P1, R110.reuse, 0x4000, RZ ;  /* 0x000040006e417810 */ /* 0x040fe40007f3e0ff */
[C---:B------:R-:W-:Y:S02]  /*9540*/  IADD3 R53, P4, R110.reuse, 0x7000, RZ ;  /* 0x000070006e357810 */ /* 0x040fe40007f9e0ff */
[C---:B------:R-:W-:Y:S02]  /*9550*/  IADD3 R49, P3, R110.reuse, 0x8000, RZ ;  /* 0x000080006e317810 */ /* 0x040fe40007f7e0ff */
[----:B------:R-:W-:Y:S02]  /*9560*/  IADD3 R33, P6, R110, 0xb000, RZ ;  /* 0x0000b0006e217810 */ /* 0x000fe40007fde0ff */
[----:B------:R-:W-:Y:S02]  /*9570*/  SHF.R.U64 R20, R20, 0x3, RZ ;  /* 0x0000000314147819 */ /* 0x000fe400000012ff */
[----:B------:R-:W-:-:S02]  /*9580*/  SHF.R.U64 R40, R40, 0x3, RZ ;  /* 0x0000000328287819 */ /* 0x000fc400000012ff */
[----:B------:R-:W-:Y:S02]  /*9590*/  LOP3.LUT R64, R65, 0x380, RZ, 0xc0, !PT ;  /* 0x0000038041407812 */ /* 0x000fe400078ec0ff */
[----:B------:R-:W-:Y:S02]  /*95a0*/  LOP3.LUT R52, R53, 0x380, RZ, 0xc0, !PT ;  /* 0x0000038035347812 */ /* 0x000fe400078ec0ff */
[----:B------:R-:W-:Y:S02]  /*95b0*/  LOP3.LUT R48, R49, 0x380, RZ, 0xc0, !PT ;  /* 0x0000038031307812 */ /* 0x000fe400078ec0ff */
[----:B------:R-:W-:Y:S02]  /*95c0*/  LOP3.LUT R32, R33, 0x380, RZ, 0xc0, !PT ;  /* 0x0000038021207812 */ /* 0x000fe400078ec0ff */
[----:B------:R-:W-:Y:S02]  /*95d0*/  LOP3.LUT R20, R20, R7, RZ, 0x3c, !PT ;  /* 0x0000000714147212 */ /* 0x000fe400078e3cff */
[----:B------:R-:W-:Y:S01]  /*95e0*/  LOP3.LUT R40, R40, R41, RZ, 0x3c, !PT ;  /* 0x0000002928287212 */ /* 0x000fe200078e3cff */
[----:B------:R-:W-:Y:S01]  /*95f0*/  IMAD.X R41, RZ, RZ, R111, P2 ;  /* 0x000000ffff297224 */ /* 0x000fe200010e066f */
[----:B------:R-:W-:-:S02]  /*9600*/  MOV R81, R4 ;  /* 0x0000000400517202 */ /* 0x000fc40000000f00 */
[----:B------:R-:W-:Y:S02]  /*9610*/  F2FP.F16.F32.PACK_AB R7, R31, R30 ;  /* 0x0000001e1f07723e */ /* 0x000fe400000000ff */
[----:B------:R-:W-:Y:S02]  /*9620*/  F2FP.F16.F32.PACK_AB R5, R27, R26 ;  /* 0x0000001a1b05723e */ /* 0x000fe400000000ff */
[----:B------:R-:W-:Y:S02]  /*9630*/  LOP3.LUT R31, R110, 0x380, RZ, 0xc0, !PT ;  /* 0x000003806e1f7812 */ /* 0x000fe400078ec0ff */
[----:B------:R-:W-:Y:S02]  /*9640*/  SHF.R.U64 R64, R64, 0x3, RZ ;  /* 0x0000000340407819 */ /* 0x000fe400000012ff */
[----:B------:R-:W-:Y:S02]  /*9650*/  SHF.R.U64 R52, R52, 0x3, RZ ;  /* 0x0000000334347819 */ /* 0x000fe400000012ff */
[----:B------:R-:W-:-:S02]  /*9660*/  SHF.R.U64 R48, R48, 0x3, RZ ;  /* 0x0000000330307819 */ /* 0x000fc400000012ff */
[----:B------:R-:W-:Y:S02]  /*9670*/  IADD3 R27, P2, R110, 0xf000, RZ ;  /* 0x0000f0006e1b7810 */ /* 0x000fe40007f5e0ff */
[----:B------:R-:W-:Y:S02]  /*9680*/  SHF.R.U64 R32, R32, 0x3, RZ ;  /* 0x0000000320207819 */ /* 0x000fe400000012ff */
[----:B------:R-:W-:Y:S01]  /*9690*/  F2FP.F16.F32.PACK_AB R4, R204, R207 ;  /* 0x000000cfcc04723e */ /* 0x000fe200000000ff */
[--C-:B------:R-:W-:Y:S01]  /*96a0*/  IMAD.X R89, RZ, RZ, R111.reuse, P2 ;  /* 0x000000ffff597224 */ /* 0x100fe200010e066f */
[----:B------:R-:W-:Y:S01]  /*96b0*/  F2FP.F16.F32.PACK_AB R6, R21, R203 ;  /* 0x000000cb1506723e */ /* 0x000fe200000000ff */
[--C-:B------:R-:W-:Y:S01]  /*96c0*/  IMAD.X R21, RZ, RZ, R111.reuse, P5 ;  /* 0x000000ffff157224 */ /* 0x100fe200028e066f */
[----:B------:R-:W-:Y:S02]  /*96d0*/  SHF.R.U64 R31, R31, 0x3, RZ ;  /* 0x000000031f1f7819 */ /* 0x000fe400000012ff */
        /* <DEDUP_REMOVED lines=8> */
[----:B------:R-:W-:-:S02]  /*9760*/  LOP3.LUT R32, R32, R33, RZ, 0x3c, !PT ;  /* 0x0000002120207212 */ /* 0x000fc400078e3cff */
[C---:B------:R-:W-:Y:S02]  /*9770*/  IADD3 R37, P1, R110.reuse, 0xa000, RZ ;  /* 0x0000a0006e257810 */ /* 0x040fe40007f3e0ff */
[C---:B------:R-:W-:Y:S02]  /*9780*/  IADD3 R85, P4, R110.reuse, 0xd000, RZ ;  /* 0x0000d0006e557810 */ /* 0x040fe40007f9e0ff */
[----:B------:R-:W-:Y:S02]  /*9790*/  IADD3 R33, P3, R110, 0xe000, RZ ;  /* 0x0000e0006e217810 */ /* 0x000fe40007f7e0ff */
[----:B------:R-:W-:Y:S02]  /*97a0*/  LOP3.LUT R110, R31, R110, RZ, 0x3c, !PT ;  /* 0x0000006e1f6e7212 */ /* 0x000fe400078e3cff */
[----:B------:R-:W-:Y:S02]  /*97b0*/  SHF.R.U64 R26, R26, 0x3, RZ ;  /* 0x000000031a1a7819 */ /* 0x000fe400000012ff */
[----:B------:R-:W-:-:S02]  /*97c0*/  MOV R31, R8 ;  /* 0x00000008001f7202 */ /* 0x000fc40000000f00 */
[----:B------:R-:W-:Y:S01]  /*97d0*/  MOV R30, R10 ;  /* 0x0000000a001e7202 */ /* 0x000fe20000000f00 */
[----:B0-----:R-:W-:Y:S01]  /*97e0*/  IMAD.X R81, RZ, RZ, R111, P3 ;  /* 0x000000ffff517224 */ /* 0x001fe200018e066f */
[----:B------:R-:W-:Y:S02]  /*97f0*/  F2FP.F16.F32.PACK_AB R4, R209, R210 ;  /* 0x000000d2d104723e */ /* 0x000fe400000000ff */
[----:B------:R-:W-:Y:S02]  /*9800*/  F2FP.F16.F32.PACK_AB R5, R35, R34 ;  /* 0x000000222305723e */ /* 0x000fe400000000ff */
[----:B------:R-:W-:Y:S02]  /*9810*/  F2FP.F16.F32.PACK_AB R6, R206, R208 ;  /* 0x000000d0ce06723e */ /* 0x000fe400000000ff */
[----:B------:R-:W-:Y:S02]  /*9820*/  F2FP.F16.F32.PACK_AB R7, R39, R38 ;  /* 0x000000262707723e */ /* 0x000fe400000000ff */
[----:B------:R-:W-:-:S02]  /*9830*/  F2FP.F16.F32.PACK_AB R8, R202, R205 ;  /* 0x000000cdca08723e */ /* 0x000fc400000000ff */
[----:B------:R-:W-:Y:S01]  /*9840*/  F2FP.F16.F32.PACK_AB R9, R43, R42 ;  /* 0x0000002a2b09723e */ /* 0x000fe200000000ff */
[----:B------:R0:W-:Y:S01]  /*9850*/  STSM.16.M88.4 [R31], R4 ;  /* 0x000000041f007844 */ /* 0x0001e20000000200 */
        /* <DEDUP_REMOVED lines=67> */
[----:B------:R-:W-:-:S02]  /*9c90*/  F2FP.F16.F32.PACK_AB R146, R149, R148 ;  /* 0x000000949592723e */ /* 0x000fc400000000ff */
[----:B------:R-:W-:Y:S02]  /*9ca0*/  F2FP.F16.F32.PACK_AB R147, R151, R150 ;  /* 0x000000969793723e */ /* 0x000fe400000000ff */
[----:B------:R-:W-:Y:S02]  /*9cb0*/  SHF.R.U64 R36, R36, 0x3, RZ ;  /* 0x0000000324247819 */ /* 0x000fe400000012ff */
[----:B------:R-:W-:Y:S01]  /*9cc0*/  SHF.R.U64 R84, R84, 0x3, RZ ;  /* 0x0000000354547819 */ /* 0x000fe200000012ff */
[----:B------:R1:W-:Y:S01]  /*9cd0*/  STSM.16.M88.4 [R35], R144 ;  /* 0x0000009023007844 */ /* 0x0003e20000000200 */
[----:B------:R-:W-:Y:S02]  /*9ce0*/  SHF.R.U64 R80, R80, 0x3, RZ ;  /* 0x0000000350507819 */ /* 0x000fe400000012ff */
[----:B------:R-:W-:Y:S01]  /*9cf0*/  LOP3.LUT R36, R36, R37, RZ, 0x3c, !PT ;  /* 0x0000002524247212 */ /* 0x000fe200078e3cff */
[--C-:B------:R-:W-:Y:S01]  /*9d00*/  IMAD.X R37, RZ, RZ, R111.reuse, P1 ;  /* 0x000000ffff257224 */ /* 0x100fe200008e066f */
[----:B------:R-:W-:Y:S01]  /*9d10*/  LOP3.LUT R84, R84, R85, RZ, 0x3c, !PT ;  /* 0x0000005554547212 */ /* 0x000fe200078e3cff */
[--C-:B------:R-:W-:Y:S01]  /*9d20*/  IMAD.X R85, RZ, RZ, R111.reuse, P4 ;  /* 0x000000ffff557224 */ /* 0x100fe200020e066f */
[----:B------:R-:W-:Y:S01]  /*9d30*/  LOP3.LUT R80, R80, R33, RZ, 0x3c, !PT ;  /* 0x0000002150507212 */ /* 0x000fe200078e3cff */
[----:B------:R-:W-:Y:S01]  /*9d40*/  IMAD.X R33, RZ, RZ, R111, P6 ;  /* 0x000000ffff217224 */ /* 0x000fe200030e066f */
[----:B------:R-:W-:Y:S06]  /*9d50*/  BAR.SYNC.DEFER_BLOCKING 0x1, 0x100 ;  /* 0x0044000000007b1d */ /* 0x000fec0000010000 */
[----:B------:R-:W-:Y:S05]  /*9d60*/  @P0 BRA `(.L_x_221) ;  /* 0x0000000000cc0947 */ /* 0x000fea0003800000 */
[----:B------:R-:W0:Y:S01]  /*9d70*/  LDC R10, c[0x0][0xce8] ;  /* 0x00033a00ff0a7b82 */ /* 0x000e220000000800 */
[----:B-1----:R-:W-:Y:S01]  /*9d80*/  IMAD R4, RZ, RZ, -UR41 ;  /* 0x80000029ff047e24 */ /* 0x002fe2000f8e02ff */
[----:B------:R-:W-:Y:S02]  /*9d90*/  ULDC.64 UR8, c[0x0][0xc90] ;  /* 0x0003240000087ab9 */ /* 0x000fe40000000a00 */
        /* <DEDUP_REMOVED lines=32> */
[----:B------:R-:W-:Y:S01]  /*9fa0*/  IMAD.MOV R9, RZ, RZ, -R19 ;  /* 0x000000ffff097224 */ /* 0x000fe200078e0a13 */
[----:B------:R-:W-:Y:S01]  /*9fb0*/  LEA R11, P0, R4, UR4, 0x2 ;  /* 0x00000004040b7c11 */ /* 0x000fe2000f8010ff */
[----:B------:R-:W-:Y:S01]  /*9fc0*/  IMAD.IADD R5, R5, 0x1, R7 ;  /* 0x0000000105057824 */ /* 0x000fe200078e0207 */
[----:B------:R-:W-:Y:S02]  /*9fd0*/  ULDC UR4, c[0x0][0xb88] ;  /* 0x0002e20000047ab9 */ /* 0x000fe40000000800 */
[----:B------:R-:W-:Y:S01]  /*9fe0*/  IMAD R8, R10, UR4, RZ ;  /* 0x000000040a087c24 */ /* 0x000fe2000f8e02ff */
[----:B------:R-:W-:Y:S01]  /*9ff0*/  SHFL.IDX PT, R6, R11, 0x1, 0x1c1f ;  /* 0x003c1f000b067f89 */ /* 0x000fe200000e0000 */
[----:B------:R-:W-:Y:S02]  /*a000*/  LEA.HI.X R12, R4, UR5, R5, 0x2, P0 ;  /* 0x00000005040c7c11 */ /* 0x000fe400080f1405 */
[----:B------:R-:W-:Y:S01]  /*a010*/  ISETP.NE.AND P0, PT, R18, R9, PT ;  /* 0x000000091200720c */ /* 0x000fe20003f05270 */
[----:B------:R-:W-:Y:S01]  /*a020*/  SHFL.IDX PT, R4, R11, RZ, 0x1c1f ;  /* 0x001c1fff0b047589 */ /* 0x000fe200000e0000 */
[----:B------:R-:W-:-:S02]  /*a030*/  VIADD R9, R15, 0x8 ;  /* 0x000000080f097836 */ /* 0x000fc40000000000 */
[-C--:B------:R-:W-:Y:S01]  /*a040*/  ISETP.GE.OR P1, PT, R15, R8.reuse, P0 ;  /* 0x000000080f00720c */ /* 0x080fe20000726670 */
[----:B------:R-:W0:Y:S02]  /*a050*/  SHFL.IDX PT, R5, R12, RZ, 0x1c1f ;  /* 0x001c1fff0c057589 */ /* 0x000e2400000e0000 */
[----:B------:R-:W-:Y:S02]  /*a060*/  ISETP.GE.OR P0, PT, R9, R8, P0 ;  /* 0x000000080900720c */ /* 0x000fe40000706670 */
[----:B------:R-:W1:Y:S08]  /*a070*/  SHFL.IDX PT, R7, R12, 0x1, 0x1c1f ;  /* 0x003c1f000c077f89 */ /* 0x000e7000000e0000 */
[----:B0-----:R0:W-:Y:S04]  /*a080*/  @!P1 ST.E desc[UR38][R4.64], R3 ;  /* 0x0000000304009985 */ /* 0x0011e8000c101926 */
[----:B-1----:R0:W-:Y:S02]  /*a090*/  @!P0 ST.E desc[UR38][R6.64], R0 ;  /* 0x0000000006008985 */ /* 0x0021e4000c101926 */
.L_x_221:
[----:B------:R-:W2:Y:S01]  /*a0a0*/  LDC R14, c[0x0][0xce8] ;  /* 0x00033a00ff0e7b82 */ /* 0x000ea20000000800 */
[----:B------:R-:W-:Y:S01]  /*a0b0*/  ULDC UR12, c[0x0][0xbc8] ;  /* 0x0002f200000c7ab9 */ /* 0x000fe20000000800 */
[----:B01----:R0:W5:Y:S04]  /*a0c0*/  LD.E.128 R4, desc[UR38][R20.64] ;  /* 0x0000002614047980 */ /* 0x003168000c101d00 */
[----:B------:R-:W5:Y:S02]  /*a0d0*/  LD.E.128 R108, desc[UR38][R110.64] ;  /* 0x000000266e6c7980 */ /* 0x000f64000c101d00 */
[----:B------:R-:W1:Y:S01]  /*a0e0*/  LDC R10, c[0x0][0xd38] ;  /* 0x00034e00ff0a7b82 */ /* 0x000e620000000800 */
[----:B------:R-:W-:Y:S01]  /*a0f0*/  ISETP.GE.AND P1, PT, R190, UR12, PT ;  /* 0x0000000cbe007c0c */ /* 0x000fe2000bf26270 */
[----:B------:R-:W-:Y:S01]  /*a100*/  IMAD R9, RZ, RZ, -UR41 ;  /* 0x80000029ff097e24 */ /* 0x000fe2000f8e02ff */
[----:B------:R-:W-:Y:S01]  /*a110*/  ULDC.64 UR8, c[0x0][0xbe8] ;  /* 0x0002fa0000087ab9 */ /* 0x000fe20000000a00 */
[----:B------:R-:W5:Y:S04]  /*a120*/  LD.E.128 R76, desc[UR38][R76.64] ;  /* 0x000000264c4c7980 */ /* 0x000f68000c101d00 */
[----:B------:R-:W3:Y:S01]  /*a130*/  LDC.64 R12, c[0x0][0xbe0] ;  /* 0x0002f800ff0c7b82 */ /* 0x000ee20000000a00 */
[----:B------:R-:W5:Y:S04]  /*a140*/  LD.E.128 R72, desc[UR38][R72.64] ;  /* 0x0000002648487980 */ /* 0x000f68000c101d00 */
[----:B------:R-:W5:Y:S01]  /*a150*/  LD.E.128 R68, desc[UR38][R68.64] ;  /* 0x0000002644447980 */ /* 0x000f62000c101d00 */
[----:B--2---:R-:W-:-:S03]  /*a160*/  ISETP.NE.AND P3, PT, R14, 0x1, PT ;  /* 0x000000010e00780c */ /* 0x004fc60003f65270 */
        /* <DEDUP_REMOVED lines=11> */
[----:B------:R-:W2:Y:S01]  /*a220*/  @P3 LDC R11, c[0x0][0xcf0] ;  /* 0x00033c00ff0b3b82 */ /* 0x000ea20000000800 */
[----:B------:R-:W-:Y:S01]  /*a230*/  IMAD.SHL.U32 R8, R8, 0x4, RZ ;  /* 0x0000000408087824 */ /* 0x000fe200078e00ff */
[----:B------:R-:W-:Y:S01]  /*a240*/  LOP3.LUT R3, R3, 0x2, R0, 0xe2, !PT ;  /* 0x0000000203037812 */ /* 0x000fe200078ee200 */
[----:B------:R-:W5:Y:S01]  /*a250*/  LD.E.128 R48, desc[UR38][R48.64] ;  /* 0x0000002630307980 */ /* 0x000f62000c101d00 */
[----:B------:R-:W-:Y:S01]  /*a260*/  ISETP.GE.AND P0, PT, R188, UR12, PT ;  /* 0x0000000cbc007c0c */ /* 0x000fe2000bf06270 */
[----:B-1----:R-:W-:Y:S01]  /*a270*/  IMAD R28, R10, R9, UR43 ;  /* 0x0000002b0a1c7e24 */ /* 0x002fe2000f8e0209 */
[----:B------:R-:W-:Y:S01]  /*a280*/  LOP3.LUT R3, R8, 0x4, R3, 0xe2, !PT ;  /* 0x0000000408037812 */ /* 0x000fe200078ee203 */
[----:B------:R-:W-:Y:S01]  /*a290*/  IMAD R0, R211, 0x20, R213 ;  /* 0x00000020d3007824 */ /* 0x000fe200078e02d5 */
[----:B------:R-:W-:Y:S01]  /*a2a0*/  SEL R8, RZ, 0xffffffff, P0 ;  /* 0xffffffffff087807 */ /* 0x000fe20000000000 */
[----:B------:R-:W5:Y:S02]  /*a2b0*/  LD.E.128 R40, desc[UR38][R40.64] ;  /* 0x0000002628287980 */ /* 0x000f64000c101d00 */
[----:B------:R-:W-:-:S02]  /*a2c0*/  IMAD R15, R28, 0x40, R0 ;  /* 0x000000401c0f7824 */ /* 0x000fc400078e0200 */
[----:B------:R-:W-:Y:S01]  /*a2d0*/  IMAD.SHL.U32 R8, R8, 0x8, RZ ;  /* 0x0000000808087824 */ /* 0x000fe200078e00ff */
[----:B------:R-:W-:Y:S01]  /*a2e0*/  ISETP.GE.AND P1, PT, R187, UR12, PT ;  /* 0x0000000cbb007c0c */ /* 0x000fe2000bf26270 */
[----:B------:R-:W5:Y:S01]  /*a2f0*/  LD.E.128 R36, desc[UR38][R36.64] ;  /* 0x0000002624247980 */ /* 0x000f62000c101d00 */
[----:B0-----:R-:W-:Y:S02]  /*a300*/  @P3 IMAD.HI.U32 R0, R15, R20, RZ ;  /* 0x000000140f003227 */ /* 0x001fe400078e00ff */
[----:B------:R-:W-:Y:S01]  /*a310*/  LOP3.LUT R3, R8, 0x8, R3, 0xe2, !PT ;  /* 0x0000000808037812 */ /* 0x000fe200078ee203 */
[----:B------:R-:W-:Y:S01]  /*a320*/  UIMAD UR6, UR10, UR8, URZ ;  /* 0x000000080a0672a4 */ /* 0x000fe2000f8e023f */
[----:B------:R-:W-:Y:S01]  /*a330*/  IMAD.MOV.U32 R8, RZ, RZ, R15 ;  /* 0x000000ffff087224 */ /* 0x000fe200078e000f */
[----:B------:R-:W5:Y:S01]  /*a340*/  LD.E.128 R32, desc[UR38][R32.64] ;  /* 0x0000002620207980 */ /* 0x000f62000c101d00 */
[----:B--2---:R-:W-:-:S03]  /*a350*/  @P3 SHF.R.U32.HI R8, RZ, R11, R0 ;  /* 0x0000000bff083219 */ /* 0x004fc60000011600 */
[----:B------:R-:W5:Y:S01]  /*a360*/  LD.E.128 R84, desc[UR38][R84.64] ;  /* 0x0000002654547980 */ /* 0x000f62000c101d00 */
[----:B------:R-:W-:Y:S01]  /*a370*/  SEL R0, RZ, 0xffffffff, P1 ;  /* 0xffffffffff007807 */ /* 0x000fe20000800000 */
[----:B------:R-:W-:Y:S01]  /*a380*/  UIMAD.WIDE.U32 UR4, UR7, UR8, URZ ;  /* 0x00000008070472a5 */ /* 0x000fe2000f8e003f */
[--C-:B------:R-:W-:Y:S01]  /*a390*/  SHF.R.S32.HI R11, RZ, 0x1f, R8.reuse ;  /* 0x0000001fff0b7819 */ /* 0x100fe20000011408 */
[----:B------:R-:W-:Y:S01]  /*a3a0*/  UIMAD UR6, UR7, UR9, UR6 ;  /* 0x00000009070672a4 */ /* 0x000fe2000f8e0206 */
[----:B------:R-:W-:Y:S01]  /*a3b0*/  ISETP.GE.AND P0, PT, R186, UR12, PT ;  /* 0x0000000cba007c0c */ /* 0x000fe2000bf06270 */
[----:B------:R-:W-:Y:S01]  /*a3c0*/  IMAD.SHL.U32 R0, R0, 0x10, RZ ;  /* 0x0000001000007824 */ /* 0x000fe200078e00ff */
[----:B------:R-:W-:Y:S01]  /*a3d0*/  ULDC.64 UR8, c[0x0][0xbf0] ;  /* 0x0002fc0000087ab9 */ /* 0x000fe20000000a00 */
[----:B------:R-:W-:Y:S01]  /*a3e0*/  UIADD3 UR5, UR5, UR6, URZ ;  /* 0x0000000605057290 */ /* 0x000fe2000fffe03f */
[----:B------:R-:W-:Y:S01]  /*a3f0*/  IMAD.MOV R10, RZ, RZ, -R8 ;  /* 0x000000ffff0a7224 */ /* 0x000fe200078e0a08 */
[----:B------:R-:W-:Y:S01]  /*a400*/  UIMAD UR6, UR11, UR8, URZ ;  /* 0x000000080b0672a4 */ /* 0x000fe2000f8e023f */
[----:B------:R-:W-:Y:S01]  /*a410*/  SEL R9, RZ, 0xffffffff, P0 ;  /* 0xffffffffff097807 */ /* 0x000fe20000000000 */
[----:B---3--:R-:W-:Y:S01]  /*a420*/  IMAD R11, R11, R12, RZ ;  /* 0x0000000c0b0b7224 */ /* 0x008fe200078e02ff */
[----:B------:R-:W-:Y:S01]  /*a430*/  LOP3.LUT R0, R0, 0x10, R3, 0xe2, !PT ;  /* 0x0000001000007812 */ /* 0x000fe200078ee203 */
[----:B------:R-:W-:Y:S01]  /*a440*/  IMAD R3, R14, R10, R15 ;  /* 0x0000000a0e037224 */ /* 0x000fe200078e020f */
[----:B------:R-:W-:Y:S01]  /*a450*/  UIMAD UR6, UR42, UR9, UR6 ;  /* 0x000000092a0672a4 */ /* 0x000fe2000f8e0206 */
[----:B------:R-:W-:Y:S01]  /*a460*/  IMAD R13, R8, R13, R11 ;  /* 0x0000000d080d7224 */ /* 0x000fe200078e020b */
[----:B------:R-:W-:Y:S01]  /*a470*/  UIMAD.WIDE.U32 UR42, UR42, UR8, UR4 ;  /* 0x000000082a2a72a5 */ /* 0x000fe2000f8e0004 */
[----:B------:R-:W-:Y:S01]  /*a480*/  IMAD.SHL.U32 R11, R9, 0x20, RZ ;  /* 0x00000020090b7824 */ /* 0x000fe200078e00ff */
[----:B------:R-:W-:Y:S01]  /*a490*/  ISETP.GE.AND P0, PT, R215, UR12, PT ;  /* 0x0000000cd7007c0c */ /* 0x000fe2000bf06270 */
[----:B------:R-:W-:Y:S01]  /*a4a0*/  ULDC.64 UR4, c[0x0][0xbd8] ;  /* 0x0002f60000047ab9 */ /* 0x000fe20000000a00 */
[----:B------:R-:W-:Y:S01]  /*a4b0*/  SHF.R.S32.HI R10, RZ, 0x1f, R3 ;  /* 0x0000001fff0a7819 */ /* 0x000fe20000011403 */
[----:B------:R-:W-:Y:S01]  /*a4c0*/  UIADD3 UR43, UR43, UR6, URZ ;  /* 0x000000062b2b7290 */ /* 0x000fe2000fffe03f */
[----:B------:R-:W-:Y:S01]  /*a4d0*/  LOP3.LUT R0, R11, 0x20, R0, 0xe2, !PT ;  /* 0x000000200b007812 */ /* 0x000fe200078ee200 */
[----:B------:R-:W5:Y:S01]  /*a4e0*/  LD.E.128 R80, desc[UR38][R80.64] ;  /* 0x0000002650507980 */ /* 0x000f62000c101d00 */
[----:B------:R-:W-:Y:S01]  /*a4f0*/  SEL R11, RZ, 0x40, P0 ;  /* 0x00000040ff0b7807 */ /* 0x000fe20000000000 */
[----:B------:R-:W-:Y:S01]  /*a500*/  IMAD R10, R10, UR4, RZ ;  /* 0x000000040a0a7c24 */ /* 0x000fe2000f8e02ff */
[----:B------:R-:W-:Y:S01]  /*a510*/  ULDC.64 UR6, c[0x0][0xb80] ;  /* 0x0002e00000067ab9 */ /* 0x000fe20000000a00 */
[----:B------:R-:W5:Y:S01]  /*a520*/  LD.E.128 R88, desc[UR38][R88.64] ;  /* 0x0000002658587980 */ /* 0x000f62000c101d00 */
[----:B------:R-:W-:Y:S01]  /*a530*/  IMAD.WIDE.U32 R8, R8, R12, UR42 ;  /* 0x0000002a08087e25 */ /* 0x000fe2000f8e000c */
        /* <DEDUP_REMOVED lines=48> */
[-C--:B--2---:R-:W-:Y:S02]  /*a840*/  @!P1 LEA R12, P6, R186, R10.reuse, 0x1 ;  /* 0x0000000aba0c9211 */ /* 0x084fe400078c08ff */
        /* <DEDUP_REMOVED lines=9> */
.L_x_223:
[----:B------:R-:W-:Y:S05]  /*a8e0*/  BSYNC B0 ;  /* 0x0000000000007941 */ /* 0x000fea0003800000 */
.L_x_222:
[----:B---3-5:R-:W-:Y:S01]  /*a8f0*/  VIADD R4, R28, 0x20 ;  /* 0x000000201c047836 */ /* 0x028fe20000000000 */
[----:B------:R3:W4:Y:S01]  /*a900*/  SHFL.IDX PT, R7, R27, 0x1, 0x181f ;  /* 0x00381f001b077f89 */ /* 0x00072200000e0000 */
[----:B------:R-:W-:Y:S03]  /*a910*/  BSSY B0, `(.L_x_224) ;  /* 0x0000023000007945 */ /* 0x000fe60003800000 */
[----:B------:R-:W-:Y:S01]  /*a920*/  ISETP.GE.AND P0, PT, R4, R29, PT ;  /* 0x0000001d0400720c */ /* 0x000fe20003f06270 */
[----:B------:R3:W0:-:S12]  /*a930*/  SHFL.IDX PT, R6, R26, 0x1, 0x181f ;  /* 0x00381f001a067f89 */ /* 0x00061800000e0000 */
[----:B---3--:R-:W-:Y:S05]  /*a940*/  @P0 BRA `(.L_x_225) ;  /* 0x00000000007c0947 */ /* 0x008fea0003800000 */
[----:B------:R-:W-:Y:S02]  /*a950*/  ISETP.GE.AND P2, PT, R190, UR12, PT ;  /* 0x0000000cbe007c0c */ /* 0x000fe4000bf46270 */
[----:B------:R-:W-:Y:S02]  /*a960*/  ISETP.GE.AND P3, PT, R17, UR12, PT ;  /* 0x0000000c11007c0c */ /* 0x000fe4000bf66270 */
[----:B------:R-:W-:Y:S02]  /*a970*/  ISETP.GE.AND P5, PT, R189, UR12, PT ;  /* 0x0000000cbd007c0c */ /* 0x000fe4000bfa6270 */
[----:B------:R-:W-:Y:S02]  /*a980*/  ISETP.GE.AND P4, PT, R188, UR12, PT ;  /* 0x0000000cbc007c0c */ /* 0x000fe4000bf86270 */
[----:B------:R-:W-:-:S05]  /*a990*/  LOP3.LUT P1, RZ, R0, 0x40, RZ, 0xc0, !PT ;  /* 0x0000004000ff7812 */ /* 0x000fca000782c0ff */
[CC--:B0-----:R-:W-:Y:S02]  /*a9a0*/  @!P2 LEA R8, P0, R190.reuse, R6.reuse, 0x1 ;  /* 0x00000006be08a211 */ /* 0x0c1fe400078008ff */
[----:B----4-:R-:W-:Y:S02]  /*a9b0*/  @!P3 IMAD.WIDE R4, R17, 0x2, R6 ;  /* 0x000000021104b825 */ /* 0x010fe400078e0206 */
[-C--:B------:R-:W-:Y:S02]  /*a9c0*/  @!P2 LEA.HI.X R9, R190, R7.reuse, R224, 0x1, P0 ;  /* 0x00000007be09a211 */ /* 0x080fe400000f0ce0 */
[----:B-1----:R-:W-:Y:S01]  /*a9d0*/  @!P5 LEA R10, P0, R189, R6, 0x1 ;  /* 0x00000006bd0ad211 */ /* 0x002fe200078008ff */
[----:B------:R0:W-:Y:S01]  /*a9e0*/  @!P3 ST.E.128 desc[UR38][R4.64], R76 ;  /* 0x0000004c0400b985 */ /* 0x0001e2000c101d26 */
[----:B------:R-:W-:Y:S02]  /*a9f0*/  ISETP.GE.AND P3, PT, R187, UR12, PT ;  /* 0x0000000cbb007c0c */ /* 0x000fe4000bf66270 */
[----:B--2---:R-:W-:Y:S01]  /*aa00*/  @!P5 LEA.HI.X R11, R189, R7, R223, 0x1, P0 ;  /* 0x00000007bd0bd211 */ /* 0x004fe200000f0cdf */
        /* <DEDUP_REMOVED lines=8> */
[-C--:B0-----:R-:W-:Y:S02]  /*aa90*/  @!P2 LEA R4, P6, R186, R6.reuse, 0x1 ;  /* 0x00000006ba04a211 */ /* 0x081fe400078c08ff */
        /* <DEDUP_REMOVED lines=10> */
.L_x_225:
[----:B------:R-:W-:Y:S05]  /*ab40*/  BSYNC B0 ;  /* 0x0000000000007941 */ /* 0x000fea0003800000 */
.L_x_224:
[----:B------:R-:W5:Y:S02]  /*ab50*/  LDC R0, c[0x0][0xd34] ;  /* 0x00034d00ff007b82 */ /* 0x000f640000000800 */
[----:B-----5:R-:W-:-:S13]  /*ab60*/  ISETP.LE.AND P0, PT, R0, UR40, PT ;  /* 0x0000002800007c0c */ /* 0x020fda000bf03270 */
[----:B------:R-:W-:Y:S05]  /*ab70*/  @!P0 BRA `(.L_x_226) ;  /* 0xffffff6400148947 */ /* 0x000fea000383ffff */
[----:B------:R-:W-:Y:S05]  /*ab80*/  EXIT ;  /* 0x000000000000794d */ /* 0x000fea0003800000 */
.L_x_194:
        /* <DEDUP_REMOVED lines=8> */
[----:B------:R0:W-:Y:S07]  /*ac10*/  STL [R1+0x8], R3 ;  /* 0x0000080301007387 */ /* 0x0001ee0000100800 */
[----:B------:R-:W-:Y:S05]  /*ac20*/  @P0 BRA `(.L_x_227) ;  /* 0x0000005800500947 */ /* 0x000fea0003800000 */
[----:B------:R-:W1:Y:S01]  /*ac30*/  S2UR UR4, SR_CgaCtaId ;  /* 0x00000000000479c3 */ /* 0x000e620000008800 */
[C---:B------:R-:W-:Y:S01]  /*ac40*/  IMAD.SHL.U32 R2, R0.reuse, 0x8, RZ ;  /* 0x0000000800027824 */ /* 0x040fe200078e00ff */
[----:B------:R-:W-:Y:S01]  /*ac50*/  LOP3.LUT R5, R0, 0x7f, RZ, 0xc0, !PT ;  /* 0x0000007f00057812 */ /* 0x000fe200078ec0ff */
[----:B------:R-:W-:Y:S01]  /*ac60*/  UMOV UR36, 0x400 ;  /* 0x0000040000247882 */ /* 0x000fe20000000000 */
[----:B------:R-:W-:Y:S01]  /*ac70*/  IMAD.MOV.U32 R19, RZ, RZ, RZ ;  /* 0x000000ffff137224 */ /* 0x000fe200078e00ff */
[----:B------:R-:W-:Y:S01]  /*ac80*/  ULDC.64 UR40, c[0x0][0x198] ;  /* 0x0000660000287ab9 */ /* 0x000fe20000000a00 */
[C---:B0-----:R-:W-:Y:S01]  /*ac90*/  LOP3.LUT R3, R2.reuse, 0x1f8, RZ, 0xc0, !PT ;  /* 0x000001f802037812 */ /* 0x041fe200078ec0ff */
[----:B------:R-:W-:Y:S01]  /*aca0*/  ULDC UR37, c[0x0][0xc] ;  /* 0x0000030000257ab9 */ /* 0x000fe20000000800 */
[----:B------:R-:W-:Y:S02]  /*acb0*/  LOP3.LUT R2, R2, 0x38, RZ, 0xc0, !PT ;  /* 0x0000003802027812 */ /* 0x000fe400078ec0ff */
        /* <DEDUP_REMOVED lines=8> */
[----:B------:R-:W-:Y:S01]  /*ad40*/  LEA R4, R3, UR36, 0x1 ;  /* 0x0000002403047c11 */ /* 0x000fe2000f8e08ff */
[----:B------:R-:W-:-:S04]  /*ad50*/  IMAD.U32 R3, RZ, RZ, UR5 ;  /* 0x00000005ff037e24 */ /* 0x000fc8000f8e00ff */
[----:B------:R0:W-:Y:S04]  /*ad60*/  STL [R1+0x4], R4 ;  /* 0x0000040401007387 */ /* 0x0001e80000100800 */
[----:B------:R1:W-:Y:S04]  /*ad70*/  STL [R1+0x24], R3 ;  /* 0x0000240301007387 */ /* 0x0003e80000100800 */
[----:B------:R2:W-:Y:S01]  /*ad80*/  STL [R1+0x8], R0 ;  /* 0x0000080001007387 */ /* 0x0005e20000100800 */
[----:B0-----:R-:W-:-:S03]  /*ad90*/  LOP3.LUT R4, R2, 0x80, RZ, 0xfc, !PT ;  /* 0x0000008002047812 */ /* 0x001fc600078efcff */
[----:B------:R0:W-:Y:S01]  /*ada0*/  STL [R1+0x50], RZ ;  /* 0x000050ff01007387 */ /* 0x0001e20000100800 */
[C---:B------:R-:W-:Y:S02]  /*adb0*/  LOP3.LUT R4, R2.reuse, 0x140, RZ, 0xfc, !PT ;  /* 0x0000014002047812 */ /* 0x040fe400078efcff */
[C---:B-1----:R-:W-:Y:S02]  /*adc0*/  LOP3.LUT R3, R2.reuse, 0xc0, RZ, 0xfc, !PT ;  /* 0x000000c002037812 */ /* 0x042fe400078efcff */
[C---:B------:R-:W-:Y:S02]  /*add0*/  LOP3.LUT R3, R2.reuse, 0x180, RZ, 0xfc, !PT ;  /* 0x0000018002037812 */ /* 0x040fe400078efcff */
[C---:B--2---:R-:W-:Y:S02]  /*ade0*/  LOP3.LUT R0, R2.reuse, 0x40, RZ, 0xfc, !PT ;  /* 0x0000004002007812 */ /* 0x044fe400078efcff */
[C---:B------:R-:W-:Y:S02]  /*adf0*/  LOP3.LUT R0, R2.reuse, 0x100, RZ, 0xfc, !PT ;  /* 0x0000010002007812 */ /* 0x040fe400078efcff */
[----:B0-----:R-:W-:-:S07]  /*ae00*/  LOP3.LUT R0, R2, 0x1c0, RZ, 0xfc, !PT ;  /* 0x000001c002007812 */ /* 0x001fce00078efcff */
.L_x_323:
        /* <DEDUP_REMOVED lines=11> */
[----:B0-----:R-:W-:-:S13]  /*aec0*/  ISETP.NE.AND P0, PT, R0, 0x1, PT ;  /* 0x000000010000780c */ /* 0x001fda0003f05270 */
[----:B------:R-:W2:Y:S08]  /*aed0*/  @P0 LDC R2, c[0x0][0xd3c] ;  /* 0x00034f00ff020b82 */ /* 0x000eb00000000800 */
[----:B------:R-:W0:Y:S01]  /*aee0*/  @P0 LDC R0, c[0x0][0xd40] ;  /* 0x00035000ff000b82 */ /* 0x000e220000000800 */
[----:B--2---:R-:W-:-:S04]  /*aef0*/  @P0 IMAD.HI.U32 R2, R3, R2, RZ ;  /* 0x0000000203020227 */ /* 0x004fc800078e00ff */
[----:B------:R-:W-:Y:S01]  /*af00*/  IMAD.MOV.U32 R4, RZ, RZ, R3 ;  /* 0x000000ffff047224 */ /* 0x000fe200078e0003 */
[----:B0-----:R-:W-:Y:S02]  /*af10*/  @P0 SHF.R.U32.HI R4, RZ, R0, R2 ;  /* 0x00000000ff040219 */ /* 0x001fe40000011602 */
[----:B-1----:R-:W-:-:S03]  /*af20*/  ISETP.NE.AND P0, PT, R17, 0x1, PT ;  /* 0x000000011100780c */ /* 0x002fc60003f05270 */
[----:B------:R-:W-:Y:S01]  /*af30*/  IMAD.MOV.U32 R5, RZ, RZ, R4 ;  /* 0x000000ffff057224 */ /* 0x000fe200078e0004 */
[----:B------:R-:W-:Y:S09]  /*af40*/  STL [R1+0x14], R4 ;  /* 0x0000140401007387 */ /* 0x000ff20000100800 */
[----:B------:R-:W0:Y:S02]  /*af50*/  @P0 LDC.64 R2, c[0x0][0xd48] ;  /* 0x00035200ff020b82 */ /* 0x000e240000000a00 */
[----:B0-----:R-:W-:-:S05]  /*af60*/  @P0 IMAD.HI.U32 R2, R4, R2, RZ ;  /* 0x0000000204020227 */ /* 0x001fca00078e00ff */
[----:B------:R-:W-:Y:S02]  /*af70*/  @P0 SHF.R.U32.HI R5, RZ, R3, R2 ;  /* 0x00000003ff050219 */ /* 0x000fe40000011602 */
[----:B------:R-:W-:-:S03]  /*af80*/  PLOP3.LUT P0, PT, PT, PT, UP0, 0x80, 0x0 ;  /* 0x000000000000781c */ /* 0x000fc60003f0f008 */
[----:B------:R-:W-:Y:S01]  /*af90*/  IMAD.MOV R0, RZ, RZ, -R5 ;  /* 0x000000ffff007224 */ /* 0x000fe200078e0a05 */
[----:B------:R-:W-:Y:S03]  /*afa0*/  STL [R1+0x10], R5 ;  /* 0x0000100501007387 */ /* 0x000fe60000100800 */
[----:B------:R-:W-:Y:S02]  /*afb0*/  IMAD R17, R17, R0, R4 ;  /* 0x0000000011117224 */ /* 0x000fe400078e0204 */
[----:B------:R-:W0:Y:S02]  /*afc0*/  LDC R0, c[0x0][0x2f0] ;  /* 0x0000bc00ff007b82 */ /* 0x000e240000000800 */
[----:B0-----:R-:W-:-:S04]  /*afd0*/  IMAD R2, R0, UR4, RZ ;  /* 0x0000000400027c24 */ /* 0x001fc8000f8e02ff */
[----:B------:R-:W-:Y:S01]  /*afe0*/  VIADD R0, R2, 0x3f ;  /* 0x0000003f02007836 */ /* 0x000fe20000000000 */
[----:B------:R0:W-:Y:S04]  /*aff0*/  STL [R1+0x4c], R2 ;  /* 0x00004c0201007387 */ /* 0x0001e80000100800 */
[----:B0-----:R-:W-:-:S04]  /*b000*/  SHF.R.S32.HI R2, RZ, 0x1f, R0 ;  /* 0x0000001fff027819 */ /* 0x001fc80000011400 */
        /* <DEDUP_REMOVED lines=8> */
[----:B------:R-:W-:Y:S02]  /*b090*/  IMAD.U32 R4, RZ, RZ, UR6 ;  /* 0x00000006ff047e24 */ /* 0x000fe4000f8e00ff */
[----:B------:R-:W1:Y:S01]  /*b0a0*/  LDC.64 R2, c[0x4][R2] ;  /* 0x0100000002027b82 */ /* 0x000e620000000a00 */
        /* <DEDUP_REMOVED lines=9> */
[----:B01----:R-:W-:Y:S05]  /*b140*/  CALL.ABS.NOINC R2 ;  /* 0x0000000002007343 */ /* 0x003fea0003c00000 */
.L_x_228:
        /* <DEDUP_REMOVED lines=19> */
[----:B0-2---:R-:W-:Y:S05]  /*b280*/  CALL.ABS.NOINC R2 ;  /* 0x0000000002007343 */ /* 0x005fea0003c00000 */
.L_x_230:
        /* <DEDUP_REMOVED lines=15> */
.L_x_229:
[----:B------:R-:W2:Y:S01]  /*b380*/  LDL R2, [R1+0x20] ;  /* 0x0000200001027983 */ /* 0x000ea20000100800 */
[----:B------:R-:W-:-:S03]  /*b390*/  ULDC.64 UR4, c[0x0][0xaf0] ;  /* 0x0002bc0000047ab9 */ /* 0x000fc60000000a00 */
[----:B0-----:R-:W3:Y:S01]  /*b3a0*/  LDL R0, [R1+0x10] ;  /* 0x0000100001007983 */ /* 0x001ee20000100800 */
[----:B------:R-:W-:-:S04]  /*b3b0*/  ISETP.NE.U32.AND P0, PT, RZ, UR4, PT ;  /* 0x00000004ff007c0c */ /* 0x000fc8000bf05070 */
[----:B------:R-:W-:Y:S01]  /*b3c0*/  ISETP.NE.AND.EX P0, PT, RZ, UR5, PT, P0 ;  /* 0x00000005ff007c0c */ /* 0x000fe2000bf05300 */
[----:B--2---:R-:W-:-:S12]  /*b3d0*/  IMAD.MOV.U32 R16, RZ, RZ, R2 ;  /* 0x000000ffff107224 */ /* 0x004fd800078e0002 */
[----:B------:R-:W0:Y:S01]  /*b3e0*/  @P0 LDC.64 R2, c[0x0][0xaf0] ;  /* 0x0002bc00ff020b82 */ /* 0x000e220000000a00 */
[----:B---3--:R-:W-:Y:S02]  /*b3f0*/  IMAD.MOV.U32 R7, RZ, RZ, R0 ;  /* 0x000000ffff077224 */ /* 0x008fe400078e0000 */
[----:B0-----:R-:W-:-:S05]  /*b400*/  @P0 IMAD.WIDE R2, R0, 0x4, R2 ;  /* 0x0000000400020825 */ /* 0x001fca00078e0202 */
[----:B------:R0:W2:Y:S01]  /*b410*/  @P0 LDG.E R7, desc[UR38][R2.64] ;  /* 0x0000002602070981 */ /* 0x0000a2000c1e1900 */
[----:B------:R-:W-:Y:S01]  /*b420*/  VIADD R9, R16, 0xffffffff ;  /* 0xffffffff10097836 */ /* 0x000fe20000000000 */
[----:B------:R-:W-:Y:S01]  /*b430*/  UMOV UR4, 0xffffffff ;  /* 0xffffffff00047882 */ /* 0x000fe20000000000 */
[----:B------:R-:W-:Y:S01]  /*b440*/  LOP3.LUT R18, R18, 0xfffffffe, RZ, 0xc0, !PT ;  /* 0xfffffffe12127812 */ /* 0x000fe200078ec0ff */
[----:B0-----:R-:W0:Y:S02]  /*b450*/  LDC.64 R2, c[0x0][0x418] ;  /* 0x00010600ff027b82 */ /* 0x001e240000000a00 */
[----:B0-----:R-:W-:-:S04]  /*b460*/  ISETP.NE.U32.AND P0, PT, R2, RZ, PT ;  /* 0x000000ff0200720c */ /* 0x001fc80003f05070 */
[----:B------:R-:W-:-:S13]  /*b470*/  ISETP.NE.AND.EX P1, PT, R3, RZ, PT, P0 ;  /* 0x000000ff0300720c */ /* 0x000fda0003f25300 */
[----:B------:R-:W-:Y:S02]  /*b480*/  @P1 LOP3.LUT R18, R18, 0x1, RZ, 0xfc, !PT ;  /* 0x0000000112121812 */ /* 0x000fe400078efcff */
[----:B--2---:R-:W-:Y:S01]  /*b490*/  SHF.R.S32.HI R8, RZ, 0x1f, R7 ;  /* 0x0000001fff087819 */ /* 0x004fe20000011407 */
[----:B------:R0:W-:Y:S01]  /*b4a0*/  STL [R1], R7 ;  /* 0x0000000701007387 */ /* 0x0001e20000100800 */
[----:B------:R-:W-:-:S03]  /*b4b0*/  SEL R16, R7, RZ, !P1 ;  /* 0x000000ff07107207 */ /* 0x000fc60004800000 */
[----:B------:R0:W-:Y:S04]  /*b4c0*/  STL [R1+0x1c], R9 ;  /* 0x00001c0901007387 */ /* 0x0001e80000100800 */
[----:B------:R0:W-:Y:S01]  /*b4d0*/  STL [R1+0xc], R8 ;  /* 0x00000c0801007387 */ /* 0x0001e20000100800 */
[----:B------:R-:W-:Y:S05]  /*b4e0*/  BRA.DIV UR4, `(.L_x_231) ;  /* 0x0000005604647947 */ /* 0x000fea000b800000 */
[----:B------:R-:W1:Y:S02]  /*b4f0*/  S2R R0, SR_TID.X ;  /* 0x0000000000007919 */ /* 0x000e640000002100 */
[----:B-1----:R-:W-:-:S04]  /*b500*/  SHF.R.U32.HI R0, RZ, 0x5, R0 ;  /* 0x00000005ff007819 */ /* 0x002fc80000011600 */
[----:B------:R-:W-:-:S05]  /*b510*/  LOP3.LUT R0, R0, 0x3, RZ, 0xc0, !PT ;  /* 0x0000000300007812 */ /* 0x000fca00078ec0ff */
[----:B------:R1:W2:Y:S02]  /*b520*/  SHFL.IDX PT, R14, R0, RZ, 0x1f ;  /* 0x00001fff000e7589 */ /* 0x0002a400000e0000 */
.L_x_338:
[----:B--2---:R-:W-:Y:S02]  /*b530*/  ISETP.NE.AND P0, PT, R14, RZ, PT ;  /* 0x000000ff0e00720c */ /* 0x004fe40003f05270 */
[----:B------:R-:W-:Y:S02]  /*b540*/  PLOP3.LUT P2, PT, PT, PT, PT, 0x8, 0x0 ;  /* 0x000000000000781c */ /* 0x000fe40003f4e170 */
[----:B------:R-:W-:-:S11]  /*b550*/  LOP3.LUT R18, R18, 0xfffffffd, RZ, 0xc0, !PT ;  /* 0xfffffffd12127812 */ /* 0x000fd600078ec0ff */
[----:B------:R-:W-:Y:S01]  /*b560*/  @P2 LOP3.LUT R18, R18, 0x2, RZ, 0xfc, !PT ;  /* 0x0000000212122812 */ /* 0x000fe200078efcff */
[----:B------:R-:W-:Y:S06]  /*b570*/  @P0 BRA `(.L_x_232) ;  /* 0x0000000000f40947 */ /* 0x000fec0003800000 */
[----:B------:R-:W-:-:S03]  /*b580*/  UMOV UR4, 0xffffffff ;  /* 0xffffffff00047882 */ /* 0x000fc60000000000 */
[----:B------:R-:W-:Y:S05]  /*b590*/  BRA.DIV UR4, `(.L_x_233) ;  /* 0x00000056046c7947 */ /* 0x000fea000b800000 */
[----:B------:R-:W-:-:S13]  /*b5a0*/  ELECT P6, URZ, PT ;  /* 0x00000000003f782f */ /* 0x000fda00038c0000 */
.L_x_341:
[----:B------:R-:W-:Y:S05]  /*b5b0*/  @!P6 BRA `(.L_x_232) ;  /* 0x0000000000e4e947 */ /* 0x000fea0003800000 */
[----:B------:R2:W-:Y:S01]  /*b5c0*/  STL [R1+0x40], R9 ;  /* 0x0000400901007387 */ /* 0x0005e20000100800 */
[----:B------:R-:W-:Y:S01]  /*b5d0*/  IMAD.MOV.U32 R16, RZ, RZ, R7 ;  /* 0x000000ffff107224 */ /* 0x000fe200078e0007 */
[----:B------:R-:W-:Y:S06]  /*b5e0*/  @!P1 BRA `(.L_x_234) ;  /* 0x0000000000489947 */ /* 0x000fec0003800000 */
[----:B------:R-:W3:Y:S01]  /*b5f0*/  LDC R6, c[0x0][0x43c] ;  /* 0x00010f00ff067b82 */ /* 0x000ee20000000800 */
[----:B------:R-:W-:Y:S01]  /*b600*/  ULDC.64 UR4, c[0x0][0x428] ;  /* 0x00010a0000047ab9 */ /* 0x000fe20000000a00 */
[----:B---3--:R-:W-:-:S13]  /*b610*/  ISETP.NE.AND P0, PT, R6, 0x1, PT ;  /* 0x000000010600780c */ /* 0x008fda0003f05270 */
[----:B------:R-:W1:Y:S02]  /*b620*/  @P0 LDC.64 R4, c[0x0][0x440] ;  /* 0x00011000ff040b82 */ /* 0x000e640000000a00 */
[----:B-1----:R-:W-:-:S04]  /*b630*/  @P0 IMAD.HI.U32 R0, R9, R4, RZ ;  /* 0x0000000409000227 */ /* 0x002fc800078e00ff */
[----:B------:R-:W-:Y:S01]  /*b640*/  IMAD.MOV.U32 R4, RZ, RZ, R9 ;  /* 0x000000ffff047224 */ /* 0x000fe200078e0009 */
[----:B------:R-:W-:-:S04]  /*b650*/  @P0 SHF.R.U32.HI R4, RZ, R5, R0 ;  /* 0x00000005ff040219 */ /* 0x000fc80000011600 */
[--C-:B------:R-:W-:Y:S01]  /*b660*/  SHF.R.S32.HI R5, RZ, 0x1f, R4.reuse ;  /* 0x0000001fff057819 */ /* 0x100fe20000011404 */
[----:B------:R-:W-:-:S04]  /*b670*/  IMAD.MOV R0, RZ, RZ, -R4 ;  /* 0x000000ffff007224 */ /* 0x000fc800078e0a04 */
[----:B------:R-:W-:Y:S02]  /*b680*/  IMAD R0, R6, R0, R9 ;  /* 0x0000000006007224 */ /* 0x000fe400078e0209 */
[----:B------:R-:W-:-:S03]  /*b690*/  IMAD.WIDE.U32 R4, R7, UR4, R4 ;  /* 0x0000000407047c25 */ /* 0x000fc6000f8e0004 */
[----:B------:R1:W-:Y:S01]  /*b6a0*/  STL [R1+0x40], R0 ;  /* 0x0000400001007387 */ /* 0x0003e20000100800 */
[----:B------:R-:W-:Y:S01]  /*b6b0*/  LEA R2, P0, R4, R2, 0x2 ;  /* 0x0000000204027211 */ /* 0x000fe200078010ff */
[----:B-1----:R-:W-:-:S04]  /*b6c0*/  IMAD R0, R8, UR4, RZ ;  /* 0x0000000408007c24 */ /* 0x002fc8000f8e02ff */
[----:B------:R-:W-:-:S04]  /*b6d0*/  IMAD R0, R7, UR5, R0 ;  /* 0x0000000507007c24 */ /* 0x000fc8000f8e0200 */
[----:B------:R-:W-:-:S05]  /*b6e0*/  IMAD.IADD R0, R5, 0x1, R0 ;  /* 0x0000000105007824 */ /* 0x000fca00078e0200 */
[----:B------:R-:W-:-:S05]  /*b6f0*/  LEA.HI.X R3, R4, R3, R0, 0x2, P0 ;  /* 0x0000000304037211 */ /* 0x000fca00000f1400 */
[----:B------:R3:W5:Y:S02]  /*b700*/  LDG.E R16, desc[UR38][R2.64] ;  /* 0x0000002602107981 */ /* 0x000764000c1e1900 */
.L_x_234:
[----:B---3--:R-:W3:Y:S01]  /*b710*/  LDL R2, [R1+0x8] ;  /* 0x0000080001027983 */ /* 0x008ee20000100800 */
[----:B-1----:R-:W-:Y:S02]  /*b720*/  LEA R0, R19, UR36, 0x3 ;  /* 0x0000002413007c11 */ /* 0x002fe4000f8e18ff */
[----:B---3--:R-:W-:-:S04]  /*b730*/  SHF.L.U32 R2, R2, 0x1f, RZ ;  /* 0x0000001f02027819 */ /* 0x008fc800000006ff */
[----:B------:R-:W1:Y:S02]  /*b740*/  SYNCS.PHASECHK.TRANS64.TRYWAIT P0, [R0+URZ+0x38840], R2 ;  /* 0x03884002000075a7 */ /* 0x000e64000800017f */
[----:B-1----:R-:W-:Y:S05]  /*b750*/  @!P0 BRA `(.L_x_235) ;  /* 0x00000054001c8947 */ /* 0x002fea0003800000 */
.L_x_342:
[----:B------:R-:W3:Y:S02]  /*b760*/  S2R R3, SR_TID.X ;  /* 0x0000000000037919 */ /* 0x000ee40000002100 */
[----:B---3--:R-:W-:-:S04]  /*b770*/  LOP3.LUT R3, R3, 0x7f, RZ, 0xc0, !PT ;  /* 0x0000007f03037812 */ /* 0x008fc800078ec0ff */
[----:B------:R-:W-:-:S13]  /*b780*/  ISETP.NE.AND P0, PT, R3, RZ, PT ;  /* 0x000000ff0300720c */ /* 0x000fda0003f05270 */
[----:B------:R-:W-:Y:S05]  /*b790*/  @P0 BRA `(.L_x_236) ;  /* 0x00000000001c0947 */ /* 0x000fea0003800000 */
[----:B------:R-:W3:Y:S01]  /*b7a0*/  S2R R3, SR_TID.X ;  /* 0x0000000000037919 */ /* 0x000ee20000002100 */
[----:B-1----:R-:W-:-:S04]  /*b7b0*/  IMAD.MOV.U32 R2, RZ, RZ, 0x2000 ;  /* 0x00002000ff027424 */ /* 0x002fc800078e00ff */
[----:B------:R4:W-:Y:S01]  /*b7c0*/  SYNCS.ARRIVE.TRANS64 RZ, [R0+URZ+0x38830], R2 ;  /* 0x0388300200ff79a7 */ /* 0x0009e2000800003f */
[----:B---3--:R-:W-:-:S04]  /*b7d0*/  LOP3.LUT R3, R3, 0x1f, RZ, 0xc0, !PT ;  /* 0x0000001f03037812 */ /* 0x008fc800078ec0ff */
[----:B------:R-:W-:-:S13]  /*b7e0*/  ISETP.NE.AND P0, PT, R3, RZ, PT ;  /* 0x000000ff0300720c */ /* 0x000fda0003f05270 */
[----:B----4-:R-:W-:Y:S05]  /*b7f0*/  @!P0 BRA `(.L_x_236) ;  /* 0x0000000000048947 */ /* 0x010fea0003800000 */
[----:B------:R-:W-:Y:S01]  /*b800*/  BPT.TRAP 0x1 ;  /* 0x000000040000795c */ /* 0x000fe20000300000 */
.L_x_236:
[----:B-1----:R-:W3:Y:S01]  /*b810*/  LDL R2, [R1+0x40] ;  /* 0x0000400001027983 */ /* 0x002ee20000100800 */
        /* <DEDUP_REMOVED lines=8> */
[----:B------:R-:W-:Y:S01]  /*b8a0*/  UMOV UR10, URZ ;  /* 0x0000003f000a7c82 */ /* 0x000fe20008000000 */
[----:B------:R-:W-:-:S02]  /*b8b0*/  PLOP3.LUT P0, PT, PT, PT, PT, 0x80, 0x0 ;  /* 0x000000000000781c */ /* 0x000fc40003f0f070 */
[----:B------:R-:W-:Y:S02]  /*b8c0*/  LOP3.LUT R18, R18, 0xfffffffd, RZ, 0xc0, !PT ;  /* 0xfffffffd12127812 */ /* 0x000fe400078ec0ff */
[----:B------:R-:W-:Y:S02]  /*b8d0*/  ULEA UR8, UR8, UR36, 0xd ;  /* 0x0000002408087291 */ /* 0x000fe4000f8e683f */
[----:B------:R-:W-:Y:S02]  /*b8e0*/  UIADD3 UR9, UR9, 0x38830, URZ ;  /* 0x0003883009097890 */ /* 0x000fe4000fffe03f */
[----:B------:R-:W-:-:S05]  /*b8f0*/  UIADD3 UR8, UR8, 0x22400, URZ ;  /* 0x0002240008087890 */ /* 0x000fca000fffe03f */
[----:B------:R-:W-:Y:S02]  /*b900*/  @P0 LOP3.LUT R18, R18, 0x2, RZ, 0xfc, !PT ;  /* 0x0000000212120812 */ /* 0x000fe400078efcff */
[----:B---3--:R-:W-:-:S13]  /*b910*/  R2UR UR11, R2 ;  /* 0x00000000020b72ca */ /* 0x008fda00000e0000 */
[----:B------:R-:W-:-:S09]  /*b920*/  USHF.L.U32 UR11, UR11, 0x6, URZ ;  /* 0x000000060b0b7899 */ /* 0x000fd2000800063f */
[----:B------:R3:W-:Y:S02]  /*b930*/  UTMALDG.4D [UR8], [UR4], desc[UR6] ;  /* 0x00000608040075b4 */ /* 0x0007e40008019000 */
[----:B---3--:R-:W-:Y:S01]  /*b940*/  NOP ;  /* 0x0000000000007918 */ /* 0x008fe20000000000 */
.L_x_232:
[----:B-1----:R-:W3:Y:S01]  /*b950*/  LDL R0, [R1+0x10] ;  /* 0x0000100001007983 */ /* 0x002ee20000100800 */
[----:B------:R-:W-:Y:S05]  /*b960*/  WARPSYNC.ALL ;  /* 0x0000000000007948 */ /* 0x000fea0003800000 */
[----:B------:R-:W-:Y:S01]  /*b970*/  UIADD3 UR4, UR36, 0x20400, URZ ;  /* 0x0002040024047890 */ /* 0x000fe2000fffe03f */
[----:B------:R-:W-:-:S03]  /*b980*/  SHF.R.S32.HI R2, RZ, 0x1f, R17 ;  /* 0x0000001fff027819 */ /* 0x000fc60000011411 */
[----:B------:R-:W-:Y:S01]  /*b990*/  ULOP3.LUT UP0, URZ, UR4, 0x3ff, URZ, 0xc0, !UPT ;  /* 0x000003ff043f7892 */ /* 0x000fe2000f80c03f */
[----:B------:R-:W-:Y:S05]  /*b9a0*/  BAR.SYNC.DEFER_BLOCKING 0x8, 0x100 ;  /* 0x0204000000007b1d */ /* 0x000fea0000010000 */
[----:B------:R-:W-:Y:S02]  /*b9b0*/  PLOP3.LUT P0, PT, PT, PT, UP0, 0x80, 0x0 ;  /* 0x000000000000781c */ /* 0x000fe40003f0f008 */
[----:B---3--:R-:W-:-:S05]  /*b9c0*/  SHF.R.S32.HI R0, RZ, 0x1f, R0 ;  /* 0x0000001fff007819 */ /* 0x008fca0000011400 */
[----:B------:R1:W-:Y:S04]  /*b9d0*/  STL [R1+0x44], R0 ;  /* 0x0000440001007387 */ /* 0x0003e80000100800 */
[----:B------:R1:W-:Y:S02]  /*b9e0*/  STL [R1+0x30], R2 ;  /* 0x0000300201007387 */ /* 0x0003e40000100800 */
[----:B------:R-:W-:Y:S05]  /*b9f0*/  @!P0 BRA `(.L_x_237) ;  /* 0x0000000000408947 */ /* 0x000fea0003800000 */
[----:B-1----:R-:W-:Y:S01]  /*ba00*/  MOV R2, 0x0 ;  /* 0x0000000000027802 */ /* 0x002fe20000000f00 */
[----:B------:R-:W-:Y:S01]  /*ba10*/  ULDC.64 UR4, c[0x4][0x90] ;  /* 0x0100240000047ab9 */ /* 0x000fe20000000a00 */
[----:B------:R-:W-:Y:S01]  /*ba20*/  ULDC.64 UR6, c[0x4][0x98] ;  /* 0x0100260000067ab9 */ /* 0x000fe20000000a00 */
[----:B------:R-:W-:Y:S01]  /*ba30*/  ULDC.64 UR8, c[0x4][0x20] ;  /* 0x0100080000087ab9 */ /* 0x000fe20000000a00 */
[----:B------:R-:W-:Y:S02]  /*ba40*/  IMAD.U32 R4, RZ, RZ, UR4 ;  /* 0x00000004ff047e24 */ /* 0x000fe4000f8e00ff */
[----:B------:R-:W1:Y:S01]  /*ba50*/  LDC.64 R2, c[0x4][R2] ;  /* 0x0100000002027b82 */ /* 0x000e620000000a00 */
[----:B------:R-:W-:Y:S02]  /*ba60*/  IMAD.U32 R5, RZ, RZ, UR5 ;  /* 0x00000005ff057e24 */ /* 0x000fe4000f8e00ff */
[----:B------:R-:W-:Y:S02]  /*ba70*/  IMAD.U32 R6, RZ, RZ, UR6 ;  /* 0x00000006ff067e24 */ /* 0x000fe4000f8e00ff */
[----:B0-----:R-:W-:-:S02]  /*ba80*/  IMAD.U32 R7, RZ, RZ, UR7 ;  /* 0x00000007ff077e24 */ /* 0x001fc4000f8e00ff */
[----:B------:R-:W-:Y:S02]  /*ba90*/  IMAD.U32 R10, RZ, RZ, UR8 ;  /* 0x00000008ff0a7e24 */ /* 0x000fe4000f8e00ff */
[----:B------:R-:W-:Y:S02]  /*baa0*/  IMAD.U32 R11, RZ, RZ, UR9 ;  /* 0x00000009ff0b7e24 */ /* 0x000fe4000f8e00ff */
[----:B------:R-:W-:Y:S02]  /*bab0*/  IMAD.MOV.U32 R8, RZ, RZ, 0x70 ;  /* 0x00000070ff087424 */ /* 0x000fe400078e00ff */
[----:B------:R-:W-:Y:S02]  /*bac0*/  IMAD.MOV.U32 R12, RZ, RZ, 0x1 ;  /* 0x00000001ff0c7424 */ /* 0x000fe400078e00ff */
[----:B------:R-:W-:-:S07]  /*bad0*/  IMAD.MOV.U32 R13, RZ, RZ, RZ ;  /* 0x000000ffff0d7224 */ /* 0x000fce00078e00ff */
[----:B------:R-:W-:-:S07]  /*bae0*/  LEPC R20, `(.L_x_237) ;  /* 0x000000001014794e */ /* 0x000fce0000000000 */
[----:B-12---:R-:W-:Y:S05]  /*baf0*/  CALL.ABS.NOINC R2 ;  /* 0x0000000002007343 */ /* 0x006fea0003c00000 */
.L_x_237:
[----:B------:R-:W3:Y:S01]  /*bb00*/  LDL.LU R4, [R1+0x14] ;  /* 0x0000140001047983 */ /* 0x000ee20000300800 */
[----:B0-----:R-:W0:Y:S01]  /*bb10*/  LDC R7, c[0x0][0x448] ;  /* 0x00011200ff077b82 */ /* 0x001e220000000800 */
[----:B------:R-:W-:Y:S01]  /*bb20*/  ULDC UR4, c[0x0][0xd38] ;  /* 0x00034e0000047ab9 */ /* 0x000fe20000000800 */
[----:B------:R-:W-:Y:S01]  /*bb30*/  ULDC.64 UR6, c[0x0][0x280] ;  /* 0x0000a00000067ab9 */ /* 0x000fe20000000a00 */
[----:B------:R-:W4:Y:S04]  /*bb40*/  LDL R5, [R1+0x24] ;  /* 0x0000240001057983 */ /* 0x000f280000100800 */
[----:B------:R-:W4:Y:S04]  /*bb50*/  LDL R8, [R1+0x30] ;  /* 0x0000300001087983 */ /* 0x000f280000100800 */
[----:B------:R-:W4:Y:S04]  /*bb60*/  LDL R10, [R1+0x44] ;  /* 0x00004400010a7983 */ /* 0x000f280000100800 */
[----:B--2---:R-:W2:Y:S01]  /*bb70*/  LDL R9, [R1+0x10] ;  /* 0x0000100001097983 */ /* 0x004ea20000100800 */
[----:B-1----:R-:W1:Y:S01]  /*bb80*/  S2R R0, SR_TID.X ;  /* 0x0000000000007919 */ /* 0x002e620000002100 */
[----:B0-----:R-:W-:-:S13]  /*bb90*/  ISETP.NE.AND P0, PT, R7, 0x1, PT ;  /* 0x000000010700780c */ /* 0x001fda0003f05270 */
[----:B------:R-:W0:Y:S08]  /*bba0*/  @P0 LDC R2, c[0x0][0x44c] ;  /* 0x00011300ff020b82 */ /* 0x000e300000000800 */
[----:B------:R-:W0:Y:S01]  /*bbb0*/  @P0 LDC R3, c[0x0][0x450] ;  /* 0x00011400ff030b82 */ /* 0x000e220000000800 */
[----:B-1----:R-:W-:-:S04]  /*bbc0*/  LOP3.LUT R0, R0, 0x7f, RZ, 0xc0, !PT ;  /* 0x0000007f00007812 */ /* 0x002fc800078ec0ff */
[----:B------:R-:W-:Y:S02]  /*bbd0*/  SHF.R.U32.HI R6, RZ, 0x3, R0 ;  /* 0x00000003ff067819 */ /* 0x000fe40000011600 */
[----:B------:R-:W1:Y:S02]  /*bbe0*/  S2R R0, SR_TID.X ;  /* 0x0000000000007919 */ /* 0x000e640000002100 */
[----:B-1----:R-:W-:-:S05]  /*bbf0*/  IMAD.SHL.U32 R0, R0, 0x10, RZ ;  /* 0x0000001000007824 */ /* 0x002fca00078e00ff */
[----:B------:R-:W-:Y:S01]  /*bc00*/  LOP3.LUT R0, R6, 0x70, R0, 0xf8, !PT ;  /* 0x0000007006007812 */ /* 0x000fe200078ef800 */
[----:B---3--:R-:W-:-:S04]  /*bc10*/  IMAD.MOV R4, RZ, RZ, -R4 ;  /* 0x000000ffff047224 */ /* 0x008fc800078e0a04 */
[----:B----4-:R-:W-:Y:S01]  /*bc20*/  IMAD R4, R4, UR4, R5 ;  /* 0x0000000404047c24 */ /* 0x010fe2000f8e0205 */
[----:B------:R-:W-:-:S03]  /*bc30*/  ULDC.64 UR4, c[0x0][0x2d8] ;  /* 0x0000b60000047ab9 */ /* 0x000fc60000000a00 */
[----:B------:R-:W-:Y:S02]  /*bc40*/  IMAD R6, R4, 0x40, R0 ;  /* 0x0000004004067824 */ /* 0x000fe400078e0200 */
[----:B------:R-:W-:Y:S02]  /*bc50*/  IMAD R5, R8, UR4, RZ ;  /* 0x0000000408057c24 */ /* 0x000fe4000f8e02ff */
[----:B0-----:R-:W-:-:S04]  /*bc60*/  @P0 IMAD.HI.U32 R2, R6, R2, RZ ;  /* 0x0000000206020227 */ /* 0x001fc800078e00ff */
[----:B------:R-:W-:Y:S01]  /*bc70*/  IMAD.MOV.U32 R0, RZ, RZ, R6 ;  /* 0x000000ffff007224 */ /* 0x000fe200078e0006 */
[----:B------:R-:W-:Y:S01]  /*bc80*/  @P0 SHF.R.U32.HI R0, RZ, R3, R2 ;  /* 0x00000003ff000219 */ /* 0x000fe20000011602 */
[C---:B------:R-:W-:Y:S02]  /*bc90*/  IMAD R5, R17.reuse, UR5, R5 ;  /* 0x0000000511057c24 */ /* 0x040fe4000f8e0205 */
[----:B------:R-:W-:Y:S01]  /*bca0*/  IMAD.WIDE.U32 R2, R17, UR4, RZ ;  /* 0x0000000411027c25 */ /* 0x000fe2000f8e00ff */
[----:B------:R-:W-:-:S03]  /*bcb0*/  ULDC.64 UR4, c[0x0][0x2e0] ;  /* 0x0000b80000047ab9 */ /* 0x000fc60000000a00 */
[----:B------:R-:W-:Y:S02]  /*bcc0*/  IMAD.IADD R3, R3, 0x1, R5 ;  /* 0x0000000103037824 */ /* 0x000fe400078e0205 */
[----:B------:R-:W-:Y:S01]  /*bcd0*/  IMAD R5, R10, UR4, RZ ;  /* 0x000000040a057c24 */ /* 0x000fe2000f8e02ff */
[----:B------:R0:W-:Y:S01]  /*bce0*/  STL [R1+0x18], R6 ;  /* 0x0000180601007387 */ /* 0x0001e20000100800 */
[----:B--2---:R-:W-:-:S04]  /*bcf0*/  IMAD.WIDE.U32 R2, R9, UR4, R2 ;  /* 0x0000000409027c25 */ /* 0x004fc8000f8e0002 */
[----:B------:R-:W-:Y:S01]  /*bd00*/  IMAD R5, R9, UR5, R5 ;  /* 0x0000000509057c24 */ /* 0x000fe2000f8e0205 */
[----:B------:R-:W1:Y:S01]  /*bd10*/  S2R R10, SR_TID.X ;  /* 0x00000000000a7919 */ /* 0x000e620000002100 */
[----:B------:R-:W-:Y:S01]  /*bd20*/  ULDC.64 UR4, c[0x0][0x2d0] ;  /* 0x0000b40000047ab9 */ /* 0x000fe20000000a00 */
[----:B------:R0:W5:Y:S01]  /*bd30*/  LDL R9, [R1+0x4] ;  /* 0x0000040001097983 */ /* 0x0001620000100800 */
[----:B------:R-:W-:Y:S01]  /*bd40*/  IMAD.IADD R3, R3, 0x1, R5 ;  /* 0x0000000103037824 */ /* 0x000fe200078e0205 */
[----:B------:R-:W-:-:S05]  /*bd50*/  SHF.R.S32.HI R5, RZ, 0x1f, R0 ;  /* 0x0000001fff057819 */ /* 0x000fca0000011400 */
[----:B------:R-:W-:Y:S02]  /*bd60*/  IMAD R5, R5, UR4, RZ ;  /* 0x0000000405057c24 */ /* 0x000fe4000f8e02ff */
[----:B------:R-:W-:-:S04]  /*bd70*/  IMAD.WIDE.U32 R2, R0, UR4, R2 ;  /* 0x0000000400027c25 */ /* 0x000fc8000f8e0002 */
[----:B------:R-:W-:Y:S01]  /*bd80*/  IMAD R5, R0, UR5, R5 ;  /* 0x0000000500057c24 */ /* 0x000fe2000f8e0205 */
[----:B------:R-:W-:Y:S01]  /*bd90*/  ULDC.64 UR4, c[0x0][0x2c8] ;  /* 0x0000b20000047ab9 */ /* 0x000fe20000000a00 */
[----:B------:R-:W-:-:S04]  /*bda0*/  IMAD.MOV R0, RZ, RZ, -R0 ;  /* 0x000000ffff007224 */ /* 0x000fc800078e0a00 */
[----:B------:R-:W-:Y:S02]  /*bdb0*/  IMAD R0, R7, R0, R6 ;  /* 0x0000000007007224 */ /* 0x000fe400078e0206 */
[----:B------:R-:W-:-:S03]  /*bdc0*/  IMAD.IADD R3, R3, 0x1, R5 ;  /* 0x0000000103037824 */ /* 0x000fc600078e0205 */
[----:B------:R-:W-:Y:S01]  /*bdd0*/  SHF.R.S32.HI R5, RZ, 0x1f, R0 ;  /* 0x0000001fff057819 */ /* 0x000fe20000011400 */
[----:B------:R-:W-:-:S04]  /*bde0*/  IMAD.WIDE.U32 R2, R0, UR4, R2 ;  /* 0x0000000400027c25 */ /* 0x000fc8000f8e0002 */
[----:B------:R-:W-:Y:S01]  /*bdf0*/  IMAD R5, R5, UR4, RZ ;  /* 0x0000000405057c24 */ /* 0x000fe2000f8e02ff */
[----:B------:R-:W-:Y:S01]  /*be00*/  ULDC UR4, c[0x0][0x2b8] ;  /* 0x0000ae0000047ab9 */ /* 0x000fe20000000800 */
[----:B-1----:R-:W-:Y:S02]  /*be10*/  IMAD.SHL.U32 R10, R10, 0x8, RZ ;  /* 0x000000080a0a7824 */ /* 0x002fe400078e00ff */
[----:B------:R-:W-:-:S03]  /*be20*/  IMAD R5, R0, UR5, R5 ;  /* 0x0000000500057c24 */ /* 0x000fc6000f8e0205 */
[----:B------:R-:W-:Y:S01]  /*be30*/  LOP3.LUT R10, R10, 0x38, RZ, 0xc0, !PT ;  /* 0x000000380a0a7812 */ /* 0x000fe200078ec0ff */
[----:B------:R-:W-:Y:S01]  /*be40*/  IMAD.IADD R5, R3, 0x1, R5 ;  /* 0x0000000103057824 */ /* 0x000fe200078e0205 */
[----:B------:R-:W-:Y:S02]  /*be50*/  LEA R0, P1, R2, UR6, 0x1 ;  /* 0x0000000602007c11 */ /* 0x000fe4000f8208ff */
[----:B------:R-:W-:Y:S01]  /*be60*/  ISETP.GE.AND P0, PT, R10, UR4, PT ;  /* 0x000000040a007c0c */ /* 0x000fe2000bf06270 */
[----:B------:R-:W-:Y:S01]  /*be70*/  UMOV UR4, 0xffffffff ;  /* 0xffffffff00047882 */ /* 0x000fe20000000000 */
[----:B------:R-:W-:Y:S02]  /*be80*/  LEA.HI.X R2, R2, UR7, R5, 0x1, P1 ;  /* 0x0000000702027c11 */ /* 0x000fe400088f0c05 */
[----:B0-----:R-:W-:Y:S09]  /*be90*/  BRA.DIV UR4, `(.L_x_238) ;  /* 0x0000004e04607947 */ /* 0x001ff2000b800000 */
        /* <DEDUP_REMOVED lines=9> */
[----:B------:R-:W-:Y:S01]  /*bf30*/  ISETP.GE.AND P1, PT, R11, R3, PT ;  /* 0x000000030b00720c */ /* 0x000fe20003f26270 */
[----:B------:R-:W-:Y:S04]  /*bf40*/  STL [R1+0x14], R11 ;  /* 0x0000140b01007387 */ /* 0x000fe80000100800 */
[----:B------:R2:W-:Y:S08]  /*bf50*/  STL [R1+0x28], R7 ;  /* 0x0000280701007387 */ /* 0x0005f00000100800 */
[----:B-1----:R-:W-:-:S05]  /*bf60*/  @!P1 LEA R5, P2, R10, R5, 0x1 ;  /* 0x000000050a059211 */ /* 0x002fca00078408ff */
[----:B0-----:R-:W-:Y:S02]  /*bf70*/  @!P1 IMAD.X R4, RZ, RZ, R6, P2 ;  /* 0x000000ffff049224 */ /* 0x001fe400010e0606 */
[----:B------:R-:W-:Y:S03]  /*bf80*/  SHFL.IDX PT, R6, R2, 0x1, 0x181f ;  /* 0x00381f0002067f89 */ /* 0x000fe600000e0000 */
[----:B------:R-:W-:-:S04]  /*bf90*/  @!P1 LOP3.LUT R5, R5, R4, RZ, 0x3c, !PT ;  /* 0x0000000405059212 */ /* 0x000fc800078e3cff */
[----:B------:R-:W-:-:S04]  /*bfa0*/  @!P1 LOP3.LUT R4, R5, R4, RZ, 0x3c, !PT ;  /* 0x0000000405049212 */ /* 0x000fc800078e3cff */
[----:B------:R-:W-:-:S05]  /*bfb0*/  @!P1 LOP3.LUT R5, R5, R4, RZ, 0x3c, !PT ;  /* 0x0000000405059212 */ /* 0x000fca00078e3cff */
[----:B-----5:R0:W-:Y:S01]  /*bfc0*/  @!P1 LDGSTS.E.BYPASS.LTC128B.128 [R9+0x20400], desc[UR38][R4.64], !P0 ;  /* 0x2040000004099fae */ /* 0x0201e2000c101d66 */
[----:B------:R-:W-:Y:S01]  /*bfd0*/  ISETP.GE.AND P1, PT, R7, R3, PT ;  /* 0x000000030700720c */ /* 0x000fe20003f26270 */
[----:B--2---:R-:W-:-:S05]  /*bfe0*/  VIADD R7, R11, 0x20 ;  /* 0x000000200b077836 */ /* 0x004fca0000000000 */
[----:B------:R-:W-:Y:S04]  /*bff0*/  STL [R1+0x2c], R7 ;  /* 0x00002c0701007387 */ /* 0x000fe80000100800 */
[----:B0-----:R-:W0:Y:S03]  /*c000*/  SHFL.IDX PT, R4, R0, 0x1, 0x181f ;  /* 0x00381f0000047f89 */ /* 0x001e2600000e0000 */
[----:B0-----:R-:W-:-:S05]  /*c010*/  @!P1 LEA R5, P2, R10, R4, 0x1 ;  /* 0x000000040a059211 */ /* 0x001fca00078408ff */
[----:B------:R-:W-:Y:S02]  /*c020*/  @!P1 IMAD.X R4, RZ, RZ, R6, P2 ;  /* 0x000000ffff049224 */ /* 0x000fe400010e0606 */
[----:B------:R-:W-:Y:S03]  /*c030*/  SHFL.IDX PT, R6, R2, 0x2, 0x181f ;  /* 0x00581f0002067f89 */ /* 0x000fe600000e0000 */
[----:B------:R-:W-:-:S04]  /*c040*/  @!P1 LOP3.LUT R5, R5, R4, RZ, 0x3c, !PT ;  /* 0x0000000405059212 */ /* 0x000fc800078e3cff */
[----:B------:R-:W-:-:S04]  /*c050*/  @!P1 LOP3.LUT R4, R5, R4, RZ, 0x3c, !PT ;  /* 0x0000000405049212 */ /* 0x000fc800078e3cff */
[----:B------:R-:W-:-:S05]  /*c060*/  @!P1 LOP3.LUT R5, R5, R4, RZ, 0x3c, !PT ;  /* 0x0000000405059212 */ /* 0x000fca00078e3cff */
[----:B------:R0:W-:Y:S01]  /*c070*/  @!P1 LDGSTS.E.BYPASS.LTC128B.128 [R9+0x20c00], desc[UR38][R4.64], !P0 ;  /* 0x20c0000004099fae */ /* 0x0001e2000c101d66 */
[----:B------:R-:W-:-:S03]  /*c080*/  ISETP.GE.AND P1, PT, R7, R3, PT ;  /* 0x000000030700720c */ /* 0x000fc60003f26270 */
[----:B0-----:R-:W0:Y:S04]  /*c090*/  SHFL.IDX PT, R4, R0, 0x2, 0x181f ;  /* 0x00581f0000047f89 */ /* 0x001e2800000e0000 */
[----:B------:R-:W1:Y:S06]  /*c0a0*/  SHFL.IDX PT, R0, R0, 0x3, 0x181f ;  /* 0x00781f0000007f89 */ /* 0x000e6c00000e0000 */
[----:B0-----:R-:W-:-:S05]  /*c0b0*/  @!P1 LEA R5, P2, R10, R4, 0x1 ;  /* 0x000000040a059211 */ /* 0x001fca00078408ff */
[----:B------:R-:W-:-:S05]  /*c0c0*/  @!P1 IMAD.X R4, RZ, RZ, R6, P2 ;  /* 0x000000ffff049224 */ /* 0x000fca00010e0606 */
[----:B------:R-:W-:-:S04]  /*c0d0*/  @!P1 LOP3.LUT R5, R5, R4, RZ, 0x3c, !PT ;  /* 0x0000000405059212 */ /* 0x000fc800078e3cff */
[----:B------:R-:W-:-:S04]  /*c0e0*/  @!P1 LOP3.LUT R4, R5, R4, RZ, 0x3c, !PT ;  /* 0x0000000405049212 */ /* 0x000fc800078e3cff */
[----:B------:R-:W-:-:S05]  /*c0f0*/  @!P1 LOP3.LUT R5, R5, R4, RZ, 0x3c, !PT ;  /* 0x0000000405059212 */ /* 0x000fca00078e3cff */
[----:B------:R0:W-:Y:S04]  /*c100*/  @!P1 LDGSTS.E.BYPASS.LTC128B.128 [R9+0x21400], desc[UR38][R4.64], !P0 ;  /* 0x2140000004099fae */ /* 0x0001e8000c101d66 */
[----:B01----:R0:W2:Y:S02]  /*c110*/  SHFL.IDX PT, R4, R2, 0x3, 0x181f ;  /* 0x00781f0002047f89 */ /* 0x0030a400000e0000 */
.L_x_351:
[----:B0-----:R-:W3:Y:S02]  /*c120*/  LDL R2, [R1+0x14] ;  /* 0x0000140001027983 */ /* 0x001ee40000100800 */
[----:B---3--:R-:W-:-:S05]  /*c130*/  VIADD R2, R2, 0x30 ;  /* 0x0000003002027836 */ /* 0x008fca0000000000 */
[----:B------:R-:W-:Y:S01]  /*c140*/  ISETP.GE.AND P1, PT, R2, R3, PT ;  /* 0x000000030200720c */ /* 0x000fe20003f26270 */
[----:B------:R0:W-:-:S12]  /*c150*/  STL [R1+0x48], R2 ;  /* 0x0000480201007387 */ /* 0x0001d80000100800 */
[----:B0-----:R-:W-:-:S05]  /*c160*/  @!P1 LEA R2, P2, R10, R0, 0x1 ;  /* 0x000000000a029211 */ /* 0x001fca00078408ff */
[----:B--2---:R-:W-:-:S05]  /*c170*/  @!P1 IMAD.X R3, RZ, RZ, R4, P2 ;  /* 0x000000ffff039224 */ /* 0x004fca00010e0604 */
[----:B------:R-:W-:Y:S01]  /*c180*/  @!PT LDS RZ, [RZ] ;  /* 0x00000000fffff984 */ /* 0x000fe20000000800 */
[----:B------:R-:W-:Y:S01]  /*c190*/  @!PT LDS RZ, [RZ] ;  /* 0x00000000fffff984 */ /* 0x000fe20000000800 */
[----:B------:R-:W-:Y:S01]  /*c1a0*/  @!PT LDS RZ, [RZ] ;  /* 0x00000000fffff984 */ /* 0x000fe20000000800 */
[----:B------:R0:W-:Y:S01]  /*c1b0*/  @!P1 LDGSTS.E.BYPASS.LTC128B.128 [R9+0x21c00], desc[UR38][R2.64], !P0 ;  /* 0x21c0000002099fae */ /* 0x0001e2000c101d66 */
[----:B------:R-:W-:Y:S01]  /*c1c0*/  NOP ;  /* 0x0000000000007918 */ /* 0x000fe20000000000 */
[----:B------:R-:W-:Y:S02]  /*c1d0*/  SYNCS.ARRIVE.TRANS64.RED.A0T1 RZ, [UR36+0x38800], RZ ;  /* 0x038800ffffff79a7 */ /* 0x000fe40008200424 */
[----:B------:R-:W-:Y:S01]  /*c1e0*/  ARRIVES.LDGSTSBAR.64.TRANSCNT [UR36+0x38800] ;  /* 0x03880000ff0079b0 */ /* 0x000fe20008000aa4 */
[----:B------:R-:W-:Y:S01]  /*c1f0*/  NOP ;  /* 0x0000000000007918 */ /* 0x000fe20000000000 */
[----:B------:R-:W-:Y:S01]  /*c200*/  ULDC.64 UR4, c[0x0][0x3d8] ;  /* 0x0000f60000047ab9 */ /* 0x000fe20000000a00 */
[----:B------:R-:W-:Y:S01]  /*c210*/  UIADD3 UR6, UR36, 0x26400, URZ ;  /* 0x0002640024067890 */ /* 0x000fe2000fffe03f */
[----:B------:R-:W-:Y:S01]  /*c220*/  IMAD R0, R8, UR4, RZ ;  /* 0x0000000408007c24 */ /* 0x000fe2000f8e02ff */
[----:B------:R-:W-:Y:S01]  /*c230*/  SYNCS.ARRIVE.TRANS64.A1T0 RZ, [UR36+0x38800], RZ ;  /* 0x038800ffffff79a7 */ /* 0x000fe20008100024 */
[----:B0-----:R-:W-:Y:S01]  /*c240*/  IMAD.WIDE.U32 R2, R17, UR4, RZ ;  /* 0x0000000411027c25 */ /* 0x001fe2000f8e00ff */
[----:B------:R-:W-:-:S03]  /*c250*/  ULOP3.LUT UP0, URZ, UR6, 0x3ff, URZ, 0xc0, !UPT ;  /* 0x000003ff063f7892 */ /* 0x000fc6000f80c03f */
[----:B------:R-:W-:Y:S01]  /*c260*/  IMAD R0, R17, UR5, R0 ;  /* 0x0000000511007c24 */ /* 0x000fe2000f8e0200 */
[----:B------:R0:W-:Y:S02]  /*c270*/  STL.64 [R1+0x38], R2 ;  /* 0x0000380201007387 */ /* 0x0001e40000100a00 */
[----:B------:R-:W-:Y:S01]  /*c280*/  PLOP3.LUT P0, PT, PT, PT, UP0, 0x80, 0x0 ;  /* 0x000000000000781c */ /* 0x000fe20003f0f008 */
[----:B------:R-:W-:-:S05]  /*c290*/  IMAD.IADD R0, R3, 0x1, R0 ;  /* 0x0000000103007824 */ /* 0x000fca00078e0200 */
[----:B------:R0:W-:Y:S07]  /*c2a0*/  STL [R1+0x30], R0 ;  /* 0x0000300001007387 */ /* 0x0001ee0000100800 */
[----:B------:R-:W-:Y:S05]  /*c2b0*/  @!P0 BRA `(.L_x_239) ;  /* 0x0000000000408947 */ /* 0x000fea0003800000 */
[----:B0-----:R-:W-:Y:S01]  /*c2c0*/  MOV R2, 0x0 ;  /* 0x0000000000027802 */ /* 0x001fe20000000f00 */
[----:B------:R-:W-:Y:S01]  /*c2d0*/  ULDC.64 UR6, c[0x4][0x90] ;  /* 0x0100240000067ab9 */ /* 0x000fe20000000a00 */
[----:B------:R-:W-:Y:S01]  /*c2e0*/  ULDC.64 UR8, c[0x4][0x98] ;  /* 0x0100260000087ab9 */ /* 0x000fe20000000a00 */
[----:B------:R-:W-:Y:S01]  /*c2f0*/  ULDC.64 UR4, c[0x4][0x28] ;  /* 0x01000a0000047ab9 */ /* 0x000fe20000000a00 */
[----:B------:R-:W-:Y:S02]  /*c300*/  IMAD.U32 R4, RZ, RZ, UR6 ;  /* 0x00000006ff047e24 */ /* 0x000fe4000f8e00ff */
        /* <DEDUP_REMOVED lines=11> */
.L_x_239:
[----:B------:R-:W2:Y:S01]  /*c3c0*/  LDL.LU R5, [R1+0x30] ;  /* 0x0000300001057983 */ /* 0x000ea20000300800 */
[----:B------:R-:W1:Y:S01]  /*c3d0*/  LDC R8, c[0x0][0x448] ;  /* 0x00011200ff087b82 */ /* 0x000e620000000800 */
[----:B------:R-:W-:Y:S02]  /*c3e0*/  ULDC.64 UR4, c[0x0][0x3e0] ;  /* 0x0000f80000047ab9 */ /* 0x000fe40000000a00 */
[----:B0-----:R-:W2:Y:S04]  /*c3f0*/  LDL.LU.64 R2, [R1+0x38] ;  /* 0x0000380001027983 */ /* 0x001ea80000300a00 */
[----:B------:R-:W3:Y:S04]  /*c400*/  LDL.LU R0, [R1+0x44] ;  /* 0x0000440001007983 */ /* 0x000ee80000300800 */
[----:B------:R-:W4:Y:S04]  /*c410*/  LDL.LU R4, [R1+0x10] ;  /* 0x0000100001047983 */ /* 0x000f280000300800 */
[----:B------:R-:W5:Y:S01]  /*c420*/  LDL.LU R6, [R1+0x18] ;  /* 0x0000180001067983 */ /* 0x000f620000300800 */
[----:B------:R-:W-:Y:S01]  /*c430*/  LOP3.LUT R18, R18, 0xffffffef, RZ, 0xc0, !PT ;  /* 0xffffffef12127812 */ /* 0x000fe200078ec0ff */
[----:B------:R-:W0:Y:S01]  /*c440*/  S2R R7, SR_TID.X ;  /* 0x0000000000077919 */ /* 0x000e220000002100 */
[----:B------:R-:W0:Y:S01]  /*c450*/  S2R R9, SR_TID.X ;  /* 0x0000000000097919 */ /* 0x000e220000002100 */
[----:B-1----:R-:W-:Y:S01]  /*c460*/  ISETP.NE.AND P0, PT, R8, 0x1, PT ;  /* 0x000000010800780c */ /* 0x002fe20003f05270 */
[----:B0-----:R-:W-:-:S02]  /*c470*/  IMAD.SHL.U32 R7, R7, 0x8, RZ ;  /* 0x0000000807077824 */ /* 0x001fc400078e00ff */
[----:B------:R-:W-:-:S03]  /*c480*/  IMAD.SHL.U32 R9, R9, 0x8, RZ ;  /* 0x0000000809097824 */ /* 0x000fc600078e00ff */
[----:B------:R-:W-:-:S04]  /*c490*/  LOP3.LUT R7, R7, 0x38, RZ, 0xc0, !PT ;  /* 0x0000003807077812 */ /* 0x000fc800078ec0ff */
[C---:B------:R-:W-:Y:S02]  /*c4a0*/  LOP3.LUT R10, R7.reuse, 0x80, RZ, 0xfc, !PT ;  /* 0x00000080070a7812 */ /* 0x040fe400078efcff */
[----:B------:R-:W-:Y:S02]  /*c4b0*/  LOP3.LUT R7, R7, 0x40, RZ, 0xfc, !PT ;  /* 0x0000004007077812 */ /* 0x000fe400078efcff */
[----:B------:R-:W-:Y:S01]  /*c4c0*/  LOP3.LUT R9, R9, 0x38, RZ, 0xc0, !PT ;  /* 0x0000003809097812 */ /* 0x000fe200078ec0ff */
[----:B--2---:R-:W-:Y:S02]  /*c4d0*/  IMAD.MOV.U32 R3, RZ, RZ, R5 ;  /* 0x000000ffff037224 */ /* 0x004fe400078e0005 */
[----:B------:R-:W0:Y:S01]  /*c4e0*/  @P0 LDC R5, c[0x0][0x450] ;  /* 0x00011400ff050b82 */ /* 0x000e220000000800 */
[----:B---3--:R-:W-:-:S04]  /*c4f0*/  IMAD R0, R0, UR4, RZ ;  /* 0x0000000400007c24 */ /* 0x008fc8000f8e02ff */
[C---:B----4-:R-:W-:Y:S02]  /*c500*/  IMAD R0, R4.reuse, UR5, R0 ;  /* 0x0000000504007c24 */ /* 0x050fe4000f8e0200 */
[----:B------:R-:W-:Y:S01]  /*c510*/  IMAD.WIDE.U32 R2, R4, UR4, R2 ;  /* 0x0000000404027c25 */ /* 0x000fe2000f8e0002 */
[----:B------:R-:W-:-:S03]  /*c520*/  ULDC.64 UR4, c[0x0][0x3d0] ;  /* 0x0000f40000047ab9 */ /* 0x000fc60000000a00 */
[----:B------:R-:W-:Y:S02]  /*c530*/  IMAD.IADD R3, R3, 0x1, R0 ;  /* 0x0000000103037824 */ /* 0x000fe400078e0200 */
[----:B------:R-:W1:Y:S01]  /*c540*/  @P0 LDC R0, c[0x0][0x44c] ;  /* 0x00011300ff000b82 */ /* 0x000e620000000800 */
[----:B-----5:R-:W-:Y:S02]  /*c550*/  IMAD.MOV.U32 R4, RZ, RZ, R6 ;  /* 0x000000ffff047224 */ /* 0x020fe400078e0006 */
[----:B-1----:R-:W-:-:S05]  /*c560*/  @P0 IMAD.HI.U32 R0, R6, R0, RZ ;  /* 0x0000000006000227 */ /* 0x002fca00078e00ff */
[----:B0-----:R-:W-:-:S04]  /*c570*/  @P0 SHF.R.U32.HI R4, RZ, R5, R0 ;  /* 0x00000005ff040219 */ /* 0x001fc80000011600 */
[--C-:B------:R-:W-:Y:S01]  /*c580*/  SHF.R.S32.HI R5, RZ, 0x1f, R4.reuse ;  /* 0x0000001fff057819 */ /* 0x100fe20000011404 */
[----:B------:R-:W-:Y:S02]  /*c590*/  IMAD.MOV R0, RZ, RZ, -R4 ;  /* 0x000000ffff007224 */ /* 0x000fe400078e0a04 */
[----:B------:R-:W-:-:S04]  /*c5a0*/  IMAD.WIDE.U32 R2, R4, UR4, R2 ;  /* 0x0000000404027c25 */ /* 0x000fc8000f8e0002 */
[----:B------:R-:W-:Y:S02]  /*c5b0*/  IMAD R0, R8, R0, R6 ;  /* 0x0000000008007224 */ /* 0x000fe400078e0206 */
[----:B------:R-:W-:-:S04]  /*c5c0*/  IMAD R5, R5, UR4, RZ ;  /* 0x0000000405057c24 */ /* 0x000fc8000f8e02ff */
[----:B------:R-:W-:Y:S01]  /*c5d0*/  IMAD R5, R4, UR5, R5 ;  /* 0x0000000504057c24 */ /* 0x000fe2000f8e0205 */
[----:B------:R-:W-:Y:S01]  /*c5e0*/  SHF.R.S32.HI R4, RZ, 0x1f, R0 ;  /* 0x0000001fff047819 */ /* 0x000fe20000011400 */
[----:B------:R-:W-:Y:S02]  /*c5f0*/  ULDC.64 UR4, c[0x0][0x3c8] ;  /* 0x0000f20000047ab9 */ /* 0x000fe40000000a00 */
[----:B------:R-:W-:Y:S02]  /*c600*/  IMAD.IADD R3, R3, 0x1, R5 ;  /* 0x0000000103037824 */ /* 0x000fe400078e0205 */
[----:B------:R-:W-:Y:S02]  /*c610*/  IMAD R4, R4, UR4, RZ ;  /* 0x0000000404047c24 */ /* 0x000fe4000f8e02ff */
[----:B------:R-:W-:-:S04]  /*c620*/  IMAD.WIDE.U32 R2, R0, UR4, R2 ;  /* 0x0000000400027c25 */ /* 0x000fc8000f8e0002 */
[----:B------:R-:W-:Y:S01]  /*c630*/  IMAD R4, R0, UR5, R4 ;  /* 0x0000000500047c24 */ /* 0x000fe2000f8e0204 */
[----:B------:R-:W-:Y:S02]  /*c640*/  ULDC.64 UR4, c[0x0][0x390] ;  /* 0x0000e40000047ab9 */ /* 0x000fe40000000a00 */
[----:B------:R-:W-:Y:S01]  /*c650*/  LEA R0, P0, R2, UR4, 0x1 ;  /* 0x0000000402007c11 */ /* 0x000fe2000f8008ff */
[----:B------:R-:W-:Y:S01]  /*c660*/  ULDC UR4, c[0x0][0x3b8] ;  /* 0x0000ee0000047ab9 */ /* 0x000fe20000000800 */
[----:B------:R-:W-:Y:S01]  /*c670*/  IMAD.IADD R6, R3, 0x1, R4 ;  /* 0x0000000103067824 */ /* 0x000fe200078e0204 */
[----:B------:R-:W-:Y:S02]  /*c680*/  ISETP.GE.AND P1, PT, R7, UR4, PT ;  /* 0x0000000407007c0c */ /* 0x000fe4000bf26270 */
[----:B------:R-:W0:Y:S01]  /*c690*/  S2R R7, SR_TID.X ;  /* 0x0000000000077919 */ /* 0x000e220000002100 */
[----:B------:R-:W-:Y:S02]  /*c6a0*/  ISETP.GE.AND P2, PT, R10, UR4, PT ;  /* 0x000000040a007c0c */ /* 0x000fe4000bf46270 */
[----:B------:R-:W-:-:S02]  /*c6b0*/  LEA.HI.X R6, R2, UR5, R6, 0x1, P0 ;  /* 0x0000000502067c11 */ /* 0x000fc400080f0c06 */
[----:B------:R-:W-:Y:S02]  /*c6c0*/  ISETP.GE.AND P3, PT, R9, UR4, PT ;  /* 0x0000000409007c0c */ /* 0x000fe4000bf66270 */
[----:B------:R-:W-:Y:S02]  /*c6d0*/  SEL R2, RZ, 0x4, P2 ;  /* 0x00000004ff027807 */ /* 0x000fe40001000000 */
[----:B------:R-:W-:Y:S02]  /*c6e0*/  SEL R4, RZ, 0x1, P3 ;  /* 0x00000001ff047807 */ /* 0x000fe40001800000 */
[----:B------:R-:W-:-:S04]  /*c6f0*/  SEL R3, RZ, 0x2, P1 ;  /* 0x00000002ff037807 */ /* 0x000fc80000800000 */
[----:B------:R-:W-:-:S03]  /*c700*/  IADD3 R2, R2, R3, R4 ;  /* 0x0000000302027210 */ /* 0x000fc60007ffe004 */
[----:B------:R-:W-:-:S04]  /*c710*/  @P3 LOP3.LUT R18, R18, 0x10, RZ, 0xfc, !PT ;  /* 0x0000001012123812 */ /* 0x000fc800078efcff */
[----:B------:R-:W-:-:S04]  /*c720*/  LOP3.LUT R18, R18, 0xfffffffb, RZ, 0xc0, !PT ;  /* 0xfffffffb12127812 */ /* 0x000fc800078ec0ff */
[----:B------:R-:W-:-:S04]  /*c730*/  @P2 LOP3.LUT R18, R18, 0x4, RZ, 0xfc, !PT ;  /* 0x0000000412122812 */ /* 0x000fc800078efcff */
[----:B------:R-:W-:Y:S01]  /*c740*/  LOP3.LUT R18, R18, 0xfffffff7, RZ, 0xc0, !PT ;  /* 0xfffffff712127812 */ /* 0x000fe200078ec0ff */
[----:B0-----:R-:W-:-:S03]  /*c750*/  IMAD.SHL.U32 R7, R7, 0x8, RZ ;  /* 0x0000000807077824 */ /* 0x001fc600078e00ff */
[----:B------:R-:W-:Y:S02]  /*c760*/  @P1 LOP3.LUT R18, R18, 0x8, RZ, 0xfc, !PT ;  /* 0x0000000812121812 */ /* 0x000fe400078efcff */
[----:B------:R-:W-:-:S04]  /*c770*/  LOP3.LUT R7, R7, 0x38, RZ, 0xc0, !PT ;  /* 0x0000003807077812 */ /* 0x000fc800078ec0ff */
[C---:B------:R-:W-:Y:S02]  /*c780*/  LOP3.LUT R10, R7.reuse, 0x100, RZ, 0xfc, !PT ;  /* 0x00000100070a7812 */ /* 0x040fe400078efcff */
[----:B------:R-:W-:Y:S02]  /*c790*/  LOP3.LUT R7, R7, 0xc0, RZ, 0xfc, !PT ;  /* 0x000000c007077812 */ /* 0x000fe400078efcff */
[----:B------:R-:W-:Y:S02]  /*c7a0*/  ISETP.GE.AND P0, PT, R10, UR4, PT ;  /* 0x000000040a007c0c */ /* 0x000fe4000bf06270 */
[----:B------:R-:W0:Y:S01]  /*c7b0*/  S2R R10, SR_TID.X ;  /* 0x00000000000a7919 */ /* 0x000e220000002100 */
[----:B------:R-:W-:Y:S02]  /*c7c0*/  ISETP.GE.AND P5, PT, R7, UR4, PT ;  /* 0x0000000407007c0c */ /* 0x000fe4000bfa6270 */
[----:B------:R-:W-:Y:S01]  /*c7d0*/  SEL R4, RZ, 0x10, P0 ;  /* 0x00000010ff047807 */ /* 0x000fe20000000000 */
[----:B------:R-:W1:Y:S01]  /*c7e0*/  S2R R7, SR_TID.X ;  /* 0x0000000000077919 */ /* 0x000e620000002100 */
[----:B------:R-:W-:-:S04]  /*c7f0*/  SEL R3, RZ, 0x8, P5 ;  /* 0x00000008ff037807 */ /* 0x000fc80002800000 */
[----:B------:R-:W-:Y:S01]  /*c800*/  IADD3 R2, R4, R2, R3 ;  /* 0x0000000204027210 */ /* 0x000fe20007ffe003 */
[----:B0-----:R-:W-:Y:S02]  /*c810*/  IMAD.SHL.U32 R10, R10, 0x8, RZ ;  /* 0x000000080a0a7824 */ /* 0x001fe400078e00ff */
[----:B-1----:R-:W-:-:S03]  /*c820*/  IMAD.SHL.U32 R7, R7, 0x8, RZ ;  /* 0x0000000807077824 */ /* 0x002fc600078e00ff */
[----:B------:R-:W-:-:S04]  /*c830*/  LOP3.LUT R10, R10, 0x38, RZ, 0xc0, !PT ;  /* 0x000000380a0a7812 */ /* 0x000fc800078ec0ff */
[----:B------:R-:W-:Y:S02]  /*c840*/  LOP3.LUT R11, R10, 0x180, RZ, 0xfc, !PT ;  /* 0x000001800a0b7812 */ /* 0x000fe400078efcff */
[----:B------:R-:W-:Y:S02]  /*c850*/  LOP3.LUT R7, R7, 0x38, RZ, 0xc0, !PT ;  /* 0x0000003807077812 */ /* 0x000fe400078ec0ff */
[----:B------:R-:W-:Y:S02]  /*c860*/  ISETP.GE.AND P1, PT, R11, UR4, PT ;  /* 0x000000040b007c0c */ /* 0x000fe4000bf26270 */
[C---:B------:R-:W-:Y:S02]  /*c870*/  LOP3.LUT R10, R7.reuse, 0x140, RZ, 0xfc, !PT ;  /* 0x00000140070a7812 */ /* 0x040fe400078efcff */
[----:B------:R-:W-:Y:S02]  /*c880*/  SEL R5, RZ, 0x40, P1 ;  /* 0x00000040ff057807 */ /* 0x000fe40000800000 */
[----:B------:R-:W-:-:S02]  /*c890*/  LOP3.LUT R7, R7, 0x1c0, RZ, 0xfc, !PT ;  /* 0x000001c007077812 */ /* 0x000fc400078efcff */
[----:B------:R-:W-:Y:S02]  /*c8a0*/  ISETP.GE.AND P1, PT, R10, UR4, PT ;  /* 0x000000040a007c0c */ /* 0x000fe4000bf26270 */
[----:B------:R-:W-:Y:S01]  /*c8b0*/  ISETP.GE.AND P2, PT, R7, UR4, PT ;  /* 0x0000000407007c0c */ /* 0x000fe2000bf46270 */
[----:B------:R-:W-:Y:S01]  /*c8c0*/  UMOV UR4, 0xffffffff ;  /* 0xffffffff00047882 */ /* 0x000fe20000000000 */
[----:B------:R-:W-:Y:S02]  /*c8d0*/  SEL R3, RZ, 0x20, P1 ;  /* 0x00000020ff037807 */ /* 0x000fe40000800000 */
[----:B------:R-:W-:Y:S02]  /*c8e0*/  SEL R7, RZ, 0x80, P2 ;  /* 0x00000080ff077807 */ /* 0x000fe40001000000 */
[----:B------:R-:W-:-:S05]  /*c8f0*/  IADD3 R5, R5, R2, R3 ;  /* 0x0000000205057210 */ /* 0x000fca0007ffe003 */
[----:B------:R-:W-:Y:S01]  /*c900*/  IMAD.IADD R7, R5, 0x1, R7 ;  /* 0x0000000105077824 */ /* 0x000fe200078e0207 */
[----:B------:R-:W-:Y:S06]  /*c910*/  BRA.DIV UR4, `(.L_x_240) ;  /* 0x0000004a04247947 */ /* 0x000fec000b800000 */
[----:B------:R-:W2:Y:S01]  /*c920*/  LDL.LU R3, [R1+0x14] ;  /* 0x0000140001037983 */ /* 0x000ea20000300800 */
[----:B------:R-:W-:-:S03]  /*c930*/  ULDC UR4, c[0x0][0x288] ;  /* 0x0000a20000047ab9 */ /* 0x000fc60000000800 */
[----:B------:R-:W3:Y:S04]  /*c940*/  LDL.LU R2, [R1+0x28] ;  /* 0x0000280001027983 */ /* 0x000ee80000300800 */
[----:B------:R-:W4:Y:S01]  /*c950*/  LDL R11, [R1+0x4] ;  /* 0x00000400010b7983 */ /* 0x000f220000100800 */
[----:B------:R-:W-:Y:S01]  /*c960*/  IMAD R4, R8, UR4, RZ ;  /* 0x0000000408047c24 */ /* 0x000fe2000f8e02ff */
[----:B------:R-:W-:Y:S02]  /*c970*/  LOP3.LUT R18, R18, 0xfffffdff, RZ, 0xc0, !PT ;  /* 0xfffffdff12127812 */ /* 0x000fe400078ec0ff */
[----:B------:R-:W5:Y:S02]  /*c980*/  LDL.LU R13, [R1+0x2c] ;  /* 0x00002c00010d7983 */ /* 0x000f640000300800 */
[----:B------:R-:W-:Y:S01]  /*c990*/  @P0 LOP3.LUT R18, R18, 0x200, RZ, 0xfc, !PT ;  /* 0x0000020012120812 */ /* 0x000fe200078efcff */
[----:B------:R-:W0:Y:S03]  /*c9a0*/  S2R R12, SR_TID.X ;  /* 0x00000000000c7919 */ /* 0x000e260000002100 */
[----:B------:R-:W-:-:S02]  /*c9b0*/  LOP3.LUT P0, RZ, R18, 0x10, RZ, 0xc0, !PT ;  /* 0x0000001012ff7812 */ /* 0x000fc4000780c0ff */
[----:B------:R-:W-:-:S04]  /*c9c0*/  LOP3.LUT R18, R18, 0xfffffeff, RZ, 0xc0, !PT ;  /* 0xfffffeff12127812 */ /* 0x000fc800078ec0ff */
[----:B------:R-:W-:-:S04]  /*c9d0*/  @P1 LOP3.LUT R18, R18, 0x100, RZ, 0xfc, !PT ;  /* 0x0000010012121812 */ /* 0x000fc800078efcff */
[----:B------:R-:W-:Y:S01]  /*c9e0*/  LOP3.LUT P1, RZ, R18, 0x8, RZ, 0xc0, !PT ;  /* 0x0000000812ff7812 */ /* 0x000fe2000782c0ff */
[----:B0-----:R-:W-:-:S05]  /*c9f0*/  IMAD.SHL.U32 R12, R12, 0x8, RZ ;  /* 0x000000080c0c7824 */ /* 0x001fca00078e00ff */
[----:B------:R-:W-:Y:S02]  /*ca00*/  LOP3.LUT R12, R12, 0x38, RZ, 0xc0, !PT ;  /* 0x000000380c0c7812 */ /* 0x000fe400078ec0ff */
[----:B------:R-:W-:Y:S01]  /*ca10*/  LOP3.LUT R18, R18, 0xffffff7f, RZ, 0xc0, !PT ;  /* 0xffffff7f12127812 */ /* 0x000fe200078ec0ff */
[----:B------:R-:W-:Y:S01]  /*ca20*/  SHFL.IDX PT, R14, R0, 0x1, 0x181f ;  /* 0x00381f00000e7f89 */ /* 0x000fe200000e0000 */
[----:B--2---:R-:W-:-:S03]  /*ca30*/  ISETP.GE.AND P2, PT, R3, R4, PT ;  /* 0x000000040300720c */ /* 0x004fc60003f46270 */
[----:B------:R-:W0:Y:S01]  /*ca40*/  SHFL.IDX PT, R3, R0, RZ, 0x181f ;  /* 0x00181fff00037589 */ /* 0x000e2200000e0000 */
[----:B---3--:R-:W-:-:S03]  /*ca50*/  ISETP.GE.AND P3, PT, R2, R4, PT ;  /* 0x000000040200720c */ /* 0x008fc60003f66270 */
[----:B------:R-:W1:Y:S06]  /*ca60*/  SHFL.IDX PT, R2, R6, RZ, 0x181f ;  /* 0x00181fff06027589 */ /* 0x000e6c00000e0000 */
[----:B0-----:R-:W-:-:S05]  /*ca70*/  @!P2 LEA R3, P6, R12, R3, 0x1 ;  /* 0x000000030c03a211 */ /* 0x001fca00078c08ff */
[----:B-1----:R-:W-:-:S05]  /*ca80*/  @!P2 IMAD.X R2, RZ, RZ, R2, P6 ;  /* 0x000000ffff02a224 */ /* 0x002fca00030e0602 */
[-C--:B------:R-:W-:Y:S02]  /*ca90*/  @!P2 LOP3.LUT R3, R3, R2.reuse, RZ, 0x3c, !PT ;  /* 0x000000020303a212 */ /* 0x080fe400078e3cff */
[----:B------:R-:W-:Y:S02]  /*caa0*/  @!P2 LOP3.LUT R8, R5, 0x40, RZ, 0xc0, !PT ;  /* 0x000000400508a812 */ /* 0x000fe400078ec0ff */
[C---:B------:R-:W-:Y:S02]  /*cab0*/  @!P2 LOP3.LUT R2, R3.reuse, R2, RZ, 0x3c, !PT ;  /* 0x000000020302a212 */ /* 0x040fe400078e3cff */
[----:B------:R-:W-:Y:S02]  /*cac0*/  @P3 LOP3.LUT R18, R18, 0x80, RZ, 0xfc, !PT ;  /* 0x0000008012123812 */ /* 0x000fe400078efcff */
[----:B------:R-:W-:Y:S02]  /*cad0*/  @!P2 LOP3.LUT R3, R3, R2, RZ, 0x3c, !PT ;  /* 0x000000020303a212 */ /* 0x000fe400078e3cff */
[----:B------:R-:W-:-:S02]  /*cae0*/  @!P2 SHF.R.U32.HI R8, RZ, 0x2, R8 ;  /* 0x00000002ff08a819 */ /* 0x000fc40000011608 */
[----:B------:R-:W-:Y:S01]  /*caf0*/  LOP3.LUT P6, RZ, R18, 0x4, RZ, 0xc0, !PT ;  /* 0x0000000412ff7812 */ /* 0x000fe200078cc0ff */
[----:B----4-:R-:W-:Y:S01]  /*cb00*/  @!P2 LDGSTS.E.BYPASS.LTC128B.128 [R11+0x26400], desc[UR38][R2.64], !P0 ;  /* 0x26400000020bafae */ /* 0x010fe2000c101d66 */
[----:B------:R-:W-:Y:S02]  /*cb10*/  @!P2 ISETP.NE.U32.AND P3, PT, R8, RZ, PT ;  /* 0x000000ff0800a20c */ /* 0x000fe40003f65070 */
[----:B------:R-:W-:Y:S01]  /*cb20*/  @!P2 LOP3.LUT R8, R7, 0x80, RZ, 0xc0, !PT ;  /* 0x000000800708a812 */ /* 0x000fe200078ec0ff */
[----:B------:R-:W-:Y:S01]  /*cb30*/  @!P2 LDGSTS.E.BYPASS.LTC128B.128 [R11+0x28400], desc[UR38][R2.64+0x80], !P1 ;  /* 0x28400080020bafae */ /* 0x000fe2000c901d66 */
[C---:B------:R-:W-:Y:S02]  /*cb40*/  LOP3.LUT P0, RZ, R18.reuse, 0x200, RZ, 0xc0, !PT ;  /* 0x0000020012ff7812 */ /* 0x040fe4000780c0ff */
[----:B------:R-:W-:Y:S02]  /*cb50*/  LOP3.LUT P1, RZ, R18, 0x100, RZ, 0xc0, !PT ;  /* 0x0000010012ff7812 */ /* 0x000fe4000782c0ff */
[----:B------:R-:W-:-:S03]  /*cb60*/  @!P2 SHF.R.U32.HI R8, RZ, 0x3, R8 ;  /* 0x00000003ff08a819 */ /* 0x000fc60000011608 */
[----:B------:R-:W-:Y:S01]  /*cb70*/  @!P2 LDGSTS.E.BYPASS.LTC128B.128 [R11+0x2a400], desc[UR38][R2.64+0x100], !P6 ;  /* 0x2a400100020bafae */ /* 0x000fe2000f101d66 */
[----:B------:R-:W-:-:S03]  /*cb80*/  @!P2 ISETP.NE.U32.AND P4, PT, R8, RZ, PT ;  /* 0x000000ff0800a20c */ /* 0x000fc60003f85070 */
[----:B------:R-:W0:Y:S04]  /*cb90*/  SHFL.IDX PT, R8, R6, 0x1, 0x181f ;  /* 0x00381f0006087f89 */ /* 0x000e2800000e0000 */
[----:B------:R-:W-:Y:S04]  /*cba0*/  @!P2 LDGSTS.E.BYPASS.LTC128B.128 [R11+0x2c400], desc[UR38][R2.64+0x180], !P5 ;  /* 0x2c400180020bafae */ /* 0x000fe8000e901d66 */
[----:B------:R-:W-:Y:S04]  /*cbb0*/  @!P2 LDGSTS.E.BYPASS.LTC128B.128 [R11+0x2e400], desc[UR38][R2.64+0x200], !P0 ;  /* 0x2e400200020bafae */ /* 0x000fe8000c101d66 */
[----:B------:R-:W-:Y:S04]  /*cbc0*/  @!P2 LDGSTS.E.BYPASS.LTC128B.128 [R11+0x30400], desc[UR38][R2.64+0x280], !P1 ;  /* 0x30400280020bafae */ /* 0x000fe8000c901d66 */
[----:B------:R-:W-:Y:S01]  /*cbd0*/  @!P2 LDGSTS.E.BYPASS.LTC128B.128 [R11+0x32400], desc[UR38][R2.64+0x300], P3 ;  /* 0x32400300020bafae */ /* 0x000fe20009901d66 */
[----:B------:R-:W-:-:S03]  /*cbe0*/  LOP3.LUT P3, RZ, R18, 0x80, RZ, 0xc0, !PT ;  /* 0x0000008012ff7812 */ /* 0x000fc6000786c0ff */
[----:B------:R1:W-:Y:S10]  /*cbf0*/  @!P2 LDGSTS.E.BYPASS.LTC128B.128 [R11+0x34400], desc[UR38][R2.64+0x380], P4 ;  /* 0x34400380020bafae */ /* 0x0003f4000a101d66 */
[----:B------:R-:W-:-:S05]  /*cc00*/  @!P3 LEA R9, P4, R12, R14, 0x1 ;  /* 0x0000000e0c09b211 */ /* 0x000fca00078808ff */
[----:B0-----:R-:W-:Y:S01]  /*cc10*/  @!P3 IMAD.X R10, RZ, RZ, R8, P4 ;  /* 0x000000ffff0ab224 */ /* 0x001fe200020e0608 */
[C---:B------:R-:W-:Y:S02]  /*cc20*/  LOP3.LUT P4, RZ, R18.reuse, 0x10, RZ, 0xc0, !PT ;  /* 0x0000001012ff7812 */ /* 0x040fe4000788c0ff */
[----:B------:R-:W-:Y:S01]  /*cc30*/  @!P3 LOP3.LUT R8, R5, 0x40, RZ, 0xc0, !PT ;  /* 0x000000400508b812 */ /* 0x000fe200078ec0ff */
[----:B-1----:R-:W-:Y:S01]  /*cc40*/  @!P3 IMAD.MOV.U32 R2, RZ, RZ, R9 ;  /* 0x000000ffff02b224 */ /* 0x002fe200078e0009 */
[----:B------:R-:W-:Y:S01]  /*cc50*/  LOP3.LUT P2, RZ, R18, 0x8, RZ, 0xc0, !PT ;  /* 0x0000000812ff7812 */ /* 0x000fe2000784c0ff */
[----:B------:R-:W-:Y:S01]  /*cc60*/  @!P3 IMAD.MOV.U32 R3, RZ, RZ, R10 ;  /* 0x000000ffff03b224 */ /* 0x000fe200078e000a */
[----:B------:R-:W-:-:S07]  /*cc70*/  @!P3 SHF.R.U32.HI R8, RZ, 0x2, R8 ;  /* 0x00000002ff08b819 */ /* 0x000fce0000011608 */
[----:B------:R-:W-:Y:S01]  /*cc80*/  @!P3 LDGSTS.E.BYPASS.LTC128B.128 [R11+0x26c00], desc[UR38][R2.64], !P4 ;  /* 0x26c00000020bbfae */ /* 0x000fe2000e101d66 */
[----:B------:R-:W-:Y:S02]  /*cc90*/  @!P3 ISETP.NE.U32.AND P4, PT, R8, RZ, PT ;  /* 0x000000ff0800b20c */ /* 0x000fe40003f85070 */
[----:B------:R-:W-:Y:S01]  /*cca0*/  @!P3 LOP3.LUT R8, R7, 0x80, RZ, 0xc0, !PT ;  /* 0x000000800708b812 */ /* 0x000fe200078ec0ff */
[----:B------:R-:W-:Y:S03]  /*ccb0*/  @!P3 LDGSTS.E.BYPASS.LTC128B.128 [R11+0x28c00], desc[UR38][R2.64+0x80], !P2 ;  /* 0x28c00080020bbfae */ /* 0x000fe6000d101d66 */
[----:B------:R-:W-:Y:S01]  /*ccc0*/  @!P3 SHF.R.U32.HI R8, RZ, 0x3, R8 ;  /* 0x00000003ff08b819 */ /* 0x000fe20000011608 */
[----:B------:R-:W-:Y:S04]  /*ccd0*/  @!P3 LDGSTS.E.BYPASS.LTC128B.128 [R11+0x2ac00], desc[UR38][R2.64+0x100], !P6 ;  /* 0x2ac00100020bbfae */ /* 0x000fe8000f101d66 */
[----:B------:R-:W-:Y:S04]  /*cce0*/  @!P3 LDGSTS.E.BYPASS.LTC128B.128 [R11+0x2cc00], desc[UR38][R2.64+0x180], !P5 ;  /* 0x2cc00180020bbfae */ /* 0x000fe8000e901d66 */
[----:B------:R-:W-:Y:S04]  /*ccf0*/  @!P3 LDGSTS.E.BYPASS.LTC128B.128 [R11+0x2ec00], desc[UR38][R2.64+0x200], !P0 ;  /* 0x2ec00200020bbfae */ /* 0x000fe8000c101d66 */
[----:B------:R-:W-:Y:S04]  /*cd00*/  @!P3 LDGSTS.E.BYPASS.LTC128B.128 [R11+0x30c00], desc[UR38][R2.64+0x280], !P1 ;  /* 0x30c00280020bbfae */ /* 0x000fe8000c901d66 */
[----:B------:R-:W-:Y:S01]  /*cd10*/  @!P3 LDGSTS.E.BYPASS.LTC128B.128 [R11+0x32c00], desc[UR38][R2.64+0x300], P4 ;  /* 0x32c00300020bbfae */ /* 0x000fe2000a101d66 */
[----:B------:R-:W-:-:S13]  /*cd20*/  @!P3 ISETP.NE.U32.AND P4, PT, R8, RZ, PT ;  /* 0x000000ff0800b20c */ /* 0x000fda0003f85070 */
[----:B------:R0:W-:Y:S01]  /*cd30*/  @!P3 LDGSTS.E.BYPASS.LTC128B.128 [R11+0x34c00], desc[UR38][R2.64+0x380], P4 ;  /* 0x34c00380020bbfae */ /* 0x0001e2000a101d66 */
[----:B-----5:R-:W-:-:S03]  /*cd40*/  ISETP.GE.AND P2, PT, R13, R4, PT ;  /* 0x000000040d00720c */ /* 0x020fc60003f46270 */
[----:B0-----:R-:W0:Y:S04]  /*cd50*/  SHFL.IDX PT, R3, R0, 0x2, 0x181f ;  /* 0x00581f0000037f89 */ /* 0x001e2800000e0000 */
[----:B------:R-:W1:Y:S06]  /*cd60*/  SHFL.IDX PT, R2, R6, 0x2, 0x181f ;  /* 0x00581f0006027f89 */ /* 0x000e6c00000e0000 */
[----:B------:R-:W-:-:S02]  /*cd70*/  @!P2 LOP3.LUT R8, R5, 0x40, RZ, 0xc0, !PT ;  /* 0x000000400508a812 */ /* 0x000fc400078ec0ff */
[----:B0-----:R-:W-:-:S05]  /*cd80*/  @!P2 LEA R3, P4, R12, R3, 0x1 ;  /* 0x000000030c03a211 */ /* 0x001fca00078808ff */
[----:B-1----:R-:W-:Y:S01]  /*cd90*/  @!P2 IMAD.X R2, RZ, RZ, R2, P4 ;  /* 0x000000ffff02a224 */ /* 0x002fe200020e0602 */
[----:B------:R-:W-:-:S04]  /*cda0*/  LOP3.LUT P4, RZ, R18, 0x10, RZ, 0xc0, !PT ;  /* 0x0000001012ff7812 */ /* 0x000fc8000788c0ff */
[----:B------:R-:W-:-:S04]  /*cdb0*/  @!P2 LOP3.LUT R3, R3, R2, RZ, 0x3c, !PT ;  /* 0x000000020303a212 */ /* 0x000fc800078e3cff */
[C---:B------:R-:W-:Y:S02]  /*cdc0*/  @!P2 LOP3.LUT R2, R3.reuse, R2, RZ, 0x3c, !PT ;  /* 0x000000020302a212 */ /* 0x040fe400078e3cff */
[----:B------:R-:W-:Y:S02]  /*cdd0*/  LOP3.LUT P3, RZ, R18, 0x8, RZ, 0xc0, !PT ;  /* 0x0000000812ff7812 */ /* 0x000fe4000786c0ff */
[----:B------:R-:W-:Y:S02]  /*cde0*/  @!P2 LOP3.LUT R3, R3, R2, RZ, 0x3c, !PT ;  /* 0x000000020303a212 */ /* 0x000fe400078e3cff */
[----:B------:R-:W-:-:S03]  /*cdf0*/  @!P2 SHF.R.U32.HI R8, RZ, 0x2, R8 ;  /* 0x00000002ff08a819 */ /* 0x000fc60000011608 */
[----:B------:R0:W-:Y:S01]  /*ce00*/  @!P2 LDGSTS.E.BYPASS.LTC128B.128 [R11+0x27400], desc[UR38][R2.64], !P4 ;  /* 0x27400000020bafae */ /* 0x0001e2000e101d66 */
[----:B------:R-:W-:Y:S02]  /*ce10*/  @!P2 ISETP.NE.U32.AND P4, PT, R8, RZ, PT ;  /* 0x000000ff0800a20c */ /* 0x000fe40003f85070 */
[----:B------:R-:W-:-:S03]  /*ce20*/  @!P2 LOP3.LUT R8, R7, 0x80, RZ, 0xc0, !PT ;  /* 0x000000800708a812 */ /* 0x000fc600078ec0ff */
[----:B------:R0:W-:Y:S01]  /*ce30*/  @!P2 LDGSTS.E.BYPASS.LTC128B.128 [R11+0x29400], desc[UR38][R2.64+0x80], !P3 ;  /* 0x29400080020bafae */ /* 0x0001e2000d901d66 */
[----:B------:R-:W-:-:S03]  /*ce40*/  @!P2 SHF.R.U32.HI R8, RZ, 0x3, R8 ;  /* 0x00000003ff08a819 */ /* 0x000fc60000011608 */
[----:B------:R0:W-:Y:S04]  /*ce50*/  @!P2 LDGSTS.E.BYPASS.LTC128B.128 [R11+0x2b400], desc[UR38][R2.64+0x100], !P6 ;  /* 0x2b400100020bafae */ /* 0x0001e8000f101d66 */
[----:B------:R0:W-:Y:S04]  /*ce60*/  @!P2 LDGSTS.E.BYPASS.LTC128B.128 [R11+0x2d400], desc[UR38][R2.64+0x180], !P5 ;  /* 0x2d400180020bafae */ /* 0x0001e8000e901d66 */
[----:B------:R0:W-:Y:S04]  /*ce70*/  @!P2 LDGSTS.E.BYPASS.LTC128B.128 [R11+0x2f400], desc[UR38][R2.64+0x200], !P0 ;  /* 0x2f400200020bafae */ /* 0x0001e8000c101d66 */
[----:B------:R0:W-:Y:S04]  /*ce80*/  @!P2 LDGSTS.E.BYPASS.LTC128B.128 [R11+0x31400], desc[UR38][R2.64+0x280], !P1 ;  /* 0x31400280020bafae */ /* 0x0001e8000c901d66 */
[----:B------:R0:W-:Y:S01]  /*ce90*/  @!P2 LDGSTS.E.BYPASS.LTC128B.128 [R11+0x33400], desc[UR38][R2.64+0x300], P4 ;  /* 0x33400300020bafae */ /* 0x0001e2000a101d66 */
[----:B------:R-:W-:-:S03]  /*cea0*/  @!P2 ISETP.NE.U32.AND P4, PT, R8, RZ, PT ;  /* 0x000000ff0800a20c */ /* 0x000fc60003f85070 */
[----:B------:R-:W1:Y:S04]  /*ceb0*/  SHFL.IDX PT, R6, R6, 0x3, 0x181f ;  /* 0x00781f0006067f89 */ /* 0x000e6800000e0000 */
[----:B------:R-:W2:Y:S06]  /*cec0*/  SHFL.IDX PT, R0, R0, 0x3, 0x181f ;  /* 0x00781f0000007f89 */ /* 0x000eac00000e0000 */
[----:B------:R0:W-:Y:S02]  /*ced0*/  @!P2 LDGSTS.E.BYPASS.LTC128B.128 [R11+0x35400], desc[UR38][R2.64+0x380], P4 ;  /* 0x35400380020bafae */ /* 0x0001e4000a101d66 */
.L_x_361:
[----:B0-----:R-:W3:Y:S01]  /*cee0*/  LDL.LU R2, [R1+0x48] ;  /* 0x0000480001027983 */ /* 0x001ee20000300800 */
[----:B------:R-:W-:Y:S01]  /*cef0*/  BSSY B0, `(.L_x_241) ;  /* 0x000001d000007945 */ /* 0x000fe20003800000 */
[----:B---3--:R-:W-:-:S13]  /*cf00*/  ISETP.GE.AND P2, PT, R2, R4, PT ;  /* 0x000000040200720c */ /* 0x008fda0003f46270 */
[----:B------:R-:W-:Y:S05]  /*cf10*/  @P2 BRA `(.L_x_242) ;  /* 0x0000000000682947 */ /* 0x000fea0003800000 */
[----:B------:R-:W3:Y:S01]  /*cf20*/  LDL R8, [R1+0x4] ;  /* 0x0000040001087983 */ /* 0x000ee20000100800 */
[C---:B------:R-:W-:Y:S02]  /*cf30*/  LOP3.LUT P6, RZ, R18.reuse, 0x10, RZ, 0xc0, !PT ;  /* 0x0000001012ff7812 */ /* 0x040fe400078cc0ff */
[C---:B------:R-:W-:Y:S01]  /*cf40*/  LOP3.LUT P4, RZ, R18.reuse, 0x8, RZ, 0xc0, !PT ;  /* 0x0000000812ff7812 */ /* 0x040fe2000788c0ff */
[----:B------:R-:W0:Y:S01]  /*cf50*/  S2R R2, SR_TID.X ;  /* 0x0000000000027919 */ /* 0x000e220000002100 */
[----:B------:R-:W-:Y:S02]  /*cf60*/  LOP3.LUT P3, RZ, R18, 0x4, RZ, 0xc0, !PT ;  /* 0x0000000412ff7812 */ /* 0x000fe4000786c0ff */
[----:B------:R-:W-:Y:S02]  /*cf70*/  LOP3.LUT R5, R5, 0x40, RZ, 0xc0, !PT ;  /* 0x0000004005057812 */ /* 0x000fe400078ec0ff */
[----:B------:R-:W-:Y:S02]  /*cf80*/  LOP3.LUT R7, R7, 0x80, RZ, 0xc0, !PT ;  /* 0x0000008007077812 */ /* 0x000fe400078ec0ff */
[----:B------:R-:W-:-:S02]  /*cf90*/  SHF.R.U32.HI R5, RZ, 0x2, R5 ;  /* 0x00000002ff057819 */ /* 0x000fc40000011605 */
[----:B------:R-:W-:Y:S01]  /*cfa0*/  SHF.R.U32.HI R7, RZ, 0x3, R7 ;  /* 0x00000003ff077819 */ /* 0x000fe20000011607 */
[----:B0-----:R-:W-:-:S05]  /*cfb0*/  IMAD.SHL.U32 R2, R2, 0x8, RZ ;  /* 0x0000000802027824 */ /* 0x001fca00078e00ff */
[----:B------:R-:W-:-:S04]  /*cfc0*/  LOP3.LUT R2, R2, 0x38, RZ, 0xc0, !PT ;  /* 0x0000003802027812 */ /* 0x000fc800078ec0ff */
[----:B--2---:R-:W-:-:S05]  /*cfd0*/  LEA R2, P2, R2, R0, 0x1 ;  /* 0x0000000002027211 */ /* 0x004fca00078408ff */
[----:B-1----:R-:W-:Y:S01]  /*cfe0*/  IMAD.X R3, RZ, RZ, R6, P2 ;  /* 0x000000ffff037224 */ /* 0x002fe200010e0606 */
[----:B------:R-:W-:-:S04]  /*cff0*/  ISETP.NE.U32.AND P2, PT, R5, RZ, PT ;  /* 0x000000ff0500720c */ /* 0x000fc80003f45070 */
[----:B------:R-:W-:Y:S01]  /*d000*/  @!PT LDS RZ, [RZ] ;  /* 0x00000000fffff984 */ /* 0x000fe20000000800 */
[----:B------:R-:W-:Y:S01]  /*d010*/  @!PT LDS RZ, [RZ] ;  /* 0x00000000fffff984 */ /* 0x000fe20000000800 */
[----:B------:R-:W-:Y:S01]  /*d020*/  @!PT LDS RZ, [RZ] ;  /* 0x00000000fffff984 */ /* 0x000fe20000000800 */
[----:B---3--:R0:W-:Y:S04]  /*d030*/  LDGSTS.E.BYPASS.LTC128B.128 [R8+0x27c00], desc[UR38][R2.64], !P6 ;  /* 0x27c0000002087fae */ /* 0x0081e8000f101d66 */
[----:B------:R0:W-:Y:S04]  /*d040*/  LDGSTS.E.BYPASS.LTC128B.128 [R8+0x29c00], desc[UR38][R2.64+0x80], !P4 ;  /* 0x29c0008002087fae */ /* 0x0001e8000e101d66 */
[----:B------:R0:W-:Y:S01]  /*d050*/  LDGSTS.E.BYPASS.LTC128B.128 [R8+0x2bc00], desc[UR38][R2.64+0x100], !P3 ;  /* 0x2bc0010002087fae */ /* 0x0001e2000d901d66 */
[----:B------:R-:W-:-:S03]  /*d060*/  ISETP.NE.U32.AND P3, PT, R7, RZ, PT ;  /* 0x000000ff0700720c */ /* 0x000fc60003f65070 */
[----:B------:R0:W-:Y:S04]  /*d070*/  LDGSTS.E.BYPASS.LTC128B.128 [R8+0x2dc00], desc[UR38][R2.64+0x180], !P5 ;  /* 0x2dc0018002087fae */ /* 0x0001e8000e901d66 */
[----:B------:R0:W-:Y:S04]  /*d080*/  LDGSTS.E.BYPASS.LTC128B.128 [R8+0x2fc00], desc[UR38][R2.64+0x200], !P0 ;  /* 0x2fc0020002087fae */ /* 0x0001e8000c101d66 */
[----:B------:R0:W-:Y:S04]  /*d090*/  LDGSTS.E.BYPASS.LTC128B.128 [R8+0x31c00], desc[UR38][R2.64+0x280], !P1 ;  /* 0x31c0028002087fae */ /* 0x0001e8000c901d66 */
[----:B------:R0:W-:Y:S04]  /*d0a0*/  LDGSTS.E.BYPASS.LTC128B.128 [R8+0x33c00], desc[UR38][R2.64+0x300], P2 ;  /* 0x33c0030002087fae */ /* 0x0001e80009101d66 */
[----:B------:R0:W-:Y:S02]  /*d0b0*/  LDGSTS.E.BYPASS.LTC128B.128 [R8+0x35c00], desc[UR38][R2.64+0x380], P3 ;  /* 0x35c0038002087fae */ /* 0x0001e40009901d66 */
.L_x_242:
[----:B------:R-:W-:Y:S05]  /*d0c0*/  BSYNC B0 ;  /* 0x0000000000007941 */ /* 0x000fea0003800000 */
.L_x_241:
[----:B0-----:R-:W2:Y:S01]  /*d0d0*/  LDL R2, [R1+0x50] ;  /* 0x0000500001027983 */ /* 0x001ea20000100800 */
        /* <DEDUP_REMOVED lines=8> */
[----:B------:R-:W0:Y:S03]  /*d160*/  SYNCS.PHASECHK.TRANS64.TRYWAIT P0, [UR36+0x38820], R0 ;  /* 0x03882000ff0075a7 */ /* 0x000e260008000164 */
[----:B0-----:R-:W-:Y:S05]  /*d170*/  @!P0 BRA `(.L_x_244) ;  /* 0x0000004800608947 */ /* 0x001fea0003800000 */
.L_x_362:
[----:B------:R-:W-:Y:S05]  /*d180*/  BSYNC B0 ;  /* 0x0000000000007941 */ /* 0x000fea0003800000 */
.L_x_243:
[----:B------:R-:W-:Y:S01]  /*d190*/  LOP3.LUT P0, RZ, R18, 0x2, RZ, 0xc0, !PT ;  /* 0x0000000212ff7812 */ /* 0x000fe2000780c0ff */
[----:B------:R-:W-:-:S12]  /*d1a0*/  BSSY B0, `(.L_x_245) ;  /* 0x0000094000007945 */ /* 0x000fd80003800000 */
[----:B------:R-:W-:Y:S05]  /*d1b0*/  @!P0 BRA `(.L_x_246) ;  /* 0x0000000800488947 */ /* 0x000fea0003800000 */
[----:B------:R-:W2:Y:S01]  /*d1c0*/  LDL R4, [R1+0x8] ;  /* 0x0000080001047983 */ /* 0x000ea20000100800 */
        /* <DEDUP_REMOVED lines=8> */
.L_x_363:
[----:B------:R-:W-:Y:S05]  /*d250*/  BSYNC B1 ;  /* 0x0000000000017941 */ /* 0x000fea0003800000 */
.L_x_247:
[----:B------:R-:W-:Y:S04]  /*d260*/  BSSY B1, `(.L_x_249) ;  /* 0x0000009000017945 */ /* 0x000fe80003800000 */
        /* <DEDUP_REMOVED lines=8> */
.L_x_250:
[----:B------:R-:W-:Y:S05]  /*d2f0*/  BSYNC B1 ;  /* 0x0000000000017941 */ /* 0x000fea0003800000 */
.L_x_249:
        /* <DEDUP_REMOVED lines=11> */
.L_x_251:
        /* <DEDUP_REMOVED lines=15> */
.L_x_252:
        /* <DEDUP_REMOVED lines=15> */
.L_x_253:
        /* <DEDUP_REMOVED lines=15> */
.L_x_254:
        /* <DEDUP_REMOVED lines=15> */
.L_x_255:
        /* <DEDUP_REMOVED lines=15> */
.L_x_256:
        /* <DEDUP_REMOVED lines=15> */
.L_x_257:
        /* <DEDUP_REMOVED lines=15> */
.L_x_258:
        /* <DEDUP_REMOVED lines=10> */
.L_x_246:
[----:B------:R-:W-:Y:S05]  /*dae0*/  BSYNC B0 ;  /* 0x0000000000007941 */ /* 0x000fea0003800000 */
.L_x_245:
[----:B------:R-:W2:Y:S04]  /*daf0*/  LDL.LU R4, [R1+0x4c] ;  /* 0x00004c0001047983 */ /* 0x000ea80000300800 */
[----:B------:R-:W3:Y:S01]  /*db00*/  LDL.LU R7, [R1+0x8] ;  /* 0x0000080001077983 */ /* 0x000ee20000300800 */
[----:B------:R-:W-:-:S05]  /*db10*/  VIADD R19, R19, 0x1 ;  /* 0x0000000113137836 */ /* 0x000fca0000000000 */
[----:B------:R-:W-:-:S04]  /*db20*/  ISETP.NE.AND P0, PT, R19, 0x2, PT ;  /* 0x000000021300780c */ /* 0x000fc80003f05270 */
[----:B0-----:R-:W-:Y:S02]  /*db30*/  SEL R0, RZ, 0x1, P0 ;  /* 0x00000001ff007807 */ /* 0x001fe40000000000 */
[----:B------:R-:W-:Y:S02]  /*db40*/  SEL R19, R19, RZ, P0 ;  /* 0x000000ff13137207 */ /* 0x000fe40000000000 */
[----:B--2---:R-:W-:Y:S02]  /*db50*/  ISETP.GE.AND P1, PT, R4, 0x41, PT ;  /* 0x000000410400780c */ /* 0x004fe40003f26270 */
[----:B---3--:R-:W-:-:S05]  /*db60*/  LOP3.LUT R7, R7, R0, RZ, 0x3c, !PT ;  /* 0x0000000007077212 */ /* 0x008fca00078e3cff */
[----:B------:R0:W-:Y:S06]  /*db70*/  STL [R1+0x8], R7 ;  /* 0x0000080701007387 */ /* 0x0001ec0000100800 */
[----:B------:R-:W-:Y:S05]  /*db80*/  @!P1 BRA `(.L_x_259) ;  /* 0x0000002800509947 */ /* 0x000fea0003800000 */
[----:B------:R-:W1:Y:S01]  /*db90*/  LDL R4, [R1+0x20] ;  /* 0x0000200001047983 */ /* 0x000e620000100800 */
[----:B------:R-:W-:Y:S02]  /*dba0*/  IMAD.MOV.U32 R0, RZ, RZ, 0x1 ;  /* 0x00000001ff007424 */ /* 0x000fe400078e00ff */
[----:B-1----:R-:W-:-:S05]  /*dbb0*/  IMAD.MOV R6, RZ, RZ, -R4 ;  /* 0x000000ffff067224 */ /* 0x002fca00078e0a04 */
[----:B------:R-:W-:-:S05]  /*dbc0*/  VIADDMNMX R6, R6, R0, 0xffffffff, !PT ;  /* 0xffffffff06067446 */ /* 0x000fca0007800100 */
[----:B------:R-:W-:-:S05]  /*dbd0*/  IMAD.IADD R0, R4, 0x1, R6 ;  /* 0x0000000104007824 */ /* 0x000fca00078e0206 */
[----:B------:R-:W-:-:S04]  /*dbe0*/  LOP3.LUT R0, R0, 0x1, RZ, 0xc0, !PT ;  /* 0x0000000100007812 */ /* 0x000fc800078ec0ff */
[----:B------:R-:W-:Y:S01]  /*dbf0*/  ISETP.NE.U32.AND P0, PT, R0, 0x1, PT ;  /* 0x000000010000780c */ /* 0x000fe20003f05070 */
[----:B------:R-:W-:-:S12]  /*dc00*/  VIADD R0, R4, 0xfffffffe ;  /* 0xfffffffe04007836 */ /* 0x000fd80000000000 */
[----:B------:R-:W-:Y:S05]  /*dc10*/  @P0 BRA `(.L_x_260) ;  /* 0x0000000c005c0947 */ /* 0x000fea0003800000 */
[----:B------:R-:W-:Y:S01]  /*dc20*/  LOP3.LUT P2, RZ, R18, 0x2, RZ, 0xc0, !PT ;  /* 0x0000000212ff7812 */ /* 0x000fe2000784c0ff */
[----:B------:R-:W-:-:S12]  /*dc30*/  BSSY B0, `(.L_x_261) ;  /* 0x00000cc000007945 */ /* 0x000fd80003800000 */
[----:B------:R-:W-:Y:S05]  /*dc40*/  @!P2 BRA `(.L_x_262) ;  /* 0x0000000c0028a947 */ /* 0x000fea0003800000 */
[----:B------:R-:W-:-:S13]  /*dc50*/  LOP3.LUT P2, RZ, R18, 0x1, RZ, 0xc0, !PT ;  /* 0x0000000112ff7812 */ /* 0x000fda000784c0ff */
[----:B------:R-:W-:Y:S05]  /*dc60*/  @!P2 BRA `(.L_x_263) ;  /* 0x000000000050a947 */ /* 0x000fea0003800000 */
[----:B------:R-:W2:Y:S01]  /*dc70*/  LDL R9, [R1+0xc] ;  /* 0x00000c0001097983 */ /* 0x000ea20000100800 */
[----:B------:R-:W1:Y:S01]  /*dc80*/  LDC R5, c[0x0][0x43c] ;  /* 0x00010f00ff057b82 */ /* 0x000e620000000800 */
[----:B------:R-:W-:Y:S02]  /*dc90*/  ULDC.64 UR4, c[0x0][0x428] ;  /* 0x00010a0000047ab9 */ /* 0x000fe40000000a00 */
[----:B------:R-:W3:Y:S01]  /*dca0*/  LDL R8, [R1] ;  /* 0x0000000001087983 */ /* 0x000ee20000100800 */
[----:B-1----:R-:W-:-:S13]  /*dcb0*/  ISETP.NE.AND P0, PT, R5, 0x1, PT ;  /* 0x000000010500780c */ /* 0x002fda0003f05270 */
[----:B------:R-:W1:Y:S02]  /*dcc0*/  @P0 LDC.64 R2, c[0x0][0x440] ;  /* 0x00011000ff020b82 */ /* 0x000e640000000a00 */
[----:B-1----:R-:W-:-:S04]  /*dcd0*/  @P0 IMAD.HI.U32 R4, R0, R2, RZ ;  /* 0x0000000200040227 */ /* 0x002fc800078e00ff */
[----:B------:R-:W-:Y:S01]  /*dce0*/  IMAD.MOV.U32 R2, RZ, RZ, R0 ;  /* 0x000000ffff027224 */ /* 0x000fe200078e0000 */
[----:B------:R-:W-:-:S05]  /*dcf0*/  @P0 SHF.R.U32.HI R2, RZ, R3, R4 ;  /* 0x00000003ff020219 */ /* 0x000fca0000011604 */
[----:B------:R-:W-:-:S04]  /*dd00*/  IMAD.MOV R3, RZ, RZ, -R2 ;  /* 0x000000ffff037224 */ /* 0x000fc800078e0a02 */
[----:B------:R-:W-:Y:S01]  /*dd10*/  IMAD R0, R5, R3, R0 ;  /* 0x0000000305007224 */ /* 0x000fe200078e0200 */
[----:B------:R-:W-:Y:S01]  /*dd20*/  SHF.R.S32.HI R3, RZ, 0x1f, R2 ;  /* 0x0000001fff037819 */ /* 0x000fe20000011402 */
[----:B--2---:R-:W-:-:S04]  /*dd30*/  IMAD R4, R9, UR4, RZ ;  /* 0x0000000409047c24 */ /* 0x004fc8000f8e02ff */
[C---:B---3--:R-:W-:Y:S02]  /*dd40*/  IMAD R4, R8.reuse, UR5, R4 ;  /* 0x0000000508047c24 */ /* 0x048fe4000f8e0204 */
[----:B------:R-:W-:Y:S01]  /*dd50*/  IMAD.WIDE.U32 R2, R8, UR4, R2 ;  /* 0x0000000408027c25 */ /* 0x000fe2000f8e0002 */
[----:B------:R-:W-:-:S03]  /*dd60*/  ULDC.64 UR4, c[0x0][0x418] ;  /* 0x0001060000047ab9 */ /* 0x000fc60000000a00 */
[----:B------:R-:W-:Y:S01]  /*dd70*/  IMAD.IADD R3, R4, 0x1, R3 ;  /* 0x0000000104037824 */ /* 0x000fe200078e0203 */
[----:B------:R-:W-:-:S04]  /*dd80*/  LEA R4, P0, R2, UR4, 0x2 ;  /* 0x0000000402047c11 */ /* 0x000fc8000f8010ff */
[----:B------:R-:W-:-:S05]  /*dd90*/  LEA.HI.X R5, R2, UR5, R3, 0x2, P0 ;  /* 0x0000000502057c11 */ /* 0x000fca00080f1403 */
[----:B------:R1:W5:Y:S04]  /*dda0*/  LDG.E R16, desc[UR38][R4.64] ;  /* 0x0000002604107981 */ /* 0x000368000c1e1900 */
.L_x_263:
        /* <DEDUP_REMOVED lines=8> */
.L_x_364:
[----:B------:R-:W-:Y:S05]  /*de30*/  BSYNC B1 ;  /* 0x0000000000017941 */ /* 0x000fea0003800000 */
.L_x_264:
        /* <DEDUP_REMOVED lines=9> */
.L_x_267:
[----:B------:R-:W-:Y:S05]  /*ded0*/  BSYNC B1 ;  /* 0x0000000000017941 */ /* 0x000fea0003800000 */
.L_x_266:
        /* <DEDUP_REMOVED lines=11> */
.L_x_268:
        /* <DEDUP_REMOVED lines=13> */
.L_x_365:
[----:B------:R-:W-:Y:S05]  /*e060*/  BSYNC B1 ;  /* 0x0000000000017941 */ /* 0x000fea0003800000 */
.L_x_269:
        /* <DEDUP_REMOVED lines=11> */
.L_x_272:
[----:B------:R-:W-:Y:S05]  /*e120*/  BSYNC B1 ;  /* 0x0000000000017941 */ /* 0x000fea0003800000 */
.L_x_271:
        /* <DEDUP_REMOVED lines=9> */
.L_x_273:
        /* <DEDUP_REMOVED lines=15> */
.L_x_274:
        /* <DEDUP_REMOVED lines=15> */
.L_x_275:
        /* <DEDUP_REMOVED lines=15> */
.L_x_276:
        /* <DEDUP_REMOVED lines=15> */
.L_x_277:
        /* <DEDUP_REMOVED lines=15> */
.L_x_278:
        /* <DEDUP_REMOVED lines=15> */
.L_x_279:
        /* <DEDUP_REMOVED lines=15> */
.L_x_280:
        /* <DEDUP_REMOVED lines=10> */
.L_x_262:
[----:B------:R-:W-:Y:S05]  /*e8f0*/  BSYNC B0 ;  /* 0x0000000000007941 */ /* 0x000fea0003800000 */
.L_x_261:
[----:B------:R-:W2:Y:S04]  /*e900*/  LDL.LU R5, [R1+0x8] ;  /* 0x0000080001057983 */ /* 0x000ea80000300800 */
[----:B------:R-:W3:Y:S01]  /*e910*/  LDL.LU R4, [R1+0x20] ;  /* 0x0000200001047983 */ /* 0x000ee20000300800 */
[----:B------:R-:W-:-:S05]  /*e920*/  VIADD R19, R19, 0x1 ;  /* 0x0000000113137836 */ /* 0x000fca0000000000 */
[----:B------:R-:W-:-:S04]  /*e930*/  ISETP.NE.AND P0, PT, R19, 0x2, PT ;  /* 0x000000021300780c */ /* 0x000fc80003f05270 */
[----:B------:R-:W-:Y:S02]  /*e940*/  SEL R0, RZ, 0x1, P0 ;  /* 0x00000001ff007807 */ /* 0x000fe40000000000 */
[----:B------:R-:W-:Y:S02]  /*e950*/  SEL R19, R19, RZ, P0 ;  /* 0x000000ff13137207 */ /* 0x000fe40000000000 */
[----:B--2---:R-:W-:Y:S01]  /*e960*/  LOP3.LUT R5, R5, R0, RZ, 0x3c, !PT ;  /* 0x0000000005057212 */ /* 0x004fe200078e3cff */
[----:B---3--:R-:W-:-:S04]  /*e970*/  VIADD R0, R4, 0xfffffffd ;  /* 0xfffffffd04007836 */ /* 0x008fc80000000000 */
[----:B------:R1:W-:Y:S03]  /*e980*/  STL [R1+0x8], R5 ;  /* 0x0000080501007387 */ /* 0x0003e60000100800 */
.L_x_260:
[----:B------:R-:W2:Y:S01]  /*e990*/  LDL.LU R2, [R1+0x1c] ;  /* 0x00001c0001027983 */ /* 0x000ea20000300800 */
[----:B------:R-:W-:Y:S01]  /*e9a0*/  IMAD.MOV R6, RZ, RZ, -R6 ;  /* 0x000000ffff067224 */ /* 0x000fe200078e0a06 */
[----:B------:R-:W-:Y:S04]  /*e9b0*/  BSSY B0, `(.L_x_259) ;  /* 0x00001b1000007945 */ /* 0x000fe80003800000 */
[----:B--2---:R-:W-:-:S13]  /*e9c0*/  ISETP.NE.AND P0, PT, R2, R6, PT ;  /* 0x000000060200720c */ /* 0x004fda0003f05270 */
[----:B------:R-:W-:Y:S05]  /*e9d0*/  @!P0 BRA `(.L_x_281) ;  /* 0x0000001800b88947 */ /* 0x000fea0003800000 */
.L_x_322:
[----:B------:R-:W-:Y:S01]  /*e9e0*/  LOP3.LUT P0, RZ, R18, 0x2, RZ, 0xc0, !PT ;  /* 0x0000000212ff7812 */ /* 0x000fe2000780c0ff */
[----:B------:R-:W-:-:S12]  /*e9f0*/  BSSY B1, `(.L_x_282) ;  /* 0x00000ce000017945 */ /* 0x000fd80003800000 */
[----:B--2---:R-:W-:Y:S05]  /*ea00*/  @!P0 BRA `(.L_x_283) ;  /* 0x0000000c00308947 */ /* 0x004fea0003800000 */
[----:B------:R-:W-:Y:S01]  /*ea10*/  LOP3.LUT P0, RZ, R18, 0x1, RZ, 0xc0, !PT ;  /* 0x0000000112ff7812 */ /* 0x000fe2000780c0ff */
[----:B------:R-:W-:-:S12]  /*ea20*/  IMAD.MOV.U32 R6, RZ, RZ, R0 ;  /* 0x000000ffff067224 */ /* 0x000fd800078e0000 */
[----:B------:R-:W-:Y:S05]  /*ea30*/  @!P0 BRA `(.L_x_284) ;  /* 0x0000000000508947 */ /* 0x000fea0003800000 */
[----:B0-----:R-:W2:Y:S01]  /*ea40*/  LDL R7, [R1+0xc] ;  /* 0x00000c0001077983 */ /* 0x001ea20000100800 */
[----:B------:R-:W0:Y:S01]  /*ea50*/  LDC R6, c[0x0][0x43c] ;  /* 0x00010f00ff067b82 */ /* 0x000e220000000800 */
[----:B------:R-:W-:Y:S02]  /*ea60*/  ULDC.64 UR4, c[0x0][0x428] ;  /* 0x00010a0000047ab9 */ /* 0x000fe40000000a00 */
[----:B-1----:R-:W3:Y:S01]  /*ea70*/  LDL R5, [R1] ;  /* 0x0000000001057983 */ /* 0x002ee20000100800 */
[----:B0-----:R-:W-:-:S13]  /*ea80*/  ISETP.NE.AND P0, PT, R6, 0x1, PT ;  /* 0x000000010600780c */ /* 0x001fda0003f05270 */
[----:B------:R-:W0:Y:S02]  /*ea90*/  @P0 LDC.64 R2, c[0x0][0x440] ;  /* 0x00011000ff020b82 */ /* 0x000e240000000a00 */
[----:B0-----:R-:W-:-:S04]  /*eaa0*/  @P0 IMAD.HI.U32 R4, R0, R2, RZ ;  /* 0x0000000200040227 */ /* 0x001fc800078e00ff */
        /* <DEDUP_REMOVED lines=13> */
.L_x_284:
[----:B------:R-:W3:Y:S01]  /*eb80*/  LDL R2, [R1+0x8] ;  /* 0x0000080001027983 */ /* 0x000ee20000100800 */
        /* <DEDUP_REMOVED lines=8> */
.L_x_366:
[----:B------:R-:W-:Y:S05]  /*ec10*/  BSYNC B2 ;  /* 0x0000000000027941 */ /* 0x000fea0003800000 */
.L_x_285:
        /* <DEDUP_REMOVED lines=9> */
.L_x_288:
[----:B------:R-:W-:Y:S05]  /*ecb0*/  BSYNC B2 ;  /* 0x0000000000027941 */ /* 0x000fea0003800000 */
.L_x_287:
        /* <DEDUP_REMOVED lines=11> */
.L_x_289:
        /* <DEDUP_REMOVED lines=13> */
.L_x_367:
[----:B------:R-:W-:Y:S05]  /*ee40*/  BSYNC B2 ;  /* 0x0000000000027941 */ /* 0x000fea0003800000 */
.L_x_290:
        /* <DEDUP_REMOVED lines=11> */
.L_x_293:
[----:B------:R-:W-:Y:S05]  /*ef00*/  BSYNC B2 ;  /* 0x0000000000027941 */ /* 0x000fea0003800000 */
.L_x_292:
        /* <DEDUP_REMOVED lines=9> */
.L_x_294:
        /* <DEDUP_REMOVED lines=15> */
.L_x_295:
        /* <DEDUP_REMOVED lines=15> */
.L_x_296:
        /* <DEDUP_REMOVED lines=15> */
.L_x_297:
        /* <DEDUP_REMOVED lines=15> */
.L_x_298:
        /* <DEDUP_REMOVED lines=15> */
.L_x_299:
        /* <DEDUP_REMOVED lines=15> */
.L_x_300:
        /* <DEDUP_REMOVED lines=15> */
.L_x_301:
        /* <DEDUP_REMOVED lines=10> */
.L_x_283:
[----:B------:R-:W-:Y:S05]  /*f6d0*/  BSYNC B1 ;  /* 0x0000000000017941 */ /* 0x000fea0003800000 */
.L_x_282:
[----:B------:R-:W2:Y:S01]  /*f6e0*/  LDL.LU R2, [R1+0x8] ;  /* 0x0000080001027983 */ /* 0x000ea20000300800 */
[----:B------:R-:W-:Y:S01]  /*f6f0*/  LOP3.LUT P2, RZ, R18, 0x2, RZ, 0xc0, !PT ;  /* 0x0000000212ff7812 */ /* 0x000fe2000784c0ff */
[----:B0-----:R-:W-:Y:S01]  /*f700*/  VIADD R7, R19, 0x1 ;  /* 0x0000000113077836 */ /* 0x001fe20000000000 */
[----:B------:R-:W-:Y:S04]  /*f710*/  BSSY B1, `(.L_x_302) ;  /* 0x00000d1000017945 */ /* 0x000fe80003800000 */
[----:B------:R-:W-:-:S04]  /*f720*/  ISETP.NE.AND P0, PT, R7, 0x2, PT ;  /* 0x000000020700780c */ /* 0x000fc80003f05270 */
[----:B------:R-:W-:Y:S02]  /*f730*/  SEL R6, RZ, 0x1, P0 ;  /* 0x00000001ff067807 */ /* 0x000fe40000000000 */
[----:B------:R-:W-:Y:S02]  /*f740*/  SEL R7, R7, RZ, P0 ;  /* 0x000000ff07077207 */ /* 0x000fe40000000000 */
[----:B--2---:R-:W-:Y:S01]  /*f750*/  LOP3.LUT R6, R2, R6, RZ, 0x3c, !PT ;  /* 0x0000000602067212 */ /* 0x004fe200078e3cff */
[----:B------:R-:W-:Y:S06]  /*f760*/  @!P2 BRA `(.L_x_303) ;  /* 0x0000000c002ca947 */ /* 0x000fec0003800000 */
[----:B------:R-:W-:Y:S01]  /*f770*/  LOP3.LUT P2, RZ, R18, 0x1, RZ, 0xc0, !PT ;  /* 0x0000000112ff7812 */ /* 0x000fe2000784c0ff */
[----:B------:R-:W-:-:S12]  /*f780*/  VIADD R8, R0, 0xffffffff ;  /* 0xffffffff00087836 */ /* 0x000fd80000000000 */
[----:B------:R-:W-:Y:S05]  /*f790*/  @!P2 BRA `(.L_x_304) ;  /* 0x000000000050a947 */ /* 0x000fea0003800000 */
[----:B------:R-:W2:Y:S01]  /*f7a0*/  LDL R10, [R1+0xc] ;  /* 0x00000c00010a7983 */ /* 0x000ea20000100800 */
[----:B------:R-:W0:Y:S01]  /*f7b0*/  LDC R4, c[0x0][0x43c] ;  /* 0x00010f00ff047b82 */ /* 0x000e220000000800 */
[----:B------:R-:W-:Y:S02]  /*f7c0*/  ULDC.64 UR4, c[0x0][0x428] ;  /* 0x00010a0000047ab9 */ /* 0x000fe40000000a00 */
[----:B------:R-:W3:Y:S01]  /*f7d0*/  LDL R9, [R1] ;  /* 0x0000000001097983 */ /* 0x000ee20000100800 */
[----:B0-----:R-:W-:-:S13]  /*f7e0*/  ISETP.NE.AND P0, PT, R4, 0x1, PT ;  /* 0x000000010400780c */ /* 0x001fda0003f05270 */
        /* <DEDUP_REMOVED lines=15> */
.L_x_304:
        /* <DEDUP_REMOVED lines=8> */
.L_x_368:
[----:B------:R-:W-:Y:S05]  /*f960*/  BSYNC B2 ;  /* 0x0000000000027941 */ /* 0x000fea0003800000 */
.L_x_305:
        /* <DEDUP_REMOVED lines=9> */
.L_x_308:
[----:B------:R-:W-:Y:S05]  /*fa00*/  BSYNC B2 ;  /* 0x0000000000027941 */ /* 0x000fea0003800000 */
.L_x_307:
        /* <DEDUP_REMOVED lines=11> */
.L_x_309:
        /* <DEDUP_REMOVED lines=13> */
.L_x_369:
[----:B------:R-:W-:Y:S05]  /*fb90*/  BSYNC B2 ;  /* 0x0000000000027941 */ /* 0x000fea0003800000 */
.L_x_310:
        /* <DEDUP_REMOVED lines=11> */
.L_x_313:
[----:B------:R-:W-:Y:S05]  /*fc50*/  BSYNC B2 ;  /* 0x0000000000027941 */ /* 0x000fea0003800000 */
.L_x_312:
        /* <DEDUP_REMOVED lines=9> */
.L_x_314:
        /* <DEDUP_REMOVED lines=15> */
.L_x_315:
        /* <DEDUP_REMOVED lines=15> */
.L_x_316:
        /* <DEDUP_REMOVED lines=15> */
.L_x_317:
        /* <DEDUP_REMOVED lines=15> */
.L_x_318:
        /* <DEDUP_REMOVED lines=15> */
.L_x_319:
        /* <DEDUP_REMOVED lines=15> */
.L_x_320:
        /* <DEDUP_REMOVED lines=15> */
.L_x_321:
        /* <DEDUP_REMOVED lines=10> */
.L_x_303:
[----:B------:R-:W-:Y:S05]  /*10420*/  BSYNC B1 ;  /* 0x0000000000017941 */ /* 0x000fea0003800000 */
.L_x_302:
[----:B------:R-:W-:Y:S01]  /*10430*/  VIADD R7, R7, 0x1 ;  /* 0x0000000107077836 */ /* 0x000fe20000000000 */
[C---:B------:R-:W-:Y:S01]  /*10440*/  ISETP.GT.AND P1, PT, R0.reuse, 0x1, PT ;  /* 0x000000010000780c */ /* 0x040fe20003f24270 */
[----:B------:R-:W-:-:S03]  /*10450*/  VIADD R0, R0, 0xfffffffe ;  /* 0xfffffffe00007836 */ /* 0x000fc60000000000 */
[----:B------:R-:W-:-:S04]  /*10460*/  ISETP.NE.AND P0, PT, R7, 0x2, PT ;  /* 0x000000020700780c */ /* 0x000fc80003f05270 */
[----:B------:R-:W-:Y:S02]  /*10470*/  SEL R2, RZ, 0x1, P0 ;  /* 0x00000001ff027807 */ /* 0x000fe40000000000 */
[----:B------:R-:W-:Y:S02]  /*10480*/  SEL R19, R7, RZ, P0 ;  /* 0x000000ff07137207 */ /* 0x000fe40000000000 */
[----:B------:R-:W-:-:S05]  /*10490*/  LOP3.LUT R2, R6, R2, RZ, 0x3c, !PT ;  /* 0x0000000206027212 */ /* 0x000fca00078e3cff */
[----:B------:R2:W-:Y:S01]  /*104a0*/  STL [R1+0x8], R2 ;  /* 0x0000080201007387 */ /* 0x0005e20000100800 */
[----:B------:R-:W-:Y:S05]  /*104b0*/  @P1 BRA `(.L_x_322) ;  /* 0xffffffe400481947 */ /* 0x000fea000383ffff */
.L_x_281:
[----:B------:R-:W-:Y:S05]  /*104c0*/  BSYNC B0 ;  /* 0x0000000000007941 */ /* 0x000fea0003800000 */
.L_x_259:
        /* <DEDUP_REMOVED lines=10> */
.L_x_227:
[----:B0-----:R-:W0:Y:S01]  /*10570*/  S2R R3, SR_CgaCtaId ;  /* 0x0000000000037919 */ /* 0x001e220000008800 */
[----:B------:R-:W-:Y:S01]  /*10580*/  MOV R0, 0x400 ;  /* 0x0000040000007802 */ /* 0x000fe20000000f00 */
[----:B------:R-:W-:Y:S01]  /*10590*/  BSSY B0, `(.L_x_324) ;  /* 0x0000005000007945 */ /* 0x000fe20003800000 */
[----:B------:R-:W-:Y:S02]  /*105a0*/  SHF.L.U32 R2, R2, 0x1f, RZ ;  /* 0x0000001f02027819 */ /* 0x000fe400000006ff */
[----:B0-----:R-:W-:-:S04]  /*105b0*/  LEA R9, R3, R0, 0x18 ;  /* 0x0000000003097211 */ /* 0x001fc800078ec0ff */
[----:B------:R-:W0:Y:S02]  /*105c0*/  SYNCS.PHASECHK.TRANS64.TRYWAIT P0, [R9+URZ+0x38820], R2 ;  /* 0x03882002090075a7 */ /* 0x000e24000800017f */
[----:B0-----:R-:W-:Y:S05]  /*105d0*/  @!P0 BRA `(.L_x_325) ;  /* 0x0000001400ec8947 */ /* 0x001fea0003800000 */
.L_x_370:
[----:B------:R-:W-:Y:S05]  /*105e0*/  BSYNC B0 ;  /* 0x0000000000007941 */ /* 0x000fea0003800000 */
.L_x_324:
[----:B------:R-:W-:-:S03]  /*105f0*/  UMOV UR4, 0xffffffff ;  /* 0xffffffff00047882 */ /* 0x000fc60000000000 */
[----:B------:R-:W-:Y:S05]  /*10600*/  BRA.DIV UR4, `(.L_x_326) ;  /* 0x0000001604f47947 */ /* 0x000fea000b800000 */
[----:B------:R-:W2:Y:S02]  /*10610*/  S2R R0, SR_TID.X ;  /* 0x0000000000007919 */ /* 0x000ea40000002100 */
[----:B--2---:R-:W-:-:S04]  /*10620*/  SHF.R.U32.HI R0, RZ, 0x5, R0 ;  /* 0x00000005ff007819 */ /* 0x004fc80000011600 */
[----:B------:R-:W-:-:S05]  /*10630*/  LOP3.LUT R0, R0, 0x3, RZ, 0xc0, !PT ;  /* 0x0000000300007812 */ /* 0x000fca00078ec0ff */
[----:B------:R2:W3:Y:S02]  /*10640*/  SHFL.IDX PT, R14, R0, RZ, 0x1f ;  /* 0x00001fff000e7589 */ /* 0x0004e400000e0000 */
.L_x_373:
[----:B---3--:R-:W-:Y:S01]  /*10650*/  ISETP.NE.AND P0, PT, R14, RZ, PT ;  /* 0x000000ff0e00720c */ /* 0x008fe20003f05270 */
[----:B------:R-:W-:-:S12]  /*10660*/  BSSY B0, `(.L_x_327) ;  /* 0x000001e000007945 */ /* 0x000fd80003800000 */
[----:B------:R-:W-:Y:S05]  /*10670*/  @P0 BRA `(.L_x_328) ;  /* 0x0000000000700947 */ /* 0x000fea0003800000 */
[----:B------:R-:W-:-:S03]  /*10680*/  UMOV UR4, 0xffffffff ;  /* 0xffffffff00047882 */ /* 0x000fc60000000000 */
[----:B------:R-:W-:Y:S05]  /*10690*/  BRA.DIV UR4, `(.L_x_329) ;  /* 0x0000001a04047947 */ /* 0x000fea000b800000 */
[----:B------:R-:W-:-:S13]  /*106a0*/  ELECT P6, URZ, PT ;  /* 0x00000000003f782f */ /* 0x000fda00038c0000 */
.L_x_376:
[----:B------:R-:W-:Y:S05]  /*106b0*/  @!P6 BRA `(.L_x_328) ;  /* 0x000000000060e947 */ /* 0x000fea0003800000 */
[----:B-1----:R-:W3:Y:S01]  /*106c0*/  LDL.LU R6, [R1+0x8] ;  /* 0x0000080001067983 */ /* 0x002ee20000300800 */
[----:B--2---:R-:W-:Y:S02]  /*106d0*/  VIADD R0, R9, 0x38840 ;  /* 0x0003884009007836 */ /* 0x004fe40000000000 */
[C---:B0-----:R-:W-:Y:S02]  /*106e0*/  VIADD R2, R19.reuse, 0x1 ;  /* 0x0000000113027836 */ /* 0x041fe40000000000 */
[----:B------:R-:W-:-:S03]  /*106f0*/  IMAD R5, R19, 0x8, R0 ;  /* 0x0000000813057824 */ /* 0x000fc600078e0200 */
[----:B------:R-:W-:-:S04]  /*10700*/  ISETP.NE.AND P1, PT, R2, 0x2, PT ;  /* 0x000000020200780c */ /* 0x000fc80003f25270 */
[----:B------:R-:W-:Y:S02]  /*10710*/  SEL R3, RZ, 0x1, P1 ;  /* 0x00000001ff037807 */ /* 0x000fe40000800000 */
[C---:B---3--:R-:W-:Y:S02]  /*10720*/  SHF.L.U32 R4, R6.reuse, 0x1f, RZ ;  /* 0x0000001f06047819 */ /* 0x048fe400000006ff */
[----:B------:R-:W-:Y:S02]  /*10730*/  LOP3.LUT R6, R6, R3, RZ, 0x3c, !PT ;  /* 0x0000000306067212 */ /* 0x000fe400078e3cff */
[----:B------:R-:W0:Y:S01]  /*10740*/  SYNCS.PHASECHK.TRANS64.TRYWAIT P0, [R5+URZ], R4 ;  /* 0x00000004050075a7 */ /* 0x000e22000800017f */
[----:B------:R-:W-:Y:S02]  /*10750*/  SEL R3, R2, RZ, P1 ;  /* 0x000000ff02037207 */ /* 0x000fe40000800000 */
[----:B------:R-:W-:-:S03]  /*10760*/  SHF.L.U32 R2, R6, 0x1f, RZ ;  /* 0x0000001f06027819 */ /* 0x000fc600000006ff */
[----:B------:R-:W-:Y:S01]  /*10770*/  IMAD R7, R3, 0x8, R0 ;  /* 0x0000000803077824 */ /* 0x000fe200078e0200 */
[----:B0-----:R-:W-:Y:S06]  /*10780*/  @!P0 BRA `(.L_x_330) ;  /* 0x0000001400e88947 */ /* 0x001fec0003800000 */
.L_x_377:
[----:B------:R-:W1:Y:S01]  /*10790*/  SYNCS.PHASECHK.TRANS64.TRYWAIT P0, [R7+URZ], R2 ;  /* 0x00000002070075a7 */ /* 0x000e62000800017f */
[----:B------:R-:W-:-:S04]  /*107a0*/  VIADD R0, R9, 0x38860 ;  /* 0x0003886009007836 */ /* 0x000fc80000000000 */
[----:B------:R-:W-:Y:S01]  /*107b0*/  IMAD R19, R19, 0x8, R0 ;  /* 0x0000000813137824 */ /* 0x000fe200078e0200 */
[----:B-1----:R-:W-:Y:S06]  /*107c0*/  @!P0 BRA `(.L_x_331) ;  /* 0x0000001400ec8947 */ /* 0x002fec0003800000 */
.L_x_378:
[----:B------:R-:W2:Y:S02]  /*107d0*/  SYNCS.PHASECHK.TRANS64.TRYWAIT P0, [R19+URZ], R4 ;  /* 0x00000004130075a7 */ /* 0x000ea4000800017f */
[----:B--2---:R-:W-:Y:S05]  /*107e0*/  @!P0 BRA `(.L_x_332) ;  /* 0x0000001400f88947 */ /* 0x004fea0003800000 */
.L_x_379:
[----:B------:R-:W-:-:S07]  /*107f0*/  IMAD R3, R3, 0x8, R0 ;  /* 0x0000000803037824 */ /* 0x000fce00078e0200 */
.L_x_333:
[----:B---3--:R3:W4:Y:S02]  /*10800*/  SYNCS.PHASECHK.TRANS64.TRYWAIT P0, [R3+URZ], R2 ;  /* 0x00000002030075a7 */ /* 0x008724000800017f */
[----:B----4-:R-:W-:Y:S05]  /*10810*/  @!P0 NANOSLEEP.SYNCS 0x989680 ;  /* 0x009896800000895d */ /* 0x010fea0003900000 */
[----:B------:R-:W4:Y:S02]  /*10820*/  @!P0 SYNCS.PHASECHK.TRANS64 P0, [R3+URZ], R2 ;  /* 0x00000002030085a7 */ /* 0x000f24000800007f */
[----:B----4-:R-:W-:Y:S05]  /*10830*/  @!P0 BRA `(.L_x_333) ;  /* 0xfffffffc00f08947 */ /* 0x010fea000383ffff */
.L_x_328:
[----:B------:R-:W-:Y:S05]  /*10840*/  BSYNC B0 ;  /* 0x0000000000007941 */ /* 0x000fea0003800000 */
.L_x_327:
[----:B------:R-:W-:Y:S05]  /*10850*/  EXIT ;  /* 0x000000000000794d */ /* 0x000fea0003800000 */
.L_x_201:
[----:B0-----:R-:W-:-:S04]  /*10860*/  IMAD.U32 R3, RZ, RZ, UR37 ;  /* 0x00000025ff037e24 */ /* 0x001fc8000f8e00ff */
[----:B------:R0:W1:Y:S03]  /*10870*/  SYNCS.PHASECHK.TRANS64.TRYWAIT P1, [R3+URZ+0x38800], R4 ;  /* 0x03880004030075a7 */ /* 0x000066000802017f */
[----:B-1----:R-:W-:Y:S05]  /*10880*/  @!P1 NANOSLEEP.SYNCS 0x989680 ;  /* 0x009896800000995d */ /* 0x002fea0003900000 */
[----:B------:R-:W1:Y:S02]  /*10890*/  @!P1 SYNCS.PHASECHK.TRANS64 P1, [R3+URZ+0x38800], R4 ;  /* 0x03880004030095a7 */ /* 0x000e64000802007f */
[----:B-1----:R-:W-:Y:S05]  /*108a0*/  @!P1 BRA `(.L_x_201) ;  /* 0xfffffffc00ec9947 */ /* 0x002fea000383ffff */
[----:B------:R-:W-:Y:S05]  /*108b0*/  BRA `(.L_x_334) ;  /* 0xffffff2000a07947 */ /* 0x000fea000383ffff */
.L_x_205:
[----:B-1----:R1:W2:Y:S02]  /*108c0*/  SYNCS.PHASECHK.TRANS64.TRYWAIT P1, [R3+URZ+0x38830], R6 ;  /* 0x03883006030075a7 */ /* 0x0022a4000802017f */
[----:B--2---:R-:W-:Y:S05]  /*108d0*/  @!P1 NANOSLEEP.SYNCS 0x989680 ;  /* 0x009896800000995d */ /* 0x004fea0003900000 */
[----:B------:R-:W2:Y:S02]  /*108e0*/  @!P1 SYNCS.PHASECHK.TRANS64 P1, [R3+URZ+0x38830], R6 ;  /* 0x03883006030095a7 */ /* 0x000ea4000802007f */
[----:B--2---:R-:W-:Y:S05]  /*108f0*/  @!P1 BRA `(.L_x_205) ;  /* 0xfffffffc00f09947 */ /* 0x004fea000383ffff */
[----:B------:R-:W-:Y:S05]  /*10900*/  BRA `(.L_x_204) ;  /* 0xffffff2000b87947 */ /* 0x000fea000383ffff */
.L_x_206:
[----:B--2---:R-:W-:-:S04]  /*10910*/  IMAD.U32 R5, RZ, RZ, UR37 ;  /* 0x00000025ff057e24 */ /* 0x004fc8000f8e00ff */
[----:B------:R2:W3:Y:S03]  /*10920*/  SYNCS.PHASECHK.TRANS64.TRYWAIT P1, [R5+URZ+0x38810], R4 ;  /* 0x03881004050075a7 */ /* 0x0004e6000802017f */
[----:B---3--:R-:W-:Y:S05]  /*10930*/  @!P1 NANOSLEEP.SYNCS 0x989680 ;  /* 0x009896800000995d */ /* 0x008fea0003900000 */
[----:B------:R-:W3:Y:S02]  /*10940*/  @!P1 SYNCS.PHASECHK.TRANS64 P1, [R5+URZ+0x38810], R4 ;  /* 0x03881004050095a7 */ /* 0x000ee4000802007f */
[----:B---3--:R-:W-:Y:S05]  /*10950*/  @!P1 BRA `(.L_x_206) ;  /* 0xfffffffc00ec9947 */ /* 0x008fea000383ffff */
[----:B------:R-:W-:Y:S05]  /*10960*/  BRA `(.L_x_335) ;  /* 0xffffff2400407947 */ /* 0x000fea000383ffff */
.L_x_210:
[----:B----4-:R4:W0:Y:S02]  /*10970*/  SYNCS.PHASECHK.TRANS64.TRYWAIT P1, [R3+URZ+0x38850], R6 ;  /* 0x03885006030075a7 */ /* 0x010824000802017f */
[----:B0-----:R-:W-:Y:S05]  /*10980*/  @!P1 NANOSLEEP.SYNCS 0x989680 ;  /* 0x009896800000995d */ /* 0x001fea0003900000 */
[----:B------:R-:W0:Y:S02]  /*10990*/  @!P1 SYNCS.PHASECHK.TRANS64 P1, [R3+URZ+0x38850], R6 ;  /* 0x03885006030095a7 */ /* 0x000e24000802007f */
[----:B0-----:R-:W-:Y:S05]  /*109a0*/  @!P1 BRA `(.L_x_210) ;  /* 0xfffffffc00f09947 */ /* 0x001fea000383ffff */
[----:B------:R-:W-:Y:S05]  /*109b0*/  BRA `(.L_x_209) ;  /* 0xffffff24004c7947 */ /* 0x000fea000383ffff */
.L_x_215:
[----:B-1----:R-:W-:-:S04]  /*109c0*/  IMAD.U32 R5, RZ, RZ, UR5 ;  /* 0x00000005ff057e24 */ /* 0x002fc8000f8e00ff */
[----:B------:R1:W2:Y:S03]  /*109d0*/  SYNCS.PHASECHK.TRANS64.TRYWAIT P3, [R5+URZ+0x38830], R4 ;  /* 0x03883004050075a7 */ /* 0x0002a6000806017f */
[----:B--2---:R-:W-:Y:S05]  /*109e0*/  @!P3 NANOSLEEP.SYNCS 0x989680 ;  /* 0x009896800000b95d */ /* 0x004fea0003900000 */
[----:B------:R-:W2:Y:S02]  /*109f0*/  @!P3 SYNCS.PHASECHK.TRANS64 P3, [R5+URZ+0x38830], R4 ;  /* 0x038830040500b5a7 */ /* 0x000ea4000806007f */
[----:B--2---:R-:W-:Y:S05]  /*10a00*/  @!P3 BRA `(.L_x_215) ;  /* 0xfffffffc00ecb947 */ /* 0x004fea000383ffff */
[----:B------:R-:W-:Y:S05]  /*10a10*/  BRA `(.L_x_214) ;  /* 0xffffff4800cc7947 */ /* 0x000fea000383ffff */
.L_x_219:
[----:B-1----:R-:W-:-:S04]  /*10a20*/  IMAD.U32 R5, RZ, RZ, UR5 ;  /* 0x00000005ff057e24 */ /* 0x002fc8000f8e00ff */
[----:B------:R1:W3:Y:S03]  /*10a30*/  SYNCS.PHASECHK.TRANS64.TRYWAIT P3, [R5+URZ+0x38850], R4 ;  /* 0x03885004050075a7 */ /* 0x0002e6000806017f */
[----:B---3--:R-:W-:Y:S05]  /*10a40*/  @!P3 NANOSLEEP.SYNCS 0x989680 ;  /* 0x009896800000b95d */ /* 0x008fea0003900000 */
[----:B------:R-:W3:Y:S02]  /*10a50*/  @!P3 SYNCS.PHASECHK.TRANS64 P3, [R5+URZ+0x38850], R4 ;  /* 0x038850040500b5a7 */ /* 0x000ee4000806007f */
[----:B---3--:R-:W-:Y:S05]  /*10a60*/  @!P3 BRA `(.L_x_219) ;  /* 0xfffffffc00ecb947 */ /* 0x008fea000383ffff */
[----:B------:R-:W-:Y:S05]  /*10a70*/  BRA `(.L_x_218) ;  /* 0xffffff4c003c7947 */ /* 0x000fea000383ffff */
.L_x_231:
[----:B------:R-:W1:Y:S01]  /*10a80*/  S2R R0, SR_TID.X ;  /* 0x0000000000007919 */ /* 0x000e620000002100 */
[----:B------:R-:W-:Y:S01]  /*10a90*/  BSSY B0, `(.L_x_336) ;  /* 0x000000a000007945 */ /* 0x000fe20003800000 */
[----:B------:R-:W-:Y:S02]  /*10aa0*/  IMAD.MOV.U32 R12, RZ, RZ, RZ ;  /* 0x000000ffff0c7224 */ /* 0x000fe400078e00ff */
[----:B------:R-:W-:Y:S02]  /*10ab0*/  IMAD.MOV.U32 R11, RZ, RZ, 0x1f ;  /* 0x0000001fff0b7424 */ /* 0x000fe400078e00ff */
[----:B------:R-:W-:Y:S01]  /*10ac0*/  IMAD.MOV.U32 R15, RZ, RZ, -0x1 ;  /* 0xffffffffff0f7424 */ /* 0x000fe200078e00ff */
[----:B-1----:R-:W-:-:S04]  /*10ad0*/  SHF.R.U32.HI R0, RZ, 0x5, R0 ;  /* 0x00000005ff007819 */ /* 0x002fc80000011600 */
[----:B------:R-:W-:-:S05]  /*10ae0*/  LOP3.LUT R0, R0, 0x3, RZ, 0xc0, !PT ;  /* 0x0000000300007812 */ /* 0x000fca00078ec0ff */
[----:B------:R-:W-:-:S07]  /*10af0*/  IMAD.MOV.U32 R13, RZ, RZ, R0 ;  /* 0x000000ffff0d7224 */ /* 0x000fce00078e0000 */
[----:B0-----:R-:W-:Y:S05]  /*10b00*/  WARPSYNC.COLLECTIVE R15, `(.L_x_337) ;  /* 0x000000000f087348 */ /* 0x001fea0003c00000 */
[----:B------:R1:W2:Y:S02]  /*10b10*/  SHFL.IDX P6, R14, R13, R12, R11 ;  /* 0x0000000c0d0e7389 */ /* 0x0002a400000c000b */
[----:B012---:R-:W-:Y:S01]  /*10b20*/  ENDCOLLECTIVE ;  /* 0x000000000000791b */ /* 0x007fe20003800000 */
.L_x_337:
[----:B------:R-:W-:Y:S05]  /*10b30*/  BSYNC B0 ;  /* 0x0000000000007941 */ /* 0x000fea0003800000 */
.L_x_336:
[----:B------:R-:W-:Y:S05]  /*10b40*/  BRA `(.L_x_338) ;  /* 0xffffffa800787947 */ /* 0x000fea000383ffff */
.L_x_233:
[----:B------:R-:W-:Y:S01]  /*10b50*/  BSSY B0, `(.L_x_339) ;  /* 0x0000006000007945 */ /* 0x000fe20003800000 */
[----:B------:R-:W-:-:S07]  /*10b60*/  IMAD.MOV.U32 R15, RZ, RZ, -0x1 ;  /* 0xffffffffff0f7424 */ /* 0x000fce00078e00ff */
[----:B01----:R-:W-:Y:S05]  /*10b70*/  WARPSYNC.COLLECTIVE R15, `(.L_x_340) ;  /* 0x000000000f0c7348 */ /* 0x003fea0003c00000 */
[----:B------:R-:W-:Y:S02]  /*10b80*/  ELECT P6, UR62, PT ;  /* 0x00000000003e782f */ /* 0x000fe400038c0000 */
[----:B------:R-:W-:Y:S01]  /*10b90*/  MOV R14, UR62 ;  /* 0x0000003e000e7c02 */ /* 0x000fe20008000f00 */
[----:B01----:R-:W-:Y:S10]  /*10ba0*/  ENDCOLLECTIVE ;  /* 0x000000000000791b */ /* 0x003ff40003800000 */
.L_x_340:
[----:B------:R-:W-:Y:S05]  /*10bb0*/  BSYNC B0 ;  /* 0x0000000000007941 */ /* 0x000fea0003800000 */
.L_x_339:
[----:B------:R-:W-:Y:S05]  /*10bc0*/  BRA `(.L_x_341) ;  /* 0xffffffa800787947 */ /* 0x000fea000383ffff */
.L_x_235:
[----:B-1----:R1:W3:Y:S02]  /*10bd0*/  SYNCS.PHASECHK.TRANS64.TRYWAIT P0, [R0+URZ+0x38840], R2 ;  /* 0x03884002000075a7 */ /* 0x0022e4000800017f */
[----:B---3--:R-:W-:Y:S05]  /*10be0*/  @!P0 NANOSLEEP.SYNCS 0x989680 ;  /* 0x009896800000895d */ /* 0x008fea0003900000 */
[----:B------:R-:W3:Y:S02]  /*10bf0*/  @!P0 SYNCS.PHASECHK.TRANS64 P0, [R0+URZ+0x38840], R2 ;  /* 0x03884002000085a7 */ /* 0x000ee4000800007f */
[----:B---3--:R-:W-:Y:S05]  /*10c00*/  @!P0 BRA `(.L_x_235) ;  /* 0xfffffffc00f08947 */ /* 0x008fea000383ffff */
[----:B------:R-:W-:Y:S05]  /*10c10*/  BRA `(.L_x_342) ;  /* 0xffffffa800d07947 */ /* 0x000fea000383ffff */
.L_x_238:
        /* <DEDUP_REMOVED lines=8> */
.L_x_343:
[----:B------:R-:W-:Y:S01]  /*10ca0*/  IMAD.MOV.U32 R13, RZ, RZ, R0 ;  /* 0x000000ffff0d7224 */ /* 0x000fe200078e0000 */
[----:B------:R-:W-:Y:S01]  /*10cb0*/  LOP3.LUT R5, R5, 0x7f, RZ, 0xc0, !PT ;  /* 0x0000007f05057812 */ /* 0x000fe200078ec0ff */
[----:B------:R-:W-:-:S07]  /*10cc0*/  IMAD.MOV.U32 R6, RZ, RZ, R14 ;  /* 0x000000ffff067224 */ /* 0x000fce00078e000e */
[----:B------:R-:W-:Y:S05]  /*10cd0*/  WARPSYNC.COLLECTIVE R15, `(.L_x_344) ;  /* 0x000000000f087348 */ /* 0x000fea0003c00000 */
[----:B------:R0:W1:Y:S02]  /*10ce0*/  SHFL.IDX P6, R14, R13, R12, R11 ;  /* 0x0000000c0d0e7389 */ /* 0x00006400000c000b */
[----:B01----:R-:W-:Y:S01]  /*10cf0*/  ENDCOLLECTIVE ;  /* 0x000000000000791b */ /* 0x003fe20003800000 */
.L_x_344:
[----:B------:R-:W-:Y:S02]  /*10d00*/  ULDC UR4, c[0x0][0x288] ;  /* 0x0000a20000047ab9 */ /* 0x000fe40000000800 */
[----:B------:R-:W-:Y:S01]  /*10d10*/  IMAD R3, R7, UR4, RZ ;  /* 0x0000000407037c24 */ /* 0x000fe2000f8e02ff */
[----:B------:R-:W-:Y:S01]  /*10d20*/  SHF.R.U32.HI R15, RZ, 0x3, R5 ;  /* 0x00000003ff0f7819 */ /* 0x000fe20000011605 */
[----:B------:R-:W-:Y:S02]  /*10d30*/  IMAD.MOV.U32 R13, RZ, RZ, R2 ;  /* 0x000000ffff0d7224 */ /* 0x000fe400078e0002 */
[----:B------:R-:W-:Y:S02]  /*10d40*/  IMAD.MOV.U32 R12, RZ, RZ, 0x1 ;  /* 0x00000001ff0c7424 */ /* 0x000fe400078e00ff */
[----:B------:R-:W-:Y:S02]  /*10d50*/  IMAD R7, R4, 0x40, R15 ;  /* 0x0000004004077824 */ /* 0x000fe400078e020f */
[----:B------:R-:W-:-:S02]  /*10d60*/  IMAD.MOV.U32 R15, RZ, RZ, -0x1 ;  /* 0xffffffffff0f7424 */ /* 0x000fc400078e00ff */
[----:B------:R-:W-:Y:S01]  /*10d70*/  IMAD.MOV.U32 R5, RZ, RZ, R14 ;  /* 0x000000ffff057224 */ /* 0x000fe200078e000e */
[----:B------:R-:W-:-:S13]  /*10d80*/  ISETP.GE.AND P1, PT, R7, R3, PT ;  /* 0x000000030700720c */ /* 0x000fda0003f26270 */
[----:B------:R-:W-:Y:S05]  /*10d90*/  WARPSYNC.COLLECTIVE R15, `(.L_x_345) ;  /* 0x000000000f087348 */ /* 0x000fea0003c00000 */
[----:B------:R0:W1:Y:S02]  /*10da0*/  SHFL.IDX P6, R14, R13, R12, R11 ;  /* 0x0000000c0d0e7389 */ /* 0x00006400000c000b */
[----:B01----:R-:W-:Y:S01]  /*10db0*/  ENDCOLLECTIVE ;  /* 0x000000000000791b */ /* 0x003fe20003800000 */
.L_x_345:
[----:B------:R0:W-:Y:S01]  /*10dc0*/  STL [R1+0x14], R7 ;  /* 0x0000140701007387 */ /* 0x0001e20000100800 */
[----:B------:R-:W-:Y:S01]  /*10dd0*/  @!P1 LEA R5, P2, R10, R5, 0x1 ;  /* 0x000000050a059211 */ /* 0x000fe200078408ff */
[----:B------:R-:W-:-:S04]  /*10de0*/  IMAD.MOV.U32 R13, RZ, RZ, R0 ;  /* 0x000000ffff0d7224 */ /* 0x000fc800078e0000 */
[----:B------:R-:W-:-:S05]  /*10df0*/  @!P1 IMAD.X R4, RZ, RZ, R6, P2 ;  /* 0x000000ffff049224 */ /* 0x000fca00010e0606 */
[----:B------:R-:W-:Y:S01]  /*10e00*/  @!P1 LOP3.LUT R5, R5, R4, RZ, 0x3c, !PT ;  /* 0x0000000405059212 */ /* 0x000fe200078e3cff */
[----:B0-----:R-:W-:-:S07]  /*10e10*/  IMAD.MOV.U32 R6, RZ, RZ, R14 ;  /* 0x000000ffff067224 */ /* 0x001fce00078e000e */
[----:B------:R-:W-:Y:S05]  /*10e20*/  WARPSYNC.COLLECTIVE R15, `(.L_x_346) ;  /* 0x000000000f087348 */ /* 0x000fea0003c00000 */
[----:B------:R0:W1:Y:S02]  /*10e30*/  SHFL.IDX P6, R14, R13, R12, R11 ;  /* 0x0000000c0d0e7389 */ /* 0x00006400000c000b */
[----:B01----:R-:W-:Y:S01]  /*10e40*/  ENDCOLLECTIVE ;  /* 0x000000000000791b */ /* 0x003fe20003800000 */
.L_x_346:
[----:B------:R-:W-:-:S04]  /*10e50*/  @!P1 LOP3.LUT R4, R5, R4, RZ, 0x3c, !PT ;  /* 0x0000000405049212 */ /* 0x000fc800078e3cff */
[----:B------:R-:W-:-:S05]  /*10e60*/  @!P1 LOP3.LUT R5, R5, R4, RZ, 0x3c, !PT ;  /* 0x0000000405059212 */ /* 0x000fca00078e3cff */
[----:B------:R-:W-:Y:S01]  /*10e70*/  @!PT LDS RZ, [RZ] ;  /* 0x00000000fffff984 */ /* 0x000fe20000000800 */
[----:B------:R-:W-:Y:S01]  /*10e80*/  @!PT LDS RZ, [RZ] ;  /* 0x00000000fffff984 */ /* 0x000fe20000000800 */
[----:B------:R-:W-:Y:S01]  /*10e90*/  @!PT LDS RZ, [RZ] ;  /* 0x00000000fffff984 */ /* 0x000fe20000000800 */
[----:B------:R0:W-:Y:S01]  /*10ea0*/  @!P1 LDGSTS.E.BYPASS.LTC128B.128 [R9+0x20400], desc[UR38][R4.64], !P0 ;  /* 0x2040000004099fae */ /* 0x0001e2000c101d66 */
[----:B------:R-:W-:Y:S02]  /*10eb0*/  IMAD.MOV.U32 R13, RZ, RZ, R2 ;  /* 0x000000ffff0d7224 */ /* 0x000fe400078e0002 */
[----:B------:R-:W-:Y:S02]  /*10ec0*/  IMAD.MOV.U32 R12, RZ, RZ, 0x2 ;  /* 0x00000002ff0c7424 */ /* 0x000fe400078e00ff */
[----:B0-----:R-:W-:Y:S02]  /*10ed0*/  VIADD R5, R7, 0x10 ;  /* 0x0000001007057836 */ /* 0x001fe40000000000 */
[----:B------:R-:W-:-:S07]  /*10ee0*/  IMAD.MOV.U32 R4, RZ, RZ, R14 ;  /* 0x000000ffff047224 */ /* 0x000fce00078e000e */
[----:B------:R-:W-:Y:S05]  /*10ef0*/  WARPSYNC.COLLECTIVE R15, `(.L_x_347) ;  /* 0x000000000f087348 */ /* 0x000fea0003c00000 */
[----:B------:R0:W1:Y:S02]  /*10f00*/  SHFL.IDX P6, R14, R13, R12, R11 ;  /* 0x0000000c0d0e7389 */ /* 0x00006400000c000b */
[----:B01----:R-:W-:Y:S01]  /*10f10*/  ENDCOLLECTIVE ;  /* 0x000000000000791b */ /* 0x003fe20003800000 */
.L_x_347:
[----:B------:R-:W-:Y:S01]  /*10f20*/  ISETP.GE.AND P1, PT, R5, R3, PT ;  /* 0x000000030500720c */ /* 0x000fe20003f26270 */
[----:B------:R-:W-:Y:S01]  /*10f30*/  VIADD R7, R7, 0x20 ;  /* 0x0000002007077836 */ /* 0x000fe20000000000 */
[----:B------:R0:W-:Y:S04]  /*10f40*/  STL [R1+0x28], R5 ;  /* 0x0000280501007387 */ /* 0x0001e80000100800 */
[----:B------:R1:W-:Y:S07]  /*10f50*/  STL [R1+0x2c], R7 ;  /* 0x00002c0701007387 */ /* 0x0003ee0000100800 */
[----:B0-----:R-:W-:Y:S01]  /*10f60*/  @!P1 LEA R5, P2, R10, R4, 0x1 ;  /* 0x000000040a059211 */ /* 0x001fe200078408ff */
[----:B------:R-:W-:-:S04]  /*10f70*/  IMAD.MOV.U32 R13, RZ, RZ, R0 ;  /* 0x000000ffff0d7224 */ /* 0x000fc800078e0000 */
[----:B------:R-:W-:Y:S02]  /*10f80*/  @!P1 IMAD.X R4, RZ, RZ, R6, P2 ;  /* 0x000000ffff049224 */ /* 0x000fe400010e0606 */
[----:B------:R-:W-:-:S03]  /*10f90*/  IMAD.MOV.U32 R6, RZ, RZ, R14 ;  /* 0x000000ffff067224 */ /* 0x000fc600078e000e */
[----:B-1----:R-:W-:-:S07]  /*10fa0*/  @!P1 LOP3.LUT R5, R5, R4, RZ, 0x3c, !PT ;  /* 0x0000000405059212 */ /* 0x002fce00078e3cff */
[----:B------:R-:W-:Y:S05]  /*10fb0*/  WARPSYNC.COLLECTIVE R15, `(.L_x_348) ;  /* 0x000000000f087348 */ /* 0x000fea0003c00000 */
[----:B------:R0:W1:Y:S02]  /*10fc0*/  SHFL.IDX P6, R14, R13, R12, R11 ;  /* 0x0000000c0d0e7389 */ /* 0x00006400000c000b */
[----:B01----:R-:W-:Y:S01]  /*10fd0*/  ENDCOLLECTIVE ;  /* 0x000000000000791b */ /* 0x003fe20003800000 */
.L_x_348:
[----:B------:R-:W-:-:S04]  /*10fe0*/  @!P1 LOP3.LUT R4, R5, R4, RZ, 0x3c, !PT ;  /* 0x0000000405049212 */ /* 0x000fc800078e3cff */
[----:B------:R-:W-:-:S05]  /*10ff0*/  @!P1 LOP3.LUT R5, R5, R4, RZ, 0x3c, !PT ;  /* 0x0000000405059212 */ /* 0x000fca00078e3cff */
[----:B------:R-:W-:Y:S01]  /*11000*/  @!PT LDS RZ, [RZ] ;  /* 0x00000000fffff984 */ /* 0x000fe20000000800 */
[----:B------:R-:W-:Y:S01]  /*11010*/  @!PT LDS RZ, [RZ] ;  /* 0x00000000fffff984 */ /* 0x000fe20000000800 */
[----:B------:R-:W-:Y:S01]  /*11020*/  @!PT LDS RZ, [RZ] ;  /* 0x00000000fffff984 */ /* 0x000fe20000000800 */
[----:B------:R0:W-:Y:S01]  /*11030*/  @!P1 LDGSTS.E.BYPASS.LTC128B.128 [R9+0x20c00], desc[UR38][R4.64], !P0 ;  /* 0x20c0000004099fae */ /* 0x0001e2000c101d66 */
[----:B------:R-:W-:Y:S01]  /*11040*/  ISETP.GE.AND P1, PT, R7, R3, PT ;  /* 0x000000030700720c */ /* 0x000fe20003f26270 */
[----:B------:R-:W-:Y:S02]  /*11050*/  IMAD.MOV.U32 R13, RZ, RZ, R2 ;  /* 0x000000ffff0d7224 */ /* 0x000fe400078e0002 */
[----:B------:R-:W-:Y:S02]  /*11060*/  IMAD.MOV.U32 R12, RZ, RZ, 0x3 ;  /* 0x00000003ff0c7424 */ /* 0x000fe400078e00ff */
[----:B0-----:R-:W-:-:S08]  /*11070*/  IMAD.MOV.U32 R4, RZ, RZ, R14 ;  /* 0x000000ffff047224 */ /* 0x001fd000078e000e */
[----:B------:R-:W-:Y:S05]  /*11080*/  WARPSYNC.COLLECTIVE R15, `(.L_x_349) ;  /* 0x000000000f087348 */ /* 0x000fea0003c00000 */
[----:B------:R0:W1:Y:S02]  /*11090*/  SHFL.IDX P6, R14, R13, R12, R11 ;  /* 0x0000000c0d0e7389 */ /* 0x00006400000c000b */
[----:B01----:R-:W-:Y:S01]  /*110a0*/  ENDCOLLECTIVE ;  /* 0x000000000000791b */ /* 0x003fe20003800000 */
.L_x_349:
        /* <DEDUP_REMOVED lines=9> */
[----:B------:R0:W-:Y:S02]  /*11140*/  @!P1 LDGSTS.E.BYPASS.LTC128B.128 [R9+0x21400], desc[UR38][R4.64], !P0 ;  /* 0x2140000004099fae */ /* 0x0001e4000c101d66 */
[----:B0-----:R-:W-:-:S07]  /*11150*/  IMAD.MOV.U32 R4, RZ, RZ, R14 ;  /* 0x000000ffff047224 */ /* 0x001fce00078e000e */
[----:B------:R-:W-:Y:S05]  /*11160*/  WARPSYNC.COLLECTIVE R15, `(.L_x_350) ;  /* 0x000000000f087348 */ /* 0x000fea0003c00000 */
[----:B------:R0:W1:Y:S02]  /*11170*/  SHFL.IDX P6, R14, R13, R12, R11 ;  /* 0x0000000c0d0e7389 */ /* 0x00006400000c000b */
[----:B01----:R-:W-:Y:S01]  /*11180*/  ENDCOLLECTIVE ;  /* 0x000000000000791b */ /* 0x003fe20003800000 */
.L_x_350:
[----:B------:R-:W-:Y:S01]  /*11190*/  IMAD.MOV.U32 R0, RZ, RZ, R14 ;  /* 0x000000ffff007224 */ /* 0x000fe200078e000e */
[----:B------:R-:W-:Y:S06]  /*111a0*/  BRA `(.L_x_351) ;  /* 0xffffffac00dc7947 */ /* 0x000fec000383ffff */
.L_x_240:
[----:B------:R-:W-:Y:S01]  /*111b0*/  BSSY B0, `(.L_x_352) ;  /* 0x0000008000007945 */ /* 0x000fe20003800000 */
[----:B------:R-:W-:Y:S02]  /*111c0*/  IMAD.MOV.U32 R13, RZ, RZ, R6 ;  /* 0x000000ffff0d7224 */ /* 0x000fe400078e0006 */
[----:B------:R-:W-:Y:S02]  /*111d0*/  IMAD.MOV.U32 R12, RZ, RZ, RZ ;  /* 0x000000ffff0c7224 */ /* 0x000fe400078e00ff */
[----:B------:R-:W-:Y:S02]  /*111e0*/  IMAD.MOV.U32 R11, RZ, RZ, 0x181f ;  /* 0x0000181fff0b7424 */ /* 0x000fe400078e00ff */
[----:B------:R-:W-:-:S07]  /*111f0*/  IMAD.MOV.U32 R15, RZ, RZ, -0x1 ;  /* 0xffffffffff0f7424 */ /* 0x000fce00078e00ff */
[----:B------:R-:W-:Y:S05]  /*11200*/  WARPSYNC.COLLECTIVE R15, `(.L_x_353) ;  /* 0x000000000f087348 */ /* 0x000fea0003c00000 */
[----:B------:R0:W1:Y:S02]  /*11210*/  SHFL.IDX P6, R14, R13, R12, R11 ;  /* 0x0000000c0d0e7389 */ /* 0x00006400000c000b */
[----:B01----:R-:W-:Y:S01]  /*11220*/  ENDCOLLECTIVE ;  /* 0x000000000000791b */ /* 0x003fe20003800000 */
.L_x_353:
[----:B------:R-:W-:Y:S05]  /*11230*/  BSYNC B0 ;  /* 0x0000000000007941 */ /* 0x000fea0003800000 */
.L_x_352:
[----:B------:R-:W-:Y:S01]  /*11240*/  IMAD.MOV.U32 R13, RZ, RZ, R0 ;  /* 0x000000ffff0d7224 */ /* 0x000fe200078e0000 */
[----:B------:R0:W5:Y:S01]  /*11250*/  LDL.LU R10, [R1+0x2c] ;  /* 0x00002c00010a7983 */ /* 0x0001620000300800 */
[----:B------:R-:W-:Y:S02]  /*11260*/  IMAD.MOV.U32 R12, RZ, RZ, RZ ;  /* 0x000000ffff0c7224 */ /* 0x000fe400078e00ff */
[----:B------:R-:W-:Y:S01]  /*11270*/  IMAD.MOV.U32 R11, RZ, RZ, 0x181f ;  /* 0x0000181fff0b7424 */ /* 0x000fe200078e00ff */
[----:B------:R0:W-:Y:S01]  /*11280*/  STL [R1+0x54], R16 ;  /* 0x0000541001007387 */ /* 0x0001e20000100800 */
[----:B------:R-:W-:Y:S02]  /*11290*/  IMAD.MOV.U32 R15, RZ, RZ, -0x1 ;  /* 0xffffffffff0f7424 */ /* 0x000fe400078e00ff */
[----:B------:R-:W-:-:S07]  /*112a0*/  IMAD.MOV.U32 R2, RZ, RZ, R14 ;  /* 0x000000ffff027224 */ /* 0x000fce00078e000e */
[----:B0----5:R-:W-:Y:S05]  /*112b0*/  WARPSYNC.COLLECTIVE R15, `(.L_x_354) ;  /* 0x000000000f087348 */ /* 0x021fea0003c00000 */
[----:B------:R1:W2:Y:S02]  /*112c0*/  SHFL.IDX P6, R14, R13, R12, R11 ;  /* 0x0000000c0d0e7389 */ /* 0x0002a400000c000b */
[----:B012--5:R-:W-:Y:S01]  /*112d0*/  ENDCOLLECTIVE ;  /* 0x000000000000791b */ /* 0x027fe20003800000 */
.L_x_354:
[----:B------:R-:W-:Y:S01]  /*112e0*/  ULDC UR4, c[0x0][0x288] ;  /* 0x0000a20000047ab9 */ /* 0x000fe20000000800 */
[----:B------:R-:W2:Y:S01]  /*112f0*/  LDL R16, [R1+0x4] ;  /* 0x0000040001107983 */ /* 0x000ea20000100800 */
[----:B------:R-:W-:Y:S01]  /*11300*/  LOP3.LUT R18, R18, 0xfffffeff, RZ, 0xc0, !PT ;  /* 0xfffffeff12127812 */ /* 0x000fe200078ec0ff */
[----:B------:R-:W-:-:S03]  /*11310*/  IMAD R4, R8, UR4, RZ ;  /* 0x0000000408047c24 */ /* 0x000fc6000f8e02ff */
[----:B------:R-:W-:-:S04]  /*11320*/  @P1 LOP3.LUT R18, R18, 0x100, RZ, 0xfc, !PT ;  /* 0x0000010012121812 */ /* 0x000fc800078efcff */
[C---:B------:R-:W-:Y:S01]  /*11330*/  LOP3.LUT P1, RZ, R18.reuse, 0x10, RZ, 0xc0, !PT ;  /* 0x0000001012ff7812 */ /* 0x040fe2000782c0ff */
[----:B------:R-:W3:Y:S04]  /*11340*/  LDL.LU R11, [R1+0x14] ;  /* 0x00001400010b7983 */ /* 0x000ee80000300800 */
[----:B------:R-:W4:Y:S01]  /*11350*/  LDL.LU R15, [R1+0x28] ;  /* 0x00002800010f7983 */ /* 0x000f220000300800 */
[----:B------:R-:W-:Y:S01]  /*11360*/  LOP3.LUT R18, R18, 0xffffff7f, RZ, 0xc0, !PT ;  /* 0xffffff7f12127812 */ /* 0x000fe200078ec0ff */
[----:B------:R-:W-:Y:S02]  /*11370*/  IMAD.MOV.U32 R13, RZ, RZ, R6 ;  /* 0x000000ffff0d7224 */ /* 0x000fe400078e0006 */
[----:B------:R-:W-:Y:S02]  /*11380*/  IMAD.MOV.U32 R12, RZ, RZ, 0x1 ;  /* 0x00000001ff0c7424 */ /* 0x000fe400078e00ff */
[----:B------:R-:W-:Y:S01]  /*11390*/  IMAD.MOV.U32 R3, RZ, RZ, R14 ;  /* 0x000000ffff037224 */ /* 0x000fe200078e000e */
[----:B------:R-:W-:-:S13]  /*113a0*/  ISETP.GE.AND P3, PT, R10, R4, PT ;  /* 0x000000040a00720c */ /* 0x000fda0003f66270 */
[----:B------:R-:W-:-:S04]  /*113b0*/  @P3 LOP3.LUT R18, R18, 0x80, RZ, 0xfc, !PT ;  /* 0x0000008012123812 */ /* 0x000fc800078efcff */
[----:B------:R-:W-:Y:S02]  /*113c0*/  LOP3.LUT P3, RZ, R18, 0x4, RZ, 0xc0, !PT ;  /* 0x0000000412ff7812 */ /* 0x000fe4000786c0ff */
[-C--:B---3--:R-:W-:Y:S01]  /*113d0*/  ISETP.GE.AND P4, PT, R11, R4.reuse, PT ;  /* 0x000000040b00720c */ /* 0x088fe20003f86270 */
[----:B------:R-:W-:Y:S01]  /*113e0*/  IMAD.MOV.U32 R11, RZ, RZ, 0x181f ;  /* 0x0000181fff0b7424 */ /* 0x000fe200078e00ff */
[----:B----4-:R-:W-:Y:S01]  /*113f0*/  ISETP.GE.AND P2, PT, R15, R4, PT ;  /* 0x000000040f00720c */ /* 0x010fe20003f46270 */
[----:B------:R-:W-:-:S10]  /*11400*/  IMAD.MOV.U32 R15, RZ, RZ, -0x1 ;  /* 0xffffffffff0f7424 */ /* 0x000fd400078e00ff */
[----:B------:R-:W-:Y:S02]  /*11410*/  @!P4 LEA R3, P6, R9, R3, 0x1 ;  /* 0x000000030903c211 */ /* 0x000fe400078c08ff */
[----:B------:R-:W-:-:S03]  /*11420*/  @!P4 LOP3.LUT R8, R5, 0x40, RZ, 0xc0, !PT ;  /* 0x000000400508c812 */ /* 0x000fc600078ec0ff */
[----:B------:R-:W-:Y:S01]  /*11430*/  @!P4 IMAD.X R2, RZ, RZ, R2, P6 ;  /* 0x000000ffff02c224 */ /* 0x000fe200030e0602 */
[----:B------:R-:W-:Y:S02]  /*11440*/  LOP3.LUT P6, RZ, R18, 0x8, RZ, 0xc0, !PT ;  /* 0x0000000812ff7812 */ /* 0x000fe400078cc0ff */
[----:B------:R-:W-:Y:S02]  /*11450*/  @!P4 SHF.R.U32.HI R8, RZ, 0x2, R8 ;  /* 0x00000002ff08c819 */ /* 0x000fe40000011608 */
[----:B------:R-:W-:-:S04]  /*11460*/  @!P4 LOP3.LUT R3, R3, R2, RZ, 0x3c, !PT ;  /* 0x000000020303c212 */ /* 0x000fc800078e3cff */
[----:B------:R-:W-:-:S04]  /*11470*/  @!P4 LOP3.LUT R2, R3, R2, RZ, 0x3c, !PT ;  /* 0x000000020302c212 */ /* 0x000fc800078e3cff */
[----:B------:R-:W-:-:S05]  /*11480*/  @!P4 LOP3.LUT R3, R3, R2, RZ, 0x3c, !PT ;  /* 0x000000020303c212 */ /* 0x000fca00078e3cff */
[----:B------:R-:W-:Y:S01]  /*11490*/  @!PT LDS RZ, [RZ] ;  /* 0x00000000fffff984 */ /* 0x000fe20000000800 */
[----:B------:R-:W-:Y:S01]  /*114a0*/  @!PT LDS RZ, [RZ] ;  /* 0x00000000fffff984 */ /* 0x000fe20000000800 */
[----:B------:R-:W-:Y:S01]  /*114b0*/  @!PT LDS RZ, [RZ] ;  /* 0x00000000fffff984 */ /* 0x000fe20000000800 */
[----:B--2---:R0:W-:Y:S01]  /*114c0*/  @!P4 LDGSTS.E.BYPASS.LTC128B.128 [R16+0x26400], desc[UR38][R2.64], !P1 ;  /* 0x264000000210cfae */ /* 0x0041e2000c901d66 */
[----:B------:R-:W-:-:S03]  /*114d0*/  LOP3.LUT P1, RZ, R18, 0x100, RZ, 0xc0, !PT ;  /* 0x0000010012ff7812 */ /* 0x000fc6000782c0ff */
[----:B------:R0:W-:Y:S01]  /*114e0*/  @!P4 LDGSTS.E.BYPASS.LTC128B.128 [R16+0x28400], desc[UR38][R2.64+0x80], !P6 ;  /* 0x284000800210cfae */ /* 0x0001e2000f101d66 */
[----:B------:R-:W-:Y:S02]  /*114f0*/  @!P4 ISETP.NE.U32.AND P6, PT, R8, RZ, PT ;  /* 0x000000ff0800c20c */ /* 0x000fe40003fc5070 */
[----:B------:R-:W-:Y:S01]  /*11500*/  @!P4 LOP3.LUT R8, R7, 0x80, RZ, 0xc0, !PT ;  /* 0x000000800708c812 */ /* 0x000fe200078ec0ff */
[----:B------:R0:W-:Y:S03]  /*11510*/  @!P4 LDGSTS.E.BYPASS.LTC128B.128 [R16+0x2a400], desc[UR38][R2.64+0x100], !P3 ;  /* 0x2a4001000210cfae */ /* 0x0001e6000d901d66 */
[----:B------:R-:W-:Y:S01]  /*11520*/  @!P4 SHF.R.U32.HI R8, RZ, 0x3, R8 ;  /* 0x00000003ff08c819 */ /* 0x000fe20000011608 */
[----:B------:R0:W-:Y:S04]  /*11530*/  @!P4 LDGSTS.E.BYPASS.LTC128B.128 [R16+0x2c400], desc[UR38][R2.64+0x180], !P5 ;  /* 0x2c4001800210cfae */ /* 0x0001e8000e901d66 */
[----:B------:R0:W-:Y:S04]  /*11540*/  @!P4 LDGSTS.E.BYPASS.LTC128B.128 [R16+0x2e400], desc[UR38][R2.64+0x200], !P0 ;  /* 0x2e4002000210cfae */ /* 0x0001e8000c101d66 */
[----:B------:R0:W-:Y:S04]  /*11550*/  @!P4 LDGSTS.E.BYPASS.LTC128B.128 [R16+0x30400], desc[UR38][R2.64+0x280], !P1 ;  /* 0x304002800210cfae */ /* 0x0001e8000c901d66 */
[----:B------:R0:W-:Y:S01]  /*11560*/  @!P4 LDGSTS.E.BYPASS.LTC128B.128 [R16+0x32400], desc[UR38][R2.64+0x300], P6 ;  /* 0x324003000210cfae */ /* 0x0001e2000b101d66 */
[----:B------:R-:W-:-:S13]  /*11570*/  @!P4 ISETP.NE.U32.AND P6, PT, R8, RZ, PT ;  /* 0x000000ff0800c20c */ /* 0x000fda0003fc5070 */
[----:B------:R0:W-:Y:S02]  /*11580*/  @!P4 LDGSTS.E.BYPASS.LTC128B.128 [R16+0x34400], desc[UR38][R2.64+0x380], P6 ;  /* 0x344003800210cfae */ /* 0x0001e4000b101d66 */
[----:B0-----:R-:W-:Y:S05]  /*11590*/  WARPSYNC.COLLECTIVE R15, `(.L_x_355) ;  /* 0x000000000f087348 */ /* 0x001fea0003c00000 */
[----:B------:R1:W2:Y:S02]  /*115a0*/  SHFL.IDX P6, R14, R13, R12, R11 ;  /* 0x0000000c0d0e7389 */ /* 0x0002a400000c000b */
[----:B012---:R-:W-:Y:S01]  /*115b0*/  ENDCOLLECTIVE ;  /* 0x000000000000791b */ /* 0x007fe20003800000 */
.L_x_355:
[----:B------:R-:W-:Y:S02]  /*115c0*/  IMAD.MOV.U32 R13, RZ, RZ, R0 ;  /* 0x000000ffff0d7224 */ /* 0x000fe400078e0000 */
[----:B------:R-:W-:-:S07]  /*115d0*/  IMAD.MOV.U32 R8, RZ, RZ, R14 ;  /* 0x000000ffff087224 */ /* 0x000fce00078e000e */
[----:B------:R-:W-:Y:S05]  /*115e0*/  WARPSYNC.COLLECTIVE R15, `(.L_x_356) ;  /* 0x000000000f087348 */ /* 0x000fea0003c00000 */
[----:B------:R0:W1:Y:S02]  /*115f0*/  SHFL.IDX P6, R14, R13, R12, R11 ;  /* 0x0000000c0d0e7389 */ /* 0x00006400000c000b */
[----:B01----:R-:W-:Y:S01]  /*11600*/  ENDCOLLECTIVE ;  /* 0x000000000000791b */ /* 0x003fe20003800000 */
.L_x_356:
[----:B------:R-:W-:Y:S02]  /*11610*/  IMAD.MOV.U32 R13, RZ, RZ, R6 ;  /* 0x000000ffff0d7224 */ /* 0x000fe400078e0006 */
[----:B------:R-:W-:Y:S01]  /*11620*/  IMAD.MOV.U32 R12, RZ, RZ, 0x2 ;  /* 0x00000002ff0c7424 */ /* 0x000fe200078e00ff */
[----:B------:R-:W-:Y:S02]  /*11630*/  @!P2 LEA R9, P4, R9, R14, 0x1 ;  /* 0x0000000e0909a211 */ /* 0x000fe400078808ff */
[----:B------:R-:W-:-:S03]  /*11640*/  LOP3.LUT P6, RZ, R18, 0x8, RZ, 0xc0, !PT ;  /* 0x0000000812ff7812 */ /* 0x000fc600078cc0ff */
[----:B------:R-:W-:Y:S01]  /*11650*/  @!P2 IMAD.X R10, RZ, RZ, R8, P4 ;  /* 0x000000ffff0aa224 */ /* 0x000fe200020e0608 */
[----:B------:R-:W-:Y:S01]  /*11660*/  LOP3.LUT P4, RZ, R18, 0x10, RZ, 0xc0, !PT ;  /* 0x0000001012ff7812 */ /* 0x000fe2000788c0ff */
[----:B------:R-:W-:Y:S01]  /*11670*/  @!P2 IMAD.MOV.U32 R2, RZ, RZ, R9 ;  /* 0x000000ffff02a224 */ /* 0x000fe200078e0009 */
[----:B------:R-:W-:Y:S01]  /*11680*/  @!P2 LOP3.LUT R8, R5, 0x40, RZ, 0xc0, !PT ;  /* 0x000000400508a812 */ /* 0x000fe200078ec0ff */
[----:B------:R-:W-:Y:S02]  /*11690*/  @!P2 IMAD.MOV.U32 R3, RZ, RZ, R10 ;  /* 0x000000ffff03a224 */ /* 0x000fe400078e000a */
[----:B------:R-:W0:Y:S01]  /*116a0*/  S2R R10, SR_TID.X ;  /* 0x00000000000a7919 */ /* 0x000e220000002100 */
[----:B------:R-:W-:-:S07]  /*116b0*/  @!P2 SHF.R.U32.HI R8, RZ, 0x2, R8 ;  /* 0x00000002ff08a819 */ /* 0x000fce0000011608 */
[----:B------:R-:W-:Y:S01]  /*116c0*/  @!PT LDS RZ, [RZ] ;  /* 0x00000000fffff984 */ /* 0x000fe20000000800 */
[----:B------:R-:W-:Y:S01]  /*116d0*/  @!PT LDS RZ, [RZ] ;  /* 0x00000000fffff984 */ /* 0x000fe20000000800 */
[----:B------:R-:W-:Y:S01]  /*116e0*/  @!PT LDS RZ, [RZ] ;  /* 0x00000000fffff984 */ /* 0x000fe20000000800 */
[----:B------:R1:W-:Y:S01]  /*116f0*/  @!P2 LDGSTS.E.BYPASS.LTC128B.128 [R16+0x26c00], desc[UR38][R2.64], !P4 ;  /* 0x26c000000210afae */ /* 0x0003e2000e101d66 */
[----:B------:R-:W-:Y:S02]  /*11700*/  @!P2 ISETP.NE.U32.AND P4, PT, R8, RZ, PT ;  /* 0x000000ff0800a20c */ /* 0x000fe40003f85070 */
[----:B------:R-:W-:Y:S01]  /*11710*/  @!P2 LOP3.LUT R8, R7, 0x80, RZ, 0xc0, !PT ;  /* 0x000000800708a812 */ /* 0x000fe200078ec0ff */
[----:B------:R1:W-:Y:S03]  /*11720*/  @!P2 LDGSTS.E.BYPASS.LTC128B.128 [R16+0x28c00], desc[UR38][R2.64+0x80], !P6 ;  /* 0x28c000800210afae */ /* 0x0003e6000f101d66 */
[----:B------:R-:W-:-:S07]  /*11730*/  @!P2 SHF.R.U32.HI R8, RZ, 0x3, R8 ;  /* 0x00000003ff08a819 */ /* 0x000fce0000011608 */
[----:B01----:R-:W-:Y:S05]  /*11740*/  WARPSYNC.COLLECTIVE R15, `(.L_x_357) ;  /* 0x000000000f087348 */ /* 0x003fea0003c00000 */
[----:B------:R2:W3:Y:S02]  /*11750*/  SHFL.IDX P6, R14, R13, R12, R11 ;  /* 0x0000000c0d0e7389 */ /* 0x0004e400000c000b */
[----:B0123--:R-:W-:Y:S01]  /*11760*/  ENDCOLLECTIVE ;  /* 0x000000000000791b */ /* 0x00ffe20003800000 */
.L_x_357:
[----:B------:R-:W-:Y:S01]  /*11770*/  @!PT LDS RZ, [RZ] ;  /* 0x00000000fffff984 */ /* 0x000fe20000000800 */
[----:B------:R-:W-:Y:S01]  /*11780*/  @!PT LDS RZ, [RZ] ;  /* 0x00000000fffff984 */ /* 0x000fe20000000800 */
[----:B------:R-:W-:Y:S01]  /*11790*/  @!PT LDS RZ, [RZ] ;  /* 0x00000000fffff984 */ /* 0x000fe20000000800 */
[----:B------:R-:W-:Y:S01]  /*117a0*/  @!P2 LDGSTS.E.BYPASS.LTC128B.128 [R16+0x2ac00], desc[UR38][R2.64+0x100], !P3 ;  /* 0x2ac001000210afae */ /* 0x000fe2000d901d66 */
[----:B------:R-:W-:-:S03]  /*117b0*/  LOP3.LUT P3, RZ, R18, 0x80, RZ, 0xc0, !PT ;  /* 0x0000008012ff7812 */ /* 0x000fc6000786c0ff */
[----:B------:R-:W-:Y:S04]  /*117c0*/  @!P2 LDGSTS.E.BYPASS.LTC128B.128 [R16+0x2cc00], desc[UR38][R2.64+0x180], !P5 ;  /* 0x2cc001800210afae */ /* 0x000fe8000e901d66 */
[----:B------:R-:W-:Y:S01]  /*117d0*/  @!P2 LDGSTS.E.BYPASS.LTC128B.128 [R16+0x2ec00], desc[UR38][R2.64+0x200], !P0 ;  /* 0x2ec002000210afae */ /* 0x000fe2000c101d66 */
[----:B------:R-:W-:-:S03]  /*117e0*/  IMAD.MOV.U32 R13, RZ, RZ, R0 ;  /* 0x000000ffff0d7224 */ /* 0x000fc600078e0000 */
[----:B------:R-:W-:Y:S01]  /*117f0*/  @!P2 LDGSTS.E.BYPASS.LTC128B.128 [R16+0x30c00], desc[UR38][R2.64+0x280], !P1 ;  /* 0x30c002800210afae */ /* 0x000fe2000c901d66 */
[----:B------:R-:W-:-:S03]  /*11800*/  IMAD.SHL.U32 R10, R10, 0x8, RZ ;  /* 0x000000080a0a7824 */ /* 0x000fc600078e00ff */
[----:B------:R-:W-:Y:S01]  /*11810*/  @!P2 LDGSTS.E.BYPASS.LTC128B.128 [R16+0x32c00], desc[UR38][R2.64+0x300], P4 ;  /* 0x32c003000210afae */ /* 0x000fe2000a101d66 */
[----:B------:R-:W-:Y:S02]  /*11820*/  @!P2 ISETP.NE.U32.AND P4, PT, R8, RZ, PT ;  /* 0x000000ff0800a20c */ /* 0x000fe40003f85070 */
[----:B------:R-:W-:Y:S02]  /*11830*/  LOP3.LUT R10, R10, 0x38, RZ, 0xc0, !PT ;  /* 0x000000380a0a7812 */ /* 0x000fe400078ec0ff */
[----:B------:R-:W-:-:S04]  /*11840*/  @!P3 LOP3.LUT R8, R5, 0x40, RZ, 0xc0, !PT ;  /* 0x000000400508b812 */ /* 0x000fc800078ec0ff */
[----:B------:R-:W-:-:S05]  /*11850*/  @!P3 SHF.R.U32.HI R8, RZ, 0x2, R8 ;  /* 0x00000002ff08b819 */ /* 0x000fca0000011608 */
[----:B------:R0:W-:Y:S01]  /*11860*/  @!P2 LDGSTS.E.BYPASS.LTC128B.128 [R16+0x34c00], desc[UR38][R2.64+0x380], P4 ;  /* 0x34c003800210afae */ /* 0x0001e2000a101d66 */
[----:B------:R-:W-:Y:S01]  /*11870*/  LOP3.LUT P2, RZ, R18, 0x4, RZ, 0xc0, !PT ;  /* 0x0000000412ff7812 */ /* 0x000fe2000784c0ff */
[----:B0-----:R-:W-:-:S12]  /*11880*/  IMAD.MOV.U32 R2, RZ, RZ, R14 ;  /* 0x000000ffff027224 */ /* 0x001fd800078e000e */
[----:B------:R-:W-:Y:S05]  /*11890*/  WARPSYNC.COLLECTIVE R15, `(.L_x_358) ;  /* 0x000000000f087348 */ /* 0x000fea0003c00000 */
[----:B------:R0:W1:Y:S02]  /*118a0*/  SHFL.IDX P6, R14, R13, R12, R11 ;  /* 0x0000000c0d0e7389 */ /* 0x00006400000c000b */
[----:B01----:R-:W-:Y:S01]  /*118b0*/  ENDCOLLECTIVE ;  /* 0x000000000000791b */ /* 0x003fe20003800000 */
.L_x_358:
[----:B------:R-:W-:Y:S01]  /*118c0*/  IMAD.MOV.U32 R3, RZ, RZ, R14 ;  /* 0x000000ffff037224 */ /* 0x000fe200078e000e */
[----:B------:R-:W-:-:S04]  /*118d0*/  LOP3.LUT P6, RZ, R18, 0x8, RZ, 0xc0, !PT ;  /* 0x0000000812ff7812 */ /* 0x000fc800078cc0ff */
[----:B------:R-:W-:-:S05]  /*118e0*/  @!P3 LEA R3, P4, R10, R3, 0x1 ;  /* 0x000000030a03b211 */ /* 0x000fca00078808ff */
[----:B------:R-:W-:Y:S01]  /*118f0*/  @!P3 IMAD.X R2, RZ, RZ, R2, P4 ;  /* 0x000000ffff02b224 */ /* 0x000fe200020e0602 */
[----:B------:R-:W-:-:S04]  /*11900*/  LOP3.LUT P4, RZ, R18, 0x10, RZ, 0xc0, !PT ;  /* 0x0000001012ff7812 */ /* 0x000fc8000788c0ff */
[----:B------:R-:W-:-:S04]  /*11910*/  @!P3 LOP3.LUT R3, R3, R2, RZ, 0x3c, !PT ;  /* 0x000000020303b212 */ /* 0x000fc800078e3cff */
[----:B------:R-:W-:-:S04]  /*11920*/  @!P3 LOP3.LUT R2, R3, R2, RZ, 0x3c, !PT ;  /* 0x000000020302b212 */ /* 0x000fc800078e3cff */
[----:B------:R-:W-:-:S05]  /*11930*/  @!P3 LOP3.LUT R3, R3, R2, RZ, 0x3c, !PT ;  /* 0x000000020303b212 */ /* 0x000fca00078e3cff */
[----:B------:R-:W-:Y:S01]  /*11940*/  @!PT LDS RZ, [RZ] ;  /* 0x00000000fffff984 */ /* 0x000fe20000000800 */
[----:B------:R-:W-:Y:S01]  /*11950*/  @!PT LDS RZ, [RZ] ;  /* 0x00000000fffff984 */ /* 0x000fe20000000800 */
[----:B------:R-:W-:Y:S01]  /*11960*/  @!PT LDS RZ, [RZ] ;  /* 0x00000000fffff984 */ /* 0x000fe20000000800 */
        /* <DEDUP_REMOVED lines=8> */
[----:B------:R0:W-:Y:S04]  /*119f0*/  @!P3 LDGSTS.E.BYPASS.LTC128B.128 [R16+0x31400], desc[UR38][R2.64+0x280], !P1 ;  /* 0x314002800210bfae */ /* 0x0001e8000c901d66 */
[----:B------:R0:W-:Y:S01]  /*11a00*/  @!P3 LDGSTS.E.BYPASS.LTC128B.128 [R16+0x33400], desc[UR38][R2.64+0x300], P4 ;  /* 0x334003000210bfae */ /* 0x0001e2000a101d66 */
[----:B------:R-:W-:-:S13]  /*11a10*/  @!P3 ISETP.NE.U32.AND P4, PT, R8, RZ, PT ;  /* 0x000000ff0800b20c */ /* 0x000fda0003f85070 */
[----:B------:R0:W-:Y:S04]  /*11a20*/  @!P3 LDGSTS.E.BYPASS.LTC128B.128 [R16+0x35400], desc[UR38][R2.64+0x380], P4 ;  /* 0x354003800210bfae */ /* 0x0001e8000a101d66 */
[----:B------:R0:W5:Y:S01]  /*11a30*/  LDL.LU R16, [R1+0x54] ;  /* 0x0000540001107983 */ /* 0x0001620000300800 */
[----:B------:R-:W-:Y:S02]  /*11a40*/  IMAD.MOV.U32 R13, RZ, RZ, R6 ;  /* 0x000000ffff0d7224 */ /* 0x000fe400078e0006 */
[----:B------:R-:W-:-:S07]  /*11a50*/  IMAD.MOV.U32 R12, RZ, RZ, 0x3 ;  /* 0x00000003ff0c7424 */ /* 0x000fce00078e00ff */
[----:B0----5:R-:W-:Y:S05]  /*11a60*/  WARPSYNC.COLLECTIVE R15, `(.L_x_359) ;  /* 0x000000000f087348 */ /* 0x021fea0003c00000 */
[----:B------:R1:W2:Y:S02]  /*11a70*/  SHFL.IDX P6, R14, R13, R12, R11 ;  /* 0x0000000c0d0e7389 */ /* 0x0002a400000c000b */
[----:B012--5:R-:W-:Y:S01]  /*11a80*/  ENDCOLLECTIVE ;  /* 0x000000000000791b */ /* 0x027fe20003800000 */
.L_x_359:
[----:B------:R-:W-:Y:S02]  /*11a90*/  IMAD.MOV.U32 R13, RZ, RZ, R0 ;  /* 0x000000ffff0d7224 */ /* 0x000fe400078e0000 */
[----:B------:R-:W-:-:S07]  /*11aa0*/  IMAD.MOV.U32 R6, RZ, RZ, R14 ;  /* 0x000000ffff067224 */ /* 0x000fce00078e000e */
[----:B------:R-:W-:Y:S05]  /*11ab0*/  WARPSYNC.COLLECTIVE R15, `(.L_x_360) ;  /* 0x000000000f087348 */ /* 0x000fea0003c00000 */
[----:B------:R0:W1:Y:S02]  /*11ac0*/  SHFL.IDX P6, R14, R13, R12, R11 ;  /* 0x0000000c0d0e7389 */ /* 0x00006400000c000b */
[----:B01----:R-:W-:Y:S01]  /*11ad0*/  ENDCOLLECTIVE ;  /* 0x000000000000791b */ /* 0x003fe20003800000 */
.L_x_360:
[----:B------:R-:W-:Y:S01]  /*11ae0*/  IMAD.MOV.U32 R0, RZ, RZ, R14 ;  /* 0x000000ffff007224 */ /* 0x000fe200078e000e */
[----:B------:R-:W-:Y:S06]  /*11af0*/  BRA `(.L_x_361) ;  /* 0xffffffb000f87947 */ /* 0x000fec000383ffff */
.L_x_244:
[----:B0-----:R-:W-:-:S04]  /*11b00*/  IMAD.U32 R3, RZ, RZ, UR36 ;  /* 0x00000024ff037e24 */ /* 0x001fc8000f8e00ff */
[----:B------:R0:W2:Y:S03]  /*11b10*/  SYNCS.PHASECHK.TRANS64.TRYWAIT P0, [R3+URZ+0x38820], R0 ;  /* 0x03882000030075a7 */ /* 0x0000a6000800017f */
[----:B--2---:R-:W-:Y:S05]  /*11b20*/  @!P0 NANOSLEEP.SYNCS 0x989680 ;  /* 0x009896800000895d */ /* 0x004fea0003900000 */
[----:B------:R-:W2:Y:S02]  /*11b30*/  @!P0 SYNCS.PHASECHK.TRANS64 P0, [R3+URZ+0x38820], R0 ;  /* 0x03882000030085a7 */ /* 0x000ea4000800007f */
[----:B--2---:R-:W-:Y:S05]  /*11b40*/  @!P0 BRA `(.L_x_244) ;  /* 0xfffffffc00ec8947 */ /* 0x004fea000383ffff */
[----:B------:R-:W-:Y:S05]  /*11b50*/  BRA `(.L_x_362) ;  /* 0xffffffb400887947 */ /* 0x000fea000383ffff */
.L_x_248:
[----:B0-----:R0:W2:Y:S02]  /*11b60*/  SYNCS.PHASECHK.TRANS64.TRYWAIT P0, [R3+URZ+0x38860], R0 ;  /* 0x03886000030075a7 */ /* 0x0010a4000800017f */
[----:B--2---:R-:W-:Y:S05]  /*11b70*/  @!P0 NANOSLEEP.SYNCS 0x989680 ;  /* 0x009896800000895d */ /* 0x004fea0003900000 */
[----:B------:R-:W2:Y:S02]  /*11b80*/  @!P0 SYNCS.PHASECHK.TRANS64 P0, [R3+URZ+0x38860], R0 ;  /* 0x03886000030085a7 */ /* 0x000ea4000800007f */
[----:B--2---:R-:W-:Y:S05]  /*11b90*/  @!P0 BRA `(.L_x_248) ;  /* 0xfffffffc00f08947 */ /* 0x004fea000383ffff */
[----:B------:R-:W-:Y:S05]  /*11ba0*/  BRA `(.L_x_363) ;  /* 0xffffffb400a87947 */ /* 0x000fea000383ffff */
.L_x_265:
[----:B-1----:R1:W2:Y:S02]  /*11bb0*/  SYNCS.PHASECHK.TRANS64.TRYWAIT P0, [R3+URZ+0x38840], R2 ;  /* 0x03884002030075a7 */ /* 0x0022a4000800017f */
[----:B--2---:R-:W-:Y:S05]  /*11bc0*/  @!P0 NANOSLEEP.SYNCS 0x989680 ;  /* 0x009896800000895d */ /* 0x004fea0003900000 */
[----:B------:R-:W2:Y:S02]  /*11bd0*/  @!P0 SYNCS.PHASECHK.TRANS64 P0, [R3+URZ+0x38840], R2 ;  /* 0x03884002030085a7 */ /* 0x000ea4000800007f */
[----:B--2---:R-:W-:Y:S05]  /*11be0*/  @!P0 BRA `(.L_x_265) ;  /* 0xfffffffc00f08947 */ /* 0x004fea000383ffff */
[----:B------:R-:W-:Y:S05]  /*11bf0*/  BRA `(.L_x_364) ;  /* 0xffffffc0008c7947 */ /* 0x000fea000383ffff */
.L_x_270:
[----:B0-----:R0:W2:Y:S02]  /*11c00*/  SYNCS.PHASECHK.TRANS64.TRYWAIT P0, [R3+URZ+0x38860], R2 ;  /* 0x03886002030075a7 */ /* 0x0010a4000800017f */
[----:B--2---:R-:W-:Y:S05]  /*11c10*/  @!P0 NANOSLEEP.SYNCS 0x989680 ;  /* 0x009896800000895d */ /* 0x004fea0003900000 */
[----:B------:R-:W2:Y:S02]  /*11c20*/  @!P0 SYNCS.PHASECHK.TRANS64 P0, [R3+URZ+0x38860], R2 ;  /* 0x03886002030085a7 */ /* 0x000ea4000800007f */
[----:B--2---:R-:W-:Y:S05]  /*11c30*/  @!P0 BRA `(.L_x_270) ;  /* 0xfffffffc00f08947 */ /* 0x004fea000383ffff */
[----:B------:R-:W-:Y:S05]  /*11c40*/  BRA `(.L_x_365) ;  /* 0xffffffc400047947 */ /* 0x000fea000383ffff */
.L_x_286:
[----:B--2---:R2:W3:Y:S02]  /*11c50*/  SYNCS.PHASECHK.TRANS64.TRYWAIT P0, [R4+URZ+0x38840], R2 ;  /* 0x03884002040075a7 */ /* 0x0044e4000800017f */
[----:B---3--:R-:W-:Y:S05]  /*11c60*/  @!P0 NANOSLEEP.SYNCS 0x989680 ;  /* 0x009896800000895d */ /* 0x008fea0003900000 */
[----:B------:R-:W3:Y:S02]  /*11c70*/  @!P0 SYNCS.PHASECHK.TRANS64 P0, [R4+URZ+0x38840], R2 ;  /* 0x03884002040085a7 */ /* 0x000ee4000800007f */
[----:B---3--:R-:W-:Y:S05]  /*11c80*/  @!P0 BRA `(.L_x_286) ;  /* 0xfffffffc00f08947 */ /* 0x008fea000383ffff */
[----:B------:R-:W-:Y:S05]  /*11c90*/  BRA `(.L_x_366) ;  /* 0xffffffcc00dc7947 */ /* 0x000fea000383ffff */
.L_x_291:
[----:B0-----:R0:W1:Y:S02]  /*11ca0*/  SYNCS.PHASECHK.TRANS64.TRYWAIT P0, [R4+URZ+0x38860], R2 ;  /* 0x03886002040075a7 */ /* 0x001064000800017f */
[----:B-1----:R-:W-:Y:S05]  /*11cb0*/  @!P0 NANOSLEEP.SYNCS 0x989680 ;  /* 0x009896800000895d */ /* 0x002fea0003900000 */
[----:B------:R-:W1:Y:S02]  /*11cc0*/  @!P0 SYNCS.PHASECHK.TRANS64 P0, [R4+URZ+0x38860], R2 ;  /* 0x03886002040085a7 */ /* 0x000e64000800007f */
[----:B-1----:R-:W-:Y:S05]  /*11cd0*/  @!P0 BRA `(.L_x_291) ;  /* 0xfffffffc00f08947 */ /* 0x002fea000383ffff */
[----:B------:R-:W-:Y:S05]  /*11ce0*/  BRA `(.L_x_367) ;  /* 0xffffffd000547947 */ /* 0x000fea000383ffff */
.L_x_306:
[----:B0-----:R0:W2:Y:S02]  /*11cf0*/  SYNCS.PHASECHK.TRANS64.TRYWAIT P0, [R4+URZ+0x38840], R2 ;  /* 0x03884002040075a7 */ /* 0x0010a4000800017f */
[----:B--2---:R-:W-:Y:S05]  /*11d00*/  @!P0 NANOSLEEP.SYNCS 0x989680 ;  /* 0x009896800000895d */ /* 0x004fea0003900000 */
[----:B------:R-:W2:Y:S02]  /*11d10*/  @!P0 SYNCS.PHASECHK.TRANS64 P0, [R4+URZ+0x38840], R2 ;  /* 0x03884002040085a7 */ /* 0x000ea4000800007f */
[----:B--2---:R-:W-:Y:S05]  /*11d20*/  @!P0 BRA `(.L_x_306) ;  /* 0xfffffffc00f08947 */ /* 0x004fea000383ffff */
[----:B------:R-:W-:Y:S05]  /*11d30*/  BRA `(.L_x_368) ;  /* 0xffffffdc00087947 */ /* 0x000fea000383ffff */
.L_x_311:
[----:B-1----:R1:W2:Y:S02]  /*11d40*/  SYNCS.PHASECHK.TRANS64.TRYWAIT P0, [R4+URZ+0x38860], R2 ;  /* 0x03886002040075a7 */ /* 0x0022a4000800017f */
[----:B--2---:R-:W-:Y:S05]  /*11d50*/  @!P0 NANOSLEEP.SYNCS 0x989680 ;  /* 0x009896800000895d */ /* 0x004fea0003900000 */
[----:B------:R-:W2:Y:S02]  /*11d60*/  @!P0 SYNCS.PHASECHK.TRANS64 P0, [R4+URZ+0x38860], R2 ;  /* 0x03886002040085a7 */ /* 0x000ea4000800007f */
[----:B--2---:R-:W-:Y:S05]  /*11d70*/  @!P0 BRA `(.L_x_311) ;  /* 0xfffffffc00f08947 */ /* 0x004fea000383ffff */
[----:B------:R-:W-:Y:S05]  /*11d80*/  BRA `(.L_x_369) ;  /* 0xffffffdc00807947 */ /* 0x000fea000383ffff */
.L_x_325:
[----:B0-----:R0:W2:Y:S02]  /*11d90*/  SYNCS.PHASECHK.TRANS64.TRYWAIT P0, [R9+URZ+0x38820], R2 ;  /* 0x03882002090075a7 */ /* 0x0010a4000800017f */
[----:B--2---:R-:W-:Y:S05]  /*11da0*/  @!P0 NANOSLEEP.SYNCS 0x989680 ;  /* 0x009896800000895d */ /* 0x004fea0003900000 */
[----:B------:R-:W2:Y:S02]  /*11db0*/  @!P0 SYNCS.PHASECHK.TRANS64 P0, [R9+URZ+0x38820], R2 ;  /* 0x03882002090085a7 */ /* 0x000ea4000800007f */
[----:B--2---:R-:W-:Y:S05]  /*11dc0*/  @!P0 BRA `(.L_x_325) ;  /* 0xfffffffc00f08947 */ /* 0x004fea000383ffff */
[----:B------:R-:W-:Y:S05]  /*11dd0*/  BRA `(.L_x_370) ;  /* 0xffffffe800007947 */ /* 0x000fea000383ffff */
.L_x_326:
        /* <DEDUP_REMOVED lines=11> */
.L_x_372:
[----:B------:R-:W-:Y:S05]  /*11e90*/  BSYNC B0 ;  /* 0x0000000000007941 */ /* 0x000fea0003800000 */
.L_x_371:
[----:B------:R-:W-:Y:S05]  /*11ea0*/  BRA `(.L_x_373) ;  /* 0xffffffe400e87947 */ /* 0x000fea000383ffff */
.L_x_329:
[----:B------:R-:W-:Y:S01]  /*11eb0*/  BSSY B1, `(.L_x_374) ;  /* 0x0000006000017945 */ /* 0x000fe20003800000 */
[----:B------:R-:W-:-:S07]  /*11ec0*/  IMAD.MOV.U32 R15, RZ, RZ, -0x1 ;  /* 0xffffffffff0f7424 */ /* 0x000fce00078e00ff */
[----:B012---:R-:W-:Y:S05]  /*11ed0*/  WARPSYNC.COLLECTIVE R15, `(.L_x_375) ;  /* 0x000000000f0c7348 */ /* 0x007fea0003c00000 */
[----:B------:R-:W-:Y:S02]  /*11ee0*/  ELECT P6, UR62, PT ;  /* 0x00000000003e782f */ /* 0x000fe400038c0000 */
[----:B------:R-:W-:Y:S01]  /*11ef0*/  MOV R14, UR62 ;  /* 0x0000003e000e7c02 */ /* 0x000fe20008000f00 */
[----:B012---:R-:W-:Y:S10]  /*11f00*/  ENDCOLLECTIVE ;  /* 0x000000000000791b */ /* 0x007ff40003800000 */
.L_x_375:
[----:B------:R-:W-:Y:S05]  /*11f10*/  BSYNC B1 ;  /* 0x0000000000017941 */ /* 0x000fea0003800000 */
.L_x_374:
[----:B------:R-:W-:Y:S05]  /*11f20*/  BRA `(.L_x_376) ;  /* 0xffffffe400e07947 */ /* 0x000fea000383ffff */
.L_x_330:
[----:B0-----:R0:W1:Y:S02]  /*11f30*/  SYNCS.PHASECHK.TRANS64.TRYWAIT P0, [R5+URZ], R4 ;  /* 0x00000004050075a7 */ /* 0x001064000800017f */
[----:B-1----:R-:W-:Y:S05]  /*11f40*/  @!P0 NANOSLEEP.SYNCS 0x989680 ;  /* 0x009896800000895d */ /* 0x002fea0003900000 */
[----:B------:R-:W1:Y:S02]  /*11f50*/  @!P0 SYNCS.PHASECHK.TRANS64 P0, [R5+URZ], R4 ;  /* 0x00000004050085a7 */ /* 0x000e64000800007f */
[----:B-1----:R-:W-:Y:S05]  /*11f60*/  @!P0 BRA `(.L_x_330) ;  /* 0xfffffffc00f08947 */ /* 0x002fea000383ffff */
[----:B------:R-:W-:Y:S05]  /*11f70*/  BRA `(.L_x_377) ;  /* 0xffffffe800047947 */ /* 0x000fea000383ffff */
.L_x_331:
[----:B-1----:R1:W2:Y:S02]  /*11f80*/  SYNCS.PHASECHK.TRANS64.TRYWAIT P0, [R7+URZ], R2 ;  /* 0x00000002070075a7 */ /* 0x0022a4000800017f */
[----:B--2---:R-:W-:Y:S05]  /*11f90*/  @!P0 NANOSLEEP.SYNCS 0x989680 ;  /* 0x009896800000895d */ /* 0x004fea0003900000 */
[----:B------:R-:W2:Y:S02]  /*11fa0*/  @!P0 SYNCS.PHASECHK.TRANS64 P0, [R7+URZ], R2 ;  /* 0x00000002070085a7 */ /* 0x000ea4000800007f */
[----:B--2---:R-:W-:Y:S05]  /*11fb0*/  @!P0 BRA `(.L_x_331) ;  /* 0xfffffffc00f08947 */ /* 0x004fea000383ffff */
[----:B------:R-:W-:Y:S05]  /*11fc0*/  BRA `(.L_x_378) ;  /* 0xffffffe800007947 */ /* 0x000fea000383ffff */
.L_x_332:
[----:B--2---:R2:W3:Y:S02]  /*11fd0*/  SYNCS.PHASECHK.TRANS64.TRYWAIT P0, [R19+URZ], R4 ;  /* 0x00000004130075a7 */ /* 0x0044e4000800017f */
[----:B---3--:R-:W-:Y:S05]  /*11fe0*/  @!P0 NANOSLEEP.SYNCS 0x989680 ;  /* 0x009896800000895d */ /* 0x008fea0003900000 */
[----:B------:R-:W3:Y:S02]  /*11ff0*/  @!P0 SYNCS.PHASECHK.TRANS64 P0, [R19+URZ], R4 ;  /* 0x00000004130085a7 */ /* 0x000ee4000800007f */
[----:B---3--:R-:W-:Y:S05]  /*12000*/  @!P0 BRA `(.L_x_332) ;  /* 0xfffffffc00f08947 */ /* 0x008fea000383ffff */
[----:B------:R-:W-:Y:S05]  /*12010*/  BRA `(.L_x_379) ;  /* 0xffffffe400f47947 */ /* 0x000fea000383ffff */
.L_x_380:
        /* <DEDUP_REMOVED lines=14> */
.L_x_6020:


//--------------------- .text._ZN7cutlass13device_kernelIN5flash11enable_sm90INS1_16FlashAttnFwdSm90INS1_25CollectiveMainloopFwdSm90ILi2EN4cute5tupleIJNS5_1CILi1EEES8_S8_EEENS6_IJNS7_ILi64EEESA_SA_EEELi512ENS_6half_tEfNS_4arch4Sm90ELb0ELb0ELb1ELb1ELb0ELb0ELb0ELb0ELb0ELb1ELb0ELb0EEENS1_21CollectiveEpilogueFwdINS6_IJSA_NS7_ILi512EEESA_EEES9_SC_SE_Li256ELb1ELb1ELb0ELb0EEENS1_36VarlenDynamicPersistentTileSchedulerILi64ELi64ELi256ELi128ELb0ELb1ELb1ELb0ELb1ELb1EEEEEEEEEvNT_6ParamsE --------------------------
	.section	.text._ZN7cutlass13device_kernelIN5flash11enable_sm90INS1_16FlashAttnFwdSm90INS1_25CollectiveMainloopFwdSm90ILi2EN4cute5tupleIJNS5_1CILi1EEES8_S8_EEENS6_IJNS7_ILi64EEESA_SA_EEELi512ENS_6half_tEfNS_4arch4Sm90ELb0ELb0ELb1ELb1ELb0ELb0ELb0ELb0ELb0ELb1ELb0ELb0EEENS1_21CollectiveEpilogueFwdINS6_IJSA_NS7_ILi512EEESA_EEES9_SC_SE_Li256ELb1ELb1ELb0ELb0EEENS1_36VarlenDynamicPersistentTileSchedulerILi64ELi64ELi256ELi128ELb0ELb1ELb1ELb0ELb1ELb1EEEEEEEEEvNT_6ParamsE,"ax",@progbits
	.align	128
.text._ZN7cutlass13device_kernelIN5flash11enable_sm90INS1_16FlashAttnFwdSm90INS1_25CollectiveMainloopFwdSm90ILi2EN4cute5tupleIJNS5_1CILi1EEES8_S8_EEENS6_IJNS7_ILi64EEESA_SA_EEELi512ENS_6half_tEfNS_4arch4Sm90ELb0ELb0ELb1ELb1ELb0ELb0ELb0ELb0ELb0ELb1ELb0ELb0EEENS1_21CollectiveEpilogueFwdINS6_IJSA_NS7_ILi512EEESA_EEES9_SC_SE_Li256ELb1ELb1ELb0ELb0EEENS1_36VarlenDynamicPersistentTileSchedulerILi64ELi64ELi256ELi128ELb0ELb1ELb1ELb0ELb1ELb1EEEEEEEEEvNT_6ParamsE:
        .type           _ZN7cutlass13device_kernelIN5flash11enable_sm90INS1_16FlashAttnFwdSm90INS1_25CollectiveMainloopFwdSm90ILi2EN4cute5tupleIJNS5_1CILi1EEES8_S8_EEENS6_IJNS7_ILi64EEESA_SA_EEELi512ENS_6half_tEfNS_4arch4Sm90ELb0ELb0ELb1ELb1ELb0ELb0ELb0ELb0ELb0ELb1ELb0ELb0EEENS1_21CollectiveEpilogueFwdINS6_IJSA_NS7_ILi512EEESA_EEES9_SC_SE_Li256ELb1ELb1ELb0ELb0EEENS1_36VarlenDynamicPersistentTileSchedulerILi64ELi64ELi256ELi128ELb0ELb1ELb1ELb0ELb1ELb1EEEEEEEEEvNT_6ParamsE,@function
        .size           _ZN7cutlass13device_kernelIN5flash11enable_sm90INS1_16FlashAttnFwdSm90INS1_25CollectiveMainloopFwdSm90ILi2EN4cute5tupleIJNS5_1CILi1EEES8_S8_EEENS6_IJNS7_ILi64EEESA_SA_EEELi512ENS_6half_tEfNS_4arch4Sm90ELb0ELb0ELb1ELb1ELb0ELb0ELb0ELb0ELb0ELb1ELb0ELb0EEENS1_21CollectiveEpilogueFwdINS6_IJSA_NS7_ILi512EEESA_EEES9_SC_SE_Li256ELb1ELb1ELb0ELb0EEENS1_36VarlenDynamicPersistentTileSchedulerILi64ELi64ELi256ELi128ELb0ELb1ELb1ELb0ELb1ELb1EEEEEEEEEvNT_6ParamsE,(.L_x_6021 - _ZN7cutlass13device_kernelIN5flash11enable_sm90INS1_16FlashAttnFwdSm90INS1_25CollectiveMainloopFwdSm90ILi2EN4cute5tupleIJNS5_1CILi1EEES8_S8_EEENS6_IJNS7_ILi64EEESA_SA_EEELi512ENS_6half_tEfNS_4arch4Sm90ELb0ELb0ELb1ELb1ELb0ELb0ELb0ELb0ELb0ELb1ELb0ELb0EEENS1_21CollectiveEpilogueFwdINS6_IJSA_NS7_ILi512EEESA_EEES9_SC_SE_Li256ELb1ELb1ELb0ELb0EEENS1_36VarlenDynamicPersistentTileSchedulerILi64ELi64ELi256ELi128ELb0ELb1ELb1ELb0ELb1ELb1EEEEEEEEEvNT_6ParamsE)
        .other          _ZN7cutlass13device_kernelIN5flash11enable_sm90INS1_16FlashAttnFwdSm90INS1_25CollectiveMainloopFwdSm90ILi2EN4cute5tupleIJNS5_1CILi1EEES8_S8_EEENS6_IJNS7_ILi64EEESA_SA_EEELi512ENS_6half_tEfNS_4arch4Sm90ELb0ELb0ELb1ELb1ELb0ELb0ELb0ELb0ELb0ELb1ELb0ELb0EEENS1_21CollectiveEpilogueFwdINS6_IJSA_NS7_ILi512EEESA_EEES9_SC_SE_Li256ELb1ELb1ELb0ELb0EEENS1_36VarlenDynamicPersistentTileSchedulerILi64ELi64ELi256ELi128ELb0ELb1ELb1ELb0ELb1ELb1EEEEEEEEEvNT_6ParamsE,@"STO_CUDA_ENTRY STV_DEFAULT"
_ZN7cutlass13device_kernelIN5flash11enable_sm90INS1_16FlashAttnFwdSm90INS1_25CollectiveMainloopFwdSm90ILi2EN4cute5tupleIJNS5_1CILi1EEES8_S8_EEENS6_IJNS7_ILi64EEESA_SA_EEELi512ENS_6half_tEfNS_4arch4Sm90ELb0ELb0ELb1ELb1ELb0ELb0ELb0ELb0ELb0ELb1ELb0ELb0EEENS1_21CollectiveEpilogueFwdINS6_IJSA_NS7_ILi512EEESA_EEES9_SC_SE_Li256ELb1ELb1ELb0ELb0EEENS1_36VarlenDynamicPersistentTileSchedulerILi64ELi64ELi256ELi128ELb0ELb1ELb1ELb0ELb1ELb1EEEEEEEEEvNT_6ParamsE:
        /* <DEDUP_REMOVED lines=18> */
.L_x_382:
[----:B------:R-:W-:Y:S05]  /*0120*/  BSYNC B0 ;  /* 0x0000000000007941 */ /* 0x000fea0003800000 */
.L_x_381:
        /* <DEDUP_REMOVED lines=37> */
.L_x_383:
        /* <DEDUP_REMOVED lines=22> */
.L_x_384:
        /* <DEDUP_REMOVED lines=18> */
.L_x_385:
        /* <DEDUP_REMOVED lines=22> */
.L_x_386:
        /* <DEDUP_REMOVED lines=22> */
.L_x_387:
[----:B------:R-:W-:Y:S01]  /*08c0*/  PLOP3.LUT P0, PT, PT, PT, UP0, 0x80, 0x0 ;  /* 0x000000000000781c */ /* 0x000fe20003f0f008 */
[----:B------:R-:W-:Y:S01]  /*08d0*/  UMOV UR36, 0x1 ;  /* 0x0000000100247882 */ /* 0x000fe20000000000 */
[----:B------:R-:W-:Y:S01]  /*08e0*/  NOP ;  /* 0x0000000000007918 */ /* 0x000fe20000000000 */
[----:B------:R-:W-:Y:S01]  /*08f0*/  USEL UR36, UR36, 0x2, !UP0 ;  /* 0x0000000224247887 */ /* 0x000fe2000c000000 */
[----:B------:R-:W-:Y:S01]  /*0900*/  ULDC.64 UR40, c[0x0][0x208] ;  /* 0x0000820000287ab9 */ /* 0x000fe20000000a00 */
[----:B012-4-:R-:W-:Y:S08]  /*0910*/  BAR.SYNC.DEFER_BLOCKING 0x0 ;  /* 0x0000000000007b1d */ /* 0x017ff00000010000 */
[----:B------:R-:W-:Y:S05]  /*0920*/  @!P0 BRA `(.L_x_388) ;  /* 0x0000009800788947 */ /* 0x000fea0003800000 */
.L_x_389:
[----:B------:R-:W-:-:S08]  /*0930*/  NOP ;  /* 0x0000000000007918 */ /* 0x000fd00000000000 */
[----:B------:R-:W0:Y:S02]  /*0940*/  USETMAXREG.TRY_ALLOC.CTAPOOL UP0, 0xf0 ;  /* 0x000000f0000079c8 */ /* 0x000e240008000600 */
[----:B0-----:R-:W-:-:S13]  /*0950*/  PLOP3.LUT P0, PT, PT, PT, UP0, 0x80, 0x0 ;  /* 0x000000000000781c */ /* 0x001fda0003f0f008 */
[----:B------:R-:W-:Y:S05]  /*0960*/  @!P0 BRA `(.L_x_389) ;  /* 0xfffffffc00f08947 */ /* 0x000fea000383ffff */
[----:B------:R-:W0:Y:S01]  /*0970*/  S2R R2, SR_TID.X ;  /* 0x0000000000027919 */ /* 0x000e220000002100 */
[----:B------:R-:W1:Y:S01]  /*0980*/  S2UR UR4, SR_CgaCtaId ;  /* 0x00000000000479c3 */ /* 0x000e620000008800 */
[----:B------:R-:W-:Y:S02]  /*0990*/  UMOV UR42, 0x400 ;  /* 0x00000400002a7882 */ /* 0x000fe40000000000 */
[----:B-1----:R-:W-:-:S03]  /*09a0*/  ULEA UR42, UR4, UR42, 0x18 ;  /* 0x0000002a042a7291 */ /* 0x002fc6000f8ec03f */
[----:B------:R-:W-:Y:S01]  /*09b0*/  ULDC UR4, c[0x0][0xc3c] ;  /* 0x00030f0000047ab9 */ /* 0x000fe20000000800 */
[----:B0-----:R-:W-:-:S04]  /*09c0*/  LOP3.LUT R0, R2, 0xffffff80, RZ, 0xc0, !PT ;  /* 0xffffff8002007812 */ /* 0x001fc800078ec0ff */
[----:B------:R-:W-:-:S13]  /*09d0*/  ISETP.NE.AND P0, PT, R0, 0x80, PT ;  /* 0x000000800000780c */ /* 0x000fda0003f05270 */
[----:B------:R-:W-:Y:S06]  /*09e0*/  @!P0 BAR.ARV 0x8, 0x100 ;  /* 0x0204000000008b1d */ /* 0x000fec0000002000 */
[----:B------:R-:W-:-:S13]  /*09f0*/  ISETP.GE.U32.AND P0, PT, R2, 0x100, PT ;  /* 0x000001000200780c */ /* 0x000fda0003f06070 */
[----:B------:R-:W-:Y:S08]  /*0a00*/  @P0 BAR.ARV 0xf, 0x100 ;  /* 0x03c4000000000b1d */ /* 0x000ff00000002000 */
[----:B------:R-:W-:Y:S06]  /*0a10*/  BAR.SYNC.DEFER_BLOCKING 0x5, 0x180 ;  /* 0x0146000000007b1d */ /* 0x000fec0000010000 */
[----:B------:R-:W0:Y:S02]  /*0a20*/  LDS.128 R16, [UR42+0x28cd0] ;  /* 0x028cd02aff107984 */ /* 0x000e240008000c00 */
[----:B------:R-:W-:Y:S06]  /*0a30*/  BAR.ARV 0x4, 0x180 ;  /* 0x0106000000007b1d */ /* 0x000fec0000002000 */
[----:B0-----:R-:W-:-:S13]  /*0a40*/  ISETP.GE.AND P0, PT, R19, UR4, PT ;  /* 0x0000000413007c0c */ /* 0x001fda000bf06270 */
[----:B------:R-:W-:Y:S05]  /*0a50*/  @P0 EXIT ;  /* 0x000000000000094d */ /* 0x000fea0003800000 */
[----:B------:R-:W-:Y:S01]  /*0a60*/  VIADD R197, R2, 0xffffff80 ;  /* 0xffffff8002c57836 */ /* 0x000fe20000000000 */
[----:B------:R-:W-:Y:S01]  /*0a70*/  R2UR UR5, R17 ;  /* 0x00000000110572ca */ /* 0x000fe200000e0000 */
[----:B------:R-:W-:Y:S01]  /*0a80*/  IMAD.MOV.U32 R23, RZ, RZ, 0x40 ;  /* 0x00000040ff177424 */ /* 0x000fe200078e00ff */
[----:B------:R-:W-:Y:S01]  /*0a90*/  R2UR UR6, R18 ;  /* 0x00000000120672ca */ /* 0x000fe200000e0000 */
        /* <DEDUP_REMOVED lines=8> */
[----:B------:R-:W-:Y:S02]  /*0b20*/  LEA.HI R7, R0, R197, RZ, 0x2 ;  /* 0x000000c500077211 */ /* 0x000fe400078f10ff */
[----:B------:R-:W-:Y:S02]  /*0b30*/  LEA.HI R4, R2, R3, RZ, 0x1 ;  /* 0x0000000302047211 */ /* 0x000fe400078f08ff */
[--C-:B------:R-:W-:Y:S02]  /*0b40*/  SHF.R.S32.HI R11, RZ, 0x5, R5.reuse ;  /* 0x00000005ff0b7819 */ /* 0x100fe40000011405 */
[----:B------:R-:W-:Y:S02]  /*0b50*/  LOP3.LUT R4, R4, 0x1ffffffe, RZ, 0xc0, !PT ;  /* 0x1ffffffe04047812 */ /* 0x000fe400078ec0ff */
[----:B------:R-:W-:-:S02]  /*0b60*/  SHF.R.S32.HI R6, RZ, 0x1f, R5 ;  /* 0x0000001fff067819 */ /* 0x000fc40000011405 */
[----:B------:R-:W-:Y:S01]  /*0b70*/  LOP3.LUT R8, R7, 0xfffffffc, RZ, 0xc0, !PT ;  /* 0xfffffffc07087812 */ /* 0x000fe200078ec0ff */
[----:B------:R-:W-:Y:S01]  /*0b80*/  IMAD.IADD R9, R3, 0x1, -R4 ;  /* 0x0000000103097824 */ /* 0x000fe200078e0a04 */
[----:B------:R-:W-:Y:S02]  /*0b90*/  LOP3.LUT R4, R2, 0xfffffff0, RZ, 0xc0, !PT ;  /* 0xfffffff002047812 */ /* 0x000fe400078ec0ff */
[----:B------:R-:W-:Y:S01]  /*0ba0*/  LEA.HI R3, R0, R197, RZ, 0x7 ;  /* 0x000000c500037211 */ /* 0x000fe200078f38ff */
[C---:B------:R-:W-:Y:S01]  /*0bb0*/  IMAD.IADD R10, R197.reuse, 0x1, -R8 ;  /* 0x00000001c50a7824 */ /* 0x040fe200078e0a08 */
[----:B------:R-:W-:Y:S01]  /*0bc0*/  LEA.HI R6, R6, R11, RZ, 0x2 ;  /* 0x0000000b06067211 */ /* 0x000fe200078f10ff */
[----:B------:R-:W-:Y:S01]  /*0bd0*/  IMAD.IADD R7, R197, 0x1, -R4 ;  /* 0x00000001c5077824 */ /* 0x000fe200078e0a04 */
[----:B------:R-:W-:Y:S01]  /*0be0*/  LOP3.LUT R2, R3, 0xffffff80, RZ, 0xc0, !PT ;  /* 0xffffff8003027812 */ /* 0x000fe200078ec0ff */
[----:B------:R-:W-:Y:S01]  /*0bf0*/  IMAD.SHL.U32 R9, R9, 0x8, RZ ;  /* 0x0000000809097824 */ /* 0x000fe200078e00ff */
[----:B------:R-:W-:-:S02]  /*0c00*/  SHF.R.S32.HI R192, RZ, 0x7, R3 ;  /* 0x00000007ffc07819 */ /* 0x000fc40000011403 */
[--C-:B------:R-:W-:Y:S01]  /*0c10*/  SHF.R.S32.HI R4, RZ, 0x1f, R7.reuse ;  /* 0x0000001fff047819 */ /* 0x100fe20000011407 */
[----:B------:R-:W-:Y:S01]  /*0c20*/  IMAD.IADD R2, R197, 0x1, -R2 ;  /* 0x00000001c5027824 */ /* 0x000fe200078e0a02 */
[----:B------:R-:W-:Y:S01]  /*0c30*/  LOP3.LUT R6, R6, 0x3ffffc, RZ, 0xc0, !PT ;  /* 0x003ffffc06067812 */ /* 0x000fe200078ec0ff */
[----:B------:R-:W-:Y:S01]  /*0c40*/  IMAD R15, R192, 0x100, R7 ;  /* 0x00000100c00f7824 */ /* 0x000fe200078e0207 */
[----:B------:R-:W-:Y:S02]  /*0c50*/  LEA.HI R12, R10, R10, RZ, 0x1 ;  /* 0x0000000a0a0c7211 */ /* 0x000fe400078f08ff */
[----:B------:R-:W-:Y:S01]  /*0c60*/  LEA.HI R8, R4, R7, RZ, 0x3 ;  /* 0x0000000704087211 */ /* 0x000fe200078f18ff */
[----:B------:R-:W-:Y:S01]  /*0c70*/  IMAD.IADD R4, R11, 0x1, -R6 ;  /* 0x000000010b047824 */ /* 0x000fe200078e0a06 */
[----:B------:R-:W-:Y:S02]  /*0c80*/  SHF.R.S32.HI R5, RZ, 0x1f, R2 ;  /* 0x0000001fff057819 */ /* 0x000fe40000011402 */
[----:B------:R-:W-:Y:S01]  /*0c90*/  LOP3.LUT R13, R12, 0x1ffffffe, RZ, 0xc0, !PT ;  /* 0x1ffffffe0c0d7812 */ /* 0x000fe200078ec0ff */
[----:B------:R-:W-:Y:S01]  /*0ca0*/  IMAD R196, R4, 0x10, R15 ;  /* 0x0000001004c47824 */ /* 0x000fe200078e020f */
[----:B------:R-:W-:-:S02]  /*0cb0*/  LEA.HI R4, R5, R2, RZ, 0x2 ;  /* 0x0000000205047211 */ /* 0x000fc400078f10ff */
[----:B------:R-:W-:Y:S01]  /*0cc0*/  LOP3.LUT R6, R8, 0xfffffff8, RZ, 0xc0, !PT ;  /* 0xfffffff808067812 */ /* 0x000fe200078ec0ff */
[----:B------:R-:W-:Y:S01]  /*0cd0*/  IMAD.IADD R195, R10, 0x1, -R13 ;  /* 0x000000010ac37824 */ /* 0x000fe200078e0a0d */
[----:B------:R-:W-:Y:S01]  /*0ce0*/  LOP3.LUT R13, R4, 0x7ffffffc, RZ, 0xc0, !PT ;  /* 0x7ffffffc040d7812 */ /* 0x000fe200078ec0ff */
[----:B------:R-:W-:Y:S01]  /*0cf0*/  IMAD.SHL.U32 R8, R8, 0x40, RZ ;  /* 0x0000004008087824 */ /* 0x000fe200078e00ff */
[----:B------:R-:W-:Y:S01]  /*0d00*/  LEA.HI R0, R0, R197, RZ, 0x3 ;  /* 0x000000c500007211 */ /* 0x000fe200078f18ff */
[----:B------:R-:W-:Y:S01]  /*0d10*/  IMAD.IADD R7, R7, 0x1, -R6 ;  /* 0x0000000107077824 */ /* 0x000fe200078e0a06 */
[----:B------:R-:W-:Y:S01]  /*0d20*/  LEA.HI R6, R5, R2, RZ, 0x5 ;  /* 0x0000000205067211 */ /* 0x000fe200078f28ff */
[----:B------:R-:W-:Y:S01]  /*0d30*/  IMAD.IADD R13, R2, 0x1, -R13 ;  /* 0x00000001020d7824 */ /* 0x000fe200078e0a0d */
[----:B------:R-:W-:Y:S01]  /*0d40*/  LOP3.LUT R8, R8, 0x7ffffe00, RZ, 0xc0, !PT ;  /* 0x7ffffe0008087812 */ /* 0x000fe200078ec0ff */
[----:B------:R-:W-:Y:S01]  /*0d50*/  IMAD.SHL.U32 R2, R7, 0x40, RZ ;  /* 0x0000004007027824 */ /* 0x000fe200078e00ff */
[--C-:B------:R-:W-:Y:S01]  /*0d60*/  SHF.R.S32.HI R5, RZ, 0x2, R4.reuse ;  /* 0x00000002ff057819 */ /* 0x100fe20000011404 */
[----:B------:R-:W-:Y:S01]  /*0d70*/  IMAD.U32 R196, R196, 0x40, R9 ;  /* 0x00000040c4c47824 */ /* 0x000fe200078e0009 */
[----:B------:R-:W-:Y:S01]  /*0d80*/  SHF.R.S32.HI R4, RZ, 0x1f, R4 ;  /* 0x0000001fff047819 */ /* 0x000fe20000011404 */
[----:B------:R-:W-:Y:S01]  /*0d90*/  IMAD R8, R11, 0x400, R8 ;  /* 0x000004000b087824 */ /* 0x000fe200078e0208 */
[----:B------:R-:W-:Y:S01]  /*0da0*/  LOP3.LUT R2, R2, 0x1c0, RZ, 0xc0, !PT ;  /* 0x000001c002027812 */ /* 0x000fe200078ec0ff */
[----:B------:R-:W-:Y:S01]  /*0db0*/  IMAD.SHL.U32 R17, R13, 0x2, RZ ;  /* 0x000000020d117824 */ /* 0x000fe200078e00ff */
[----:B------:R-:W-:-:S02]  /*0dc0*/  LOP3.LUT R190, R0, 0xfffffff8, RZ, 0xc0, !PT ;  /* 0xfffffff800be7812 */ /* 0x000fc400078ec0ff */
[----:B------:R-:W-:Y:S02]  /*0dd0*/  LOP3.LUT R9, R2, 0x8, R9, 0xf8, !PT ;  /* 0x0000000802097812 */ /* 0x000fe400078ef809 */
[----:B------:R-:W-:Y:S01]  /*0de0*/  SHF.R.U32.HI R2, RZ, 0x3, R2 ;  /* 0x00000003ff027819 */ /* 0x000fe20000011602 */
[----:B------:R-:W-:Y:S01]  /*0df0*/  IMAD.IADD R190, R197, 0x1, -R190 ;  /* 0x00000001c5be7824 */ /* 0x000fe200078e0abe */
[----:B------:R-:W-:Y:S02]  /*0e00*/  LEA.HI R4, R4, R5, RZ, 0x3 ;  /* 0x0000000504047211 */ /* 0x000fe400078f18ff */
[----:B------:R-:W-:Y:S01]  /*0e10*/  LOP3.LUT R9, R9, R2, RZ, 0x3c, !PT ;  /* 0x0000000209097212 */ /* 0x000fe200078e3cff */
[----:B------:R-:W-:Y:S01]  /*0e20*/  IMAD.SHL.U32 R2, R190, 0x8, RZ ;  /* 0x00000008be027824 */ /* 0x000fe200078e00ff */
[----:B------:R-:W-:Y:S01]  /*0e30*/  R2P PR, R7, 0x6 ;  /* 0x0000000607007804 */ /* 0x000fe20000000000 */
[----:B------:R-:W-:Y:S01]  /*0e40*/  IMAD.MOV.U32 R7, RZ, RZ, R19 ;  /* 0x000000ffff077224 */ /* 0x000fe200078e0013 */
[----:B------:R-:W-:Y:S01]  /*0e50*/  LOP3.LUT R4, R4, 0xfffffff8, RZ, 0xc0, !PT ;  /* 0xfffffff804047812 */ /* 0x000fe200078ec0ff */
[----:B------:R-:W-:Y:S01]  /*0e60*/  IMAD.IADD R8, R8, 0x1, R9 ;  /* 0x0000000108087824 */ /* 0x000fe200078e0209 */
[----:B------:R-:W-:Y:S01]  /*0e70*/  LEA.HI R3, R3, R192, RZ, 0x1 ;  /* 0x000000c003037211 */ /* 0x000fe200078f08ff */
[----:B------:R-:W-:Y:S01]  /*0e80*/  VIADD R189, R2, 0x40 ;  /* 0x0000004002bd7836 */ /* 0x000fe20000000000 */
[----:B------:R-:W-:Y:S01]  /*0e90*/  SHF.R.S32.HI R6, RZ, 0x5, R6 ;  /* 0x00000005ff067819 */ /* 0x000fe20000011406 */
[----:B------:R-:W-:Y:S01]  /*0ea0*/  IMAD.IADD R5, R5, 0x1, -R4 ;  /* 0x0000000105057824 */ /* 0x000fe200078e0a04 */
[----:B------:R-:W-:Y:S01]  /*0eb0*/  LEA R19, R8, UR42, 0x1 ;  /* 0x0000002a08137c11 */ /* 0x000fe2000f8e08ff */
[C---:B------:R-:W-:Y:S01]  /*0ec0*/  VIADD R188, R2.reuse, 0x80 ;  /* 0x0000008002bc7836 */ /* 0x040fe20000000000 */
[----:B------:R-:W-:Y:S01]  /*0ed0*/  LOP3.LUT R3, R3, 0xfffffe, RZ, 0xc0, !PT ;  /* 0x00fffffe03037812 */ /* 0x000fe200078ec0ff */
[C---:B------:R-:W-:Y:S01]  /*0ee0*/  VIADD R187, R2.reuse, 0xc0 ;  /* 0x000000c002bb7836 */ /* 0x040fe20000000000 */
[----:B------:R-:W-:Y:S01]  /*0ef0*/  SEL R23, R23, 0xffffffc0, !P2 ;  /* 0xffffffc017177807 */ /* 0x000fe20005000000 */
[C---:B------:R-:W-:Y:S01]  /*0f00*/  VIADD R184, R19.reuse, 0x26800 ;  /* 0x0002680013b87836 */ /* 0x040fe20000000000 */
[----:B------:R-:W-:Y:S01]  /*0f10*/  SHF.R.S32.HI R191, RZ, 0x3, R0 ;  /* 0x00000003ffbf7819 */ /* 0x000fe20000011400 */
[C---:B------:R-:W-:Y:S01]  /*0f20*/  VIADD R186, R2.reuse, 0x100 ;  /* 0x0000010002ba7836 */ /* 0x040fe20000000000 */
[----:B------:R-:W-:Y:S01]  /*0f30*/  SHF.R.S32.HI R204, RZ, 0x1f, R189 ;  /* 0x0000001fffcc7819 */ /* 0x000fe200000114bd */
[C---:B------:R-:W-:Y:S01]  /*0f40*/  VIADD R185, R2.reuse, 0x140 ;  /* 0x0000014002b97836 */ /* 0x040fe20000000000 */
[----:B------:R-:W-:Y:S01]  /*0f50*/  SHF.R.S32.HI R203, RZ, 0x1f, R188 ;  /* 0x0000001fffcb7819 */ /* 0x000fe200000114bc */
[C---:B------:R-:W-:Y:S01]  /*0f60*/  VIADD R194, R2.reuse, 0x180 ;  /* 0x0000018002c27836 */ /* 0x040fe20000000000 */
[----:B------:R-:W-:Y:S01]  /*0f70*/  SHF.R.S32.HI R202, RZ, 0x1f, R187 ;  /* 0x0000001fffca7819 */ /* 0x000fe200000114bb */
[----:B------:R-:W-:Y:S01]  /*0f80*/  VIADD R193, R2, 0x1c0 ;  /* 0x000001c002c17836 */ /* 0x000fe20000000000 */
[----:B------:R-:W-:Y:S01]  /*0f90*/  SHF.R.S32.HI R201, RZ, 0x1f, R186 ;  /* 0x0000001fffc97819 */ /* 0x000fe200000114ba */
[----:B------:R-:W-:Y:S01]  /*0fa0*/  VIADD R22, R19, 0x26820 ;  /* 0x0002682013167836 */ /* 0x000fe20000000000 */
[----:B------:R-:W-:Y:S01]  /*0fb0*/  SHF.R.S32.HI R200, RZ, 0x1f, R185 ;  /* 0x0000001fffc87819 */ /* 0x000fe200000114b9 */
[----:B------:R-:W-:Y:S01]  /*0fc0*/  IMAD R16, R6, 0x10, R5 ;  /* 0x0000001006107824 */ /* 0x000fe200078e0205 */
[----:B------:R-:W-:Y:S01]  /*0fd0*/  SHF.R.S32.HI R199, RZ, 0x1f, R194 ;  /* 0x0000001fffc77819 */ /* 0x000fe200000114c2 */
[----:B------:R-:W-:Y:S01]  /*0fe0*/  IMAD.IADD R3, R192, 0x1, -R3 ;  /* 0x00000001c0037824 */ /* 0x000fe200078e0a03 */
[----:B------:R-:W-:Y:S01]  /*0ff0*/  SHF.R.S32.HI R198, RZ, 0x1f, R193 ;  /* 0x0000001fffc67819 */ /* 0x000fe200000114c1 */
[----:B------:R-:W-:-:S02]  /*1000*/  @P1 VIADD R22, R184, 0xffffffe0 ;  /* 0xffffffe0b8161836 */ /* 0x000fc40000000000 */
[----:B------:R-:W-:Y:S02]  /*1010*/  IMAD.IADD R184, R184, 0x1, R23 ;  /* 0x00000001b8b87824 */ /* 0x000fe400078e0217 */
[----:B------:R-:W-:Y:S02]  /*1020*/  IMAD.SHL.U32 R18, R3, 0x100, RZ ;  /* 0x0000010003127824 */ /* 0x000fe400078e00ff */
[----:B------:R-:W-:Y:S02]  /*1030*/  IMAD R195, R195, 0x8, R16 ;  /* 0x00000008c3c37824 */ /* 0x000fe400078e0210 */
[----:B------:R-:W-:-:S07]  /*1040*/  IMAD.IADD R23, R23, 0x1, R22 ;  /* 0x0000000117177824 */ /* 0x000fce00078e0216 */
.L_x_433:
[----:B0-2-4-:R-:W0:Y:S01]  /*1050*/  LDC.64 R4, c[0x0][0xc88] ;  /* 0x00032200ff047b82 */ /* 0x015e220000000a00 */
[----:B------:R-:W-:Y:S01]  /*1060*/  ULDC.64 UR8, c[0x0][0xa28] ;  /* 0x00028a0000087ab9 */ /* 0x000fe20000000a00 */
[----:B------:R-:W-:Y:S01]  /*1070*/  ULDC.64 UR10, c[0x0][0x418] ;  /* 0x00010600000a7ab9 */ /* 0x000fe20000000a00 */
[----:B------:R-:W-:Y:S01]  /*1080*/  IMAD.MOV.U32 R3, RZ, RZ, RZ ;  /* 0x000000ffff037224 */ /* 0x000fe200078e00ff */
[----:B------:R-:W-:Y:S01]  /*1090*/  ULDC UR4, c[0x0][0x424] ;  /* 0x0001090000047ab9 */ /* 0x000fe20000000800 */
[----:B------:R-:W-:Y:S01]  /*10a0*/  ULDC UR7, c[0x0][0x2f0] ;  /* 0x0000bc0000077ab9 */ /* 0x000fe20000000800 */
[----:B0-----:R-:W-:-:S06]  /*10b0*/  IMAD.WIDE R4, R7, 0x4, R4 ;  /* 0x0000000407047825 */ /* 0x001fcc00078e0204 */
[----:B------:R-:W2:Y:S01]  /*10c0*/  LDG.E R4, desc[UR40][R4.64] ;  /* 0x0000002804047981 */ /* 0x000ea2000c1e1900 */
[----:B------:R-:W-:-:S04]  /*10d0*/  UISETP.NE.U32.AND UP0, UPT, UR8, URZ, UPT ;  /* 0x0000003f0800728c */ /* 0x000fc8000bf05070 */
[----:B------:R-:W-:-:S06]  /*10e0*/  UISETP.NE.AND.EX UP0, UPT, UR9, URZ, UPT, UP0 ;  /* 0x0000003f0900728c */ /* 0x000fcc000bf05300 */
[----:B------:R-:W-:Y:S02]  /*10f0*/  PLOP3.LUT P0, PT, PT, PT, UP0, 0x80, 0x0 ;  /* 0x000000000000781c */ /* 0x000fe40003f0f008 */
[----:B--2---:R-:W-:-:S13]  /*1100*/  R2UR UR43, R4 ;  /* 0x00000000042b72ca */ /* 0x004fda00000e0000 */
[----:B------:R-:W-:Y:S02]  /*1110*/  USHF.R.S32.HI UR44, URZ, 0x1f, UR43 ;  /* 0x0000001f3f2c7899 */ /* 0x000fe4000801142b */
[----:B------:R-:W-:-:S04]  /*1120*/  @UP0 ULEA UR8, UP1, UR43, UR8, 0x2 ;  /* 0x000000082b080291 */ /* 0x000fc8000f82103f */
[----:B------:R-:W-:Y:S02]  /*1130*/  @UP0 ULEA.HI.X UR9, UR43, UR9, UR44, 0x2, UP1 ;  /* 0x000000092b090291 */ /* 0x000fe400088f142c */
[----:B------:R-:W-:-:S04]  /*1140*/  IMAD.U32 R6, RZ, RZ, UR8 ;  /* 0x00000008ff067e24 */ /* 0x000fc8000f8e00ff */
[----:B------:R-:W-:Y:S01]  /*1150*/  IMAD.U32 R7, RZ, RZ, UR9 ;  /* 0x00000009ff077e24 */ /* 0x000fe2000f8e00ff */
[----:B------:R-:W-:Y:S02]  /*1160*/  ULDC.64 UR8, c[0x0][0xa20] ;  /* 0x0002880000087ab9 */ /* 0x000fe40000000a00 */
[----:B------:R-:W-:Y:S02]  /*1170*/  UISETP.NE.U32.AND UP0, UPT, UR8, URZ, UPT ;  /* 0x0000003f0800728c */ /* 0x000fe4000bf05070 */
[----:B------:R-:W-:Y:S01]  /*1180*/  UISETP.NE.U32.AND UP1, UPT, UR10, URZ, UPT ;  /* 0x0000003f0a00728c */ /* 0x000fe2000bf25070 */
[----:B------:R0:W5:Y:S01]  /*1190*/  @P0 LDG.E R3, desc[UR40][R6.64] ;  /* 0x0000002806030981 */ /* 0x000162000c1e1900 */
[----:B------:R-:W-:Y:S02]  /*11a0*/  UISETP.NE.AND.EX UP0, UPT, UR9, URZ, UPT, UP0 ;  /* 0x0000003f0900728c */ /* 0x000fe4000bf05300 */
[----:B------:R-:W-:-:S04]  /*11b0*/  UISETP.NE.AND.EX UP1, UPT, UR11, URZ, UPT, UP1 ;  /* 0x0000003f0b00728c */ /* 0x000fc8000bf25310 */
[----:B------:R-:W-:Y:S01]  /*11c0*/  USEL UR4, UR4, 0x1, UP1 ;  /* 0x0000000104047887 */ /* 0x000fe20008800000 */
[----:B------:R-:W-:-:S03]  /*11d0*/  PLOP3.LUT P0, PT, PT, PT, UP0, 0x80, 0x0 ;  /* 0x000000000000781c */ /* 0x000fc60003f0f008 */
[----:B------:R-:W-:Y:S02]  /*11e0*/  UIMAD UR4, UR4, UR7, URZ ;  /* 0x00000007040472a4 */ /* 0x000fe4000f8e023f */
[----:B------:R-:W-:-:S04]  /*11f0*/  @UP0 ULEA UR8, UP1, UR43, UR8, 0x2 ;  /* 0x000000082b080291 */ /* 0x000fc8000f82103f */
[----:B------:R-:W-:Y:S01]  /*1200*/  @UP0 ULEA.HI.X UR9, UR43, UR9, UR44, 0x2, UP1 ;  /* 0x000000092b090291 */ /* 0x000fe200088f142c */
[----:B------:R-:W-:Y:S02]  /*1210*/  IMAD.U32 R152, RZ, RZ, UR4 ;  /* 0x00000004ff987e24 */ /* 0x000fe4000f8e00ff */
[----:B------:R-:W-:-:S03]  /*1220*/  IMAD.U32 R4, RZ, RZ, UR8 ;  /* 0x00000008ff047e24 */ /* 0x000fc6000f8e00ff */
[----:B------:R-:W-:-:S05]  /*1230*/  IMAD.U32 R5, RZ, RZ, UR9 ;  /* 0x00000009ff057e24 */ /* 0x000fca000f8e00ff */
[----:B------:R0:W5:Y:S01]  /*1240*/  @P0 LDG.E R152, desc[UR40][R4.64] ;  /* 0x0000002804980981 */ /* 0x000162000c1e1900 */
[----:B------:R-:W-:Y:S01]  /*1250*/  UMOV UR45, UR5 ;  /* 0x00000005002d7c82 */ /* 0x000fe20008000000 */
[----:B------:R-:W-:Y:S01]  /*1260*/  UMOV UR46, UR6 ;  /* 0x00000006002e7c82 */ /* 0x000fe20008000000 */
[----:B-1-3--:R-:W-:Y:S05]  /*1270*/  @P0 BRA `(.L_x_390) ;  /* 0x00000000002c0947 */ /* 0x00afea0003800000 */
[----:B------:R-:W-:Y:S02]  /*1280*/  ULDC.64 UR4, c[0x0][0xa08] ;  /* 0x0002820000047ab9 */ /* 0x000fe40000000a00 */
[----:B------:R-:W-:-:S04]  /*1290*/  ISETP.NE.U32.AND P0, PT, RZ, UR4, PT ;  /* 0x00000004ff007c0c */ /* 0x000fc8000bf05070 */
[----:B------:R-:W-:-:S13]  /*12a0*/  ISETP.NE.AND.EX P0, PT, RZ, UR5, PT, P0 ;  /* 0x00000005ff007c0c */ /* 0x000fda000bf05300 */
[----:B------:R-:W-:Y:S05]  /*12b0*/  @!P0 BRA `(.L_x_390) ;  /* 0x00000000001c8947 */ /* 0x000fea0003800000 */
[----:B------:R-:W-:Y:S02]  /*12c0*/  ULDC.64 UR4, c[0x0][0xa08] ;  /* 0x0002820000047ab9 */ /* 0x000fe40000000a00 */
[----:B------:R-:W-:-:S06]  /*12d0*/  UIMAD.WIDE UR4, UR43, 0x4, UR4 ;  /* 0x000000042b0478a5 */ /* 0x000fcc000f8e0204 */
[----:B0-----:R-:W-:Y:S02]  /*12e0*/  IMAD.U32 R4, RZ, RZ, UR4 ;  /* 0x00000004ff047e24 */ /* 0x001fe4000f8e00ff */
[----:B------:R-:W-:-:S05]  /*12f0*/  IMAD.U32 R5, RZ, RZ, UR5 ;  /* 0x00000005ff057e24 */ /* 0x000fca000f8e00ff */
[----:B-----5:R-:W2:Y:S04]  /*1300*/  LDG.E R152, desc[UR40][R4.64] ;  /* 0x0000002804987981 */ /* 0x020ea8000c1e1900 */
[----:B------:R-:W2:Y:S02]  /*1310*/  LDG.E R7, desc[UR40][R4.64+0x4] ;  /* 0x0000042804077981 */ /* 0x000ea4000c1e1900 */
[----:B--2---:R-:W-:-:S07]  /*1320*/  IMAD.IADD R152, R7, 0x1, -R152 ;  /* 0x0000000107987824 */ /* 0x004fce00078e0a98 */
.L_x_390:
[----:B------:R-:W-:Y:S01]  /*1330*/  UISETP.NE.AND UP0, UPT, UR48, 0x1, UPT ;  /* 0x000000013000788c */ /* 0x000fe2000bf05270 */
[----:B-----5:R-:W-:Y:S01]  /*1340*/  IMAD.IADD R152, R152, 0x1, -R3 ;  /* 0x0000000198987824 */ /* 0x020fe200078e0a03 */
[----:B------:R-:W-:Y:S01]  /*1350*/  CS2R R20, SRZ ;  /* 0x0000000000147805 */ /* 0x000fe2000001ff00 */
[----:B------:R-:W-:Y:S01]  /*1360*/  IMAD.MOV.U32 R0, RZ, RZ, RZ ;  /* 0x000000ffff007224 */ /* 0x000fe200078e00ff */
[----:B------:R-:W-:Y:S01]  /*1370*/  CS2R R150, SRZ ;  /* 0x0000000000967805 */ /* 0x000fe2000001ff00 */
[----:B------:R-:W-:Y:S01]  /*1380*/  VIADD R3, R152, 0x3f ;  /* 0x0000003f98037836 */ /* 0x000fe20000000000 */
[----:B------:R-:W-:Y:S02]  /*1390*/  PLOP3.LUT P0, PT, PT, PT, UP0, 0x80, 0x0 ;  /* 0x000000000000781c */ /* 0x000fe40003f0f008 */
[----:B------:R-:W-:Y:S02]  /*13a0*/  CS2R R148, SRZ ;  /* 0x0000000000947805 */ /* 0x000fe4000001ff00 */
[----:B------:R-:W-:-:S02]  /*13b0*/  CS2R R146, SRZ ;  /* 0x0000000000927805 */ /* 0x000fc4000001ff00 */
[----:B------:R-:W-:Y:S02]  /*13c0*/  CS2R R144, SRZ ;  /* 0x0000000000907805 */ /* 0x000fe4000001ff00 */
[----:B0-----:R-:W-:Y:S02]  /*13d0*/  SHF.R.S32.HI R4, RZ, 0x1f, R3 ;  /* 0x0000001fff047819 */ /* 0x001fe40000011403 */
[----:B------:R-:W-:Y:S02]  /*13e0*/  CS2R R142, SRZ ;  /* 0x00000000008e7805 */ /* 0x000fe4000001ff00 */
[----:B------:R-:W-:Y:S02]  /*13f0*/  CS2R R140, SRZ ;  /* 0x00000000008c7805 */ /* 0x000fe4000001ff00 */
[----:B------:R-:W-:Y:S02]  /*1400*/  CS2R R138, SRZ ;  /* 0x00000000008a7805 */ /* 0x000fe4000001ff00 */
[----:B------:R-:W-:-:S02]  /*1410*/  LEA.HI R4, R4, R3, RZ, 0x6 ;  /* 0x0000000304047211 */ /* 0x000fc400078f30ff */
[----:B------:R-:W-:Y:S02]  /*1420*/  CS2R R136, SRZ ;  /* 0x0000000000887805 */ /* 0x000fe4000001ff00 */
[----:B------:R-:W-:Y:S02]  /*1430*/  CS2R R134, SRZ ;  /* 0x0000000000867805 */ /* 0x000fe4000001ff00 */
[----:B------:R-:W-:Y:S02]  /*1440*/  CS2R R132, SRZ ;  /* 0x0000000000847805 */ /* 0x000fe4000001ff00 */
[----:B------:R-:W-:Y:S02]  /*1450*/  CS2R R130, SRZ ;  /* 0x0000000000827805 */ /* 0x000fe4000001ff00 */
[----:B------:R-:W-:Y:S02]  /*1460*/  CS2R R128, SRZ ;  /* 0x0000000000807805 */ /* 0x000fe4000001ff00 */
[----:B------:R-:W-:-:S02]  /*1470*/  CS2R R170, SRZ ;  /* 0x0000000000aa7805 */ /* 0x000fc4000001ff00 */
        /* <DEDUP_REMOVED lines=13> */
[----:B------:R-:W-:Y:S01]  /*1550*/  CS2R R104, SRZ ;  /* 0x0000000000687805 */ /* 0x000fe2000001ff00 */
[----:B------:R-:W-:Y:S01]  /*1560*/  IMAD.MOV.U32 R153, RZ, RZ, RZ ;  /* 0x000000ffff997224 */ /* 0x000fe200078e00ff */
        /* <DEDUP_REMOVED lines=36> */
[----:B------:R-:W-:Y:S01]  /*17b0*/  SHF.R.S32.HI R174, RZ, 0x6, R4 ;  /* 0x00000006ffae7819 */ /* 0x000fe20000011404 */
[----:B------:R-:W-:Y:S06]  /*17c0*/  @!P0 BRA `(.L_x_391) ;  /* 0x0000001800508947 */ /* 0x000fec0003800000 */
[----:B------:R-:W-:Y:S02]  /*17d0*/  ISETP.GE.AND P1, PT, R152, 0x1, PT ;  /* 0x000000019800780c */ /* 0x000fe40003f26270 */
[----:B------:R-:W-:-:S11]  /*17e0*/  PLOP3.LUT P0, PT, PT, PT, PT, 0x80, 0x0 ;  /* 0x000000000000781c */ /* 0x000fd60003f0f070 */
[----:B------:R-:W-:Y:S05]  /*17f0*/  @!P1 BRA `(.L_x_392) ;  /* 0x0000005800c49947 */ /* 0x000fea0003800000 */
        /* <DEDUP_REMOVED lines=14> */
.L_x_393:
[----:B------:R-:W-:Y:S01]  /*18e0*/  ULEA UR16, UR39, UR42, 0x3 ;  /* 0x0000002a27107291 */ /* 0x000fe2000f8e183f */
[----:B------:R-:W-:-:S05]  /*18f0*/  IMAD.U32 R0, RZ, RZ, UR38 ;  /* 0x00000026ff007e24 */ /* 0x000fca000f8e00ff */
[----:B------:R-:W-:-:S04]  /*1900*/  SHF.L.U32 R0, R0, 0x1f, RZ ;  /* 0x0000001f00007819 */ /* 0x000fc800000006ff */
[----:B------:R-:W0:Y:S02]  /*1910*/  SYNCS.PHASECHK.TRANS64.TRYWAIT P0, [UR16+0x28c50], R0 ;  /* 0x028c5000ff0075a7 */ /* 0x000e240008000150 */
[----:B0-----:R-:W-:Y:S05]  /*1920*/  @!P0 BRA `(.L_x_394) ;  /* 0x000000f400a88947 */ /* 0x001fea0003800000 */
.L_x_574:
        /* <DEDUP_REMOVED lines=18> */
[----:B------:R-:W-:-:S06]  /*1a50*/  WARPGROUP.ARRIVE ;  /* 0x00000000000079c5 */ /* 0x000fcc0000000000 */
        /* <DEDUP_REMOVED lines=25> */
[----:B------:R-:W-:-:S13]  /*1bf0*/  ISETP.GE.AND P0, PT, R152, 0x41, PT ;  /* 0x000000419800780c */ /* 0x000fda0003f06270 */
[----:B0-----:R-:W-:Y:S05]  /*1c00*/  @!P0 BRA `(.L_x_395) ;  /* 0x0000000c00008947 */ /* 0x001fea0003800000 */
[----:B------:R-:W-:-:S07]  /*1c10*/  VIADD R174, R174, 0xfffffffe ;  /* 0xfffffffeaeae7836 */ /* 0x000fce0000000000 */
.L_x_400:
[----:B------:R-:W-:Y:S01]  /*1c20*/  BAR.SYNC.DEFER_BLOCKING 0xe, 0x100 ;  /* 0x0384000000007b1d */ /* 0x000fe20000010000 */
[----:B------:R-:W-:Y:S01]  /*1c30*/  IMAD.U32 R3, RZ, RZ, UR39 ;  /* 0x00000027ff037e24 */ /* 0x000fe2000f8e00ff */
[----:B------:R-:W-:Y:S01]  /*1c40*/  UISETP.NE.AND UP1, UPT, UR47, 0x3, UPT ;  /* 0x000000032f00788c */ /* 0x000fe2000bf25270 */
[C---:B------:R-:W-:Y:S01]  /*1c50*/  ISETP.GT.AND P1, PT, R174.reuse, RZ, PT ;  /* 0x000000ffae00720c */ /* 0x040fe20003f24270 */
[----:B------:R-:W-:Y:S01]  /*1c60*/  UIADD3 UR39, UR39, 0x1, URZ ;  /* 0x0000000127277890 */ /* 0x000fe2000fffe03f */
[----:B0-----:R-:W-:Y:S02]  /*1c70*/  IMAD R0, R3, 0x40, R16 ;  /* 0x0000004003007824 */ /* 0x001fe400078e0210 */
        /* <DEDUP_REMOVED lines=139> */
.L_x_396:
[----:B------:R-:W-:Y:S01]  /*2530*/  ULEA UR6, UR39, UR42, 0x3 ;  /* 0x0000002a27067291 */ /* 0x000fe2000f8e183f */
[----:B------:R-:W-:-:S05]  /*2540*/  IMAD.U32 R0, RZ, RZ, UR38 ;  /* 0x00000026ff007e24 */ /* 0x000fca000f8e00ff */
[----:B------:R-:W-:-:S04]  /*2550*/  SHF.L.U32 R0, R0, 0x1f, RZ ;  /* 0x0000001f00007819 */ /* 0x000fc800000006ff */
[----:B------:R0:W1:Y:S01]  /*2560*/  SYNCS.PHASECHK.TRANS64.TRYWAIT P0, [UR6+0x28c50], R0 ;  /* 0x028c5000ff0075a7 */ /* 0x0000620008000146 */
[----:B------:R-:W-:Y:S05]  /*2570*/  @!P2 BRA `(.L_x_397) ;  /* 0x000000000004a947 */ /* 0x000fea0003800000 */
[----:B------:R-:W-:Y:S01]  /*2580*/  BPT.TRAP 0x1 ;  /* 0x000000040000795c */ /* 0x000fe20000300000 */
.L_x_397:
[----:B-1----:R-:W-:Y:S05]  /*2590*/  @P0 BRA `(.L_x_398) ;  /* 0x0000000000080947 */ /* 0x002fea0003800000 */
[----:B------:R-:W1:Y:S02]  /*25a0*/  SYNCS.PHASECHK.TRANS64.TRYWAIT P0, [UR6+0x28c50], R0 ;  /* 0x028c5000ff0075a7 */ /* 0x000e640008000146 */
[----:B-1----:R-:W-:Y:S05]  /*25b0*/  @!P0 BRA `(.L_x_399) ;  /* 0x000000e8009c8947 */ /* 0x002fea0003800000 */
.L_x_398:
        /* <DEDUP_REMOVED lines=37> */
.L_x_395:
[----:B------:R-:W-:Y:S01]  /*2810*/  BAR.SYNC.DEFER_BLOCKING 0xe, 0x100 ;  /* 0x0384000000007b1d */ /* 0x000fe20000010000 */
[----:B------:R-:W-:Y:S01]  /*2820*/  IMAD.U32 R3, RZ, RZ, UR39 ;  /* 0x00000027ff037e24 */ /* 0x000fe2000f8e00ff */
[----:B------:R-:W-:Y:S01]  /*2830*/  UIADD3 UR39, UR39, 0x1, URZ ;  /* 0x0000000127277890 */ /* 0x000fe2000fffe03f */
[----:B------:R-:W-:Y:S01]  /*2840*/  PLOP3.LUT P0, PT, PT, PT, PT, 0x8, 0x0 ;  /* 0x000000000000781c */ /* 0x000fe20003f0e170 */
[----:B------:R-:W-:Y:S02]  /*2850*/  IMAD.MOV.U32 R20, RZ, RZ, RZ ;  /* 0x000000ffff147224 */ /* 0x000fe400078e00ff */
[----:B0-----:R-:W-:Y:S01]  /*2860*/  IMAD R0, R3, 0x40, R16 ;  /* 0x0000004003007824 */ /* 0x001fe200078e0210 */
[----:B------:R-:W-:-:S04]  /*2870*/  UISETP.NE.AND UP0, UPT, UR39, 0x2, UPT ;  /* 0x000000022700788c */ /* 0x000fc8000bf05270 */
[----:B------:R-:W-:Y:S01]  /*2880*/  LEA R3, R0, UR42, 0x2 ;  /* 0x0000002a00037c11 */ /* 0x000fe2000f8e10ff */
        /* <DEDUP_REMOVED lines=136> */
.L_x_391:
[----:B------:R-:W-:Y:S02]  /*3110*/  ISETP.GE.AND P1, PT, R152, 0x1, PT ;  /* 0x000000019800780c */ /* 0x000fe40003f26270 */
[----:B------:R-:W-:-:S11]  /*3120*/  PLOP3.LUT P0, PT, PT, PT, PT, 0x80, 0x0 ;  /* 0x000000000000781c */ /* 0x000fd60003f0f070 */
[----:B------:R-:W-:Y:S05]  /*3130*/  @!P1 BRA `(.L_x_392) ;  /* 0x0000004000749947 */ /* 0x000fea0003800000 */
        /* <DEDUP_REMOVED lines=29> */
.L_x_401:
        /* <DEDUP_REMOVED lines=9> */
.L_x_575:
[----:B------:R-:W-:Y:S05]  /*33a0*/  @!P0 BRA `(.L_x_403) ;  /* 0x0000000000048947 */ /* 0x000fea0003800000 */
[----:B------:R-:W-:Y:S01]  /*33b0*/  BPT.TRAP 0x1 ;  /* 0x000000040000795c */ /* 0x000fe20000300000 */
.L_x_403:
[----:B------:R-:W-:Y:S02]  /*33c0*/  IMAD.U32 R7, RZ, RZ, UR39 ;  /* 0x00000027ff077e24 */ /* 0x000fe4000f8e00ff */
[----:B------:R-:W-:-:S03]  /*33d0*/  IMAD.U32 R8, RZ, RZ, UR38 ;  /* 0x00000026ff087e24 */ /* 0x000fc6000f8e00ff */
[----:B------:R-:W-:Y:S02]  /*33e0*/  LEA R7, R7, UR42, 0x3 ;  /* 0x0000002a07077c11 */ /* 0x000fe4000f8e18ff */
[----:B------:R-:W-:-:S04]  /*33f0*/  SHF.L.U32 R8, R8, 0x1f, RZ ;  /* 0x0000001f08087819 */ /* 0x000fc800000006ff */
[----:B------:R1:W2:Y:S01]  /*3400*/  SYNCS.PHASECHK.TRANS64.TRYWAIT P1, [R7+URZ+0x28c30], R8 ;  /* 0x028c3008070075a7 */ /* 0x0002a2000802017f */
[----:B------:R-:W-:Y:S05]  /*3410*/  @!P0 BRA `(.L_x_404) ;  /* 0x0000000000048947 */ /* 0x000fea0003800000 */
[----:B------:R-:W-:Y:S01]  /*3420*/  BPT.TRAP 0x1 ;  /* 0x000000040000795c */ /* 0x000fe20000300000 */
.L_x_404:
[----:B--2---:R-:W-:Y:S05]  /*3430*/  @P1 BRA `(.L_x_405) ;  /* 0x0000000000081947 */ /* 0x004fea0003800000 */
[----:B------:R-:W2:Y:S02]  /*3440*/  SYNCS.PHASECHK.TRANS64.TRYWAIT P1, [R7+URZ+0x28c30], R8 ;  /* 0x028c3008070075a7 */ /* 0x000ea4000802017f */
[----:B--2---:R-:W-:Y:S05]  /*3450*/  @!P1 BRA `(.L_x_406) ;  /* 0x000000dc00249947 */ /* 0x004fea0003800000 */
.L_x_405:
[----:B0-----:R-:W0:Y:S01]  /*3460*/  S2R R0, SR_TID.X ;  /* 0x0000000000007919 */ /* 0x001e220000002100 */
[----:B------:R-:W-:-:S04]  /*3470*/  UIADD3 UR4, UR42, 0x22400, URZ ;  /* 0x000224002a047890 */ /* 0x000fc8000fffe03f */
[----:B------:R-:W-:-:S04]  /*3480*/  USHF.R.U32.HI UR4, URZ, 0x4, UR4 ;  /* 0x000000043f047899 */ /* 0x000fc80008011604 */
[----:B------:R-:W-:Y:S01]  /*3490*/  ULOP3.LUT UR4, UR4, 0x3fff, URZ, 0xc0, !UPT ;  /* 0x00003fff04047892 */ /* 0x000fe2000f8ec03f */
[----:B0-----:R-:W-:-:S05]  /*34a0*/  LOP3.LUT R3, R0, 0x7f, RZ, 0xc0, !PT ;  /* 0x0000007f00037812 */ /* 0x001fca00078ec0ff */
[----:B------:R-:W-:Y:S01]  /*34b0*/  IMAD.U32 R0, RZ, RZ, UR4 ;  /* 0x00000004ff007e24 */ /* 0x000fe2000f8e00ff */
[----:B------:R-:W-:Y:S05]  /*34c0*/  WARPSYNC.ALL ;  /* 0x0000000000007948 */ /* 0x000fea0003800000 */
[----:B------:R-:W-:Y:S02]  /*34d0*/  ISETP.NE.AND P1, PT, R3, RZ, PT ;  /* 0x000000ff0300720c */ /* 0x000fe40003f25270 */
[----:B------:R-:W-:-:S04]  /*34e0*/  LOP3.LUT R0, R0, 0x10000, RZ, 0xfc, !PT ;  /* 0x0001000000007812 */ /* 0x000fc800078efcff */
[----:B------:R-:W-:Y:S01]  /*34f0*/  R2UR UR12, R0 ;  /* 0x00000000000c72ca */ /* 0x000fe200000e0000 */
[----:B------:R-:W-:Y:S01]  /*3500*/  UIADD3 UR4, UR42, 0x20400, URZ ;  /* 0x000204002a047890 */ /* 0x000fe2000fffe03f */
[----:B------:R-:W-:Y:S01]  /*3510*/  WARPGROUP.ARRIVE ;  /* 0x00000000000079c5 */ /* 0x000fe20000000000 */
[----:B------:R-:W-:Y:S01]  /*3520*/  UMOV UR7, 0x40000040 ;  /* 0x4000004000077882 */ /* 0x000fe20000000000 */
[----:B------:R-:W-:Y:S01]  /*3530*/  UMOV UR5, 0x40000040 ;  /* 0x4000004000057882 */ /* 0x000fe20000000000 */
[----:B------:R-:W-:Y:S01]  /*3540*/  USHF.R.U32.HI UR4, URZ, 0x4, UR4 ;  /* 0x000000043f047899 */ /* 0x000fe20008011604 */
[----:B------:R-:W-:Y:S01]  /*3550*/  IMAD R4, R174, -0x40, R152 ;  /* 0xffffffc0ae047824 */ /* 0x000fe200078e0298 */
[----:B------:R-:W-:Y:S01]  /*3560*/  UMOV UR11, 0x40000040 ;  /* 0x40000040000b7882 */ /* 0x000fe20000000000 */
[----:B------:R-:W-:Y:S01]  /*3570*/  UMOV UR9, 0x40000040 ;  /* 0x4000004000097882 */ /* 0x000fe20000000000 */
[----:B------:R-:W-:Y:S01]  /*3580*/  ULOP3.LUT UR4, UR4, 0x3fff, URZ, 0xc0, !UPT ;  /* 0x00003fff04047892 */ /* 0x000fe2000f8ec03f */
[----:B------:R-:W-:Y:S01]  /*3590*/  UMOV UR15, 0x40000040 ;  /* 0x40000040000f7882 */ /* 0x000fe20000000000 */
[----:B------:R-:W-:-:S02]  /*35a0*/  IADD3 R4, -R17, 0x40, R4 ;  /* 0x0000004011047810 */ /* 0x000fc40007ffe104 */
[----:B------:R-:W-:Y:S02]  /*35b0*/  ULEA UR12, UR39, UR12, 0x9 ;  /* 0x0000000c270c7291 */ /* 0x000fe4000f8e483f */
[----:B------:R-:W-:Y:S01]  /*35c0*/  ULOP3.LUT UR13, UR4, 0x10000, URZ, 0xfc, !UPT ;  /* 0x00010000040d7892 */ /* 0x000fe2000f8efc3f */
[C---:B------:R-:W-:Y:S01]  /*35d0*/  ISETP.GT.AND P3, PT, R4.reuse, RZ, PT ;  /* 0x000000ff0400720c */ /* 0x040fe20003f64270 */
[----:B------:R-:W-:Y:S01]  /*35e0*/  UIADD3 UR10, UR12, 0x4, URZ ;  /* 0x000000040c0a7890 */ /* 0x000fe2000fffe03f */
[C---:B------:R-:W-:Y:S01]  /*35f0*/  ISETP.GT.AND P6, PT, R4.reuse, 0x1, PT ;  /* 0x000000010400780c */ /* 0x040fe20003fc4270 */
[----:B------:R-:W-:Y:S01]  /*3600*/  UIADD3 UR8, UR13, 0x4, URZ ;  /* 0x000000040d087890 */ /* 0x000fe2000fffe03f */
[C---:B------:R-:W-:Y:S01]  /*3610*/  ISETP.GT.AND P5, PT, R4.reuse, 0x8, PT ;  /* 0x000000080400780c */ /* 0x040fe20003fa4270 */
[----:B------:R-:W-:Y:S01]  /*3620*/  UMOV UR6, UR12 ;  /* 0x0000000c00067c82 */ /* 0x000fe20008000000 */
[----:B------:R-:W-:Y:S01]  /*3630*/  UMOV UR4, UR13 ;  /* 0x0000000d00047c82 */ /* 0x000fe20008000000 */
[----:B------:R-:W-:Y:S01]  /*3640*/  UIADD3 UR14, UR12, 0x6, URZ ;  /* 0x000000060c0e7890 */ /* 0x000fe2000fffe03f */
[----:B------:R-:W-:Y:S01]  /*3650*/  HGMMA.64x64x16.F32 R24, gdesc[UR4], RZ, !UPT, gsb0 ;  /* 0x00e00000041879f0 */ /* 0x000fe2000c0008ff */
[----:B------:R-:W-:Y:S01]  /*3660*/  UIADD3 UR6, UR12, 0x2, URZ ;  /* 0x000000020c067890 */ /* 0x000fe2000fffe03f */
[C---:B------:R-:W-:Y:S01]  /*3670*/  ISETP.GT.AND P4, PT, R4.reuse, 0x9, PT ;  /* 0x000000090400780c */ /* 0x040fe20003f84270 */
[----:B------:R-:W-:Y:S01]  /*3680*/  UIADD3 UR4, UR13, 0x2, URZ ;  /* 0x000000020d047890 */ /* 0x000fe2000fffe03f */
[----:B------:R-:W-:Y:S01]  /*3690*/  ISETP.GT.AND P2, PT, R4, 0x10, PT ;  /* 0x000000100400780c */ /* 0x000fe20003f44270 */
[----:B------:R-:W-:Y:S01]  /*36a0*/  UMOV UR7, 0x40000040 ;  /* 0x4000004000077882 */ /* 0x000fe20000000000 */
[----:B------:R-:W-:Y:S01]  /*36b0*/  UMOV UR5, 0x40000040 ;  /* 0x4000004000057882 */ /* 0x000fe20000000000 */
[----:B------:R-:W-:Y:S01]  /*36c0*/  UIADD3 UR12, UR13, 0x6, URZ ;  /* 0x000000060d0c7890 */ /* 0x000fe2000fffe03f */
[----:B------:R-:W-:-:S02]  /*36d0*/  ULDC UR20, c[0x0][0x988] ;  /* 0x0002620000147ab9 */ /* 0x000fc40000000800 */
[----:B------:R-:W-:Y:S01]  /*36e0*/  UMOV UR13, 0x40000040 ;  /* 0x40000040000d7882 */ /* 0x000fe20000000000 */
[----:B------:R-:W-:Y:S02]  /*36f0*/  WARPGROUP.DEPBAR.LE gsb0, 0x0 ;  /* 0x00008000000079c5 */ /* 0x000fe40000010000 */
[----:B------:R-:W-:-:S06]  /*3700*/  WARPGROUP.ARRIVE ;  /* 0x00000000000079c5 */ /* 0x000fcc0000000000 */
[----:B------:R-:W-:Y:S01]  /*3710*/  HGMMA.64x64x16.F32 R24, gdesc[UR4], R24, gsb0 ;  /* 0x00e00000041879f0 */ /* 0x000fe20008000818 */
[----:B------:R-:W-:Y:S02]  /*3720*/  ULDC UR6, c[0x0][0x9d8] ;  /* 0x0002760000067ab9 */ /* 0x000fe40000000800 */
        /* <DEDUP_REMOVED lines=176> */
[----:B------:R-:W-:Y:S01]  /*4230*/  MUFU.EX2 R9, R6 ;  /* 0x0000000600097308 */ /* 0x000fe20000000800 */
[----:B----4-:R-:W-:-:S07]  /*4240*/  F2FP.F16.F32.PACK_AB R158, R29, R28 ;  /* 0x0000001c1d9e723e */ /* 0x010fce00000000ff */
[----:B------:R-:W3:Y:S08]  /*4250*/  MUFU.EX2 R33, R33 ;  /* 0x0000002100217308 */ /* 0x000ef00000000800 */
[----:B------:R-:W-:Y:S01]  /*4260*/  MUFU.EX2 R36, R36 ;  /* 0x0000002400247308 */ /* 0x000fe20000000800 */
[----:B0-----:R-:W-:-:S04]  /*4270*/  FMNMX.FTZ R4, R5, R4, !PT ;  /* 0x0000000405047209 */ /* 0x001fc80007810000 */
[C---:B------:R-:W-:Y:S01]  /*4280*/  FSETP.NEU.FTZ.AND P2, PT, R4.reuse, -INF , PT ;  /* 0xff8000000400780b */ /* 0x040fe20003f5d000 */
[----:B------:R-:W-:Y:S02]  /*4290*/  FMUL.FTZ R5, R4, UR20 ;  /* 0x0000001404057c20 */ /* 0x000fe40008410000 */
[----:B------:R-:W0:Y:S01]  /*42a0*/  MUFU.EX2 R37, R37 ;  /* 0x0000002500257308 */ /* 0x000e220000000800 */
[----:B---3--:R-:W-:Y:S02]  /*42b0*/  F2FP.F16.F32.PACK_AB R160, R33, R32 ;  /* 0x0000002021a0723e */ /* 0x008fe400000000ff */
[----:B------:R-:W-:Y:S01]  /*42c0*/  FSEL R10, R5, RZ, P2 ;  /* 0x000000ff050a7208 */ /* 0x000fe20001000000 */
[----:B------:R-:W-:-:S04]  /*42d0*/  FADD.FTZ R5, R24, R25 ;  /* 0x0000001918057221 */ /* 0x000fc80000010000 */
[----:B------:R-:W-:Y:S01]  /*42e0*/  MUFU.EX2 R40, R40 ;  /* 0x0000002800287308 */ /* 0x000fe20000000800 */
        /* <DEDUP_REMOVED lines=41> */
[----:B---3--:R-:W-:-:S07]  /*4580*/  FADD.FTZ R5, R35, R6 ;  /* 0x0000000623057221 */ /* 0x008fce0000010000 */
        /* <DEDUP_REMOVED lines=9> */
[----:B------:R-:W3:Y:S01]  /*4620*/  MUFU.EX2 R43, R43 ;  /* 0x0000002b002b7308 */ /* 0x000ee20000000800 */
[----:B----4-:R-:W-:-:S07]  /*4630*/  FADD.FTZ R6, R42, R5 ;  /* 0x000000052a067221 */ /* 0x010fce0000010000 */
[----:B------:R-:W4:Y:S01]  /*4640*/  MUFU.EX2 R44, R44 ;  /* 0x0000002c002c7308 */ /* 0x000f220000000800 */
[C---:B-----5:R-:W-:Y:S01]  /*4650*/  FADD.FTZ R13, R41.reuse, R12 ;  /* 0x0000000c290d7221 */ /* 0x060fe20000010000 */
[----:B------:R-:W-:-:S06]  /*4660*/  F2FP.F16.F32.PACK_AB R164, R41, R40 ;  /* 0x0000002829a4723e */ /* 0x000fcc00000000ff */
[----:B------:R-:W-:Y:S01]  /*4670*/  MUFU.EX2 R46, R46 ;  /* 0x0000002e002e7308 */ /* 0x000fe20000000800 */
[C---:B---3--:R-:W-:Y:S01]  /*4680*/  FADD.FTZ R5, R43.reuse, R6 ;  /* 0x000000062b057221 */ /* 0x048fe20000010000 */
[----:B------:R-:W-:-:S06]  /*4690*/  F2FP.F16.F32.PACK_AB R165, R43, R42 ;  /* 0x0000002a2ba5723e */ /* 0x000fcc00000000ff */
[----:B------:R-:W3:Y:S01]  /*46a0*/  MUFU.EX2 R45, R45 ;  /* 0x0000002d002d7308 */ /* 0x000ee20000000800 */
[----:B----4-:R-:W-:-:S07]  /*46b0*/  FADD.FTZ R6, R44, R13 ;  /* 0x0000000d2c067221 */ /* 0x010fce0000010000 */
[----:B------:R-:W4:Y:S08]  /*46c0*/  MUFU.EX2 R47, R47 ;  /* 0x0000002f002f7308 */ /* 0x000f300000000800 */
[----:B------:R-:W-:Y:S01]  /*46d0*/  MUFU.EX2 R48, R48 ;  /* 0x0000003000307308 */ /* 0x000fe20000000800 */
[C---:B---3--:R-:W-:Y:S01]  /*46e0*/  F2FP.F16.F32.PACK_AB R166, R45.reuse, R44 ;  /* 0x0000002c2da6723e */ /* 0x048fe200000000ff */
[----:B------:R-:W-:-:S06]  /*46f0*/  FADD.FTZ R45, R45, R6 ;  /* 0x000000062d2d7221 */ /* 0x000fcc0000010000 */
[----:B------:R-:W3:Y:S01]  /*4700*/  MUFU.EX2 R49, R49 ;  /* 0x0000003100317308 */ /* 0x000ee20000000800 */
[----:B----4-:R-:W-:-:S05]  /*4710*/  F2FP.F16.F32.PACK_AB R167, R47, R46 ;  /* 0x0000002e2fa7723e */ /* 0x010fca00000000ff */
[----:B------:R0:W-:Y:S02]  /*4720*/  STSM.16.M88.4 [R184], R164 ;  /* 0x000000a4b8007844 */ /* 0x0001e40000000200 */
[----:B------:R-:W-:Y:S08]  /*4730*/  MUFU.EX2 R50, R50 ;  /* 0x0000003200327308 */ /* 0x000ff00000000800 */
[----:B------:R-:W4:Y:S01]  /*4740*/  MUFU.EX2 R51, R51 ;  /* 0x0000003300337308 */ /* 0x000f220000000800 */
[----:B---3--:R-:W-:Y:S01]  /*4750*/  F2FP.F16.F32.PACK_AB R168, R49, R48 ;  /* 0x0000003031a8723e */ /* 0x008fe200000000ff */
[----:B------:R-:W-:-:S04]  /*4760*/  FADD.FTZ R48, R48, R45 ;  /* 0x0000002d30307221 */ /* 0x000fc80000010000 */
[----:B------:R-:W-:Y:S02]  /*4770*/  FADD.FTZ R49, R49, R48 ;  /* 0x0000003031317221 */ /* 0x000fe40000010000 */
[----:B------:R-:W3:Y:S08]  /*4780*/  MUFU.EX2 R52, R52 ;  /* 0x0000003400347308 */ /* 0x000ef00000000800 */
[----:B------:R-:W-:Y:S01]  /*4790*/  MUFU.EX2 R54, R54 ;  /* 0x0000003600367308 */ /* 0x000fe20000000800 */
[----:B----4-:R-:W-:-:S07]  /*47a0*/  F2FP.F16.F32.PACK_AB R169, R51, R50 ;  /* 0x0000003233a9723e */ /* 0x010fce00000000ff */
[----:B------:R4:W5:Y:S01]  /*47b0*/  MUFU.EX2 R11, R10 ;  /* 0x0000000a000b7308 */ /* 0x0009620000000800 */
[----:B---3--:R-:W-:Y:S01]  /*47c0*/  F2FP.F16.F32.PACK_AB R170, R9, R52 ;  /* 0x0000003409aa723e */ /* 0x008fe200000000ff */
[----:B------:R-:W-:Y:S01]  /*47d0*/  FADD.FTZ R52, R52, R49 ;  /* 0x0000003134347221 */ /* 0x000fe20000010000 */
[----:B----4-:R-:W-:-:S03]  /*47e0*/  FADD.FTZ R10, R46, R5 ;  /* 0x000000052e0a7221 */ /* 0x010fc60000010000 */
[----:B------:R-:W-:Y:S01]  /*47f0*/  FADD.FTZ R5, R9, R52 ;  /* 0x0000003409057221 */ /* 0x000fe20000010000 */
[----:B------:R-:W-:-:S04]  /*4800*/  FADD.FTZ R47, R47, R10 ;  /* 0x0000000a2f2f7221 */ /* 0x000fc80000010000 */
[----:B------:R-:W-:Y:S01]  /*4810*/  FADD.FTZ R50, R50, R47 ;  /* 0x0000002f32327221 */ /* 0x000fe20000010000 */
[----:B-----5:R-:W-:-:S03]  /*4820*/  F2FP.F16.F32.PACK_AB R171, R11, R54 ;  /* 0x000000360bab723e */ /* 0x020fc600000000ff */
[----:B------:R-:W-:Y:S02]  /*4830*/  FADD.FTZ R51, R51, R50 ;  /* 0x0000003233337221 */ /* 0x000fe40000010000 */
[----:B------:R0:W-:Y:S02]  /*4840*/  STSM.16.M88.4 [R23], R168 ;  /* 0x000000a817007844 */ /* 0x0001e40000000200 */
[----:B------:R-:W-:-:S04]  /*4850*/  FADD.FTZ R6, R54, R51 ;  /* 0x0000003336067221 */ /* 0x000fc80000010000 */
[----:B------:R-:W-:Y:S01]  /*4860*/  FADD.FTZ R6, R11, R6 ;  /* 0x000000060b067221 */ /* 0x000fe20000010000 */
[----:B------:R-:W-:Y:S06]  /*4870*/  @!P0 BRA `(.L_x_407) ;  /* 0x0000000000048947 */ /* 0x000fec0003800000 */
[----:B------:R-:W-:Y:S01]  /*4880*/  BPT.TRAP 0x1 ;  /* 0x000000040000795c */ /* 0x000fe20000300000 */
.L_x_407:
[----:B------:R3:W4:Y:S01]  /*4890*/  SYNCS.PHASECHK.TRANS64.TRYWAIT P2, [R7+URZ+0x28c50], R8 ;  /* 0x028c5008070075a7 */ /* 0x000722000804017f */
[----:B------:R-:W-:Y:S05]  /*48a0*/  @!P0 BRA `(.L_x_408) ;  /* 0x0000000000048947 */ /* 0x000fea0003800000 */
[----:B------:R-:W-:Y:S01]  /*48b0*/  BPT.TRAP 0x1 ;  /* 0x000000040000795c */ /* 0x000fe20000300000 */
.L_x_408:
[----:B------:R-:W-:Y:S01]  /*48c0*/  ULOP3.LUT UR49, UR49, 0x2000000, URZ, 0xfc, !UPT ;  /* 0x0200000031317892 */ /* 0x000fe2000f8efc3f */
[----:B----4-:R-:W-:Y:S11]  /*48d0*/  @P2 BRA `(.L_x_409) ;  /* 0x0000000000082947 */ /* 0x010ff60003800000 */
[----:B------:R-:W4:Y:S02]  /*48e0*/  SYNCS.PHASECHK.TRANS64.TRYWAIT P2, [R7+URZ+0x28c50], R8 ;  /* 0x028c5008070075a7 */ /* 0x000f24000804017f */
[----:B----4-:R-:W-:Y:S05]  /*48f0*/  @!P2 BRA `(.L_x_410) ;  /* 0x000000c80010a947 */ /* 0x010fea0003800000 */
.L_x_409:
[----:B------:R-:W-:Y:S01]  /*4900*/  ULEA UR10, UR39, UR49, 0xc ;  /* 0x00000031270a7291 */ /* 0x000fe2000f8e603f */
[----:B------:R-:W-:Y:S01]  /*4910*/  WARPGROUP.ARRIVE ;  /* 0x00000000000079c5 */ /* 0x000fe20000000000 */
[----:B------:R-:W-:Y:S01]  /*4920*/  UMOV UR7, 0x40000040 ;  /* 0x4000004000077882 */ /* 0x000fe20000000000 */
[----:B------:R-:W-:Y:S01]  /*4930*/  UMOV UR11, 0x40000040 ;  /* 0x40000040000b7882 */ /* 0x000fe20000000000 */
[----:B------:R-:W-:Y:S01]  /*4940*/  ISETP.GE.AND P2, PT, R152, 0x41, PT ;  /* 0x000000419800780c */ /* 0x000fe20003f46270 */
[----:B-1234-:R-:W-:Y:S02]  /*4950*/  @!P1 VIADD R7, R7, 0x28c60 ;  /* 0x00028c6007079836 */ /* 0x01efe40000000000 */
[----:B------:R-:W-:Y:S02]  /*4960*/  UMOV UR6, UR10 ;  /* 0x0000000a00067c82 */ /* 0x000fe40008000000 */
[----:B------:R-:W-:Y:S01]  /*4970*/  HGMMA.64x256x16.F32 R24, R156, gdesc[UR4].tnspB, RZ, !UPT, gsb0 ;  /* 0x43e000049c187df0 */ /* 0x000fe2000c0008ff */
[----:B------:R-:W-:Y:S01]  /*4980*/  UIADD3 UR6, UR10, 0x80, URZ ;  /* 0x000000800a067890 */ /* 0x000fe2000fffe03f */
[----:B------:R-:W-:Y:S01]  /*4990*/  @!P1 PRMT R7, RZ, 0x654, R7 ;  /* 0x00000654ff079816 */ /* 0x000fe20000000007 */
[----:B------:R-:W-:Y:S01]  /*49a0*/  UMOV UR7, 0x40000040 ;  /* 0x4000004000077882 */ /* 0x000fe20000000000 */
[----:B------:R-:W-:-:S02]  /*49b0*/  WARPGROUP.DEPBAR.LE gsb0, 0x0 ;  /* 0x00008000000079c5 */ /* 0x000fc40000010000 */
[----:B------:R-:W-:-:S15]  /*49c0*/  WARPGROUP.ARRIVE ;  /* 0x00000000000079c5 */ /* 0x000fde0000000000 */
[----:B------:R-:W-:-:S07]  /*49d0*/  NOP ;  /* 0x0000000000007918 */ /* 0x000fce0000000000 */
        /* <DEDUP_REMOVED lines=23> */
[----:B-1----:R-:W-:Y:S01]  /*4b50*/  VIADD R7, R174, 0xfffffffe ;  /* 0xfffffffeae077836 */ /* 0x002fe20000000000 */
[----:B------:R-:W-:Y:S01]  /*4b60*/  UMOV UR21, UR39 ;  /* 0x0000002700157c82 */ /* 0x000fe20008000000 */
[----:B------:R-:W-:Y:S01]  /*4b70*/  IMAD.MOV.U32 R9, RZ, RZ, R4 ;  /* 0x000000ffff097224 */ /* 0x000fe200078e0004 */
[----:B------:R-:W-:Y:S01]  /*4b80*/  ULDC UR22, c[0x0][0x9d8] ;  /* 0x0002760000167ab9 */ /* 0x000fe20000000800 */
[----:B------:R-:W-:Y:S01]  /*4b90*/  IMAD.MOV.U32 R14, RZ, RZ, R3 ;  /* 0x000000ffff0e7224 */ /* 0x000fe200078e0003 */
[----:B------:R-:W-:-:S06]  /*4ba0*/  ULDC UR20, c[0x0][0x988] ;  /* 0x0002620000147ab9 */ /* 0x000fcc0000000800 */
.L_x_420:
[----:B------:R-:W-:Y:S01]  /*4bb0*/  UIADD3 UR39, UR21, 0x1, URZ ;  /* 0x0000000115277890 */ /* 0x000fe2000fffe03f */
[C---:B------:R-:W-:Y:S01]  /*4bc0*/  ISETP.GT.AND P2, PT, R7.reuse, RZ, PT ;  /* 0x000000ff0700720c */ /* 0x040fe20003f44270 */
[----:B------:R-:W-:Y:S02]  /*4bd0*/  VIADD R7, R7, 0xffffffff ;  /* 0xffffffff07077836 */ /* 0x000fe40000000000 */
[----:B------:R-:W-:-:S04]  /*4be0*/  UISETP.NE.AND UP0, UPT, UR39, 0x2, UPT ;  /* 0x000000022700788c */ /* 0x000fc8000bf05270 */
[----:B------:R-:W-:Y:S02]  /*4bf0*/  USEL UR6, URZ, 0x1, UP0 ;  /* 0x000000013f067887 */ /* 0x000fe40008000000 */
[----:B------:R-:W-:Y:S02]  /*4c00*/  USEL UR39, UR39, URZ, UP0 ;  /* 0x0000003f27277287 */ /* 0x000fe40008000000 */
[----:B------:R-:W-:Y:S01]  /*4c10*/  ULOP3.LUT UR38, UR38, UR6, URZ, 0x3c, !UPT ;  /* 0x0000000626267292 */ /* 0x000fe2000f8e3c3f */
[----:B0123--:R-:W-:Y:S11]  /*4c20*/  @!P0 BRA `(.L_x_412) ;  /* 0x0000000000048947 */ /* 0x00fff60003800000 */
[----:B------:R-:W-:Y:S01]  /*4c30*/  BPT.TRAP 0x1 ;  /* 0x000000040000795c */ /* 0x000fe20000300000 */
.L_x_412:
[----:B------:R-:W-:Y:S01]  /*4c40*/  ULEA UR23, UR39, UR42, 0x3 ;  /* 0x0000002a27177291 */ /* 0x000fe2000f8e183f */
[----:B------:R-:W-:-:S05]  /*4c50*/  IMAD.U32 R8, RZ, RZ, UR38 ;  /* 0x00000026ff087e24 */ /* 0x000fca000f8e00ff */
[----:B------:R-:W-:-:S04]  /*4c60*/  SHF.L.U32 R8, R8, 0x1f, RZ ;  /* 0x0000001f08087819 */ /* 0x000fc800000006ff */
[----:B------:R1:W2:Y:S01]  /*4c70*/  SYNCS.PHASECHK.TRANS64.TRYWAIT P3, [UR23+0x28c30], R8 ;  /* 0x028c3008ff0075a7 */ /* 0x0002a20008060157 */
[----:B------:R-:W-:Y:S05]  /*4c80*/  @!P0 BRA `(.L_x_413) ;  /* 0x0000000000048947 */ /* 0x000fea0003800000 */
[----:B------:R-:W-:Y:S01]  /*4c90*/  BPT.TRAP 0x1 ;  /* 0x000000040000795c */ /* 0x000fe20000300000 */
.L_x_413:
[----:B--2---:R-:W-:Y:S05]  /*4ca0*/  @P3 BRA `(.L_x_414) ;  /* 0x0000000000083947 */ /* 0x004fea0003800000 */
[----:B------:R-:W2:Y:S02]  /*4cb0*/  SYNCS.PHASECHK.TRANS64.TRYWAIT P3, [UR23+0x28c30], R8 ;  /* 0x028c3008ff0075a7 */ /* 0x000ea40008060157 */
[----:B--2---:R-:W-:Y:S05]  /*4cc0*/  @!P3 BRA `(.L_x_415) ;  /* 0x000000c40030b947 */ /* 0x004fea0003800000 */
.L_x_414:
        /* <DEDUP_REMOVED lines=55> */
[----:B------:R-:W-:Y:S01]  /*5040*/  FMUL.FTZ R175, R183, UR22 ;  /* 0x00000016b7af7c20 */ /* 0x000fe20008410000 */
        /* <DEDUP_REMOVED lines=23> */
[----:B--2---:R-:W-:Y:S01]  /*51c0*/  FMNMX.FTZ R162, R165, R156, !PT ;  /* 0x0000009ca5a27209 */ /* 0x004fe20007810000 */
[----:B------:R-:W-:Y:S01]  /*51d0*/  FMUL.FTZ R156, R163, UR22 ;  /* 0x00000016a39c7c20 */ /* 0x000fe20008410000 */
[----:B------:R-:W-:Y:S01]  /*51e0*/  FMUL.FTZ R163, R170, UR22 ;  /* 0x00000016aaa37c20 */ /* 0x000fe20008410000 */
[----:B------:R-:W-:-:S04]  /*51f0*/  FMUL.FTZ R170, R174, UR22 ;  /* 0x00000016aeaa7c20 */ /* 0x000fc80008410000 */
[----:B------:R-:W2:Y:S01]  /*5200*/  MUFU.TANH R168, R168 ;  /* 0x000000a800a87308 */ /* 0x000ea20000002400 */
[----:B0-----:R-:W-:Y:S01]  /*5210*/  FMNMX.FTZ R3, R169, R162, !PT ;  /* 0x000000a2a9037209 */ /* 0x001fe20007810000 */
[----:B------:R-:W-:Y:S01]  /*5220*/  FMUL.FTZ R162, R167, UR22 ;  /* 0x00000016a7a27c20 */ /* 0x000fe20008410000 */
[----:B------:R-:W-:-:S05]  /*5230*/  FMUL.FTZ R167, R179, UR22 ;  /* 0x00000016b3a77c20 */ /* 0x000fca0008410000 */
[----:B------:R-:W0:Y:S01]  /*5240*/  MUFU.TANH R10, R10 ;  /* 0x0000000a000a7308 */ /* 0x000e220000002400 */
[----:B---3--:R-:W-:-:S07]  /*5250*/  FMNMX.FTZ R3, R172, R3, !PT ;  /* 0x00000003ac037209 */ /* 0x008fce0007810000 */
[----:B------:R-:W3:Y:S01]  /*5260*/  MUFU.TANH R11, R11 ;  /* 0x0000000b000b7308 */ /* 0x000ee20000002400 */
[----:B--2---:R-:W-:-:S05]  /*5270*/  FMNMX.FTZ R3, R168, R3, !PT ;  /* 0x00000003a8037209 */ /* 0x004fca0007810000 */
[----:B------:R-:W2:Y:S02]  /*5280*/  SHFL.BFLY PT, R176, R3, 0x2, 0x1f ;  /* 0x0c401f0003b07f89 */ /* 0x000ea400000e0000 */
[----:B------:R-:W4:Y:S01]  /*5290*/  MUFU.TANH R12, R12 ;  /* 0x0000000c000c7308 */ /* 0x000f220000002400 */
[----:B0-----:R-:W-:-:S07]  /*52a0*/  FMNMX.FTZ R174, R10, R9, !PT ;  /* 0x000000090aae7209 */ /* 0x001fce0007810000 */
[----:B------:R-:W0:Y:S08]  /*52b0*/  MUFU.TANH R13, R13 ;  /* 0x0000000d000d7308 */ /* 0x000e300000002400 */
[----:B------:R-:W5:Y:S01]  /*52c0*/  MUFU.TANH R153, R153 ;  /* 0x0000009900997308 */ /* 0x000f620000002400 */
[----:B--2---:R-:W-:-:S07]  /*52d0*/  FMNMX.FTZ R180, R3, R176, !PT ;  /* 0x000000b003b47209 */ /* 0x004fce0007810000 */
[----:B------:R-:W2:Y:S01]  /*52e0*/  MUFU.TANH R156, R156 ;  /* 0x0000009c009c7308 */ /* 0x000ea20000002400 */
[----:B---3--:R-:W-:Y:S01]  /*52f0*/  FMNMX.FTZ R3, R11, R174, !PT ;  /* 0x000000ae0b037209 */ /* 0x008fe20007810000 */
[----:B------:R-:W-:Y:S01]  /*5300*/  FMUL.FTZ R174, R182, UR22 ;  /* 0x00000016b6ae7c20 */ /* 0x000fe20008410000 */
[----:B------:R-:W3:Y:S02]  /*5310*/  SHFL.BFLY PT, R181, R180, 0x1, 0x1f ;  /* 0x0c201f00b4b57f89 */ /* 0x000ee400000e0000 */
[----:B----4-:R-:W-:-:S03]  /*5320*/  FMNMX.FTZ R176, R12, R3, !PT ;  /* 0x000000030cb07209 */ /* 0x010fc60007810000 */
[----:B------:R-:W4:Y:S01]  /*5330*/  MUFU.TANH R159, R159 ;  /* 0x0000009f009f7308 */ /* 0x000f220000002400 */
[----:B0-----:R-:W-:-:S04]  /*5340*/  FMNMX.FTZ R176, R13, R176, !PT ;  /* 0x000000b00db07209 */ /* 0x001fc80007810000 */
[----:B-----5:R-:W-:-:S03]  /*5350*/  FMNMX.FTZ R177, R153, R176, !PT ;  /* 0x000000b099b17209 */ /* 0x020fc60007810000 */
[----:B------:R-:W0:Y:S01]  /*5360*/  MUFU.TANH R162, R162 ;  /* 0x000000a200a27308 */ /* 0x000e220000002400 */
[----:B--2---:R-:W-:-:S07]  /*5370*/  FMNMX.FTZ R176, R156, R177, !PT ;  /* 0x000000b19cb07209 */ /* 0x004fce0007810000 */
[----:B------:R-:W2:Y:S01]  /*5380*/  MUFU.TANH R163, R163 ;  /* 0x000000a300a37308 */ /* 0x000ea20000002400 */
[----:B----4-:R-:W-:Y:S02]  /*5390*/  FMNMX.FTZ R177, R159, R176, !PT ;  /* 0x000000b09fb17209 */ /* 0x010fe40007810000 */
[----:B---3--:R-:W-:-:S05]  /*53a0*/  FMNMX.FTZ R3, R180, R181, !PT ;  /* 0x000000b5b4037209 */ /* 0x008fca0007810000 */
[----:B------:R-:W3:Y:S01]  /*53b0*/  MUFU.TANH R166, R166 ;  /* 0x000000a600a67308 */ /* 0x000ee20000002400 */
[----:B0-----:R-:W-:Y:S01]  /*53c0*/  FMNMX.FTZ R176, R162, R177, !PT ;  /* 0x000000b1a2b07209 */ /* 0x001fe20007810000 */
[C---:B------:R-:W-:Y:S01]  /*53d0*/  FMUL.FTZ R179, R3.reuse, UR20 ;  /* 0x0000001403b37c20 */ /* 0x040fe20008410000 */
[----:B------:R-:W-:-:S03]  /*53e0*/  FADD.FTZ R14, -R3, R14 ;  /* 0x0000000e030e7221 */ /* 0x000fc60000010100 */
[--C-:B------:R-:W-:Y:S01]  /*53f0*/  FFMA.FTZ R178, R4, UR20, -R179.reuse ;  /* 0x0000001404b27c23 */ /* 0x100fe200080108b3 */
[----:B------:R-:W-:Y:S01]  /*5400*/  FMUL.FTZ R14, R14, UR20 ;  /* 0x000000140e0e7c20 */ /* 0x000fe20008410000 */
[----:B------:R-:W0:Y:S01]  /*5410*/  MUFU.TANH R170, R170 ;  /* 0x000000aa00aa7308 */ /* 0x000e220000002400 */
[----:B--2---:R-:W-:Y:S01]  /*5420*/  FMNMX.FTZ R177, R163, R176, !PT ;  /* 0x000000b0a3b17209 */ /* 0x004fe20007810000 */
[--C-:B------:R-:W-:Y:S01]  /*5430*/  FFMA.FTZ R15, R15, UR20, -R179.reuse ;  /* 0x000000140f0f7c23 */ /* 0x100fe200080108b3 */
[--C-:B------:R-:W-:Y:S01]  /*5440*/  FFMA.FTZ R20, R20, UR20, -R179.reuse ;  /* 0x0000001414147c23 */ /* 0x100fe200080108b3 */
[--C-:B------:R-:W-:Y:S01]  /*5450*/  FFMA.FTZ R21, R21, UR20, -R179.reuse ;  /* 0x0000001415157c23 */ /* 0x100fe200080108b3 */
[--C-:B------:R-:W-:Y:S01]  /*5460*/  FFMA.FTZ R182, R169, UR20, -R179.reuse ;  /* 0x00000014a9b67c23 */ /* 0x100fe200080108b3 */
[--C-:B------:R-:W-:Y:S01]  /*5470*/  FFMA.FTZ R169, R172, UR20, -R179.reuse ;  /* 0x00000014aca97c23 */ /* 0x100fe200080108b3 */
[--C-:B------:R-:W-:Y:S01]  /*5480*/  FFMA.FTZ R155, R155, UR20, -R179.reuse ;  /* 0x000000149b9b7c23 */ /* 0x100fe200080108b3 */
[----:B------:R-:W2:Y:S01]  /*5490*/  MUFU.TANH R173, R173 ;  /* 0x000000ad00ad7308 */ /* 0x000ea20000002400 */
[----:B---3--:R-:W-:Y:S01]  /*54a0*/  FMNMX.FTZ R177, R166, R177, !PT ;  /* 0x000000b1a6b17209 */ /* 0x008fe20007810000 */
[--C-:B------:R-:W-:Y:S01]  /*54b0*/  FFMA.FTZ R180, R157, UR20, -R179.reuse ;  /* 0x000000149db47c23 */ /* 0x100fe200080108b3 */
[--C-:B------:R-:W-:Y:S01]  /*54c0*/  FFMA.FTZ R157, R158, UR20, -R179.reuse ;  /* 0x000000149e9d7c23 */ /* 0x100fe200080108b3 */
[--C-:B------:R-:W-:Y:S01]  /*54d0*/  FFMA.FTZ R160, R160, UR20, -R179.reuse ;  /* 0x00000014a0a07c23 */ /* 0x100fe200080108b3 */
[--C-:B------:R-:W-:Y:S01]  /*54e0*/  FFMA.FTZ R161, R161, UR20, -R179.reuse ;  /* 0x00000014a1a17c23 */ /* 0x100fe200080108b3 */
[--C-:B------:R-:W-:Y:S01]  /*54f0*/  FFMA.FTZ R164, R164, UR20, -R179.reuse ;  /* 0x00000014a4a47c23 */ /* 0x100fe200080108b3 */
[--C-:B------:R-:W-:Y:S01]  /*5500*/  FFMA.FTZ R165, R165, UR20, -R179.reuse ;  /* 0x00000014a5a57c23 */ /* 0x100fe200080108b3 */
[----:B------:R-:W3:Y:S01]  /*5510*/  MUFU.TANH R171, R171 ;  /* 0x000000ab00ab7308 */ /* 0x000ee20000002400 */
[----:B0-----:R-:W-:Y:S01]  /*5520*/  FMNMX.FTZ R176, R170, R177, !PT ;  /* 0x000000b1aab07209 */ /* 0x001fe20007810000 */
[----:B------:R-:W-:-:S06]  /*5530*/  FFMA.FTZ R168, R168, UR20, -R179 ;  /* 0x00000014a8a87c23 */ /* 0x000fcc00080108b3 */
[----:B------:R-:W0:Y:S01]  /*5540*/  MUFU.TANH R167, R167 ;  /* 0x000000a700a77308 */ /* 0x000e220000002400 */
[----:B--2---:R-:W-:-:S07]  /*5550*/  FMNMX.FTZ R4, R173, R176, !PT ;  /* 0x000000b0ad047209 */ /* 0x004fce0007810000 */
[----:B------:R-:W2:Y:S01]  /*5560*/  MUFU.TANH R174, R174 ;  /* 0x000000ae00ae7308 */ /* 0x000ea20000002400 */
[----:B---3--:R-:W-:-:S07]  /*5570*/  FMNMX.FTZ R4, R171, R4, !PT ;  /* 0x00000004ab047209 */ /* 0x008fce0007810000 */
[----:B------:R-:W3:Y:S01]  /*5580*/  MUFU.TANH R175, R175 ;  /* 0x000000af00af7308 */ /* 0x000ee20000002400 */
[----:B0-----:R-:W-:-:S07]  /*5590*/  FMNMX.FTZ R177, R167, R4, !PT ;  /* 0x00000004a7b17209 */ /* 0x001fce0007810000 */
[----:B------:R0:W-:Y:S01]  /*55a0*/  MUFU.EX2 R176, R178 ;  /* 0x000000b200b07308 */ /* 0x0001e20000000800 */
[----:B--2---:R-:W-:Y:S01]  /*55b0*/  FMNMX.FTZ R4, R174, R177, !PT ;  /* 0x000000b1ae047209 */ /* 0x004fe20007810000 */
[----:B------:R-:W-:Y:S01]  /*55c0*/  FFMA.FTZ R177, R152, UR20, -R179 ;  /* 0x0000001498b17c23 */ /* 0x000fe200080108b3 */
[----:B------:R-:W-:-:S05]  /*55d0*/  IMAD.MOV R152, RZ, RZ, -R18 ;  /* 0x000000ffff987224 */ /* 0x000fca00078e0a12 */
[----:B------:R-:W2:Y:S01]  /*55e0*/  MUFU.EX2 R14, R14 ;  /* 0x0000000e000e7308 */ /* 0x000ea20000000800 */
[----:B---3--:R-:W-:Y:S01]  /*55f0*/  FMNMX.FTZ R4, R175, R4, !PT ;  /* 0x00000004af047209 */ /* 0x008fe20007810000 */
[----:B0-----:R-:W-:Y:S01]  /*5600*/  FFMA.FTZ R178, R154, UR20, -R179 ;  /* 0x000000149ab27c23 */ /* 0x001fe200080108b3 */
[----:B------:R-:W-:-:S03]  /*5610*/  ISETP.NE.AND P3, PT, R17, R152, PT ;  /* 0x000000981100720c */ /* 0x000fc60003f65270 */
[----:B------:R-:W0:Y:S02]  /*5620*/  SHFL.BFLY PT, R181, R4, 0x2, 0x1f ;  /* 0x0c401f0004b57f89 */ /* 0x000e2400000e0000 */
[----:B------:R-:W3:Y:S08]  /*5630*/  MUFU.EX2 R15, R15 ;  /* 0x0000000f000f7308 */ /* 0x000ef00000000800 */
[----:B------:R-:W4:Y:S01]  /*5640*/  MUFU.EX2 R20, R20 ;  /* 0x0000001400147308 */ /* 0x000f220000000800 */
[-C--:B--2---:R-:W-:Y:S01]  /*5650*/  FMUL.FTZ R24, R24, R14.reuse ;  /* 0x0000000e18187220 */ /* 0x084fe20000410000 */
[-C--:B------:R-:W-:Y:S01]  /*5660*/  FMUL.FTZ R25, R25, R14.reuse ;  /* 0x0000000e19197220 */ /* 0x080fe20000410000 */
[-C--:B------:R-:W-:Y:S01]  /*5670*/  FMUL.FTZ R28, R28, R14.reuse ;  /* 0x0000000e1c1c7220 */ /* 0x080fe20000410000 */
[-C--:B------:R-:W-:Y:S01]  /*5680*/  FMUL.FTZ R29, R29, R14.reuse ;  /* 0x0000000e1d1d7220 */ /* 0x080fe20000410000 */
[-C--:B------:R-:W-:Y:S01]  /*5690*/  FMUL.FTZ R32, R32, R14.reuse ;  /* 0x0000000e20207220 */ /* 0x080fe20000410000 */
[-C--:B------:R-:W-:Y:S01]  /*56a0*/  FMUL.FTZ R33, R33, R14.reuse ;  /* 0x0000000e21217220 */ /* 0x080fe20000410000 */
[-C--:B------:R-:W-:Y:S01]  /*56b0*/  FMUL.FTZ R36, R36, R14.reuse ;  /* 0x0000000e24247220 */ /* 0x080fe20000410000 */
[----:B------:R-:W-:Y:S01]  /*56c0*/  MUFU.EX2 R21, R21 ;  /* 0x0000001500157308 */ /* 0x000fe20000000800 */
[----:B---3--:R-:W-:Y:S01]  /*56d0*/  FFMA.FTZ R5, R14, R5, R15 ;  /* 0x000000050e057223 */ /* 0x008fe2000001000f */
[-C--:B------:R-:W-:Y:S01]  /*56e0*/  FMUL.FTZ R37, R37, R14.reuse ;  /* 0x0000000e25257220 */ /* 0x080fe20000410000 */
[-C--:B------:R-:W-:Y:S01]  /*56f0*/  FMUL.FTZ R40, R40, R14.reuse ;  /* 0x0000000e28287220 */ /* 0x080fe20000410000 */
[-C--:B------:R-:W-:Y:S01]  /*5700*/  FMUL.FTZ R41, R41, R14.reuse ;  /* 0x0000000e29297220 */ /* 0x080fe20000410000 */
[----:B------:R-:W-:Y:S01]  /*5710*/  FADD.FTZ R5, R176, R5 ;  /* 0x00000005b0057221 */ /* 0x000fe20000010000 */
[----:B0-----:R-:W-:Y:S01]  /*5720*/  FMNMX.FTZ R181, R4, R181, !PT ;  /* 0x000000b504b57209 */ /* 0x001fe20007810000 */
[-C--:B------:R-:W-:Y:S01]  /*5730*/  FMUL.FTZ R44, R44, R14.reuse ;  /* 0x0000000e2c2c7220 */ /* 0x080fe20000410000 */
[----:B------:R-:W-:Y:S01]  /*5740*/  MUFU.EX2 R177, R177 ;  /* 0x000000b100b17308 */ /* 0x000fe20000000800 */
[-C--:B------:R-:W-:Y:S01]  /*5750*/  FMUL.FTZ R45, R45, R14.reuse ;  /* 0x0000000e2d2d7220 */ /* 0x080fe20000410000 */
[-C--:B------:R-:W-:Y:S01]  /*5760*/  FMUL.FTZ R48, R48, R14.reuse ;  /* 0x0000000e30307220 */ /* 0x080fe20000410000 */
[----:B------:R-:W0:Y:S01]  /*5770*/  SHFL.BFLY PT, R4, R181, 0x1, 0x1f ;  /* 0x0c201f00b5047f89 */ /* 0x000e2200000e0000 */
        /* <DEDUP_REMOVED lines=23> */
[----:B0-----:R-:W-:Y:S01]  /*58f0*/  FMNMX.FTZ R4, R181, R4, !PT ;  /* 0x00000004b5047209 */ /* 0x001fe20007810000 */
[-C--:B------:R-:W-:Y:S01]  /*5900*/  FMUL.FTZ R89, R89, R14.reuse ;  /* 0x0000000e59597220 */ /* 0x080fe20000410000 */
[-C--:B------:R-:W-:Y:S01]  /*5910*/  FMUL.FTZ R92, R92, R14.reuse ;  /* 0x0000000e5c5c7220 */ /* 0x080fe20000410000 */
[-C--:B------:R-:W-:Y:S01]  /*5920*/  FMUL.FTZ R93, R93, R14.reuse ;  /* 0x0000000e5d5d7220 */ /* 0x080fe20000410000 */
[-C--:B------:R-:W-:Y:S01]  /*5930*/  FMUL.FTZ R96, R96, R14.reuse ;  /* 0x0000000e60607220 */ /* 0x080fe20000410000 */
[C---:B------:R-:W-:Y:S01]  /*5940*/  FADD.FTZ R9, -R4.reuse, R9 ;  /* 0x0000000904097221 */ /* 0x040fe20000010100 */
[----:B------:R-:W-:Y:S01]  /*5950*/  FMUL.FTZ R154, R4, UR20 ;  /* 0x00000014049a7c20 */ /* 0x000fe20008410000 */
[----:B------:R-:W-:Y:S01]  /*5960*/  MUFU.EX2 R157, R157 ;  /* 0x0000009d009d7308 */ /* 0x000fe20000000800 */
[----:B------:R-:W-:Y:S01]  /*5970*/  FMUL.FTZ R97, R97, R14 ;  /* 0x0000000e61617220 */ /* 0x000fe20000410000 */
[----:B------:R-:W-:Y:S01]  /*5980*/  FMUL.FTZ R9, R9, UR20 ;  /* 0x0000001409097c20 */ /* 0x000fe20008410000 */
        /* <DEDUP_REMOVED lines=10> */
[----:B------:R-:W-:Y:S02]  /*5a30*/  IMAD.U32 R153, RZ, RZ, UR21 ;  /* 0x00000015ff997e24 */ /* 0x000fe4000f8e00ff */
[--C-:B------:R-:W-:Y:S01]  /*5a40*/  FFMA.FTZ R159, R159, UR20, -R154.reuse ;  /* 0x000000149f9f7c23 */ /* 0x100fe2000801089a */
[----:B------:R-:W-:Y:S01]  /*5a50*/  FFMA.FTZ R206, R162, UR20, -R154 ;  /* 0x00000014a2ce7c23 */ /* 0x000fe2000801089a */
[----:B------:R-:W0:Y:S01]  /*5a60*/  MUFU.EX2 R10, R10 ;  /* 0x0000000a000a7308 */ /* 0x000e220000000800 */
[----:B------:R-:W-:Y:S01]  /*5a70*/  @!P1 PRMT R152, RZ, 0x654, R152 ;  /* 0x00000654ff989816 */ /* 0x000fe20000000098 */
[----:B------:R-:W-:Y:S02]  /*5a80*/  @!P3 IMAD R153, R153, 0x40, R16 ;  /* 0x000000409999b824 */ /* 0x000fe400078e0210 */
[--C-:B------:R-:W-:Y:S01]  /*5a90*/  FFMA.FTZ R163, R163, UR20, -R154.reuse ;  /* 0x00000014a3a37c23 */ /* 0x100fe2000801089a */
[--C-:B------:R-:W-:Y:S01]  /*5aa0*/  FFMA.FTZ R208, R166, UR20, -R154.reuse ;  /* 0x00000014a6d07c23 */ /* 0x100fe2000801089a */
[----:B------:R4:W-:Y:S01]  /*5ab0*/  @!P1 SYNCS.ARRIVE.TRANS64.RED.A1T0 RZ, [R152+URZ], RZ ;  /* 0x000000ff98ff99a7 */ /* 0x0009e2000810043f */
[--C-:B------:R-:W-:Y:S01]  /*5ac0*/  FFMA.FTZ R170, R170, UR20, -R154.reuse ;  /* 0x00000014aaaa7c23 */ /* 0x100fe2000801089a */
[----:B------:R-:W-:Y:S01]  /*5ad0*/  @!P3 LEA R153, R153, UR42, 0x2 ;  /* 0x0000002a9999bc11 */ /* 0x000fe2000f8e10ff */
[----:B------:R-:W2:Y:S01]  /*5ae0*/  MUFU.EX2 R11, R11 ;  /* 0x0000000b000b7308 */ /* 0x000ea20000000800 */
[--C-:B------:R-:W-:Y:S01]  /*5af0*/  FFMA.FTZ R171, R171, UR20, -R154.reuse ;  /* 0x00000014abab7c23 */ /* 0x100fe2000801089a */
[--C-:B------:R-:W-:Y:S01]  /*5b00*/  FFMA.FTZ R167, R167, UR20, -R154.reuse ;  /* 0x00000014a7a77c23 */ /* 0x100fe2000801089a */
[--C-:B------:R-:W-:Y:S01]  /*5b10*/  FFMA.FTZ R162, R174, UR20, -R154.reuse ;  /* 0x00000014aea27c23 */ /* 0x100fe2000801089a */
[----:B------:R-:W-:Y:S01]  /*5b20*/  @!P3 STS [R153+0x28800], R14 ;  /* 0x0288000e9900b388 */ /* 0x000fe20000000800 */
[----:B----4-:R-:W-:Y:S01]  /*5b30*/  FADD.FTZ R152, R20, R5 ;  /* 0x0000000514987221 */ /* 0x010fe20000010000 */
[----:B------:R-:W-:Y:S01]  /*5b40*/  FFMA.FTZ R175, R175, UR20, -R154 ;  /* 0x00000014afaf7c23 */ /* 0x000fe2000801089a */
[----:B------:R-:W-:Y:S01]  /*5b50*/  FMUL.FTZ R100, R100, R14 ;  /* 0x0000000e64647220 */ /* 0x000fe20000410000 */
[----:B------:R-:W3:Y:S01]  /*5b60*/  MUFU.EX2 R12, R12 ;  /* 0x0000000c000c7308 */ /* 0x000ee20000000800 */
[----:B0-----:R-:W-:Y:S01]  /*5b70*/  FFMA.FTZ R6, R9, R6, R10 ;  /* 0x0000000609067223 */ /* 0x001fe2000001000a */
[----:B------:R-:W-:Y:S01]  /*5b80*/  FADD.FTZ R152, R21, R152 ;  /* 0x0000009815987221 */ /* 0x000fe20000010000 */
[----:B------:R0:W-:Y:S01]  /*5b90*/  @!P3 STS [R153+0x28820], R9 ;  /* 0x028820099900b388 */ /* 0x0001e20000000800 */
[-C--:B------:R-:W-:Y:S01]  /*5ba0*/  FMUL.FTZ R101, R101, R14.reuse ;  /* 0x0000000e65657220 */ /* 0x080fe20000410000 */
[-C--:B------:R-:W-:Y:S01]  /*5bb0*/  FMUL.FTZ R104, R104, R14.reuse ;  /* 0x0000000e68687220 */ /* 0x080fe20000410000 */
[-C--:B------:R-:W-:Y:S01]  /*5bc0*/  FMUL.FTZ R105, R105, R14.reuse ;  /* 0x0000000e69697220 */ /* 0x080fe20000410000 */
[-C--:B------:R-:W-:Y:S01]  /*5bd0*/  FMUL.FTZ R108, R108, R14.reuse ;  /* 0x0000000e6c6c7220 */ /* 0x080fe20000410000 */
[----:B------:R-:W4:Y:S01]  /*5be0*/  MUFU.EX2 R13, R13 ;  /* 0x0000000d000d7308 */ /* 0x000f220000000800 */
[----:B--2---:R-:W-:Y:S01]  /*5bf0*/  FADD.FTZ R5, R11, R6 ;  /* 0x000000060b057221 */ /* 0x004fe20000010000 */
[-C--:B------:R-:W-:Y:S01]  /*5c00*/  FMUL.FTZ R109, R109, R14.reuse ;  /* 0x0000000e6d6d7220 */ /* 0x080fe20000410000 */
[-C--:B------:R-:W-:Y:S01]  /*5c10*/  FMUL.FTZ R112, R112, R14.reuse ;  /* 0x0000000e70707220 */ /* 0x080fe20000410000 */
[-C--:B------:R-:W-:Y:S01]  /*5c20*/  FMUL.FTZ R113, R113, R14.reuse ;  /* 0x0000000e71717220 */ /* 0x080fe20000410000 */
[----:B0-----:R-:W-:Y:S01]  /*5c30*/  FADD.FTZ R153, R177, R152 ;  /* 0x00000098b1997221 */ /* 0x001fe20000010000 */
[-C--:B------:R-:W-:Y:S01]  /*5c40*/  FMUL.FTZ R116, R116, R14.reuse ;  /* 0x0000000e74747220 */ /* 0x080fe20000410000 */
[-C--:B------:R-:W-:Y:S01]  /*5c50*/  FMUL.FTZ R117, R117, R14.reuse ;  /* 0x0000000e75757220 */ /* 0x080fe20000410000 */
[----:B------:R-:W0:Y:S01]  /*5c60*/  MUFU.EX2 R172, R172 ;  /* 0x000000ac00ac7308 */ /* 0x000e220000000800 */
[----:B---3--:R-:W-:Y:S01]  /*5c70*/  FADD.FTZ R6, R12, R5 ;  /* 0x000000050c067221 */ /* 0x008fe20000010000 */
[----:B------:R-:W-:Y:S01]  /*5c80*/  FADD.FTZ R152, R178, R153 ;  /* 0x00000099b2987221 */ /* 0x000fe20000010000 */
[-C--:B------:R-:W-:Y:S01]  /*5c90*/  FMUL.FTZ R120, R120, R14.reuse ;  /* 0x0000000e78787220 */ /* 0x080fe20000410000 */
[-C--:B------:R-:W-:Y:S01]  /*5ca0*/  FMUL.FTZ R121, R121, R14.reuse ;  /* 0x0000000e79797220 */ /* 0x080fe20000410000 */
[-C--:B------:R-:W-:Y:S01]  /*5cb0*/  FMUL.FTZ R124, R124, R14.reuse ;  /* 0x0000000e7c7c7220 */ /* 0x080fe20000410000 */
[----:B------:R-:W-:Y:S01]  /*5cc0*/  FADD.FTZ R153, R155, R152 ;  /* 0x000000989b997221 */ /* 0x000fe20000010000 */
[-C--:B------:R-:W-:Y:S01]  /*5cd0*/  FMUL.FTZ R125, R125, R14.reuse ;  /* 0x0000000e7d7d7220 */ /* 0x080fe20000410000 */
[----:B------:R-:W2:Y:S01]  /*5ce0*/  MUFU.EX2 R179, R179 ;  /* 0x000000b300b37308 */ /* 0x000ea20000000800 */
[----:B----4-:R-:W-:Y:S01]  /*5cf0*/  FADD.FTZ R5, R13, R6 ;  /* 0x000000060d057221 */ /* 0x010fe20000010000 */
[----:B------:R-:W-:Y:S01]  /*5d00*/  FADD.FTZ R152, R180, R153 ;  /* 0x00000099b4987221 */ /* 0x000fe20000010000 */
[-C--:B------:R-:W-:Y:S01]  /*5d10*/  FMUL.FTZ R128, R128, R14.reuse ;  /* 0x0000000e80807220 */ /* 0x080fe20000410000 */
[-C--:B------:R-:W-:Y:S01]  /*5d20*/  FMUL.FTZ R129, R129, R14.reuse ;  /* 0x0000000e81817220 */ /* 0x080fe20000410000 */
[-C--:B------:R-:W-:Y:S01]  /*5d30*/  FMUL.FTZ R132, R132, R14.reuse ;  /* 0x0000000e84847220 */ /* 0x080fe20000410000 */
[----:B------:R-:W-:Y:S01]  /*5d40*/  FADD.FTZ R153, R157, R152 ;  /* 0x000000989d997221 */ /* 0x000fe20000010000 */
        /* <DEDUP_REMOVED lines=12> */
[----:B------:R-:W-:Y:S01]  /*5e10*/  FMUL.FTZ R149, R149, R14 ;  /* 0x0000000e95957220 */ /* 0x000fe20000410000 */
[----:B------:R-:W-:Y:S01]  /*5e20*/  F2FP.F16.F32.PACK_AB R154, R21, R20 ;  /* 0x00000014159a723e */ /* 0x000fe200000000ff */
[----:B------:R-:W-:Y:S01]  /*5e30*/  FMUL.FTZ R26, R26, R9 ;  /* 0x000000091a1a7220 */ /* 0x000fe20000410000 */
[----:B------:R-:W-:Y:S01]  /*5e40*/  F2FP.F16.F32.PACK_AB R158, R180, R155 ;  /* 0x0000009bb49e723e */ /* 0x000fe200000000ff */
[-C--:B------:R-:W-:Y:S01]  /*5e50*/  FMUL.FTZ R27, R27, R9.reuse ;  /* 0x000000091b1b7220 */ /* 0x080fe20000410000 */
[----:B------:R-:W2:Y:S01]  /*5e60*/  MUFU.EX2 R206, R206 ;  /* 0x000000ce00ce7308 */ /* 0x000ea20000000800 */
[----:B---3--:R-:W-:Y:S01]  /*5e70*/  FADD.FTZ R5, R159, R6 ;  /* 0x000000069f057221 */ /* 0x008fe20000010000 */
[----:B------:R-:W-:Y:S01]  /*5e80*/  F2FP.F16.F32.PACK_AB R155, R13, R12 ;  /* 0x0000000c0d9b723e */ /* 0x000fe200000000ff */
[----:B------:R-:W-:Y:S01]  /*5e90*/  FMUL.FTZ R30, R30, R9 ;  /* 0x000000091e1e7220 */ /* 0x000fe20000410000 */
[----:B------:R-:W-:Y:S01]  /*5ea0*/  F2FP.F16.F32.PACK_AB R156, R178, R177 ;  /* 0x000000b1b29c723e */ /* 0x000fe200000000ff */
[-C--:B------:R-:W-:Y:S01]  /*5eb0*/  FMUL.FTZ R31, R31, R9.reuse ;  /* 0x000000091f1f7220 */ /* 0x080fe20000410000 */
[-C--:B------:R-:W-:Y:S01]  /*5ec0*/  FMUL.FTZ R34, R34, R9.reuse ;  /* 0x0000000922227220 */ /* 0x080fe20000410000 */
[----:B------:R-:W-:Y:S01]  /*5ed0*/  FMUL.FTZ R35, R35, R9 ;  /* 0x0000000923237220 */ /* 0x000fe20000410000 */
[----:B------:R-:W3:Y:S01]  /*5ee0*/  MUFU.EX2 R161, R161 ;  /* 0x000000a100a17308 */ /* 0x000ee20000000800 */
[C---:B0-----:R-:W-:Y:S01]  /*5ef0*/  FADD.FTZ R152, R160.reuse, R153 ;  /* 0x00000099a0987221 */ /* 0x041fe20000010000 */
[----:B------:R-:W-:Y:S01]  /*5f00*/  F2FP.F16.F32.PACK_AB R160, R160, R157 ;  /* 0x0000009da0a0723e */ /* 0x000fe200000000ff */
[-C--:B------:R-:W-:Y:S01]  /*5f10*/  FMUL.FTZ R38, R38, R9.reuse ;  /* 0x0000000926267220 */ /* 0x080fe20000410000 */
[----:B------:R-:W-:Y:S01]  /*5f20*/  F2FP.F16.F32.PACK_AB R157, R179, R172 ;  /* 0x000000acb39d723e */ /* 0x000fe200000000ff */
[-C--:B------:R-:W-:Y:S01]  /*5f30*/  FMUL.FTZ R39, R39, R9.reuse ;  /* 0x0000000927277220 */ /* 0x080fe20000410000 */
[-C--:B------:R-:W-:Y:S01]  /*5f40*/  FMUL.FTZ R42, R42, R9.reuse ;  /* 0x000000092a2a7220 */ /* 0x080fe20000410000 */
[----:B------:R-:W-:Y:S01]  /*5f50*/  FMUL.FTZ R43, R43, R9 ;  /* 0x000000092b2b7220 */ /* 0x000fe20000410000 */
[----:B------:R-:W0:Y:S01]  /*5f60*/  MUFU.EX2 R163, R163 ;  /* 0x000000a300a37308 */ /* 0x000e220000000800 */
[C---:B--2---:R-:W-:Y:S01]  /*5f70*/  FADD.FTZ R6, R206.reuse, R5 ;  /* 0x00000005ce067221 */ /* 0x044fe20000010000 */
[----:B------:R-:W-:Y:S01]  /*5f80*/  F2FP.F16.F32.PACK_AB R159, R206, R159 ;  /* 0x0000009fce9f723e */ /* 0x000fe200000000ff */
[-C--:B------:R-:W-:Y:S01]  /*5f90*/  FMUL.FTZ R46, R46, R9.reuse ;  /* 0x000000092e2e7220 */ /* 0x080fe20000410000 */
[-C--:B------:R-:W-:Y:S01]  /*5fa0*/  FMUL.FTZ R47, R47, R9.reuse ;  /* 0x000000092f2f7220 */ /* 0x080fe20000410000 */
[-C--:B------:R-:W-:Y:S01]  /*5fb0*/  FMUL.FTZ R50, R50, R9.reuse ;  /* 0x0000000932327220 */ /* 0x080fe20000410000 */
[-C--:B------:R-:W-:Y:S01]  /*5fc0*/  FMUL.FTZ R51, R51, R9.reuse ;  /* 0x0000000933337220 */ /* 0x080fe20000410000 */
[----:B------:R-:W-:Y:S01]  /*5fd0*/  FMUL.FTZ R54, R54, R9 ;  /* 0x0000000936367220 */ /* 0x000fe20000410000 */
[----:B------:R-:W2:Y:S01]  /*5fe0*/  MUFU.EX2 R164, R164 ;  /* 0x000000a400a47308 */ /* 0x000ea20000000800 */
[----:B---3--:R-:W-:Y:S01]  /*5ff0*/  FADD.FTZ R153, R161, R152 ;  /* 0x00000098a1997221 */ /* 0x008fe20000010000 */
[----:B------:R-:W-:Y:S01]  /*6000*/  F2FP.F16.F32.PACK_AB R152, R176, R15 ;  /* 0x0000000fb098723e */ /* 0x000fe200000000ff */
        /* <DEDUP_REMOVED lines=15> */
[----:B------:R-:W-:Y:S01]  /*6100*/  F2FP.F16.F32.PACK_AB R153, R11, R10 ;  /* 0x0000000a0b99723e */ /* 0x000fe200000000ff */
[----:B------:R-:W-:Y:S01]  /*6110*/  BAR.SYNC.DEFER_BLOCKING 0xf, 0x100 ;  /* 0x03c4000000007b1d */ /* 0x000fe20000010000 */
[-C--:B------:R-:W-:Y:S01]  /*6120*/  FMUL.FTZ R78, R78, R9.reuse ;  /* 0x000000094e4e7220 */ /* 0x080fe20000410000 */
[-C--:B------:R-:W-:Y:S01]  /*6130*/  FMUL.FTZ R79, R79, R9.reuse ;  /* 0x000000094f4f7220 */ /* 0x080fe20000410000 */
[-C--:B------:R-:W-:Y:S01]  /*6140*/  FMUL.FTZ R82, R82, R9.reuse ;  /* 0x0000000952527220 */ /* 0x080fe20000410000 */
[-C--:B------:R-:W-:Y:S01]  /*6150*/  FMUL.FTZ R83, R83, R9.reuse ;  /* 0x0000000953537220 */ /* 0x080fe20000410000 */
[-C--:B------:R-:W-:Y:S01]  /*6160*/  FMUL.FTZ R86, R86, R9.reuse ;  /* 0x0000000956567220 */ /* 0x080fe20000410000 */
[----:B------:R-:W2:Y:S01]  /*6170*/  MUFU.EX2 R170, R170 ;  /* 0x000000aa00aa7308 */ /* 0x000ea20000000800 */
        /* <DEDUP_REMOVED lines=17> */
[----:B------:R2:W-:Y:S01]  /*6290*/  STSM.16.M88.4 [R19+0x26800], R152 ;  /* 0x0268009813007844 */ /* 0x0005e20000000200 */
[-C--:B------:R-:W-:Y:S01]  /*62a0*/  FMUL.FTZ R111, R111, R9.reuse ;  /* 0x000000096f6f7220 */ /* 0x080fe20000410000 */
[-C--:B------:R-:W-:Y:S01]  /*62b0*/  FMUL.FTZ R114, R114, R9.reuse ;  /* 0x0000000972727220 */ /* 0x080fe20000410000 */
[-C--:B------:R-:W-:Y:S01]  /*62c0*/  FMUL.FTZ R115, R115, R9.reuse ;  /* 0x0000000973737220 */ /* 0x080fe20000410000 */
[----:B------:R2:W-:Y:S01]  /*62d0*/  STSM.16.M88.4 [R22], R156 ;  /* 0x0000009c16007844 */ /* 0x0005e20000000200 */
[-C--:B------:R-:W-:Y:S01]  /*62e0*/  FMUL.FTZ R118, R118, R9.reuse ;  /* 0x0000000976767220 */ /* 0x080fe20000410000 */
[----:B------:R-:W4:Y:S01]  /*62f0*/  MUFU.EX2 R171, R171 ;  /* 0x000000ab00ab7308 */ /* 0x000f220000000800 */
        /* <DEDUP_REMOVED lines=15> */
[----:B------:R0:W5:Y:S01]  /*63f0*/  MUFU.EX2 R167, R162 ;  /* 0x000000a200a77308 */ /* 0x0001620000000800 */
[----:B----4-:R-:W-:Y:S01]  /*6400*/  FADD.FTZ R15, R171, R6 ;  /* 0x00000006ab0f7221 */ /* 0x010fe20000010000 */
[-C--:B------:R-:W-:Y:S01]  /*6410*/  FMUL.FTZ R143, R143, R9.reuse ;  /* 0x000000098f8f7220 */ /* 0x080fe20000410000 */
[-C--:B------:R-:W-:Y:S01]  /*6420*/  FMUL.FTZ R146, R146, R9.reuse ;  /* 0x0000000992927220 */ /* 0x080fe20000410000 */
[-C--:B------:R-:W-:Y:S01]  /*6430*/  FMUL.FTZ R147, R147, R9.reuse ;  /* 0x0000000993937220 */ /* 0x080fe20000410000 */
[-C--:B------:R-:W-:Y:S01]  /*6440*/  FMUL.FTZ R150, R150, R9.reuse ;  /* 0x0000000996967220 */ /* 0x080fe20000410000 */
[----:B------:R-:W-:-:S02]  /*6450*/  FMUL.FTZ R151, R151, R9 ;  /* 0x0000000997977220 */ /* 0x000fc40000410000 */
[----:B------:R-:W4:Y:S01]  /*6460*/  MUFU.EX2 R169, R169 ;  /* 0x000000a900a97308 */ /* 0x000f220000000800 */
[----:B---3--:R-:W-:Y:S01]  /*6470*/  FADD.FTZ R6, R174, R15 ;  /* 0x0000000fae067221 */ /* 0x008fe20000010000 */
[----:B0-----:R-:W-:Y:S02]  /*6480*/  F2FP.F16.F32.PACK_AB R162, R164, R161 ;  /* 0x000000a1a4a2723e */ /* 0x001fe400000000ff */
[----:B------:R-:W-:Y:S02]  /*6490*/  F2FP.F16.F32.PACK_AB R161, R208, R163 ;  /* 0x000000a3d0a1723e */ /* 0x000fe400000000ff */
[----:B------:R-:W-:Y:S02]  /*64a0*/  F2FP.F16.F32.PACK_AB R164, R182, R165 ;  /* 0x000000a5b6a4723e */ /* 0x000fe400000000ff */
[----:B------:R-:W0:Y:S01]  /*64b0*/  MUFU.EX2 R168, R168 ;  /* 0x000000a800a87308 */ /* 0x000e220000000800 */
[----:B-----5:R-:W-:Y:S01]  /*64c0*/  FADD.FTZ R11, R167, R6 ;  /* 0x00000006a70b7221 */ /* 0x020fe20000010000 */
[----:B------:R-:W-:-:S02]  /*64d0*/  F2FP.F16.F32.PACK_AB R163, R181, R170 ;  /* 0x000000aab5a3723e */ /* 0x000fc400000000ff */
[----:B------:R-:W-:-:S03]  /*64e0*/  F2FP.F16.F32.PACK_AB R165, R174, R171 ;  /* 0x000000abaea5723e */ /* 0x000fc600000000ff */
[----:B------:R2:W-:Y:S01]  /*64f0*/  STSM.16.M88.4 [R184], R160 ;  /* 0x000000a0b8007844 */ /* 0x0005e20000000200 */
[----:B------:R-:W3:Y:S01]  /*6500*/  MUFU.EX2 R14, R175 ;  /* 0x000000af000e7308 */ /* 0x000ee20000000800 */
[----:B----4-:R-:W-:Y:S01]  /*6510*/  FADD.FTZ R5, R169, R20 ;  /* 0x00000014a9057221 */ /* 0x010fe20000010000 */
[----:B0-----:R-:W-:-:S03]  /*6520*/  F2FP.F16.F32.PACK_AB R166, R168, R169 ;  /* 0x000000a9a8a6723e */ /* 0x001fc600000000ff */
[----:B------:R-:W-:Y:S01]  /*6530*/  FADD.FTZ R5, R168, R5 ;  /* 0x00000005a8057221 */ /* 0x000fe20000010000 */
[C---:B---3--:R-:W-:Y:S01]  /*6540*/  F2FP.F16.F32.PACK_AB R167, R14.reuse, R167 ;  /* 0x000000a70ea7723e */ /* 0x048fe200000000ff */
[----:B------:R-:W-:-:S04]  /*6550*/  FADD.FTZ R6, R14, R11 ;  /* 0x0000000b0e067221 */ /* 0x000fc80000010000 */
[----:B------:R2:W-:Y:S01]  /*6560*/  STSM.16.M88.4 [R23], R164 ;  /* 0x000000a417007844 */ /* 0x0005e20000000200 */
[----:B------:R-:W-:Y:S05]  /*6570*/  @!P0 BRA `(.L_x_416) ;  /* 0x0000000000048947 */ /* 0x000fea0003800000 */
[----:B------:R-:W-:Y:S01]  /*6580*/  BPT.TRAP 0x1 ;  /* 0x000000040000795c */ /* 0x000fe20000300000 */
.L_x_416:
[----:B------:R0:W3:Y:S01]  /*6590*/  SYNCS.PHASECHK.TRANS64.TRYWAIT P3, [UR23+0x28c50], R8 ;  /* 0x028c5008ff0075a7 */ /* 0x0000e20008060157 */
[----:B------:R-:W-:Y:S05]  /*65a0*/  @!P0 BRA `(.L_x_417) ;  /* 0x0000000000048947 */ /* 0x000fea0003800000 */
[----:B------:R-:W-:Y:S01]  /*65b0*/  BPT.TRAP 0x1 ;  /* 0x000000040000795c */ /* 0x000fe20000300000 */
.L_x_417:
[----:B---3--:R-:W-:Y:S05]  /*65c0*/  @P3 BRA `(.L_x_418) ;  /* 0x0000000000083947 */ /* 0x008fea0003800000 */
[----:B------:R-:W3:Y:S02]  /*65d0*/  SYNCS.PHASECHK.TRANS64.TRYWAIT P3, [UR23+0x28c50], R8 ;  /* 0x028c5008ff0075a7 */ /* 0x000ee40008060157 */
[----:B---3--:R-:W-:Y:S05]  /*65e0*/  @!P3 BRA `(.L_x_419) ;  /* 0x000000ac0000b947 */ /* 0x008fea0003800000 */
.L_x_418:
[----:B------:R-:W-:Y:S01]  /*65f0*/  ULEA UR10, UR39, UR49, 0xc ;  /* 0x00000031270a7291 */ /* 0x000fe2000f8e603f */
[----:B------:R-:W-:Y:S01]  /*6600*/  WARPGROUP.ARRIVE ;  /* 0x00000000000079c5 */ /* 0x000fe20000000000 */
[----:B------:R-:W-:Y:S01]  /*6610*/  UMOV UR7, 0x40000040 ;  /* 0x4000004000077882 */ /* 0x000fe20000000000 */
[----:B---3--:R-:W-:Y:S01]  /*6620*/  @!P1 VIADD R173, R173, 0x28c60 ;  /* 0x00028c60adad9836 */ /* 0x008fe20000000000 */
        /* <DEDUP_REMOVED lines=30> */
[----:B---3--:R-:W3:Y:S02]  /*6810*/  FENCE.VIEW.ASYNC.S ;  /* 0x00000000000073c6 */ /* 0x008ee40000000000 */
[----:B---3--:R-:W-:Y:S01]  /*6820*/  NOP ;  /* 0x0000000000007918 */ /* 0x008fe20000000000 */
[----:B------:R-:W-:Y:S06]  /*6830*/  BAR.ARV 0xe, 0x100 ;  /* 0x0384000000007b1d */ /* 0x000fec0000002000 */
[----:B------:R3:W-:Y:S01]  /*6840*/  @!P1 SYNCS.ARRIVE.TRANS64.RED.A1T0 RZ, [R173+URZ], RZ ;  /* 0x000000ffadff99a7 */ /* 0x0007e2000810043f */
[----:B------:R-:W-:Y:S05]  /*6850*/  @P2 BRA `(.L_x_420) ;  /* 0xffffffe000d42947 */ /* 0x000fea000383ffff */
.L_x_411:
[----:B------:R-:W4:Y:S01]  /*6860*/  SHFL.BFLY PT, R0, R5, 0x2, 0x1f ;  /* 0x0c401f0005007f89 */ /* 0x000f2200000e0000 */
[----:B------:R-:W-:Y:S01]  /*6870*/  IMAD.MOV R10, RZ, RZ, -R18 ;  /* 0x000000ffff0a7224 */ /* 0x000fe200078e0a12 */
[----:B------:R-:W-:Y:S01]  /*6880*/  UIADD3 UR37, UR37, 0x1, URZ ;  /* 0x0000000125257890 */ /* 0x000fe2000fffe03f */
[----:B------:R-:W-:Y:S01]  /*6890*/  IMAD.U32 R13, RZ, RZ, UR39 ;  /* 0x00000027ff0d7e24 */ /* 0x000fe2000f8e00ff */
[----:B------:R-:W5:Y:S01]  /*68a0*/  SHFL.BFLY PT, R9, R6, 0x2, 0x1f ;  /* 0x0c401f0006097f89 */ /* 0x000f6200000e0000 */
[----:B------:R-:W-:Y:S01]  /*68b0*/  UIADD3 UR39, UR39, 0x1, URZ ;  /* 0x0000000127277890 */ /* 0x000fe2000fffe03f */
[----:B------:R-:W-:Y:S08]  /*68c0*/  BAR.ARV 0x8, 0x100 ;  /* 0x0204000000007b1d */ /* 0x000ff00000002000 */
[----:B------:R-:W-:Y:S01]  /*68d0*/  BAR.SYNC.DEFER_BLOCKING 0xf, 0x100 ;  /* 0x03c4000000007b1d */ /* 0x000fe20000010000 */
[----:B------:R-:W-:Y:S01]  /*68e0*/  ISETP.NE.AND P0, PT, R17, R10, PT ;  /* 0x0000000a1100720c */ /* 0x000fe20003f05270 */
[----:B------:R-:W-:Y:S01]  /*68f0*/  UISETP.NE.AND UP0, UPT, UR39, 0x2, UPT ;  /* 0x000000022700788c */ /* 0x000fe2000bf05270 */
[----:B------:R-:W-:-:S03]  /*6900*/  IMAD.MOV.U32 R20, RZ, RZ, -0x800000 ;  /* 0xff800000ff147424 */ /* 0x000fc600078e00ff */
[----:B------:R-:W-:Y:S01]  /*6910*/  USEL UR4, URZ, 0x1, UP0 ;  /* 0x000000013f047887 */ /* 0x000fe20008000000 */
[----:B----4-:R-:W-:Y:S01]  /*6920*/  FADD.FTZ R0, R0, R5 ;  /* 0x0000000500007221 */ /* 0x010fe20000010000 */
[----:B------:R-:W-:Y:S01]  /*6930*/  IMAD.MOV.U32 R5, RZ, RZ, RZ ;  /* 0x000000ffff057224 */ /* 0x000fe200078e00ff */
[----:B------:R-:W-:Y:S01]  /*6940*/  USEL UR39, UR39, URZ, UP0 ;  /* 0x0000003f27277287 */ /* 0x000fe20008000000 */
[----:B-----5:R-:W-:Y:S02]  /*6950*/  FADD.FTZ R9, R9, R6 ;  /* 0x0000000609097221 */ /* 0x020fe40000010000 */
[----:B-1----:R-:W1:Y:S01]  /*6960*/  SHFL.BFLY PT, R7, R0, 0x1, 0x1f ;  /* 0x0c201f0000077f89 */ /* 0x002e6200000e0000 */
[----:B------:R-:W-:-:S03]  /*6970*/  ULOP3.LUT UR38, UR38, UR4, URZ, 0x3c, !UPT ;  /* 0x0000000426267292 */ /* 0x000fc6000f8e3c3f */
[----:B0-----:R-:W0:Y:S01]  /*6980*/  SHFL.BFLY PT, R8, R9, 0x1, 0x1f ;  /* 0x0c201f0009087f89 */ /* 0x001e2200000e0000 */
[----:B-1----:R-:W-:Y:S01]  /*6990*/  FADD.FTZ R11, R0, R7 ;  /* 0x00000007000b7221 */ /* 0x002fe20000010000 */
[----:B------:R-:W-:Y:S02]  /*69a0*/  IMAD.MOV.U32 R7, RZ, RZ, RZ ;  /* 0x000000ffff077224 */ /* 0x000fe400078e00ff */
[----:B------:R-:W-:Y:S02]  /*69b0*/  @!P0 IMAD R0, R13, 0x40, R16 ;  /* 0x000000400d008824 */ /* 0x000fe400078e0210 */
[----:B0-----:R-:W-:Y:S01]  /*69c0*/  FADD.FTZ R15, R9, R8 ;  /* 0x00000008090f7221 */ /* 0x001fe20000010000 */
[----:B------:R-:W-:Y:S01]  /*69d0*/  FSETP.NE.FTZ.AND P1, PT, R11, RZ, PT ;  /* 0x000000ff0b00720b */ /* 0x000fe20003f35000 */
[----:B------:R-:W-:Y:S01]  /*69e0*/  IMAD.U32 R9, RZ, RZ, UR20 ;  /* 0x00000014ff097e24 */ /* 0x000fe2000f8e00ff */
[----:B------:R-:W-:Y:S01]  /*69f0*/  @!P0 LEA R6, R0, UR42, 0x2 ;  /* 0x0000002a00068c11 */ /* 0x000fe2000f8e10ff */
[----:B------:R-:W-:Y:S01]  /*6a00*/  IMAD.MOV.U32 R0, RZ, RZ, -0x800000 ;  /* 0xff800000ff007424 */ /* 0x000fe200078e00ff */
[----:B------:R-:W-:-:S09]  /*6a10*/  FSETP.NE.FTZ.AND P2, PT, R15, RZ, PT ;  /* 0x000000ff0f00720b */ /* 0x000fd20003f55000 */
[----:B------:R-:W3:Y:S08]  /*6a20*/  @P1 MUFU.RCP R7, R11 ;  /* 0x0000000b00071308 */ /* 0x000ef00000001000 */
[----:B------:R-:W0:Y:S01]  /*6a30*/  @P2 MUFU.RCP R5, R15 ;  /* 0x0000000f00052308 */ /* 0x000e220000001000 */
[-C--:B---3--:R-:W-:Y:S01]  /*6a40*/  FMUL.FTZ R173, R24, R7.reuse ;  /* 0x0000000718ad7220 */ /* 0x088fe20000410000 */
[-C--:B------:R-:W-:Y:S01]  /*6a50*/  FMUL.FTZ R8, R25, R7.reuse ;  /* 0x0000000719087220 */ /* 0x080fe20000410000 */
[----:B------:R-:W-:Y:S05]  /*6a60*/  @!P0 STS [R6+0x28800], R7 ;  /* 0x0288000706008388 */ /* 0x000fea0000000800 */
[----:B------:R-:W1:Y:S01]  /*6a70*/  @P1 MUFU.LG2 R24, R11 ;  /* 0x0000000b00181308 */ /* 0x000e620000000c00 */
[----:B------:R-:W-:Y:S01]  /*6a80*/  FMUL.FTZ R172, R28, R7 ;  /* 0x000000071cac7220 */ /* 0x000fe20000410000 */
[----:B------:R-:W-:-:S02]  /*6a90*/  IMAD.U32 R28, RZ, RZ, UR20 ;  /* 0x00000014ff1c7e24 */ /* 0x000fc4000f8e00ff */
[-C--:B------:R-:W-:Y:S01]  /*6aa0*/  FMUL.FTZ R10, R29, R7.reuse ;  /* 0x000000071d0a7220 */ /* 0x080fe20000410000 */
[-C--:B--2---:R-:W-:Y:S01]  /*6ab0*/  FMUL.FTZ R165, R32, R7.reuse ;  /* 0x0000000720a57220 */ /* 0x084fe20000410000 */
[----:B0-----:R0:W-:Y:S01]  /*6ac0*/  @!P0 STS [R6+0x28820], R5 ;  /* 0x0288200506008388 */ /* 0x0011e20000000800 */
[-C--:B------:R-:W-:Y:S01]  /*6ad0*/  FMUL.FTZ R160, R33, R7.reuse ;  /* 0x0000000721a07220 */ /* 0x080fe20000410000 */
[-C--:B------:R-:W-:Y:S01]  /*6ae0*/  FMUL.FTZ R162, R36, R7.reuse ;  /* 0x0000000724a27220 */ /* 0x080fe20000410000 */
[----:B------:R-:W2:Y:S01]  /*6af0*/  @P2 MUFU.LG2 R25, R15 ;  /* 0x0000000f00192308 */ /* 0x000ea20000000c00 */
        /* <DEDUP_REMOVED lines=57> */
[----:B0-----:R-:W-:Y:S01]  /*6e90*/  @P1 FMUL.FTZ R6, R9, 0.69314718246459960938 ;  /* 0x3f31721809061820 */ /* 0x001fe20000410000 */
[----:B------:R-:W-:Y:S01]  /*6ea0*/  @P2 FMUL.FTZ R28, R28, 0.69314718246459960938 ;  /* 0x3f3172181c1c2820 */ /* 0x000fe20000410000 */
[----:B-1----:R-:W-:Y:S01]  /*6eb0*/  @P1 FMUL.FTZ R7, R24, 0.69314718246459960938 ;  /* 0x3f31721818071820 */ /* 0x002fe20000410000 */
[----:B--2---:R-:W-:Y:S01]  /*6ec0*/  @P2 FMUL.FTZ R25, R25, 0.69314718246459960938 ;  /* 0x3f31721819192820 */ /* 0x004fe20000410000 */
[-C--:B------:R-:W-:Y:S01]  /*6ed0*/  FMUL.FTZ R9, R26, R5.reuse ;  /* 0x000000051a097220 */ /* 0x080fe20000410000 */
[-C--:B------:R-:W-:Y:S01]  /*6ee0*/  FMUL.FTZ R11, R30, R5.reuse ;  /* 0x000000051e0b7220 */ /* 0x080fe20000410000 */
[-C--:B------:R-:W-:Y:S01]  /*6ef0*/  FMUL.FTZ R13, R42, R5.reuse ;  /* 0x000000052a0d7220 */ /* 0x080fe20000410000 */
[-C--:B------:R-:W-:Y:S01]  /*6f00*/  FMUL.FTZ R15, R46, R5.reuse ;  /* 0x000000052e0f7220 */ /* 0x080fe20000410000 */
[----:B------:R-:W-:Y:S01]  /*6f10*/  PLOP3.LUT P0, PT, PT, PT, PT, 0x8, 0x0 ;  /* 0x000000000000781c */ /* 0x000fe20003f0e170 */
        /* <DEDUP_REMOVED lines=63> */
.L_x_392:
[----:B------:R-:W0:Y:S08]  /*7310*/  S2UR UR4, SR_CgaCtaId ;  /* 0x00000000000479c3 */ /* 0x000e300000008800 */
[----:B------:R-:W-:Y:S06]  /*7320*/  BAR.SYNC.DEFER_BLOCKING 0x5, 0x180 ;  /* 0x0146000000007b1d */ /* 0x000fec0000010000 */
[----:B------:R-:W-:Y:S01]  /*7330*/  UMOV UR42, 0x400 ;  /* 0x00000400002a7882 */ /* 0x000fe20000000000 */
[----:B------:R-:W-:Y:S01]  /*7340*/  BSSY B0, `(.L_x_421) ;  /* 0x00002f8000007945 */ /* 0x000fe20003800000 */
[----:B0-----:R-:W-:-:S09]  /*7350*/  ULEA UR42, UR4, UR42, 0x18 ;  /* 0x0000002a042a7291 */ /* 0x001fd2000f8ec03f */
[----:B------:R-:W0:Y:S02]  /*7360*/  LDS.128 R4, [UR42+0x28cd0] ;  /* 0x028cd02aff047984 */ /* 0x000e240008000c00 */
[----:B0-----:R-:W-:Y:S02]  /*7370*/  R2UR UR5, R5 ;  /* 0x00000000050572ca */ /* 0x001fe400000e0000 */
[----:B------:R-:W-:Y:S01]  /*7380*/  R2UR UR6, R6 ;  /* 0x00000000060672ca */ /* 0x000fe200000e0000 */
[----:B------:R-:W-:Y:S06]  /*7390*/  BAR.ARV 0x4, 0x180 ;  /* 0x0106000000007b1d */ /* 0x000fec0000002000 */
[----:B------:R-:W-:Y:S08]  /*73a0*/  @P0 BRA `(.L_x_422) ;  /* 0x0000002000380947 */ /* 0x000ff00003800000 */
[----:B------:R-:W0:Y:S08]  /*73b0*/  S2UR UR4, SR_SWINHI ;  /* 0x00000000000479c3 */ /* 0x000e300000002f00 */
[----:B------:R-:W-:Y:S01]  /*73c0*/  BAR.SYNC.DEFER_BLOCKING 0x1, 0x100 ;  /* 0x0044000000007b1d */ /* 0x000fe20000010000 */
[----:B------:R-:W-:Y:S01]  /*73d0*/  F2FP.F16.F32.PACK_AB R8, R8, R173 ;  /* 0x000000ad0808723e */ /* 0x000fe200000000ff */
[----:B------:R-:W-:Y:S01]  /*73e0*/  USHF.L.U32 UR10, UR43, 0x2, URZ ;  /* 0x000000022b0a7899 */ /* 0x000fe2000800063f */
[----:B------:R-:W-:Y:S01]  /*73f0*/  F2FP.F16.F32.PACK_AB R9, R27, R9 ;  /* 0x000000091b09723e */ /* 0x000fe200000000ff */
[----:B------:R-:W-:Y:S01]  /*7400*/  USHF.L.U64.HI UR11, UR43, 0x2, UR44 ;  /* 0x000000022b0b7899 */ /* 0x000fe2000801022c */
[----:B------:R-:W-:-:S02]  /*7410*/  F2FP.F16.F32.PACK_AB R10, R10, R172 ;  /* 0x000000ac0a0a723e */ /* 0x000fc400000000ff */
[----:B------:R-:W-:Y:S02]  /*7420*/  F2FP.F16.F32.PACK_AB R11, R31, R11 ;  /* 0x0000000b1f0b723e */ /* 0x000fe400000000ff */
[----:B------:R-:W-:Y:S02]  /*7430*/  F2FP.F16.F32.PACK_AB R48, R49, R48 ;  /* 0x000000303130723e */ /* 0x000fe400000000ff */
[----:B------:R-:W-:Y:S02]  /*7440*/  F2FP.F16.F32.PACK_AB R12, R12, R158 ;  /* 0x0000009e0c0c723e */ /* 0x000fe400000000ff */
[----:B------:R-:W-:Y:S02]  /*7450*/  F2FP.F16.F32.PACK_AB R13, R43, R13 ;  /* 0x0000000d2b0d723e */ /* 0x000fe400000000ff */
[----:B------:R-:W-:Y:S02]  /*7460*/  F2FP.F16.F32.PACK_AB R14, R45, R14 ;  /* 0x0000000e2d0e723e */ /* 0x000fe400000000ff */
[----:B------:R-:W-:-:S02]  /*7470*/  F2FP.F16.F32.PACK_AB R15, R47, R15 ;  /* 0x0000000f2f0f723e */ /* 0x000fc400000000ff */
[----:B------:R-:W-:Y:S02]  /*7480*/  F2FP.F16.F32.PACK_AB R49, R51, R50 ;  /* 0x000000323331723e */ /* 0x000fe400000000ff */
[----:B------:R-:W-:Y:S01]  /*7490*/  F2FP.F16.F32.PACK_AB R56, R57, R56 ;  /* 0x000000383938723e */ /* 0x000fe200000000ff */
[----:B------:R-:W-:Y:S01]  /*74a0*/  UMOV UR8, UR42 ;  /* 0x0000002a00087c82 */ /* 0x000fe20008000000 */
[----:B0-----:R-:W-:Y:S01]  /*74b0*/  UMOV UR9, UR4 ;  /* 0x0000000400097c82 */ /* 0x001fe20008000000 */
[----:B------:R-:W-:Y:S01]  /*74c0*/  F2FP.F16.F32.PACK_AB R50, R53, R52 ;  /* 0x000000343532723e */ /* 0x000fe200000000ff */
[----:B------:R-:W-:Y:S01]  /*74d0*/  IMAD.U32 R174, RZ, RZ, UR8 ;  /* 0x00000008ffae7e24 */ /* 0x000fe2000f8e00ff */
[----:B------:R-:W-:Y:S01]  /*74e0*/  F2FP.F16.F32.PACK_AB R51, R55, R54 ;  /* 0x000000363733723e */ /* 0x000fe200000000ff */
[----:B------:R-:W-:Y:S01]  /*74f0*/  IMAD.U32 R175, RZ, RZ, UR9 ;  /* 0x00000009ffaf7e24 */ /* 0x000fe2000f8e00ff */
[----:B------:R-:W-:Y:S01]  /*7500*/  F2FP.F16.F32.PACK_AB R57, R59, R58 ;  /* 0x0000003a3b39723e */ /* 0x000fe200000000ff */
[----:B------:R-:W-:Y:S01]  /*7510*/  ULDC.64 UR8, c[0x0][0xc00] ;  /* 0x0003000000087ab9 */ /* 0x000fe20000000a00 */
[----:B------:R-:W-:Y:S01]  /*7520*/  F2FP.F16.F32.PACK_AB R64, R65, R64 ;  /* 0x000000404140723e */ /* 0x000fe200000000ff */
[----:B------:R-:W-:Y:S01]  /*7530*/  IMAD.WIDE R126, R196, 0x2, R174 ;  /* 0x00000002c47e7825 */ /* 0x000fe200078e02ae */
[----:B------:R-:W-:Y:S01]  /*7540*/  F2FP.F16.F32.PACK_AB R58, R61, R60 ;  /* 0x0000003c3d3a723e */ /* 0x000fe200000000ff */
[----:B------:R-:W-:Y:S01]  /*7550*/  UISETP.NE.U32.AND UP0, UPT, UR8, URZ, UPT ;  /* 0x0000003f0800728c */ /* 0x000fe2000bf05070 */
[----:B------:R-:W-:Y:S01]  /*7560*/  F2FP.F16.F32.PACK_AB R59, R63, R62 ;  /* 0x0000003e3f3b723e */ /* 0x000fe200000000ff */
[----:B------:R-:W-:Y:S01]  /*7570*/  UIADD3 UR4, UP1, UR10, UR8, URZ ;  /* 0x000000080a047290 */ /* 0x000fe2000ff3e03f */
[C---:B------:R-:W-:Y:S01]  /*7580*/  IADD3 R177, P1, R126.reuse, 0x20, RZ ;  /* 0x000000207eb17810 */ /* 0x040fe20007f3e0ff */
[----:B------:R-:W-:Y:S01]  /*7590*/  UISETP.NE.AND.EX UP0, UPT, UR9, URZ, UPT, UP0 ;  /* 0x0000003f0900728c */ /* 0x000fe2000bf05300 */
[C---:B------:R-:W-:Y:S01]  /*75a0*/  LOP3.LUT R5, R126.reuse, 0x380, RZ, 0xc0, !PT ;  /* 0x000003807e057812 */ /* 0x040fe200078ec0ff */
[----:B------:R-:W-:Y:S01]  /*75b0*/  UIADD3.X UR7, UR11, UR9, URZ, UP1, !UPT ;  /* 0x000000090b077290 */ /* 0x000fe20008ffe43f */
[C---:B------:R-:W-:Y:S01]  /*75c0*/  IADD3 R179, P0, R126.reuse, 0x40, RZ ;  /* 0x000000407eb37810 */ /* 0x040fe20007f1e0ff */
[--C-:B------:R-:W-:Y:S01]  /*75d0*/  IMAD.X R25, RZ, RZ, R127.reuse, P1 ;  /* 0x000000ffff197224 */ /* 0x100fe200008e067f */
[C---:B------:R-:W-:Y:S01]  /*75e0*/  IADD3 R181, P4, R126.reuse, 0x60, RZ ;  /* 0x000000607eb57810 */ /* 0x040fe20007f9e0ff */
[----:B------:R-:W-:Y:S01]  /*75f0*/  ULDC.64 UR8, c[0x0][0xc08] ;  /* 0x0003020000087ab9 */ /* 0x000fe20000000a00 */
[C---:B------:R-:W-:Y:S01]  /*7600*/  IADD3 R183, P3, R126.reuse, 0x2000, RZ ;  /* 0x000020007eb77810 */ /* 0x040fe20007f7e0ff */
[--C-:B------:R-:W-:Y:S01]  /*7610*/  IMAD.X R29, RZ, RZ, R127.reuse, P0 ;  /* 0x000000ffff1d7224 */ /* 0x100fe200000e067f */
[C---:B------:R-:W-:Y:S01]  /*7620*/  IADD3 R205, P6, R126.reuse, 0x2020, RZ ;  /* 0x000020207ecd7810 */ /* 0x040fe20007fde0ff */
[--C-:B------:R-:W-:Y:S01]  /*7630*/  IMAD.X R33, RZ, RZ, R127.reuse, P4 ;  /* 0x000000ffff217224 */ /* 0x100fe200020e067f */
[C---:B------:R-:W-:Y:S01]  /*7640*/  IADD3 R207, P5, R126.reuse, 0x2040, RZ ;  /* 0x000020407ecf7810 */ /* 0x040fe20007fbe0ff */
[--C-:B------:R-:W-:Y:S01]  /*7650*/  IMAD.X R37, RZ, RZ, R127.reuse, P3 ;  /* 0x000000ffff257224 */ /* 0x100fe200018e067f */
[C---:B------:R-:W-:Y:S01]  /*7660*/  IADD3 R209, P2, R126.reuse, 0x2060, RZ ;  /* 0x000020607ed17810 */ /* 0x040fe20007f5e0ff */
[--C-:B------:R-:W-:Y:S01]  /*7670*/  IMAD.X R41, RZ, RZ, R127.reuse, P6 ;  /* 0x000000ffff297224 */ /* 0x100fe200030e067f */
[----:B------:R-:W-:Y:S01]  /*7680*/  IADD3 R211, P1, R126, 0x4000, RZ ;  /* 0x000040007ed37810 */ /* 0x000fe20007f3e0ff */
[--C-:B------:R-:W-:Y:S01]  /*7690*/  IMAD.X R91, RZ, RZ, R127.reuse, P5 ;  /* 0x000000ffff5b7224 */ /* 0x100fe200028e067f */
[----:B------:R-:W-:Y:S01]  /*76a0*/  SHF.R.U64 R5, R5, 0x3, RZ ;  /* 0x0000000305057819 */ /* 0x000fe200000012ff */
[--C-:B------:R-:W-:Y:S01]  /*76b0*/  IMAD.X R95, RZ, RZ, R127.reuse, P2 ;  /* 0x000000ffff5f7224 */ /* 0x100fe200010e067f */
[----:B------:R-:W-:Y:S01]  /*76c0*/  LOP3.LUT R24, R177, 0x380, RZ, 0xc0, !PT ;  /* 0x00000380b1187812 */ /* 0x000fe200078ec0ff */
[----:B------:R-:W-:Y:S01]  /*76d0*/  IMAD.X R99, RZ, RZ, R127, P1 ;  /* 0x000000ffff637224 */ /* 0x000fe200008e067f */
[----:B------:R-:W-:-:S02]  /*76e0*/  LOP3.LUT R28, R179, 0x380, RZ, 0xc0, !PT ;  /* 0x00000380b31c7812 */ /* 0x000fc400078ec0ff */
[----:B------:R-:W-:Y:S02]  /*76f0*/  LOP3.LUT R36, R183, 0x380, RZ, 0xc0, !PT ;  /* 0x00000380b7247812 */ /* 0x000fe400078ec0ff */
[C---:B------:R-:W-:Y:S02]  /*7700*/  IADD3 R102, P0, R126.reuse, 0x4020, RZ ;  /* 0x000040207e667810 */ /* 0x040fe40007f1e0ff */
[C---:B------:R-:W-:Y:S02]  /*7710*/  IADD3 R106, P4, R126.reuse, 0x4040, RZ ;  /* 0x000040407e6a7810 */ /* 0x040fe40007f9e0ff */
        /* <DEDUP_REMOVED lines=10> */
[----:B------:R-:W-:Y:S01]  /*77c0*/  LOP3.LUT R32, R181, 0x380, RZ, 0xc0, !PT ;  /* 0x00000380b5207812 */ /* 0x000fe200078ec0ff */
[--C-:B------:R-:W-:Y:S01]  /*77d0*/  IMAD.X R123, RZ, RZ, R127.reuse, P2 ;  /* 0x000000ffff7b7224 */ /* 0x100fe200010e067f */
[----:B------:R-:W-:Y:S01]  /*77e0*/  LOP3.LUT R126, R5, R126, RZ, 0x3c, !PT ;  /* 0x0000007e057e7212 */ /* 0x000fe200078e3cff */
[----:B------:R-:W-:Y:S01]  /*77f0*/  IMAD.X R5, RZ, RZ, R127, P1 ;  /* 0x000000ffff057224 */ /* 0x000fe200008e067f */
[----:B------:R-:W-:-:S02]  /*7800*/  SHF.R.U64 R24, R24, 0x3, RZ ;  /* 0x0000000318187819 */ /* 0x000fc400000012ff */
[----:B------:R-:W-:Y:S02]  /*7810*/  SHF.R.U64 R28, R28, 0x3, RZ ;  /* 0x000000031c1c7819 */ /* 0x000fe400000012ff */
[----:B------:R-:W-:Y:S02]  /*7820*/  SHF.R.U64 R36, R36, 0x3, RZ ;  /* 0x0000000324247819 */ /* 0x000fe400000012ff */
[----:B------:R-:W-:Y:S02]  /*7830*/  LOP3.LUT R40, R205, 0x380, RZ, 0xc0, !PT ;  /* 0x00000380cd287812 */ /* 0x000fe400078ec0ff */
[----:B------:R-:W-:Y:S02]  /*7840*/  SHF.R.U64 R32, R32, 0x3, RZ ;  /* 0x0000000320207819 */ /* 0x000fe400000012ff */
[----:B------:R-:W-:Y:S02]  /*7850*/  LOP3.LUT R90, R207, 0x380, RZ, 0xc0, !PT ;  /* 0x00000380cf5a7812 */ /* 0x000fe400078ec0ff */
[----:B------:R-:W-:-:S02]  /*7860*/  LOP3.LUT R94, R209, 0x380, RZ, 0xc0, !PT ;  /* 0x00000380d15e7812 */ /* 0x000fc400078ec0ff */
[----:B------:R-:W-:Y:S02]  /*7870*/  MOV R126, R126 ;  /* 0x0000007e007e7202 */ /* 0x000fe40000000f00 */
[----:B------:R-:W-:Y:S02]  /*7880*/  LOP3.LUT R24, R24, R177, RZ, 0x3c, !PT ;  /* 0x000000b118187212 */ /* 0x000fe400078e3cff */
[----:B------:R-:W-:Y:S01]  /*7890*/  LOP3.LUT R98, R211, 0x380, RZ, 0xc0, !PT ;  /* 0x00000380d3627812 */ /* 0x000fe200078ec0ff */
[----:B------:R0:W-:Y:S01]  /*78a0*/  STSM.16.M88.4 [R126], R8 ;  /* 0x000000087e007844 */ /* 0x0001e20000000200 */
[----:B------:R-:W-:Y:S02]  /*78b0*/  LOP3.LUT R28, R28, R179, RZ, 0x3c, !PT ;  /* 0x000000b31c1c7212 */ /* 0x000fe400078e3cff */
[----:B------:R-:W-:Y:S02]  /*78c0*/  LOP3.LUT R36, R36, R183, RZ, 0x3c, !PT ;  /* 0x000000b724247212 */ /* 0x000fe400078e3cff */
[----:B------:R-:W-:-:S02]  /*78d0*/  SHF.R.U64 R40, R40, 0x3, RZ ;  /* 0x0000000328287819 */ /* 0x000fc400000012ff */
[----:B------:R-:W-:Y:S02]  /*78e0*/  LOP3.LUT R177, R102, 0x380, RZ, 0xc0, !PT ;  /* 0x0000038066b17812 */ /* 0x000fe400078ec0ff */
[----:B------:R-:W-:Y:S02]  /*78f0*/  LOP3.LUT R27, R6, 0x380, RZ, 0xc0, !PT ;  /* 0x00000380061b7812 */ /* 0x000fe400078ec0ff */
[----:B------:R-:W-:Y:S02]  /*7900*/  LOP3.LUT R32, R32, R181, RZ, 0x3c, !PT ;  /* 0x000000b520207212 */ /* 0x000fe400078e3cff */
[----:B------:R-:W-:Y:S02]  /*7910*/  SHF.R.U64 R90, R90, 0x3, RZ ;  /* 0x000000035a5a7819 */ /* 0x000fe400000012ff */
[----:B------:R-:W-:Y:S02]  /*7920*/  LOP3.LUT R179, R106, 0x380, RZ, 0xc0, !PT ;  /* 0x000003806ab37812 */ /* 0x000fe400078ec0ff */
[----:B------:R-:W-:-:S02]  /*7930*/  LOP3.LUT R183, R114, 0x380, RZ, 0xc0, !PT ;  /* 0x0000038072b77812 */ /* 0x000fc400078ec0ff */
[----:B------:R-:W-:Y:S02]  /*7940*/  SHF.R.U64 R94, R94, 0x3, RZ ;  /* 0x000000035e5e7819 */ /* 0x000fe400000012ff */
[----:B------:R-:W-:Y:S02]  /*7950*/  LOP3.LUT R181, R110, 0x380, RZ, 0xc0, !PT ;  /* 0x000003806eb57812 */ /* 0x000fe400078ec0ff */
[----:B------:R-:W-:Y:S02]  /*7960*/  SHF.R.U64 R98, R98, 0x3, RZ ;  /* 0x0000000362627819 */ /* 0x000fe400000012ff */
[----:B------:R-:W-:Y:S02]  /*7970*/  LOP3.LUT R40, R40, R205, RZ, 0x3c, !PT ;  /* 0x000000cd28287212 */ /* 0x000fe400078e3cff */
[----:B------:R-:W-:Y:S02]  /*7980*/  SHF.R.U64 R177, R177, 0x3, RZ ;  /* 0x00000003b1b17819 */ /* 0x000fe400000012ff */
[----:B------:R-:W-:-:S02]  /*7990*/  LOP3.LUT R118, R3, 0x380, RZ, 0xc0, !PT ;  /* 0x0000038003767812 */ /* 0x000fc400078ec0ff */
[----:B------:R-:W-:Y:S02]  /*79a0*/  SHF.R.U64 R27, R27, 0x3, RZ ;  /* 0x000000031b1b7819 */ /* 0x000fe400000012ff */
[----:B------:R-:W-:Y:S02]  /*79b0*/  MOV R31, R24 ;  /* 0x00000018001f7202 */ /* 0x000fe40000000f00 */
[----:B0-----:R-:W-:Y:S02]  /*79c0*/  F2FP.F16.F32.PACK_AB R8, R160, R165 ;  /* 0x000000a5a008723e */ /* 0x001fe400000000ff */
[----:B------:R-:W-:Y:S02]  /*79d0*/  F2FP.F16.F32.PACK_AB R9, R35, R34 ;  /* 0x000000222309723e */ /* 0x000fe400000000ff */
[----:B------:R-:W-:Y:S02]  /*79e0*/  F2FP.F16.F32.PACK_AB R10, R156, R162 ;  /* 0x000000a29c0a723e */ /* 0x000fe400000000ff */
[----:B------:R-:W-:-:S02]  /*79f0*/  F2FP.F16.F32.PACK_AB R11, R39, R38 ;  /* 0x00000026270b723e */ /* 0x000fc400000000ff */
[----:B------:R-:W-:Y:S02]  /*7a00*/  LOP3.LUT R90, R90, R207, RZ, 0x3c, !PT ;  /* 0x000000cf5a5a7212 */ /* 0x000fe400078e3cff */
[----:B------:R-:W-:Y:S01]  /*7a10*/  SHF.R.U64 R179, R179, 0x3, RZ ;  /* 0x00000003b3b37819 */ /* 0x000fe200000012ff */
[----:B------:R0:W-:Y:S01]  /*7a20*/  STSM.16.M88.4 [R31], R8 ;  /* 0x000000081f007844 */ /* 0x0001e20000000200 */
[----:B------:R-:W-:Y:S02]  /*7a30*/  SHF.R.U64 R183, R183, 0x3, RZ ;  /* 0x00000003b7b77819 */ /* 0x000fe400000012ff */
[----:B------:R-:W-:Y:S02]  /*7a40*/  MOV R28, R28 ;  /* 0x0000001c001c7202 */ /* 0x000fe40000000f00 */
[----:B------:R-:W-:Y:S02]  /*7a50*/  LOP3.LUT R94, R94, R209, RZ, 0x3c, !PT ;  /* 0x000000d15e5e7212 */ /* 0x000fe400078e3cff */
[----:B------:R-:W-:Y:S01]  /*7a60*/  SHF.R.U64 R181, R181, 0x3, RZ ;  /* 0x00000003b5b57819 */ /* 0x000fe200000012ff */
[----:B------:R-:W-:Y:S01]  /*7a70*/  STSM.16.M88.4 [R28], R12 ;  /* 0x0000000c1c007844 */ /* 0x000fe20000000200 */
[----:B------:R-:W-:-:S02]  /*7a80*/  LOP3.LUT R127, R4, 0x380, RZ, 0xc0, !PT ;  /* 0x00000380047f7812 */ /* 0x000fc400078ec0ff */
[----:B------:R-:W-:Y:S02]  /*7a90*/  MOV R32, R32 ;  /* 0x0000002000207202 */ /* 0x000fe40000000f00 */
[----:B------:R-:W-:Y:S02]  /*7aa0*/  LOP3.LUT R98, R98, R211, RZ, 0x3c, !PT ;  /* 0x000000d362627212 */ /* 0x000fe400078e3cff */
[----:B------:R-:W-:Y:S01]  /*7ab0*/  MOV R36, R36 ;  /* 0x0000002400247202 */ /* 0x000fe20000000f00 */
[----:B------:R-:W-:Y:S01]  /*7ac0*/  STSM.16.M88.4 [R32], R48 ;  /* 0x0000003020007844 */ /* 0x000fe20000000200 */
[----:B------:R-:W-:Y:S02]  /*7ad0*/  F2FP.F16.F32.PACK_AB R65, R67, R66 ;  /* 0x000000424341723e */ /* 0x000fe400000000ff */
[----:B------:R-:W-:Y:S01]  /*7ae0*/  F2FP.F16.F32.PACK_AB R72, R73, R72 ;  /* 0x000000484948723e */ /* 0x000fe200000000ff */
[----:B------:R-:W-:Y:S01]  /*7af0*/  STSM.16.M88.4 [R36], R56 ;  /* 0x0000003824007844 */ /* 0x000fe20000000200 */
[----:B------:R-:W-:-:S02]  /*7b00*/  LOP3.LUT R102, R177, R102, RZ, 0x3c, !PT ;  /* 0x00000066b1667212 */ /* 0x000fc400078e3cff */
[----:B------:R-:W-:Y:S02]  /*7b10*/  SHF.R.U64 R118, R118, 0x3, RZ ;  /* 0x0000000376767819 */ /* 0x000fe400000012ff */
[----:B------:R-:W-:Y:S02]  /*7b20*/  LOP3.LUT R122, R27, R6, RZ, 0x3c, !PT ;  /* 0x000000061b7a7212 */ /* 0x000fe400078e3cff */
[----:B------:R-:W-:Y:S02]  /*7b30*/  MOV R40, R40 ;  /* 0x0000002800287202 */ /* 0x000fe40000000f00 */
[----:B------:R-:W-:Y:S02]  /*7b40*/  F2FP.F16.F32.PACK_AB R66, R69, R68 ;  /* 0x000000444542723e */ /* 0x000fe400000000ff */
[----:B------:R-:W-:Y:S02]  /*7b50*/  F2FP.F16.F32.PACK_AB R67, R71, R70 ;  /* 0x000000464743723e */ /* 0x000fe400000000ff */
[----:B------:R-:W-:-:S02]  /*7b60*/  F2FP.F16.F32.PACK_AB R73, R75, R74 ;  /* 0x0000004a4b49723e */ /* 0x000fc400000000ff */
[----:B------:R-:W-:Y:S01]  /*7b70*/  F2FP.F16.F32.PACK_AB R80, R81, R80 ;  /* 0x000000505150723e */ /* 0x000fe200000000ff */
[----:B------:R-:W-:Y:S01]  /*7b80*/  STSM.16.M88.4 [R40], R64 ;  /* 0x0000004028007844 */ /* 0x000fe20000000200 */
[----:B------:R-:W-:Y:S02]  /*7b90*/  LOP3.LUT R106, R179, R106, RZ, 0x3c, !PT ;  /* 0x0000006ab36a7212 */ /* 0x000fe400078e3cff */
[----:B------:R-:W-:Y:S02]  /*7ba0*/  LOP3.LUT R114, R183, R114, RZ, 0x3c, !PT ;  /* 0x00000072b7727212 */ /* 0x000fe400078e3cff */
[----:B------:R-:W-:Y:S02]  /*7bb0*/  MOV R27, R90 ;  /* 0x0000005a001b7202 */ /* 0x000fe40000000f00 */
[----:B------:R-:W-:Y:S02]  /*7bc0*/  F2FP.F16.F32.PACK_AB R74, R77, R76 ;  /* 0x0000004c4d4a723e */ /* 0x000fe400000000ff */
[----:B------:R-:W-:-:S02]  /*7bd0*/  F2FP.F16.F32.PACK_AB R75, R79, R78 ;  /* 0x0000004e4f4b723e */ /* 0x000fc400000000ff */
[----:B------:R-:W-:Y:S02]  /*7be0*/  F2FP.F16.F32.PACK_AB R81, R83, R82 ;  /* 0x000000525351723e */ /* 0x000fe400000000ff */
[----:B------:R-:W-:Y:S01]  /*7bf0*/  LOP3.LUT R110, R181, R110, RZ, 0x3c, !PT ;  /* 0x0000006eb56e7212 */ /* 0x000fe200078e3cff */
[----:B------:R-:W-:Y:S01]  /*7c00*/  STSM.16.M88.4 [R27], R72 ;  /* 0x000000481b007844 */ /* 0x000fe20000000200 */
[----:B------:R-:W-:Y:S02]  /*7c10*/  SHF.R.U64 R127, R127, 0x3, RZ ;  /* 0x000000037f7f7819 */ /* 0x000fe400000012ff */
[----:B------:R-:W-:Y:S02]  /*7c20*/  MOV R94, R94 ;  /* 0x0000005e005e7202 */ /* 0x000fe40000000f00 */
[----:B------:R-:W-:Y:S02]  /*7c30*/  F2FP.F16.F32.PACK_AB R82, R85, R84 ;  /* 0x000000545552723e */ /* 0x000fe400000000ff */
[----:B------:R-:W-:-:S02]  /*7c40*/  F2FP.F16.F32.PACK_AB R83, R87, R86 ;  /* 0x000000565753723e */ /* 0x000fc400000000ff */
[----:B------:R-:W-:Y:S02]  /*7c50*/  F2FP.F16.F32.PACK_AB R88, R89, R88 ;  /* 0x000000585958723e */ /* 0x000fe400000000ff */
[----:B------:R-:W-:Y:S01]  /*7c60*/  MOV R6, R98 ;  /* 0x0000006200067202 */ /* 0x000fe20000000f00 */
[----:B------:R-:W-:Y:S01]  /*7c70*/  STSM.16.M88.4 [R94], R80 ;  /* 0x000000505e007844 */ /* 0x000fe20000000200 */
[----:B------:R-:W-:Y:S02]  /*7c80*/  F2FP.F16.F32.PACK_AB R89, R26, R21 ;  /* 0x000000151a59723e */ /* 0x000fe400000000ff */
[----:B------:R-:W-:Y:S02]  /*7c90*/  F2FP.F16.F32.PACK_AB R90, R93, R92 ;  /* 0x0000005c5d5a723e */ /* 0x000fe400000000ff */
[----:B------:R-:W-:Y:S02]  /*7ca0*/  F2FP.F16.F32.PACK_AB R91, R42, R30 ;  /* 0x0000001e2a5b723e */ /* 0x000fe400000000ff */
[----:B------:R-:W-:-:S02]  /*7cb0*/  F2FP.F16.F32.PACK_AB R96, R97, R96 ;  /* 0x000000606160723e */ /* 0x000fc400000000ff */
[----:B------:R-:W-:Y:S01]  /*7cc0*/  LOP3.LUT R118, R118, R3, RZ, 0x3c, !PT ;  /* 0x0000000376767212 */ /* 0x000fe200078e3cff */
[----:B------:R-:W-:Y:S01]  /*7cd0*/  STSM.16.M88.4 [R6], R88 ;  /* 0x0000005806007844 */ /* 0x000fe20000000200 */
[----:B------:R-:W-:Y:S02]  /*7ce0*/  MOV R102, R102 ;  /* 0x0000006600667202 */ /* 0x000fe40000000f00 */
[----:B------:R-:W-:Y:S02]  /*7cf0*/  F2FP.F16.F32.PACK_AB R97, R46, R44 ;  /* 0x0000002c2e61723e */ /* 0x000fe400000000ff */
[----:B------:R-:W-:Y:S02]  /*7d00*/  F2FP.F16.F32.PACK_AB R98, R101, R100 ;  /* 0x000000646562723e */ /* 0x000fe400000000ff */
[----:B------:R-:W-:Y:S02]  /*7d10*/  F2FP.F16.F32.PACK_AB R99, R154, R153 ;  /* 0x000000999a63723e */ /* 0x000fe400000000ff */
[----:B------:R-:W-:-:S02]  /*7d20*/  MOV R106, R106 ;  /* 0x0000006a006a7202 */ /* 0x000fc40000000f00 */
[----:B------:R-:W-:Y:S01]  /*7d30*/  MOV R3, R114 ;  /* 0x0000007200037202 */ /* 0x000fe20000000f00 */
[----:B------:R-:W-:Y:S01]  /*7d40*/  STSM.16.M88.4 [R102], R96 ;  /* 0x0000006066007844 */ /* 0x000fe20000000200 */
[----:B------:R-:W-:Y:S02]  /*7d50*/  F2FP.F16.F32.PACK_AB R156, R105, R104 ;  /* 0x00000068699c723e */ /* 0x000fe400000000ff */
[----:B------:R-:W-:Y:S02]  /*7d60*/  F2FP.F16.F32.PACK_AB R157, R157, R155 ;  /* 0x0000009b9d9d723e */ /* 0x000fe400000000ff */
[----:B------:R-:W-:Y:S02]  /*7d70*/  F2FP.F16.F32.PACK_AB R158, R109, R108 ;  /* 0x0000006c6d9e723e */ /* 0x000fe400000000ff */
[----:B------:R-:W-:Y:S02]  /*7d80*/  F2FP.F16.F32.PACK_AB R159, R161, R159 ;  /* 0x0000009fa19f723e */ /* 0x000fe400000000ff */
[----:B------:R-:W-:-:S02]  /*7d90*/  F2FP.F16.F32.PACK_AB R112, R113, R112 ;  /* 0x000000707170723e */ /* 0x000fc400000000ff */
[----:B------:R-:W-:Y:S01]  /*7da0*/  LOP3.LUT R4, R127, R4, RZ, 0x3c, !PT ;  /* 0x000000047f047212 */ /* 0x000fe200078e3cff */
[----:B------:R-:W-:Y:S01]  /*7db0*/  STSM.16.M88.4 [R106], R156 ;  /* 0x0000009c6a007844 */ /* 0x000fe20000000200 */
[----:B------:R-:W-:Y:S02]  /*7dc0*/  MOV R110, R110 ;  /* 0x0000006e006e7202 */ /* 0x000fe40000000f00 */
[----:B------:R-:W-:Y:S02]  /*7dd0*/  MOV R25, R122 ;  /* 0x0000007a00197202 */ /* 0x000fe40000000f00 */
[----:B------:R-:W-:Y:S02]  /*7de0*/  F2FP.F16.F32.PACK_AB R113, R164, R163 ;  /* 0x000000a3a471723e */ /* 0x000fe400000000ff */
[----:B------:R-:W-:Y:S02]  /*7df0*/  F2FP.F16.F32.PACK_AB R114, R117, R116 ;  /* 0x000000747572723e */ /* 0x000fe400000000ff */
[----:B------:R-:W-:-:S02]  /*7e00*/  F2FP.F16.F32.PACK_AB R115, R167, R166 ;  /* 0x000000a6a773723e */ /* 0x000fc400000000ff */
[----:B------:R-:W-:Y:S02]  /*7e10*/  F2FP.F16.F32.PACK_AB R120, R121, R120 ;  /* 0x000000787978723e */ /* 0x000fe400000000ff */
[----:B------:R-:W-:Y:S01]  /*7e20*/  F2FP.F16.F32.PACK_AB R128, R129, R128 ;  /* 0x000000808180723e */ /* 0x000fe200000000ff */
[----:B------:R-:W-:Y:S01]  /*7e30*/  STSM.16.M88.4 [R110], R112 ;  /* 0x000000706e007844 */ /* 0x000fe20000000200 */
[----:B------:R-:W-:Y:S02]  /*7e40*/  F2FP.F16.F32.PACK_AB R121, R169, R168 ;  /* 0x000000a8a979723e */ /* 0x000fe400000000ff */
[----:B------:R-:W-:Y:S02]  /*7e50*/  F2FP.F16.F32.PACK_AB R122, R125, R124 ;  /* 0x0000007c7d7a723e */ /* 0x000fe400000000ff */
[----:B------:R-:W-:Y:S02]  /*7e60*/  F2FP.F16.F32.PACK_AB R123, R171, R170 ;  /* 0x000000aaab7b723e */ /* 0x000fe400000000ff */
[----:B------:R-:W-:-:S02]  /*7e70*/  F2FP.F16.F32.PACK_AB R129, R131, R130 ;  /* 0x000000828381723e */ /* 0x000fc400000000ff */
[----:B------:R-:W-:Y:S01]  /*7e80*/  F2FP.F16.F32.PACK_AB R136, R137, R136 ;  /* 0x000000888988723e */ /* 0x000fe200000000ff */
[----:B------:R1:W-:Y:S01]  /*7e90*/  STSM.16.M88.4 [R3], R120 ;  /* 0x0000007803007844 */ /* 0x0003e20000000200 */
[----:B------:R-:W-:Y:S02]  /*7ea0*/  MOV R118, R118 ;  /* 0x0000007600767202 */ /* 0x000fe40000000f00 */
[----:B------:R-:W-:Y:S02]  /*7eb0*/  F2FP.F16.F32.PACK_AB R130, R133, R132 ;  /* 0x000000848582723e */ /* 0x000fe400000000ff */
[----:B------:R-:W-:Y:S02]  /*7ec0*/  F2FP.F16.F32.PACK_AB R131, R135, R134 ;  /* 0x000000868783723e */ /* 0x000fe400000000ff */
[----:B------:R-:W-:Y:S02]  /*7ed0*/  F2FP.F16.F32.PACK_AB R137, R139, R138 ;  /* 0x0000008a8b89723e */ /* 0x000fe400000000ff */
[----:B------:R-:W-:Y:S01]  /*7ee0*/  F2FP.F16.F32.PACK_AB R144, R145, R144 ;  /* 0x000000909190723e */ /* 0x000fe200000000ff */
[----:B------:R-:W-:Y:S01]  /*7ef0*/  STSM.16.M88.4 [R118], R128 ;  /* 0x0000008076007844 */ /* 0x000fe20000000200 */
[----:B------:R-:W-:-:S02]  /*7f00*/  F2FP.F16.F32.PACK_AB R138, R141, R140 ;  /* 0x0000008c8d8a723e */ /* 0x000fc400000000ff */
[----:B------:R-:W-:Y:S02]  /*7f10*/  F2FP.F16.F32.PACK_AB R139, R143, R142 ;  /* 0x0000008e8f8b723e */ /* 0x000fe400000000ff */
[----:B------:R-:W-:Y:S02]  /*7f20*/  F2FP.F16.F32.PACK_AB R145, R147, R146 ;  /* 0x000000929391723e */ /* 0x000fe400000000ff */
[----:B------:R-:W-:Y:S01]  /*7f30*/  MOV R24, R4 ;  /* 0x0000000400187202 */ /* 0x000fe20000000f00 */
[----:B------:R-:W-:Y:S01]  /*7f40*/  STSM.16.M88.4 [R25], R136 ;  /* 0x0000008819007844 */ /* 0x000fe20000000200 */
[----:B------:R-:W-:Y:S01]  /*7f50*/  F2FP.F16.F32.PACK_AB R146, R149, R148 ;  /* 0x000000949592723e */ /* 0x000fe200000000ff */
[----:B------:R-:W-:Y:S01]  /*7f60*/  UISETP.NE.U32.AND UP1, UPT, UR8, URZ, UPT ;  /* 0x0000003f0800728c */ /* 0x000fe2000bf25070 */
[----:B------:R-:W-:Y:S01]  /*7f70*/  F2FP.F16.F32.PACK_AB R147, R151, R150 ;  /* 0x000000969793723e */ /* 0x000fe200000000ff */
[----:B------:R-:W-:Y:S01]  /*7f80*/  IMAD.U32 R4, RZ, RZ, UR4 ;  /* 0x00000004ff047e24 */ /* 0x000fe2000f8e00ff */
[----:B------:R-:W-:Y:S01]  /*7f90*/  PLOP3.LUT P0, PT, PT, PT, UP0, 0x80, 0x0 ;  /* 0x000000000000781c */ /* 0x000fe20003f0f008 */
[----:B------:R-:W-:-:S02]  /*7fa0*/  IMAD.U32 R5, RZ, RZ, UR7 ;  /* 0x00000007ff057e24 */ /* 0x000fc4000f8e00ff */
[----:B------:R2:W-:Y:S01]  /*7fb0*/  STSM.16.M88.4 [R24], R144 ;  /* 0x0000009018007844 */ /* 0x0005e20000000200 */
[----:B------:R-:W-:Y:S01]  /*7fc0*/  BAR.SYNC.DEFER_BLOCKING 0x1, 0x100 ;  /* 0x0044000000007b1d */ /* 0x000fe20000010000 */
[----:B------:R-:W-:-:S06]  /*7fd0*/  UISETP.NE.AND.EX UP1, UPT, UR9, URZ, UPT, UP1 ;  /* 0x0000003f0900728c */ /* 0x000fcc000bf25310 */
[----:B------:R-:W-:-:S05]  /*7fe0*/  PLOP3.LUT P6, PT, PT, PT, UP1, 0x80, 0x0 ;  /* 0x000000000000781c */ /* 0x000fca0003fcf018 */
[----:B------:R-:W-:-:S04]  /*7ff0*/  @UP1 UIADD3 UR8, UP2, UR10, UR8, URZ ;  /* 0x000000080a081290 */ /* 0x000fc8000ff5e03f */
[----:B------:R-:W-:Y:S01]  /*8000*/  @UP1 UIADD3.X UR9, UR11, UR9, URZ, UP2, !UPT ;  /* 0x000000090b091290 */ /* 0x000fe200097fe43f */
[----:B------:R-:W-:Y:S01]  /*8010*/  ULDC UR4, c[0x0][0xa88] ;  /* 0x0002a20000047ab9 */ /* 0x000fe20000000800 */
[----:B0-----:R-:W-:Y:S02]  /*8020*/  IMAD.U32 R10, RZ, RZ, UR8 ;  /* 0x00000008ff0a7e24 */ /* 0x001fe4000f8e00ff */
[----:B-1----:R-:W-:Y:S01]  /*8030*/  IMAD.U32 R3, RZ, RZ, UR4 ;  /* 0x00000004ff037e24 */ /* 0x002fe2000f8e00ff */
[----:B------:R-:W3:Y:S01]  /*8040*/  @P0 LDG.E R6, desc[UR40][R4.64] ;  /* 0x0000002804060981 */ /* 0x000ee2000c1e1900 */
[----:B------:R-:W-:Y:S02]  /*8050*/  IMAD.U32 R11, RZ, RZ, UR9 ;  /* 0x00000009ff0b7e24 */ /* 0x000fe4000f8e00ff */
[----:B------:R-:W-:-:S03]  /*8060*/  IMAD R9, R191, 0x40, R2 ;  /* 0x00000040bf097824 */ /* 0x000fc600078e0202 */
[----:B------:R0:W5:Y:S01]  /*8070*/  @P6 LDG.E R3, desc[UR40][R10.64] ;  /* 0x000000280a036981 */ /* 0x000162000c1e1900 */
[----:B------:R-:W-:-:S03]  /*8080*/  IMAD.WIDE R174, R9, 0x2, R174 ;  /* 0x0000000209ae7825 */ /* 0x000fc600078e02ae */
[C---:B------:R-:W-:Y:S02]  /*8090*/  IADD3 R13, P2, R174.reuse, 0x1000, RZ ;  /* 0x00001000ae0d7810 */ /* 0x040fe40007f5e0ff */
[C---:B------:R-:W-:Y:S02]  /*80a0*/  IADD3 R9, P1, R174.reuse, 0x2000, RZ ;  /* 0x00002000ae097810 */ /* 0x040fe40007f3e0ff */
[----:B------:R-:W-:Y:S02]  /*80b0*/  P2R R8, PR, RZ, 0x4 ;  /* 0x00000004ff087803 */ /* 0x000fe40000000000 */
[C---:B------:R-:W-:Y:S02]  /*80c0*/  IADD3 R29, P2, R174.reuse, 0x3000, RZ ;  /* 0x00003000ae1d7810 */ /* 0x040fe40007f5e0ff */
[C---:B------:R-:W-:Y:S02]  /*80d0*/  IADD3 R33, P3, R174.reuse, 0x4000, RZ ;  /* 0x00004000ae217810 */ /* 0x040fe40007f7e0ff */
[----:B------:R-:W-:-:S02]  /*80e0*/  IADD3 R37, P4, R174, 0x5000, RZ ;  /* 0x00005000ae257810 */ /* 0x000fc40007f9e0ff */
[----:B------:R-:W-:Y:S02]  /*80f0*/  IADD3 R41, P5, R174, 0x6000, RZ ;  /* 0x00006000ae297810 */ /* 0x000fe40007fbe0ff */
[----:B------:R-:W-:Y:S02]  /*8100*/  LOP3.LUT R12, R13, 0x380, RZ, 0xc0, !PT ;  /* 0x000003800d0c7812 */ /* 0x000fe400078ec0ff */
[----:B--2---:R-:W-:Y:S02]  /*8110*/  LOP3.LUT R24, R9, 0x380, RZ, 0xc0, !PT ;  /* 0x0000038009187812 */ /* 0x004fe400078ec0ff */
[----:B------:R-:W-:Y:S02]  /*8120*/  LOP3.LUT R28, R29, 0x380, RZ, 0xc0, !PT ;  /* 0x000003801d1c7812 */ /* 0x000fe400078ec0ff */
[----:B------:R-:W-:Y:S02]  /*8130*/  LOP3.LUT R32, R33, 0x380, RZ, 0xc0, !PT ;  /* 0x0000038021207812 */ /* 0x000fe400078ec0ff */
[----:B------:R-:W-:-:S02]  /*8140*/  LOP3.LUT R36, R37, 0x380, RZ, 0xc0, !PT ;  /* 0x0000038025247812 */ /* 0x000fc400078ec0ff */
[----:B------:R-:W-:Y:S01]  /*8150*/  LOP3.LUT R40, R41, 0x380, RZ, 0xc0, !PT ;  /* 0x0000038029287812 */ /* 0x000fe200078ec0ff */
[----:B------:R-:W-:Y:S01]  /*8160*/  UMOV UR4, URZ ;  /* 0x0000003f00047c82 */ /* 0x000fe20008000000 */
[----:B------:R-:W-:Y:S02]  /*8170*/  SHF.R.U64 R12, R12, 0x3, RZ ;  /* 0x000000030c0c7819 */ /* 0x000fe400000012ff */
[----:B------:R-:W-:Y:S02]  /*8180*/  SHF.R.U64 R24, R24, 0x3, RZ ;  /* 0x0000000318187819 */ /* 0x000fe400000012ff */
[----:B------:R-:W-:Y:S02]  /*8190*/  SHF.R.U64 R28, R28, 0x3, RZ ;  /* 0x000000031c1c7819 */ /* 0x000fe400000012ff */
[----:B------:R-:W-:Y:S02]  /*81a0*/  SHF.R.U64 R32, R32, 0x3, RZ ;  /* 0x0000000320207819 */ /* 0x000fe400000012ff */
[----:B------:R-:W-:-:S02]  /*81b0*/  SHF.R.U64 R36, R36, 0x3, RZ ;  /* 0x0000000324247819 */ /* 0x000fc400000012ff */
[----:B------:R-:W-:Y:S02]  /*81c0*/  SHF.R.U64 R40, R40, 0x3, RZ ;  /* 0x0000000328287819 */ /* 0x000fe400000012ff */
[----:B------:R-:W-:Y:S02]  /*81d0*/  LOP3.LUT R12, R12, R13, RZ, 0x3c, !PT ;  /* 0x0000000d0c0c7212 */ /* 0x000fe400078e3cff */
[----:B------:R-:W-:Y:S02]  /*81e0*/  LOP3.LUT R24, R24, R9, RZ, 0x3c, !PT ;  /* 0x0000000918187212 */ /* 0x000fe400078e3cff */
[----:B------:R-:W-:Y:S02]  /*81f0*/  LOP3.LUT R28, R28, R29, RZ, 0x3c, !PT ;  /* 0x0000001d1c1c7212 */ /* 0x000fe400078e3cff */
[----:B------:R-:W-:Y:S02]  /*8200*/  LOP3.LUT R32, R32, R33, RZ, 0x3c, !PT ;  /* 0x0000002120207212 */ /* 0x000fe400078e3cff */
[----:B------:R-:W-:-:S02]  /*8210*/  LOP3.LUT R36, R36, R37, RZ, 0x3c, !PT ;  /* 0x0000002524247212 */ /* 0x000fc400078e3cff */
[----:B------:R-:W-:Y:S02]  /*8220*/  LOP3.LUT R40, R40, R41, RZ, 0x3c, !PT ;  /* 0x0000002928287212 */ /* 0x000fe400078e3cff */
[----:B---3--:R-:W-:Y:S01]  /*8230*/  @P0 R2UR UR4, R6 ;  /* 0x00000000060402ca */ /* 0x008fe200000e0000 */
[----:B0-----:R-:W-:-:S14]  /*8240*/  @P6 BRA `(.L_x_423) ;  /* 0x0000000000106947 */ /* 0x001fdc0003800000 */
[----:B------:R-:W-:Y:S05]  /*8250*/  @!P0 BRA `(.L_x_423) ;  /* 0x00000000000c8947 */ /* 0x000fea0003800000 */
[----:B------:R-:W2:Y:S04]  /*8260*/  LDG.E R6, desc[UR40][R4.64] ;  /* 0x0000002804067981 */ /* 0x000ea8000c1e1900 */
[----:B-----5:R-:W2:Y:S02]  /*8270*/  LDG.E R3, desc[UR40][R4.64+0x4] ;  /* 0x0000042804037981 */ /* 0x020ea4000c1e1900 */
[----:B--2---:R-:W-:-:S07]  /*8280*/  IMAD.IADD R3, R3, 0x1, -R6 ;  /* 0x0000000103037824 */ /* 0x004fce00078e0a06 */
.L_x_423:
[----:B------:R-:W0:Y:S01]  /*8290*/  SHFL.IDX PT, R4, R192, RZ, 0x1f ;  /* 0x00001fffc0047589 */ /* 0x000e2200000e0000 */
[----:B------:R-:W-:Y:S01]  /*82a0*/  ISETP.NE.AND P6, PT, R8, RZ, PT ;  /* 0x000000ff0800720c */ /* 0x000fe20003fc5270 */
        /* <DEDUP_REMOVED lines=9> */
[----:B------:R-:W-:Y:S01]  /*8340*/  LOP3.LUT R48, R49, 0x380, RZ, 0xc0, !PT ;  /* 0x0000038031307812 */ /* 0x000fe200078ec0ff */
[--C-:B------:R-:W-:Y:S01]  /*8350*/  IMAD.X R41, RZ, RZ, R175.reuse, P5 ;  /* 0x000000ffff297224 */ /* 0x100fe200028e06af */
[----:B------:R-:W-:Y:S01]  /*8360*/  LOP3.LUT R52, R53, 0x380, RZ, 0xc0, !PT ;  /* 0x0000038035347812 */ /* 0x000fe200078ec0ff */
[----:B------:R-:W-:Y:S01]  /*8370*/  USHF.R.S32.HI UR14, URZ, 0x1f, UR4 ;  /* 0x0000001f3f0e7899 */ /* 0x000fe20008011404 */
[----:B------:R-:W-:Y:S01]  /*8380*/  SHF.R.U64 R48, R48, 0x3, RZ ;  /* 0x0000000330307819 */ /* 0x000fe200000012ff */
[----:B------:R-:W-:Y:S01]  /*8390*/  USHF.R.S32.HI UR15, URZ, 0x1f, UR46 ;  /* 0x0000001f3f0f7899 */ /* 0x000fe2000801142e */
[----:B------:R-:W-:Y:S01]  /*83a0*/  SHF.R.U64 R44, R44, 0x3, RZ ;  /* 0x000000032c2c7819 */ /* 0x000fe200000012ff */
[----:B------:R-:W-:Y:S01]  /*83b0*/  USEL UR43, UR43, URZ, !UP0 ;  /* 0x0000003f2b2b7287 */ /* 0x000fe2000c000000 */
[----:B------:R-:W-:Y:S01]  /*83c0*/  SHF.R.U64 R52, R52, 0x3, RZ ;  /* 0x0000000334347819 */ /* 0x000fe200000012ff */
[----:B------:R-:W-:Y:S01]  /*83d0*/  USEL UR44, UR44, URZ, !UP0 ;  /* 0x0000003f2c2c7287 */ /* 0x000fe2000c000000 */
[----:B------:R-:W-:Y:S01]  /*83e0*/  LOP3.LUT R48, R48, R49, RZ, 0x3c, !PT ;  /* 0x0000003130307212 */ /* 0x000fe200078e3cff */
[--C-:B------:R-:W-:Y:S01]  /*83f0*/  IMAD.X R49, RZ, RZ, R175.reuse, P6 ;  /* 0x000000ffff317224 */ /* 0x100fe200030e06af */
[----:B------:R-:W-:Y:S01]  /*8400*/  LOP3.LUT R44, R44, R45, RZ, 0x3c, !PT ;  /* 0x0000002d2c2c7212 */ /* 0x000fe200078e3cff */
[----:B------:R-:W-:Y:S01]  /*8410*/  IMAD.X R45, RZ, RZ, R175, P0 ;  /* 0x000000ffff2d7224 */ /* 0x000fe200000e06af */
[----:B0-----:R-:W-:-:S02]  /*8420*/  ISETP.NE.AND P6, PT, R4, RZ, PT ;  /* 0x000000ff0400720c */ /* 0x001fc40003fc5270 */
[----:B------:R-:W-:Y:S01]  /*8430*/  LOP3.LUT R52, R52, R53, RZ, 0x3c, !PT ;  /* 0x0000003534347212 */ /* 0x000fe200078e3cff */
[----:B------:R-:W-:Y:S01]  /*8440*/  IMAD.X R53, RZ, RZ, R175, P1 ;  /* 0x000000ffff357224 */ /* 0x000fe200008e06af */
[C---:B------:R-:W-:Y:S02]  /*8450*/  IADD3 R61, P2, R174.reuse, 0xa000, RZ ;  /* 0x0000a000ae3d7810 */ /* 0x040fe40007f5e0ff */
[C---:B------:R-:W-:Y:S02]  /*8460*/  IADD3 R57, P3, R174.reuse, 0xb000, RZ ;  /* 0x0000b000ae397810 */ /* 0x040fe40007f7e0ff */
[C---:B------:R-:W-:Y:S02]  /*8470*/  IADD3 R69, P4, R174.reuse, 0xc000, RZ ;  /* 0x0000c000ae457810 */ /* 0x040fe40007f9e0ff */
[C---:B------:R-:W-:Y:S02]  /*8480*/  IADD3 R65, P5, R174.reuse, 0xd000, RZ ;  /* 0x0000d000ae417810 */ /* 0x040fe40007fbe0ff */
[----:B------:R-:W-:-:S02]  /*8490*/  IADD3 R77, P0, R174, 0xe000, RZ ;  /* 0x0000e000ae4d7810 */ /* 0x000fc40007f1e0ff */
[----:B------:R-:W-:Y:S02]  /*84a0*/  IADD3 R5, P1, R174, 0xf000, RZ ;  /* 0x0000f000ae057810 */ /* 0x000fe40007f3e0ff */
[----:B------:R-:W-:Y:S02]  /*84b0*/  LOP3.LUT R60, R61, 0x380, RZ, 0xc0, !PT ;  /* 0x000003803d3c7812 */ /* 0x000fe400078ec0ff */
[----:B------:R-:W-:Y:S01]  /*84c0*/  LOP3.LUT R56, R57, 0x380, RZ, 0xc0, !PT ;  /* 0x0000038039387812 */ /* 0x000fe200078ec0ff */
[----:B------:R-:W-:Y:S01]  /*84d0*/  IMAD.X R73, RZ, RZ, R175, P1 ;  /* 0x000000ffff497224 */ /* 0x000fe200008e06af */
[----:B------:R-:W-:Y:S02]  /*84e0*/  LOP3.LUT R68, R69, 0x380, RZ, 0xc0, !PT ;  /* 0x0000038045447812 */ /* 0x000fe400078ec0ff */
[----:B------:R-:W-:Y:S02]  /*84f0*/  LOP3.LUT R64, R65, 0x380, RZ, 0xc0, !PT ;  /* 0x0000038041407812 */ /* 0x000fe400078ec0ff */
[----:B------:R-:W-:-:S02]  /*8500*/  LOP3.LUT R76, R77, 0x380, RZ, 0xc0, !PT ;  /* 0x000003804d4c7812 */ /* 0x000fc400078ec0ff */
[----:B------:R-:W-:Y:S02]  /*8510*/  LOP3.LUT R9, R174, 0x380, RZ, 0xc0, !PT ;  /* 0x00000380ae097812 */ /* 0x000fe400078ec0ff */
[----:B------:R-:W-:Y:S02]  /*8520*/  LOP3.LUT R4, R5, 0x380, RZ, 0xc0, !PT ;  /* 0x0000038005047812 */ /* 0x000fe400078ec0ff */
[----:B------:R-:W-:Y:S02]  /*8530*/  SHF.R.U64 R60, R60, 0x3, RZ ;  /* 0x000000033c3c7819 */ /* 0x000fe400000012ff */
[----:B------:R-:W-:Y:S02]  /*8540*/  SHF.R.U64 R56, R56, 0x3, RZ ;  /* 0x0000000338387819 */ /* 0x000fe400000012ff */
[----:B------:R-:W-:Y:S02]  /*8550*/  SHF.R.U64 R68, R68, 0x3, RZ ;  /* 0x0000000344447819 */ /* 0x000fe400000012ff */
[----:B------:R-:W-:-:S02]  /*8560*/  SHF.R.U64 R64, R64, 0x3, RZ ;  /* 0x0000000340407819 */ /* 0x000fc400000012ff */
[----:B------:R-:W-:Y:S02]  /*8570*/  SHF.R.U64 R76, R76, 0x3, RZ ;  /* 0x000000034c4c7819 */ /* 0x000fe400000012ff */
[----:B------:R-:W-:Y:S02]  /*8580*/  SHF.R.U64 R9, R9, 0x3, RZ ;  /* 0x0000000309097819 */ /* 0x000fe400000012ff */
        /* <DEDUP_REMOVED lines=11> */
[----:B------:R-:W-:-:S02]  /*8640*/  LOP3.LUT R174, R9, R174, RZ, 0x3c, !PT ;  /* 0x000000ae09ae7212 */ /* 0x000fc400078e3cff */
[----:B------:R-:W-:Y:S01]  /*8650*/  LOP3.LUT R72, R4, R5, RZ, 0x3c, !PT ;  /* 0x0000000504487212 */ /* 0x000fe200078e3cff */
[----:B------:R-:W-:Y:S06]  /*8660*/  @P6 BRA `(.L_x_424) ;  /* 0x0000000000c46947 */ /* 0x000fec0003800000 */
[----:B------:R-:W0:Y:S01]  /*8670*/  LDC R10, c[0x0][0xbe8] ;  /* 0x0002fa00ff0a7b82 */ /* 0x000e220000000800 */
[----:B------:R-:W-:Y:S01]  /*8680*/  IMAD.U32 R8, RZ, RZ, UR45 ;  /* 0x0000002dff087e24 */ /* 0x000fe2000f8e00ff */
[----:B------:R-:W-:Y:S01]  /*8690*/  ULDC.64 UR10, c[0x0][0xb90] ;  /* 0x0002e400000a7ab9 */ /* 0x000fe20000000a00 */
[----:B------:R-:W-:Y:S01]  /*86a0*/  UMOV UR8, UR4 ;  /* 0x0000000400087c82 */ /* 0x000fe20008000000 */
[----:B------:R-:W-:Y:S01]  /*86b0*/  UIMAD UR7, UR15, UR10, URZ ;  /* 0x0000000a0f0772a4 */ /* 0x000fe2000f8e023f */
[----:B------:R-:W-:Y:S01]  /*86c0*/  IMAD R8, R8, 0x40, R195 ;  /* 0x0000004008087824 */ /* 0x000fe200078e02c3 */
[----:B------:R-:W-:Y:S01]  /*86d0*/  UMOV UR9, UR14 ;  /* 0x0000000e00097c82 */ /* 0x000fe20008000000 */
[----:B------:R-:W-:Y:S01]  /*86e0*/  ULDC.64 UR12, c[0x0][0xb98] ;  /* 0x0002e600000c7ab9 */ /* 0x000fe20000000a00 */
[----:B------:R-:W-:Y:S01]  /*86f0*/  UIMAD.WIDE.U32 UR8, UR46, UR10, UR8 ;  /* 0x0000000a2e0872a5 */ /* 0x000fe2000f8e0008 */
[----:B------:R-:W-:Y:S01]  /*8700*/  IMAD.MOV.U32 R4, RZ, RZ, R8 ;  /* 0x000000ffff047224 */ /* 0x000fe200078e0008 */
[----:B------:R-:W-:Y:S01]  /*8710*/  UIMAD UR7, UR46, UR11, UR7 ;  /* 0x0000000b2e0772a4 */ /* 0x000fe2000f8e0207 */
[----:B------:R-:W-:Y:S01]  /*8720*/  IMAD.U32 R15, RZ, RZ, UR45 ;  /* 0x0000002dff0f7e24 */ /* 0x000fe2000f8e00ff */
[----:B------:R-:W-:-:S02]  /*8730*/  UIMAD UR10, UR44, UR12, URZ ;  /* 0x0000000c2c0a72a4 */ /* 0x000fc4000f8e023f */
[----:B------:R-:W-:Y:S01]  /*8740*/  UIADD3 UR9, UR9, UR7, URZ ;  /* 0x0000000709097290 */ /* 0x000fe2000fffe03f */
[----:B------:R-:W-:Y:S01]  /*8750*/  IMAD R26, R15, 0x40, R16 ;  /* 0x000000400f1a7824 */ /* 0x000fe200078e0210 */
[----:B------:R-:W-:Y:S02]  /*8760*/  UIMAD UR10, UR43, UR13, UR10 ;  /* 0x0000000d2b0a72a4 */ /* 0x000fe4000f8e020a */
[----:B------:R-:W-:Y:S01]  /*8770*/  UIMAD.WIDE.U32 UR8, UR43, UR12, UR8 ;  /* 0x0000000c2b0872a5 */ /* 0x000fe2000f8e0008 */
[----:B0-----:R-:W-:Y:S01]  /*8780*/  ISETP.NE.AND P0, PT, R10, 0x1, PT ;  /* 0x000000010a00780c */ /* 0x001fe20003f05270 */
[----:B-----5:R-:W-:-:S12]  /*8790*/  IMAD R15, R3, R10, RZ ;  /* 0x0000000a030f7224 */ /* 0x020fd800078e02ff */
[----:B------:R-:W0:Y:S08]  /*87a0*/  @P0 LDC R5, c[0x0][0xbec] ;  /* 0x0002fb00ff050b82 */ /* 0x000e300000000800 */
[----:B------:R-:W1:Y:S01]  /*87b0*/  @P0 LDC R6, c[0x0][0xbf0] ;  /* 0x0002fc00ff060b82 */ /* 0x000e620000000800 */
[----:B0-----:R-:W-:-:S05]  /*87c0*/  @P0 IMAD.HI.U32 R5, R8, R5, RZ ;  /* 0x0000000508050227 */ /* 0x001fca00078e00ff */
[----:B-1----:R-:W-:-:S04]  /*87d0*/  @P0 SHF.R.U32.HI R4, RZ, R6, R5 ;  /* 0x00000006ff040219 */ /* 0x002fc80000011605 */
[--C-:B------:R-:W-:Y:S01]  /*87e0*/  SHF.R.S32.HI R5, RZ, 0x1f, R4.reuse ;  /* 0x0000001fff057819 */ /* 0x100fe20000011404 */
[----:B------:R-:W-:Y:S01]  /*87f0*/  IMAD.MOV R9, RZ, RZ, -R4 ;  /* 0x000000ffff097224 */ /* 0x000fe200078e0a04 */
[----:B------:R-:W-:-:S03]  /*8800*/  IADD3 R4, P0, R4, UR8, RZ ;  /* 0x0000000804047c10 */ /* 0x000fc6000ff1e0ff */
[----:B------:R-:W-:Y:S02]  /*8810*/  IMAD R9, R10, R9, R8 ;  /* 0x000000090a097224 */ /* 0x000fe400078e0208 */
[----:B------:R-:W-:-:S03]  /*8820*/  IMAD.U32 R8, RZ, RZ, UR10 ;  /* 0x0000000aff087e24 */ /* 0x000fc6000f8e00ff */
[----:B------:R-:W-:Y:S02]  /*8830*/  SHF.R.S32.HI R6, RZ, 0x1f, R9 ;  /* 0x0000001fff067819 */ /* 0x000fe40000011409 */
[----:B------:R-:W-:Y:S01]  /*8840*/  IADD3.X R5, R5, UR9, R8, P0, !PT ;  /* 0x0000000905057c10 */ /* 0x000fe200087fe408 */
[----:B------:R-:W-:Y:S02]  /*8850*/  ULDC.64 UR8, c[0x0][0xb88] ;  /* 0x0002e20000087ab9 */ /* 0x000fe40000000a00 */
[----:B------:R-:W-:Y:S02]  /*8860*/  IMAD R6, R6, UR8, RZ ;  /* 0x0000000806067c24 */ /* 0x000fe4000f8e02ff */
[----:B------:R-:W-:-:S04]  /*8870*/  IMAD.WIDE.U32 R4, R9, UR8, R4 ;  /* 0x0000000809047c25 */ /* 0x000fc8000f8e0004 */
[----:B------:R-:W-:Y:S01]  /*8880*/  IMAD R9, R9, UR9, R6 ;  /* 0x0000000909097c24 */ /* 0x000fe2000f8e0206 */
[----:B------:R-:W-:Y:S01]  /*8890*/  ULDC.64 UR8, c[0x0][0xb50] ;  /* 0x0002d40000087ab9 */ /* 0x000fe20000000a00 */
[----:B------:R-:W-:Y:S01]  /*88a0*/  IMAD.MOV R6, RZ, RZ, -R18 ;  /* 0x000000ffff067224 */ /* 0x000fe200078e0a12 */
[----:B------:R-:W-:Y:S01]  /*88b0*/  LEA R11, P0, R4, UR8, 0x2 ;  /* 0x00000008040b7c11 */ /* 0x000fe2000f8010ff */
[----:B------:R-:W-:-:S04]  /*88c0*/  IMAD.IADD R5, R5, 0x1, R9 ;  /* 0x0000000105057824 */ /* 0x000fc800078e0209 */
[----:B------:R-:W-:Y:S01]  /*88d0*/  SHFL.IDX PT, R8, R11, 0x1, 0x1c1f ;  /* 0x003c1f000b087f89 */ /* 0x000fe200000e0000 */
[----:B------:R-:W-:Y:S02]  /*88e0*/  LEA.HI.X R14, R4, UR9, R5, 0x2, P0 ;  /* 0x00000009040e7c11 */ /* 0x000fe400080f1405 */
[----:B------:R-:W-:Y:S01]  /*88f0*/  ISETP.NE.AND P0, PT, R17, R6, PT ;  /* 0x000000061100720c */ /* 0x000fe20003f05270 */
[----:B------:R-:W-:Y:S01]  /*8900*/  SHFL.IDX PT, R4, R11, RZ, 0x1c1f ;  /* 0x001c1fff0b047589 */ /* 0x000fe200000e0000 */
[C---:B------:R-:W-:Y:S02]  /*8910*/  VIADD R6, R26.reuse, 0x8 ;  /* 0x000000081a067836 */ /* 0x040fe40000000000 */
[-C--:B------:R-:W-:Y:S01]  /*8920*/  ISETP.GE.OR P1, PT, R26, R15.reuse, P0 ;  /* 0x0000000f1a00720c */ /* 0x080fe20000726670 */
[----:B------:R-:W0:Y:S02]  /*8930*/  SHFL.IDX PT, R5, R14, RZ, 0x1c1f ;  /* 0x001c1fff0e057589 */ /* 0x000e2400000e0000 */
[----:B------:R-:W-:-:S02]  /*8940*/  ISETP.GE.OR P0, PT, R6, R15, P0 ;  /* 0x0000000f0600720c */ /* 0x000fc40000706670 */
[----:B------:R-:W1:Y:S08]  /*8950*/  SHFL.IDX PT, R9, R14, 0x1, 0x1c1f ;  /* 0x003c1f000e097f89 */ /* 0x000e7000000e0000 */
[----:B0-----:R0:W-:Y:S04]  /*8960*/  @!P1 ST.E desc[UR40][R4.64], R20 ;  /* 0x0000001404009985 */ /* 0x0011e8000c101928 */
[----:B-1----:R0:W-:Y:S02]  /*8970*/  @!P0 ST.E desc[UR40][R8.64], R0 ;  /* 0x0000000008008985 */ /* 0x0021e4000c101928 */
.L_x_424:
[----:B------:R-:W1:Y:S01]  /*8980*/  LDC R82, c[0x0][0xbe8] ;  /* 0x0002fa00ff527b82 */ /* 0x000e620000000800 */
[----:B------:R-:W-:Y:S01]  /*8990*/  ULDC UR12, c[0x0][0xac8] ;  /* 0x0002b200000c7ab9 */ /* 0x000fe20000000800 */
[----:B------:R-:W-:Y:S01]  /*89a0*/  ULDC.64 UR10, c[0x0][0xaa0] ;  /* 0x0002a800000a7ab9 */ /* 0x000fe20000000a00 */
[----:B------:R-:W-:Y:S01]  /*89b0*/  ISETP.GE.AND P0, PT, R189, UR12, PT ;  /* 0x0000000cbd007c0c */ /* 0x000fe2000bf06270 */
[----:B0-----:R0:W5:Y:S01]  /*89c0*/  LD.E.128 R8, desc[UR40][R174.64] ;  /* 0x00000028ae087980 */ /* 0x001162000c101d00 */
[----:B------:R-:W-:Y:S02]  /*89d0*/  ISETP.GE.AND P1, PT, R2, UR12, PT ;  /* 0x0000000c02007c0c */ /* 0x000fe4000bf26270 */
[----:B------:R-:W-:Y:S01]  /*89e0*/  SEL R4, RZ, 0xffffffff, P0 ;  /* 0xffffffffff047807 */ /* 0x000fe20000000000 */
[----:B------:R-:W5:Y:S01]  /*89f0*/  LD.E.128 R12, desc[UR40][R12.64] ;  /* 0x000000280c0c7980 */ /* 0x000f62000c101d00 */
[----:B------:R-:W-:-:S03]  /*8a00*/  ISETP.GE.AND P0, PT, R188, UR12, PT ;  /* 0x0000000cbc007c0c */ /* 0x000fc6000bf06270 */
[----:B------:R-:W5:Y:S04]  /*8a10*/  LD.E.128 R24, desc[UR40][R24.64] ;  /* 0x0000002818187980 */ /* 0x000f68000c101d00 */
[----:B------:R-:W5:Y:S04]  /*8a20*/  LD.E.128 R28, desc[UR40][R28.64] ;  /* 0x000000281c1c7980 */ /* 0x000f68000c101d00 */
[----:B------:R-:W5:Y:S01]  /*8a30*/  LD.E.128 R32, desc[UR40][R32.64] ;  /* 0x0000002820207980 */ /* 0x000f62000c101d00 */
[----:B-1----:R-:W-:Y:S01]  /*8a40*/  ISETP.NE.AND P2, PT, R82, 0x1, PT ;  /* 0x000000015200780c */ /* 0x002fe20003f45270 */
[----:B------:R-:W-:Y:S01]  /*8a50*/  IMAD.SHL.U32 R5, R4, 0x2, RZ ;  /* 0x0000000204057824 */ /* 0x000fe200078e00ff */
[----:B------:R-:W-:Y:S01]  /*8a60*/  SEL R0, RZ, 0x1, P1 ;  /* 0x00000001ff007807 */ /* 0x000fe20000800000 */
[----:B------:R-:W5:Y:S01]  /*8a70*/  LD.E.128 R36, desc[UR40][R36.64] ;  /* 0x0000002824247980 */ /* 0x000f62000c101d00 */
[----:B------:R-:W-:-:S02]  /*8a80*/  SEL R4, RZ, 0xffffffff, P0 ;  /* 0xffffffffff047807 */ /* 0x000fc40000000000 */
[----:B------:R-:W-:Y:S01]  /*8a90*/  LOP3.LUT R0, R5, 0x2, R0, 0xe2, !PT ;  /* 0x0000000205007812 */ /* 0x000fe200078ee200 */
[----:B------:R-:W5:Y:S04]  /*8aa0*/  LD.E.128 R40, desc[UR40][R40.64] ;  /* 0x0000002828287980 */ /* 0x000f68000c101d00 */
[----:B------:R-:W5:Y:S02]  /*8ab0*/  LD.E.128 R44, desc[UR40][R44.64] ;  /* 0x000000282c2c7980 */ /* 0x000f64000c101d00 */
[----:B------:R-:W1:Y:S01]  /*8ac0*/  @P2 LDC R21, c[0x0][0xbec] ;  /* 0x0002fb00ff152b82 */ /* 0x000e620000000800 */
[----:B------:R-:W-:Y:S01]  /*8ad0*/  IMAD.SHL.U32 R5, R4, 0x4, RZ ;  /* 0x0000000404057824 */ /* 0x000fe200078e00ff */
[----:B------:R-:W-:Y:S01]  /*8ae0*/  ISETP.GE.AND P0, PT, R187, UR12, PT ;  /* 0x0000000cbb007c0c */ /* 0x000fe2000bf06270 */
[----:B------:R-:W-:Y:S01]  /*8af0*/  UIMAD UR7, UR14, UR10, URZ ;  /* 0x0000000a0e0772a4 */ /* 0x000fe2000f8e023f */
[----:B------:R-:W5:Y:S04]  /*8b00*/  LD.E.128 R48, desc[UR40][R48.64] ;  /* 0x0000002830307980 */ /* 0x000f68000c101d00 */
[----:B------:R-:W2:Y:S01]  /*8b10*/  @P2 LDC R81, c[0x0][0xbf0] ;  /* 0x0002fc00ff512b82 */ /* 0x000ea20000000800 */
[----:B------:R-:W-:Y:S01]  /*8b20*/  LOP3.LUT R4, R5, 0x4, R0, 0xe2, !PT ;  /* 0x0000000405047812 */ /* 0x000fe200078ee200 */
[----:B------:R-:W-:Y:S01]  /*8b30*/  IMAD R0, R190, 0x20, R191 ;  /* 0x00000020be007824 */ /* 0x000fe200078e02bf */
[----:B------:R-:W-:Y:S01]  /*8b40*/  SEL R5, RZ, 0xffffffff, P0 ;  /* 0xffffffffff057807 */ /* 0x000fe20000000000 */
[----:B------:R-:W-:Y:S01]  /*8b50*/  IMAD.U32 R83, RZ, RZ, UR45 ;  /* 0x0000002dff537e24 */ /* 0x000fe2000f8e00ff */
[----:B------:R-:W-:Y:S01]  /*8b60*/  UIMAD.WIDE.U32 UR8, UR4, UR10, URZ ;  /* 0x0000000a040872a5 */ /* 0x000fe2000f8e003f */
[----:B------:R-:W-:Y:S01]  /*8b70*/  ISETP.GE.AND P0, PT, R186, UR12, PT ;  /* 0x0000000cba007c0c */ /* 0x000fe2000bf06270 */
[----:B------:R-:W-:Y:S01]  /*8b80*/  UIMAD UR7, UR4, UR11, UR7 ;  /* 0x0000000b040772a4 */ /* 0x000fe2000f8e0207 */
[----:B------:R-:W-:Y:S01]  /*8b90*/  IMAD.SHL.U32 R5, R5, 0x8, RZ ;  /* 0x0000000805057824 */ /* 0x000fe200078e00ff */
[----:B------:R-:W5:Y:S01]  /*8ba0*/  LD.E.128 R52, desc[UR40][R52.64] ;  /* 0x0000002834347980 */ /* 0x000f62000c101d00 */
[----:B------:R-:W-:Y:S01]  /*8bb0*/  ULDC.64 UR10, c[0x0][0xae8] ;  /* 0x0002ba00000a7ab9 */ /* 0x000fe20000000a00 */
[----:B------:R-:W-:Y:S01]  /*8bc0*/  IMAD R80, R83, 0x40, R0 ;  /* 0x0000004053507824 */ /* 0x000fe200078e0200 */
[----:B------:R-:W-:Y:S01]  /*8bd0*/  UIADD3 UR9, UR9, UR7, URZ ;  /* 0x0000000709097290 */ /* 0x000fe2000fffe03f */
[----:B------:R-:W-:Y:S01]  /*8be0*/  SEL R0, RZ, 0xffffffff, P0 ;  /* 0xffffffffff007807 */ /* 0x000fe20000000000 */
[----:B------:R-:W-:Y:S01]  /*8bf0*/  UIMAD UR4, UR15, UR10, URZ ;  /* 0x0000000a0f0472a4 */ /* 0x000fe2000f8e023f */
[----:B------:R-:W-:Y:S01]  /*8c00*/  LOP3.LUT R4, R5, 0x8, R4, 0xe2, !PT ;  /* 0x0000000805047812 */ /* 0x000fe200078ee204 */
[----:B------:R-:W-:Y:S01]  /*8c10*/  UIMAD.WIDE.U32 UR8, UR46, UR10, UR8 ;  /* 0x0000000a2e0872a5 */ /* 0x000fe2000f8e0008 */
[----:B------:R-:W5:Y:S01]  /*8c20*/  LD.E.128 R60, desc[UR40][R60.64] ;  /* 0x000000283c3c7980 */ /* 0x000f62000c101d00 */
[----:B------:R-:W-:Y:S01]  /*8c30*/  UIMAD UR4, UR46, UR11, UR4 ;  /* 0x0000000b2e0472a4 */ /* 0x000fe2000f8e0204 */
[----:B------:R-:W-:-:S02]  /*8c40*/  IMAD.SHL.U32 R5, R0, 0x10, RZ ;  /* 0x0000001000057824 */ /* 0x000fc400078e00ff */
[----:B-1----:R-:W-:Y:S01]  /*8c50*/  @P2 IMAD.HI.U32 R0, R80, R21, RZ ;  /* 0x0000001550002227 */ /* 0x002fe200078e00ff */
[----:B------:R-:W-:Y:S01]  /*8c60*/  ULDC.64 UR10, c[0x0][0xaf0] ;  /* 0x0002bc00000a7ab9 */ /* 0x000fe20000000a00 */
[----:B------:R-:W-:Y:S01]  /*8c70*/  UIADD3 UR9, UR9, UR4, URZ ;  /* 0x0000000409097290 */ /* 0x000fe2000fffe03f */
[----:B------:R-:W5:Y:S01]  /*8c80*/  LD.E.128 R56, desc[UR40][R56.64] ;  /* 0x0000002838387980 */ /* 0x000f62000c101d00 */
[----:B------:R-:W-:Y:S01]  /*8c90*/  UIMAD UR4, UR44, UR10, URZ ;  /* 0x0000000a2c0472a4 */ /* 0x000fe2000f8e023f */
[----:B------:R-:W-:Y:S01]  /*8ca0*/  IMAD.MOV.U32 R21, RZ, RZ, R80 ;  /* 0x000000ffff157224 */ /* 0x000fe200078e0050 */
[----:B--2---:R-:W-:Y:S01]  /*8cb0*/  @P2 SHF.R.U32.HI R21, RZ, R81, R0 ;  /* 0x00000051ff152219 */ /* 0x004fe20000011600 */
[----:B------:R-:W-:Y:S01]  /*8cc0*/  UIMAD.WIDE.U32 UR8, UR43, UR10, UR8 ;  /* 0x0000000a2b0872a5 */ /* 0x000fe2000f8e0008 */
[----:B------:R-:W5:Y:S01]  /*8cd0*/  LD.E.128 R68, desc[UR40][R68.64] ;  /* 0x0000002844447980 */ /* 0x000f62000c101d00 */
[----:B------:R-:W-:Y:S01]  /*8ce0*/  UIMAD UR4, UR43, UR11, UR4 ;  /* 0x0000000b2b0472a4 */ /* 0x000fe2000f8e0204 */
[----:B------:R-:W-:Y:S01]  /*8cf0*/  ISETP.GE.AND P0, PT, R185, UR12, PT ;  /* 0x0000000cb9007c0c */ /* 0x000fe2000bf06270 */
[--C-:B------:R-:W-:Y:S01]  /*8d00*/  IMAD.MOV R81, RZ, RZ, -R21.reuse ;  /* 0x000000ffff517224 */ /* 0x100fe200078e0a15 */
[----:B------:R-:W-:Y:S01]  /*8d10*/  SHF.R.S32.HI R20, RZ, 0x1f, R21 ;  /* 0x0000001fff147819 */ /* 0x000fe20000011415 */
[----:B------:R-:W-:Y:S01]  /*8d20*/  UIADD3 UR4, UR9, UR4, URZ ;  /* 0x0000000409047290 */ /* 0x000fe2000fffe03f */
[----:B------:R-:W-:Y:S01]  /*8d30*/  LOP3.LUT R6, R5, 0x10, R4, 0xe2, !PT ;  /* 0x0000001005067812 */ /* 0x000fe200078ee204 */
[----:B------:R-:W-:Y:S01]  /*8d40*/  IMAD.U32 R4, RZ, RZ, UR8 ;  /* 0x00000008ff047e24 */ /* 0x000fe2000f8e00ff */
[----:B------:R-:W-:Y:S01]  /*8d50*/  SEL R0, RZ, 0xffffffff, P0 ;  /* 0xffffffffff007807 */ /* 0x000fe20000000000 */
[----:B------:R-:W-:Y:S01]  /*8d60*/  IMAD.U32 R5, RZ, RZ, UR9 ;  /* 0x00000009ff057e24 */ /* 0x000fe2000f8e00ff */
[----:B------:R-:W-:Y:S01]  /*8d70*/  ULDC.64 UR8, c[0x0][0xae0] ;  /* 0x0002b80000087ab9 */ /* 0x000fe20000000a00 */
[----:B------:R-:W-:Y:S01]  /*8d80*/  IMAD R81, R82, R81, R80 ;  /* 0x0000005152517224 */ /* 0x000fe200078e0250 */
[----:B------:R-:W5:Y:S01]  /*8d90*/  LD.E.128 R64, desc[UR40][R64.64] ;  /* 0x0000002840407980 */ /* 0x000f62000c101d00 */
[----:B------:R-:W-:-:S02]  /*8da0*/  IMAD.U32 R5, RZ, RZ, UR4 ;  /* 0x00000004ff057e24 */ /* 0x000fc4000f8e00ff */
[----:B------:R-:W-:Y:S01]  /*8db0*/  IMAD R20, R20, UR8, RZ ;  /* 0x0000000814147c24 */ /* 0x000fe2000f8e02ff */
[----:B------:R-:W-:Y:S01]  /*8dc0*/  ISETP.GE.AND P0, PT, R194, UR12, PT ;  /* 0x0000000cc2007c0c */ /* 0x000fe2000bf06270 */
[----:B------:R-:W-:Y:S01]  /*8dd0*/  IMAD.SHL.U32 R85, R0, 0x20, RZ ;  /* 0x0000002000557824 */ /* 0x000fe200078e00ff */
[----:B------:R-:W-:Y:S01]  /*8de0*/  SHF.R.S32.HI R0, RZ, 0x1f, R81 ;  /* 0x0000001fff007819 */ /* 0x000fe20000011451 */
[----:B------:R-:W5:Y:S01]  /*8df0*/  LD.E.128 R76, desc[UR40][R76.64] ;  /* 0x000000284c4c7980 */ /* 0x000f62000c101d00 */
[C---:B------:R-:W-:Y:S02]  /*8e00*/  IMAD R83, R21.reuse, UR9, R20 ;  /* 0x0000000915537c24 */ /* 0x040fe4000f8e0214 */
[----:B------:R-:W-:Y:S01]  /*8e10*/  IMAD.WIDE.U32 R4, R21, UR8, R4 ;  /* 0x0000000815047c25 */ /* 0x000fe2000f8e0004 */
[----:B------:R-:W5:Y:S01]  /*8e20*/  LD.E.128 R72, desc[UR40][R72.64] ;  /* 0x0000002848487980 */ /* 0x000f62000c101d00 */
[----:B------:R-:W-:Y:S01]  /*8e30*/  ULDC.64 UR8, c[0x0][0xad8] ;  /* 0x0002b60000087ab9 */ /* 0x000fe20000000a00 */
[----:B------:R-:W-:Y:S01]  /*8e40*/  LOP3.LUT R6, R85, 0x20, R6, 0xe2, !PT ;  /* 0x0000002055067812 */ /* 0x000fe200078ee206 */
[----:B------:R-:W-:Y:S01]  /*8e50*/  IMAD R0, R0, UR8, RZ ;  /* 0x0000000800007c24 */ /* 0x000fe2000f8e02ff */
[----:B------:R-:W-:Y:S01]  /*8e60*/  @!PT LDS RZ, [RZ] ;  /* 0x00000000fffff984 */ /* 0x000fe20000000800 */
[----:B------:R-:W-:Y:S01]  /*8e70*/  @!PT LDS RZ, [RZ] ;  /* 0x00000000fffff984 */ /* 0x000fe20000000800 */
[----:B------:R-:W-:Y:S01]  /*8e80*/  @!PT LDS RZ, [RZ] ;  /* 0x00000000fffff984 */ /* 0x000fe20000000800 */
[----:B------:R-:W-:Y:S01]  /*8e90*/  @!PT LDS RZ, [RZ] ;  /* 0x00000000fffff984 */ /* 0x000fe20000000800 */
[----:B------:R1:W-:Y:S06]  /*8ea0*/  MEMBAR.ALL.CTA ;  /* 0x0000000000007992 */ /* 0x0003ec0000008000 */
[----:B-1----:R-:W1:Y:S01]  /*8eb0*/  FENCE.VIEW.ASYNC.S ;  /* 0x00000000000073c6 */ /* 0x002e620000000000 */
[----:B------:R-:W-:Y:S01]  /*8ec0*/  SEL R21, RZ, 0x40, P0 ;  /* 0x00000040ff157807 */ /* 0x000fe20000000000 */
[----:B------:R-:W-:Y:S01]  /*8ed0*/  IMAD.U32 R20, RZ, RZ, UR45 ;  /* 0x0000002dff147e24 */ /* 0x000fe2000f8e00ff */
[----:B------:R-:W-:Y:S01]  /*8ee0*/  ISETP.GE.AND P0, PT, R193, UR12, PT ;  /* 0x0000000cc1007c0c */ /* 0x000fe2000bf06270 */
[----:B------:R-:W-:Y:S01]  /*8ef0*/  IMAD.IADD R5, R5, 0x1, R83 ;  /* 0x0000000105057824 */ /* 0x000fe200078e0253 */
[----:B------:R-:W-:Y:S01]  /*8f00*/  LOP3.LUT R6, R6, R21, RZ, 0xfc, !PT ;  /* 0x0000001506067212 */ /* 0x000fe200078efcff */
[----:B------:R-:W-:Y:S01]  /*8f10*/  IMAD R21, R81, UR9, R0 ;  /* 0x0000000951157c24 */ /* 0x000fe2000f8e0200 */
[----:B------:R-:W-:Y:S01]  /*8f20*/  UIADD3 UR4, UR42, 0x28c20, URZ ;  /* 0x00028c202a047890 */ /* 0x000fe2000fffe03f */
[----:B-----5:R-:W-:Y:S01]  /*8f30*/  IMAD R89, R3, R82, RZ ;  /* 0x0000005203597224 */ /* 0x020fe200078e02ff */
[----:B------:R-:W-:Y:S01]  /*8f40*/  SEL R3, RZ, 0x80, P0 ;  /* 0x00000080ff037807 */ /* 0x000fe20000000000 */
[----:B------:R-:W-:Y:S01]  /*8f50*/  IMAD R0, R20, 0x40, R191 ;  /* 0x0000004014007824 */ /* 0x000fe200078e02bf */
[----:B------:R-:W-:Y:S01]  /*8f60*/  UPRMT UR4, URZ, 0x654, UR4 ;  /* 0x000006543f047896 */ /* 0x000fe20008000004 */
[----:B------:R-:W-:Y:S01]  /*8f70*/  IMAD.WIDE.U32 R4, R81, UR8, R4 ;  /* 0x0000000851047c25 */ /* 0x000fe2000f8e0004 */
[----:B------:R-:W-:Y:S01]  /*8f80*/  ULDC.64 UR8, c[0x0][0xa80] ;  /* 0x0002a00000087ab9 */ /* 0x000fe20000000a00 */
[----:B------:R-:W-:Y:S01]  /*8f90*/  BSSY B1, `(.L_x_425) ;  /* 0x0000029000017945 */ /* 0x000fe20003800000 */
[----:B------:R-:W-:Y:S01]  /*8fa0*/  ISETP.GE.AND P0, PT, R0, R89, PT ;  /* 0x000000590000720c */ /* 0x000fe20003f06270 */
[----:B------:R-:W-:Y:S01]  /*8fb0*/  IMAD.IADD R5, R5, 0x1, R21 ;  /* 0x0000000105057824 */ /* 0x000fe200078e0215 */
[----:B------:R-:W-:-:S02]  /*8fc0*/  LEA R86, P1, R4, UR8, 0x1 ;  /* 0x0000000804567c11 */ /* 0x000fc4000f8208ff */
[----:B------:R-:W-:Y:S02]  /*8fd0*/  LOP3.LUT R3, R6, R3, RZ, 0xfc, !PT ;  /* 0x0000000306037212 */ /* 0x000fe400078efcff */
[----:B------:R-:W-:Y:S01]  /*8fe0*/  LEA.HI.X R87, R4, UR9, R5, 0x1, P1 ;  /* 0x0000000904577c11 */ /* 0x000fe200088f0c05 */
[----:B-1----:R0:W1:Y:S01]  /*8ff0*/  SHFL.IDX PT, R20, R86, RZ, 0x181f ;  /* 0x00181fff56147589 */ /* 0x00206200000e0000 */
[----:B------:R-:W-:Y:S03]  /*9000*/  SYNCS.ARRIVE.TRANS64.RED.A1T0 RZ, [UR4], RZ ;  /* 0x000000ffffff79a7 */ /* 0x000fe60008100404 */
[----:B------:R0:W2:Y:S02]  /*9010*/  SHFL.IDX PT, R21, R87, RZ, 0x181f ;  /* 0x00181fff57157589 */ /* 0x0000a400000e0000 */
[----:B------:R-:W-:Y:S05]  /*9020*/  @P0 BRA `(.L_x_426) ;  /* 0x00000000007c0947 */ /* 0x000fea0003800000 */
        /* <DEDUP_REMOVED lines=8> */
[----:B------:R1:W-:Y:S01]  /*90b0*/  @!P0 ST.E.128 desc[UR40][R4.64], R8 ;  /* 0x0000000804008985 */ /* 0x0003e2000c101d28 */
        /* <DEDUP_REMOVED lines=11> */
[-C--:B------:R-:W-:Y:S02]  /*9170*/  @!P1 LEA R8, P6, R185, R20.reuse, 0x1 ;  /* 0x00000014b9089211 */ /* 0x080fe400078c08ff */
        /* <DEDUP_REMOVED lines=10> */
.L_x_426:
[----:B------:R-:W-:Y:S05]  /*9220*/  BSYNC B1 ;  /* 0x0000000000017941 */ /* 0x000fea0003800000 */
.L_x_425:
[----:B------:R-:W-:Y:S01]  /*9230*/  VIADD R0, R0, 0x20 ;  /* 0x0000002000007836 */ /* 0x000fe20000000000 */
[----:B---3--:R4:W3:Y:S04]  /*9240*/  SHFL.IDX PT, R9, R87, 0x1, 0x181f ;  /* 0x00381f0057097f89 */ /* 0x0088e800000e0000 */
[----:B------:R-:W-:Y:S01]  /*9250*/  ISETP.GE.AND P0, PT, R0, R89, PT ;  /* 0x000000590000720c */ /* 0x000fe20003f06270 */
[----:B------:R4:W0:-:S12]  /*9260*/  SHFL.IDX PT, R8, R86, 0x1, 0x181f ;  /* 0x00381f0056087f89 */ /* 0x00081800000e0000 */
[----:B----4-:R-:W-:Y:S05]  /*9270*/  @P0 BRA `(.L_x_427) ;  /* 0x0000001000100947 */ /* 0x010fea0003800000 */
[----:B------:R-:W-:Y:S02]  /*9280*/  ISETP.GE.AND P0, PT, R2, UR12, PT ;  /* 0x0000000c02007c0c */ /* 0x000fe4000bf06270 */
[----:B------:R-:W-:Y:S02]  /*9290*/  ISETP.GE.AND P5, PT, R189, UR12, PT ;  /* 0x0000000cbd007c0c */ /* 0x000fe4000bfa6270 */
[----:B------:R-:W-:Y:S02]  /*92a0*/  ISETP.GE.AND P3, PT, R188, UR12, PT ;  /* 0x0000000cbc007c0c */ /* 0x000fe4000bf66270 */
[----:B------:R-:W-:Y:S02]  /*92b0*/  ISETP.GE.AND P2, PT, R187, UR12, PT ;  /* 0x0000000cbb007c0c */ /* 0x000fe4000bf46270 */
[----:B------:R-:W-:-:S05]  /*92c0*/  ISETP.GE.AND P1, PT, R186, UR12, PT ;  /* 0x0000000cba007c0c */ /* 0x000fca000bf26270 */
[----:B0--3--:R-:W-:Y:S02]  /*92d0*/  @!P0 IMAD.WIDE R4, R2, 0x2, R8 ;  /* 0x0000000202048825 */ /* 0x009fe400078e0208 */
[-C--:B------:R-:W-:Y:S02]  /*92e0*/  @!P5 LEA R10, P4, R189, R8.reuse, 0x1 ;  /* 0x00000008bd0ad211 */ /* 0x080fe400078808ff */
[----:B-1----:R-:W-:Y:S01]  /*92f0*/  @!P3 LEA R20, P6, R188, R8, 0x1 ;  /* 0x00000008bc14b211 */ /* 0x002fe200078c08ff */
[----:B------:R0:W-:Y:S01]  /*9300*/  @!P0 ST.E.128 desc[UR40][R4.64], R12 ;  /* 0x0000000c04008985 */ /* 0x0001e2000c101d28 */
[----:B------:R-:W-:Y:S02]  /*9310*/  ISETP.GE.AND P0, PT, R185, UR12, PT ;  /* 0x0000000cb9007c0c */ /* 0x000fe4000bf06270 */
[----:B------:R-:W-:Y:S02]  /*9320*/  @!P5 LEA.HI.X R11, R189, R9, R204, 0x1, P4 ;  /* 0x00000009bd0bd211 */ /* 0x000fe400020f0ccc */
[----:B------:R-:W-:-:S02]  /*9330*/  LOP3.LUT P4, RZ, R6, 0x40, RZ, 0xc0, !PT ;  /* 0x0000004006ff7812 */ /* 0x000fc4000788c0ff */
[----:B--2---:R-:W-:Y:S01]  /*9340*/  @!P3 LEA.HI.X R21, R188, R9, R203, 0x1, P6 ;  /* 0x00000009bc15b211 */ /* 0x004fe200030f0ccb */
[----:B------:R4:W-:Y:S01]  /*9350*/  @!P5 ST.E.128 desc[UR40][R10.64], R28 ;  /* 0x0000001c0a00d985 */ /* 0x0009e2000c101d28 */
[----:B------:R-:W-:-:S03]  /*9360*/  @!P2 LEA R24, P5, R187, R8, 0x1 ;  /* 0x00000008bb18a211 */ /* 0x000fc600078a08ff */
[----:B------:R4:W-:Y:S01]  /*9370*/  @!P3 ST.E.128 desc[UR40][R20.64], R36 ;  /* 0x000000241400b985 */ /* 0x0009e2000c101d28 */
[----:B------:R-:W-:Y:S02]  /*9380*/  @!P2 LEA.HI.X R25, R187, R9, R202, 0x1, P5 ;  /* 0x00000009bb19a211 */ /* 0x000fe400028f0cca */
[----:B0-----:R-:W-:-:S03]  /*9390*/  @!P1 LEA R4, P6, R186, R8, 0x1 ;  /* 0x00000008ba049211 */ /* 0x001fc600078c08ff */
[----:B------:R4:W-:Y:S01]  /*93a0*/  @!P2 ST.E.128 desc[UR40][R24.64], R44 ;  /* 0x0000002c1800a985 */ /* 0x0009e2000c101d28 */
[CC--:B------:R-:W-:Y:S02]  /*93b0*/  @!P0 LEA R12, P3, R185.reuse, R8.reuse, 0x1 ;  /* 0x00000008b90c8211 */ /* 0x0c0fe400078608ff */
[----:B------:R-:W-:Y:S02]  /*93c0*/  @P4 LEA R14, P5, R194, R8, 0x1 ;  /* 0x00000008c20e4211 */ /* 0x000fe400078a08ff */
[-C--:B------:R-:W-:Y:S02]  /*93d0*/  @!P1 LEA.HI.X R5, R186, R9.reuse, R201, 0x1, P6 ;  /* 0x00000009ba059211 */ /* 0x080fe400030f0cc9 */
[-C--:B------:R-:W-:Y:S02]  /*93e0*/  @!P0 LEA.HI.X R13, R185, R9.reuse, R200, 0x1, P3 ;  /* 0x00000009b90d8211 */ /* 0x080fe400018f0cc8 */
[----:B------:R-:W-:Y:S01]  /*93f0*/  @P4 LEA.HI.X R15, R194, R9, R199, 0x1, P5 ;  /* 0x00000009c20f4211 */ /* 0x000fe200028f0cc7 */
[----:B------:R4:W-:Y:S04]  /*9400*/  @!P1 ST.E.128 desc[UR40][R4.64], R52 ;  /* 0x0000003404009985 */ /* 0x0009e8000c101d28 */
[----:B------:R4:W-:Y:S01]  /*9410*/  @!P0 ST.E.128 desc[UR40][R12.64], R56 ;  /* 0x000000380c008985 */ /* 0x0009e2000c101d28 */
[----:B------:R-:W-:-:S03]  /*9420*/  LOP3.LUT P0, RZ, R3, 0x80, RZ, 0xc0, !PT ;  /* 0x0000008003ff7812 */ /* 0x000fc6000780c0ff */
[----:B------:R4:W-:Y:S10]  /*9430*/  @P4 ST.E.128 desc[UR40][R14.64], R64 ;  /* 0x000000400e004985 */ /* 0x0009f4000c101d28 */
[----:B------:R-:W-:Y:S05]  /*9440*/  @!P0 BRA `(.L_x_427) ;  /* 0x0000000c009c8947 */ /* 0x000fea0003800000 */
[----:B----4-:R-:W-:-:S04]  /*9450*/  LEA R4, P0, R193, R8, 0x1 ;  /* 0x00000008c1047211 */ /* 0x010fc800078008ff */
[----:B------:R-:W-:-:S05]  /*9460*/  LEA.HI.X R5, R193, R9, R198, 0x1, P0 ;  /* 0x00000009c1057211 */ /* 0x000fca00000f0cc6 */
[----:B------:R0:W-:Y:S01]  /*9470*/  ST.E.128 desc[UR40][R4.64], R72 ;  /* 0x0000004804007985 */ /* 0x0001e2000c101d28 */
[----:B------:R-:W-:Y:S05]  /*9480*/  BRA `(.L_x_427) ;  /* 0x0000000c008c7947 */ /* 0x000fea0003800000 */
.L_x_422:
[----:B------:R-:W-:Y:S01]  /*9490*/  ULDC.64 UR8, c[0x0][0xc00] ;  /* 0x0003000000087ab9 */ /* 0x000fe20000000a00 */
[----:B------:R-:W-:Y:S01]  /*94a0*/  ULDC UR4, c[0x0][0xa88] ;  /* 0x0002a20000047ab9 */ /* 0x000fe20000000800 */
[----:B------:R-:W-:Y:S01]  /*94b0*/  UISETP.NE.U32.AND UP0, UPT, UR8, URZ, UPT ;  /* 0x0000003f0800728c */ /* 0x000fe2000bf05070 */
[----:B------:R-:W0:Y:S03]  /*94c0*/  LDC R13, c[0x0][0xbe8] ;  /* 0x0002fa00ff0d7b82 */ /* 0x000e260000000800 */
[----:B------:R-:W-:-:S03]  /*94d0*/  UISETP.NE.AND.EX UP0, UPT, UR9, URZ, UPT, UP0 ;  /* 0x0000003f0900728c */ /* 0x000fc6000bf05300 */
[----:B------:R-:W-:Y:S02]  /*94e0*/  ULDC.64 UR8, c[0x0][0xc00] ;  /* 0x0003000000087ab9 */ /* 0x000fe40000000a00 */
[----:B------:R-:W-:Y:S01]  /*94f0*/  UIMAD.WIDE UR8, UR43, 0x4, UR8 ;  /* 0x000000042b0878a5 */ /* 0x000fe2000f8e0208 */
[----:B------:R-:W-:-:S05]  /*9500*/  PLOP3.LUT P1, PT, PT, PT, UP0, 0x80, 0x0 ;  /* 0x000000000000781c */ /* 0x000fca0003f2f008 */
[----:B------:R-:W-:Y:S02]  /*9510*/  IMAD.U32 R4, RZ, RZ, UR8 ;  /* 0x00000008ff047e24 */ /* 0x000fe4000f8e00ff */
[----:B------:R-:W-:Y:S01]  /*9520*/  IMAD.U32 R5, RZ, RZ, UR9 ;  /* 0x00000009ff057e24 */ /* 0x000fe2000f8e00ff */
[----:B------:R-:W-:Y:S02]  /*9530*/  ULDC.64 UR8, c[0x0][0xc08] ;  /* 0x0003020000087ab9 */ /* 0x000fe40000000a00 */
[----:B------:R-:W-:-:S03]  /*9540*/  UISETP.NE.U32.AND UP1, UPT, UR8, URZ, UPT ;  /* 0x0000003f0800728c */ /* 0x000fc6000bf25070 */
[----:B------:R-:W2:Y:S01]  /*9550*/  @P1 LDG.E R3, desc[UR40][R4.64] ;  /* 0x0000002804031981 */ /* 0x000ea2000c1e1900 */
[----:B------:R-:W-:Y:S01]  /*9560*/  UISETP.NE.AND.EX UP1, UPT, UR9, URZ, UPT, UP1 ;  /* 0x0000003f0900728c */ /* 0x000fe2000bf25310 */
[----:B------:R-:W-:-:S05]  /*9570*/  IMAD.U32 R0, RZ, RZ, UR4 ;  /* 0x00000004ff007e24 */ /* 0x000fca000f8e00ff */
[----:B------:R-:W-:-:S05]  /*9580*/  PLOP3.LUT P2, PT, PT, PT, UP1, 0x80, 0x0 ;  /* 0x000000000000781c */ /* 0x000fca0003f4f018 */
[----:B------:R-:W-:Y:S02]  /*9590*/  @UP1 ULDC.64 UR8, c[0x0][0xc08] ;  /* 0x0003020000081ab9 */ /* 0x000fe40000000a00 */
[----:B------:R-:W-:-:S06]  /*95a0*/  @UP1 UIMAD.WIDE UR8, UR43, 0x4, UR8 ;  /* 0x000000042b0818a5 */ /* 0x000fcc000f8e0208 */
[----:B------:R-:W-:Y:S02]  /*95b0*/  IMAD.U32 R8, RZ, RZ, UR8 ;  /* 0x00000008ff087e24 */ /* 0x000fe4000f8e00ff */
[----:B------:R-:W-:-:S05]  /*95c0*/  IMAD.U32 R9, RZ, RZ, UR9 ;  /* 0x00000009ff097e24 */ /* 0x000fca000f8e00ff */
[----:B------:R1:W5:Y:S01]  /*95d0*/  @P2 LDG.E R0, desc[UR40][R8.64] ;  /* 0x0000002808002981 */ /* 0x000362000c1e1900 */
[----:B------:R-:W-:Y:S01]  /*95e0*/  UMOV UR4, URZ ;  /* 0x0000003f00047c82 */ /* 0x000fe20008000000 */
[----:B------:R-:W-:Y:S01]  /*95f0*/  USHF.R.S32.HI UR11, URZ, 0x1f, UR46 ;  /* 0x0000001f3f0b7899 */ /* 0x000fe2000801142e */
[----:B------:R-:W-:Y:S02]  /*9600*/  ISETP.GE.AND P0, PT, R197, 0x40, PT ;  /* 0x00000040c500780c */ /* 0x000fe40003f06270 */
[----:B--2---:R-:W-:-:S13]  /*9610*/  @P1 R2UR UR4, R3 ;  /* 0x00000000030412ca */ /* 0x004fda00000e0000 */
[----:B------:R-:W-:Y:S01]  /*9620*/  USHF.R.S32.HI UR10, URZ, 0x1f, UR4 ;  /* 0x0000001f3f0a7899 */ /* 0x000fe20008011404 */
[----:B01----:R-:W-:Y:S11]  /*9630*/  @P2 BRA `(.L_x_428) ;  /* 0x0000000000102947 */ /* 0x003ff60003800000 */
[----:B------:R-:W-:Y:S05]  /*9640*/  @!P1 BRA `(.L_x_428) ;  /* 0x00000000000c9947 */ /* 0x000fea0003800000 */
[----:B------:R-:W2:Y:S04]  /*9650*/  LDG.E R3, desc[UR40][R4.64] ;  /* 0x0000002804037981 */ /* 0x000ea8000c1e1900 */
[----:B-----5:R-:W2:Y:S02]  /*9660*/  LDG.E R0, desc[UR40][R4.64+0x4] ;  /* 0x0000042804007981 */ /* 0x020ea4000c1e1900 */
[----:B--2---:R-:W-:-:S07]  /*9670*/  IMAD.IADD R0, R0, 0x1, -R3 ;  /* 0x0000000100007824 */ /* 0x004fce00078e0a03 */
.L_x_428:
[----:B------:R-:W-:Y:S01]  /*9680*/  USEL UR43, UR43, URZ, !UP0 ;  /* 0x0000003f2b2b7287 */ /* 0x000fe2000c000000 */
[----:B------:R-:W-:Y:S01]  /*9690*/  BSSY B1, `(.L_x_429) ;  /* 0x000002d000017945 */ /* 0x000fe20003800000 */
[----:B------:R-:W-:-:S03]  /*96a0*/  USEL UR44, UR44, URZ, !UP0 ;  /* 0x0000003f2c2c7287 */ /* 0x000fc6000c000000 */
[----:B------:R-:W-:Y:S09]  /*96b0*/  @P0 BRA `(.L_x_430) ;  /* 0x0000000000a80947 */ /* 0x000ff20003800000 */
[----:B------:R-:W0:Y:S01]  /*96c0*/  S2R R4, SR_TID.X ;  /* 0x0000000000047919 */ /* 0x000e220000002100 */
[----:B------:R-:W1:Y:S01]  /*96d0*/  LDC R6, c[0x0][0xbe8] ;  /* 0x0002fa00ff067b82 */ /* 0x000e620000000800 */
[----:B------:R-:W-:-:S04]  /*96e0*/  IMAD.U32 R3, RZ, RZ, UR45 ;  /* 0x0000002dff037e24 */ /* 0x000fc8000f8e00ff */
[----:B0-----:R-:W-:Y:S02]  /*96f0*/  IMAD R3, R3, 0x40, R4 ;  /* 0x0000004003037824 */ /* 0x001fe400078e0204 */
[----:B-1---5:R-:W-:Y:S02]  /*9700*/  IMAD R4, R0, R6, RZ ;  /* 0x0000000600047224 */ /* 0x022fe400078e02ff */
[----:B------:R-:W-:-:S05]  /*9710*/  VIADD R5, R3, 0xffffff80 ;  /* 0xffffff8003057836 */ /* 0x000fca0000000000 */
[----:B------:R-:W-:-:S13]  /*9720*/  ISETP.GE.AND P0, PT, R5, R4, PT ;  /* 0x000000040500720c */ /* 0x000fda0003f06270 */
[----:B------:R-:W-:Y:S05]  /*9730*/  @P0 BRA `(.L_x_430) ;  /* 0x0000000000880947 */ /* 0x000fea0003800000 */
[----:B------:R-:W-:Y:S01]  /*9740*/  ISETP.NE.AND P0, PT, R6, 0x1, PT ;  /* 0x000000010600780c */ /* 0x000fe20003f05270 */
[----:B------:R-:W-:Y:S01]  /*9750*/  ULDC.64 UR12, c[0x0][0xb90] ;  /* 0x0002e400000c7ab9 */ /* 0x000fe20000000a00 */
[----:B------:R-:W-:Y:S01]  /*9760*/  UMOV UR8, UR4 ;  /* 0x0000000400087c82 */ /* 0x000fe20008000000 */
[----:B------:R-:W-:Y:S01]  /*9770*/  UIMAD UR7, UR11, UR12, URZ ;  /* 0x0000000c0b0772a4 */ /* 0x000fe2000f8e023f */
[----:B------:R-:W-:Y:S02]  /*9780*/  UMOV UR9, UR10 ;  /* 0x0000000a00097c82 */ /* 0x000fe40008000000 */
[----:B------:R-:W-:Y:S02]  /*9790*/  UIMAD.WIDE.U32 UR8, UR46, UR12, UR8 ;  /* 0x0000000c2e0872a5 */ /* 0x000fe4000f8e0008 */
[----:B------:R-:W-:-:S03]  /*97a0*/  UIMAD UR7, UR46, UR13, UR7 ;  /* 0x0000000d2e0772a4 */ /* 0x000fc6000f8e0207 */
[----:B------:R-:W-:Y:S02]  /*97b0*/  ULDC.64 UR12, c[0x0][0xb98] ;  /* 0x0002e600000c7ab9 */ /* 0x000fe40000000a00 */
[----:B------:R-:W0:Y:S01]  /*97c0*/  @P0 LDC R4, c[0x0][0xbec] ;  /* 0x0002fb00ff040b82 */ /* 0x000e220000000800 */
[----:B------:R-:W-:Y:S02]  /*97d0*/  UIADD3 UR9, UR9, UR7, URZ ;  /* 0x0000000709097290 */ /* 0x000fe4000fffe03f */
[----:B------:R-:W-:Y:S02]  /*97e0*/  UIMAD UR7, UR44, UR12, URZ ;  /* 0x0000000c2c0772a4 */ /* 0x000fe4000f8e023f */
[----:B------:R-:W-:Y:S02]  /*97f0*/  UIMAD.WIDE.U32 UR8, UR43, UR12, UR8 ;  /* 0x0000000c2b0872a5 */ /* 0x000fe4000f8e0008 */
[----:B------:R-:W-:Y:S01]  /*9800*/  UIMAD UR7, UR43, UR13, UR7 ;  /* 0x0000000d2b0772a4 */ /* 0x000fe2000f8e0207 */
[----:B------:R-:W1:Y:S02]  /*9810*/  @P0 LDC R8, c[0x0][0xbf0] ;  /* 0x0002fc00ff080b82 */ /* 0x000e640000000800 */
[----:B------:R-:W-:Y:S01]  /*9820*/  ULDC.64 UR12, c[0x0][0xb88] ;  /* 0x0002e200000c7ab9 */ /* 0x000fe20000000a00 */
[----:B0-----:R-:W-:-:S04]  /*9830*/  @P0 IMAD.HI.U32 R3, R5, R4, RZ ;  /* 0x0000000405030227 */ /* 0x001fc800078e00ff */
[----:B------:R-:W-:Y:S01]  /*9840*/  IMAD.MOV.U32 R4, RZ, RZ, R5 ;  /* 0x000000ffff047224 */ /* 0x000fe200078e0005 */
[----:B-1----:R-:W-:Y:S01]  /*9850*/  @P0 SHF.R.U32.HI R4, RZ, R8, R3 ;  /* 0x00000008ff040219 */ /* 0x002fe20000011603 */
[----:B------:R-:W-:-:S04]  /*9860*/  IMAD.U32 R8, RZ, RZ, UR7 ;  /* 0x00000007ff087e24 */ /* 0x000fc8000f8e00ff */
[----:B------:R-:W-:-:S04]  /*9870*/  IMAD.MOV R3, RZ, RZ, -R4 ;  /* 0x000000ffff037224 */ /* 0x000fc800078e0a04 */
[----:B------:R-:W-:Y:S01]  /*9880*/  IMAD R3, R6, R3, R5 ;  /* 0x0000000306037224 */ /* 0x000fe200078e0205 */
[----:B------:R-:W-:Y:S02]  /*9890*/  SHF.R.S32.HI R5, RZ, 0x1f, R4 ;  /* 0x0000001fff057819 */ /* 0x000fe40000011404 */
[----:B------:R-:W-:Y:S02]  /*98a0*/  IADD3 R4, P0, R4, UR8, RZ ;  /* 0x0000000804047c10 */ /* 0x000fe4000ff1e0ff */
[----:B------:R-:W-:Y:S02]  /*98b0*/  SHF.R.S32.HI R6, RZ, 0x1f, R3 ;  /* 0x0000001fff067819 */ /* 0x000fe40000011403 */
[----:B------:R-:W-:Y:S01]  /*98c0*/  IADD3.X R5, R5, UR9, R8, P0, !PT ;  /* 0x0000000905057c10 */ /* 0x000fe200087fe408 */
[----:B------:R-:W-:Y:S02]  /*98d0*/  ULDC.64 UR8, c[0x0][0xb50] ;  /* 0x0002d40000087ab9 */ /* 0x000fe40000000a00 */
[----:B------:R-:W-:-:S02]  /*98e0*/  IMAD R6, R6, UR12, RZ ;  /* 0x0000000c06067c24 */ /* 0x000fc4000f8e02ff */
[----:B------:R-:W-:-:S04]  /*98f0*/  IMAD.WIDE.U32 R4, R3, UR12, R4 ;  /* 0x0000000c03047c25 */ /* 0x000fc8000f8e0004 */
[----:B------:R-:W-:Y:S01]  /*9900*/  IMAD R9, R3, UR13, R6 ;  /* 0x0000000d03097c24 */ /* 0x000fe2000f8e0206 */
[----:B------:R-:W-:-:S03]  /*9910*/  LEA R8, P0, R4, UR8, 0x2 ;  /* 0x0000000804087c11 */ /* 0x000fc6000f8010ff */
[----:B------:R-:W-:-:S05]  /*9920*/  IMAD.IADD R3, R5, 0x1, R9 ;  /* 0x0000000105037824 */ /* 0x000fca00078e0209 */
[----:B------:R-:W-:Y:S01]  /*9930*/  LEA.HI.X R9, R4, UR9, R3, 0x2, P0 ;  /* 0x0000000904097c11 */ /* 0x000fe200080f1403 */
[----:B------:R-:W-:-:S05]  /*9940*/  IMAD.MOV.U32 R3, RZ, RZ, -0x800000 ;  /* 0xff800000ff037424 */ /* 0x000fca00078e00ff */
[----:B------:R0:W-:Y:S02]  /*9950*/  STG.E desc[UR40][R8.64], R3 ;  /* 0x0000000308007986 */ /* 0x0001e4000c101928 */
.L_x_430:
[----:B------:R-:W-:Y:S05]  /*9960*/  BSYNC B1 ;  /* 0x0000000000017941 */ /* 0x000fea0003800000 */
.L_x_429:
[----:B------:R-:W-:Y:S01]  /*9970*/  ISETP.NE.AND P0, PT, R13, 0x1, PT ;  /* 0x000000010d00780c */ /* 0x000fe20003f05270 */
[----:B------:R-:W-:Y:S01]  /*9980*/  ULDC UR14, c[0x0][0xac8] ;  /* 0x0002b200000e7ab9 */ /* 0x000fe20000000800 */
[----:B------:R-:W-:Y:S01]  /*9990*/  ULDC.64 UR12, c[0x0][0xaa0] ;  /* 0x0002a800000c7ab9 */ /* 0x000fe20000000a00 */
[----:B------:R-:W-:Y:S01]  /*99a0*/  ISETP.GE.AND P1, PT, R189, UR14, PT ;  /* 0x0000000ebd007c0c */ /* 0x000fe2000bf26270 */
[----:B------:R-:W-:Y:S01]  /*99b0*/  UIMAD UR7, UR10, UR12, URZ ;  /* 0x0000000c0a0772a4 */ /* 0x000fe2000f8e023f */
[----:B------:R-:W-:Y:S01]  /*99c0*/  ISETP.GE.AND P2, PT, R2, UR14, PT ;  /* 0x0000000e02007c0c */ /* 0x000fe2000bf46270 */
[----:B------:R-:W-:Y:S01]  /*99d0*/  UIMAD.WIDE.U32 UR8, UR4, UR12, URZ ;  /* 0x0000000c040872a5 */ /* 0x000fe2000f8e003f */
[----:B------:R-:W-:Y:S01]  /*99e0*/  SEL R4, RZ, 0xffffffff, P1 ;  /* 0xffffffffff047807 */ /* 0x000fe20000800000 */
[----:B------:R-:W-:Y:S01]  /*99f0*/  UIMAD UR7, UR4, UR13, UR7 ;  /* 0x0000000d040772a4 */ /* 0x000fe2000f8e0207 */
[----:B0-----:R-:W-:Y:S01]  /*9a00*/  SEL R3, RZ, 0x1, P2 ;  /* 0x00000001ff037807 */ /* 0x001fe20001000000 */
[----:B------:R-:W-:Y:S01]  /*9a10*/  IMAD.U32 R8, RZ, RZ, UR45 ;  /* 0x0000002dff087e24 */ /* 0x000fe2000f8e00ff */
[----:B------:R-:W-:Y:S01]  /*9a20*/  ULDC.64 UR12, c[0x0][0xae8] ;  /* 0x0002ba00000c7ab9 */ /* 0x000fe20000000a00 */
[----:B------:R-:W-:Y:S01]  /*9a30*/  IMAD.SHL.U32 R4, R4, 0x2, RZ ;  /* 0x0000000204047824 */ /* 0x000fe200078e00ff */
[----:B------:R-:W0:Y:S01]  /*9a40*/  @P0 LDC R5, c[0x0][0xbec] ;  /* 0x0002fb00ff050b82 */ /* 0x000e220000000800 */
[----:B------:R-:W-:Y:S01]  /*9a50*/  ISETP.GE.AND P2, PT, R188, UR14, PT ;  /* 0x0000000ebc007c0c */ /* 0x000fe2000bf46270 */
[----:B------:R-:W-:Y:S01]  /*9a60*/  UIADD3 UR9, UR9, UR7, URZ ;  /* 0x0000000709097290 */ /* 0x000fe2000fffe03f */
[----:B------:R-:W-:Y:S01]  /*9a70*/  ISETP.GE.AND P1, PT, R187, UR14, PT ;  /* 0x0000000ebb007c0c */ /* 0x000fe2000bf26270 */
[----:B------:R-:W-:Y:S01]  /*9a80*/  UIMAD UR4, UR11, UR12, URZ ;  /* 0x0000000c0b0472a4 */ /* 0x000fe2000f8e023f */
[----:B------:R-:W-:Y:S01]  /*9a90*/  LOP3.LUT R4, R4, 0x2, R3, 0xe2, !PT ;  /* 0x0000000204047812 */ /* 0x000fe200078ee203 */
[----:B------:R-:W-:Y:S01]  /*9aa0*/  IMAD R3, R190, 0x20, R191 ;  /* 0x00000020be037824 */ /* 0x000fe200078e02bf */
[----:B------:R-:W-:Y:S01]  /*9ab0*/  SEL R6, RZ, 0xffffffff, P2 ;  /* 0xffffffffff067807 */ /* 0x000fe20001000000 */
[----:B------:R-:W1:Y:S01]  /*9ac0*/  @P0 LDC R9, c[0x0][0xbf0] ;  /* 0x0002fc00ff090b82 */ /* 0x000e620000000800 */
[----:B------:R-:W-:Y:S01]  /*9ad0*/  UIMAD UR4, UR46, UR13, UR4 ;  /* 0x0000000d2e0472a4 */ /* 0x000fe2000f8e0204 */
[----:B------:R-:W-:Y:S01]  /*9ae0*/  IMAD R8, R8, 0x40, R3 ;  /* 0x0000004008087824 */ /* 0x000fe200078e0203 */
[----:B------:R-:W-:Y:S01]  /*9af0*/  UIMAD.WIDE.U32 UR8, UR46, UR12, UR8 ;  /* 0x0000000c2e0872a5 */ /* 0x000fe2000f8e0008 */
[----:B------:R-:W-:Y:S01]  /*9b00*/  IMAD.SHL.U32 R15, R6, 0x4, RZ ;  /* 0x00000004060f7824 */ /* 0x000fe200078e00ff */
[----:B------:R-:W-:Y:S01]  /*9b10*/  ULDC.64 UR10, c[0x0][0xaf0] ;  /* 0x0002bc00000a7ab9 */ /* 0x000fe20000000a00 */
[----:B------:R-:W-:Y:S01]  /*9b20*/  SEL R11, RZ, 0xffffffff, P1 ;  /* 0xffffffffff0b7807 */ /* 0x000fe20000800000 */
[----:B------:R-:W-:Y:S01]  /*9b30*/  UIADD3 UR9, UR9, UR4, URZ ;  /* 0x0000000409097290 */ /* 0x000fe2000fffe03f */
[----:B------:R-:W-:Y:S01]  /*9b40*/  IMAD.MOV.U32 R3, RZ, RZ, R8 ;  /* 0x000000ffff037224 */ /* 0x000fe200078e0008 */
[----:B------:R-:W-:Y:S01]  /*9b50*/  UIMAD UR4, UR44, UR10, URZ ;  /* 0x0000000a2c0472a4 */ /* 0x000fe2000f8e023f */
[----:B------:R-:W-:Y:S01]  /*9b60*/  LOP3.LUT R10, R15, 0x4, R4, 0xe2, !PT ;  /* 0x000000040f0a7812 */ /* 0x000fe200078ee204 */
[----:B------:R-:W-:Y:S01]  /*9b70*/  UIMAD.WIDE.U32 UR8, UR43, UR10, UR8 ;  /* 0x0000000a2b0872a5 */ /* 0x000fe2000f8e0008 */
[----:B------:R-:W-:Y:S01]  /*9b80*/  IMAD.SHL.U32 R11, R11, 0x8, RZ ;  /* 0x000000080b0b7824 */ /* 0x000fe200078e00ff */
[----:B------:R-:W-:Y:S01]  /*9b90*/  UIMAD UR4, UR43, UR11, UR4 ;  /* 0x0000000b2b0472a4 */ /* 0x000fe2000f8e0204 */
[----:B-----5:R-:W-:Y:S01]  /*9ba0*/  IMAD R27, R0, R13, RZ ;  /* 0x0000000d001b7224 */ /* 0x020fe200078e02ff */
[----:B------:R-:W-:Y:S01]  /*9bb0*/  ISETP.GE.AND P2, PT, R193, UR14, PT ;  /* 0x0000000ec1007c0c */ /* 0x000fe2000bf46270 */
[----:B0-----:R-:W-:Y:S01]  /*9bc0*/  @P0 IMAD.HI.U32 R6, R8, R5, RZ ;  /* 0x0000000508060227 */ /* 0x001fe200078e00ff */
[----:B------:R-:W-:Y:S01]  /*9bd0*/  UIADD3 UR4, UR9, UR4, URZ ;  /* 0x0000000409047290 */ /* 0x000fe2000fffe03f */
[----:B------:R-:W-:Y:S01]  /*9be0*/  LOP3.LUT R10, R11, 0x8, R10, 0xe2, !PT ;  /* 0x000000080b0a7812 */ /* 0x000fe200078ee20a */
[----:B------:R-:W-:Y:S01]  /*9bf0*/  BSSY B1, `(.L_x_431) ;  /* 0x0000048000017945 */ /* 0x000fe20003800000 */
[----:B------:R-:W-:-:S02]  /*9c00*/  IMAD.U32 R4, RZ, RZ, UR8 ;  /* 0x00000008ff047e24 */ /* 0x000fc4000f8e00ff */
[----:B------:R-:W-:Y:S01]  /*9c10*/  IMAD.U32 R5, RZ, RZ, UR9 ;  /* 0x00000009ff057e24 */ /* 0x000fe2000f8e00ff */
[----:B------:R-:W-:Y:S01]  /*9c20*/  ULDC.64 UR8, c[0x0][0xae0] ;  /* 0x0002b80000087ab9 */ /* 0x000fe20000000a00 */
[----:B-1----:R-:W-:Y:S01]  /*9c30*/  @P0 SHF.R.U32.HI R3, RZ, R9, R6 ;  /* 0x00000009ff030219 */ /* 0x002fe20000011606 */
[----:B------:R-:W-:Y:S01]  /*9c40*/  IMAD.U32 R5, RZ, RZ, UR4 ;  /* 0x00000004ff057e24 */ /* 0x000fe2000f8e00ff */
[----:B------:R-:W-:Y:S02]  /*9c50*/  ISETP.GE.AND P0, PT, R186, UR14, PT ;  /* 0x0000000eba007c0c */ /* 0x000fe4000bf06270 */
[--C-:B------:R-:W-:Y:S01]  /*9c60*/  SHF.R.S32.HI R6, RZ, 0x1f, R3.reuse ;  /* 0x0000001fff067819 */ /* 0x100fe20000011403 */
[----:B------:R-:W-:Y:S01]  /*9c70*/  IMAD.MOV R9, RZ, RZ, -R3 ;  /* 0x000000ffff097224 */ /* 0x000fe200078e0a03 */
[----:B------:R-:W-:Y:S01]  /*9c80*/  SEL R11, RZ, 0xffffffff, P0 ;  /* 0xffffffffff0b7807 */ /* 0x000fe20000000000 */
[----:B------:R-:W-:Y:S01]  /*9c90*/  IMAD.WIDE.U32 R4, R3, UR8, R4 ;  /* 0x0000000803047c25 */ /* 0x000fe2000f8e0004 */
[----:B------:R-:W-:-:S03]  /*9ca0*/  ISETP.GE.AND P0, PT, R185, UR14, PT ;  /* 0x0000000eb9007c0c */ /* 0x000fc6000bf06270 */
[----:B------:R-:W-:Y:S02]  /*9cb0*/  IMAD R6, R6, UR8, RZ ;  /* 0x0000000806067c24 */ /* 0x000fe4000f8e02ff */
[----:B------:R-:W-:Y:S01]  /*9cc0*/  IMAD R9, R13, R9, R8 ;  /* 0x000000090d097224 */ /* 0x000fe200078e0208 */
[----:B------:R-:W-:Y:S01]  /*9cd0*/  SEL R8, RZ, 0xffffffff, P0 ;  /* 0xffffffffff087807 */ /* 0x000fe20000000000 */
[----:B------:R-:W-:Y:S01]  /*9ce0*/  IMAD.SHL.U32 R15, R11, 0x10, RZ ;  /* 0x000000100b0f7824 */ /* 0x000fe200078e00ff */
[----:B------:R-:W-:Y:S01]  /*9cf0*/  ISETP.GE.AND P0, PT, R194, UR14, PT ;  /* 0x0000000ec2007c0c */ /* 0x000fe2000bf06270 */
[----:B------:R-:W-:Y:S01]  /*9d00*/  IMAD R11, R3, UR9, R6 ;  /* 0x00000009030b7c24 */ /* 0x000fe2000f8e0206 */
[----:B------:R-:W-:Y:S01]  /*9d10*/  SHF.R.S32.HI R3, RZ, 0x1f, R9 ;  /* 0x0000001fff037819 */ /* 0x000fe20000011409 */
[----:B------:R-:W-:Y:S01]  /*9d20*/  ULDC.64 UR8, c[0x0][0xad8] ;  /* 0x0002b60000087ab9 */ /* 0x000fe20000000a00 */
[----:B------:R-:W-:Y:S01]  /*9d30*/  IMAD.U32 R6, RZ, RZ, UR45 ;  /* 0x0000002dff067e24 */ /* 0x000fe2000f8e00ff */
[----:B------:R-:W-:Y:S01]  /*9d40*/  LOP3.LUT R10, R15, 0x10, R10, 0xe2, !PT ;  /* 0x000000100f0a7812 */ /* 0x000fe200078ee20a */
[----:B------:R-:W-:-:S02]  /*9d50*/  IMAD.IADD R5, R5, 0x1, R11 ;  /* 0x0000000105057824 */ /* 0x000fc400078e020b */
[----:B------:R-:W-:Y:S02]  /*9d60*/  IMAD R0, R3, UR8, RZ ;  /* 0x0000000803007c24 */ /* 0x000fe4000f8e02ff */
[----:B------:R-:W-:-:S04]  /*9d70*/  IMAD.WIDE.U32 R4, R9, UR8, R4 ;  /* 0x0000000809047c25 */ /* 0x000fc8000f8e0004 */
[----:B------:R-:W-:Y:S01]  /*9d80*/  IMAD R3, R9, UR9, R0 ;  /* 0x0000000909037c24 */ /* 0x000fe2000f8e0200 */
[----:B------:R-:W-:Y:S01]  /*9d90*/  SEL R9, RZ, 0x40, P0 ;  /* 0x00000040ff097807 */ /* 0x000fe20000000000 */
[----:B------:R-:W-:Y:S01]  /*9da0*/  IMAD R0, R6, 0x40, R191 ;  /* 0x0000004006007824 */ /* 0x000fe200078e02bf */
[----:B------:R-:W-:Y:S01]  /*9db0*/  ULDC.64 UR8, c[0x0][0xa80] ;  /* 0x0002a00000087ab9 */ /* 0x000fe20000000a00 */
[----:B------:R-:W-:Y:S01]  /*9dc0*/  IMAD.SHL.U32 R15, R8, 0x20, RZ ;  /* 0x00000020080f7824 */ /* 0x000fe200078e00ff */
[----:B------:R-:W-:Y:S01]  /*9dd0*/  LEA R6, P1, R4, UR8, 0x1 ;  /* 0x0000000804067c11 */ /* 0x000fe2000f8208ff */
[----:B------:R-:W-:Y:S01]  /*9de0*/  IMAD.IADD R3, R5, 0x1, R3 ;  /* 0x0000000105037824 */ /* 0x000fe200078e0203 */
[----:B------:R-:W-:Y:S02]  /*9df0*/  ISETP.GE.AND P0, PT, R0, R27, PT ;  /* 0x0000001b0000720c */ /* 0x000fe40003f06270 */
[----:B------:R-:W-:Y:S01]  /*9e00*/  LOP3.LUT R10, R15, 0x20, R10, 0xe2, !PT ;  /* 0x000000200f0a7812 */ /* 0x000fe200078ee20a */
[----:B------:R0:W1:Y:S01]  /*9e10*/  SHFL.IDX PT, R8, R6, RZ, 0x181f ;  /* 0x00181fff06087589 */ /* 0x00006200000e0000 */
[----:B------:R-:W-:-:S02]  /*9e20*/  LEA.HI.X R3, R4, UR9, R3, 0x1, P1 ;  /* 0x0000000904037c11 */ /* 0x000fc400088f0c03 */
[----:B------:R-:W-:Y:S02]  /*9e30*/  LOP3.LUT R24, R10, R9, RZ, 0xfc, !PT ;  /* 0x000000090a187212 */ /* 0x000fe400078efcff */
[----:B------:R-:W-:Y:S01]  /*9e40*/  SEL R5, RZ, 0x80, P2 ;  /* 0x00000080ff057807 */ /* 0x000fe20001000000 */
[----:B------:R0:W2:Y:S03]  /*9e50*/  SHFL.IDX PT, R9, R3, RZ, 0x181f ;  /* 0x00181fff03097589 */ /* 0x0000a600000e0000 */
        /* <DEDUP_REMOVED lines=9> */
[----:B------:R-:W-:Y:S01]  /*9ef0*/  @!P5 LEA R12, P4, R188, R8, 0x1 ;  /* 0x00000008bc0cd211 */ /* 0x000fe200078808ff */
[----:B------:R-:W-:Y:S01]  /*9f00*/  @!P1 ST.E.128 desc[UR40][R4.64], RZ ;  /* 0x000000ff04009985 */ /* 0x000fe2000c101d28 */
[----:B------:R-:W-:Y:S02]  /*9f10*/  ISETP.GE.AND P1, PT, R185, UR14, PT ;  /* 0x0000000eb9007c0c */ /* 0x000fe4000bf26270 */
[----:B------:R-:W-:Y:S01]  /*9f20*/  LOP3.LUT P0, RZ, R24, 0x40, RZ, 0xc0, !PT ;  /* 0x0000004018ff7812 */ /* 0x000fe2000780c0ff */
[----:B------:R1:W-:Y:S01]  /*9f30*/  @!P2 ST.E.128 desc[UR40][R10.64], RZ ;  /* 0x000000ff0a00a985 */ /* 0x0003e2000c101d28 */
[----:B------:R-:W-:-:S02]  /*9f40*/  ISETP.GE.AND P2, PT, R186, UR14, PT ;  /* 0x0000000eba007c0c */ /* 0x000fc4000bf46270 */
[-C--:B------:R-:W-:Y:S02]  /*9f50*/  @!P5 LEA.HI.X R13, R188, R9.reuse, R203, 0x1, P4 ;  /* 0x00000009bc0dd211 */ /* 0x080fe400020f0ccb */
[----:B------:R-:W-:Y:S02]  /*9f60*/  LOP3.LUT P4, RZ, R25, 0x80, RZ, 0xc0, !PT ;  /* 0x0000008019ff7812 */ /* 0x000fe4000788c0ff */
[CC--:B------:R-:W-:Y:S01]  /*9f70*/  @!P3 LEA R14, P6, R187.reuse, R8.reuse, 0x1 ;  /* 0x00000008bb0eb211 */ /* 0x0c0fe200078c08ff */
[----:B------:R3:W-:Y:S03]  /*9f80*/  @!P5 ST.E.128 desc[UR40][R12.64], RZ ;  /* 0x000000ff0c00d985 */ /* 0x0007e6000c101d28 */
[----:B------:R-:W-:Y:S02]  /*9f90*/  @!P3 LEA.HI.X R15, R187, R9, R202, 0x1, P6 ;  /* 0x00000009bb0fb211 */ /* 0x000fe400030f0cca */
[----:B-1----:R-:W-:-:S02]  /*9fa0*/  @!P1 LEA R10, P6, R185, R8, 0x1 ;  /* 0x00000008b90a9211 */ /* 0x002fc400078c08ff */
[-C--:B------:R-:W-:Y:S01]  /*9fb0*/  @!P2 LEA R4, P5, R186, R8.reuse, 0x1 ;  /* 0x00000008ba04a211 */ /* 0x080fe200078a08ff */
[----:B------:R3:W-:Y:S01]  /*9fc0*/  @!P3 ST.E.128 desc[UR40][R14.64], RZ ;  /* 0x000000ff0e00b985 */ /* 0x0007e2000c101d28 */
[-C--:B------:R-:W-:Y:S02]  /*9fd0*/  @P0 LEA R20, P3, R194, R8.reuse, 0x1 ;  /* 0x00000008c2140211 */ /* 0x080fe400078608ff */
[-C--:B------:R-:W-:Y:S02]  /*9fe0*/  @!P2 LEA.HI.X R5, R186, R9.reuse, R201, 0x1, P5 ;  /* 0x00000009ba05a211 */ /* 0x080fe400028f0cc9 */
[----:B------:R-:W-:Y:S02]  /*9ff0*/  @P4 LEA R8, P5, R193, R8, 0x1 ;  /* 0x00000008c1084211 */ /* 0x000fe400078a08ff */
[-C--:B------:R-:W-:Y:S01]  /*a000*/  @!P1 LEA.HI.X R11, R185, R9.reuse, R200, 0x1, P6 ;  /* 0x00000009b90b9211 */ /* 0x080fe200030f0cc8 */
[----:B------:R3:W-:Y:S01]  /*a010*/  @!P2 ST.E.128 desc[UR40][R4.64], RZ ;  /* 0x000000ff0400a985 */ /* 0x0007e2000c101d28 */
[----:B------:R-:W-:-:S02]  /*a020*/  @P0 LEA.HI.X R21, R194, R9, R199, 0x1, P3 ;  /* 0x00000009c2150211 */ /* 0x000fc400018f0cc7 */
[----:B------:R-:W-:Y:S01]  /*a030*/  @P4 LEA.HI.X R9, R193, R9, R198, 0x1, P5 ;  /* 0x00000009c1094211 */ /* 0x000fe200028f0cc6 */
[----:B------:R3:W-:Y:S04]  /*a040*/  @!P1 ST.E.128 desc[UR40][R10.64], RZ ;  /* 0x000000ff0a009985 */ /* 0x0007e8000c101d28 */
[----:B------:R3:W-:Y:S04]  /*a050*/  @P0 ST.E.128 desc[UR40][R20.64], RZ ;  /* 0x000000ff14000985 */ /* 0x0007e8000c101d28 */
[----:B------:R3:W-:Y:S02]  /*a060*/  @P4 ST.E.128 desc[UR40][R8.64], RZ ;  /* 0x000000ff08004985 */ /* 0x0007e4000c101d28 */
.L_x_432:
[----:B------:R-:W-:Y:S05]  /*a070*/  BSYNC B1 ;  /* 0x0000000000017941 */ /* 0x000fea0003800000 */
.L_x_431:
[----:B------:R-:W-:Y:S01]  /*a080*/  VIADD R0, R0, 0x20 ;  /* 0x0000002000007836 */ /* 0x000fe20000000000 */
[----:B--23--:R2:W3:Y:S04]  /*a090*/  SHFL.IDX PT, R9, R3, 0x1, 0x181f ;  /* 0x00381f0003097f89 */ /* 0x00c4e800000e0000 */
        /* <DEDUP_REMOVED lines=12> */
[----:B------:R1:W-:Y:S01]  /*a160*/  @!P3 ST.E.128 desc[UR40][R4.64], RZ ;  /* 0x000000ff0400b985 */ /* 0x0003e2000c101d28 */
[----:B------:R-:W-:Y:S02]  /*a170*/  ISETP.GE.AND P3, PT, R186, UR14, PT ;  /* 0x0000000eba007c0c */ /* 0x000fe4000bf66270 */
[----:B------:R-:W-:Y:S01]  /*a180*/  @!P5 LEA.HI.X R13, R188, R9, R203, 0x1, P0 ;  /* 0x00000009bc0dd211 */ /* 0x000fe200000f0ccb */
[----:B------:R2:W-:Y:S01]  /*a190*/  @!P2 ST.E.128 desc[UR40][R10.64], RZ ;  /* 0x000000ff0a00a985 */ /* 0x0005e2000c101d28 */
[----:B------:R-:W-:-:S02]  /*a1a0*/  ISETP.GE.AND P2, PT, R185, UR14, PT ;  /* 0x0000000eb9007c0c */ /* 0x000fc4000bf46270 */
[----:B------:R-:W-:Y:S01]  /*a1b0*/  LOP3.LUT P0, RZ, R25, 0x80, RZ, 0xc0, !PT ;  /* 0x0000008019ff7812 */ /* 0x000fe2000780c0ff */
[----:B------:R2:W-:Y:S01]  /*a1c0*/  @!P5 ST.E.128 desc[UR40][R12.64], RZ ;  /* 0x000000ff0c00d985 */ /* 0x0005e2000c101d28 */
[----:B------:R-:W-:-:S04]  /*a1d0*/  @!P4 LEA R14, P6, R187, R8, 0x1 ;  /* 0x00000008bb0ec211 */ /* 0x000fc800078c08ff */
[----:B------:R-:W-:Y:S02]  /*a1e0*/  @!P4 LEA.HI.X R15, R187, R9, R202, 0x1, P6 ;  /* 0x00000009bb0fc211 */ /* 0x000fe400030f0cca */
[----:B------:R-:W-:-:S03]  /*a1f0*/  @!P3 LEA R20, P5, R186, R8, 0x1 ;  /* 0x00000008ba14b211 */ /* 0x000fc600078a08ff */
[----:B------:R2:W-:Y:S01]  /*a200*/  @!P4 ST.E.128 desc[UR40][R14.64], RZ ;  /* 0x000000ff0e00c985 */ /* 0x0005e2000c101d28 */
[-C--:B-1----:R-:W-:Y:S02]  /*a210*/  @!P2 LEA R4, P6, R185, R8.reuse, 0x1 ;  /* 0x00000008b904a211 */ /* 0x082fe400078c08ff */
        /* <DEDUP_REMOVED lines=10> */
.L_x_427:
[----:B------:R-:W-:Y:S05]  /*a2c0*/  BSYNC B0 ;  /* 0x0000000000007941 */ /* 0x000fea0003800000 */
.L_x_421:
[----:B------:R-:W-:Y:S02]  /*a2d0*/  ULDC UR4, c[0x0][0xc3c] ;  /* 0x00030f0000047ab9 */ /* 0x000fe40000000800 */
[----:B------:R-:W-:-:S13]  /*a2e0*/  ISETP.GE.AND P0, PT, R7, UR4, PT ;  /* 0x0000000407007c0c */ /* 0x000fda000bf06270 */
[----:B------:R-:W-:Y:S05]  /*a2f0*/  @!P0 BRA `(.L_x_433) ;  /* 0xffffff6c00548947 */ /* 0x000fea000383ffff */
[----:B------:R-:W-:Y:S05]  /*a300*/  EXIT ;  /* 0x000000000000794d */ /* 0x000fea0003800000 */
.L_x_388:
[----:B------:R-:W-:-:S08]  /*a310*/  NOP ;  /* 0x0000000000007918 */ /* 0x000fd00000000000 */
[----:B------:R-:W0:-:S00]  /*a320*/  USETMAXREG.DEALLOC.CTAPOOL 0x18 ;  /* 0x00000018000079c8 */ /* 0x000e0000080e0500 */
[----:B0-----:R-:W-:-:S06]  /*a330*/  LOP3.LUT R0, R0, 0x3, RZ, 0xc0, !PT ;  /* 0x0000000300007812 */ /* 0x001fcc00078ec0ff */
[----:B------:R-:W0:Y:S02]  /*a340*/  SHFL.IDX PT, R0, R0, RZ, 0x1f ;  /* 0x00001fff00007589 */ /* 0x000e2400000e0000 */
[----:B0-----:R-:W-:Y:S01]  /*a350*/  ISETP.NE.AND P0, PT, R0, RZ, PT ;  /* 0x000000ff0000720c */ /* 0x001fe20003f05270 */
[----:B------:R-:W-:-:S03]  /*a360*/  IMAD.MOV.U32 R0, RZ, RZ, RZ ;  /* 0x000000ffff007224 */ /* 0x000fc600078e00ff */
[----:B------:R-:W-:-:S05]  /*a370*/  P2R R2, PR, RZ, 0x1 ;  /* 0x00000001ff027803 */ /* 0x000fca0000000000 */
[----:B------:R0:W-:Y:S04]  /*a380*/  STL [R1+0x58], R2 ;  /* 0x0000580201007387 */ /* 0x0001e80000100800 */
[----:B------:R-:W-:Y:S05]  /*a390*/  @!P0 BRA `(.L_x_434) ;  /* 0x00000000001c8947 */ /* 0x000fea0003800000 */
[----:B------:R-:W1:Y:S08]  /*a3a0*/  S2UR UR5, SR_CgaCtaId ;  /* 0x00000000000579c3 */ /* 0x000e700000008800 */
[----:B------:R-:W-:Y:S06]  /*a3b0*/  BAR.SYNC.DEFER_BLOCKING 0x5, 0x180 ;  /* 0x0146000000007b1d */ /* 0x000fec0000010000 */
[----:B------:R-:W-:-:S02]  /*a3c0*/  UMOV UR4, 0x400 ;  /* 0x0000040000047882 */ /* 0x000fc40000000000 */
[----:B-1----:R-:W-:-:S09]  /*a3d0*/  ULEA UR4, UR5, UR4, 0x18 ;  /* 0x0000000405047291 */ /* 0x002fd2000f8ec03f */
[----:B------:R-:W1:Y:S01]  /*a3e0*/  LDS.128 R16, [UR4+0x28cd0] ;  /* 0x028cd004ff107984 */ /* 0x000e620008000c00 */
[----:B------:R-:W-:Y:S06]  /*a3f0*/  BAR.ARV 0x4, 0x180 ;  /* 0x0106000000007b1d */ /* 0x000fec0000002000 */
[----:B------:R-:W-:Y:S05]  /*a400*/  BRA `(.L_x_435) ;  /* 0x0000000400fc7947 */ /* 0x000fea0003800000 */
.L_x_434:
[----:B0-----:R-:W0:Y:S01]  /*a410*/  S2R R2, SR_TID.X ;  /* 0x0000000000027919 */ /* 0x001e220000002100 */
[----:B------:R-:W-:Y:S01]  /*a420*/  ULDC UR4, c[0x0][0xc3c] ;  /* 0x00030f0000047ab9 */ /* 0x000fe20000000800 */
[----:B------:R-:W1:Y:S01]  /*a430*/  S2UR UR6, SR_CTAID.X ;  /* 0x00000000000679c3 */ /* 0x000e620000002500 */
[----:B------:R-:W-:Y:S01]  /*a440*/  ULDC UR5, c[0x0][0xc38] ;  /* 0x00030e0000057ab9 */ /* 0x000fe20000000800 */
[----:B0-----:R-:W-:-:S04]  /*a450*/  LOP3.LUT R5, R2, 0x1f, RZ, 0xc0, !PT ;  /* 0x0000001f02057812 */ /* 0x001fc800078ec0ff */
[----:B------:R-:W-:-:S04]  /*a460*/  ISETP.NE.AND P0, PT, R5, 0x1f, PT ;  /* 0x0000001f0500780c */ /* 0x000fc80003f05270 */
[----:B------:R-:W-:-:S13]  /*a470*/  ISETP.GE.OR P1, PT, R5, UR4, !P0 ;  /* 0x0000000405007c0c */ /* 0x000fda000c726670 */
[----:B------:R-:W0:Y:S02]  /*a480*/  @!P1 LDC.64 R2, c[0x0][0xc80] ;  /* 0x00032000ff029b82 */ /* 0x000e240000000a00 */
[----:B0-----:R-:W-:-:S05]  /*a490*/  @!P1 IMAD.WIDE.U32 R2, R5, 0x4, R2 ;  /* 0x0000000405029825 */ /* 0x001fca00078e0002 */
[----:B------:R-:W2:Y:S01]  /*a4a0*/  @!P1 LDG.E R0, desc[UR40][R2.64] ;  /* 0x0000002802009981 */ /* 0x000ea2000c1e1900 */
[C---:B------:R-:W-:Y:S01]  /*a4b0*/  ISETP.NE.AND P1, PT, R5.reuse, RZ, PT ;  /* 0x000000ff0500720c */ /* 0x040fe20003f25270 */
[----:B------:R-:W-:Y:S01]  /*a4c0*/  UMOV UR4, URZ ;  /* 0x0000003f00047c82 */ /* 0x000fe20008000000 */
[C---:B------:R-:W-:Y:S01]  /*a4d0*/  ISETP.GE.U32.AND P2, PT, R5.reuse, 0x2, PT ;  /* 0x000000020500780c */ /* 0x040fe20003f46070 */
[----:B------:R-:W-:Y:S01]  /*a4e0*/  IMAD.MOV.U32 R16, RZ, RZ, RZ ;  /* 0x000000ffff107224 */ /* 0x000fe200078e00ff */
[C---:B------:R-:W-:Y:S02]  /*a4f0*/  ISETP.GE.U32.AND P3, PT, R5.reuse, 0x4, PT ;  /* 0x000000040500780c */ /* 0x040fe40003f66070 */
[C---:B------:R-:W-:Y:S02]  /*a500*/  ISETP.GE.U32.AND P4, PT, R5.reuse, 0x8, PT ;  /* 0x000000080500780c */ /* 0x040fe40003f86070 */
[----:B------:R-:W-:Y:S01]  /*a510*/  ISETP.GE.U32.AND P5, PT, R5, 0x10, PT ;  /* 0x000000100500780c */ /* 0x000fe20003fa6070 */
[----:B--2---:R-:W0:Y:S02]  /*a520*/  SHFL.UP PT, R4, R0, 0x1, RZ ;  /* 0x0420000000047989 */ /* 0x004e2400000e00ff */
[----:B0-----:R-:W-:-:S05]  /*a530*/  SEL R7, R4, RZ, P1 ;  /* 0x000000ff04077207 */ /* 0x001fca0000800000 */
[----:B------:R-:W-:-:S05]  /*a540*/  IMAD.IADD R7, R0, 0x1, R7 ;  /* 0x0000000100077824 */ /* 0x000fca00078e0207 */
[----:B------:R-:W0:Y:S02]  /*a550*/  SHFL.UP PT, R4, R7, 0x2, RZ ;  /* 0x0440000007047989 */ /* 0x000e2400000e00ff */
        /* <DEDUP_REMOVED lines=11> */
[----:B------:R-:W0:Y:S02]  /*a610*/  SHFL.IDX PT, R4, R2, 0x1f, 0x1f ;  /* 0x03e01f0002047f89 */ /* 0x000e2400000e0000 */
[----:B0-----:R-:W-:-:S04]  /*a620*/  IMAD R4, R4, UR5, RZ ;  /* 0x0000000504047c24 */ /* 0x001fc8000f8e02ff */
[----:B------:R-:W-:Y:S01]  /*a630*/  IMAD.MOV.U32 R7, RZ, RZ, R4 ;  /* 0x000000ffff077224 */ /* 0x000fe200078e0004 */
[----:B-1----:R-:W-:-:S13]  /*a640*/  ISETP.GT.AND P6, PT, R4, UR6, PT ;  /* 0x0000000604007c0c */ /* 0x002fda000bfc4270 */
[----:B------:R-:W-:Y:S05]  /*a650*/  @P6 BRA `(.L_x_436) ;  /* 0x0000000000a06947 */ /* 0x000fea0003800000 */
[----:B------:R-:W0:Y:S01]  /*a660*/  LDC R6, c[0x0][0xc3c] ;  /* 0x00030f00ff067b82 */ /* 0x000e220000000800 */
[----:B------:R-:W-:Y:S01]  /*a670*/  IMAD.MOV.U32 R4, RZ, RZ, R7 ;  /* 0x000000ffff047224 */ /* 0x000fe200078e0007 */
[----:B------:R-:W-:Y:S01]  /*a680*/  UMOV UR4, URZ ;  /* 0x0000003f00047c82 */ /* 0x000fe20008000000 */
[----:B------:R-:W-:Y:S01]  /*a690*/  ULDC UR7, c[0x0][0xc3c] ;  /* 0x00030f0000077ab9 */ /* 0x000fe20000000800 */
[----:B------:R-:W-:-:S05]  /*a6a0*/  ULDC UR5, c[0x0][0xc38] ;  /* 0x00030e0000057ab9 */ /* 0x000fca0000000800 */
.L_x_440:
[----:B------:R-:W-:Y:S01]  /*a6b0*/  UIADD3 UR4, UR4, 0x1f, URZ ;  /* 0x0000001f04047890 */ /* 0x000fe2000fffe03f */
[----:B------:R-:W-:-:S05]  /*a6c0*/  IMAD.U32 R19, RZ, RZ, UR7 ;  /* 0x00000007ff137e24 */ /* 0x000fca000f8e00ff */
[----:B0-----:R-:W-:-:S13]  /*a6d0*/  ISETP.LE.AND P6, PT, R6, UR4, PT ;  /* 0x0000000406007c0c */ /* 0x001fda000bfc3270 */
[----:B------:R-:W-:Y:S05]  /*a6e0*/  @P6 BRA `(.L_x_437) ;  /* 0x0000000400206947 */ /* 0x000fea0003800000 */
[----:B------:R-:W-:Y:S01]  /*a6f0*/  VIADD R7, R5, UR4 ;  /* 0x0000000405077c36 */ /* 0x000fe20008000000 */
[----:B------:R-:W-:Y:S01]  /*a700*/  BSSY B0, `(.L_x_438) ;  /* 0x0000007000007945 */ /* 0x000fe20003800000 */
[----:B------:R-:W-:-:S03]  /*a710*/  IMAD.MOV.U32 R0, RZ, RZ, RZ ;  /* 0x000000ffff007224 */ /* 0x000fc600078e00ff */
[----:B------:R-:W-:-:S13]  /*a720*/  ISETP.GE.OR P6, PT, R7, R6, !P0 ;  /* 0x000000060700720c */ /* 0x000fda00047c6670 */
[----:B------:R-:W-:Y:S05]  /*a730*/  @P6 BRA `(.L_x_439) ;  /* 0x00000000000c6947 */ /* 0x000fea0003800000 */
[----:B------:R-:W0:Y:S02]  /*a740*/  LDC.64 R2, c[0x0][0xc80] ;  /* 0x00032000ff027b82 */ /* 0x000e240000000a00 */
[----:B0-----:R-:W-:-:S05]  /*a750*/  IMAD.WIDE R2, R7, 0x4, R2 ;  /* 0x0000000407027825 */ /* 0x001fca00078e0202 */
[----:B------:R0:W5:Y:S02]  /*a760*/  LDG.E R0, desc[UR40][R2.64] ;  /* 0x0000002802007981 */ /* 0x000164000c1e1900 */
.L_x_439:
[----:B------:R-:W-:Y:S05]  /*a770*/  BSYNC B0 ;  /* 0x0000000000007941 */ /* 0x000fea0003800000 */
.L_x_438:
[----:B0----5:R-:W0:Y:S02]  /*a780*/  SHFL.UP PT, R2, R0, 0x1, RZ ;  /* 0x0420000000027989 */ /* 0x021e2400000e00ff */
        /* <DEDUP_REMOVED lines=16> */
[----:B------:R-:W-:-:S05]  /*a890*/  IMAD.IADD R4, R3, 0x1, R4 ;  /* 0x0000000103047824 */ /* 0x000fca00078e0204 */
[----:B------:R-:W-:-:S13]  /*a8a0*/  ISETP.GT.AND P6, PT, R4, UR6, PT ;  /* 0x0000000604007c0c */ /* 0x000fda000bfc4270 */
[----:B------:R-:W-:Y:S05]  /*a8b0*/  @!P6 BRA `(.L_x_440) ;  /* 0xfffffffc007ce947 */ /* 0x000fea000383ffff */
[----:B------:R-:W-:Y:S02]  /*a8c0*/  IMAD.MOV.U32 R2, RZ, RZ, R9 ;  /* 0x000000ffff027224 */ /* 0x000fe400078e0009 */
[----:B------:R-:W-:-:S07]  /*a8d0*/  IMAD.MOV.U32 R7, RZ, RZ, R3 ;  /* 0x000000ffff077224 */ /* 0x000fce00078e0003 */
.L_x_436:
[----:B------:R-:W-:-:S04]  /*a8e0*/  IMAD.IADD R7, R4, 0x1, -R7 ;  /* 0x0000000104077824 */ /* 0x000fc800078e0a07 */
[----:B------:R-:W-:-:S05]  /*a8f0*/  IMAD R3, R2, UR5, R7 ;  /* 0x0000000502037c24 */ /* 0x000fca000f8e0207 */
[----:B------:R-:W-:-:S13]  /*a900*/  ISETP.GT.AND P0, PT, R3, UR6, PT ;  /* 0x0000000603007c0c */ /* 0x000fda000bf04270 */
[----:B------:R-:W-:-:S04]  /*a910*/  VOTE.ANY R6, PT, !P0 ;  /* 0x0000000000067806 */ /* 0x000fc800040e0100 */
[----:B------:R-:W0:Y:S01]  /*a920*/  POPC R19, R6 ;  /* 0x0000000600137309 */ /* 0x000e220000000000 */
[----:B------:R-:W-:Y:S01]  /*a930*/  ISETP.NE.AND P0, PT, R6, RZ, PT ;  /* 0x000000ff0600720c */ /* 0x000fe20003f05270 */
[----:B0-----:R-:W0:Y:S02]  /*a940*/  SHFL.IDX PT, R0, R0, R19, 0x1f ;  /* 0x00001f1300007589 */ /* 0x001e2400000e0000 */
[----:B0-----:R-:W-:-:S04]  /*a950*/  IABS R4, R0 ;  /* 0x0000000000047213 */ /* 0x001fc80000000000 */
[----:B------:R-:W0:Y:S08]  /*a960*/  I2F.RP R8, R4 ;  /* 0x0000000400087306 */ /* 0x000e300000209400 */
[----:B0-----:R-:W0:Y:S02]  /*a970*/  MUFU.RCP R8, R8 ;  /* 0x0000000800087308 */ /* 0x001e240000001000 */
[----:B0-----:R-:W-:-:S06]  /*a980*/  VIADD R3, R8, 0xffffffe ;  /* 0x0ffffffe08037836 */ /* 0x001fcc0000000000 */
[----:B------:R-:W0:Y:S02]  /*a990*/  F2I.FTZ.U32.TRUNC.NTZ R3, R3 ;  /* 0x0000000300037305 */ /* 0x000e24000021f000 */
[----:B0-----:R-:W-:Y:S01]  /*a9a0*/  IMAD.MOV R11, RZ, RZ, -R3 ;  /* 0x000000ffff0b7224 */ /* 0x001fe200078e0a03 */
[----:B------:R-:W-:Y:S06]  /*a9b0*/  @!P0 BRA `(.L_x_441) ;  /* 0x0000000000088947 */ /* 0x000fec0003800000 */
[----:B------:R-:W-:-:S05]  /*a9c0*/  VIADD R9, R19, 0xffffffff ;  /* 0xffffffff13097836 */ /* 0x000fca0000000000 */
[----:B------:R0:W1:Y:S02]  /*a9d0*/  SHFL.IDX PT, R16, R2, R9, 0x1f ;  /* 0x00001f0902107589 */ /* 0x00006400000e0000 */
.L_x_441:
[----:B-1----:R-:W-:Y:S01]  /*a9e0*/  IMAD R16, R16, UR5, R7 ;  /* 0x0000000510107c24 */ /* 0x002fe2000f8e0207 */
[----:B------:R-:W-:Y:S01]  /*a9f0*/  IABS R6, R0 ;  /* 0x0000000000067213 */ /* 0x000fe20000000000 */
[----:B------:R-:W-:Y:S02]  /*aa00*/  IMAD R7, R11, R4, RZ ;  /* 0x000000040b077224 */ /* 0x000fe400078e02ff */
[----:B0-----:R-:W-:Y:S02]  /*aa10*/  IMAD.MOV.U32 R2, RZ, RZ, RZ ;  /* 0x000000ffff027224 */ /* 0x001fe400078e00ff */
[----:B------:R-:W-:Y:S02]  /*aa20*/  IMAD.MOV R6, RZ, RZ, -R6 ;  /* 0x000000ffff067224 */ /* 0x000fe400078e0a06 */
[----:B------:R-:W-:Y:S01]  /*aa30*/  IMAD.HI.U32 R2, R3, R7, R2 ;  /* 0x0000000703027227 */ /* 0x000fe200078e0002 */
[----:B------:R-:W-:-:S03]  /*aa40*/  IADD3 R7, -R16, UR6, RZ ;  /* 0x0000000610077c10 */ /* 0x000fc6000fffe1ff */
[----:B------:R-:W-:Y:S01]  /*aa50*/  VIADD R19, R19, UR4 ;  /* 0x0000000413137c36 */ /* 0x000fe20008000000 */
[----:B------:R-:W-:-:S05]  /*aa60*/  IABS R3, R7 ;  /* 0x0000000700037213 */ /* 0x000fca0000000000 */
[----:B------:R-:W-:-:S04]  /*aa70*/  IMAD.HI.U32 R2, R2, R3, RZ ;  /* 0x0000000302027227 */ /* 0x000fc800078e00ff */
[----:B------:R-:W-:-:S05]  /*aa80*/  IMAD R3, R2, R6, R3 ;  /* 0x0000000602037224 */ /* 0x000fca00078e0203 */
[----:B------:R-:W-:-:S13]  /*aa90*/  ISETP.GT.U32.AND P1, PT, R4, R3, PT ;  /* 0x000000030400720c */ /* 0x000fda0003f24070 */
[----:B------:R-:W-:Y:S02]  /*aaa0*/  @!P1 IMAD.IADD R3, R3, 0x1, -R4 ;  /* 0x0000000103039824 */ /* 0x000fe400078e0a04 */
[----:B------:R-:W-:Y:S01]  /*aab0*/  @!P1 VIADD R2, R2, 0x1 ;  /* 0x0000000102029836 */ /* 0x000fe20000000000 */
[----:B------:R-:W-:Y:S02]  /*aac0*/  ISETP.NE.AND P1, PT, R0, RZ, PT ;  /* 0x000000ff0000720c */ /* 0x000fe40003f25270 */
[----:B------:R-:W-:Y:S02]  /*aad0*/  ISETP.GE.U32.AND P0, PT, R3, R4, PT ;  /* 0x000000040300720c */ /* 0x000fe40003f06070 */
[----:B------:R-:W-:-:S04]  /*aae0*/  LOP3.LUT R3, R7, R0, RZ, 0x3c, !PT ;  /* 0x0000000007037212 */ /* 0x000fc800078e3cff */
[----:B------:R-:W-:-:S07]  /*aaf0*/  ISETP.GE.AND P2, PT, R3, RZ, PT ;  /* 0x000000ff0300720c */ /* 0x000fce0003f46270 */
[----:B------:R-:W-:-:S06]  /*ab00*/  @P0 VIADD R2, R2, 0x1 ;  /* 0x0000000102020836 */ /* 0x000fcc0000000000 */
[----:B------:R-:W-:Y:S01]  /*ab10*/  @!P2 IMAD.MOV R2, RZ, RZ, -R2 ;  /* 0x000000ffff02a224 */ /* 0x000fe200078e0a02 */
[----:B------:R-:W-:-:S05]  /*ab20*/  @!P1 LOP3.LUT R2, RZ, R0, RZ, 0x33, !PT ;  /* 0x00000000ff029212 */ /* 0x000fca00078e33ff */
[--C-:B------:R-:W-:Y:S02]  /*ab30*/  IMAD.MOV R17, RZ, RZ, -R2.reuse ;  /* 0x000000ffff117224 */ /* 0x100fe400078e0a02 */
[----:B------:R-:W-:Y:S02]  /*ab40*/  IMAD.MOV.U32 R18, RZ, RZ, R2 ;  /* 0x000000ffff127224 */ /* 0x000fe400078e0002 */
[----:B------:R-:W-:Y:S01]  /*ab50*/  IMAD R17, R0, R17, R7 ;  /* 0x0000001100117224 */ /* 0x000fe200078e0207 */
[----:B------:R-:W-:Y:S06]  /*ab60*/  BRA `(.L_x_442) ;  /* 0x00000000000c7947 */ /* 0x000fec0003800000 */
.L_x_437:
[----:B------:R-:W-:Y:S02]  /*ab70*/  IMAD.MOV.U32 R17, RZ, RZ, RZ ;  /* 0x000000ffff117224 */ /* 0x000fe400078e00ff */
[----:B------:R-:W-:Y:S02]  /*ab80*/  IMAD.U32 R16, RZ, RZ, UR6 ;  /* 0x00000006ff107e24 */ /* 0x000fe4000f8e00ff */
[----:B------:R-:W-:-:S07]  /*ab90*/  IMAD.MOV.U32 R18, RZ, RZ, RZ ;  /* 0x000000ffff127224 */ /* 0x000fce00078e00ff */
.L_x_442:
[----:B------:R-:W-:-:S13]  /*aba0*/  ISETP.NE.AND P0, PT, R5, RZ, PT ;  /* 0x000000ff0500720c */ /* 0x000fda0003f05270 */
[----:B------:R-:W0:Y:S01]  /*abb0*/  @!P0 S2R R3, SR_CgaCtaId ;  /* 0x0000000000038919 */ /* 0x000e220000008800 */
[----:B------:R-:W-:-:S04]  /*abc0*/  @!P0 MOV R0, 0x400 ;  /* 0x0000040000008802 */ /* 0x000fc80000000f00 */
[----:B0-----:R-:W-:-:S05]  /*abd0*/  @!P0 LEA R0, R3, R0, 0x18 ;  /* 0x0000000003008211 */ /* 0x001fca00078ec0ff */
[----:B------:R0:W-:Y:S01]  /*abe0*/  @!P0 STS.128 [R0+0x28cd0], R16 ;  /* 0x028cd01000008388 */ /* 0x0001e20000000c00 */
[----:B------:R-:W-:Y:S06]  /*abf0*/  BAR.ARV 0x5, 0x180 ;  /* 0x0146000000007b1d */ /* 0x000fec0000002000 */
.L_x_435:
[----:B0-----:R-:W-:Y:S01]  /*ac00*/  IMAD.MOV.U32 R0, RZ, RZ, 0x1 ;  /* 0x00000001ff007424 */ /* 0x001fe200078e00ff */
[----:B------:R0:W-:Y:S01]  /*ac10*/  STL [R1+0x3c], RZ ;  /* 0x00003cff01007387 */ /* 0x0001e20000100800 */
[----:B------:R-:W-:Y:S02]  /*ac20*/  ULDC UR4, c[0x0][0xc3c] ;  /* 0x00030f0000047ab9 */ /* 0x000fe40000000800 */
[----:B-1----:R-:W-:Y:S01]  /*ac30*/  ISETP.GE.AND P0, PT, R19, UR4, PT ;  /* 0x0000000413007c0c */ /* 0x002fe2000bf06270 */
[----:B------:R0:W-:Y:S04]  /*ac40*/  STL [R1+0x10], R0 ;  /* 0x0000100001007387 */ /* 0x0001e80000100800 */
[----:B------:R0:W-:Y:S08]  /*ac50*/  STL [R1+0x8], RZ ;  /* 0x000008ff01007387 */ /* 0x0001f00000100800 */
[----:B0-----:R-:W-:Y:S05]  /*ac60*/  @P0 BRA `(.L_x_443) ;  /* 0x0000005c00e40947 */ /* 0x001fea0003800000 */
[----:B------:R-:W0:Y:S01]  /*ac70*/  S2R R5, SR_TID.X ;  /* 0x0000000000057919 */ /* 0x000e220000002100 */
[----:B------:R-:W1:Y:S01]  /*ac80*/  S2UR UR5, SR_CgaCtaId ;  /* 0x00000000000579c3 */ /* 0x000e620000008800 */
[----:B------:R-:W-:Y:S01]  /*ac90*/  UMOV UR4, 0x400 ;  /* 0x0000040000047882 */ /* 0x000fe20000000000 */
[----:B------:R-:W-:Y:S01]  /*aca0*/  BSSY B8, `(.L_x_443) ;  /* 0x00005f5000087945 */ /* 0x000fe20003800000 */
[----:B------:R-:W-:Y:S01]  /*acb0*/  ULDC UR37, c[0x0][0xc] ;  /* 0x0000030000257ab9 */ /* 0x000fe20000000800 */
[----:B------:R-:W-:Y:S01]  /*acc0*/  ULDC.64 UR38, c[0x0][0x198] ;  /* 0x0000660000267ab9 */ /* 0x000fe20000000a00 */
[----:B-1----:R-:W-:Y:S01]  /*acd0*/  ULEA UR4, UR5, UR4, 0x18 ;  /* 0x0000000405047291 */ /* 0x002fe2000f8ec03f */
[C---:B0-----:R-:W-:Y:S01]  /*ace0*/  IMAD.SHL.U32 R0, R5.reuse, 0x8, RZ ;  /* 0x0000000805007824 */ /* 0x041fe200078e00ff */
[----:B------:R-:W-:-:S04]  /*acf0*/  LOP3.LUT R4, R5, 0x7f, RZ, 0xc0, !PT ;  /* 0x0000007f05047812 */ /* 0x000fc800078ec0ff */
[----:B------:R-:W-:-:S04]  /*ad00*/  LOP3.LUT R2, R0, 0x1f8, RZ, 0xc0, !PT ;  /* 0x000001f800027812 */ /* 0x000fc800078ec0ff */
[----:B------:R-:W-:Y:S01]  /*ad10*/  LOP3.LUT R3, R2, 0x38, R5, 0x78, !PT ;  /* 0x0000003802037812 */ /* 0x000fe200078e7805 */
[----:B------:R-:W-:-:S05]  /*ad20*/  IMAD.SHL.U32 R2, R4, 0x8, RZ ;  /* 0x0000000804027824 */ /* 0x000fca00078e00ff */
[----:B------:R-:W-:Y:S01]  /*ad30*/  LOP3.LUT R2, R3, 0x200, R2, 0xf8, !PT ;  /* 0x0000020003027812 */ /* 0x000fe200078ef802 */
[----:B------:R-:W-:Y:S01]  /*ad40*/  IMAD.SHL.U32 R3, R5, 0x10, RZ ;  /* 0x0000001005037824 */ /* 0x000fe200078e00ff */
[----:B------:R-:W-:Y:S01]  /*ad50*/  SHF.R.U32.HI R5, RZ, 0x3, R4 ;  /* 0x00000003ff057819 */ /* 0x000fe20000011604 */
[----:B------:R-:W-:-:S03]  /*ad60*/  IMAD.U32 R4, RZ, RZ, UR4 ;  /* 0x00000004ff047e24 */ /* 0x000fc6000f8e00ff */
[----:B------:R-:W-:Y:S01]  /*ad70*/  LOP3.LUT R0, R5, 0x70, R3, 0xf8, !PT ;  /* 0x0000007005007812 */ /* 0x000fe200078ef803 */
[----:B------:R-:W-:Y:S01]  /*ad80*/  IMAD R2, R2, 0x2, R4 ;  /* 0x0000000202027824 */ /* 0x000fe200078e0204 */
[----:B------:R0:W-:Y:S01]  /*ad90*/  STL [R1+0x4], R4 ;  /* 0x0000040401007387 */ /* 0x0001e20000100800 */
[----:B------:R-:W-:-:S03]  /*ada0*/  IMAD.MOV.U32 R0, RZ, RZ, 0x1 ;  /* 0x00000001ff007424 */ /* 0x000fc600078e00ff */
[----:B------:R0:W-:Y:S04]  /*adb0*/  STL [R1+0x50], R2 ;  /* 0x0000500201007387 */ /* 0x0001e80000100800 */
[----:B------:R0:W-:Y:S04]  /*adc0*/  STL [R1+0x8], RZ ;  /* 0x000008ff01007387 */ /* 0x0001e80000100800 */
[----:B------:R0:W-:Y:S04]  /*add0*/  STL [R1+0x10], R0 ;  /* 0x0000100001007387 */ /* 0x0001e80000100800 */
[----:B------:R0:W-:Y:S02]  /*ade0*/  STL [R1+0x3c], RZ ;  /* 0x00003cff01007387 */ /* 0x0001e40000100800 */
.L_x_561:
[----:B012---:R-:W0:Y:S02]  /*adf0*/  LDC.64 R2, c[0x0][0xc88] ;  /* 0x00032200ff027b82 */ /* 0x007e240000000a00 */
[----:B0-----:R-:W-:-:S05]  /*ae00*/  IMAD.WIDE R2, R19, 0x4, R2 ;  /* 0x0000000413027825 */ /* 0x001fca00078e0202 */
[----:B------:R-:W2:Y:S01]  /*ae10*/  LDG.E R11, desc[UR40][R2.64] ;  /* 0x00000028020b7981 */ /* 0x000ea2000c1e1900 */
[----:B------:R-:W-:Y:S05]  /*ae20*/  YIELD ;  /* 0x0000000000007946 */ /* 0x000fea0003800000 */
[----:B------:R-:W-:Y:S01]  /*ae30*/  ULDC.64 UR4, c[0x0][0xa28] ;  /* 0x00028a0000047ab9 */ /* 0x000fe20000000a00 */
[----:B---3--:R-:W-:Y:S01]  /*ae40*/  IMAD.MOV.U32 R0, RZ, RZ, RZ ;  /* 0x000000ffff007224 */ /* 0x008fe200078e00ff */
[----:B------:R-:W-:Y:S01]  /*ae50*/  ISETP.NE.U32.AND P0, PT, RZ, UR4, PT ;  /* 0x00000004ff007c0c */ /* 0x000fe2000bf05070 */
[----:B------:R-:W-:Y:S01]  /*ae60*/  IMAD.MOV.U32 R6, RZ, RZ, RZ ;  /* 0x000000ffff067224 */ /* 0x000fe200078e00ff */
[----:B------:R-:W-:Y:S01]  /*ae70*/  ULDC.64 UR6, c[0x0][0xa18] ;  /* 0x0002860000067ab9 */ /* 0x000fe20000000a00 */
[----:B------:R-:W-:Y:S01]  /*ae80*/  ULDC.64 UR8, c[0x0][0xa08] ;  /* 0x0002820000087ab9 */ /* 0x000fe20000000a00 */
[----:B------:R-:W-:-:S02]  /*ae90*/  ISETP.NE.AND.EX P0, PT, RZ, UR5, PT, P0 ;  /* 0x00000005ff007c0c */ /* 0x000fc4000bf05300 */
[----:B--2---:R-:W-:Y:S01]  /*aea0*/  SHF.R.S32.HI R4, RZ, 0x1f, R11 ;  /* 0x0000001fff047819 */ /* 0x004fe2000001140b */
[----:B------:R-:W-:-:S10]  /*aeb0*/  IMAD.SHL.U32 R10, R11, 0x4, RZ ;  /* 0x000000040b0a7824 */ /* 0x000fd400078e00ff */
[C---:B------:R-:W-:Y:S01]  /*aec0*/  @P0 LEA R2, P1, R11.reuse, UR4, 0x2 ;  /* 0x000000040b020c11 */ /* 0x040fe2000f8210ff */
[----:B------:R-:W-:Y:S03]  /*aed0*/  STL [R1+0x20], R11 ;  /* 0x0000200b01007387 */ /* 0x000fe60000100800 */
[C-C-:B------:R-:W-:Y:S01]  /*aee0*/  @P0 LEA.HI.X R3, R11.reuse, UR5, R4.reuse, 0x2, P1 ;  /* 0x000000050b030c11 */ /* 0x140fe200088f1404 */
[----:B------:R-:W-:Y:S01]  /*aef0*/  ULDC.64 UR4, c[0x0][0xa00] ;  /* 0x0002800000047ab9 */ /* 0x000fe20000000a00 */
[----:B------:R-:W-:Y:S01]  /*af00*/  SHF.L.U64.HI R9, R11, 0x2, R4 ;  /* 0x000000020b097819 */ /* 0x000fe20000010204 */
[----:B------:R0:W-:Y:S01]  /*af10*/  STL [R1+0x34], R4 ;  /* 0x0000340401007387 */ /* 0x0001e20000100800 */
[----:B------:R-:W-:-:S03]  /*af20*/  ISETP.NE.U32.AND P1, PT, RZ, UR4, PT ;  /* 0x00000004ff007c0c */ /* 0x000fc6000bf25070 */
[----:B-----5:R1:W5:Y:S01]  /*af30*/  @P0 LDG.E R0, desc[UR40][R2.64] ;  /* 0x0000002802000981 */ /* 0x020362000c1e1900 */
[----:B------:R-:W-:Y:S01]  /*af40*/  ISETP.NE.AND.EX P1, PT, RZ, UR5, PT, P1 ;  /* 0x00000005ff007c0c */ /* 0x000fe2000bf25310 */
[----:B------:R-:W-:Y:S01]  /*af50*/  IMAD.MOV.U32 R8, RZ, RZ, RZ ;  /* 0x000000ffff087224 */ /* 0x000fe200078e00ff */
[----:B------:R-:W-:Y:S01]  /*af60*/  ISETP.NE.U32.AND P2, PT, RZ, UR6, PT ;  /* 0x00000006ff007c0c */ /* 0x000fe2000bf45070 */
[----:B------:R-:W-:Y:S01]  /*af70*/  STL [R1], R10 ;  /* 0x0000000a01007387 */ /* 0x000fe20000100800 */
[----:B------:R-:W-:Y:S02]  /*af80*/  ISETP.NE.U32.AND P0, PT, RZ, UR8, PT ;  /* 0x00000008ff007c0c */ /* 0x000fe4000bf05070 */
[----:B------:R-:W-:Y:S01]  /*af90*/  ISETP.NE.AND.EX P2, PT, RZ, UR7, PT, P2 ;  /* 0x00000007ff007c0c */ /* 0x000fe2000bf45320 */
[----:B------:R-:W-:Y:S01]  /*afa0*/  STL [R1+0x14], R9 ;  /* 0x0000140901007387 */ /* 0x000fe20000100800 */
[----:B------:R-:W-:Y:S02]  /*afb0*/  ISETP.NE.AND.EX P0, PT, RZ, UR9, PT, P0 ;  /* 0x00000009ff007c0c */ /* 0x000fe4000bf05300 */
[----:B-1----:R-:W-:-:S02]  /*afc0*/  IADD3 R2, P3, R10, UR4, RZ ;  /* 0x000000040a027c10 */ /* 0x002fc4000ff7e0ff */
[----:B0-----:R-:W-:Y:S02]  /*afd0*/  IADD3 R4, P4, R10, UR8, RZ ;  /* 0x000000080a047c10 */ /* 0x001fe4000ff9e0ff */
[C---:B------:R-:W-:Y:S01]  /*afe0*/  IADD3.X R3, R9.reuse, UR5, RZ, P3, !PT ;  /* 0x0000000509037c10 */ /* 0x040fe20009ffe4ff */
[----:B------:R-:W-:Y:S01]  /*aff0*/  ULDC UR4, c[0x0][0x288] ;  /* 0x0000a20000047ab9 */ /* 0x000fe20000000800 */
[----:B------:R-:W-:-:S03]  /*b000*/  IADD3.X R5, R9, UR9, RZ, P4, !PT ;  /* 0x0000000909057c10 */ /* 0x000fc6000a7fe4ff */
[----:B------:R-:W2:Y:S01]  /*b010*/  @P1 LDG.E R6, desc[UR40][R2.64] ;  /* 0x0000002802061981 */ /* 0x000ea2000c1e1900 */
[----:B------:R-:W-:Y:S01]  /*b020*/  IMAD.U32 R12, RZ, RZ, UR4 ;  /* 0x00000004ff0c7e24 */ /* 0x000fe2000f8e00ff */
[----:B------:R-:W-:Y:S02]  /*b030*/  ULDC.64 UR4, c[0x0][0x418] ;  /* 0x0001060000047ab9 */ /* 0x000fe40000000a00 */
[----:B------:R-:W5:Y:S04]  /*b040*/  @P0 LDG.E R8, desc[UR40][R4.64] ;  /* 0x0000002804080981 */ /* 0x000f68000c1e1900 */
[----:B--2---:R0:W-:Y:S02]  /*b050*/  STL [R1+0x2c], R6 ;  /* 0x00002c0601007387 */ /* 0x0041e40000100800 */
[----:B0-----:R-:W-:-:S04]  /*b060*/  @P2 IADD3 R6, P3, R10, UR6, RZ ;  /* 0x000000060a062c10 */ /* 0x001fc8000ff7e0ff */
[----:B------:R-:W-:-:S05]  /*b070*/  @P2 IADD3.X R7, R9, UR7, RZ, P3, !PT ;  /* 0x0000000709072c10 */ /* 0x000fca0009ffe4ff */
[----:B------:R0:W2:Y:S01]  /*b080*/  @P2 LDG.E R12, desc[UR40][R6.64] ;  /* 0x00000028060c2981 */ /* 0x0000a2000c1e1900 */
[----:B------:R-:W-:-:S03]  /*b090*/  UISETP.NE.U32.AND UP0, UPT, UR4, URZ, UPT ;  /* 0x0000003f0400728c */ /* 0x000fc6000bf05070 */
[----:B------:R-:W-:Y:S01]  /*b0a0*/  ULDC UR4, c[0x0][0x424] ;  /* 0x0001090000047ab9 */ /* 0x000fe20000000800 */
[----:B------:R-:W-:-:S03]  /*b0b0*/  UISETP.NE.AND.EX UP0, UPT, UR5, URZ, UPT, UP0 ;  /* 0x0000003f0500728c */ /* 0x000fc6000bf05300 */
[----:B------:R-:W-:Y:S01]  /*b0c0*/  ULDC UR5, c[0x0][0x2f0] ;  /* 0x0000bc0000057ab9 */ /* 0x000fe20000000800 */
[----:B------:R-:W-:-:S04]  /*b0d0*/  USEL UR4, UR4, 0x1, UP0 ;  /* 0x0000000104047887 */ /* 0x000fc80008000000 */
[----:B------:R-:W-:-:S06]  /*b0e0*/  UIMAD UR4, UR4, UR5, URZ ;  /* 0x00000005040472a4 */ /* 0x000fcc000f8e023f */
[----:B0-----:R-:W-:Y:S01]  /*b0f0*/  IMAD.U32 R6, RZ, RZ, UR4 ;  /* 0x00000004ff067e24 */ /* 0x001fe2000f8e00ff */
[----:B--2---:R0:W-:Y:S01]  /*b100*/  STL [R1+0x38], R12 ;  /* 0x0000380c01007387 */ /* 0x0041e20000100800 */
[----:B------:R-:W-:Y:S05]  /*b110*/  @P2 BRA `(.L_x_444) ;  /* 0x0000000000142947 */ /* 0x000fea0003800000 */
[----:B------:R-:W-:Y:S05]  /*b120*/  @!P1 BRA `(.L_x_444) ;  /* 0x0000000000109947 */ /* 0x000fea0003800000 */
[----:B------:R-:W2:Y:S04]  /*b130*/  LDG.E R7, desc[UR40][R2.64] ;  /* 0x0000002802077981 */ /* 0x000ea8000c1e1900 */
[----:B------:R-:W2:Y:S02]  /*b140*/  LDG.E R2, desc[UR40][R2.64+0x4] ;  /* 0x0000042802027981 */ /* 0x000ea4000c1e1900 */
[----:B--2---:R-:W-:-:S05]  /*b150*/  IMAD.IADD R2, R2, 0x1, -R7 ;  /* 0x0000000102027824 */ /* 0x004fca00078e0a07 */
[----:B------:R1:W-:Y:S02]  /*b160*/  STL [R1+0x38], R2 ;  /* 0x0000380201007387 */ /* 0x0003e40000100800 */
.L_x_444:
[----:B-1----:R-:W-:Y:S01]  /*b170*/  IMAD.MOV.U32 R2, RZ, RZ, R11 ;  /* 0x000000ffff027224 */ /* 0x002fe200078e000b */
[----:B------:R-:W-:Y:S01]  /*b180*/  ULDC.64 UR4, c[0x0][0xa20] ;  /* 0x0002880000047ab9 */ /* 0x000fe20000000a00 */
[----:B-----5:R-:W-:Y:S01]  /*b190*/  IMAD.IADD R3, R8, 0x1, R0 ;  /* 0x0000000108037824 */ /* 0x020fe200078e0200 */
[----:B------:R-:W-:Y:S02]  /*b1a0*/  ISETP.NE.U32.AND P1, PT, RZ, UR4, PT ;  /* 0x00000004ff007c0c */ /* 0x000fe4000bf25070 */
[----:B------:R1:W-:Y:S02]  /*b1b0*/  STL [R1+0xc], R2 ;  /* 0x00000c0201007387 */ /* 0x0003e40000100800 */
[----:B------:R-:W-:Y:S02]  /*b1c0*/  ISETP.NE.AND.EX P1, PT, RZ, UR5, PT, P1 ;  /* 0x00000005ff007c0c */ /* 0x000fe4000bf25310 */
[----:B------:R1:W-:Y:S11]  /*b1d0*/  STL [R1+0x1c], R3 ;  /* 0x00001c0301007387 */ /* 0x0003f60000100800 */
[----:B-1----:R-:W-:Y:S05]  /*b1e0*/  @!P1 BRA `(.L_x_445) ;  /* 0x0000000000109947 */ /* 0x002fea0003800000 */
[----:B------:R-:W-:-:S04]  /*b1f0*/  IADD3 R6, P0, R10, UR4, RZ ;  /* 0x000000040a067c10 */ /* 0x000fc8000ff1e0ff */
[----:B------:R-:W-:-:S05]  /*b200*/  IADD3.X R7, R9, UR5, RZ, P0, !PT ;  /* 0x0000000509077c10 */ /* 0x000fca00087fe4ff */
[----:B------:R1:W5:Y:S01]  /*b210*/  LDG.E R6, desc[UR40][R6.64] ;  /* 0x0000002806067981 */ /* 0x000362000c1e1900 */
[----:B------:R-:W-:Y:S05]  /*b220*/  BRA `(.L_x_446) ;  /* 0x0000000000107947 */ /* 0x000fea0003800000 */
.L_x_445:
[----:B------:R-:W-:Y:S05]  /*b230*/  @!P0 BRA `(.L_x_446) ;  /* 0x00000000000c8947 */ /* 0x000fea0003800000 */
[----:B------:R-:W2:Y:S04]  /*b240*/  LDG.E R6, desc[UR40][R4.64] ;  /* 0x0000002804067981 */ /* 0x000ea8000c1e1900 */
[----:B------:R-:W2:Y:S02]  /*b250*/  LDG.E R4, desc[UR40][R4.64+0x4] ;  /* 0x0000042804047981 */ /* 0x000ea4000c1e1900 */
[----:B--2---:R-:W-:-:S07]  /*b260*/  IMAD.IADD R6, R4, 0x1, -R6 ;  /* 0x0000000104067824 */ /* 0x004fce00078e0a06 */
.L_x_446:
[----:B-----5:R-:W-:Y:S01]  /*b270*/  IMAD.IADD R3, R6, 0x1, -R0 ;  /* 0x0000000106037824 */ /* 0x020fe200078e0a00 */
[----:B------:R-:W-:Y:S03]  /*b280*/  BSSY B7, `(.L_x_447) ;  /* 0x00004f4000077945 */ /* 0x000fe60003800000 */
[C---:B------:R-:W-:Y:S01]  /*b290*/  VIADD R0, R3.reuse, 0x3f ;  /* 0x0000003f03007836 */ /* 0x040fe20000000000 */
[----:B------:R2:W-:Y:S01]  /*b2a0*/  STL [R1+0x30], R3 ;  /* 0x0000300301007387 */ /* 0x0005e20000100800 */
[----:B------:R-:W-:-:S03]  /*b2b0*/  ISETP.GT.AND P0, PT, R3, RZ, PT ;  /* 0x000000ff0300720c */ /* 0x000fc60003f04270 */
[----:B------:R-:W-:-:S04]  /*b2c0*/  SHF.R.S32.HI R2, RZ, 0x1f, R0 ;  /* 0x0000001fff027819 */ /* 0x000fc80000011400 */
[----:B------:R-:W-:-:S04]  /*b2d0*/  LEA.HI R2, R2, R0, RZ, 0x6 ;  /* 0x0000000002027211 */ /* 0x000fc800078f30ff */
[----:B------:R-:W-:-:S05]  /*b2e0*/  SHF.R.S32.HI R0, RZ, 0x6, R2 ;  /* 0x00000006ff007819 */ /* 0x000fca0000011402 */
[----:B------:R2:W-:Y:S01]  /*b2f0*/  STL [R1+0x28], R0 ;  /* 0x0000280001007387 */ /* 0x0005e20000100800 */
[----:B------:R-:W-:Y:S05]  /*b300*/  @P0 BRA `(.L_x_448) ;  /* 0x0000000000440947 */ /* 0x000fea0003800000 */
[----:B--2---:R-:W2:Y:S02]  /*b310*/  S2R R3, SR_TID.X ;  /* 0x0000000000037919 */ /* 0x004ea40000002100 */
[----:B--2---:R-:W-:-:S04]  /*b320*/  LOP3.LUT R3, R3, 0x7f, RZ, 0xc0, !PT ;  /* 0x0000007f03037812 */ /* 0x004fc800078ec0ff */
[----:B------:R-:W-:-:S13]  /*b330*/  ISETP.NE.AND P0, PT, R3, RZ, PT ;  /* 0x000000ff0300720c */ /* 0x000fda0003f05270 */
[----:B------:R-:W-:Y:S05]  /*b340*/  @P0 BRA `(.L_x_449) ;  /* 0x0000004c009c0947 */ /* 0x000fea0003800000 */
[----:B------:R-:W2:Y:S01]  /*b350*/  S2R R5, SR_LANEID ;  /* 0x0000000000057919 */ /* 0x000ea20000000000 */
[----:B------:R-:W-:Y:S01]  /*b360*/  VOTEU.ANY UR4, UPT, PT ;  /* 0x0000000000047886 */ /* 0x000fe200038e0100 */
[----:B------:R-:W3:Y:S01]  /*b370*/  LDC.64 R2, c[0x0][0xc60] ;  /* 0x00031800ff027b82 */ /* 0x000ee20000000a00 */
[----:B------:R-:W2:Y:S02]  /*b380*/  FLO.U32 R0, UR4 ;  /* 0x0000000400007d00 */ /* 0x000ea400080e0000 */
[----:B--2---:R-:W-:-:S06]  /*b390*/  ISETP.EQ.U32.AND P0, PT, R0, R5, PT ;  /* 0x000000050000720c */ /* 0x004fcc0003f02070 */
[----:B------:R-:W3:Y:S07]  /*b3a0*/  POPC R5, UR4 ;  /* 0x0000000400057d09 */ /* 0x000eee0008000000 */
[----:B---3--:R-:W2:Y:S01]  /*b3b0*/  @P0 ATOMG.E.ADD.STRONG.GPU PT, R3, desc[UR40][R2.64], R5 ;  /* 0x00000005020309a8 */ /* 0x008ea200081ee1e8 */
[----:B------:R-:W3:Y:S02]  /*b3c0*/  S2R R4, SR_LTMASK ;  /* 0x0000000000047919 */ /* 0x000ee40000003900 */
[----:B---3--:R-:W-:-:S04]  /*b3d0*/  LOP3.LUT R4, R4, UR4, RZ, 0xc0, !PT ;  /* 0x0000000404047c12 */ /* 0x008fc8000f8ec0ff */
[----:B-1----:R-:W1:Y:S01]  /*b3e0*/  POPC R7, R4 ;  /* 0x0000000400077309 */ /* 0x002e620000000000 */
[----:B--2---:R-:W1:Y:S02]  /*b3f0*/  SHFL.IDX PT, R0, R3, R0, 0x1f ;  /* 0x00001f0003007589 */ /* 0x004e6400000e0000 */
[----:B-1----:R-:W-:Y:S01]  /*b400*/  IADD3 R16, R0, UR37, R7 ;  /* 0x0000002500107c10 */ /* 0x002fe2000fffe007 */
[----:B------:R-:W-:Y:S06]  /*b410*/  BRA `(.L_x_449) ;  /* 0x0000004c00687947 */ /* 0x000fec0003800000 */
.L_x_448:
[----:B--2---:R-:W2:Y:S01]  /*b420*/  LDL R0, [R1+0x4] ;  /* 0x0000040001007983 */ /* 0x004ea20000100800 */
[----:B------:R-:W-:Y:S01]  /*b430*/  BSSY B6, `(.L_x_450) ;  /* 0x0000014000067945 */ /* 0x000fe20003800000 */
[----:B--2---:R-:W-:-:S05]  /*b440*/  VIADD R0, R0, 0x22400 ;  /* 0x0002240000007836 */ /* 0x004fca0000000000 */
[----:B------:R-:W-:-:S13]  /*b450*/  LOP3.LUT P0, RZ, R0, 0x3ff, RZ, 0xc0, !PT ;  /* 0x000003ff00ff7812 */ /* 0x000fda000780c0ff */
[----:B------:R-:W-:Y:S05]  /*b460*/  @!P0 BRA `(.L_x_451) ;  /* 0x0000000000408947 */ /* 0x000fea0003800000 */
[----:B------:R-:W-:Y:S01]  /*b470*/  MOV R2, 0x0 ;  /* 0x0000000000027802 */ /* 0x000fe20000000f00 */
[----:B------:R-:W-:Y:S01]  /*b480*/  ULDC.64 UR6, c[0x4][0x90] ;  /* 0x0100240000067ab9 */ /* 0x000fe20000000a00 */
[----:B------:R-:W-:Y:S01]  /*b490*/  ULDC.64 UR8, c[0x4][0x98] ;  /* 0x0100260000087ab9 */ /* 0x000fe20000000a00 */
[----:B------:R-:W-:Y:S01]  /*b4a0*/  ULDC.64 UR4, c[0x4][0x8] ;  /* 0x0100020000047ab9 */ /* 0x000fe20000000a00 */
[----:B------:R-:W-:Y:S02]  /*b4b0*/  IMAD.U32 R4, RZ, RZ, UR6 ;  /* 0x00000006ff047e24 */ /* 0x000fe4000f8e00ff */
[----:B------:R-:W2:Y:S01]  /*b4c0*/  LDC.64 R2, c[0x4][R2] ;  /* 0x0100000002027b82 */ /* 0x000ea20000000a00 */
[----:B------:R-:W-:Y:S02]  /*b4d0*/  IMAD.U32 R5, RZ, RZ, UR7 ;  /* 0x00000007ff057e24 */ /* 0x000fe4000f8e00ff */
[----:B------:R-:W-:Y:S02]  /*b4e0*/  IMAD.U32 R6, RZ, RZ, UR8 ;  /* 0x00000008ff067e24 */ /* 0x000fe4000f8e00ff */
[----:B-1----:R-:W-:-:S02]  /*b4f0*/  IMAD.U32 R7, RZ, RZ, UR9 ;  /* 0x00000009ff077e24 */ /* 0x002fc4000f8e00ff */
[----:B------:R-:W-:Y:S02]  /*b500*/  IMAD.U32 R10, RZ, RZ, UR4 ;  /* 0x00000004ff0a7e24 */ /* 0x000fe4000f8e00ff */
[----:B------:R-:W-:Y:S02]  /*b510*/  IMAD.U32 R11, RZ, RZ, UR5 ;  /* 0x00000005ff0b7e24 */ /* 0x000fe4000f8e00ff */
[----:B------:R-:W-:Y:S02]  /*b520*/  IMAD.MOV.U32 R8, RZ, RZ, 0x70 ;  /* 0x00000070ff087424 */ /* 0x000fe400078e00ff */
[----:B0-----:R-:W-:Y:S02]  /*b530*/  IMAD.MOV.U32 R12, RZ, RZ, 0x1 ;  /* 0x00000001ff0c7424 */ /* 0x001fe400078e00ff */
[----:B------:R-:W-:-:S07]  /*b540*/  IMAD.MOV.U32 R13, RZ, RZ, RZ ;  /* 0x000000ffff0d7224 */ /* 0x000fce00078e00ff */
[----:B------:R-:W-:-:S07]  /*b550*/  LEPC R20, `(.L_x_451) ;  /* 0x000000001014794e */ /* 0x000fce0000000000 */
[----:B--2---:R-:W-:Y:S05]  /*b560*/  CALL.ABS.NOINC R2 ;  /* 0x0000000002007343 */ /* 0x004fea0003c00000 */
.L_x_451:
[----:B------:R-:W-:Y:S05]  /*b570*/  BSYNC B6 ;  /* 0x0000000000067941 */ /* 0x000fea0003800000 */
.L_x_450:
[----:B------:R-:W2:Y:S01]  /*b580*/  LDL R2, [R1+0x4] ;  /* 0x0000040001027983 */ /* 0x000ea20000100800 */
        /* <DEDUP_REMOVED lines=8> */
[----:B------:R2:W3:Y:S01]  /*b610*/  LDC.64 R2, c[0x4][R0] ;  /* 0x0100000000027b82 */ /* 0x0004e20000000a00 */
[----:B------:R-:W-:Y:S02]  /*b620*/  IMAD.U32 R4, RZ, RZ, UR6 ;  /* 0x00000006ff047e24 */ /* 0x000fe4000f8e00ff */
[----:B------:R-:W-:Y:S02]  /*b630*/  IMAD.U32 R5, RZ, RZ, UR7 ;  /* 0x00000007ff057e24 */ /* 0x000fe4000f8e00ff */
[----:B------:R-:W-:Y:S02]  /*b640*/  IMAD.U32 R6, RZ, RZ, UR8 ;  /* 0x00000008ff067e24 */ /* 0x000fe4000f8e00ff */
[----:B-1----:R-:W-:-:S02]  /*b650*/  IMAD.U32 R7, RZ, RZ, UR9 ;  /* 0x00000009ff077e24 */ /* 0x002fc4000f8e00ff */
[----:B------:R-:W-:Y:S02]  /*b660*/  IMAD.U32 R10, RZ, RZ, UR4 ;  /* 0x00000004ff0a7e24 */ /* 0x000fe4000f8e00ff */
[----:B------:R-:W-:Y:S02]  /*b670*/  IMAD.U32 R11, RZ, RZ, UR5 ;  /* 0x00000005ff0b7e24 */ /* 0x000fe4000f8e00ff */
[----:B------:R-:W-:Y:S02]  /*b680*/  IMAD.MOV.U32 R8, RZ, RZ, 0x70 ;  /* 0x00000070ff087424 */ /* 0x000fe400078e00ff */
[----:B0-----:R-:W-:Y:S02]  /*b690*/  IMAD.MOV.U32 R12, RZ, RZ, 0x1 ;  /* 0x00000001ff0c7424 */ /* 0x001fe400078e00ff */
[----:B--2---:R-:W-:-:S07]  /*b6a0*/  IMAD.MOV.U32 R13, RZ, RZ, RZ ;  /* 0x000000ffff0d7224 */ /* 0x004fce00078e00ff */
[----:B------:R-:W-:-:S07]  /*b6b0*/  LEPC R20, `(.L_x_454) ;  /* 0x000000001014794e */ /* 0x000fce0000000000 */
[----:B---3--:R-:W-:Y:S05]  /*b6c0*/  CALL.ABS.NOINC R2 ;  /* 0x0000000002007343 */ /* 0x008fea0003c00000 */
.L_x_454:
[----:B------:R-:W-:Y:S01]  /*b6d0*/  MOV R2, 0x0 ;  /* 0x0000000000027802 */ /* 0x000fe20000000f00 */
        /* <DEDUP_REMOVED lines=15> */
.L_x_453:
[----:B------:R-:W-:Y:S05]  /*b7d0*/  BSYNC B6 ;  /* 0x0000000000067941 */ /* 0x000fea0003800000 */
.L_x_452:
[----:B------:R-:W2:Y:S01]  /*b7e0*/  LDL.LU R2, [R1] ;  /* 0x0000000001027983 */ /* 0x000ea20000300800 */
[----:B------:R-:W-:-:S03]  /*b7f0*/  ULDC.64 UR4, c[0x0][0x9f8] ;  /* 0x00027e0000047ab9 */ /* 0x000fc60000000a00 */
[----:B------:R-:W3:Y:S04]  /*b800*/  LDL.LU R4, [R1+0x14] ;  /* 0x0000140001047983 */ /* 0x000ee80000300800 */
[----:B-1----:R-:W4:Y:S01]  /*b810*/  LDL R7, [R1+0xc] ;  /* 0x00000c0001077983 */ /* 0x002f220000100800 */
[----:B------:R-:W-:-:S03]  /*b820*/  ISETP.NE.U32.AND P0, PT, RZ, UR4, PT ;  /* 0x00000004ff007c0c */ /* 0x000fc6000bf05070 */
[----:B------:R-:W5:Y:S01]  /*b830*/  LDL R0, [R1+0x28] ;  /* 0x0000280001007983 */ /* 0x000f620000100800 */
[----:B------:R-:W-:-:S13]  /*b840*/  ISETP.NE.AND.EX P0, PT, RZ, UR5, PT, P0 ;  /* 0x00000005ff007c0c */ /* 0x000fda000bf05300 */
[----:B--2---:R-:W-:-:S04]  /*b850*/  @P0 IADD3 R2, P1, R2, UR4, RZ ;  /* 0x0000000402020c10 */ /* 0x004fc8000ff3e0ff */
[----:B---3--:R-:W-:Y:S01]  /*b860*/  @P0 IADD3.X R3, R4, UR5, RZ, P1, !PT ;  /* 0x0000000504030c10 */ /* 0x008fe20008ffe4ff */
[----:B------:R-:W-:-:S04]  /*b870*/  ULDC.64 UR4, c[0x0][0xa08] ;  /* 0x0002820000047ab9 */ /* 0x000fc80000000a00 */
[----:B----4-:R1:W2:Y:S01]  /*b880*/  @P0 LDG.E R7, desc[UR40][R2.64] ;  /* 0x0000002802070981 */ /* 0x0102a2000c1e1900 */
[----:B-----5:R-:W-:Y:S01]  /*b890*/  VIADD R9, R0, 0xffffffff ;  /* 0xffffffff00097836 */ /* 0x020fe20000000000 */
[----:B-1----:R-:W1:Y:S01]  /*b8a0*/  LDC.64 R2, c[0x0][0x418] ;  /* 0x00010600ff027b82 */ /* 0x002e620000000a00 */
[----:B--2---:R-:W-:Y:S01]  /*b8b0*/  SHF.R.S32.HI R8, RZ, 0x1f, R7 ;  /* 0x0000001fff087819 */ /* 0x004fe20000011407 */
[----:B------:R2:W-:Y:S04]  /*b8c0*/  @P0 STL [R1+0xc], R7 ;  /* 0x00000c0701000387 */ /* 0x0005e80000100800 */
[----:B------:R2:W-:Y:S04]  /*b8d0*/  STL [R1+0x24], R9 ;  /* 0x0000240901007387 */ /* 0x0005e80000100800 */
[----:B------:R2:W-:Y:S01]  /*b8e0*/  STL [R1+0x14], R8 ;  /* 0x0000140801007387 */ /* 0x0005e20000100800 */
[----:B-1----:R-:W-:Y:S01]  /*b8f0*/  LOP3.LUT P0, RZ, R2, UR4, RZ, 0xfc, !PT ;  /* 0x0000000402ff7c12 */ /* 0x002fe2000f80fcff */
[----:B------:R-:W-:-:S03]  /*b900*/  UMOV UR4, 0xffffffff ;  /* 0xffffffff00047882 */ /* 0x000fc60000000000 */
[----:B------:R-:W-:-:S04]  /*b910*/  LOP3.LUT P0, RZ, R3, UR5, RZ, 0xfc, P0 ;  /* 0x0000000503ff7c12 */ /* 0x000fc8000800fcff */
[----:B------:R-:W-:Y:S01]  /*b920*/  SEL R0, R7, RZ, !P0 ;  /* 0x000000ff07007207 */ /* 0x000fe20004000000 */
[----:B--2---:R-:W-:Y:S08]  /*b930*/  BRA.DIV UR4, `(.L_x_455) ;  /* 0x0000005a04407947 */ /* 0x004ff0000b800000 */
[----:B------:R-:W1:Y:S02]  /*b940*/  S2R R4, SR_TID.X ;  /* 0x0000000000047919 */ /* 0x000e640000002100 */
[----:B-1----:R-:W-:-:S04]  /*b950*/  SHF.R.U32.HI R4, RZ, 0x5, R4 ;  /* 0x00000005ff047819 */ /* 0x002fc80000011604 */
[----:B------:R-:W-:-:S05]  /*b960*/  LOP3.LUT R4, R4, 0x3, RZ, 0xc0, !PT ;  /* 0x0000000304047812 */ /* 0x000fca00078ec0ff */
[----:B------:R1:W2:Y:S02]  /*b970*/  SHFL.IDX PT, R14, R4, RZ, 0x1f ;  /* 0x00001fff040e7589 */ /* 0x0002a400000e0000 */
.L_x_578:
[----:B------:R-:W-:Y:S01]  /*b980*/  PLOP3.LUT P1, PT, PT, PT, PT, 0x8, 0x0 ;  /* 0x000000000000781c */ /* 0x000fe20003f2e170 */
[----:B------:R3:W-:Y:S01]  /*b990*/  STL [R1], R0 ;  /* 0x0000000001007387 */ /* 0x0007e20000100800 */
[----:B--2---:R-:W-:Y:S02]  /*b9a0*/  ISETP.NE.AND P0, PT, R14, RZ, PT ;  /* 0x000000ff0e00720c */ /* 0x004fe40003f05270 */
[----:B---3--:R-:W-:-:S05]  /*b9b0*/  P2R R0, PR, RZ, 0x2 ;  /* 0x00000002ff007803 */ /* 0x008fca0000000000 */
[----:B------:R2:W-:Y:S06]  /*b9c0*/  STL [R1+0x18], R0 ;  /* 0x0000180001007387 */ /* 0x0005ec0000100800 */
[----:B------:R-:W-:Y:S05]  /*b9d0*/  @P0 BRA `(.L_x_456) ;  /* 0x00000004001c0947 */ /* 0x000fea0003800000 */
[----:B------:R-:W-:-:S03]  /*b9e0*/  UMOV UR4, 0xffffffff ;  /* 0xffffffff00047882 */ /* 0x000fc60000000000 */
[----:B------:R-:W-:Y:S05]  /*b9f0*/  BRA.DIV UR4, `(.L_x_457) ;  /* 0x0000005a04447947 */ /* 0x000fea000b800000 */
[----:B------:R-:W-:-:S13]  /*ba00*/  ELECT P6, URZ, PT ;  /* 0x00000000003f782f */ /* 0x000fda00038c0000 */
.L_x_581:
[----:B------:R-:W-:Y:S05]  /*ba10*/  @!P6 BRA `(.L_x_456) ;  /* 0x00000004000ce947 */ /* 0x000fea0003800000 */
[----:B------:R3:W-:Y:S01]  /*ba20*/  STL [R1+0x40], R9 ;  /* 0x0000400901007387 */ /* 0x0007e20000100800 */
[----:B------:R-:W-:-:S04]  /*ba30*/  ISETP.NE.U32.AND P0, PT, R2, RZ, PT ;  /* 0x000000ff0200720c */ /* 0x000fc80003f05070 */
[----:B------:R-:W-:-:S13]  /*ba40*/  ISETP.NE.AND.EX P0, PT, R3, RZ, PT, P0 ;  /* 0x000000ff0300720c */ /* 0x000fda0003f05300 */
[----:B---3--:R-:W-:Y:S05]  /*ba50*/  @!P0 BRA `(.L_x_458) ;  /* 0x0000000000508947 */ /* 0x008fea0003800000 */
[----:B------:R-:W3:Y:S01]  /*ba60*/  LDC R6, c[0x0][0x43c] ;  /* 0x00010f00ff067b82 */ /* 0x000ee20000000800 */
[----:B--2---:R-:W-:Y:S01]  /*ba70*/  IMAD.MOV.U32 R0, RZ, RZ, R9 ;  /* 0x000000ffff007224 */ /* 0x004fe200078e0009 */
[----:B------:R-:W-:Y:S01]  /*ba80*/  ULDC.64 UR4, c[0x0][0x428] ;  /* 0x00010a0000047ab9 */ /* 0x000fe20000000a00 */
[----:B---3--:R-:W-:-:S13]  /*ba90*/  ISETP.NE.AND P0, PT, R6, 0x1, PT ;  /* 0x000000010600780c */ /* 0x008fda0003f05270 */
[----:B-1----:R-:W1:Y:S02]  /*baa0*/  @P0 LDC.64 R4, c[0x0][0x440] ;  /* 0x00011000ff040b82 */ /* 0x002e640000000a00 */
[----:B-1----:R-:W-:-:S05]  /*bab0*/  @P0 IMAD.HI.U32 R4, R9, R4, RZ ;  /* 0x0000000409040227 */ /* 0x002fca00078e00ff */
        /* <DEDUP_REMOVED lines=8> */
[----:B-1----:R-:W-:-:S04]  /*bb40*/  IMAD R6, R8, UR4, RZ ;  /* 0x0000000408067c24 */ /* 0x002fc8000f8e02ff */
[----:B------:R-:W-:-:S04]  /*bb50*/  IMAD R0, R7, UR5, R6 ;  /* 0x0000000507007c24 */ /* 0x000fc8000f8e0206 */
[----:B------:R-:W-:-:S05]  /*bb60*/  IMAD.IADD R0, R5, 0x1, R0 ;  /* 0x0000000105007824 */ /* 0x000fca00078e0200 */
[----:B------:R-:W-:-:S05]  /*bb70*/  LEA.HI.X R3, R4, R3, R0, 0x2, P0 ;  /* 0x0000000304037211 */ /* 0x000fca00000f1400 */
[----:B------:R-:W2:Y:S04]  /*bb80*/  LDG.E R0, desc[UR40][R2.64] ;  /* 0x0000002802007981 */ /* 0x000ea8000c1e1900 */
[----:B--2---:R3:W-:Y:S02]  /*bb90*/  STL [R1], R0 ;  /* 0x0000000001007387 */ /* 0x0047e40000100800 */
.L_x_458:
[----:B------:R-:W4:Y:S04]  /*bba0*/  LDL R7, [R1+0x4] ;  /* 0x0000040001077983 */ /* 0x000f280000100800 */
[----:B--23--:R-:W4:Y:S04]  /*bbb0*/  LDL R0, [R1+0x8] ;  /* 0x0000080001007983 */ /* 0x00cf280000100800 */
[----:B------:R-:W2:Y:S01]  /*bbc0*/  LDL R2, [R1+0x10] ;  /* 0x0000100001027983 */ /* 0x000ea20000100800 */
[----:B----4-:R-:W-:Y:S01]  /*bbd0*/  IMAD R0, R0, 0x8, R7 ;  /* 0x0000000800007824 */ /* 0x010fe200078e0207 */
[----:B--2---:R-:W-:-:S04]  /*bbe0*/  SHF.L.U32 R2, R2, 0x1f, RZ ;  /* 0x0000001f02027819 */ /* 0x004fc800000006ff */
[----:B------:R-:W2:Y:S02]  /*bbf0*/  SYNCS.PHASECHK.TRANS64.TRYWAIT P0, [R0+URZ+0x28c40], R2 ;  /* 0x028c4002000075a7 */ /* 0x000ea4000800017f */
[----:B--2---:R-:W-:Y:S05]  /*bc00*/  @!P0 BRA `(.L_x_459) ;  /* 0x0000005400e08947 */ /* 0x004fea0003800000 */
.L_x_582:
[----:B------:R-:W3:Y:S02]  /*bc10*/  S2R R3, SR_TID.X ;  /* 0x0000000000037919 */ /* 0x000ee40000002100 */
[----:B---3--:R-:W-:-:S04]  /*bc20*/  LOP3.LUT R3, R3, 0x7f, RZ, 0xc0, !PT ;  /* 0x0000007f03037812 */ /* 0x008fc800078ec0ff */
[----:B------:R-:W-:-:S13]  /*bc30*/  ISETP.NE.AND P0, PT, R3, RZ, PT ;  /* 0x000000ff0300720c */ /* 0x000fda0003f05270 */
[----:B------:R-:W-:Y:S05]  /*bc40*/  @P0 BRA `(.L_x_460) ;  /* 0x00000000001c0947 */ /* 0x000fea0003800000 */
[----:B------:R-:W3:Y:S01]  /*bc50*/  S2R R3, SR_TID.X ;  /* 0x0000000000037919 */ /* 0x000ee20000002100 */
[----:B--2---:R-:W-:-:S04]  /*bc60*/  IMAD.MOV.U32 R2, RZ, RZ, 0x2000 ;  /* 0x00002000ff027424 */ /* 0x004fc800078e00ff */
[----:B------:R4:W-:Y:S01]  /*bc70*/  SYNCS.ARRIVE.TRANS64 RZ, [R0+URZ+0x28c30], R2 ;  /* 0x028c300200ff79a7 */ /* 0x0009e2000800003f */
[----:B---3--:R-:W-:-:S04]  /*bc80*/  LOP3.LUT R3, R3, 0x1f, RZ, 0xc0, !PT ;  /* 0x0000001f03037812 */ /* 0x008fc800078ec0ff */
[----:B------:R-:W-:-:S13]  /*bc90*/  ISETP.NE.AND P0, PT, R3, RZ, PT ;  /* 0x000000ff0300720c */ /* 0x000fda0003f05270 */
[----:B----4-:R-:W-:Y:S05]  /*bca0*/  @!P0 BRA `(.L_x_460) ;  /* 0x0000000000048947 */ /* 0x010fea0003800000 */
[----:B------:R-:W-:Y:S01]  /*bcb0*/  BPT.TRAP 0x1 ;  /* 0x000000040000795c */ /* 0x000fe20000300000 */
.L_x_460:
[----:B------:R-:W3:Y:S04]  /*bcc0*/  LDL R5, [R1+0x4] ;  /* 0x0000040001057983 */ /* 0x000ee80000100800 */
[----:B-1----:R-:W3:Y:S04]  /*bcd0*/  LDL R4, [R1+0x8] ;  /* 0x0000080001047983 */ /* 0x002ee80000100800 */
[----:B------:R-:W4:Y:S04]  /*bce0*/  LDL R6, [R1+0x40] ;  /* 0x0000400001067983 */ /* 0x000f280000100800 */
[----:B------:R-:W5:Y:S04]  /*bcf0*/  LDL R3, [R1+0x1c] ;  /* 0x00001c0001037983 */ /* 0x000f680000100800 */
[----:B--2---:R-:W2:Y:S01]  /*bd00*/  LDL R2, [R1] ;  /* 0x0000000001027983 */ /* 0x004ea20000100800 */
[----:B------:R-:W-:Y:S01]  /*bd10*/  R2UR UR9, R0 ;  /* 0x00000000000972ca */ /* 0x000fe200000e0000 */
[----:B------:R-:W-:Y:S01]  /*bd20*/  UIADD3 UR6, UP0, UR38, 0x370, URZ ;  /* 0x0000037026067890 */ /* 0x000fe2000ff1e03f */
[----:B------:R-:W-:-:S02]  /*bd30*/  R2UR UR12, R18 ;  /* 0x00000000120c72ca */ /* 0x000fc400000e0000 */
[----:B------:R-:W-:Y:S01]  /*bd40*/  PLOP3.LUT P0, PT, PT, PT, PT, 0x80, 0x0 ;  /* 0x000000000000781c */ /* 0x000fe20003f0f070 */
[----:B------:R-:W-:-:S08]  /*bd50*/  UIADD3.X UR7, URZ, UR39, URZ, UP0, !UPT ;  /* 0x000000273f077290 */ /* 0x000fd000087fe43f */
[----:B------:R-:W-:Y:S01]  /*bd60*/  UIADD3 UR9, UR9, 0x28c30, URZ ;  /* 0x00028c3009097890 */ /* 0x000fe2000fffe03f */
[----:B------:R-:W-:Y:S01]  /*bd70*/  UMOV UR5, 0x14f00000 ;  /* 0x14f0000000057882 */ /* 0x000fe20000000000 */
[----:B------:R-:W-:Y:S01]  /*bd80*/  UMOV UR10, URZ ;  /* 0x0000003f000a7c82 */ /* 0x000fe20008000000 */
[----:B---3--:R-:W-:Y:S01]  /*bd90*/  IMAD R0, R4, 0x2000, R5 ;  /* 0x0000200004007824 */ /* 0x008fe200078e0205 */
[----:B----4-:R-:W-:-:S04]  /*bda0*/  R2UR UR11, R6 ;  /* 0x00000000060b72ca */ /* 0x010fc800000e0000 */
[----:B------:R-:W-:Y:S02]  /*bdb0*/  R2UR UR8, R0 ;  /* 0x00000000000872ca */ /* 0x000fe400000e0000 */
[----:B-----5:R-:W-:Y:S02]  /*bdc0*/  R2UR UR4, R3 ;  /* 0x00000000030472ca */ /* 0x020fe400000e0000 */
[----:B--2---:R-:W-:Y:S02]  /*bdd0*/  R2UR UR13, R2 ;  /* 0x00000000020d72ca */ /* 0x004fe400000e0000 */
[----:B------:R-:W-:-:S07]  /*bde0*/  P2R R0, PR, RZ, 0x1 ;  /* 0x00000001ff007803 */ /* 0x000fce0000000000 */
[----:B------:R-:W-:Y:S02]  /*bdf0*/  UIADD3 UR8, UR8, 0x22400, URZ ;  /* 0x0002240008087890 */ /* 0x000fe4000fffe03f */
[----:B------:R-:W-:Y:S01]  /*be00*/  ULEA UR11, UR11, UR4, 0x6 ;  /* 0x000000040b0b7291 */ /* 0x000fe2000f8e303f */
[----:B------:R3:W-:Y:S02]  /*be10*/  STL [R1+0x18], R0 ;  /* 0x0000180001007387 */ /* 0x0007e40000100800 */
[----:B------:R-:W-:-:S06]  /*be20*/  UMOV UR4, 0x0 ;  /* 0x0000000000047882 */ /* 0x000fcc0000000000 */
[----:B------:R3:W-:Y:S01]  /*be30*/  UTMALDG.4D [UR8], [UR6], desc[UR4] ;  /* 0x00000408060075b4 */ /* 0x0007e20008019000 */
[----:B------:R-:W-:Y:S02]  /*be40*/  NOP ;  /* 0x0000000000007918 */ /* 0x000fe40000000000 */
.L_x_456:
[----:B------:R-:W4:Y:S04]  /*be50*/  LDL R2, [R1+0x4] ;  /* 0x0000040001027983 */ /* 0x000f280000100800 */
[----:B------:R-:W2:Y:S04]  /*be60*/  LDL.LU R3, [R1+0x2c] ;  /* 0x00002c0001037983 */ /* 0x000ea80000300800 */
[----:B------:R-:W5:Y:S04]  /*be70*/  LDL.LU R5, [R1+0x20] ;  /* 0x0000200001057983 */ /* 0x000f680000300800 */
[----:B-1----:R-:W5:Y:S01]  /*be80*/  LDL.LU R4, [R1+0x34] ;  /* 0x0000340001047983 */ /* 0x002f620000300800 */
[----:B------:R-:W-:Y:S05]  /*be90*/  WARPSYNC.ALL ;  /* 0x0000000000007948 */ /* 0x000fea0003800000 */
[----:B---3--:R-:W-:Y:S01]  /*bea0*/  ULDC.64 UR4, c[0x0][0x298] ;  /* 0x0000a60000047ab9 */ /* 0x008fe20000000a00 */
[----:B------:R-:W-:Y:S01]  /*beb0*/  ULDC.64 UR6, c[0x0][0xa00] ;  /* 0x0002800000067ab9 */ /* 0x000fe20000000a00 */
[----:B------:R-:W-:Y:S01]  /*bec0*/  BSSY B6, `(.L_x_461) ;  /* 0x0000024000067945 */ /* 0x000fe20003800000 */
[----:B------:R-:W-:Y:S01]  /*bed0*/  BAR.SYNC.DEFER_BLOCKING 0x8, 0x100 ;  /* 0x0204000000007b1d */ /* 0x000fe20000010000 */
[----:B------:R-:W-:-:S04]  /*bee0*/  ISETP.NE.U32.AND P0, PT, RZ, UR6, PT ;  /* 0x00000006ff007c0c */ /* 0x000fc8000bf05070 */
[----:B------:R-:W-:Y:S01]  /*bef0*/  ISETP.NE.AND.EX P0, PT, RZ, UR7, PT, P0 ;  /* 0x00000007ff007c0c */ /* 0x000fe2000bf05300 */
[----:B----4-:R-:W-:Y:S01]  /*bf00*/  VIADD R2, R2, 0x20400 ;  /* 0x0002040002027836 */ /* 0x010fe20000000000 */
[----:B--2---:R-:W-:-:S04]  /*bf10*/  SHF.R.S32.HI R0, RZ, 0x1f, R3 ;  /* 0x0000001fff007819 */ /* 0x004fc80000011403 */
[----:B------:R-:W-:Y:S02]  /*bf20*/  LOP3.LUT P1, RZ, R2, 0x3ff, RZ, 0xc0, !PT ;  /* 0x000003ff02ff7812 */ /* 0x000fe4000782c0ff */
[----:B-----5:R-:W-:Y:S01]  /*bf30*/  SEL R5, R5, RZ, !P0 ;  /* 0x000000ff05057207 */ /* 0x020fe20004000000 */
[----:B------:R-:W-:Y:S01]  /*bf40*/  IMAD R0, R0, UR4, RZ ;  /* 0x0000000400007c24 */ /* 0x000fe2000f8e02ff */
[----:B------:R-:W-:-:S03]  /*bf50*/  SEL R4, R4, RZ, !P0 ;  /* 0x000000ff04047207 */ /* 0x000fc60004000000 */
[C---:B------:R-:W-:Y:S02]  /*bf60*/  IMAD R0, R3.reuse, UR5, R0 ;  /* 0x0000000503007c24 */ /* 0x040fe4000f8e0200 */
[----:B------:R-:W-:-:S05]  /*bf70*/  IMAD.WIDE.U32 R2, R3, UR4, RZ ;  /* 0x0000000403027c25 */ /* 0x000fca000f8e00ff */
[----:B------:R1:W-:Y:S04]  /*bf80*/  STL.64 [R1+0x48], R2 ;  /* 0x0000480201007387 */ /* 0x0003e80000100a00 */
[----:B------:R2:W-:Y:S04]  /*bf90*/  STL [R1+0x20], R5 ;  /* 0x0000200501007387 */ /* 0x0005e80000100800 */
[----:B------:R2:W-:Y:S01]  /*bfa0*/  STL [R1+0x54], R4 ;  /* 0x0000540401007387 */ /* 0x0005e20000100800 */
[----:B-1----:R-:W-:Y:S01]  /*bfb0*/  IMAD.IADD R2, R3, 0x1, R0 ;  /* 0x0000000103027824 */ /* 0x002fe200078e0200 */
[----:B------:R-:W-:-:S05]  /*bfc0*/  SHF.R.S32.HI R0, RZ, 0x1f, R18 ;  /* 0x0000001fff007819 */ /* 0x000fca0000011412 */
[----:B------:R2:W-:Y:S04]  /*bfd0*/  STL [R1+0x34], R0 ;  /* 0x0000340001007387 */ /* 0x0005e80000100800 */
[----:B------:R2:W-:Y:S01]  /*bfe0*/  STL [R1+0x2c], R2 ;  /* 0x00002c0201007387 */ /* 0x0005e20000100800 */
[----:B------:R-:W-:Y:S05]  /*bff0*/  @!P1 BRA `(.L_x_462) ;  /* 0x0000000000409947 */ /* 0x000fea0003800000 */
[----:B--2---:R-:W-:Y:S01]  /*c000*/  MOV R2, 0x0 ;  /* 0x0000000000027802 */ /* 0x004fe20000000f00 */
        /* <DEDUP_REMOVED lines=11> */
[----:B0-----:R-:W-:Y:S02]  /*c0c0*/  IMAD.MOV.U32 R12, RZ, RZ, 0x1 ;  /* 0x00000001ff0c7424 */ /* 0x001fe400078e00ff */
[----:B------:R-:W-:-:S07]  /*c0d0*/  IMAD.MOV.U32 R13, RZ, RZ, RZ ;  /* 0x000000ffff0d7224 */ /* 0x000fce00078e00ff */
[----:B------:R-:W-:-:S07]  /*c0e0*/  LEPC R20, `(.L_x_462) ;  /* 0x000000001014794e */ /* 0x000fce0000000000 */
[----:B-1----:R-:W-:Y:S05]  /*c0f0*/  CALL.ABS.NOINC R2 ;  /* 0x0000000002007343 */ /* 0x002fea0003c00000 */
.L_x_462:
[----:B------:R-:W-:Y:S05]  /*c100*/  BSYNC B6 ;  /* 0x0000000000067941 */ /* 0x000fea0003800000 */
.L_x_461:
[----:B--2---:R-:W2:Y:S01]  /*c110*/  LDL.LU R5, [R1+0x2c] ;  /* 0x00002c0001057983 */ /* 0x004ea20000300800 */
[----:B------:R-:W-:Y:S01]  /*c120*/  ULDC.64 UR4, c[0x0][0x2d8] ;  /* 0x0000b60000047ab9 */ /* 0x000fe20000000a00 */
[----:B------:R-:W1:Y:S01]  /*c130*/  LDC R7, c[0x0][0x448] ;  /* 0x00011200ff077b82 */ /* 0x000e620000000800 */
[----:B------:R-:W-:Y:S01]  /*c140*/  ULDC UR6, c[0x0][0x2b8] ;  /* 0x0000ae0000067ab9 */ /* 0x000fe20000000800 */
[----:B------:R-:W2:Y:S04]  /*c150*/  LDL.LU.64 R2, [R1+0x48] ;  /* 0x0000480001027983 */ /* 0x000ea80000300a00 */
[----:B------:R-:W3:Y:S04]  /*c160*/  LDL.LU R0, [R1+0x34] ;  /* 0x0000340001007983 */ /* 0x000ee80000300800 */
[----:B------:R-:W4:Y:S04]  /*c170*/  LDL.LU R6, [R1+0x54] ;  /* 0x0000540001067983 */ /* 0x000f280000300800 */
[----:B------:R-:W4:Y:S04]  /*c180*/  LDL.LU R4, [R1+0x20] ;  /* 0x0000200001047983 */ /* 0x000f280000300800 */
[----:B------:R0:W5:Y:S01]  /*c190*/  LDL R9, [R1+0x50] ;  /* 0x0000500001097983 */ /* 0x0001620000100800 */
[----:B-1----:R-:W-:Y:S01]  /*c1a0*/  ISETP.NE.AND P0, PT, R7, 0x1, PT ;  /* 0x000000010700780c */ /* 0x002fe20003f05270 */
[----:B------:R-:W1:Y:S02]  /*c1b0*/  S2R R8, SR_TID.X ;  /* 0x0000000000087919 */ /* 0x000e640000002100 */
[C---:B-1----:R-:W-:Y:S01]  /*c1c0*/  IMAD.SHL.U32 R10, R8.reuse, 0x8, RZ ;  /* 0x00000008080a7824 */ /* 0x042fe200078e00ff */
[----:B------:R-:W-:-:S04]  /*c1d0*/  LOP3.LUT R8, R8, 0x7f, RZ, 0xc0, !PT ;  /* 0x0000007f08087812 */ /* 0x000fc800078ec0ff */
[----:B------:R-:W-:Y:S02]  /*c1e0*/  LOP3.LUT R10, R10, 0x38, RZ, 0xc0, !PT ;  /* 0x000000380a0a7812 */ /* 0x000fe400078ec0ff */
[----:B------:R-:W-:Y:S01]  /*c1f0*/  SHF.R.U32.HI R8, RZ, 0x3, R8 ;  /* 0x00000003ff087819 */ /* 0x000fe20000011608 */
[----:B--2---:R-:W-:Y:S02]  /*c200*/  IMAD.MOV.U32 R3, RZ, RZ, R5 ;  /* 0x000000ffff037224 */ /* 0x004fe400078e0005 */
[----:B------:R-:W1:Y:S01]  /*c210*/  S2R R5, SR_TID.X ;  /* 0x0000000000057919 */ /* 0x000e620000002100 */
[----:B---3--:R-:W-:Y:S02]  /*c220*/  IMAD R0, R0, UR4, RZ ;  /* 0x0000000400007c24 */ /* 0x008fe4000f8e02ff */
[----:B------:R-:W-:-:S04]  /*c230*/  IMAD.WIDE.U32 R2, R18, UR4, R2 ;  /* 0x0000000412027c25 */ /* 0x000fc8000f8e0002 */
[----:B------:R-:W-:Y:S01]  /*c240*/  IMAD R0, R18, UR5, R0 ;  /* 0x0000000512007c24 */ /* 0x000fe2000f8e0200 */
[----:B------:R-:W-:-:S03]  /*c250*/  ULDC.64 UR4, c[0x0][0x2e0] ;  /* 0x0000b80000047ab9 */ /* 0x000fc60000000a00 */
[----:B------:R-:W-:Y:S02]  /*c260*/  IMAD.IADD R3, R3, 0x1, R0 ;  /* 0x0000000103037824 */ /* 0x000fe400078e0200 */
[----:B----4-:R-:W-:Y:S02]  /*c270*/  IMAD R0, R6, UR4, RZ ;  /* 0x0000000406007c24 */ /* 0x010fe4000f8e02ff */
[C---:B------:R-:W-:Y:S01]  /*c280*/  IMAD.WIDE.U32 R2, R4.reuse, UR4, R2 ;  /* 0x0000000404027c25 */ /* 0x040fe2000f8e0002 */
[----:B------:R-:W2:Y:S03]  /*c290*/  @P0 LDC R6, c[0x0][0x450] ;  /* 0x00011400ff060b82 */ /* 0x000ea60000000800 */
[----:B------:R-:W-:Y:S01]  /*c2a0*/  IMAD R0, R4, UR5, R0 ;  /* 0x0000000504007c24 */ /* 0x000fe2000f8e0200 */
[----:B------:R-:W-:Y:S01]  /*c2b0*/  ULDC.64 UR4, c[0x0][0x2d0] ;  /* 0x0000b40000047ab9 */ /* 0x000fe20000000a00 */
[----:B------:R-:W3:Y:S02]  /*c2c0*/  S2R R4, SR_TID.X ;  /* 0x0000000000047919 */ /* 0x000ee40000002100 */
[----:B------:R-:W-:Y:S01]  /*c2d0*/  IMAD.IADD R3, R3, 0x1, R0 ;  /* 0x0000000103037824 */ /* 0x000fe200078e0200 */
[----:B-1----:R-:W-:-:S04]  /*c2e0*/  LOP3.LUT R5, R5, 0x7f, RZ, 0xc0, !PT ;  /* 0x0000007f05057812 */ /* 0x002fc800078ec0ff */
[----:B------:R-:W-:Y:S01]  /*c2f0*/  SHF.R.U32.HI R5, RZ, 0x3, R5 ;  /* 0x00000003ff057819 */ /* 0x000fe20000011605 */
[----:B---3--:R-:W-:-:S05]  /*c300*/  IMAD.SHL.U32 R4, R4, 0x10, RZ ;  /* 0x0000001004047824 */ /* 0x008fca00078e00ff */
[----:B------:R-:W-:Y:S02]  /*c310*/  LOP3.LUT R4, R5, 0x70, R4, 0xf8, !PT ;  /* 0x0000007005047812 */ /* 0x000fe400078ef804 */
[----:B------:R-:W1:Y:S03]  /*c320*/  @P0 LDC R5, c[0x0][0x44c] ;  /* 0x00011300ff050b82 */ /* 0x000e660000000800 */
[----:B------:R-:W-:-:S04]  /*c330*/  IMAD R0, R17, 0x40, R4 ;  /* 0x0000004011007824 */ /* 0x000fc800078e0204 */
[----:B------:R-:W-:Y:S02]  /*c340*/  IMAD.MOV.U32 R4, RZ, RZ, R0 ;  /* 0x000000ffff047224 */ /* 0x000fe400078e0000 */
[----:B-1----:R-:W-:-:S05]  /*c350*/  @P0 IMAD.HI.U32 R5, R0, R5, RZ ;  /* 0x0000000500050227 */ /* 0x002fca00078e00ff */
[----:B--2---:R-:W-:-:S05]  /*c360*/  @P0 SHF.R.U32.HI R4, RZ, R6, R5 ;  /* 0x00000006ff040219 */ /* 0x004fca0000011605 */
[----:B------:R-:W-:-:S04]  /*c370*/  IMAD.MOV R5, RZ, RZ, -R4 ;  /* 0x000000ffff057224 */ /* 0x000fc800078e0a04 */
[----:B------:R-:W-:Y:S01]  /*c380*/  IMAD R0, R7, R5, R0 ;  /* 0x0000000507007224 */ /* 0x000fe200078e0200 */
[----:B------:R-:W-:Y:S01]  /*c390*/  SHF.R.S32.HI R5, RZ, 0x1f, R4 ;  /* 0x0000001fff057819 */ /* 0x000fe20000011404 */
[----:B------:R-:W-:-:S04]  /*c3a0*/  IMAD.WIDE.U32 R2, R4, UR4, R2 ;  /* 0x0000000404027c25 */ /* 0x000fc8000f8e0002 */
[----:B------:R-:W-:-:S04]  /*c3b0*/  IMAD R5, R5, UR4, RZ ;  /* 0x0000000405057c24 */ /* 0x000fc8000f8e02ff */
[----:B------:R-:W-:Y:S01]  /*c3c0*/  IMAD R4, R4, UR5, R5 ;  /* 0x0000000504047c24 */ /* 0x000fe2000f8e0205 */
[----:B------:R-:W-:-:S03]  /*c3d0*/  ULDC.64 UR4, c[0x0][0x2c8] ;  /* 0x0000b20000047ab9 */ /* 0x000fc60000000a00 */
[----:B------:R-:W-:Y:S01]  /*c3e0*/  IMAD.IADD R3, R3, 0x1, R4 ;  /* 0x0000000103037824 */ /* 0x000fe200078e0204 */
[----:B------:R-:W-:-:S05]  /*c3f0*/  SHF.R.S32.HI R4, RZ, 0x1f, R0 ;  /* 0x0000001fff047819 */ /* 0x000fca0000011400 */
[----:B------:R-:W-:Y:S02]  /*c400*/  IMAD R6, R4, UR4, RZ ;  /* 0x0000000404067c24 */ /* 0x000fe4000f8e02ff */
[----:B------:R-:W-:-:S04]  /*c410*/  IMAD.WIDE.U32 R4, R0, UR4, R2 ;  /* 0x0000000400047c25 */ /* 0x000fc8000f8e0002 */
[----:B------:R-:W-:Y:S01]  /*c420*/  IMAD R0, R0, UR5, R6 ;  /* 0x0000000500007c24 */ /* 0x000fe2000f8e0206 */
[----:B------:R-:W-:Y:S02]  /*c430*/  ULDC.64 UR4, c[0x0][0x280] ;  /* 0x0000a00000047ab9 */ /* 0x000fe40000000a00 */
[----:B------:R-:W-:Y:S01]  /*c440*/  LEA R3, P1, R4, UR4, 0x1 ;  /* 0x0000000404037c11 */ /* 0x000fe2000f8208ff */
[----:B------:R-:W-:Y:S01]  /*c450*/  IMAD.IADD R0, R5, 0x1, R0 ;  /* 0x0000000105007824 */ /* 0x000fe200078e0200 */
[----:B------:R-:W-:Y:S01]  /*c460*/  UMOV UR4, 0xffffffff ;  /* 0xffffffff00047882 */ /* 0x000fe20000000000 */
[----:B------:R-:W-:-:S03]  /*c470*/  ISETP.GE.AND P0, PT, R10, UR6, PT ;  /* 0x000000060a007c0c */ /* 0x000fc6000bf06270 */
[----:B------:R-:W-:Y:S01]  /*c480*/  LEA.HI.X R2, R4, UR5, R0, 0x1, P1 ;  /* 0x0000000504027c11 */ /* 0x000fe200088f0c00 */
[----:B0-----:R-:W-:Y:S09]  /*c490*/  BRA.DIV UR4, `(.L_x_463) ;  /* 0x0000004e04d07947 */ /* 0x001ff2000b800000 */
[----:B------:R-:W2:Y:S01]  /*c4a0*/  LDL.LU R5, [R1+0x38] ;  /* 0x0000380001057983 */ /* 0x000ea20000300800 */
[----:B------:R-:W-:-:S03]  /*c4b0*/  IMAD R17, R17, 0x40, R8 ;  /* 0x0000004011117824 */ /* 0x000fc600078e0208 */
[----:B------:R-:W-:Y:S04]  /*c4c0*/  SHFL.IDX PT, R4, R2, RZ, 0x181f ;  /* 0x00181fff02047589 */ /* 0x000fe800000e0000 */
[----:B------:R-:W-:Y:S01]  /*c4d0*/  SHFL.IDX PT, R6, R2, 0x1, 0x181f ;  /* 0x00381f0002067f89 */ /* 0x000fe200000e0000 */
[----:B--2---:R-:W-:-:S03]  /*c4e0*/  IMAD R0, R5, R7, RZ ;  /* 0x0000000705007224 */ /* 0x004fc600078e02ff */
[----:B------:R-:W0:Y:S02]  /*c4f0*/  SHFL.IDX PT, R5, R3, RZ, 0x181f ;  /* 0x00181fff03057589 */ /* 0x000e2400000e0000 */
[----:B------:R-:W-:-:S13]  /*c500*/  ISETP.GE.AND P1, PT, R17, R0, PT ;  /* 0x000000001100720c */ /* 0x000fda0003f26270 */
[----:B0-----:R-:W-:-:S05]  /*c510*/  @!P1 LEA R5, P2, R10, R5, 0x1 ;  /* 0x000000050a059211 */ /* 0x001fca00078408ff */
[----:B------:R-:W-:-:S05]  /*c520*/  @!P1 IMAD.X R4, RZ, RZ, R4, P2 ;  /* 0x000000ffff049224 */ /* 0x000fca00010e0604 */
[----:B------:R-:W-:-:S04]  /*c530*/  @!P1 LOP3.LUT R5, R5, R4, RZ, 0x3c, !PT ;  /* 0x0000000405059212 */ /* 0x000fc800078e3cff */
[----:B------:R-:W-:-:S04]  /*c540*/  @!P1 LOP3.LUT R4, R5, R4, RZ, 0x3c, !PT ;  /* 0x0000000405049212 */ /* 0x000fc800078e3cff */
[----:B------:R-:W-:-:S05]  /*c550*/  @!P1 LOP3.LUT R5, R5, R4, RZ, 0x3c, !PT ;  /* 0x0000000405059212 */ /* 0x000fca00078e3cff */
[----:B-----5:R0:W-:Y:S02]  /*c560*/  @!P1 LDGSTS.E.BYPASS.LTC128B.128 [R9+0x20400], desc[UR40][R4.64], !P0 ;  /* 0x2040000004099fae */ /* 0x0201e4000c101d68 */
[----:B0-----:R-:W-:-:S05]  /*c570*/  VIADD R4, R17, 0x10 ;  /* 0x0000001011047836 */ /* 0x001fca0000000000 */
[----:B------:R-:W-:Y:S02]  /*c580*/  ISETP.GE.AND P1, PT, R4, R0, PT ;  /* 0x000000000400720c */ /* 0x000fe40003f26270 */
[----:B------:R-:W0:Y:S11]  /*c590*/  SHFL.IDX PT, R4, R3, 0x1, 0x181f ;  /* 0x00381f0003047f89 */ /* 0x000e3600000e0000 */
[----:B0-----:R-:W-:-:S05]  /*c5a0*/  @!P1 LEA R5, P2, R10, R4, 0x1 ;  /* 0x000000040a059211 */ /* 0x001fca00078408ff */
[----:B------:R-:W-:Y:S02]  /*c5b0*/  @!P1 IMAD.X R4, RZ, RZ, R6, P2 ;  /* 0x000000ffff049224 */ /* 0x000fe400010e0606 */
[----:B------:R-:W-:Y:S03]  /*c5c0*/  SHFL.IDX PT, R6, R2, 0x2, 0x181f ;  /* 0x00581f0002067f89 */ /* 0x000fe600000e0000 */
[----:B------:R-:W-:-:S04]  /*c5d0*/  @!P1 LOP3.LUT R5, R5, R4, RZ, 0x3c, !PT ;  /* 0x0000000405059212 */ /* 0x000fc800078e3cff */
[----:B------:R-:W-:-:S04]  /*c5e0*/  @!P1 LOP3.LUT R4, R5, R4, RZ, 0x3c, !PT ;  /* 0x0000000405049212 */ /* 0x000fc800078e3cff */
[----:B------:R-:W-:-:S05]  /*c5f0*/  @!P1 LOP3.LUT R5, R5, R4, RZ, 0x3c, !PT ;  /* 0x0000000405059212 */ /* 0x000fca00078e3cff */
[----:B------:R0:W-:Y:S02]  /*c600*/  @!P1 LDGSTS.E.BYPASS.LTC128B.128 [R9+0x20c00], desc[UR40][R4.64], !P0 ;  /* 0x20c0000004099fae */ /* 0x0001e4000c101d68 */
[----:B0-----:R-:W-:-:S05]  /*c610*/  VIADD R4, R17, 0x20 ;  /* 0x0000002011047836 */ /* 0x001fca0000000000 */
[----:B------:R-:W-:Y:S02]  /*c620*/  ISETP.GE.AND P1, PT, R4, R0, PT ;  /* 0x000000000400720c */ /* 0x000fe40003f26270 */
[----:B------:R-:W0:Y:S04]  /*c630*/  SHFL.IDX PT, R4, R3, 0x2, 0x181f ;  /* 0x00581f0003047f89 */ /* 0x000e2800000e0000 */
[----:B------:R-:W1:Y:S07]  /*c640*/  SHFL.IDX PT, R3, R3, 0x3, 0x181f ;  /* 0x00781f0003037f89 */ /* 0x000e6e00000e0000 */
[----:B0-----:R-:W-:-:S05]  /*c650*/  @!P1 LEA R5, P2, R10, R4, 0x1 ;  /* 0x000000040a059211 */ /* 0x001fca00078408ff */
[----:B------:R-:W-:-:S05]  /*c660*/  @!P1 IMAD.X R4, RZ, RZ, R6, P2 ;  /* 0x000000ffff049224 */ /* 0x000fca00010e0606 */
[----:B------:R-:W-:-:S04]  /*c670*/  @!P1 LOP3.LUT R5, R5, R4, RZ, 0x3c, !PT ;  /* 0x0000000405059212 */ /* 0x000fc800078e3cff */
[----:B------:R-:W-:-:S04]  /*c680*/  @!P1 LOP3.LUT R4, R5, R4, RZ, 0x3c, !PT ;  /* 0x0000000405049212 */ /* 0x000fc800078e3cff */
[----:B------:R-:W-:-:S05]  /*c690*/  @!P1 LOP3.LUT R5, R5, R4, RZ, 0x3c, !PT ;  /* 0x0000000405059212 */ /* 0x000fca00078e3cff */
[----:B------:R0:W-:Y:S04]  /*c6a0*/  @!P1 LDGSTS.E.BYPASS.LTC128B.128 [R9+0x21400], desc[UR40][R4.64], !P0 ;  /* 0x2140000004099fae */ /* 0x0001e8000c101d68 */
[----:B01----:R0:W2:Y:S02]  /*c6b0*/  SHFL.IDX PT, R4, R2, 0x3, 0x181f ;  /* 0x00781f0002047f89 */ /* 0x0030a400000e0000 */
.L_x_591:
[----:B------:R1:W5:Y:S01]  /*c6c0*/  LDL R8, [R1+0x4] ;  /* 0x0000040001087983 */ /* 0x0003620000100800 */
[----:B------:R-:W-:-:S05]  /*c6d0*/  VIADD R17, R17, 0x30 ;  /* 0x0000003011117836 */ /* 0x000fca0000000000 */
[----:B------:R-:W-:-:S13]  /*c6e0*/  ISETP.GE.AND P1, PT, R17, R0, PT ;  /* 0x000000001100720c */ /* 0x000fda0003f26270 */
[----:B0-----:R-:W-:-:S05]  /*c6f0*/  @!P1 LEA R2, P2, R10, R3, 0x1 ;  /* 0x000000030a029211 */ /* 0x001fca00078408ff */
[----:B--2---:R-:W-:-:S05]  /*c700*/  @!P1 IMAD.X R3, RZ, RZ, R4, P2 ;  /* 0x000000ffff039224 */ /* 0x004fca00010e0604 */
[----:B------:R-:W-:Y:S01]  /*c710*/  @!PT LDS RZ, [RZ] ;  /* 0x00000000fffff984 */ /* 0x000fe20000000800 */
[----:B------:R-:W-:Y:S01]  /*c720*/  @!PT LDS RZ, [RZ] ;  /* 0x00000000fffff984 */ /* 0x000fe20000000800 */
[----:B------:R-:W-:Y:S01]  /*c730*/  @!PT LDS RZ, [RZ] ;  /* 0x00000000fffff984 */ /* 0x000fe20000000800 */
[----:B------:R1:W-:Y:S01]  /*c740*/  @!P1 LDGSTS.E.BYPASS.LTC128B.128 [R9+0x21c00], desc[UR40][R2.64], !P0 ;  /* 0x21c0000002099fae */ /* 0x0003e2000c101d68 */
[----:B------:R-:W-:Y:S01]  /*c750*/  PLOP3.LUT P0, PT, PT, PT, PT, 0x80, 0x0 ;  /* 0x000000000000781c */ /* 0x000fe20003f0f070 */
[----:B------:R-:W-:-:S12]  /*c760*/  NOP ;  /* 0x0000000000007918 */ /* 0x000fd80000000000 */
.L_x_464:
[----:B-1----:R-:W2:Y:S01]  /*c770*/  LDL R2, [R1+0x4] ;  /* 0x0000040001027983 */ /* 0x002ea20000100800 */
[----:B------:R-:W-:Y:S02]  /*c780*/  PLOP3.LUT P1, PT, P1, P0, PT, 0xa2, 0x0 ;  /* 0x000000000000781c */ /* 0x000fe40000f21472 */
[----:B--2---:R-:W-:-:S08]  /*c790*/  @P0 R2UR P1, UR4, R2 ;  /* 0x00000000020402ca */ /* 0x004fd00000020000 */
[----:B------:R-:W-:-:S05]  /*c7a0*/  @P0 PLOP3.LUT P0, PT, P1, PT, PT, 0x80, 0x0 ;  /* 0x000000000000081c */ /* 0x000fca0000f0f070 */
[----:B------:R-:W-:Y:S01]  /*c7b0*/  @!P1 SYNCS.ARRIVE.TRANS64.RED.A0T1 RZ, [UR4+0x28c00], RZ ;  /* 0x028c00ffffff99a7 */ /* 0x000fe20008200404 */
[----:B------:R-:W-:Y:S07]  /*c7c0*/  @!P1 ARRIVES.LDGSTSBAR.64.TRANSCNT [UR4+0x28c00] ;  /* 0x028c0000ff0099b0 */ /* 0x000fee0008000a84 */
[----:B------:R-:W-:Y:S05]  /*c7d0*/  @P0 BRA.U.ANY `(.L_x_464) ;  /* 0xfffffffd00e40947 */ /* 0x000fea000393ffff */
[----:B------:R-:W2:Y:S02]  /*c7e0*/  LDL.LU R3, [R1+0x3c] ;  /* 0x00003c0001037983 */ /* 0x000ea40000300800 */
[----:B--2---:R-:W-:-:S05]  /*c7f0*/  VIADD R3, R3, 0x1 ;  /* 0x0000000103037836 */ /* 0x004fca0000000000 */
[----:B------:R0:W-:Y:S01]  /*c800*/  STL [R1+0x3c], R3 ;  /* 0x00003c0301007387 */ /* 0x0001e20000100800 */
[----:B------:R-:W-:-:S04]  /*c810*/  LEA.HI R0, R3, R3, RZ, 0x1 ;  /* 0x0000000303007211 */ /* 0x000fc800078f08ff */
[----:B------:R-:W-:-:S05]  /*c820*/  LOP3.LUT R0, R0, 0xfffffffe, RZ, 0xc0, !PT ;  /* 0xfffffffe00007812 */ /* 0x000fca00078ec0ff */
[----:B------:R-:W-:-:S05]  /*c830*/  IMAD.IADD R0, R3, 0x1, -R0 ;  /* 0x0000000103007824 */ /* 0x000fca00078e0a00 */
[----:B------:R-:W-:Y:S01]  /*c840*/  SHF.L.U32 R0, R0, 0x1f, RZ ;  /* 0x0000001f00007819 */ /* 0x000fe200000006ff */
[----:B------:R-:W-:Y:S01]  /*c850*/  NOP ;  /* 0x0000000000007918 */ /* 0x000fe20000000000 */
[----:B------:R0:W-:Y:S01]  /*c860*/  SYNCS.ARRIVE.TRANS64.A1T0 RZ, [R2+URZ+0x28c00], RZ ;  /* 0x028c00ff02ff79a7 */ /* 0x0001e2000810003f */
[----:B------:R-:W-:Y:S01]  /*c870*/  BSSY B0, `(.L_x_465) ;  /* 0x0000003000007945 */ /* 0x000fe20003800000 */
[----:B------:R-:W1:Y:S03]  /*c880*/  SYNCS.PHASECHK.TRANS64.TRYWAIT P0, [R2+URZ+0x28c20], R0 ;  /* 0x028c2000020075a7 */ /* 0x000e66000800017f */
[----:B01----:R-:W-:Y:S05]  /*c890*/  @!P0 BRA `(.L_x_466) ;  /* 0x0000005000188947 */ /* 0x003fea0003800000 */
.L_x_592:
[----:B------:R-:W-:Y:S05]  /*c8a0*/  BSYNC B0 ;  /* 0x0000000000007941 */ /* 0x000fea0003800000 */
.L_x_465:
[----:B0-----:R-:W2:Y:S01]  /*c8b0*/  LDL R2, [R1+0x18] ;  /* 0x0000180001027983 */ /* 0x001ea20000100800 */
[----:B------:R-:W-:Y:S01]  /*c8c0*/  BSSY B0, `(.L_x_467) ;  /* 0x00000a3000007945 */ /* 0x000fe20003800000 */
[----:B--2---:R-:W-:-:S13]  /*c8d0*/  ISETP.NE.AND P0, PT, R2, RZ, PT ;  /* 0x000000ff0200720c */ /* 0x004fda0003f05270 */
[----:B------:R-:W-:Y:S05]  /*c8e0*/  @!P0 BRA `(.L_x_468) ;  /* 0x0000000800808947 */ /* 0x000fea0003800000 */
[----:B------:R-:W2:Y:S04]  /*c8f0*/  LDL R3, [R1+0x4] ;  /* 0x0000040001037983 */ /* 0x000ea80000100800 */
[----:B------:R-:W3:Y:S01]  /*c900*/  LDL R4, [R1+0x10] ;  /* 0x0000100001047983 */ /* 0x000ee20000100800 */
[----:B------:R-:W0:Y:S01]  /*c910*/  S2R R2, SR_TID.X ;  /* 0x0000000000027919 */ /* 0x000e220000002100 */
[----:B--2---:R-:W-:Y:S02]  /*c920*/  IMAD.MOV.U32 R5, RZ, RZ, R3 ;  /* 0x000000ffff057224 */ /* 0x004fe400078e0003 */
[----:B------:R-:W2:Y:S01]  /*c930*/  LDL R3, [R1+0x8] ;  /* 0x0000080001037983 */ /* 0x000ea20000100800 */
[----:B---3--:R-:W-:Y:S01]  /*c940*/  SHF.L.U32 R0, R4, 0x1f, RZ ;  /* 0x0000001f04007819 */ /* 0x008fe200000006ff */
[----:B------:R-:W-:Y:S01]  /*c950*/  BSSY B1, `(.L_x_469) ;  /* 0x0000006000017945 */ /* 0x000fe20003800000 */
[----:B0-----:R-:W-:-:S04]  /*c960*/  LOP3.LUT R2, R2, 0x7f, RZ, 0xc0, !PT ;  /* 0x0000007f02027812 */ /* 0x001fc800078ec0ff */
[----:B------:R-:W-:Y:S01]  /*c970*/  ISETP.NE.AND P1, PT, R2, RZ, PT ;  /* 0x000000ff0200720c */ /* 0x000fe20003f25270 */
[----:B--2---:R-:W-:-:S04]  /*c980*/  IMAD R3, R3, 0x8, R5 ;  /* 0x0000000803037824 */ /* 0x004fc800078e0205 */
[----:B------:R-:W0:Y:S02]  /*c990*/  SYNCS.PHASECHK.TRANS64.TRYWAIT P0, [R3+URZ+0x28c60], R0 ;  /* 0x028c6000030075a7 */ /* 0x000e24000800017f */
[----:B0-----:R-:W-:Y:S06]  /*c9a0*/  @!P0 BRA `(.L_x_470) ;  /* 0x0000004c00ec8947 */ /* 0x001fec0003800000 */
.L_x_593:
[----:B------:R-:W-:Y:S05]  /*c9b0*/  BSYNC B1 ;  /* 0x0000000000017941 */ /* 0x000fea0003800000 */
.L_x_469:
        /* <DEDUP_REMOVED lines=9> */
.L_x_472:
[----:B------:R-:W-:Y:S05]  /*ca50*/  BSYNC B1 ;  /* 0x0000000000017941 */ /* 0x000fea0003800000 */
.L_x_471:
[----:B------:R-:W2:Y:S04]  /*ca60*/  LDL R5, [R1+0x4] ;  /* 0x0000040001057983 */ /* 0x000ea80000100800 */
[----:B------:R-:W2:Y:S04]  /*ca70*/  LDL R2, [R1+0x8] ;  /* 0x0000080001027983 */ /* 0x000ea80000100800 */
[----:B------:R-:W3:Y:S04]  /*ca80*/  LDL R4, [R1+0x1c] ;  /* 0x00001c0001047983 */ /* 0x000ee80000100800 */
[----:B0-----:R-:W3:Y:S01]  /*ca90*/  LDL R0, [R1+0x40] ;  /* 0x0000400001007983 */ /* 0x001ee20000100800 */
[----:B------:R-:W-:Y:S01]  /*caa0*/  UIADD3 UR4, UP0, UR38, 0x470, URZ ;  /* 0x0000047026047890 */ /* 0x000fe2000ff1e03f */
[----:B------:R-:W-:Y:S01]  /*cab0*/  VIADD R3, R3, 0x28c50 ;  /* 0x00028c5003037836 */ /* 0x000fe20000000000 */
[----:B------:R-:W-:Y:S01]  /*cac0*/  PLOP3.LUT P0, PT, PT, PT, PT, 0x80, 0x0 ;  /* 0x000000000000781c */ /* 0x000fe20003f0f070 */
[----:B------:R-:W-:Y:S01]  /*cad0*/  UMOV UR6, 0x0 ;  /* 0x0000000000067882 */ /* 0x000fe20000000000 */
[----:B------:R-:W-:Y:S01]  /*cae0*/  UIADD3.X UR5, URZ, UR39, URZ, UP0, !UPT ;  /* 0x000000273f057290 */ /* 0x000fe200087fe43f */
[----:B------:R-:W-:Y:S01]  /*caf0*/  UMOV UR7, 0x14f00000 ;  /* 0x14f0000000077882 */ /* 0x000fe20000000000 */
[----:B------:R-:W-:Y:S01]  /*cb00*/  UMOV UR10, URZ ;  /* 0x0000003f000a7c82 */ /* 0x000fe20008000000 */
[----:B--2---:R-:W-:-:S02]  /*cb10*/  IMAD R2, R2, 0x10000, R5 ;  /* 0x0001000002027824 */ /* 0x004fc400078e0205 */
[----:B---3--:R-:W-:Y:S02]  /*cb20*/  IMAD R0, R0, 0x40, R4 ;  /* 0x0000004000007824 */ /* 0x008fe400078e0204 */
[----:B------:R-:W-:-:S07]  /*cb30*/  VIADD R4, R2, 0x400 ;  /* 0x0000040002047836 */ /* 0x000fce0000000000 */
.L_x_473:
[----:B------:R-:W2:Y:S01]  /*cb40*/  LDL R5, [R1] ;  /* 0x0000000001057983 */ /* 0x000ea20000100800 */
[----:B------:R-:W-:-:S13]  /*cb50*/  @P0 ELECT P1, URZ, PT ;  /* 0x00000000003f082f */ /* 0x000fda0003820000 */
[----:B------:R-:W-:Y:S02]  /*cb60*/  @P1 R2UR UR12, R18 ;  /* 0x00000000120c12ca */ /* 0x000fe400000e0000 */
[----:B------:R-:W-:Y:S02]  /*cb70*/  @P1 R2UR UR11, R0 ;  /* 0x00000000000b12ca */ /* 0x000fe400000e0000 */
[----:B------:R-:W-:Y:S02]  /*cb80*/  @P1 R2UR UR9, R3 ;  /* 0x00000000030912ca */ /* 0x000fe400000e0000 */
[----:B------:R-:W-:Y:S02]  /*cb90*/  @P1 R2UR UR8, R4 ;  /* 0x00000000040812ca */ /* 0x000fe400000e0000 */
[----:B------:R-:W-:Y:S02]  /*cba0*/  @P1 PLOP3.LUT P0, PT, P1, PT, PT, 0x8, 0x0 ;  /* 0x000000000000181c */ /* 0x000fe40000f0e170 */
[----:B--2---:R-:W-:-:S02]  /*cbb0*/  @P1 R2UR UR13, R5 ;  /* 0x00000000050d12ca */ /* 0x004fc400000e0000 */
[----:B------:R-:W-:-:S11]  /*cbc0*/  PLOP3.LUT P1, PT, PT, PT, PT, 0x8, 0x0 ;  /* 0x000000000000781c */ /* 0x000fd60003f2e170 */
[----:B------:R0:W-:Y:S02]  /*cbd0*/  UTMALDG.4D [UR8], [UR4], desc[UR6] ;  /* 0x00000608040075b4 */ /* 0x0001e40008019000 */
[----:B0-----:R-:W-:Y:S05]  /*cbe0*/  @P0 BRA.U.ANY `(.L_x_473) ;  /* 0xfffffffd00d40947 */ /* 0x001fea000393ffff */
[----:B------:R-:W-:Y:S01]  /*cbf0*/  PLOP3.LUT P0, PT, PT, PT, PT, 0x80, 0x0 ;  /* 0x000000000000781c */ /* 0x000fe20003f0f070 */
[----:B------:R-:W-:Y:S01]  /*cc00*/  VIADD R4, R2, 0x2400 ;  /* 0x0000240002047836 */ /* 0x000fe20000000000 */
[----:B------:R-:W-:Y:S01]  /*cc10*/  UMOV UR6, 0x0 ;  /* 0x0000000000067882 */ /* 0x000fe20000000000 */
[----:B------:R-:W-:Y:S01]  /*cc20*/  UMOV UR7, 0x14f00000 ;  /* 0x14f0000000077882 */ /* 0x000fe20000000000 */
[----:B------:R-:W-:-:S09]  /*cc30*/  UMOV UR10, 0x40 ;  /* 0x00000040000a7882 */ /* 0x000fd20000000000 */
.L_x_474:
        /* <DEDUP_REMOVED lines=16> */
.L_x_475:
        /* <DEDUP_REMOVED lines=16> */
.L_x_476:
        /* <DEDUP_REMOVED lines=16> */
.L_x_477:
        /* <DEDUP_REMOVED lines=16> */
.L_x_478:
        /* <DEDUP_REMOVED lines=16> */
.L_x_479:
        /* <DEDUP_REMOVED lines=16> */
.L_x_480:
        /* <DEDUP_REMOVED lines=11> */
.L_x_468:
[----:B------:R-:W-:Y:S05]  /*d2f0*/  BSYNC B0 ;  /* 0x0000000000007941 */ /* 0x000fea0003800000 */
.L_x_467:
[----:B------:R-:W2:Y:S01]  /*d300*/  LDL.LU R4, [R1+0x30] ;  /* 0x0000300001047983 */ /* 0x000ea20000300800 */
[----:B------:R-:W-:Y:S01]  /*d310*/  BSSY B0, `(.L_x_481) ;  /* 0x00002cf000007945 */ /* 0x000fe20003800000 */
[----:B--2---:R-:W-:-:S13]  /*d320*/  ISETP.GE.AND P0, PT, R4, 0x41, PT ;  /* 0x000000410400780c */ /* 0x004fda0003f06270 */
[----:B------:R-:W-:Y:S05]  /*d330*/  @!P0 BRA `(.L_x_482) ;  /* 0x0000002c00308947 */ /* 0x000fea0003800000 */
[----:B------:R-:W2:Y:S01]  /*d340*/  LDL R4, [R1+0x28] ;  /* 0x0000280001047983 */ /* 0x000ea20000100800 */
[----:B------:R-:W-:Y:S01]  /*d350*/  IMAD.MOV.U32 R0, RZ, RZ, 0x1 ;  /* 0x00000001ff007424 */ /* 0x000fe200078e00ff */
[----:B------:R-:W-:Y:S01]  /*d360*/  BSSY B2, `(.L_x_483) ;  /* 0x00000f3000027945 */ /* 0x000fe20003800000 */
[----:B--2---:R-:W-:-:S05]  /*d370*/  IMAD.MOV R6, RZ, RZ, -R4 ;  /* 0x000000ffff067224 */ /* 0x004fca00078e0a04 */
[----:B------:R-:W-:-:S05]  /*d380*/  VIADDMNMX R6, R6, R0, 0xffffffff, !PT ;  /* 0xffffffff06067446 */ /* 0x000fca0007800100 */
[----:B------:R-:W-:-:S05]  /*d390*/  IMAD.IADD R0, R4, 0x1, R6 ;  /* 0x0000000104007824 */ /* 0x000fca00078e0206 */
[----:B------:R-:W-:-:S04]  /*d3a0*/  LOP3.LUT R0, R0, 0x1, RZ, 0xc0, !PT ;  /* 0x0000000100007812 */ /* 0x000fc800078ec0ff */
[----:B------:R-:W-:Y:S01]  /*d3b0*/  ISETP.NE.U32.AND P0, PT, R0, 0x1, PT ;  /* 0x000000010000780c */ /* 0x000fe20003f05070 */
[----:B------:R-:W-:-:S12]  /*d3c0*/  VIADD R0, R4, 0xfffffffe ;  /* 0xfffffffe04007836 */ /* 0x000fd80000000000 */
[----:B------:R-:W-:Y:S05]  /*d3d0*/  @P0 BRA `(.L_x_484) ;  /* 0x0000000c00ac0947 */ /* 0x000fea0003800000 */
[----:B------:R-:W2:Y:S04]  /*d3e0*/  LDL R5, [R1+0x18] ;  /* 0x0000180001057983 */ /* 0x000ea80000100800 */
[----:B------:R-:W3:Y:S04]  /*d3f0*/  LDL.LU R4, [R1+0x8] ;  /* 0x0000080001047983 */ /* 0x000ee80000300800 */
[----:B------:R-:W4:Y:S01]  /*d400*/  LDL.LU R7, [R1+0x10] ;  /* 0x0000100001077983 */ /* 0x000f220000300800 */
[----:B------:R-:W-:Y:S01]  /*d410*/  BSSY B1, `(.L_x_485) ;  /* 0x00000e5000017945 */ /* 0x000fe20003800000 */
[----:B--2---:R-:W-:Y:S01]  /*d420*/  ISETP.NE.AND P2, PT, R5, RZ, PT ;  /* 0x000000ff0500720c */ /* 0x004fe20003f45270 */
[----:B---3--:R-:W-:-:S05]  /*d430*/  VIADD R2, R4, 0x1 ;  /* 0x0000000104027836 */ /* 0x008fca0000000000 */
[----:B------:R-:W-:-:S04]  /*d440*/  ISETP.NE.AND P0, PT, R2, 0x2, PT ;  /* 0x000000020200780c */ /* 0x000fc80003f05270 */
[----:B------:R-:W-:Y:S02]  /*d450*/  SEL R3, RZ, 0x1, P0 ;  /* 0x00000001ff037807 */ /* 0x000fe40000000000 */
[----:B-----5:R-:W-:Y:S02]  /*d460*/  SEL R8, R2, RZ, P0 ;  /* 0x000000ff02087207 */ /* 0x020fe40000000000 */
[----:B----4-:R-:W-:-:S05]  /*d470*/  LOP3.LUT R7, R7, R3, RZ, 0x3c, !PT ;  /* 0x0000000307077212 */ /* 0x010fca00078e3cff */
[----:B------:R0:W-:Y:S04]  /*d480*/  STL [R1+0x10], R7 ;  /* 0x0000100701007387 */ /* 0x0001e80000100800 */
[----:B------:R0:W-:Y:S01]  /*d490*/  STL [R1+0x8], R8 ;  /* 0x0000080801007387 */ /* 0x0001e20000100800 */
[----:B------:R-:W-:Y:S05]  /*d4a0*/  @!P2 BRA `(.L_x_486) ;  /* 0x0000000c006ca947 */ /* 0x000fea0003800000 */
[----:B------:R-:W-:Y:S02]  /*d4b0*/  ULDC.64 UR4, c[0x0][0x418] ;  /* 0x0001060000047ab9 */ /* 0x000fe40000000a00 */
[----:B------:R-:W-:-:S04]  /*d4c0*/  ISETP.NE.U32.AND P0, PT, RZ, UR4, PT ;  /* 0x00000004ff007c0c */ /* 0x000fc8000bf05070 */
[----:B------:R-:W-:-:S13]  /*d4d0*/  ISETP.NE.AND.EX P0, PT, RZ, UR5, PT, P0 ;  /* 0x00000005ff007c0c */ /* 0x000fda000bf05300 */
[----:B------:R-:W-:Y:S05]  /*d4e0*/  @!P0 BRA `(.L_x_487) ;  /* 0x0000000000508947 */ /* 0x000fea0003800000 */
[----:B------:R-:W2:Y:S01]  /*d4f0*/  LDL R10, [R1+0x14] ;  /* 0x00001400010a7983 */ /* 0x000ea20000100800 */
[----:B------:R-:W1:Y:S01]  /*d500*/  LDC R5, c[0x0][0x43c] ;  /* 0x00010f00ff057b82 */ /* 0x000e620000000800 */
[----:B------:R-:W-:Y:S02]  /*d510*/  ULDC.64 UR6, c[0x0][0x428] ;  /* 0x00010a0000067ab9 */ /* 0x000fe40000000a00 */
[----:B------:R-:W3:Y:S01]  /*d520*/  LDL R9, [R1+0xc] ;  /* 0x00000c0001097983 */ /* 0x000ee20000100800 */
        /* <DEDUP_REMOVED lines=10> */
[----:B------:R-:W-:-:S04]  /*d5d0*/  IMAD.WIDE.U32 R2, R9, UR6, R2 ;  /* 0x0000000609027c25 */ /* 0x000fc8000f8e0002 */
[----:B------:R-:W-:Y:S01]  /*d5e0*/  IMAD.IADD R3, R4, 0x1, R3 ;  /* 0x0000000104037824 */ /* 0x000fe200078e0203 */
[----:B------:R-:W-:-:S04]  /*d5f0*/  LEA R4, P0, R2, UR4, 0x2 ;  /* 0x0000000402047c11 */ /* 0x000fc8000f8010ff */
[----:B------:R-:W-:-:S05]  /*d600*/  LEA.HI.X R5, R2, UR5, R3, 0x2, P0 ;  /* 0x0000000502057c11 */ /* 0x000fca00080f1403 */
[----:B------:R-:W2:Y:S04]  /*d610*/  LDG.E R2, desc[UR40][R4.64] ;  /* 0x0000002804027981 */ /* 0x000ea8000c1e1900 */
[----:B--2---:R1:W-:Y:S02]  /*d620*/  STL [R1], R2 ;  /* 0x0000000201007387 */ /* 0x0043e40000100800 */
.L_x_487:
[----:B-1----:R-:W2:Y:S01]  /*d630*/  LDL R2, [R1+0x4] ;  /* 0x0000040001027983 */ /* 0x002ea20000100800 */
[----:B------:R-:W1:Y:S02]  /*d640*/  S2R R3, SR_TID.X ;  /* 0x0000000000037919 */ /* 0x000e640000002100 */
[----:B-1----:R-:W-:Y:S01]  /*d650*/  LOP3.LUT R4, R3, 0x7f, RZ, 0xc0, !PT ;  /* 0x0000007f03047812 */ /* 0x002fe200078ec0ff */
[----:B------:R-:W-:Y:S03]  /*d660*/  BSSY B3, `(.L_x_488) ;  /* 0x0000006000037945 */ /* 0x000fe60003800000 */
[----:B------:R-:W-:Y:S01]  /*d670*/  ISETP.NE.AND P1, PT, R4, RZ, PT ;  /* 0x000000ff0400720c */ /* 0x000fe20003f25270 */
[----:B--2---:R-:W-:Y:S01]  /*d680*/  IMAD R3, R8, 0x8, R2 ;  /* 0x0000000808037824 */ /* 0x004fe200078e0202 */
[----:B------:R-:W-:-:S04]  /*d690*/  SHF.L.U32 R2, R7, 0x1f, RZ ;  /* 0x0000001f07027819 */ /* 0x000fc800000006ff */
[----:B------:R-:W1:Y:S02]  /*d6a0*/  SYNCS.PHASECHK.TRANS64.TRYWAIT P0, [R3+URZ+0x28c40], R2 ;  /* 0x028c4002030075a7 */ /* 0x000e64000800017f */
[----:B-1----:R-:W-:Y:S05]  /*d6b0*/  @!P0 BRA `(.L_x_489) ;  /* 0x0000004000bc8947 */ /* 0x002fea0003800000 */
.L_x_594:
[----:B------:R-:W-:Y:S05]  /*d6c0*/  BSYNC B3 ;  /* 0x0000000000037941 */ /* 0x000fea0003800000 */
.L_x_488:
[----:B------:R-:W-:Y:S04]  /*d6d0*/  BSSY B3, `(.L_x_490) ;  /* 0x0000009000037945 */ /* 0x000fe80003800000 */
[----:B------:R-:W-:Y:S05]  /*d6e0*/  @P1 BRA `(.L_x_491) ;  /* 0x00000000001c1947 */ /* 0x000fea0003800000 */
[----:B------:R-:W2:Y:S02]  /*d6f0*/  S2R R4, SR_TID.X ;  /* 0x0000000000047919 */ /* 0x000ea40000002100 */
[----:B--2---:R-:W-:Y:S01]  /*d700*/  LOP3.LUT R5, R4, 0x1f, RZ, 0xc0, !PT ;  /* 0x0000001f04057812 */ /* 0x004fe200078ec0ff */
[----:B------:R-:W-:-:S03]  /*d710*/  IMAD.MOV.U32 R4, RZ, RZ, 0x2000 ;  /* 0x00002000ff047424 */ /* 0x000fc600078e00ff */
[----:B------:R-:W-:Y:S01]  /*d720*/  ISETP.NE.AND P0, PT, R5, RZ, PT ;  /* 0x000000ff0500720c */ /* 0x000fe20003f05270 */
[----:B------:R2:W-:-:S12]  /*d730*/  SYNCS.ARRIVE.TRANS64 RZ, [R3+URZ+0x28c30], R4 ;  /* 0x028c300403ff79a7 */ /* 0x0005d8000800003f */
[----:B--2---:R-:W-:Y:S05]  /*d740*/  @!P0 BRA `(.L_x_491) ;  /* 0x0000000000048947 */ /* 0x004fea0003800000 */
[----:B------:R-:W-:Y:S01]  /*d750*/  BPT.TRAP 0x1 ;  /* 0x000000040000795c */ /* 0x000fe20000300000 */
.L_x_491:
[----:B------:R-:W-:Y:S05]  /*d760*/  BSYNC B3 ;  /* 0x0000000000037941 */ /* 0x000fea0003800000 */
.L_x_490:
[----:B0-----:R-:W2:Y:S04]  /*d770*/  LDL R8, [R1+0x4] ;  /* 0x0000040001087983 */ /* 0x001ea80000100800 */
[----:B------:R-:W2:Y:S04]  /*d780*/  LDL R4, [R1+0x8] ;  /* 0x0000080001047983 */ /* 0x000ea80000100800 */
[----:B------:R-:W3:Y:S01]  /*d790*/  LDL R5, [R1+0x1c] ;  /* 0x00001c0001057983 */ /* 0x000ee20000100800 */
[----:B------:R-:W-:Y:S01]  /*d7a0*/  IMAD.MOV.U32 R7, RZ, RZ, RZ ;  /* 0x000000ffff077224 */ /* 0x000fe200078e00ff */
[----:B------:R-:W-:Y:S01]  /*d7b0*/  UIADD3 UR4, UP0, UR38, 0x370, URZ ;  /* 0x0000037026047890 */ /* 0x000fe2000ff1e03f */
[----:B------:R-:W-:Y:S01]  /*d7c0*/  PLOP3.LUT P0, PT, PT, PT, PT, 0x80, 0x0 ;  /* 0x000000000000781c */ /* 0x000fe20003f0f070 */
[----:B------:R-:W-:Y:S01]  /*d7d0*/  UMOV UR6, 0x0 ;  /* 0x0000000000067882 */ /* 0x000fe20000000000 */
[----:B------:R-:W-:Y:S01]  /*d7e0*/  UMOV UR7, 0x14f00000 ;  /* 0x14f0000000077882 */ /* 0x000fe20000000000 */
[----:B------:R-:W-:Y:S01]  /*d7f0*/  R2UR UR10, R7 ;  /* 0x00000000070a72ca */ /* 0x000fe200000e0000 */
[----:B------:R-:W-:Y:S01]  /*d800*/  UIADD3.X UR5, URZ, UR39, URZ, UP0, !UPT ;  /* 0x000000273f057290 */ /* 0x000fe200087fe43f */
[----:B--2---:R-:W-:-:S02]  /*d810*/  IMAD R4, R4, 0x2000, R8 ;  /* 0x0000200004047824 */ /* 0x004fc400078e0208 */
[----:B---3--:R-:W-:Y:S02]  /*d820*/  IMAD R0, R0, 0x40, R5 ;  /* 0x0000004000007824 */ /* 0x008fe400078e0205 */
[----:B------:R-:W-:Y:S02]  /*d830*/  VIADD R4, R4, 0x22400 ;  /* 0x0002240004047836 */ /* 0x000fe40000000000 */
[----:B------:R-:W-:-:S07]  /*d840*/  VIADD R5, R3, 0x28c30 ;  /* 0x00028c3003057836 */ /* 0x000fce0000000000 */
.L_x_492:
        /* <DEDUP_REMOVED lines=11> */
[----:B------:R-:W0:Y:S01]  /*d900*/  SYNCS.PHASECHK.TRANS64.TRYWAIT P0, [R3+URZ+0x28c60], R2 ;  /* 0x028c6002030075a7 */ /* 0x000e22000800017f */
[----:B------:R-:W-:Y:S04]  /*d910*/  BSSY B3, `(.L_x_493) ;  /* 0x0000002000037945 */ /* 0x000fe80003800000 */
[----:B0-----:R-:W-:Y:S05]  /*d920*/  @!P0 BRA `(.L_x_494) ;  /* 0x0000004000348947 */ /* 0x001fea0003800000 */
.L_x_595:
[----:B------:R-:W-:Y:S05]  /*d930*/  BSYNC B3 ;  /* 0x0000000000037941 */ /* 0x000fea0003800000 */
.L_x_493:
        /* <DEDUP_REMOVED lines=11> */
.L_x_496:
[----:B------:R-:W-:Y:S05]  /*d9f0*/  BSYNC B3 ;  /* 0x0000000000037941 */ /* 0x000fea0003800000 */
.L_x_495:
[----:B------:R-:W2:Y:S04]  /*da00*/  LDL R4, [R1+0x4] ;  /* 0x0000040001047983 */ /* 0x000ea80000100800 */
[----:B01----:R-:W2:Y:S01]  /*da10*/  LDL R2, [R1+0x8] ;  /* 0x0000080001027983 */ /* 0x003ea20000100800 */
[----:B------:R-:W-:Y:S01]  /*da20*/  R2UR UR10, R7 ;  /* 0x00000000070a72ca */ /* 0x000fe200000e0000 */
[----:B------:R-:W-:Y:S01]  /*da30*/  UIADD3 UR4, UP0, UR38, 0x470, URZ ;  /* 0x0000047026047890 */ /* 0x000fe2000ff1e03f */
[----:B------:R-:W-:Y:S01]  /*da40*/  R2UR UR6, R8 ;  /* 0x00000000080672ca */ /* 0x000fe200000e0000 */
[----:B------:R-:W-:Y:S01]  /*da50*/  VIADD R3, R3, 0x28c50 ;  /* 0x00028c5003037836 */ /* 0x000fe20000000000 */
[----:B------:R-:W-:Y:S01]  /*da60*/  R2UR UR7, R9 ;  /* 0x00000000090772ca */ /* 0x000fe200000e0000 */
[----:B------:R-:W-:Y:S01]  /*da70*/  UIADD3.X UR5, URZ, UR39, URZ, UP0, !UPT ;  /* 0x000000273f057290 */ /* 0x000fe200087fe43f */
[----:B------:R-:W-:Y:S01]  /*da80*/  PLOP3.LUT P0, PT, PT, PT, PT, 0x80, 0x0 ;  /* 0x000000000000781c */ /* 0x000fe20003f0f070 */
[----:B--2---:R-:W-:-:S04]  /*da90*/  IMAD R2, R2, 0x10000, R4 ;  /* 0x0001000002027824 */ /* 0x004fc800078e0204 */
[----:B------:R-:W-:-:S08]  /*daa0*/  VIADD R4, R2, 0x400 ;  /* 0x0000040002047836 */ /* 0x000fd00000000000 */
.L_x_497:
        /* <DEDUP_REMOVED lines=11> */
[----:B------:R-:W-:Y:S01]  /*db60*/  R2UR UR6, R8 ;  /* 0x00000000080672ca */ /* 0x000fe200000e0000 */
[----:B------:R-:W-:Y:S01]  /*db70*/  VIADD R4, R2, 0x2400 ;  /* 0x0000240002047836 */ /* 0x000fe20000000000 */
[----:B------:R-:W-:Y:S01]  /*db80*/  R2UR UR7, R9 ;  /* 0x00000000090772ca */ /* 0x000fe200000e0000 */
[----:B------:R-:W-:Y:S01]  /*db90*/  UMOV UR10, 0x40 ;  /* 0x00000040000a7882 */ /* 0x000fe20000000000 */
[----:B------:R-:W-:-:S13]  /*dba0*/  PLOP3.LUT P0, PT, PT, PT, PT, 0x80, 0x0 ;  /* 0x000000000000781c */ /* 0x000fda0003f0f070 */
.L_x_498:
        /* <DEDUP_REMOVED lines=16> */
.L_x_499:
        /* <DEDUP_REMOVED lines=16> */
.L_x_500:
        /* <DEDUP_REMOVED lines=16> */
.L_x_501:
        /* <DEDUP_REMOVED lines=16> */
.L_x_502:
        /* <DEDUP_REMOVED lines=16> */
.L_x_503:
        /* <DEDUP_REMOVED lines=16> */
.L_x_504:
        /* <DEDUP_REMOVED lines=10> */
[----:B-1----:R-:W-:Y:S05]  /*e250*/  @P0 BRA.U.ANY `(.L_x_504) ;  /* 0xfffffffd00d40947 */ /* 0x002fea000393ffff */
.L_x_486:
[----:B------:R-:W-:Y:S05]  /*e260*/  BSYNC B1 ;  /* 0x0000000000017941 */ /* 0x000fea0003800000 */
.L_x_485:
[----:B------:R-:W2:Y:S02]  /*e270*/  LDL.LU R4, [R1+0x28] ;  /* 0x0000280001047983 */ /* 0x000ea40000300800 */
[----:B--2---:R-:W-:-:S07]  /*e280*/  VIADD R0, R4, 0xfffffffd ;  /* 0xfffffffd04007836 */ /* 0x004fce0000000000 */
.L_x_484:
[----:B------:R-:W-:Y:S05]  /*e290*/  BSYNC B2 ;  /* 0x0000000000027941 */ /* 0x000fea0003800000 */
.L_x_483:
[----:B------:R-:W2:Y:S01]  /*e2a0*/  LDL.LU R2, [R1+0x24] ;  /* 0x0000240001027983 */ /* 0x000ea20000300800 */
[----:B------:R-:W-:-:S05]  /*e2b0*/  IMAD.MOV R6, RZ, RZ, -R6 ;  /* 0x000000ffff067224 */ /* 0x000fca00078e0a06 */
[----:B--2---:R-:W-:-:S13]  /*e2c0*/  ISETP.NE.AND P0, PT, R2, R6, PT ;  /* 0x000000060200720c */ /* 0x004fda0003f05270 */
[----:B------:R-:W-:Y:S05]  /*e2d0*/  @!P0 BRA `(.L_x_482) ;  /* 0x0000001c00488947 */ /* 0x000fea0003800000 */
.L_x_545:
[----:B------:R-:W2:Y:S04]  /*e2e0*/  LDL R4, [R1+0x18] ;  /* 0x0000180001047983 */ /* 0x000ea80000100800 */
[----:B------:R-:W3:Y:S04]  /*e2f0*/  LDL.LU R3, [R1+0x8] ;  /* 0x0000080001037983 */ /* 0x000ee80000300800 */
[----:B------:R-:W4:Y:S01]  /*e300*/  LDL.LU R2, [R1+0x10] ;  /* 0x0000100001027983 */ /* 0x000f220000300800 */
[----:B------:R-:W-:Y:S05]  /*e310*/  YIELD ;  /* 0x0000000000007946 */ /* 0x000fea0003800000 */
[----:B------:R-:W-:Y:S01]  /*e320*/  BSSY B1, `(.L_x_505) ;  /* 0x00000e2000017945 */ /* 0x000fe20003800000 */
[----:B--2---:R-:W-:Y:S01]  /*e330*/  ISETP.NE.AND P1, PT, R4, RZ, PT ;  /* 0x000000ff0400720c */ /* 0x004fe20003f25270 */
[----:B---3--:R-:W-:-:S05]  /*e340*/  VIADD R6, R3, 0x1 ;  /* 0x0000000103067836 */ /* 0x008fca0000000000 */
[----:B------:R-:W-:-:S04]  /*e350*/  ISETP.NE.AND P0, PT, R6, 0x2, PT ;  /* 0x000000020600780c */ /* 0x000fc80003f05270 */
[----:B0-----:R-:W-:Y:S02]  /*e360*/  SEL R7, RZ, 0x1, P0 ;  /* 0x00000001ff077807 */ /* 0x001fe40000000000 */
[----:B------:R-:W-:Y:S02]  /*e370*/  SEL R6, R6, RZ, P0 ;  /* 0x000000ff06067207 */ /* 0x000fe40000000000 */
[----:B----4-:R-:W-:Y:S01]  /*e380*/  LOP3.LUT R7, R2, R7, RZ, 0x3c, !PT ;  /* 0x0000000702077212 */ /* 0x010fe200078e3cff */
[----:B------:R-:W-:Y:S06]  /*e390*/  @!P1 BRA `(.L_x_506) ;  /* 0x0000000c00689947 */ /* 0x000fec0003800000 */
[----:B------:R-:W-:Y:S01]  /*e3a0*/  ULDC.64 UR4, c[0x0][0x418] ;  /* 0x0001060000047ab9 */ /* 0x000fe20000000a00 */
[----:B-----5:R-:W-:Y:S01]  /*e3b0*/  IMAD.MOV.U32 R8, RZ, RZ, R0 ;  /* 0x000000ffff087224 */ /* 0x020fe200078e0000 */
[----:B------:R-:W-:-:S04]  /*e3c0*/  ISETP.NE.U32.AND P0, PT, RZ, UR4, PT ;  /* 0x00000004ff007c0c */ /* 0x000fc8000bf05070 */
[----:B------:R-:W-:-:S13]  /*e3d0*/  ISETP.NE.AND.EX P0, PT, RZ, UR5, PT, P0 ;  /* 0x00000005ff007c0c */ /* 0x000fda000bf05300 */
[----:B------:R-:W-:Y:S05]  /*e3e0*/  @!P0 BRA `(.L_x_507) ;  /* 0x0000000000508947 */ /* 0x000fea0003800000 */
[----:B------:R-:W2:Y:S01]  /*e3f0*/  LDL R9, [R1+0x14] ;  /* 0x0000140001097983 */ /* 0x000ea20000100800 */
[----:B------:R-:W0:Y:S01]  /*e400*/  LDC R8, c[0x0][0x43c] ;  /* 0x00010f00ff087b82 */ /* 0x000e220000000800 */
[----:B------:R-:W-:Y:S02]  /*e410*/  ULDC.64 UR6, c[0x0][0x428] ;  /* 0x00010a0000067ab9 */ /* 0x000fe40000000a00 */
[----:B------:R-:W3:Y:S01]  /*e420*/  LDL R5, [R1+0xc] ;  /* 0x00000c0001057983 */ /* 0x000ee20000100800 */
        /* <DEDUP_REMOVED lines=16> */
.L_x_507:
[----:B0-----:R-:W2:Y:S01]  /*e530*/  LDL R2, [R1+0x4] ;  /* 0x0000040001027983 */ /* 0x001ea20000100800 */
[----:B------:R-:W0:Y:S01]  /*e540*/  S2R R3, SR_TID.X ;  /* 0x0000000000037919 */ /* 0x000e220000002100 */
[----:B------:R-:W-:Y:S01]  /*e550*/  BSSY B2, `(.L_x_508) ;  /* 0x0000007000027945 */ /* 0x000fe20003800000 */
[----:B0-----:R-:W-:-:S04]  /*e560*/  LOP3.LUT R3, R3, 0x7f, RZ, 0xc0, !PT ;  /* 0x0000007f03037812 */ /* 0x001fc800078ec0ff */
[----:B------:R-:W-:Y:S01]  /*e570*/  ISETP.NE.AND P1, PT, R3, RZ, PT ;  /* 0x000000ff0300720c */ /* 0x000fe20003f25270 */
[----:B--2---:R-:W-:Y:S01]  /*e580*/  IMAD R4, R6, 0x8, R2 ;  /* 0x0000000806047824 */ /* 0x004fe200078e0202 */
[----:B------:R-:W-:-:S04]  /*e590*/  SHF.L.U32 R2, R7, 0x1f, RZ ;  /* 0x0000001f07027819 */ /* 0x000fc800000006ff */
[----:B------:R-:W0:Y:S02]  /*e5a0*/  SYNCS.PHASECHK.TRANS64.TRYWAIT P0, [R4+URZ+0x28c40], R2 ;  /* 0x028c4002040075a7 */ /* 0x000e24000800017f */
[----:B0-----:R-:W-:Y:S05]  /*e5b0*/  @!P0 BRA `(.L_x_509) ;  /* 0x0000003400248947 */ /* 0x001fea0003800000 */
.L_x_596:
[----:B------:R-:W-:Y:S05]  /*e5c0*/  BSYNC B2 ;  /* 0x0000000000027941 */ /* 0x000fea0003800000 */
.L_x_508:
[----:B------:R-:W-:Y:S04]  /*e5d0*/  BSSY B2, `(.L_x_510) ;  /* 0x0000009000027945 */ /* 0x000fe80003800000 */
[----:B------:R-:W-:Y:S05]  /*e5e0*/  @P1 BRA `(.L_x_511) ;  /* 0x00000000001c1947 */ /* 0x000fea0003800000 */
[----:B------:R-:W1:Y:S02]  /*e5f0*/  S2R R3, SR_TID.X ;  /* 0x0000000000037919 */ /* 0x000e640000002100 */
[----:B-1----:R-:W-:Y:S01]  /*e600*/  LOP3.LUT R5, R3, 0x1f, RZ, 0xc0, !PT ;  /* 0x0000001f03057812 */ /* 0x002fe200078ec0ff */
[----:B------:R-:W-:-:S03]  /*e610*/  IMAD.MOV.U32 R3, RZ, RZ, 0x2000 ;  /* 0x00002000ff037424 */ /* 0x000fc600078e00ff */
[----:B------:R-:W-:Y:S01]  /*e620*/  ISETP.NE.AND P0, PT, R5, RZ, PT ;  /* 0x000000ff0500720c */ /* 0x000fe20003f05270 */
[----:B------:R1:W-:-:S12]  /*e630*/  SYNCS.ARRIVE.TRANS64 RZ, [R4+URZ+0x28c30], R3 ;  /* 0x028c300304ff79a7 */ /* 0x0003d8000800003f */
[----:B-1----:R-:W-:Y:S05]  /*e640*/  @!P0 BRA `(.L_x_511) ;  /* 0x0000000000048947 */ /* 0x002fea0003800000 */
[----:B------:R-:W-:Y:S01]  /*e650*/  BPT.TRAP 0x1 ;  /* 0x000000040000795c */ /* 0x000fe20000300000 */
.L_x_511:
[----:B------:R-:W-:Y:S05]  /*e660*/  BSYNC B2 ;  /* 0x0000000000027941 */ /* 0x000fea0003800000 */
.L_x_510:
        /* <DEDUP_REMOVED lines=13> */
.L_x_512:
        /* <DEDUP_REMOVED lines=11> */
[----:B------:R-:W1:Y:S01]  /*e7f0*/  SYNCS.PHASECHK.TRANS64.TRYWAIT P0, [R4+URZ+0x28c60], R2 ;  /* 0x028c6002040075a7 */ /* 0x000e62000800017f */
[----:B------:R-:W-:Y:S04]  /*e800*/  BSSY B2, `(.L_x_513) ;  /* 0x0000002000027945 */ /* 0x000fe80003800000 */
[----:B-1----:R-:W-:Y:S05]  /*e810*/  @!P0 BRA `(.L_x_514) ;  /* 0x0000003000a08947 */ /* 0x002fea0003800000 */
.L_x_597:
[----:B------:R-:W-:Y:S05]  /*e820*/  BSYNC B2 ;  /* 0x0000000000027941 */ /* 0x000fea0003800000 */
.L_x_513:
[----:B------:R-:W-:Y:S01]  /*e830*/  BSSY B2, `(.L_x_515) ;  /* 0x000000b000027945 */ /* 0x000fe20003800000 */
[----:B01----:R-:W-:Y:S02]  /*e840*/  IMAD.MOV.U32 R2, RZ, RZ, 0x0 ;  /* 0x00000000ff027424 */ /* 0x003fe400078e00ff */
[----:B------:R-:W-:Y:S01]  /*e850*/  IMAD.MOV.U32 R3, RZ, RZ, 0x14f00000 ;  /* 0x14f00000ff037424 */ /* 0x000fe200078e00ff */
[----:B------:R-:W-:Y:S06]  /*e860*/  @P1 BRA `(.L_x_516) ;  /* 0x00000000001c1947 */ /* 0x000fec0003800000 */
[----:B------:R-:W0:Y:S02]  /*e870*/  S2R R5, SR_TID.X ;  /* 0x0000000000057919 */ /* 0x000e240000002100 */
[----:B0-----:R-:W-:Y:S01]  /*e880*/  LOP3.LUT R10, R5, 0x1f, RZ, 0xc0, !PT ;  /* 0x0000001f050a7812 */ /* 0x001fe200078ec0ff */
[----:B------:R-:W-:-:S03]  /*e890*/  IMAD.MOV.U32 R5, RZ, RZ, 0x10000 ;  /* 0x00010000ff057424 */ /* 0x000fc600078e00ff */
[----:B------:R-:W-:Y:S01]  /*e8a0*/  ISETP.NE.AND P0, PT, R10, RZ, PT ;  /* 0x000000ff0a00720c */ /* 0x000fe20003f05270 */
[----:B------:R0:W-:-:S12]  /*e8b0*/  SYNCS.ARRIVE.TRANS64 RZ, [R4+URZ+0x28c50], R5 ;  /* 0x028c500504ff79a7 */ /* 0x0001d8000800003f */
[----:B0-----:R-:W-:Y:S05]  /*e8c0*/  @!P0 BRA `(.L_x_516) ;  /* 0x0000000000048947 */ /* 0x001fea0003800000 */
[----:B------:R-:W-:Y:S01]  /*e8d0*/  BPT.TRAP 0x1 ;  /* 0x000000040000795c */ /* 0x000fe20000300000 */
.L_x_516:
[----:B------:R-:W-:Y:S05]  /*e8e0*/  BSYNC B2 ;  /* 0x0000000000027941 */ /* 0x000fea0003800000 */
.L_x_515:
[----:B------:R-:W2:Y:S01]  /*e8f0*/  LDL R5, [R1+0x4] ;  /* 0x0000040001057983 */ /* 0x000ea20000100800 */
        /* <DEDUP_REMOVED lines=9> */
.L_x_517:
        /* <DEDUP_REMOVED lines=16> */
.L_x_518:
        /* <DEDUP_REMOVED lines=16> */
.L_x_519:
        /* <DEDUP_REMOVED lines=16> */
.L_x_520:
        /* <DEDUP_REMOVED lines=16> */
.L_x_521:
        /* <DEDUP_REMOVED lines=16> */
.L_x_522:
        /* <DEDUP_REMOVED lines=16> */
.L_x_523:
        /* <DEDUP_REMOVED lines=16> */
.L_x_524:
        /* <DEDUP_REMOVED lines=11> */
.L_x_506:
[----:B------:R-:W-:Y:S05]  /*f140*/  BSYNC B1 ;  /* 0x0000000000017941 */ /* 0x000fea0003800000 */
.L_x_505:
[----:B------:R-:W2:Y:S01]  /*f150*/  LDL R2, [R1+0x18] ;  /* 0x0000180001027983 */ /* 0x000ea20000100800 */
[----:B------:R-:W-:Y:S01]  /*f160*/  VIADD R6, R6, 0x1 ;  /* 0x0000000106067836 */ /* 0x000fe20000000000 */
[----:B------:R-:W-:Y:S04]  /*f170*/  BSSY B1, `(.L_x_525) ;  /* 0x00000e5000017945 */ /* 0x000fe80003800000 */
[----:B------:R-:W-:-:S04]  /*f180*/  ISETP.NE.AND P0, PT, R6, 0x2, PT ;  /* 0x000000020600780c */ /* 0x000fc80003f05270 */
[----:B-----5:R-:W-:Y:S02]  /*f190*/  SEL R8, R6, RZ, P0 ;  /* 0x000000ff06087207 */ /* 0x020fe40000000000 */
[----:B--2---:R-:W-:Y:S02]  /*f1a0*/  ISETP.NE.AND P2, PT, R2, RZ, PT ;  /* 0x000000ff0200720c */ /* 0x004fe40003f45270 */
[----:B------:R-:W-:-:S04]  /*f1b0*/  SEL R2, RZ, 0x1, P0 ;  /* 0x00000001ff027807 */ /* 0x000fc80000000000 */
[----:B------:R-:W-:-:S05]  /*f1c0*/  LOP3.LUT R7, R7, R2, RZ, 0x3c, !PT ;  /* 0x0000000207077212 */ /* 0x000fca00078e3cff */
[----:B------:R0:W-:Y:S04]  /*f1d0*/  STL [R1+0x10], R7 ;  /* 0x0000100701007387 */ /* 0x0001e80000100800 */
[----:B------:R0:W-:Y:S01]  /*f1e0*/  STL [R1+0x8], R8 ;  /* 0x0000080801007387 */ /* 0x0001e20000100800 */
[----:B------:R-:W-:Y:S05]  /*f1f0*/  @!P2 BRA `(.L_x_526) ;  /* 0x0000000c0070a947 */ /* 0x000fea0003800000 */
[----:B------:R-:W-:Y:S01]  /*f200*/  ULDC.64 UR4, c[0x0][0x418] ;  /* 0x0001060000047ab9 */ /* 0x000fe20000000a00 */
[----:B------:R-:W-:Y:S01]  /*f210*/  VIADD R6, R0, 0xffffffff ;  /* 0xffffffff00067836 */ /* 0x000fe20000000000 */
        /* <DEDUP_REMOVED lines=23> */
.L_x_527:
[----:B-1----:R-:W2:Y:S01]  /*f390*/  LDL R2, [R1+0x4] ;  /* 0x0000040001027983 */ /* 0x002ea20000100800 */
[----:B------:R-:W1:Y:S01]  /*f3a0*/  S2R R3, SR_TID.X ;  /* 0x0000000000037919 */ /* 0x000e620000002100 */
[----:B------:R-:W-:Y:S01]  /*f3b0*/  BSSY B2, `(.L_x_528) ;  /* 0x0000007000027945 */ /* 0x000fe20003800000 */
[----:B-1----:R-:W-:-:S04]  /*f3c0*/  LOP3.LUT R3, R3, 0x7f, RZ, 0xc0, !PT ;  /* 0x0000007f03037812 */ /* 0x002fc800078ec0ff */
[----:B------:R-:W-:Y:S01]  /*f3d0*/  ISETP.NE.AND P1, PT, R3, RZ, PT ;  /* 0x000000ff0300720c */ /* 0x000fe20003f25270 */
[----:B--2---:R-:W-:Y:S01]  /*f3e0*/  IMAD R4, R8, 0x8, R2 ;  /* 0x0000000808047824 */ /* 0x004fe200078e0202 */
[----:B------:R-:W-:-:S04]  /*f3f0*/  SHF.L.U32 R2, R7, 0x1f, RZ ;  /* 0x0000001f07027819 */ /* 0x000fc800000006ff */
[----:B------:R-:W1:Y:S02]  /*f400*/  SYNCS.PHASECHK.TRANS64.TRYWAIT P0, [R4+URZ+0x28c40], R2 ;  /* 0x028c4002040075a7 */ /* 0x000e64000800017f */
[----:B-1----:R-:W-:Y:S05]  /*f410*/  @!P0 BRA `(.L_x_529) ;  /* 0x0000002400b48947 */ /* 0x002fea0003800000 */
.L_x_598:
[----:B------:R-:W-:Y:S05]  /*f420*/  BSYNC B2 ;  /* 0x0000000000027941 */ /* 0x000fea0003800000 */
.L_x_528:
        /* <DEDUP_REMOVED lines=9> */
.L_x_531:
[----:B------:R-:W-:Y:S05]  /*f4c0*/  BSYNC B2 ;  /* 0x0000000000027941 */ /* 0x000fea0003800000 */
.L_x_530:
        /* <DEDUP_REMOVED lines=14> */
.L_x_532:
        /* <DEDUP_REMOVED lines=14> */
.L_x_599:
[----:B------:R-:W-:Y:S05]  /*f690*/  BSYNC B2 ;  /* 0x0000000000027941 */ /* 0x000fea0003800000 */
.L_x_533:
        /* <DEDUP_REMOVED lines=11> */
.L_x_536:
[----:B------:R-:W-:Y:S05]  /*f750*/  BSYNC B2 ;  /* 0x0000000000027941 */ /* 0x000fea0003800000 */
.L_x_535:
[----:B------:R-:W2:Y:S04]  /*f760*/  LDL R8, [R1+0x4] ;  /* 0x0000040001087983 */ /* 0x000ea80000100800 */
        /* <DEDUP_REMOVED lines=10> */
.L_x_537:
        /* <DEDUP_REMOVED lines=16> */
.L_x_538:
        /* <DEDUP_REMOVED lines=16> */
.L_x_539:
        /* <DEDUP_REMOVED lines=16> */
.L_x_540:
        /* <DEDUP_REMOVED lines=16> */
.L_x_541:
        /* <DEDUP_REMOVED lines=16> */
.L_x_542:
        /* <DEDUP_REMOVED lines=16> */
.L_x_543:
        /* <DEDUP_REMOVED lines=16> */
.L_x_544:
        /* <DEDUP_REMOVED lines=11> */
.L_x_526:
[----:B------:R-:W-:Y:S05]  /*ffc0*/  BSYNC B1 ;  /* 0x0000000000017941 */ /* 0x000fea0003800000 */
.L_x_525:
[C---:B------:R-:W-:Y:S01]  /*ffd0*/  ISETP.GT.AND P0, PT, R0.reuse, 0x1, PT ;  /* 0x000000010000780c */ /* 0x040fe20003f04270 */
[----:B------:R-:W-:-:S12]  /*ffe0*/  VIADD R0, R0, 0xfffffffe ;  /* 0xfffffffe00007836 */ /* 0x000fd80000000000 */
[----:B------:R-:W-:Y:S05]  /*fff0*/  @P0 BRA `(.L_x_545) ;  /* 0xffffffe000b80947 */ /* 0x000fea000383ffff */
.L_x_482:
[----:B------:R-:W-:Y:S05]  /*10000*/  BSYNC B0 ;  /* 0x0000000000007941 */ /* 0x000fea0003800000 */
.L_x_481:
[----:B------:R-:W2:Y:S04]  /*10010*/  LDL.LU R4, [R1+0x8] ;  /* 0x0000080001047983 */ /* 0x000ea80000300800 */
[----:B------:R-:W3:Y:S01]  /*10020*/  LDL.LU R3, [R1+0x10] ;  /* 0x0000100001037983 */ /* 0x000ee20000300800 */
[----:B------:R-:W1:Y:S01]  /*10030*/  S2R R2, SR_TID.X ;  /* 0x0000000000027919 */ /* 0x000e620000002100 */
[----:B------:R-:W-:Y:S01]  /*10040*/  BSSY B0, `(.L_x_546) ;  /* 0x0000015000007945 */ /* 0x000fe20003800000 */
[----:B-1----:R-:W-:-:S04]  /*10050*/  LOP3.LUT R2, R2, 0x7f, RZ, 0xc0, !PT ;  /* 0x0000007f02027812 */ /* 0x002fc800078ec0ff */
[----:B------:R-:W-:Y:S01]  /*10060*/  ISETP.NE.AND P1, PT, R2, RZ, PT ;  /* 0x000000ff0200720c */ /* 0x000fe20003f25270 */
[----:B--2---:R-:W-:-:S05]  /*10070*/  VIADD R0, R4, 0x1 ;  /* 0x0000000104007836 */ /* 0x004fca0000000000 */
[----:B------:R-:W-:-:S04]  /*10080*/  ISETP.NE.AND P0, PT, R0, 0x2, PT ;  /* 0x000000020000780c */ /* 0x000fc80003f05270 */
[----:B------:R-:W-:-:S04]  /*10090*/  SEL R2, RZ, 0x1, P0 ;  /* 0x00000001ff027807 */ /* 0x000fc80000000000 */
[----:B---3--:R-:W-:-:S05]  /*100a0*/  LOP3.LUT R3, R3, R2, RZ, 0x3c, !PT ;  /* 0x0000000203037212 */ /* 0x008fca00078e3cff */
[----:B------:R1:W-:Y:S01]  /*100b0*/  STL [R1+0x10], R3 ;  /* 0x0000100301007387 */ /* 0x0003e20000100800 */
[----:B------:R-:W-:Y:S05]  /*100c0*/  @P1 BRA `(.L_x_547) ;  /* 0x0000000000301947 */ /* 0x000fea0003800000 */
[----:B------:R-:W2:Y:S01]  /*100d0*/  S2R R5, SR_LANEID ;  /* 0x0000000000057919 */ /* 0x000ea20000000000 */
[----:B------:R-:W-:Y:S01]  /*100e0*/  VOTEU.ANY UR4, UPT, PT ;  /* 0x0000000000047886 */ /* 0x000fe200038e0100 */
[----:B-1----:R-:W1:Y:S01]  /*100f0*/  LDC.64 R2, c[0x0][0xc60] ;  /* 0x00031800ff027b82 */ /* 0x002e620000000a00 */
[----:B------:R-:W2:Y:S02]  /*10100*/  FLO.U32 R4, UR4 ;  /* 0x0000000400047d00 */ /* 0x000ea400080e0000 */
[----:B--2---:R-:W-:-:S06]  /*10110*/  ISETP.EQ.U32.AND P1, PT, R4, R5, PT ;  /* 0x000000050400720c */ /* 0x004fcc0003f22070 */
[----:B------:R-:W1:Y:S07]  /*10120*/  POPC R5, UR4 ;  /* 0x0000000400057d09 */ /* 0x000e6e0008000000 */
[----:B-1----:R-:W2:Y:S01]  /*10130*/  @P1 ATOMG.E.ADD.STRONG.GPU PT, R3, desc[UR40][R2.64], R5 ;  /* 0x00000005020319a8 */ /* 0x002ea200081ee1e8 */
[----:B------:R-:W1:Y:S02]  /*10140*/  S2R R6, SR_LTMASK ;  /* 0x0000000000067919 */ /* 0x000e640000003900 */
[----:B-1----:R-:W-:-:S04]  /*10150*/  LOP3.LUT R6, R6, UR4, RZ, 0xc0, !PT ;  /* 0x0000000406067c12 */ /* 0x002fc8000f8ec0ff */
[----:B0-----:R-:W0:Y:S01]  /*10160*/  POPC R7, R6 ;  /* 0x0000000600077309 */ /* 0x001e220000000000 */
[----:B--2---:R-:W0:Y:S02]  /*10170*/  SHFL.IDX PT, R4, R3, R4, 0x1f ;  /* 0x00001f0403047589 */ /* 0x004e2400000e0000 */
[----:B0-----:R-:W-:-:S07]  /*10180*/  IADD3 R16, R4, UR37, R7 ;  /* 0x0000002504107c10 */ /* 0x001fce000fffe007 */
.L_x_547:
[----:B------:R-:W-:Y:S05]  /*10190*/  BSYNC B0 ;  /* 0x0000000000007941 */ /* 0x000fea0003800000 */
.L_x_546:
[----:B------:R-:W-:-:S05]  /*101a0*/  SEL R0, R0, RZ, P0 ;  /* 0x000000ff00007207 */ /* 0x000fca0000000000 */
[----:B------:R2:W-:Y:S02]  /*101b0*/  STL [R1+0x8], R0 ;  /* 0x0000080001007387 */ /* 0x0005e40000100800 */
.L_x_449:
[----:B------:R-:W-:Y:S05]  /*101c0*/  BSYNC B7 ;  /* 0x0000000000077941 */ /* 0x000fea0003800000 */
.L_x_447:
[----:B--2---:R-:W2:Y:S02]  /*101d0*/  LDL R0, [R1+0x58] ;  /* 0x0000580001007983 */ /* 0x004ea40000100800 */
[----:B--2---:R-:W-:-:S13]  /*101e0*/  ISETP.NE.AND P0, PT, R0, RZ, PT ;  /* 0x000000ff0000720c */ /* 0x004fda0003f05270 */
[----:B------:R-:W-:Y:S05]  /*101f0*/  @!P0 BRA `(.L_x_548) ;  /* 0x0000000000288947 */ /* 0x000fea0003800000 */
[----:B------:R-:W-:Y:S05]  /*10200*/  WARPSYNC.ALL ;  /* 0x0000000000007948 */ /* 0x000fea0003800000 */
[----:B------:R-:W2:Y:S08]  /*10210*/  S2UR UR5, SR_CgaCtaId ;  /* 0x00000000000579c3 */ /* 0x000eb00000008800 */
[----:B------:R-:W-:Y:S06]  /*10220*/  BAR.SYNC.DEFER_BLOCKING 0x5, 0x180 ;  /* 0x0146000000007b1d */ /* 0x000fec0000010000 */
[----:B------:R-:W-:-:S02]  /*10230*/  UMOV UR4, 0x400 ;  /* 0x0000040000047882 */ /* 0x000fc40000000000 */
[----:B--2---:R-:W-:-:S06]  /*10240*/  ULEA UR4, UR5, UR4, 0x18 ;  /* 0x0000000405047291 */ /* 0x004fcc000f8ec03f */
[----:B------:R-:W-:-:S05]  /*10250*/  IMAD.U32 R0, RZ, RZ, UR4 ;  /* 0x00000004ff007e24 */ /* 0x000fca000f8e00ff */
[----:B------:R3:W4:Y:S04]  /*10260*/  LDS.128 R16, [R0+0x28cd0] ;  /* 0x028cd00000107984 */ /* 0x0007280000000c00 */
[----:B------:R3:W-:Y:S01]  /*10270*/  STL [R1+0x4], R0 ;  /* 0x0000040001007387 */ /* 0x0007e20000100800 */
[----:B------:R-:W-:Y:S06]  /*10280*/  BAR.ARV 0x4, 0x180 ;  /* 0x0106000000007b1d */ /* 0x000fec0000002000 */
[----:B------:R-:W-:Y:S05]  /*10290*/  BRA `(.L_x_549) ;  /* 0x0000000800487947 */ /* 0x000fea0003800000 */
.L_x_548:
[----:B------:R-:W2:Y:S01]  /*102a0*/  S2R R0, SR_TID.X ;  /* 0x0000000000007919 */ /* 0x000ea20000002100 */
[----:B------:R-:W-:Y:S01]  /*102b0*/  UMOV UR4, 0xffffffff ;  /* 0xffffffff00047882 */ /* 0x000fe20000000000 */
[----:B--2---:R-:W-:-:S04]  /*102c0*/  LOP3.LUT R6, R0, 0x1f, RZ, 0xc0, !PT ;  /* 0x0000001f00067812 */ /* 0x004fc800078ec0ff */
[----:B------:R-:W-:Y:S01]  /*102d0*/  ISETP.NE.AND P0, PT, R6, 0x1f, PT ;  /* 0x0000001f0600780c */ /* 0x000fe20003f05270 */
[----:B------:R-:W-:-:S12]  /*102e0*/  BRA.DIV UR4, `(.L_x_550) ;  /* 0x0000001a04287947 */ /* 0x000fd8000b800000 */
[----:B------:R-:W-:Y:S01]  /*102f0*/  IMAD.IADD R5, R19, 0x1, R6 ;  /* 0x0000000113057824 */ /* 0x000fe200078e0206 */
[----:B------:R-:W-:-:S04]  /*10300*/  ULDC UR4, c[0x0][0xc3c] ;  /* 0x00030f0000047ab9 */ /* 0x000fc80000000800 */
[----:B------:R-:W-:-:S13]  /*10310*/  ISETP.GE.OR P1, PT, R5, UR4, !P0 ;  /* 0x0000000405007c0c */ /* 0x000fda000c726670 */
[----:B-1----:R-:W1:Y:S02]  /*10320*/  @!P1 LDC.64 R2, c[0x0][0xc80] ;  /* 0x00032000ff029b82 */ /* 0x002e640000000a00 */
[----:B-1----:R-:W-:-:S06]  /*10330*/  @!P1 IMAD.WIDE R2, R5, 0x4, R2 ;  /* 0x0000000405029825 */ /* 0x002fcc00078e0202 */
[----:B------:R1:W2:Y:S01]  /*10340*/  @!P1 LDG.E R3, desc[UR40][R2.64] ;  /* 0x0000002802039981 */ /* 0x0002a2000c1e1900 */
[C---:B------:R-:W-:Y:S02]  /*10350*/  ISETP.GE.U32.AND P2, PT, R6.reuse, 0x2, PT ;  /* 0x000000020600780c */ /* 0x040fe40003f46070 */
[C---:B------:R-:W-:Y:S01]  /*10360*/  ISETP.GE.U32.AND P3, PT, R6.reuse, 0x4, PT ;  /* 0x000000040600780c */ /* 0x040fe20003f66070 */
[----:B------:R-:W-:Y:S01]  /*10370*/  SHFL.IDX PT, R0, R16, RZ, 0x1f ;  /* 0x00001fff10007589 */ /* 0x000fe200000e0000 */
[C---:B------:R-:W-:Y:S02]  /*10380*/  ISETP.GE.U32.AND P4, PT, R6.reuse, 0x8, PT ;  /* 0x000000080600780c */ /* 0x040fe40003f86070 */
[C---:B------:R-:W-:Y:S01]  /*10390*/  ISETP.GE.U32.AND P5, PT, R6.reuse, 0x10, PT ;  /* 0x000000100600780c */ /* 0x040fe20003fa6070 */
[----:B------:R-:W-:Y:S01]  /*103a0*/  SHFL.IDX PT, R4, R16, 0x1, 0x1f ;  /* 0x00201f0010047f89 */ /* 0x000fe200000e0000 */
[----:B-1----:R-:W-:Y:S02]  /*103b0*/  IMAD.MOV.U32 R2, RZ, RZ, RZ ;  /* 0x000000ffff027224 */ /* 0x002fe400078e00ff */
[----:B--2---:R-:W-:Y:S01]  /*103c0*/  @!P1 IMAD.MOV.U32 R2, RZ, RZ, R3 ;  /* 0x000000ffff029224 */ /* 0x004fe200078e0003 */
[----:B------:R-:W-:-:S04]  /*103d0*/  ISETP.NE.AND P1, PT, R6, RZ, PT ;  /* 0x000000ff0600720c */ /* 0x000fc80003f25270 */
[----:B------:R-:W1:Y:S02]  /*103e0*/  SHFL.UP PT, R14, R2, 0x1, RZ ;  /* 0x04200000020e7989 */ /* 0x000e6400000e00ff */
[----:B-1----:R-:W-:-:S05]  /*103f0*/  SEL R5, R14, RZ, P1 ;  /* 0x000000ff0e057207 */ /* 0x002fca0000800000 */
[----:B------:R-:W-:-:S05]  /*10400*/  IMAD.IADD R3, R2, 0x1, R5 ;  /* 0x0000000102037824 */ /* 0x000fca00078e0205 */
        /* <DEDUP_REMOVED lines=12> */
[----:B------:R1:W2:Y:S02]  /*104d0*/  SHFL.IDX PT, R14, R3, 0x1f, 0x1f ;  /* 0x03e01f00030e7f89 */ /* 0x0002a400000e0000 */
.L_x_609:
[----:B------:R-:W-:Y:S02]  /*104e0*/  ULDC UR4, c[0x0][0xc38] ;  /* 0x00030e0000047ab9 */ /* 0x000fe40000000800 */
[----:B------:R-:W-:-:S04]  /*104f0*/  IMAD.U32 R16, RZ, RZ, UR4 ;  /* 0x00000004ff107e24 */ /* 0x000fc8000f8e00ff */
[----:B--2---:R-:W-:-:S04]  /*10500*/  IMAD R6, R14, R16, RZ ;  /* 0x000000100e067224 */ /* 0x004fc800078e02ff */
[----:B------:R-:W-:-:S05]  /*10510*/  IMAD.IADD R4, R4, 0x1, R6 ;  /* 0x0000000104047824 */ /* 0x000fca00078e0206 */
[----:B------:R-:W-:-:S13]  /*10520*/  ISETP.GT.AND P6, PT, R4, R0, PT ;  /* 0x000000000400720c */ /* 0x000fda0003fc4270 */
[----:B------:R-:W-:Y:S05]  /*10530*/  @P6 BRA `(.L_x_551) ;  /* 0x00000000009c6947 */ /* 0x000fea0003800000 */
.L_x_556:
[----:B------:R-:W2:Y:S01]  /*10540*/  LDC R6, c[0x0][0xc3c] ;  /* 0x00030f00ff067b82 */ /* 0x000ea20000000800 */
[----:B------:R-:W-:-:S05]  /*10550*/  VIADD R19, R19, 0x1f ;  /* 0x0000001f13137836 */ /* 0x000fca0000000000 */
[----:B--2---:R-:W-:-:S13]  /*10560*/  ISETP.GE.AND P6, PT, R19, R6, PT ;  /* 0x000000061300720c */ /* 0x004fda0003fc6270 */
[----:B------:R-:W-:Y:S05]  /*10570*/  @P6 BRA `(.L_x_552) ;  /* 0x0000000400446947 */ /* 0x000fea0003800000 */
[----:B------:R-:W2:Y:S01]  /*10580*/  S2R R2, SR_TID.X ;  /* 0x0000000000027919 */ /* 0x000ea20000002100 */
[----:B------:R-:W-:Y:S01]  /*10590*/  BSSY B0, `(.L_x_553) ;  /* 0x0000009000007945 */ /* 0x000fe20003800000 */
[----:B--2---:R-:W-:-:S05]  /*105a0*/  LOP3.LUT R2, R2, 0x1f, RZ, 0xc0, !PT ;  /* 0x0000001f02027812 */ /* 0x004fca00078ec0ff */
[----:B------:R-:W-:Y:S02]  /*105b0*/  IMAD.IADD R5, R19, 0x1, R2 ;  /* 0x0000000113057824 */ /* 0x000fe400078e0202 */
[----:B------:R-:W-:-:S03]  /*105c0*/  IMAD.MOV.U32 R2, RZ, RZ, RZ ;  /* 0x000000ffff027224 */ /* 0x000fc600078e00ff */
[----:B------:R-:W-:-:S13]  /*105d0*/  ISETP.GE.OR P6, PT, R5, R6, !P0 ;  /* 0x000000060500720c */ /* 0x000fda00047c6670 */
[----:B------:R-:W-:Y:S05]  /*105e0*/  @P6 BRA `(.L_x_554) ;  /* 0x00000000000c6947 */ /* 0x000fea0003800000 */
[----:B-1----:R-:W1:Y:S02]  /*105f0*/  LDC.64 R2, c[0x0][0xc80] ;  /* 0x00032000ff027b82 */ /* 0x002e640000000a00 */
[----:B-1----:R-:W-:-:S06]  /*10600*/  IMAD.WIDE R2, R5, 0x4, R2 ;  /* 0x0000000405027825 */ /* 0x002fcc00078e0202 */
[----:B------:R2:W5:Y:S02]  /*10610*/  LDG.E R2, desc[UR40][R2.64] ;  /* 0x0000002802027981 */ /* 0x000564000c1e1900 */
.L_x_554:
[----:B------:R-:W-:Y:S05]  /*10620*/  BSYNC B0 ;  /* 0x0000000000007941 */ /* 0x000fea0003800000 */
.L_x_553:
[----:B------:R-:W-:-:S03]  /*10630*/  UMOV UR4, 0xffffffff ;  /* 0xffffffff00047882 */ /* 0x000fc60000000000 */
[----:B------:R-:W-:Y:S05]  /*10640*/  BRA.DIV UR4, `(.L_x_555) ;  /* 0x0000001a04747947 */ /* 0x000fea000b800000 */
[----:B-----5:R-:W1:Y:S02]  /*10650*/  SHFL.UP PT, R14, R2, 0x1, RZ ;  /* 0x04200000020e7989 */ /* 0x020e6400000e00ff */
[----:B-12---:R-:W-:-:S05]  /*10660*/  SEL R3, R14, RZ, P1 ;  /* 0x000000ff0e037207 */ /* 0x006fca0000800000 */
        /* <DEDUP_REMOVED lines=14> */
.L_x_617:
[----:B------:R-:W-:Y:S02]  /*10750*/  ULDC UR4, c[0x0][0xc38] ;  /* 0x00030e0000047ab9 */ /* 0x000fe40000000800 */
[----:B------:R-:W-:-:S04]  /*10760*/  IMAD.U32 R16, RZ, RZ, UR4 ;  /* 0x00000004ff107e24 */ /* 0x000fc8000f8e00ff */
[----:B--2---:R-:W-:-:S04]  /*10770*/  IMAD R6, R14, R16, RZ ;  /* 0x000000100e067224 */ /* 0x004fc800078e02ff */
[----:B------:R-:W-:-:S05]  /*10780*/  IMAD.IADD R4, R6, 0x1, R4 ;  /* 0x0000000106047824 */ /* 0x000fca00078e0204 */
[----:B------:R-:W-:-:S13]  /*10790*/  ISETP.GT.AND P6, PT, R4, R0, PT ;  /* 0x000000000400720c */ /* 0x000fda0003fc4270 */
[----:B------:R-:W-:Y:S05]  /*107a0*/  @!P6 BRA `(.L_x_556) ;  /* 0xfffffffc0064e947 */ /* 0x000fea000383ffff */
.L_x_551:
[----:B------:R-:W-:Y:S01]  /*107b0*/  IMAD.IADD R6, R4, 0x1, -R6 ;  /* 0x0000000104067824 */ /* 0x000fe200078e0a06 */
[----:B------:R-:W-:-:S03]  /*107c0*/  UMOV UR4, 0xffffffff ;  /* 0xffffffff00047882 */ /* 0x000fc60000000000 */
[----:B------:R-:W-:-:S05]  /*107d0*/  IMAD R5, R3, R16, R6 ;  /* 0x0000001003057224 */ /* 0x000fca00078e0206 */
[----:B------:R-:W-:Y:S01]  /*107e0*/  ISETP.GT.AND P6, PT, R5, R0, PT ;  /* 0x000000000500720c */ /* 0x000fe20003fc4270 */
[----:B------:R-:W-:-:S12]  /*107f0*/  BRA.DIV UR4, `(.L_x_557) ;  /* 0x0000001a04c87947 */ /* 0x000fd8000b800000 */
[----:B------:R-:W-:-:S04]  /*10800*/  VOTE.ANY R5, PT, !P6 ;  /* 0x0000000000057806 */ /* 0x000fc800070e0100 */
[----:B------:R-:W2:Y:S02]  /*10810*/  POPC R4, R5 ;  /* 0x0000000500047309 */ /* 0x000ea40000000000 */
[----:B--2---:R2:W3:Y:S02]  /*10820*/  SHFL.IDX PT, R17, R2, R4, 0x1f ;  /* 0x00001f0402117589 */ /* 0x0044e400000e0000 */
.L_x_621:
[----:B------:R-:W-:Y:S01]  /*10830*/  ISETP.NE.AND P0, PT, R5, RZ, PT ;  /* 0x000000ff0500720c */ /* 0x000fe20003f05270 */
[----:B------:R-:W-:-:S12]  /*10840*/  IMAD.MOV.U32 R14, RZ, RZ, RZ ;  /* 0x000000ffff0e7224 */ /* 0x000fd800078e00ff */
[----:B------:R-:W-:Y:S05]  /*10850*/  @!P0 BRA `(.L_x_558) ;  /* 0x0000000000108947 */ /* 0x000fea0003800000 */
[----:B------:R-:W-:Y:S01]  /*10860*/  UMOV UR4, 0xffffffff ;  /* 0xffffffff00047882 */ /* 0x000fe20000000000 */
[----:B0-----:R-:W-:Y:S02]  /*10870*/  VIADD R12, R4, 0xffffffff ;  /* 0xffffffff040c7836 */ /* 0x001fe40000000000 */
[----:B------:R-:W-:Y:S05]  /*10880*/  BRA.DIV UR4, `(.L_x_559) ;  /* 0x0000001a04ec7947 */ /* 0x000fea000b800000 */
[----:B------:R4:W0:Y:S02]  /*10890*/  SHFL.IDX PT, R14, R3, R12, 0x1f ;  /* 0x00001f0c030e7589 */ /* 0x00082400000e0000 */
.L_x_558:
[----:B---3--:R-:W-:Y:S01]  /*108a0*/  IABS R5, R17 ;  /* 0x0000001100057213 */ /* 0x008fe20000000000 */
[----:B0-----:R-:W-:Y:S02]  /*108b0*/  IMAD R16, R14, R16, R6 ;  /* 0x000000100e107224 */ /* 0x001fe400078e0206 */
[----:B------:R-:W-:Y:S01]  /*108c0*/  IMAD.IADD R19, R4, 0x1, R19 ;  /* 0x0000000104137824 */ /* 0x000fe200078e0213 */
[----:B------:R-:W0:Y:S01]  /*108d0*/  I2F.RP R7, R5 ;  /* 0x0000000500077306 */ /* 0x000e220000209400 */
[----:B------:R-:W-:-:S07]  /*108e0*/  IMAD.IADD R0, R0, 0x1, -R16 ;  /* 0x0000000100007824 */ /* 0x000fce00078e0a10 */
[----:B0-----:R-:W0:Y:S02]  /*108f0*/  MUFU.RCP R7, R7 ;  /* 0x0000000700077308 */ /* 0x001e240000001000 */
[----:B0----5:R-:W-:-:S06]  /*10900*/  VIADD R8, R7, 0xffffffe ;  /* 0x0ffffffe07087836 */ /* 0x021fcc0000000000 */
[----:B-1--4-:R-:W2:Y:S02]  /*10910*/  F2I.FTZ.U32.TRUNC.NTZ R3, R8 ;  /* 0x0000000800037305 */ /* 0x012ea4000021f000 */
[----:B--2---:R-:W-:-:S04]  /*10920*/  IMAD.MOV R2, RZ, RZ, -R3 ;  /* 0x000000ffff027224 */ /* 0x004fc800078e0a03 */
[----:B------:R-:W-:Y:S02]  /*10930*/  IMAD R6, R2, R5, RZ ;  /* 0x0000000502067224 */ /* 0x000fe400078e02ff */
[----:B------:R-:W-:-:S04]  /*10940*/  IMAD.MOV.U32 R2, RZ, RZ, RZ ;  /* 0x000000ffff027224 */ /* 0x000fc800078e00ff */
[----:B------:R-:W-:Y:S01]  /*10950*/  IMAD.HI.U32 R2, R3, R6, R2 ;  /* 0x0000000603027227 */ /* 0x000fe200078e0002 */
[----:B------:R-:W-:Y:S02]  /*10960*/  IABS R6, R17 ;  /* 0x0000001100067213 */ /* 0x000fe40000000000 */
[----:B------:R-:W-:-:S03]  /*10970*/  IABS R3, R0 ;  /* 0x0000000000037213 */ /* 0x000fc60000000000 */
[----:B------:R-:W-:Y:S02]  /*10980*/  IMAD.MOV R6, RZ, RZ, -R6 ;  /* 0x000000ffff067224 */ /* 0x000fe400078e0a06 */
[----:B------:R-:W-:-:S04]  /*10990*/  IMAD.HI.U32 R2, R2, R3, RZ ;  /* 0x0000000302027227 */ /* 0x000fc800078e00ff */
[----:B------:R-:W-:Y:S01]  /*109a0*/  IMAD R6, R2, R6, R3 ;  /* 0x0000000602067224 */ /* 0x000fe200078e0203 */
[----:B------:R-:W-:-:S04]  /*109b0*/  LOP3.LUT R3, R0, R17, RZ, 0x3c, !PT ;  /* 0x0000001100037212 */ /* 0x000fc800078e3cff */
[----:B------:R-:W-:Y:S02]  /*109c0*/  ISETP.GT.U32.AND P1, PT, R5, R6, PT ;  /* 0x000000060500720c */ /* 0x000fe40003f24070 */
[----:B------:R-:W-:-:S11]  /*109d0*/  ISETP.GE.AND P2, PT, R3, RZ, PT ;  /* 0x000000ff0300720c */ /* 0x000fd60003f46270 */
[----:B------:R-:W-:Y:S02]  /*109e0*/  @!P1 IMAD.IADD R6, R6, 0x1, -R5 ;  /* 0x0000000106069824 */ /* 0x000fe400078e0a05 */
[----:B------:R-:W-:Y:S01]  /*109f0*/  @!P1 VIADD R2, R2, 0x1 ;  /* 0x0000000102029836 */ /* 0x000fe20000000000 */
[----:B------:R-:W-:Y:S02]  /*10a00*/  ISETP.NE.AND P1, PT, R17, RZ, PT ;  /* 0x000000ff1100720c */ /* 0x000fe40003f25270 */
[----:B------:R-:W-:-:S13]  /*10a10*/  ISETP.GE.U32.AND P0, PT, R6, R5, PT ;  /* 0x000000050600720c */ /* 0x000fda0003f06070 */
[----:B------:R-:W-:-:S04]  /*10a20*/  @P0 VIADD R2, R2, 0x1 ;  /* 0x0000000102020836 */ /* 0x000fc80000000000 */
[----:B------:R-:W-:Y:S01]  /*10a30*/  @!P2 IMAD.MOV R2, RZ, RZ, -R2 ;  /* 0x000000ffff02a224 */ /* 0x000fe200078e0a02 */
[----:B------:R-:W-:-:S05]  /*10a40*/  @!P1 LOP3.LUT R2, RZ, R17, RZ, 0x33, !PT ;  /* 0x00000011ff029212 */ /* 0x000fca00078e33ff */
[--C-:B------:R-:W-:Y:S02]  /*10a50*/  IMAD.MOV R3, RZ, RZ, -R2.reuse ;  /* 0x000000ffff037224 */ /* 0x100fe400078e0a02 */
[----:B------:R-:W-:Y:S02]  /*10a60*/  IMAD.MOV.U32 R18, RZ, RZ, R2 ;  /* 0x000000ffff127224 */ /* 0x000fe400078e0002 */
[----:B------:R-:W-:Y:S01]  /*10a70*/  IMAD R17, R17, R3, R0 ;  /* 0x0000000311117224 */ /* 0x000fe200078e0200 */
[----:B------:R-:W-:Y:S06]  /*10a80*/  BRA `(.L_x_560) ;  /* 0x00000000001c7947 */ /* 0x000fec0003800000 */
.L_x_552:
[----:B------:R-:W-:Y:S01]  /*10a90*/  UMOV UR4, URZ ;  /* 0x0000003f00047c82 */ /* 0x000fe20008000000 */
[----:B------:R-:W-:Y:S01]  /*10aa0*/  UMOV UR5, URZ ;  /* 0x0000003f00057c82 */ /* 0x000fe20008000000 */
[----:B------:R-:W-:Y:S01]  /*10ab0*/  ULDC UR6, c[0x0][0xc3c] ;  /* 0x00030f0000067ab9 */ /* 0x000fe20000000800 */
[----:B------:R-:W-:Y:S02]  /*10ac0*/  IMAD.MOV.U32 R16, RZ, RZ, R0 ;  /* 0x000000ffff107224 */ /* 0x000fe400078e0000 */
[----:B------:R-:W-:Y:S02]  /*10ad0*/  IMAD.U32 R17, RZ, RZ, UR4 ;  /* 0x00000004ff117e24 */ /* 0x000fe4000f8e00ff */
[----:B------:R-:W-:Y:S02]  /*10ae0*/  IMAD.U32 R18, RZ, RZ, UR5 ;  /* 0x00000005ff127e24 */ /* 0x000fe4000f8e00ff */
[----:B------:R-:W-:-:S07]  /*10af0*/  IMAD.U32 R19, RZ, RZ, UR6 ;  /* 0x00000006ff137e24 */ /* 0x000fce000f8e00ff */
.L_x_560:
[----:B------:R2:W3:Y:S01]  /*10b00*/  LDL R2, [R1+0x4] ;  /* 0x0000040001027983 */ /* 0x0004e20000100800 */
[----:B------:R-:W4:Y:S01]  /*10b10*/  S2R R0, SR_TID.X ;  /* 0x0000000000007919 */ /* 0x000f220000002100 */
[----:B------:R-:W-:Y:S05]  /*10b20*/  WARPSYNC.ALL ;  /* 0x0000000000007948 */ /* 0x000fea0003800000 */
[----:B----4-:R-:W-:Y:S01]  /*10b30*/  LOP3.LUT R0, R0, 0x1f, RZ, 0xc0, !PT ;  /* 0x0000001f00007812 */ /* 0x010fe200078ec0ff */
[----:B------:R-:W-:Y:S03]  /*10b40*/  BAR.SYNC.DEFER_BLOCKING 0x4, 0x180 ;  /* 0x0106000000007b1d */ /* 0x000fe60000010000 */
[----:B------:R-:W-:-:S13]  /*10b50*/  ISETP.NE.AND P0, PT, R0, RZ, PT ;  /* 0x000000ff0000720c */ /* 0x000fda0003f05270 */
[----:B-1----:R-:W3:Y:S01]  /*10b60*/  @!P0 S2R R3, SR_CgaCtaId ;  /* 0x0000000000038919 */ /* 0x002ee20000008800 */
[----:B------:R-:W-:-:S04]  /*10b70*/  @!P0 MOV R0, 0x400 ;  /* 0x0000040000008802 */ /* 0x000fc80000000f00 */
[----:B---3--:R-:W-:-:S05]  /*10b80*/  @!P0 LEA R2, R3, R0, 0x18 ;  /* 0x0000000003028211 */ /* 0x008fca00078ec0ff */
[----:B------:R2:W-:Y:S04]  /*10b90*/  @!P0 STS.128 [R2+0x28cd0], R16 ;  /* 0x028cd01002008388 */ /* 0x0005e80000000c00 */
[----:B------:R2:W-:Y:S01]  /*10ba0*/  @!P0 STL [R1+0x4], R2 ;  /* 0x0000040201008387 */ /* 0x0005e20000100800 */
[----:B------:R-:W-:Y:S06]  /*10bb0*/  BAR.ARV 0x5, 0x180 ;  /* 0x0146000000007b1d */ /* 0x000fec0000002000 */
.L_x_549:
[----:B------:R-:W-:Y:S02]  /*10bc0*/  ULDC UR4, c[0x0][0xc3c] ;  /* 0x00030f0000047ab9 */ /* 0x000fe40000000800 */
[----:B----4-:R-:W-:-:S13]  /*10bd0*/  ISETP.GE.AND P0, PT, R19, UR4, PT ;  /* 0x0000000413007c0c */ /* 0x010fda000bf06270 */
[----:B------:R-:W-:Y:S05]  /*10be0*/  @!P0 BRA `(.L_x_561) ;  /* 0xffffffa000808947 */ /* 0x000fea000383ffff */
[----:B------:R-:W-:Y:S05]  /*10bf0*/  BSYNC B8 ;  /* 0x0000000000087941 */ /* 0x000fea0003800000 */
.L_x_443:
[----:B---3--:R-:W3:Y:S01]  /*10c00*/  LDL.LU R0, [R1+0x3c] ;  /* 0x00003c0001007983 */ /* 0x008ee20000300800 */
[----:B------:R-:W-:Y:S01]  /*10c10*/  BSSY B0, `(.L_x_562) ;  /* 0x000000b000007945 */ /* 0x000fe20003800000 */
[----:B------:R-:W4:Y:S01]  /*10c20*/  S2R R5, SR_CgaCtaId ;  /* 0x0000000000057919 */ /* 0x000f220000008800 */
[----:B---3--:R-:W-:-:S05]  /*10c30*/  VIADD R0, R0, 0x1 ;  /* 0x0000000100007836 */ /* 0x008fca0000000000 */
[----:B--2---:R-:W-:-:S04]  /*10c40*/  LEA.HI R2, R0, R0, RZ, 0x1 ;  /* 0x0000000000027211 */ /* 0x004fc800078f08ff */
[----:B-1----:R-:W-:-:S05]  /*10c50*/  LOP3.LUT R3, R2, 0xfffffffe, RZ, 0xc0, !PT ;  /* 0xfffffffe02037812 */ /* 0x002fca00078ec0ff */
[----:B------:R-:W-:Y:S01]  /*10c60*/  IMAD.IADD R3, R0, 0x1, -R3 ;  /* 0x0000000100037824 */ /* 0x000fe200078e0a03 */
[----:B------:R-:W-:-:S04]  /*10c70*/  MOV R0, 0x400 ;  /* 0x0000040000007802 */ /* 0x000fc80000000f00 */
[----:B----4-:R-:W-:Y:S02]  /*10c80*/  LEA R0, R5, R0, 0x18 ;  /* 0x0000000005007211 */ /* 0x010fe400078ec0ff */
[----:B------:R-:W-:-:S04]  /*10c90*/  SHF.L.U32 R3, R3, 0x1f, RZ ;  /* 0x0000001f03037819 */ /* 0x000fc800000006ff */
[----:B------:R-:W1:Y:S02]  /*10ca0*/  SYNCS.PHASECHK.TRANS64.TRYWAIT P0, [R0+URZ+0x28c20], R3 ;  /* 0x028c2003000075a7 */ /* 0x000e64000800017f */
[----:B-1----:R-:W-:Y:S05]  /*10cb0*/  @!P0 BRA `(.L_x_563) ;  /* 0x0000001800048947 */ /* 0x002fea0003800000 */
.L_x_624:
[----:B------:R-:W-:Y:S05]  /*10cc0*/  BSYNC B0 ;  /* 0x0000000000007941 */ /* 0x000fea0003800000 */
.L_x_562:
[----:B------:R-:W-:-:S03]  /*10cd0*/  UMOV UR4, 0xffffffff ;  /* 0xffffffff00047882 */ /* 0x000fc60000000000 */
[----:B------:R-:W-:Y:S05]  /*10ce0*/  BRA.DIV UR4, `(.L_x_564) ;  /* 0x0000001a040c7947 */ /* 0x000fea000b800000 */
[----:B------:R-:W2:Y:S02]  /*10cf0*/  S2R R2, SR_TID.X ;  /* 0x0000000000027919 */ /* 0x000ea40000002100 */
[----:B--2---:R-:W-:-:S04]  /*10d00*/  SHF.R.U32.HI R2, RZ, 0x5, R2 ;  /* 0x00000005ff027819 */ /* 0x004fc80000011602 */
[----:B------:R-:W-:-:S05]  /*10d10*/  LOP3.LUT R2, R2, 0x3, RZ, 0xc0, !PT ;  /* 0x0000000302027812 */ /* 0x000fca00078ec0ff */
[----:B------:R2:W3:Y:S02]  /*10d20*/  SHFL.IDX PT, R14, R2, RZ, 0x1f ;  /* 0x00001fff020e7589 */ /* 0x0004e400000e0000 */
.L_x_627:
[----:B---3--:R-:W-:Y:S01]  /*10d30*/  ISETP.NE.AND P0, PT, R14, RZ, PT ;  /* 0x000000ff0e00720c */ /* 0x008fe20003f05270 */
[----:B------:R-:W-:-:S12]  /*10d40*/  BSSY B0, `(.L_x_565) ;  /* 0x0000027000007945 */ /* 0x000fd80003800000 */
[----:B------:R-:W-:Y:S05]  /*10d50*/  @P0 BRA `(.L_x_566) ;  /* 0x0000000000940947 */ /* 0x000fea0003800000 */
[----:B------:R-:W-:-:S03]  /*10d60*/  UMOV UR4, 0xffffffff ;  /* 0xffffffff00047882 */ /* 0x000fc60000000000 */
[----:B------:R-:W-:Y:S05]  /*10d70*/  BRA.DIV UR4, `(.L_x_567) ;  /* 0x0000001a041c7947 */ /* 0x000fea000b800000 */
[----:B------:R-:W-:-:S13]  /*10d80*/  ELECT P6, URZ, PT ;  /* 0x00000000003f782f */ /* 0x000fda00038c0000 */
.L_x_630:
[----:B------:R-:W-:Y:S05]  /*10d90*/  @!P6 BRA `(.L_x_566) ;  /* 0x000000000084e947 */ /* 0x000fea0003800000 */
[----:B------:R-:W-:-:S06]  /*10da0*/  ULOP3.LUT UR4, UR36, 0x2, URZ, 0xfc, !UPT ;  /* 0x0000000224047892 */ /* 0x000fcc000f8efc3f */
[----:B--2---:R-:W-:-:S05]  /*10db0*/  IMAD.U32 R2, RZ, RZ, UR4 ;  /* 0x00000004ff027e24 */ /* 0x004fca000f8e00ff */
[----:B------:R-:W-:-:S13]  /*10dc0*/  ISETP.NE.AND P2, PT, R2, 0x3, PT ;  /* 0x000000030200780c */ /* 0x000fda0003f45270 */
[----:B------:R-:W-:Y:S05]  /*10dd0*/  @!P2 BRA `(.L_x_568) ;  /* 0x000000000004a947 */ /* 0x000fea0003800000 */
[----:B------:R-:W-:Y:S01]  /*10de0*/  BPT.TRAP 0x1 ;  /* 0x000000040000795c */ /* 0x000fe20000300000 */
.L_x_568:
[----:B-1----:R-:W2:Y:S04]  /*10df0*/  LDL R3, [R1+0x8] ;  /* 0x0000080001037983 */ /* 0x002ea80000100800 */
[----:B0-----:R-:W3:Y:S01]  /*10e00*/  LDL.LU R7, [R1+0x10] ;  /* 0x0000100001077983 */ /* 0x001ee20000300800 */
[----:B------:R-:W-:-:S04]  /*10e10*/  VIADD R2, R0, 0x28c40 ;  /* 0x00028c4000027836 */ /* 0x000fc80000000000 */
[C---:B--2---:R-:W-:Y:S02]  /*10e20*/  IMAD R6, R3.reuse, 0x8, R2 ;  /* 0x0000000803067824 */ /* 0x044fe400078e0202 */
[----:B------:R-:W-:Y:S01]  /*10e30*/  VIADD R3, R3, 0x1 ;  /* 0x0000000103037836 */ /* 0x000fe20000000000 */
[----:B---3--:R-:W-:-:S04]  /*10e40*/  SHF.L.U32 R5, R7, 0x1f, RZ ;  /* 0x0000001f07057819 */ /* 0x008fc800000006ff */
[C---:B------:R-:W-:Y:S01]  /*10e50*/  ISETP.NE.AND P1, PT, R3.reuse, 0x2, PT ;  /* 0x000000020300780c */ /* 0x040fe20003f25270 */
[----:B------:R-:W0:Y:S03]  /*10e60*/  SYNCS.PHASECHK.TRANS64.TRYWAIT P0, [R6+URZ], R5 ;  /* 0x00000005060075a7 */ /* 0x000e26000800017f */
[----:B------:R-:W-:Y:S02]  /*10e70*/  SEL R4, RZ, 0x1, P1 ;  /* 0x00000001ff047807 */ /* 0x000fe40000800000 */
[----:B------:R-:W-:Y:S02]  /*10e80*/  SEL R3, R3, RZ, P1 ;  /* 0x000000ff03037207 */ /* 0x000fe40000800000 */
[----:B------:R-:W-:-:S03]  /*10e90*/  LOP3.LUT R4, R7, R4, RZ, 0x3c, !PT ;  /* 0x0000000407047212 */ /* 0x000fc600078e3cff */
[----:B------:R-:W-:Y:S01]  /*10ea0*/  IMAD R7, R3, 0x8, R2 ;  /* 0x0000000803077824 */ /* 0x000fe200078e0202 */
[----:B------:R-:W-:Y:S01]  /*10eb0*/  SHF.L.U32 R2, R4, 0x1f, RZ ;  /* 0x0000001f04027819 */ /* 0x000fe200000006ff */
[----:B0-----:R-:W-:Y:S06]  /*10ec0*/  @!P0 BRA `(.L_x_569) ;  /* 0x0000001400e88947 */ /* 0x001fec0003800000 */
.L_x_631:
[----:B------:R-:W1:Y:S02]  /*10ed0*/  SYNCS.PHASECHK.TRANS64.TRYWAIT P0, [R7+URZ], R2 ;  /* 0x00000002070075a7 */ /* 0x000e64000800017f */
[----:B-1----:R-:W-:Y:S05]  /*10ee0*/  @!P0 BRA `(.L_x_570) ;  /* 0x0000001400f48947 */ /* 0x002fea0003800000 */
.L_x_632:
[----:B------:R-:W-:Y:S05]  /*10ef0*/  @!P2 BRA `(.L_x_571) ;  /* 0x000000000004a947 */ /* 0x000fea0003800000 */
[----:B------:R-:W-:Y:S01]  /*10f00*/  BPT.TRAP 0x1 ;  /* 0x000000040000795c */ /* 0x000fe20000300000 */
.L_x_571:
[----:B------:R-:W2:Y:S01]  /*10f10*/  LDL.LU R4, [R1+0x8] ;  /* 0x0000080001047983 */ /* 0x000ea20000300800 */
[----:B------:R-:W-:-:S04]  /*10f20*/  VIADD R0, R0, 0x28c60 ;  /* 0x00028c6000007836 */ /* 0x000fc80000000000 */
[----:B--2---:R-:W-:-:S04]  /*10f30*/  IMAD R4, R4, 0x8, R0 ;  /* 0x0000000804047824 */ /* 0x004fc800078e0200 */
[----:B------:R-:W2:Y:S02]  /*10f40*/  SYNCS.PHASECHK.TRANS64.TRYWAIT P0, [R4+URZ], R5 ;  /* 0x00000005040075a7 */ /* 0x000ea4000800017f */
[----:B--2---:R-:W-:Y:S05]  /*10f50*/  @!P0 BRA `(.L_x_572) ;  /* 0x0000001400ec8947 */ /* 0x004fea0003800000 */
.L_x_633:
[----:B------:R-:W-:-:S07]  /*10f60*/  IMAD R3, R3, 0x8, R0 ;  /* 0x0000000803037824 */ /* 0x000fce00078e0200 */
.L_x_573:
[----:B---3--:R3:W4:Y:S02]  /*10f70*/  SYNCS.PHASECHK.TRANS64.TRYWAIT P0, [R3+URZ], R2 ;  /* 0x00000002030075a7 */ /* 0x008724000800017f */
[----:B----4-:R-:W-:Y:S05]  /*10f80*/  @!P0 NANOSLEEP.SYNCS 0x989680 ;  /* 0x009896800000895d */ /* 0x010fea0003900000 */
[----:B------:R-:W4:Y:S02]  /*10f90*/  @!P0 SYNCS.PHASECHK.TRANS64 P0, [R3+URZ], R2 ;  /* 0x00000002030085a7 */ /* 0x000f24000800007f */
[----:B----4-:R-:W-:Y:S05]  /*10fa0*/  @!P0 BRA `(.L_x_573) ;  /* 0xfffffffc00f08947 */ /* 0x010fea000383ffff */
.L_x_566:
[----:B------:R-:W-:Y:S05]  /*10fb0*/  BSYNC B0 ;  /* 0x0000000000007941 */ /* 0x000fea0003800000 */
.L_x_565:
[----:B------:R-:W-:Y:S05]  /*10fc0*/  EXIT ;  /* 0x000000000000794d */ /* 0x000fea0003800000 */
.L_x_394:
[----:B0-----:R-:W-:-:S04]  /*10fd0*/  IMAD.U32 R3, RZ, RZ, UR16 ;  /* 0x00000010ff037e24 */ /* 0x001fc8000f8e00ff */
[----:B------:R0:W1:Y:S03]  /*10fe0*/  SYNCS.PHASECHK.TRANS64.TRYWAIT P0, [R3+URZ+0x28c50], R0 ;  /* 0x028c5000030075a7 */ /* 0x000066000800017f */
[----:B-1----:R-:W-:Y:S05]  /*10ff0*/  @!P0 NANOSLEEP.SYNCS 0x989680 ;  /* 0x009896800000895d */ /* 0x002fea0003900000 */
[----:B------:R-:W1:Y:S02]  /*11000*/  @!P0 SYNCS.PHASECHK.TRANS64 P0, [R3+URZ+0x28c50], R0 ;  /* 0x028c5000030085a7 */ /* 0x000e64000800007f */
[----:B-1----:R-:W-:Y:S05]  /*11010*/  @!P0 BRA `(.L_x_394) ;  /* 0xfffffffc00ec8947 */ /* 0x002fea000383ffff */
[----:B------:R-:W-:Y:S05]  /*11020*/  BRA `(.L_x_574) ;  /* 0xffffff0800407947 */ /* 0x000fea000383ffff */
.L_x_399:
[----:B-1----:R-:W-:-:S04]  /*11030*/  IMAD.U32 R3, RZ, RZ, UR6 ;  /* 0x00000006ff037e24 */ /* 0x002fc8000f8e00ff */
[----:B------:R1:W2:Y:S03]  /*11040*/  SYNCS.PHASECHK.TRANS64.TRYWAIT P0, [R3+URZ+0x28c50], R0 ;  /* 0x028c5000030075a7 */ /* 0x0002a6000800017f */
[----:B--2---:R-:W-:Y:S05]  /*11050*/  @!P0 NANOSLEEP.SYNCS 0x989680 ;  /* 0x009896800000895d */ /* 0x004fea0003900000 */
[----:B------:R-:W2:Y:S02]  /*11060*/  @!P0 SYNCS.PHASECHK.TRANS64 P0, [R3+URZ+0x28c50], R0 ;  /* 0x028c5000030085a7 */ /* 0x000ea4000800007f */
[----:B--2---:R-:W-:Y:S05]  /*11070*/  @!P0 BRA `(.L_x_399) ;  /* 0xfffffffc00ec8947 */ /* 0x004fea000383ffff */
[----:B------:R-:W-:Y:S05]  /*11080*/  BRA `(.L_x_398) ;  /* 0xffffff14004c7947 */ /* 0x000fea000383ffff */
.L_x_402:
[----:B0-----:R-:W-:-:S04]  /*11090*/  IMAD.U32 R3, RZ, RZ, UR42 ;  /* 0x0000002aff037e24 */ /* 0x001fc8000f8e00ff */
[----:B------:R0:W1:Y:S03]  /*110a0*/  SYNCS.PHASECHK.TRANS64.TRYWAIT P1, [R3+URZ+0x28c00], R0 ;  /* 0x028c0000030075a7 */ /* 0x000066000802017f */
[----:B-1----:R-:W-:Y:S05]  /*110b0*/  @!P1 NANOSLEEP.SYNCS 0x989680 ;  /* 0x009896800000995d */ /* 0x002fea0003900000 */
[----:B------:R-:W1:Y:S02]  /*110c0*/  @!P1 SYNCS.PHASECHK.TRANS64 P1, [R3+URZ+0x28c00], R0 ;  /* 0x028c0000030095a7 */ /* 0x000e64000802007f */
[----:B-1----:R-:W-:Y:S05]  /*110d0*/  @!P1 BRA `(.L_x_402) ;  /* 0xfffffffc00ec9947 */ /* 0x002fea000383ffff */
[----:B------:R-:W-:Y:S05]  /*110e0*/  BRA `(.L_x_575) ;  /* 0xffffff2000ac7947 */ /* 0x000fea000383ffff */
.L_x_406:
[----:B--2---:R2:W3:Y:S02]  /*110f0*/  SYNCS.PHASECHK.TRANS64.TRYWAIT P1, [R7+URZ+0x28c30], R8 ;  /* 0x028c3008070075a7 */ /* 0x0044e4000802017f */
[----:B---3--:R-:W-:Y:S05]  /*11100*/  @!P1 NANOSLEEP.SYNCS 0x989680 ;  /* 0x009896800000995d */ /* 0x008fea0003900000 */
[----:B------:R-:W3:Y:S02]  /*11110*/  @!P1 SYNCS.PHASECHK.TRANS64 P1, [R7+URZ+0x28c30], R8 ;  /* 0x028c3008070095a7 */ /* 0x000ee4000802007f */
[----:B---3--:R-:W-:Y:S05]  /*11120*/  @!P1 BRA `(.L_x_406) ;  /* 0xfffffffc00f09947 */ /* 0x008fea000383ffff */
[----:B------:R-:W-:Y:S05]  /*11130*/  BRA `(.L_x_405) ;  /* 0xffffff2000c87947 */ /* 0x000fea000383ffff */
.L_x_410:
[----:B----4-:R4:W0:Y:S02]  /*11140*/  SYNCS.PHASECHK.TRANS64.TRYWAIT P2, [R7+URZ+0x28c50], R8 ;  /* 0x028c5008070075a7 */ /* 0x010824000804017f */
[----:B0-----:R-:W-:Y:S05]  /*11150*/  @!P2 NANOSLEEP.SYNCS 0x989680 ;  /* 0x009896800000a95d */ /* 0x001fea0003900000 */
[----:B------:R-:W0:Y:S02]  /*11160*/  @!P2 SYNCS.PHASECHK.TRANS64 P2, [R7+URZ+0x28c50], R8 ;  /* 0x028c50080700a5a7 */ /* 0x000e24000804007f */
[----:B0-----:R-:W-:Y:S05]  /*11170*/  @!P2 BRA `(.L_x_410) ;  /* 0xfffffffc00f0a947 */ /* 0x001fea000383ffff */
[----:B------:R-:W-:Y:S05]  /*11180*/  BRA `(.L_x_409) ;  /* 0xffffff3400dc7947 */ /* 0x000fea000383ffff */
.L_x_415:
[----:B--2---:R-:W-:-:S04]  /*11190*/  IMAD.U32 R3, RZ, RZ, UR23 ;  /* 0x00000017ff037e24 */ /* 0x004fc8000f8e00ff */
[----:B------:R2:W3:Y:S03]  /*111a0*/  SYNCS.PHASECHK.TRANS64.TRYWAIT P3, [R3+URZ+0x28c30], R8 ;  /* 0x028c3008030075a7 */ /* 0x0004e6000806017f */
[----:B---3--:R-:W-:Y:S05]  /*111b0*/  @!P3 NANOSLEEP.SYNCS 0x989680 ;  /* 0x009896800000b95d */ /* 0x008fea0003900000 */
[----:B------:R-:W3:Y:S02]  /*111c0*/  @!P3 SYNCS.PHASECHK.TRANS64 P3, [R3+URZ+0x28c30], R8 ;  /* 0x028c30080300b5a7 */ /* 0x000ee4000806007f */
[----:B---3--:R-:W-:Y:S05]  /*111d0*/  @!P3 BRA `(.L_x_415) ;  /* 0xfffffffc00ecb947 */ /* 0x008fea000383ffff */
[----:B------:R-:W-:Y:S05]  /*111e0*/  BRA `(.L_x_414) ;  /* 0xffffff3800b87947 */ /* 0x000fea000383ffff */
.L_x_419:
[----:B---3--:R3:W4:Y:S02]  /*111f0*/  SYNCS.PHASECHK.TRANS64.TRYWAIT P3, [R173+URZ+0x28c50], R8 ;  /* 0x028c5008ad0075a7 */ /* 0x008724000806017f */
[----:B----4-:R-:W-:Y:S05]  /*11200*/  @!P3 NANOSLEEP.SYNCS 0x989680 ;  /* 0x009896800000b95d */ /* 0x010fea0003900000 */
[----:B------:R-:W4:Y:S02]  /*11210*/  @!P3 SYNCS.PHASECHK.TRANS64 P3, [R173+URZ+0x28c50], R8 ;  /* 0x028c5008ad00b5a7 */ /* 0x000f24000806007f */
[----:B----4-:R-:W-:Y:S05]  /*11220*/  @!P3 BRA `(.L_x_419) ;  /* 0xfffffffc00f0b947 */ /* 0x010fea000383ffff */
[----:B------:R-:W-:Y:S05]  /*11230*/  BRA `(.L_x_418) ;  /* 0xffffff5000ec7947 */ /* 0x000fea000383ffff */
.L_x_455:
[----:B------:R-:W1:Y:S01]  /*11240*/  S2R R4, SR_TID.X ;  /* 0x0000000000047919 */ /* 0x000e620000002100 */
[----:B------:R-:W-:Y:S01]  /*11250*/  BSSY B0, `(.L_x_576) ;  /* 0x000000a000007945 */ /* 0x000fe20003800000 */
[----:B0-----:R-:W-:Y:S02]  /*11260*/  IMAD.MOV.U32 R12, RZ, RZ, RZ ;  /* 0x000000ffff0c7224 */ /* 0x001fe400078e00ff */
[----:B------:R-:W-:Y:S02]  /*11270*/  IMAD.MOV.U32 R11, RZ, RZ, 0x1f ;  /* 0x0000001fff0b7424 */ /* 0x000fe400078e00ff */
[----:B------:R-:W-:Y:S01]  /*11280*/  IMAD.MOV.U32 R15, RZ, RZ, -0x1 ;  /* 0xffffffffff0f7424 */ /* 0x000fe200078e00ff */
[----:B-1----:R-:W-:-:S04]  /*11290*/  SHF.R.U32.HI R4, RZ, 0x5, R4 ;  /* 0x00000005ff047819 */ /* 0x002fc80000011604 */
[----:B------:R-:W-:-:S05]  /*112a0*/  LOP3.LUT R4, R4, 0x3, RZ, 0xc0, !PT ;  /* 0x0000000304047812 */ /* 0x000fca00078ec0ff */
[----:B------:R-:W-:-:S07]  /*112b0*/  IMAD.MOV.U32 R13, RZ, RZ, R4 ;  /* 0x000000ffff0d7224 */ /* 0x000fce00078e0004 */
[----:B------:R-:W-:Y:S05]  /*112c0*/  WARPSYNC.COLLECTIVE R15, `(.L_x_577) ;  /* 0x000000000f087348 */ /* 0x000fea0003c00000 */
[----:B------:R0:W1:Y:S02]  /*112d0*/  SHFL.IDX P6, R14, R13, R12, R11 ;  /* 0x0000000c0d0e7389 */ /* 0x00006400000c000b */
[----:B01----:R-:W-:Y:S01]  /*112e0*/  ENDCOLLECTIVE ;  /* 0x000000000000791b */ /* 0x003fe20003800000 */
.L_x_577:
[----:B------:R-:W-:Y:S05]  /*112f0*/  BSYNC B0 ;  /* 0x0000000000007941 */ /* 0x000fea0003800000 */
.L_x_576:
[----:B------:R-:W-:Y:S05]  /*11300*/  BRA `(.L_x_578) ;  /* 0xffffffa4009c7947 */ /* 0x000fea000383ffff */
.L_x_457:
[----:B------:R-:W-:Y:S01]  /*11310*/  BSSY B0, `(.L_x_579) ;  /* 0x0000006000007945 */ /* 0x000fe20003800000 */
[----:B------:R-:W-:-:S07]  /*11320*/  IMAD.MOV.U32 R15, RZ, RZ, -0x1 ;  /* 0xffffffffff0f7424 */ /* 0x000fce00078e00ff */
[----:B012---:R-:W-:Y:S05]  /*11330*/  WARPSYNC.COLLECTIVE R15, `(.L_x_580) ;  /* 0x000000000f0c7348 */ /* 0x007fea0003c00000 */
[----:B------:R-:W-:Y:S02]  /*11340*/  ELECT P6, UR62, PT ;  /* 0x00000000003e782f */ /* 0x000fe400038c0000 */
[----:B------:R-:W-:Y:S01]  /*11350*/  MOV R14, UR62 ;  /* 0x0000003e000e7c02 */ /* 0x000fe20008000f00 */
[----:B012---:R-:W-:Y:S10]  /*11360*/  ENDCOLLECTIVE ;  /* 0x000000000000791b */ /* 0x007ff40003800000 */
.L_x_580:
[----:B------:R-:W-:Y:S05]  /*11370*/  BSYNC B0 ;  /* 0x0000000000007941 */ /* 0x000fea0003800000 */
.L_x_579:
[----:B------:R-:W-:Y:S05]  /*11380*/  BRA `(.L_x_581) ;  /* 0xffffffa400a07947 */ /* 0x000fea000383ffff */
.L_x_459:
[----:B--2---:R2:W3:Y:S02]  /*11390*/  SYNCS.PHASECHK.TRANS64.TRYWAIT P0, [R0+URZ+0x28c40], R2 ;  /* 0x028c4002000075a7 */ /* 0x0044e4000800017f */
[----:B---3--:R-:W-:Y:S05]  /*113a0*/  @!P0 NANOSLEEP.SYNCS 0x989680 ;  /* 0x009896800000895d */ /* 0x008fea0003900000 */
[----:B------:R-:W3:Y:S02]  /*113b0*/  @!P0 SYNCS.PHASECHK.TRANS64 P0, [R0+URZ+0x28c40], R2 ;  /* 0x028c4002000085a7 */ /* 0x000ee4000800007f */
[----:B---3--:R-:W-:Y:S05]  /*113c0*/  @!P0 BRA `(.L_x_459) ;  /* 0xfffffffc00f08947 */ /* 0x008fea000383ffff */
[----:B------:R-:W-:Y:S05]  /*113d0*/  BRA `(.L_x_582) ;  /* 0xffffffa8000c7947 */ /* 0x000fea000383ffff */
.L_x_463:
[----:B------:R-:W2:Y:S01]  /*113e0*/  LDL.LU R11, [R1+0x38] ;  /* 0x00003800010b7983 */ /* 0x000ea20000300800 */
[----:B------:R-:W-:Y:S02]  /*113f0*/  IMAD.MOV.U32 R13, RZ, RZ, R2 ;  /* 0x000000ffff0d7224 */ /* 0x000fe400078e0002 */
[----:B------:R-:W-:Y:S02]  /*11400*/  IMAD.MOV.U32 R12, RZ, RZ, RZ ;  /* 0x000000ffff0c7224 */ /* 0x000fe400078e00ff */
[----:B------:R-:W-:Y:S02]  /*11410*/  IMAD.MOV.U32 R15, RZ, RZ, -0x1 ;  /* 0xffffffffff0f7424 */ /* 0x000fe400078e00ff */
[----:B------:R-:W-:Y:S02]  /*11420*/  IMAD R17, R17, 0x40, R8 ;  /* 0x0000004011117824 */ /* 0x000fe400078e0208 */
[----:B--2---:R-:W-:Y:S02]  /*11430*/  IMAD R0, R11, R7, RZ ;  /* 0x000000070b007224 */ /* 0x004fe400078e02ff */
[----:B------:R-:W-:-:S02]  /*11440*/  IMAD.MOV.U32 R11, RZ, RZ, 0x181f ;  /* 0x0000181fff0b7424 */ /* 0x000fc400078e00ff */
[C---:B------:R-:W-:Y:S01]  /*11450*/  VIADD R7, R17.reuse, 0x10 ;  /* 0x0000001011077836 */ /* 0x040fe20000000000 */
[----:B------:R-:W-:-:S13]  /*11460*/  ISETP.GE.AND P1, PT, R17, R0, PT ;  /* 0x000000001100720c */ /* 0x000fda0003f26270 */
[----:B-----5:R-:W-:Y:S05]  /*11470*/  WARPSYNC.COLLECTIVE R15, `(.L_x_583) ;  /* 0x000000000f087348 */ /* 0x020fea0003c00000 */
[----:B------:R0:W1:Y:S02]  /*11480*/  SHFL.IDX P6, R14, R13, R12, R11 ;  /* 0x0000000c0d0e7389 */ /* 0x00006400000c000b */
[----:B01---5:R-:W-:Y:S01]  /*11490*/  ENDCOLLECTIVE ;  /* 0x000000000000791b */ /* 0x023fe20003800000 */
.L_x_583:
[----:B------:R-:W-:Y:S02]  /*114a0*/  IMAD.MOV.U32 R13, RZ, RZ, R3 ;  /* 0x000000ffff0d7224 */ /* 0x000fe400078e0003 */
[----:B------:R-:W-:-:S07]  /*114b0*/  IMAD.MOV.U32 R4, RZ, RZ, R14 ;  /* 0x000000ffff047224 */ /* 0x000fce00078e000e */
[----:B------:R-:W-:Y:S05]  /*114c0*/  WARPSYNC.COLLECTIVE R15, `(.L_x_584) ;  /* 0x000000000f087348 */ /* 0x000fea0003c00000 */
[----:B------:R0:W1:Y:S02]  /*114d0*/  SHFL.IDX P6, R14, R13, R12, R11 ;  /* 0x0000000c0d0e7389 */ /* 0x00006400000c000b */
[----:B01----:R-:W-:Y:S01]  /*114e0*/  ENDCOLLECTIVE ;  /* 0x000000000000791b */ /* 0x003fe20003800000 */
.L_x_584:
[----:B------:R-:W-:Y:S02]  /*114f0*/  IMAD.MOV.U32 R13, RZ, RZ, R2 ;  /* 0x000000ffff0d7224 */ /* 0x000fe400078e0002 */
[----:B------:R-:W-:Y:S02]  /*11500*/  IMAD.MOV.U32 R12, RZ, RZ, 0x1 ;  /* 0x00000001ff0c7424 */ /* 0x000fe400078e00ff */
[----:B------:R-:W-:-:S07]  /*11510*/  IMAD.MOV.U32 R5, RZ, RZ, R14 ;  /* 0x000000ffff057224 */ /* 0x000fce00078e000e */
[----:B------:R-:W-:Y:S05]  /*11520*/  WARPSYNC.COLLECTIVE R15, `(.L_x_585) ;  /* 0x000000000f087348 */ /* 0x000fea0003c00000 */
[----:B------:R0:W1:Y:S02]  /*11530*/  SHFL.IDX P6, R14, R13, R12, R11 ;  /* 0x0000000c0d0e7389 */ /* 0x00006400000c000b */
[----:B01----:R-:W-:Y:S01]  /*11540*/  ENDCOLLECTIVE ;  /* 0x000000000000791b */ /* 0x003fe20003800000 */
.L_x_585:
        /* <DEDUP_REMOVED lines=10> */
.L_x_586:
        /* <DEDUP_REMOVED lines=11> */
.L_x_587:
        /* <DEDUP_REMOVED lines=10> */
.L_x_588:
[----:B------:R-:W-:Y:S01]  /*11740*/  @!PT LDS RZ, [RZ] ;  /* 0x00000000fffff984 */ /* 0x000fe20000000800 */
[----:B------:R-:W-:Y:S01]  /*11750*/  @!PT LDS RZ, [RZ] ;  /* 0x00000000fffff984 */ /* 0x000fe20000000800 */
[----:B------:R-:W-:Y:S01]  /*11760*/  @!PT LDS RZ, [RZ] ;  /* 0x00000000fffff984 */ /* 0x000fe20000000800 */
[----:B------:R0:W-:Y:S01]  /*11770*/  @!P1 LDGSTS.E.BYPASS.LTC128B.128 [R9+0x20c00], desc[UR40][R4.64], !P0 ;  /* 0x20c0000004099fae */ /* 0x0001e2000c101d68 */
[----:B------:R-:W-:Y:S02]  /*11780*/  IMAD.MOV.U32 R13, RZ, RZ, R2 ;  /* 0x000000ffff0d7224 */ /* 0x000fe400078e0002 */
[----:B0-----:R-:W-:Y:S02]  /*11790*/  VIADD R4, R17, 0x20 ;  /* 0x0000002011047836 */ /* 0x001fe40000000000 */
[----:B------:R-:W-:-:S03]  /*117a0*/  IMAD.MOV.U32 R12, RZ, RZ, 0x3 ;  /* 0x00000003ff0c7424 */ /* 0x000fc600078e00ff */
[----:B------:R-:W-:Y:S01]  /*117b0*/  ISETP.GE.AND P1, PT, R4, R0, PT ;  /* 0x000000000400720c */ /* 0x000fe20003f26270 */
[----:B------:R-:W-:-:S12]  /*117c0*/  IMAD.MOV.U32 R4, RZ, RZ, R14 ;  /* 0x000000ffff047224 */ /* 0x000fd800078e000e */
[----:B------:R-:W-:Y:S05]  /*117d0*/  WARPSYNC.COLLECTIVE R15, `(.L_x_589) ;  /* 0x000000000f087348 */ /* 0x000fea0003c00000 */
[----:B------:R0:W1:Y:S02]  /*117e0*/  SHFL.IDX P6, R14, R13, R12, R11 ;  /* 0x0000000c0d0e7389 */ /* 0x00006400000c000b */
[----:B01----:R-:W-:Y:S01]  /*117f0*/  ENDCOLLECTIVE ;  /* 0x000000000000791b */ /* 0x003fe20003800000 */
.L_x_589:
[----:B------:R-:W-:-:S05]  /*11800*/  @!P1 LEA R5, P2, R10, R4, 0x1 ;  /* 0x000000040a059211 */ /* 0x000fca00078408ff */
[----:B------:R-:W-:Y:S02]  /*11810*/  @!P1 IMAD.X R4, RZ, RZ, R6, P2 ;  /* 0x000000ffff049224 */ /* 0x000fe400010e0606 */
[----:B------:R-:W-:-:S03]  /*11820*/  IMAD.MOV.U32 R13, RZ, RZ, R3 ;  /* 0x000000ffff0d7224 */ /* 0x000fc600078e0003 */
[----:B------:R-:W-:-:S04]  /*11830*/  @!P1 LOP3.LUT R5, R5, R4, RZ, 0x3c, !PT ;  /* 0x0000000405059212 */ /* 0x000fc800078e3cff */
        /* <DEDUP_REMOVED lines=10> */
.L_x_590:
[----:B------:R-:W-:Y:S01]  /*118e0*/  IMAD.MOV.U32 R3, RZ, RZ, R14 ;  /* 0x000000ffff037224 */ /* 0x000fe200078e000e */
[----:B------:R-:W-:Y:S06]  /*118f0*/  BRA `(.L_x_591) ;  /* 0xffffffac00707947 */ /* 0x000fec000383ffff */
.L_x_466:
[----:B0-----:R-:W2:Y:S02]  /*11900*/  LDL R2, [R1+0x4] ;  /* 0x0000040001027983 */ /* 0x001ea40000100800 */
[----:B--2---:R0:W1:Y:S02]  /*11910*/  SYNCS.PHASECHK.TRANS64.TRYWAIT P0, [R2+URZ+0x28c20], R0 ;  /* 0x028c2000020075a7 */ /* 0x004064000800017f */
[----:B-1----:R-:W-:Y:S05]  /*11920*/  @!P0 NANOSLEEP.SYNCS 0x989680 ;  /* 0x009896800000895d */ /* 0x002fea0003900000 */
[----:B------:R-:W1:Y:S02]  /*11930*/  @!P0 SYNCS.PHASECHK.TRANS64 P0, [R2+URZ+0x28c20], R0 ;  /* 0x028c2000020085a7 */ /* 0x000e64000800007f */
[----:B-1----:R-:W-:Y:S05]  /*11940*/  @!P0 BRA `(.L_x_466) ;  /* 0xfffffffc00ec8947 */ /* 0x002fea000383ffff */
[----:B------:R-:W-:Y:S05]  /*11950*/  BRA `(.L_x_592) ;  /* 0xffffffac00d07947 */ /* 0x000fea000383ffff */
.L_x_470:
[----:B0-----:R0:W1:Y:S02]  /*11960*/  SYNCS.PHASECHK.TRANS64.TRYWAIT P0, [R3+URZ+0x28c60], R0 ;  /* 0x028c6000030075a7 */ /* 0x001064000800017f */
[----:B-1----:R-:W-:Y:S05]  /*11970*/  @!P0 NANOSLEEP.SYNCS 0x989680 ;  /* 0x009896800000895d */ /* 0x002fea0003900000 */
[----:B------:R-:W1:Y:S02]  /*11980*/  @!P0 SYNCS.PHASECHK.TRANS64 P0, [R3+URZ+0x28c60], R0 ;  /* 0x028c6000030085a7 */ /* 0x000e64000800007f */
[----:B-1----:R-:W-:Y:S05]  /*11990*/  @!P0 BRA `(.L_x_470) ;  /* 0xfffffffc00f08947 */ /* 0x002fea000383ffff */
[----:B------:R-:W-:Y:S05]  /*119a0*/  BRA `(.L_x_593) ;  /* 0xffffffb000007947 */ /* 0x000fea000383ffff */
.L_x_489:
[----:B-1----:R1:W2:Y:S02]  /*119b0*/  SYNCS.PHASECHK.TRANS64.TRYWAIT P0, [R3+URZ+0x28c40], R2 ;  /* 0x028c4002030075a7 */ /* 0x0022a4000800017f */
[----:B--2---:R-:W-:Y:S05]  /*119c0*/  @!P0 NANOSLEEP.SYNCS 0x989680 ;  /* 0x009896800000895d */ /* 0x004fea0003900000 */
[----:B------:R-:W2:Y:S02]  /*119d0*/  @!P0 SYNCS.PHASECHK.TRANS64 P0, [R3+URZ+0x28c40], R2 ;  /* 0x028c4002030085a7 */ /* 0x000ea4000800007f */
[----:B--2---:R-:W-:Y:S05]  /*119e0*/  @!P0 BRA `(.L_x_489) ;  /* 0xfffffffc00f08947 */ /* 0x004fea000383ffff */
[----:B------:R-:W-:Y:S05]  /*119f0*/  BRA `(.L_x_594) ;  /* 0xffffffbc00307947 */ /* 0x000fea000383ffff */
.L_x_494:
[----:B0-----:R0:W2:Y:S02]  /*11a00*/  SYNCS.PHASECHK.TRANS64.TRYWAIT P0, [R3+URZ+0x28c60], R2 ;  /* 0x028c6002030075a7 */ /* 0x0010a4000800017f */
[----:B--2---:R-:W-:Y:S05]  /*11a10*/  @!P0 NANOSLEEP.SYNCS 0x989680 ;  /* 0x009896800000895d */ /* 0x004fea0003900000 */
[----:B------:R-:W2:Y:S02]  /*11a20*/  @!P0 SYNCS.PHASECHK.TRANS64 P0, [R3+URZ+0x28c60], R2 ;  /* 0x028c6002030085a7 */ /* 0x000ea4000800007f */
[----:B--2---:R-:W-:Y:S05]  /*11a30*/  @!P0 BRA `(.L_x_494) ;  /* 0xfffffffc00f08947 */ /* 0x004fea000383ffff */
[----:B------:R-:W-:Y:S05]  /*11a40*/  BRA `(.L_x_595) ;  /* 0xffffffbc00b87947 */ /* 0x000fea000383ffff */
.L_x_509:
[----:B0-----:R0:W1:Y:S02]  /*11a50*/  SYNCS.PHASECHK.TRANS64.TRYWAIT P0, [R4+URZ+0x28c40], R2 ;  /* 0x028c4002040075a7 */ /* 0x001064000800017f */
[----:B-1----:R-:W-:Y:S05]  /*11a60*/  @!P0 NANOSLEEP.SYNCS 0x989680 ;  /* 0x009896800000895d */ /* 0x002fea0003900000 */
[----:B------:R-:W1:Y:S02]  /*11a70*/  @!P0 SYNCS.PHASECHK.TRANS64 P0, [R4+URZ+0x28c40], R2 ;  /* 0x028c4002040085a7 */ /* 0x000e64000800007f */
[----:B-1----:R-:W-:Y:S05]  /*11a80*/  @!P0 BRA `(.L_x_509) ;  /* 0xfffffffc00f08947 */ /* 0x002fea000383ffff */
[----:B------:R-:W-:Y:S05]  /*11a90*/  BRA `(.L_x_596) ;  /* 0xffffffc800c87947 */ /* 0x000fea000383ffff */
.L_x_514:
[----:B-1----:R1:W2:Y:S02]  /*11aa0*/  SYNCS.PHASECHK.TRANS64.TRYWAIT P0, [R4+URZ+0x28c60], R2 ;  /* 0x028c6002040075a7 */ /* 0x0022a4000800017f */
[----:B--2---:R-:W-:Y:S05]  /*11ab0*/  @!P0 NANOSLEEP.SYNCS 0x989680 ;  /* 0x009896800000895d */ /* 0x004fea0003900000 */
[----:B------:R-:W2:Y:S02]  /*11ac0*/  @!P0 SYNCS.PHASECHK.TRANS64 P0, [R4+URZ+0x28c60], R2 ;  /* 0x028c6002040085a7 */ /* 0x000ea4000800007f */
[----:B--2---:R-:W-:Y:S05]  /*11ad0*/  @!P0 BRA `(.L_x_514) ;  /* 0xfffffffc00f08947 */ /* 0x004fea000383ffff */
[----:B------:R-:W-:Y:S05]  /*11ae0*/  BRA `(.L_x_597) ;  /* 0xffffffcc004c7947 */ /* 0x000fea000383ffff */
.L_x_529:
[----:B-1----:R1:W2:Y:S02]  /*11af0*/  SYNCS.PHASECHK.TRANS64.TRYWAIT P0, [R4+URZ+0x28c40], R2 ;  /* 0x028c4002040075a7 */ /* 0x0022a4000800017f */
[----:B--2---:R-:W-:Y:S05]  /*11b00*/  @!P0 NANOSLEEP.SYNCS 0x989680 ;  /* 0x009896800000895d */ /* 0x004fea0003900000 */
[----:B------:R-:W2:Y:S02]  /*11b10*/  @!P0 SYNCS.PHASECHK.TRANS64 P0, [R4+URZ+0x28c40], R2 ;  /* 0x028c4002040085a7 */ /* 0x000ea4000800007f */
[----:B--2---:R-:W-:Y:S05]  /*11b20*/  @!P0 BRA `(.L_x_529) ;  /* 0xfffffffc00f08947 */ /* 0x004fea000383ffff */
[----:B------:R-:W-:Y:S05]  /*11b30*/  BRA `(.L_x_598) ;  /* 0xffffffd800387947 */ /* 0x000fea000383ffff */
.L_x_534:
[----:B0-----:R0:W2:Y:S02]  /*11b40*/  SYNCS.PHASECHK.TRANS64.TRYWAIT P0, [R4+URZ+0x28c60], R2 ;  /* 0x028c6002040075a7 */ /* 0x0010a4000800017f */
[----:B--2---:R-:W-:Y:S05]  /*11b50*/  @!P0 NANOSLEEP.SYNCS 0x989680 ;  /* 0x009896800000895d */ /* 0x004fea0003900000 */
[----:B------:R-:W2:Y:S02]  /*11b60*/  @!P0 SYNCS.PHASECHK.TRANS64 P0, [R4+URZ+0x28c60], R2 ;  /* 0x028c6002040085a7 */ /* 0x000ea4000800007f */
[----:B--2---:R-:W-:Y:S05]  /*11b70*/  @!P0 BRA `(.L_x_534) ;  /* 0xfffffffc00f08947 */ /* 0x004fea000383ffff */
[----:B------:R-:W-:Y:S05]  /*11b80*/  BRA `(.L_x_599) ;  /* 0xffffffd800c07947 */ /* 0x000fea000383ffff */
.L_x_550:
[----:B------:R-:W-:Y:S01]  /*11b90*/  BSSY B0, `(.L_x_600) ;  /* 0x0000008000007945 */ /* 0x000fe20003800000 */
[----:B------:R-:W-:Y:S02]  /*11ba0*/  IMAD.MOV.U32 R13, RZ, RZ, R16 ;  /* 0x000000ffff0d7224 */ /* 0x000fe400078e0010 */
[----:B0-----:R-:W-:Y:S02]  /*11bb0*/  IMAD.MOV.U32 R12, RZ, RZ, RZ ;  /* 0x000000ffff0c7224 */ /* 0x001fe400078e00ff */
[----:B------:R-:W-:Y:S02]  /*11bc0*/  IMAD.MOV.U32 R11, RZ, RZ, 0x1f ;  /* 0x0000001fff0b7424 */ /* 0x000fe400078e00ff */
[----:B------:R-:W-:-:S07]  /*11bd0*/  IMAD.MOV.U32 R15, RZ, RZ, -0x1 ;  /* 0xffffffffff0f7424 */ /* 0x000fce00078e00ff */
[----:B-1---5:R-:W-:Y:S05]  /*11be0*/  WARPSYNC.COLLECTIVE R15, `(.L_x_601) ;  /* 0x000000000f087348 */ /* 0x022fea0003c00000 */
[----:B------:R0:W2:Y:S02]  /*11bf0*/  SHFL.IDX P6, R14, R13, R12, R11 ;  /* 0x0000000c0d0e7389 */ /* 0x0000a400000c000b */
[----:B012--5:R-:W-:Y:S01]  /*11c00*/  ENDCOLLECTIVE ;  /* 0x000000000000791b */ /* 0x027fe20003800000 */
.L_x_601:
[----:B------:R-:W-:Y:S05]  /*11c10*/  BSYNC B0 ;  /* 0x0000000000007941 */ /* 0x000fea0003800000 */
.L_x_600:
[----:B------:R-:W-:Y:S02]  /*11c20*/  IMAD.MOV.U32 R13, RZ, RZ, R16 ;  /* 0x000000ffff0d7224 */ /* 0x000fe400078e0010 */
[----:B------:R-:W-:Y:S02]  /*11c30*/  IMAD.MOV.U32 R12, RZ, RZ, 0x1 ;  /* 0x00000001ff0c7424 */ /* 0x000fe400078e00ff */
[----:B------:R-:W-:Y:S02]  /*11c40*/  IMAD.MOV.U32 R11, RZ, RZ, 0x1f ;  /* 0x0000001fff0b7424 */ /* 0x000fe400078e00ff */
[----:B------:R-:W-:Y:S02]  /*11c50*/  IMAD.MOV.U32 R15, RZ, RZ, -0x1 ;  /* 0xffffffffff0f7424 */ /* 0x000fe400078e00ff */
[----:B------:R-:W-:Y:S02]  /*11c60*/  IMAD.IADD R5, R19, 0x1, R6 ;  /* 0x0000000113057824 */ /* 0x000fe400078e0206 */
[----:B------:R-:W-:-:S07]  /*11c70*/  IMAD.MOV.U32 R0, RZ, RZ, R14 ;  /* 0x000000ffff007224 */ /* 0x000fce00078e000e */
[----:B------:R-:W-:Y:S05]  /*11c80*/  WARPSYNC.COLLECTIVE R15, `(.L_x_602) ;  /* 0x000000000f087348 */ /* 0x000fea0003c00000 */
[----:B------:R0:W1:Y:S02]  /*11c90*/  SHFL.IDX P6, R14, R13, R12, R11 ;  /* 0x0000000c0d0e7389 */ /* 0x00006400000c000b */
[----:B01----:R-:W-:Y:S01]  /*11ca0*/  ENDCOLLECTIVE ;  /* 0x000000000000791b */ /* 0x003fe20003800000 */
.L_x_602:
[----:B------:R-:W-:Y:S02]  /*11cb0*/  ULDC UR4, c[0x0][0xc3c] ;  /* 0x00030f0000047ab9 */ /* 0x000fe40000000800 */
[----:B------:R-:W-:-:S13]  /*11cc0*/  ISETP.GE.OR P1, PT, R5, UR4, !P0 ;  /* 0x0000000405007c0c */ /* 0x000fda000c726670 */
[----:B------:R-:W0:Y:S01]  /*11cd0*/  @!P1 LDC.64 R2, c[0x0][0xc80] ;  /* 0x00032000ff029b82 */ /* 0x000e220000000a00 */
[----:B------:R-:W-:Y:S02]  /*11ce0*/  IMAD.MOV.U32 R11, RZ, RZ, RZ ;  /* 0x000000ffff0b7224 */ /* 0x000fe400078e00ff */
[----:B------:R-:W-:Y:S02]  /*11cf0*/  IMAD.MOV.U32 R4, RZ, RZ, R14 ;  /* 0x000000ffff047224 */ /* 0x000fe400078e000e */
[----:B0-----:R-:W-:-:S06]  /*11d00*/  @!P1 IMAD.WIDE R2, R5, 0x4, R2 ;  /* 0x0000000405029825 */ /* 0x001fcc00078e0202 */
[----:B------:R0:W2:Y:S01]  /*11d10*/  @!P1 LDG.E R3, desc[UR40][R2.64] ;  /* 0x0000002802039981 */ /* 0x0000a2000c1e1900 */
[C---:B------:R-:W-:Y:S02]  /*11d20*/  ISETP.GE.U32.AND P2, PT, R6.reuse, 0x2, PT ;  /* 0x000000020600780c */ /* 0x040fe40003f46070 */
[C---:B------:R-:W-:Y:S02]  /*11d30*/  ISETP.GE.U32.AND P3, PT, R6.reuse, 0x4, PT ;  /* 0x000000040600780c */ /* 0x040fe40003f66070 */
[C---:B------:R-:W-:Y:S02]  /*11d40*/  ISETP.GE.U32.AND P4, PT, R6.reuse, 0x8, PT ;  /* 0x000000080600780c */ /* 0x040fe40003f86070 */
[C---:B------:R-:W-:Y:S01]  /*11d50*/  ISETP.GE.U32.AND P5, PT, R6.reuse, 0x10, PT ;  /* 0x000000100600780c */ /* 0x040fe20003fa6070 */
[----:B0-----:R-:W-:Y:S02]  /*11d60*/  IMAD.MOV.U32 R2, RZ, RZ, RZ ;  /* 0x000000ffff027224 */ /* 0x001fe400078e00ff */
[----:B--2---:R-:W-:Y:S01]  /*11d70*/  @!P1 IMAD.MOV.U32 R2, RZ, RZ, R3 ;  /* 0x000000ffff029224 */ /* 0x004fe200078e0003 */
[----:B------:R-:W-:-:S03]  /*11d80*/  ISETP.NE.AND P1, PT, R6, RZ, PT ;  /* 0x000000ff0600720c */ /* 0x000fc60003f25270 */
[----:B------:R-:W-:-:S10]  /*11d90*/  IMAD.MOV.U32 R13, RZ, RZ, R2 ;  /* 0x000000ffff0d7224 */ /* 0x000fd400078e0002 */
[----:B------:R-:W-:Y:S05]  /*11da0*/  WARPSYNC.COLLECTIVE R15, `(.L_x_603) ;  /* 0x000000000f087348 */ /* 0x000fea0003c00000 */
[----:B------:R0:W1:Y:S02]  /*11db0*/  SHFL.UP P6, R14, R13, R12, R11 ;  /* 0x0400000c0d0e7389 */ /* 0x00006400000c000b */
[----:B01----:R-:W-:Y:S01]  /*11dc0*/  ENDCOLLECTIVE ;  /* 0x000000000000791b */ /* 0x003fe20003800000 */
.L_x_603:
[----:B------:R-:W-:Y:S01]  /*11dd0*/  IMAD.MOV.U32 R12, RZ, RZ, 0x2 ;  /* 0x00000002ff0c7424 */ /* 0x000fe200078e00ff */
[----:B------:R-:W-:-:S05]  /*11de0*/  SEL R5, R14, RZ, P1 ;  /* 0x000000ff0e057207 */ /* 0x000fca0000800000 */
[----:B------:R-:W-:-:S04]  /*11df0*/  IMAD.IADD R3, R2, 0x1, R5 ;  /* 0x0000000102037824 */ /* 0x000fc800078e0205 */
[----:B------:R-:W-:-:S07]  /*11e00*/  IMAD.MOV.U32 R13, RZ, RZ, R3 ;  /* 0x000000ffff0d7224 */ /* 0x000fce00078e0003 */
[----:B------:R-:W-:Y:S05]  /*11e10*/  WARPSYNC.COLLECTIVE R15, `(.L_x_604) ;  /* 0x000000000f087348 */ /* 0x000fea0003c00000 */
[----:B------:R0:W1:Y:S02]  /*11e20*/  SHFL.UP P6, R14, R13, R12, R11 ;  /* 0x0400000c0d0e7389 */ /* 0x00006400000c000b */
[----:B01----:R-:W-:Y:S01]  /*11e30*/  ENDCOLLECTIVE ;  /* 0x000000000000791b */ /* 0x003fe20003800000 */
.L_x_604:
[----:B------:R-:W-:Y:S01]  /*11e40*/  IMAD.MOV.U32 R12, RZ, RZ, 0x4 ;  /* 0x00000004ff0c7424 */ /* 0x000fe200078e00ff */
[----:B------:R-:W-:-:S05]  /*11e50*/  SEL R14, R14, RZ, P2 ;  /* 0x000000ff0e0e7207 */ /* 0x000fca0001000000 */
[----:B------:R-:W-:-:S04]  /*11e60*/  IMAD.IADD R3, R3, 0x1, R14 ;  /* 0x0000000103037824 */ /* 0x000fc800078e020e */
[----:B------:R-:W-:-:S07]  /*11e70*/  IMAD.MOV.U32 R13, RZ, RZ, R3 ;  /* 0x000000ffff0d7224 */ /* 0x000fce00078e0003 */
[----:B------:R-:W-:Y:S05]  /*11e80*/  WARPSYNC.COLLECTIVE R15, `(.L_x_605) ;  /* 0x000000000f087348 */ /* 0x000fea0003c00000 */
[----:B------:R0:W1:Y:S02]  /*11e90*/  SHFL.UP P6, R14, R13, R12, R11 ;  /* 0x0400000c0d0e7389 */ /* 0x00006400000c000b */
[----:B01----:R-:W-:Y:S01]  /*11ea0*/  ENDCOLLECTIVE ;  /* 0x000000000000791b */ /* 0x003fe20003800000 */
.L_x_605:
[----:B------:R-:W-:Y:S01]  /*11eb0*/  IMAD.MOV.U32 R12, RZ, RZ, 0x8 ;  /* 0x00000008ff0c7424 */ /* 0x000fe200078e00ff */
[----:B------:R-:W-:-:S05]  /*11ec0*/  SEL R14, R14, RZ, P3 ;  /* 0x000000ff0e0e7207 */ /* 0x000fca0001800000 */
[----:B------:R-:W-:-:S04]  /*11ed0*/  IMAD.IADD R3, R3, 0x1, R14 ;  /* 0x0000000103037824 */ /* 0x000fc800078e020e */
[----:B------:R-:W-:-:S07]  /*11ee0*/  IMAD.MOV.U32 R13, RZ, RZ, R3 ;  /* 0x000000ffff0d7224 */ /* 0x000fce00078e0003 */
[----:B------:R-:W-:Y:S05]  /*11ef0*/  WARPSYNC.COLLECTIVE R15, `(.L_x_606) ;  /* 0x000000000f087348 */ /* 0x000fea0003c00000 */
[----:B------:R0:W1:Y:S02]  /*11f00*/  SHFL.UP P6, R14, R13, R12, R11 ;  /* 0x0400000c0d0e7389 */ /* 0x00006400000c000b */
[----:B01----:R-:W-:Y:S01]  /*11f10*/  ENDCOLLECTIVE ;  /* 0x000000000000791b */ /* 0x003fe20003800000 */
.L_x_606:
[----:B------:R-:W-:Y:S01]  /*11f20*/  IMAD.MOV.U32 R12, RZ, RZ, 0x10 ;  /* 0x00000010ff0c7424 */ /* 0x000fe200078e00ff */
[----:B------:R-:W-:-:S05]  /*11f30*/  SEL R14, R14, RZ, P4 ;  /* 0x000000ff0e0e7207 */ /* 0x000fca0002000000 */
[----:B------:R-:W-:-:S04]  /*11f40*/  IMAD.IADD R3, R3, 0x1, R14 ;  /* 0x0000000103037824 */ /* 0x000fc800078e020e */
[----:B------:R-:W-:-:S07]  /*11f50*/  IMAD.MOV.U32 R13, RZ, RZ, R3 ;  /* 0x000000ffff0d7224 */ /* 0x000fce00078e0003 */
[----:B------:R-:W-:Y:S05]  /*11f60*/  WARPSYNC.COLLECTIVE R15, `(.L_x_607) ;  /* 0x000000000f087348 */ /* 0x000fea0003c00000 */
[----:B------:R0:W1:Y:S02]  /*11f70*/  SHFL.UP P6, R14, R13, R12, R11 ;  /* 0x0400000c0d0e7389 */ /* 0x00006400000c000b */
[----:B01----:R-:W-:Y:S01]  /*11f80*/  ENDCOLLECTIVE ;  /* 0x000000000000791b */ /* 0x003fe20003800000 */
.L_x_607:
[----:B------:R-:W-:Y:S02]  /*11f90*/  IMAD.MOV.U32 R12, RZ, RZ, 0x1f ;  /* 0x0000001fff0c7424 */ /* 0x000fe400078e00ff */
[----:B------:R-:W-:Y:S01]  /*11fa0*/  IMAD.MOV.U32 R11, RZ, RZ, 0x1f ;  /* 0x0000001fff0b7424 */ /* 0x000fe200078e00ff */
[----:B------:R-:W-:-:S05]  /*11fb0*/  SEL R14, R14, RZ, P5 ;  /* 0x000000ff0e0e7207 */ /* 0x000fca0002800000 */
[----:B------:R-:W-:-:S04]  /*11fc0*/  IMAD.IADD R3, R3, 0x1, R14 ;  /* 0x0000000103037824 */ /* 0x000fc800078e020e */
[----:B------:R-:W-:-:S07]  /*11fd0*/  IMAD.MOV.U32 R13, RZ, RZ, R3 ;  /* 0x000000ffff0d7224 */ /* 0x000fce00078e0003 */
[----:B------:R-:W-:Y:S05]  /*11fe0*/  WARPSYNC.COLLECTIVE R15, `(.L_x_608) ;  /* 0x000000000f087348 */ /* 0x000fea0003c00000 */
[----:B------:R0:W1:Y:S02]  /*11ff0*/  SHFL.IDX P6, R14, R13, R12, R11 ;  /* 0x0000000c0d0e7389 */ /* 0x00006400000c000b */
[----:B01----:R-:W-:Y:S01]  /*12000*/  ENDCOLLECTIVE ;  /* 0x000000000000791b */ /* 0x003fe20003800000 */
.L_x_608:
[----:B------:R-:W-:Y:S05]  /*12010*/  BRA `(.L_x_609) ;  /* 0xffffffe400307947 */ /* 0x000fea000383ffff */
.L_x_555:
[----:B------:R-:W-:Y:S01]  /*12020*/  BSSY B0, `(.L_x_610) ;  /* 0x0000008000007945 */ /* 0x000fe20003800000 */
[----:B-----5:R-:W-:Y:S02]  /*12030*/  IMAD.MOV.U32 R13, RZ, RZ, R2 ;  /* 0x000000ffff0d7224 */ /* 0x020fe400078e0002 */
[----:B0-----:R-:W-:Y:S02]  /*12040*/  IMAD.MOV.U32 R12, RZ, RZ, 0x1 ;  /* 0x00000001ff0c7424 */ /* 0x001fe400078e00ff */
[----:B------:R-:W-:Y:S02]  /*12050*/  IMAD.MOV.U32 R11, RZ, RZ, RZ ;  /* 0x000000ffff0b7224 */ /* 0x000fe400078e00ff */
[----:B------:R-:W-:-:S07]  /*12060*/  IMAD.MOV.U32 R15, RZ, RZ, -0x1 ;  /* 0xffffffffff0f7424 */ /* 0x000fce00078e00ff */
[----:B-12---:R-:W-:Y:S05]  /*12070*/  WARPSYNC.COLLECTIVE R15, `(.L_x_611) ;  /* 0x000000000f087348 */ /* 0x006fea0003c00000 */
[----:B------:R0:W3:Y:S02]  /*12080*/  SHFL.UP P6, R14, R13, R12, R11 ;  /* 0x0400000c0d0e7389 */ /* 0x0000e400000c000b */
[----:B0123--:R-:W-:Y:S01]  /*12090*/  ENDCOLLECTIVE ;  /* 0x000000000000791b */ /* 0x00ffe20003800000 */
.L_x_611:
[----:B------:R-:W-:Y:S05]  /*120a0*/  BSYNC B0 ;  /* 0x0000000000007941 */ /* 0x000fea0003800000 */
.L_x_610:
[----:B------:R-:W-:Y:S01]  /*120b0*/  SEL R3, R14, RZ, P1 ;  /* 0x000000ff0e037207 */ /* 0x000fe20000800000 */
[----:B------:R-:W-:Y:S02]  /*120c0*/  IMAD.MOV.U32 R12, RZ, RZ, 0x2 ;  /* 0x00000002ff0c7424 */ /* 0x000fe400078e00ff */
[----:B------:R-:W-:Y:S02]  /*120d0*/  IMAD.MOV.U32 R11, RZ, RZ, RZ ;  /* 0x000000ffff0b7224 */ /* 0x000fe400078e00ff */
[----:B------:R-:W-:Y:S02]  /*120e0*/  IMAD.IADD R3, R2, 0x1, R3 ;  /* 0x0000000102037824 */ /* 0x000fe400078e0203 */
[----:B------:R-:W-:Y:S02]  /*120f0*/  IMAD.MOV.U32 R15, RZ, RZ, -0x1 ;  /* 0xffffffffff0f7424 */ /* 0x000fe400078e00ff */
[----:B------:R-:W-:-:S07]  /*12100*/  IMAD.MOV.U32 R13, RZ, RZ, R3 ;  /* 0x000000ffff0d7224 */ /* 0x000fce00078e0003 */
[----:B------:R-:W-:Y:S05]  /*12110*/  WARPSYNC.COLLECTIVE R15, `(.L_x_612) ;  /* 0x000000000f087348 */ /* 0x000fea0003c00000 */
[----:B------:R0:W1:Y:S02]  /*12120*/  SHFL.UP P6, R14, R13, R12, R11 ;  /* 0x0400000c0d0e7389 */ /* 0x00006400000c000b */
[----:B01----:R-:W-:Y:S01]  /*12130*/  ENDCOLLECTIVE ;  /* 0x000000000000791b */ /* 0x003fe20003800000 */
.L_x_612:
[----:B------:R-:W-:Y:S01]  /*12140*/  IMAD.MOV.U32 R12, RZ, RZ, 0x4 ;  /* 0x00000004ff0c7424 */ /* 0x000fe200078e00ff */
[----:B------:R-:W-:-:S05]  /*12150*/  SEL R14, R14, RZ, P2 ;  /* 0x000000ff0e0e7207 */ /* 0x000fca0001000000 */
[----:B------:R-:W-:-:S04]  /*12160*/  IMAD.IADD R3, R3, 0x1, R14 ;  /* 0x0000000103037824 */ /* 0x000fc800078e020e */
[----:B------:R-:W-:-:S07]  /*12170*/  IMAD.MOV.U32 R13, RZ, RZ, R3 ;  /* 0x000000ffff0d7224 */ /* 0x000fce00078e0003 */
[----:B------:R-:W-:Y:S05]  /*12180*/  WARPSYNC.COLLECTIVE R15, `(.L_x_613) ;  /* 0x000000000f087348 */ /* 0x000fea0003c00000 */
[----:B------:R0:W1:Y:S02]  /*12190*/  SHFL.UP P6, R14, R13, R12, R11 ;  /* 0x0400000c0d0e7389 */ /* 0x00006400000c000b */
[----:B01----:R-:W-:Y:S01]  /*121a0*/  ENDCOLLECTIVE ;  /* 0x000000000000791b */ /* 0x003fe20003800000 */
.L_x_613:
[----:B------:R-:W-:Y:S01]  /*121b0*/  IMAD.MOV.U32 R12, RZ, RZ, 0x8 ;  /* 0x00000008ff0c7424 */ /* 0x000fe200078e00ff */
[----:B------:R-:W-:-:S05]  /*121c0*/  SEL R14, R14, RZ, P3 ;  /* 0x000000ff0e0e7207 */ /* 0x000fca0001800000 */
[----:B------:R-:W-:-:S04]  /*121d0*/  IMAD.IADD R3, R3, 0x1, R14 ;  /* 0x0000000103037824 */ /* 0x000fc800078e020e */
[----:B------:R-:W-:-:S07]  /*121e0*/  IMAD.MOV.U32 R13, RZ, RZ, R3 ;  /* 0x000000ffff0d7224 */ /* 0x000fce00078e0003 */
[----:B------:R-:W-:Y:S05]  /*121f0*/  WARPSYNC.COLLECTIVE R15, `(.L_x_614) ;  /* 0x000000000f087348 */ /* 0x000fea0003c00000 */
[----:B------:R0:W1:Y:S02]  /*12200*/  SHFL.UP P6, R14, R13, R12, R11 ;  /* 0x0400000c0d0e7389 */ /* 0x00006400000c000b */
[----:B01----:R-:W-:Y:S01]  /*12210*/  ENDCOLLECTIVE ;  /* 0x000000000000791b */ /* 0x003fe20003800000 */
.L_x_614:
[----:B------:R-:W-:Y:S01]  /*12220*/  IMAD.MOV.U32 R12, RZ, RZ, 0x10 ;  /* 0x00000010ff0c7424 */ /* 0x000fe200078e00ff */
[----:B------:R-:W-:-:S05]  /*12230*/  SEL R14, R14, RZ, P4 ;  /* 0x000000ff0e0e7207 */ /* 0x000fca0002000000 */
[----:B------:R-:W-:-:S04]  /*12240*/  IMAD.IADD R3, R3, 0x1, R14 ;  /* 0x0000000103037824 */ /* 0x000fc800078e020e */
[----:B------:R-:W-:-:S07]  /*12250*/  IMAD.MOV.U32 R13, RZ, RZ, R3 ;  /* 0x000000ffff0d7224 */ /* 0x000fce00078e0003 */
[----:B------:R-:W-:Y:S05]  /*12260*/  WARPSYNC.COLLECTIVE R15, `(.L_x_615) ;  /* 0x000000000f087348 */ /* 0x000fea0003c00000 */
[----:B------:R0:W1:Y:S02]  /*12270*/  SHFL.UP P6, R14, R13, R12, R11 ;  /* 0x0400000c0d0e7389 */ /* 0x00006400000c000b */
[----:B01----:R-:W-:Y:S01]  /*12280*/  ENDCOLLECTIVE ;  /* 0x000000000000791b */ /* 0x003fe20003800000 */
.L_x_615:
        /* <DEDUP_REMOVED lines=8> */
.L_x_616:
[----:B------:R-:W-:Y:S05]  /*12310*/  BRA `(.L_x_617) ;  /* 0xffffffe4000c7947 */ /* 0x000fea000383ffff */
.L_x_557:
[----:B------:R-:W-:Y:S01]  /*12320*/  BSSY B0, `(.L_x_618) ;  /* 0x0000006000007945 */ /* 0x000fe20003800000 */
[----:B------:R-:W-:Y:S01]  /*12330*/  PLOP3.LUT P6, PT, P6, PT, PT, 0x8, 0x0 ;  /* 0x000000000000781c */ /* 0x000fe200037ce170 */
[----:B------:R-:W-:-:S12]  /*12340*/  IMAD.MOV.U32 R15, RZ, RZ, -0x1 ;  /* 0xffffffffff0f7424 */ /* 0x000fd800078e00ff */
[----:B01---5:R-:W-:Y:S05]  /*12350*/  WARPSYNC.COLLECTIVE R15, `(.L_x_619) ;  /* 0x000000000f087348 */ /* 0x023fea0003c00000 */
[----:B------:R-:W-:Y:S01]  /*12360*/  VOTE.ANY R14, PT, P6 ;  /* 0x00000000000e7806 */ /* 0x000fe200030e0100 */
[----:B01---5:R-:W-:Y:S06]  /*12370*/  ENDCOLLECTIVE ;  /* 0x000000000000791b */ /* 0x023fec0003800000 */
.L_x_619:
[----:B------:R-:W-:Y:S05]  /*12380*/  BSYNC B0 ;  /* 0x0000000000007941 */ /* 0x000fea0003800000 */
.L_x_618:
[----:B------:R-:W-:Y:S02]  /*12390*/  IMAD.MOV.U32 R5, RZ, RZ, R14 ;  /* 0x000000ffff057224 */ /* 0x000fe400078e000e */
[----:B------:R-:W-:Y:S02]  /*123a0*/  IMAD.MOV.U32 R13, RZ, RZ, R2 ;  /* 0x000000ffff0d7224 */ /* 0x000fe400078e0002 */
[----:B------:R-:W0:Y:S01]  /*123b0*/  POPC R4, R5 ;  /* 0x0000000500047309 */ /* 0x000e220000000000 */
[----:B------:R-:W-:Y:S02]  /*123c0*/  IMAD.MOV.U32 R11, RZ, RZ, 0x1f ;  /* 0x0000001fff0b7424 */ /* 0x000fe400078e00ff */
[----:B------:R-:W-:Y:S02]  /*123d0*/  IMAD.MOV.U32 R15, RZ, RZ, -0x1 ;  /* 0xffffffffff0f7424 */ /* 0x000fe400078e00ff */
[----:B0-----:R-:W-:-:S07]  /*123e0*/  IMAD.MOV.U32 R12, RZ, RZ, R4 ;  /* 0x000000ffff0c7224 */ /* 0x001fce00078e0004 */
[----:B------:R-:W-:Y:S05]  /*123f0*/  WARPSYNC.COLLECTIVE R15, `(.L_x_620) ;  /* 0x000000000f087348 */ /* 0x000fea0003c00000 */
[----:B------:R0:W1:Y:S02]  /*12400*/  SHFL.IDX P6, R14, R13, R12, R11 ;  /* 0x0000000c0d0e7389 */ /* 0x00006400000c000b */
[----:B01----:R-:W-:Y:S01]  /*12410*/  ENDCOLLECTIVE ;  /* 0x000000000000791b */ /* 0x003fe20003800000 */
.L_x_620:
[----:B------:R-:W-:Y:S01]  /*12420*/  IMAD.MOV.U32 R17, RZ, RZ, R14 ;  /* 0x000000ffff117224 */ /* 0x000fe200078e000e */
[----:B------:R-:W-:Y:S06]  /*12430*/  BRA `(.L_x_621) ;  /* 0xffffffe000fc7947 */ /* 0x000fec000383ffff */
.L_x_559:
[----:B------:R-:W-:Y:S01]  /*12440*/  BSSY B0, `(.L_x_622) ;  /* 0x0000007000007945 */ /* 0x000fe20003800000 */
[----:B------:R-:W-:Y:S02]  /*12450*/  IMAD.MOV.U32 R13, RZ, RZ, R3 ;  /* 0x000000ffff0d7224 */ /* 0x000fe400078e0003 */
[----:B------:R-:W-:Y:S02]  /*12460*/  IMAD.MOV.U32 R11, RZ, RZ, 0x1f ;  /* 0x0000001fff0b7424 */ /* 0x000fe400078e00ff */
[----:B------:R-:W-:-:S07]  /*12470*/  IMAD.MOV.U32 R15, RZ, RZ, -0x1 ;  /* 0xffffffffff0f7424 */ /* 0x000fce00078e00ff */
[----:B-123-5:R-:W-:Y:S05]  /*12480*/  WARPSYNC.COLLECTIVE R15, `(.L_x_623) ;  /* 0x000000000f087348 */ /* 0x02efea0003c00000 */
[----:B------:R0:W4:Y:S02]  /*12490*/  SHFL.IDX P6, R14, R13, R12, R11 ;  /* 0x0000000c0d0e7389 */ /* 0x00012400000c000b */
[----:B012345:R-:W-:Y:S01]  /*124a0*/  ENDCOLLECTIVE ;  /* 0x000000000000791b */ /* 0x03ffe20003800000 */
.L_x_623:
[----:B------:R-:W-:Y:S05]  /*124b0*/  BSYNC B0 ;  /* 0x0000000000007941 */ /* 0x000fea0003800000 */
.L_x_622:
[----:B------:R-:W-:Y:S05]  /*124c0*/  BRA `(.L_x_558) ;  /* 0xffffffe000f47947 */ /* 0x000fea000383ffff */
.L_x_563:
[----:B-1----:R1:W2:Y:S02]  /*124d0*/  SYNCS.PHASECHK.TRANS64.TRYWAIT P0, [R0+URZ+0x28c20], R3 ;  /* 0x028c2003000075a7 */ /* 0x0022a4000800017f */
[----:B--2---:R-:W-:Y:S05]  /*124e0*/  @!P0 NANOSLEEP.SYNCS 0x989680 ;  /* 0x009896800000895d */ /* 0x004fea0003900000 */
[----:B------:R-:W2:Y:S02]  /*124f0*/  @!P0 SYNCS.PHASECHK.TRANS64 P0, [R0+URZ+0x28c20], R3 ;  /* 0x028c2003000085a7 */ /* 0x000ea4000800007f */
[----:B--2---:R-:W-:Y:S05]  /*12500*/  @!P0 BRA `(.L_x_563) ;  /* 0xfffffffc00f08947 */ /* 0x004fea000383ffff */
[----:B------:R-:W-:Y:S05]  /*12510*/  BRA `(.L_x_624) ;  /* 0xffffffe400e87947 */ /* 0x000fea000383ffff */
.L_x_564:
[----:B------:R-:W2:Y:S01]  /*12520*/  S2R R2, SR_TID.X ;  /* 0x0000000000027919 */ /* 0x000ea20000002100 */
[----:B------:R-:W-:Y:S01]  /*12530*/  BSSY B0, `(.L_x_625) ;  /* 0x000000a000007945 */ /* 0x000fe20003800000 */
[----:B0-----:R-:W-:Y:S02]  /*12540*/  IMAD.MOV.U32 R12, RZ, RZ, RZ ;  /* 0x000000ffff0c7224 */ /* 0x001fe400078e00ff */
[----:B------:R-:W-:Y:S02]  /*12550*/  IMAD.MOV.U32 R11, RZ, RZ, 0x1f ;  /* 0x0000001fff0b7424 */ /* 0x000fe400078e00ff */
[----:B------:R-:W-:Y:S01]  /*12560*/  IMAD.MOV.U32 R15, RZ, RZ, -0x1 ;  /* 0xffffffffff0f7424 */ /* 0x000fe200078e00ff */
[----:B--2---:R-:W-:-:S04]  /*12570*/  SHF.R.U32.HI R2, RZ, 0x5, R2 ;  /* 0x00000005ff027819 */ /* 0x004fc80000011602 */
[----:B------:R-:W-:-:S05]  /*12580*/  LOP3.LUT R2, R2, 0x3, RZ, 0xc0, !PT ;  /* 0x0000000302027812 */ /* 0x000fca00078ec0ff */
[----:B------:R-:W-:-:S07]  /*12590*/  IMAD.MOV.U32 R13, RZ, RZ, R2 ;  /* 0x000000ffff0d7224 */ /* 0x000fce00078e0002 */
[----:B-1---5:R-:W-:Y:S05]  /*125a0*/  WARPSYNC.COLLECTIVE R15, `(.L_x_626) ;  /* 0x000000000f087348 */ /* 0x022fea0003c00000 */
[----:B------:R0:W2:Y:S02]  /*125b0*/  SHFL.IDX P6, R14, R13, R12, R11 ;  /* 0x0000000c0d0e7389 */ /* 0x0000a400000c000b */
[----:B012--5:R-:W-:Y:S01]  /*125c0*/  ENDCOLLECTIVE ;  /* 0x000000000000791b */ /* 0x027fe20003800000 */
.L_x_626:
[----:B------:R-:W-:Y:S05]  /*125d0*/  BSYNC B0 ;  /* 0x0000000000007941 */ /* 0x000fea0003800000 */
.L_x_625:
[----:B------:R-:W-:Y:S05]  /*125e0*/  BRA `(.L_x_627) ;  /* 0xffffffe400d07947 */ /* 0x000fea000383ffff */
.L_x_567:
[----:B------:R-:W-:Y:S01]  /*125f0*/  BSSY B1, `(.L_x_628) ;  /* 0x0000006000017945 */ /* 0x000fe20003800000 */
[----:B------:R-:W-:-:S07]  /*12600*/  IMAD.MOV.U32 R15, RZ, RZ, -0x1 ;  /* 0xffffffffff0f7424 */ /* 0x000fce00078e00ff */
[----:B012--5:R-:W-:Y:S05]  /*12610*/  WARPSYNC.COLLECTIVE R15, `(.L_x_629) ;  /* 0x000000000f0c7348 */ /* 0x027fea0003c00000 */
[----:B------:R-:W-:Y:S02]  /*12620*/  ELECT P6, UR62, PT ;  /* 0x00000000003e782f */ /* 0x000fe400038c0000 */
[----:B------:R-:W-:Y:S01]  /*12630*/  MOV R14, UR62 ;  /* 0x0000003e000e7c02 */ /* 0x000fe20008000f00 */
[----:B012--5:R-:W-:Y:S10]  /*12640*/  ENDCOLLECTIVE ;  /* 0x000000000000791b */ /* 0x027ff40003800000 */
.L_x_629:
[----:B------:R-:W-:Y:S05]  /*12650*/  BSYNC B1 ;  /* 0x0000000000017941 */ /* 0x000fea0003800000 */
.L_x_628:
[----:B------:R-:W-:Y:S05]  /*12660*/  BRA `(.L_x_630) ;  /* 0xffffffe400c87947 */ /* 0x000fea000383ffff */
.L_x_569:
[----:B0-----:R0:W1:Y:S02]  /*12670*/  SYNCS.PHASECHK.TRANS64.TRYWAIT P0, [R6+URZ], R5 ;  /* 0x00000005060075a7 */ /* 0x001064000800017f */
[----:B-1----:R-:W-:Y:S05]  /*12680*/  @!P0 NANOSLEEP.SYNCS 0x989680 ;  /* 0x009896800000895d */ /* 0x002fea0003900000 */
[----:B------:R-:W1:Y:S02]  /*12690*/  @!P0 SYNCS.PHASECHK.TRANS64 P0, [R6+URZ], R5 ;  /* 0x00000005060085a7 */ /* 0x000e64000800007f */
[----:B-1----:R-:W-:Y:S05]  /*126a0*/  @!P0 BRA `(.L_x_569) ;  /* 0xfffffffc00f08947 */ /* 0x002fea000383ffff */
[----:B------:R-:W-:Y:S05]  /*126b0*/  BRA `(.L_x_631) ;  /* 0xffffffe800047947 */ /* 0x000fea000383ffff */
.L_x_570:
[----:B-1----:R1:W2:Y:S02]  /*126c0*/  SYNCS.PHASECHK.TRANS64.TRYWAIT P0, [R7+URZ], R2 ;  /* 0x00000002070075a7 */ /* 0x0022a4000800017f */
[----:B--2---:R-:W-:Y:S05]  /*126d0*/  @!P0 NANOSLEEP.SYNCS 0x989680 ;  /* 0x009896800000895d */ /* 0x004fea0003900000 */
[----:B------:R-:W2:Y:S02]  /*126e0*/  @!P0 SYNCS.PHASECHK.TRANS64 P0, [R7+URZ], R2 ;  /* 0x00000002070085a7 */ /* 0x000ea4000800007f */
[----:B--2---:R-:W-:Y:S05]  /*126f0*/  @!P0 BRA `(.L_x_570) ;  /* 0xfffffffc00f08947 */ /* 0x004fea000383ffff */
[----:B------:R-:W-:Y:S05]  /*12700*/  BRA `(.L_x_632) ;  /* 0xffffffe400f87947 */ /* 0x000fea000383ffff */
.L_x_572:
[----:B--2---:R2:W3:Y:S02]  /*12710*/  SYNCS.PHASECHK.TRANS64.TRYWAIT P0, [R4+URZ], R5 ;  /* 0x00000005040075a7 */ /* 0x0044e4000800017f */
[----:B---3--:R-:W-:Y:S05]  /*12720*/  @!P0 NANOSLEEP.SYNCS 0x989680 ;  /* 0x009896800000895d */ /* 0x008fea0003900000 */
[----:B------:R-:W3:Y:S02]  /*12730*/  @!P0 SYNCS.PHASECHK.TRANS64 P0, [R4+URZ], R5 ;  /* 0x00000005040085a7 */ /* 0x000ee4000800007f */
[----:B---3--:R-:W-:Y:S05]  /*12740*/  @!P0 BRA `(.L_x_572) ;  /* 0xfffffffc00f08947 */ /* 0x008fea000383ffff */
[----:B------:R-:W-:Y:S05]  /*12750*/  BRA `(.L_x_633) ;  /* 0xffffffe800007947 */ /* 0x000fea000383ffff */
.L_x_634:
        /* <DEDUP_REMOVED lines=10> */
.L_x_6021:


//--------------------- .text._ZN7cutlass13device_kernelIN5flash11enable_sm90INS1_16FlashAttnFwdSm90INS1_25CollectiveMainloopFwdSm90ILi2EN4cute5tupleIJNS5_1CILi1EEES8_S8_EEENS6_IJNS7_ILi64EEESA_SA_EEELi512ENS_6half_tEfNS_4arch4Sm90ELb0ELb0ELb1ELb1ELb0ELb1ELb0ELb0ELb0ELb1ELb0ELb0EEENS1_21CollectiveEpilogueFwdINS6_IJSA_NS7_ILi512EEESA_EEES9_SC_SE_Li256ELb1ELb1ELb0ELb0EEENS1_36VarlenDynamicPersistentTileSchedulerILi64ELi64ELi256ELi128ELb0ELb1ELb1ELb0ELb1ELb1EEEEEEEEEvNT_6ParamsE --------------------------
	.section	.text._ZN7cutlass13device_kernelIN5flash11enable_sm90INS1_16FlashAttnFwdSm90INS1_25CollectiveMainloopFwdSm90ILi2EN4cute5tupleIJNS5_1CILi1EEES8_S8_EEENS6_IJNS7_ILi64EEESA_SA_EEELi512ENS_6half_tEfNS_4arch4Sm90ELb0ELb0ELb1ELb1ELb0ELb1ELb0ELb0ELb0ELb1ELb0ELb0EEENS1_21CollectiveEpilogueFwdINS6_IJSA_NS7_ILi512EEESA_EEES9_SC_SE_Li256ELb1ELb1ELb0ELb0EEENS1_36VarlenDynamicPersistentTileSchedulerILi64ELi64ELi256ELi128ELb0ELb1ELb1ELb0ELb1ELb1EEEEEEEEEvNT_6ParamsE,"ax",@progbits
	.align	128
.text._ZN7cutlass13device_kernelIN5flash11enable_sm90INS1_16FlashAttnFwdSm90INS1_25CollectiveMainloopFwdSm90ILi2EN4cute5tupleIJNS5_1CILi1EEES8_S8_EEENS6_IJNS7_ILi64EEESA_SA_EEELi512ENS_6half_tEfNS_4arch4Sm90ELb0ELb0ELb1ELb1ELb0ELb1ELb0ELb0ELb0ELb1ELb0ELb0EEENS1_21CollectiveEpilogueFwdINS6_IJSA_NS7_ILi512EEESA_EEES9_SC_SE_Li256ELb1ELb1ELb0ELb0EEENS1_36VarlenDynamicPersistentTileSchedulerILi64ELi64ELi256ELi128ELb0ELb1ELb1ELb0ELb1ELb1EEEEEEEEEvNT_6ParamsE:
        .type           _ZN7cutlass13device_kernelIN5flash11enable_sm90INS1_16FlashAttnFwdSm90INS1_25CollectiveMainloopFwdSm90ILi2EN4cute5tupleIJNS5_1CILi1EEES8_S8_EEENS6_IJNS7_ILi64EEESA_SA_EEELi512ENS_6half_tEfNS_4arch4Sm90ELb0ELb0ELb1ELb1ELb0ELb1ELb0ELb0ELb0ELb1ELb0ELb0EEENS1_21CollectiveEpilogueFwdINS6_IJSA_NS7_ILi512EEESA_EEES9_SC_SE_Li256ELb1ELb1ELb0ELb0EEENS1_36VarlenDynamicPersistentTileSchedulerILi64ELi64ELi256ELi128ELb0ELb1ELb1ELb0ELb1ELb1EEEEEEEEEvNT_6ParamsE,@function
        .size           _ZN7cutlass13device_kernelIN5flash11enable_sm90INS1_16FlashAttnFwdSm90INS1_25CollectiveMainloopFwdSm90ILi2EN4cute5tupleIJNS5_1CILi1EEES8_S8_EEENS6_IJNS7_ILi64EEESA_SA_EEELi512ENS_6half_tEfNS_4arch4Sm90ELb0ELb0ELb1ELb1ELb0ELb1ELb0ELb0ELb0ELb1ELb0ELb0EEENS1_21CollectiveEpilogueFwdINS6_IJSA_NS7_ILi512EEESA_EEES9_SC_SE_Li256ELb1ELb1ELb0ELb0EEENS1_36VarlenDynamicPersistentTileSchedulerILi64ELi64ELi256ELi128ELb0ELb1ELb1ELb0ELb1ELb1EEEEEEEEEvNT_6ParamsE,(.L_x_6022 - _ZN7cutlass13device_kernelIN5flash11enable_sm90INS1_16FlashAttnFwdSm90INS1_25CollectiveMainloopFwdSm90ILi2EN4cute5tupleIJNS5_1CILi1EEES8_S8_EEENS6_IJNS7_ILi64EEESA_SA_EEELi512ENS_6half_tEfNS_4arch4Sm90ELb0ELb0ELb1ELb1ELb0ELb1ELb0ELb0ELb0ELb1ELb0ELb0EEENS1_21CollectiveEpilogueFwdINS6_IJSA_NS7_ILi512EEESA_EEES9_SC_SE_Li256ELb1ELb1ELb0ELb0EEENS1_36VarlenDynamicPersistentTileSchedulerILi64ELi64ELi256ELi128ELb0ELb1ELb1ELb0ELb1ELb1EEEEEEEEEvNT_6ParamsE)
        .other          _ZN7cutlass13device_kernelIN5flash11enable_sm90INS1_16FlashAttnFwdSm90INS1_25CollectiveMainloopFwdSm90ILi2EN4cute5tupleIJNS5_1CILi1EEES8_S8_EEENS6_IJNS7_ILi64EEESA_SA_EEELi512ENS_6half_tEfNS_4arch4Sm90ELb0ELb0ELb1ELb1ELb0ELb1ELb0ELb0ELb0ELb1ELb0ELb0EEENS1_21CollectiveEpilogueFwdINS6_IJSA_NS7_ILi512EEESA_EEES9_SC_SE_Li256ELb1ELb1ELb0ELb0EEENS1_36VarlenDynamicPersistentTileSchedulerILi64ELi64ELi256ELi128ELb0ELb1ELb1ELb0ELb1ELb1EEEEEEEEEvNT_6ParamsE,@"STO_CUDA_ENTRY STV_DEFAULT"
_ZN7cutlass13device_kernelIN5flash11enable_sm90INS1_16FlashAttnFwdSm90INS1_25CollectiveMainloopFwdSm90ILi2EN4cute5tupleIJNS5_1CILi1EEES8_S8_EEENS6_IJNS7_ILi64EEESA_SA_EEELi512ENS_6half_tEfNS_4arch4Sm90ELb0ELb0ELb1ELb1ELb0ELb1ELb0ELb0ELb0ELb1ELb0ELb0EEENS1_21CollectiveEpilogueFwdINS6_IJSA_NS7_ILi512EEESA_EEES9_SC_SE_Li256ELb1ELb1ELb0ELb0EEENS1_36VarlenDynamicPersistentTileSchedulerILi64ELi64ELi256ELi128ELb0ELb1ELb1ELb0ELb1ELb1EEEEEEEEEvNT_6ParamsE:
        /* <DEDUP_REMOVED lines=12> */
[----:B------:R-:W-:Y:S02]  /*00c0*/  UIADD3 UR10, UP2, UR4, 0x570, URZ ;  /* 0x00000570040a7890 */ /* 0x000fe4000ff5e03f */
[----:B------:R-:W-:Y:S02]  /*00d0*/  UIADD3 UR4, UP3, UR4, 0x670, URZ ;  /* 0x0000067004047890 */ /* 0x000fe4000ff7e03f */
[----:B------:R-:W-:-:S02]  /*00e0*/  UIADD3.X UR7, URZ, UR5, URZ, UP0, !UPT ;  /* 0x000000053f077290 */ /* 0x000fc400087fe43f */
[----:B------:R-:W-:Y:S02]  /*00f0*/  UIADD3.X UR9, URZ, UR5, URZ, UP1, !UPT ;  /* 0x000000053f097290 */ /* 0x000fe40008ffe43f */
[----:B------:R-:W-:Y:S02]  /*0100*/  UIADD3.X UR11, URZ, UR5, URZ, UP2, !UPT ;  /* 0x000000053f0b7290 */ /* 0x000fe400097fe43f */
[----:B------:R-:W-:-:S03]  /*0110*/  UIADD3.X UR5, URZ, UR5, URZ, UP3, !UPT ;  /* 0x000000053f057290 */ /* 0x000fc60009ffe43f */
[----:B------:R0:W-:Y:S02]  /*0120*/  UTMACCTL.PF [UR6] ;  /* 0x00000000060079b9 */ /* 0x0001e40008040000 */
[----:B------:R0:W-:Y:S02]  /*0130*/  UTMACCTL.PF [UR8] ;  /* 0x00000000080079b9 */ /* 0x0001e40008040000 */
[----:B------:R0:W-:Y:S02]  /*0140*/  UTMACCTL.PF [UR10] ;  /* 0x000000000a0079b9 */ /* 0x0001e40008040000 */
[----:B------:R0:W-:Y:S02]  /*0150*/  UTMACCTL.PF [UR4] ;  /* 0x00000000040079b9 */ /* 0x0001e40008040000 */
[----:B0-----:R-:W-:Y:S01]  /*0160*/  NOP ;  /* 0x0000000000007918 */ /* 0x001fe20000000000 */
.L_x_636:
[----:B------:R-:W-:Y:S05]  /*0170*/  BSYNC B0 ;  /* 0x0000000000007941 */ /* 0x000fea0003800000 */
.L_x_635:
        /* <DEDUP_REMOVED lines=20> */
[----:B-1----:R0:W1:Y:S06]  /*02c0*/  @UP0 SYNCS.EXCH.64 URZ, [UR8+0x28c00], UR4 ;  /* 0x028c0004083f05b2 */ /* 0x00206c0008000100 */
[----:B------:R0:W2:Y:S02]  /*02d0*/  @UP1 SYNCS.EXCH.64 URZ, [UR8+0x28c20], UR6 ;  /* 0x028c2006083f15b2 */ /* 0x0000a40008000100 */
        /* <DEDUP_REMOVED lines=10> */
[----:B0-----:R0:W3:Y:S01]  /*0380*/  SYNCS.EXCH.64 URZ, [UR6+0x28c30], UR4 ;  /* 0x028c3004063f75b2 */ /* 0x0010e20008000100 */
[----:B------:R0:W4:Y:S01]  /*0390*/  SYNCS.EXCH.64 URZ, [UR6+0x28c40], UR4 ;  /* 0x028c4004063f75b2 */ /* 0x0001220008000100 */
[----:B------:R0:W0:Y:S01]  /*03a0*/  SYNCS.EXCH.64 URZ, [UR6+0x28c38], UR4 ;  /* 0x028c3804063f75b2 */ /* 0x0000220008000100 */
[----:B------:R0:W0:Y:S01]  /*03b0*/  SYNCS.EXCH.64 URZ, [UR6+0x28c48], UR4 ;  /* 0x028c4804063f75b2 */ /* 0x0000220008000100 */
[----:B------:R-:W-:Y:S01]  /*03c0*/  NOP ;  /* 0x0000000000007918 */ /* 0x000fe20000000000 */
.L_x_637:
        /* <DEDUP_REMOVED lines=22> */
.L_x_638:
        /* <DEDUP_REMOVED lines=18> */
.L_x_639:
        /* <DEDUP_REMOVED lines=22> */
.L_x_640:
        /* <DEDUP_REMOVED lines=22> */
.L_x_641:
[----:B------:R-:W-:Y:S01]  /*0910*/  IMAD.MOV.U32 R2, RZ, RZ, 0x1 ;  /* 0x00000001ff027424 */ /* 0x000fe200078e00ff */
[----:B------:R-:W-:Y:S01]  /*0920*/  ISETP.NE.AND P0, PT, R3, RZ, PT ;  /* 0x000000ff0300720c */ /* 0x000fe20003f05270 */
[----:B------:R-:W-:Y:S01]  /*0930*/  NOP ;  /* 0x0000000000007918 */ /* 0x000fe20000000000 */
[----:B------:R-:W-:Y:S01]  /*0940*/  ULDC.64 UR40, c[0x0][0x208] ;  /* 0x0000820000287ab9 */ /* 0x000fe20000000a00 */
[----:B------:R-:W-:Y:S01]  /*0950*/  BSSY B9, `(.L_x_642) ;  /* 0x0001770000097945 */ /* 0x000fe20003800000 */
[----:B------:R-:W-:-:S05]  /*0960*/  SEL R2, R2, 0x2, !P0 ;  /* 0x0000000202027807 */ /* 0x000fca0004000000 */
[----:B------:R0:W-:Y:S02]  /*0970*/  STL [R1+0x60], R2 ;  /* 0x0000600201007387 */ /* 0x0001e40000100800 */
[----:B01234-:R-:W-:Y:S06]  /*0980*/  BAR.SYNC.DEFER_BLOCKING 0x0 ;  /* 0x0000000000007b1d */ /* 0x01ffec0000010000 */
[----:B------:R-:W-:Y:S05]  /*0990*/  @!P0 BRA `(.L_x_643) ;  /* 0x000000ec00308947 */ /* 0x000fea0003800000 */
.L_x_644:
[----:B------:R-:W-:-:S08]  /*09a0*/  NOP ;  /* 0x0000000000007918 */ /* 0x000fd00000000000 */
[----:B------:R-:W0:Y:S02]  /*09b0*/  USETMAXREG.TRY_ALLOC.CTAPOOL UP0, 0xf0 ;  /* 0x000000f0000079c8 */ /* 0x000e240008000600 */
[----:B0-----:R-:W-:-:S13]  /*09c0*/  PLOP3.LUT P0, PT, PT, PT, UP0, 0x80, 0x0 ;  /* 0x000000000000781c */ /* 0x001fda0003f0f008 */
[----:B------:R-:W-:Y:S05]  /*09d0*/  @!P0 BRA `(.L_x_644) ;  /* 0xfffffffc00f08947 */ /* 0x000fea000383ffff */
[----:B------:R-:W0:Y:S01]  /*09e0*/  S2R R0, SR_TID.X ;  /* 0x0000000000007919 */ /* 0x000e220000002100 */
[----:B------:R-:W1:Y:S01]  /*09f0*/  S2UR UR5, SR_CgaCtaId ;  /* 0x00000000000579c3 */ /* 0x000e620000008800 */
[----:B------:R-:W-:Y:S02]  /*0a00*/  UMOV UR4, 0x400 ;  /* 0x0000040000047882 */ /* 0x000fe40000000000 */
[----:B-1----:R-:W-:-:S06]  /*0a10*/  ULEA UR4, UR5, UR4, 0x18 ;  /* 0x0000000405047291 */ /* 0x002fcc000f8ec03f */
[----:B------:R-:W-:Y:S01]  /*0a20*/  IMAD.U32 R2, RZ, RZ, UR4 ;  /* 0x00000004ff027e24 */ /* 0x000fe2000f8e00ff */
[----:B0-----:R-:W-:Y:S01]  /*0a30*/  SHF.R.U32.HI R0, RZ, 0x7, R0 ;  /* 0x00000007ff007819 */ /* 0x001fe20000011600 */
[----:B------:R-:W-:-:S03]  /*0a40*/  ULDC UR4, c[0x0][0xc3c] ;  /* 0x00030f0000047ab9 */ /* 0x000fc60000000800 */
[----:B------:R-:W-:Y:S02]  /*0a50*/  ISETP.NE.AND P0, PT, R0, 0x1, PT ;  /* 0x000000010000780c */ /* 0x000fe40003f05270 */
[----:B------:R-:W0:Y:S11]  /*0a60*/  S2R R0, SR_TID.X ;  /* 0x0000000000007919 */ /* 0x000e360000002100 */
[----:B------:R-:W-:Y:S06]  /*0a70*/  @!P0 BAR.ARV 0x8, 0x100 ;  /* 0x0204000000008b1d */ /* 0x000fec0000002000 */
[----:B0-----:R-:W-:-:S13]  /*0a80*/  ISETP.GE.U32.AND P0, PT, R0, 0x100, PT ;  /* 0x000001000000780c */ /* 0x001fda0003f06070 */
[----:B------:R-:W-:Y:S08]  /*0a90*/  @P0 BAR.ARV 0xf, 0x100 ;  /* 0x03c4000000000b1d */ /* 0x000ff00000002000 */
[----:B------:R-:W-:Y:S06]  /*0aa0*/  BAR.SYNC.DEFER_BLOCKING 0x5, 0x180 ;  /* 0x0146000000007b1d */ /* 0x000fec0000010000 */
[----:B------:R-:W0:Y:S02]  /*0ab0*/  LDS.128 R24, [R2+0x28cd0] ;  /* 0x028cd00002187984 */ /* 0x000e240000000c00 */
[----:B------:R-:W-:Y:S06]  /*0ac0*/  BAR.ARV 0x4, 0x180 ;  /* 0x0106000000007b1d */ /* 0x000fec0000002000 */
[----:B0-----:R-:W-:-:S13]  /*0ad0*/  ISETP.GE.AND P0, PT, R27, UR4, PT ;  /* 0x000000041b007c0c */ /* 0x001fda000bf06270 */
[----:B------:R-:W-:Y:S05]  /*0ae0*/  @P0 BRA `(.L_x_645) ;  /* 0x0000017400580947 */ /* 0x000fea0003800000 */
[----:B------:R-:W2:Y:S01]  /*0af0*/  LDL.LU R16, [R1+0x60] ;  /* 0x0000600001107983 */ /* 0x000ea20000300800 */
[----:B------:R-:W-:-:S05]  /*0b00*/  VIADD R234, R0, 0xffffff80 ;  /* 0xffffff8000ea7836 */ /* 0x000fca0000000000 */
[----:B------:R-:W-:-:S04]  /*0b10*/  SHF.R.S32.HI R3, RZ, 0x1f, R234 ;  /* 0x0000001fff037819 */ /* 0x000fc800000114ea */
[CC--:B------:R-:W-:Y:S02]  /*0b20*/  LEA.HI R0, R3.reuse, R234.reuse, RZ, 0x7 ;  /* 0x000000ea03007211 */ /* 0x0c0fe400078f38ff */
[CC--:B------:R-:W-:Y:S02]  /*0b30*/  LEA.HI R6, R3.reuse, R234.reuse, RZ, 0x4 ;  /* 0x000000ea03067211 */ /* 0x0c0fe400078f20ff */
[----:B------:R-:W-:Y:S02]  /*0b40*/  LOP3.LUT R5, R0, 0xffffff80, RZ, 0xc0, !PT ;  /* 0xffffff8000057812 */ /* 0x000fe400078ec0ff */
[----:B------:R-:W-:Y:S02]  /*0b50*/  LOP3.LUT R7, R6, 0xfffffff0, RZ, 0xc0, !PT ;  /* 0xfffffff006077812 */ /* 0x000fe400078ec0ff */
[----:B------:R-:W-:Y:S01]  /*0b60*/  LEA.HI R4, R3, R234, RZ, 0x5 ;  /* 0x000000ea03047211 */ /* 0x000fe200078f28ff */
[C---:B------:R-:W-:Y:S01]  /*0b70*/  IMAD.IADD R5, R234.reuse, 0x1, -R5 ;  /* 0x00000001ea057824 */ /* 0x040fe200078e0a05 */
[----:B------:R-:W-:Y:S01]  /*0b80*/  SHF.R.S32.HI R13, RZ, 0x4, R6 ;  /* 0x00000004ff0d7819 */ /* 0x000fe20000011406 */
[----:B------:R-:W-:Y:S01]  /*0b90*/  IMAD.IADD R10, R234, 0x1, -R7 ;  /* 0x00000001ea0a7824 */ /* 0x000fe200078e0a07 */
[----:B------:R-:W-:-:S02]  /*0ba0*/  SHF.R.S32.HI R192, RZ, 0x5, R4 ;  /* 0x00000005ffc07819 */ /* 0x000fc40000011404 */
[----:B------:R-:W-:Y:S02]  /*0bb0*/  SHF.R.S32.HI R11, RZ, 0x1f, R4 ;  /* 0x0000001fff0b7819 */ /* 0x000fe40000011404 */
[----:B------:R-:W-:Y:S02]  /*0bc0*/  SHF.R.S32.HI R4, RZ, 0x1f, R5 ;  /* 0x0000001fff047819 */ /* 0x000fe40000011405 */
[----:B------:R-:W-:Y:S02]  /*0bd0*/  SHF.R.S32.HI R7, RZ, 0x1f, R10 ;  /* 0x0000001fff077819 */ /* 0x000fe4000001140a */
[----:B------:R-:W-:Y:S02]  /*0be0*/  LEA.HI R8, R6, R13, RZ, 0x1 ;  /* 0x0000000d06087211 */ /* 0x000fe400078f08ff */
[----:B------:R-:W-:Y:S02]  /*0bf0*/  LEA.HI R6, R4, R5, RZ, 0x2 ;  /* 0x0000000504067211 */ /* 0x000fe400078f10ff */
[----:B------:R-:W-:-:S02]  /*0c00*/  LEA.HI R9, R7, R10, RZ, 0x3 ;  /* 0x0000000a07097211 */ /* 0x000fc400078f18ff */
[----:B------:R-:W-:Y:S02]  /*0c10*/  LOP3.LUT R12, R8, 0x1ffffffe, RZ, 0xc0, !PT ;  /* 0x1ffffffe080c7812 */ /* 0x000fe400078ec0ff */
[--C-:B------:R-:W-:Y:S02]  /*0c20*/  SHF.R.S32.HI R7, RZ, 0x2, R6.reuse ;  /* 0x00000002ff077819 */ /* 0x100fe40000011406 */
[----:B------:R-:W-:-:S04]  /*0c30*/  SHF.R.S32.HI R8, RZ, 0x1f, R6 ;  /* 0x0000001fff087819 */ /* 0x000fc80000011406 */
[----:B------:R-:W-:Y:S02]  /*0c40*/  LEA.HI R8, R8, R7, RZ, 0x3 ;  /* 0x0000000708087211 */ /* 0x000fe400078f18ff */
[----:B------:R-:W-:Y:S02]  /*0c50*/  LEA.HI R14, R11, R192, RZ, 0x2 ;  /* 0x000000c00b0e7211 */ /* 0x000fe400078f10ff */
[----:B------:R-:W-:Y:S02]  /*0c60*/  LOP3.LUT R8, R8, 0xfffffff8, RZ, 0xc0, !PT ;  /* 0xfffffff808087812 */ /* 0x000fe400078ec0ff */
[----:B------:R-:W-:Y:S02]  /*0c70*/  LEA.HI R4, R4, R5, RZ, 0x5 ;  /* 0x0000000504047211 */ /* 0x000fe400078f28ff */
[----:B------:R-:W-:Y:S01]  /*0c80*/  LOP3.LUT R11, R9, 0xfffffff8, RZ, 0xc0, !PT ;  /* 0xfffffff8090b7812 */ /* 0x000fe200078ec0ff */
[----:B------:R-:W-:Y:S01]  /*0c90*/  IMAD.IADD R191, R7, 0x1, -R8 ;  /* 0x0000000107bf7824 */ /* 0x000fe200078e0a08 */
[----:B------:R-:W-:-:S02]  /*0ca0*/  SHF.R.S32.HI R213, RZ, 0x7, R0 ;  /* 0x00000007ffd57819 */ /* 0x000fc40000011400 */
[----:B------:R-:W-:Y:S01]  /*0cb0*/  SHF.R.S32.HI R4, RZ, 0x5, R4 ;  /* 0x00000005ff047819 */ /* 0x000fe20000011404 */
[----:B------:R-:W-:Y:S01]  /*0cc0*/  IMAD.IADD R11, R10, 0x1, -R11 ;  /* 0x000000010a0b7824 */ /* 0x000fe200078e0a0b */
[----:B------:R-:W-:Y:S01]  /*0cd0*/  LOP3.LUT R15, R14, 0x3ffffc, RZ, 0xc0, !PT ;  /* 0x003ffffc0e0f7812 */ /* 0x000fe200078ec0ff */
[----:B------:R-:W-:Y:S02]  /*0ce0*/  IMAD R14, R213, 0x100, R10 ;  /* 0x00000100d50e7824 */ /* 0x000fe400078e020a */
[----:B------:R-:W-:Y:S01]  /*0cf0*/  IMAD R191, R4, 0x10, R191 ;  /* 0x0000001004bf7824 */ /* 0x000fe200078e02bf */
[-C--:B------:R-:W-:Y:S01]  /*0d00*/  LEA.HI R4, R3, R234.reuse, RZ, 0x2 ;  /* 0x000000ea03047211 */ /* 0x080fe200078f10ff */
[----:B------:R-:W-:Y:S02]  /*0d10*/  IMAD.IADD R15, R192, 0x1, -R15 ;  /* 0x00000001c00f7824 */ /* 0x000fe400078e0a0f */
[----:B------:R-:W-:Y:S02]  /*0d20*/  IMAD.IADD R12, R13, 0x1, -R12 ;  /* 0x000000010d0c7824 */ /* 0x000fe400078e0a0c */
[----:B------:R-:W-:Y:S01]  /*0d30*/  IMAD.SHL.U32 R10, R11, 0x40, RZ ;  /* 0x000000400b0a7824 */ /* 0x000fe200078e00ff */
[----:B------:R-:W-:Y:S01]  /*0d40*/  LEA.HI R3, R3, R234, RZ, 0x3 ;  /* 0x000000ea03037211 */ /* 0x000fe200078f18ff */
[----:B------:R-:W-:Y:S01]  /*0d50*/  IMAD R14, R15, 0x10, R14 ;  /* 0x000000100f0e7824 */ /* 0x000fe200078e020e */
[----:B------:R-:W-:Y:S01]  /*0d60*/  SHF.R.S32.HI R19, RZ, 0x2, R4 ;  /* 0x00000002ff137819 */ /* 0x000fe20000011404 */
[----:B------:R-:W-:Y:S01]  /*0d70*/  IMAD.SHL.U32 R13, R12, 0x8, RZ ;  /* 0x000000080c0d7824 */ /* 0x000fe200078e00ff */
[----:B------:R-:W-:Y:S01]  /*0d80*/  LOP3.LUT R10, R10, 0x1c0, RZ, 0xc0, !PT ;  /* 0x000001c00a0a7812 */ /* 0x000fe200078ec0ff */
[----:B------:R-:W-:Y:S01]  /*0d90*/  IMAD.SHL.U32 R9, R9, 0x40, RZ ;  /* 0x0000004009097824 */ /* 0x000fe200078e00ff */
[----:B------:R-:W-:Y:S01]  /*0da0*/  SHF.R.S32.HI R211, RZ, 0x3, R3 ;  /* 0x00000003ffd37819 */ /* 0x000fe20000011403 */
[----:B------:R-:W-:Y:S01]  /*0db0*/  IMAD.U32 R223, R14, 0x40, R13 ;  /* 0x000000400edf7824 */ /* 0x000fe200078e000d */
[----:B------:R-:W-:Y:S01]  /*0dc0*/  LOP3.LUT R6, R6, 0x7ffffffc, RZ, 0xc0, !PT ;  /* 0x7ffffffc06067812 */ /* 0x000fe200078ec0ff */
[----:B------:R-:W-:Y:S01]  /*0dd0*/  VIADD R226, R19, 0x20 ;  /* 0x0000002013e27836 */ /* 0x000fe20000000000 */
[----:B------:R-:W-:-:S02]  /*0de0*/  LOP3.LUT R3, R3, 0xfffffff8, RZ, 0xc0, !PT ;  /* 0xfffffff803037812 */ /* 0x000fc400078ec0ff */
[----:B------:R-:W-:Y:S02]  /*0df0*/  LOP3.LUT R13, R10, 0x8, R13, 0xf8, !PT ;  /* 0x000000080a0d7812 */ /* 0x000fe400078ef80d */
[----:B------:R-:W-:Y:S02]  /*0e00*/  SHF.R.U32.HI R10, RZ, 0x3, R10 ;  /* 0x00000003ff0a7819 */ /* 0x000fe4000001160a */
[----:B------:R-:W-:Y:S01]  /*0e10*/  LOP3.LUT R9, R9, 0x7ffffe00, RZ, 0xc0, !PT ;  /* 0x7ffffe0009097812 */ /* 0x000fe200078ec0ff */
[----:B------:R-:W-:Y:S01]  /*0e20*/  IMAD.IADD R6, R5, 0x1, -R6 ;  /* 0x0000000105067824 */ /* 0x000fe200078e0a06 */
[----:B------:R-:W-:Y:S01]  /*0e30*/  LOP3.LUT R10, R13, R10, RZ, 0x3c, !PT ;  /* 0x0000000a0d0a7212 */ /* 0x000fe200078e3cff */
[----:B------:R-:W-:Y:S01]  /*0e40*/  IMAD.IADD R210, R234, 0x1, -R3 ;  /* 0x00000001ead27824 */ /* 0x000fe200078e0a03 */
[----:B------:R-:W-:Y:S01]  /*0e50*/  LOP3.LUT R5, R4, 0xfffffffc, RZ, 0xc0, !PT ;  /* 0xfffffffc04057812 */ /* 0x000fe200078ec0ff */
[----:B------:R-:W-:Y:S01]  /*0e60*/  IMAD R9, R192, 0x400, R9 ;  /* 0x00000400c0097824 */ /* 0x000fe200078e0209 */
[----:B------:R-:W-:-:S02]  /*0e70*/  LEA.HI R0, R0, R213, RZ, 0x1 ;  /* 0x000000d500007211 */ /* 0x000fc400078f08ff */
[----:B------:R-:W-:Y:S01]  /*0e80*/  SHF.R.S32.HI R3, RZ, 0x1f, R226 ;  /* 0x0000001fff037819 */ /* 0x000fe200000114e2 */
[----:B------:R-:W-:Y:S01]  /*0e90*/  IMAD.IADD R9, R9, 0x1, R10 ;  /* 0x0000000109097824 */ /* 0x000fe200078e020a */
[----:B------:R-:W-:Y:S01]  /*0ea0*/  LOP3.LUT R0, R0, 0xfffffe, RZ, 0xc0, !PT ;  /* 0x00fffffe00007812 */ /* 0x000fe200078ec0ff */
[----:B------:R-:W-:Y:S01]  /*0eb0*/  IMAD.IADD R5, R234, 0x1, -R5 ;  /* 0x00000001ea057824 */ /* 0x000fe200078e0a05 */
[----:B------:R-:W-:Y:S01]  /*0ec0*/  LEA.HI R3, R3, R226, RZ, 0x3 ;  /* 0x000000e203037211 */ /* 0x000fe200078f18ff */
[----:B------:R-:W-:Y:S01]  /*0ed0*/  IMAD.SHL.U32 R220, R226, 0x40, RZ ;  /* 0x00000040e2dc7824 */ /* 0x000fe200078e00ff */
[----:B------:R-:W-:Y:S01]  /*0ee0*/  R2P PR, R11, 0x6 ;  /* 0x000000060b007804 */ /* 0x000fe20000000000 */
[----:B------:R-:W-:Y:S01]  /*0ef0*/  IMAD.IADD R0, R213, 0x1, -R0 ;  /* 0x00000001d5007824 */ /* 0x000fe200078e0a00 */
[----:B------:R-:W-:Y:S01]  /*0f00*/  SHF.R.S32.HI R4, RZ, 0x1f, R4 ;  /* 0x0000001fff047819 */ /* 0x000fe20000011404 */
[----:B------:R-:W-:Y:S01]  /*0f10*/  IMAD.SHL.U32 R3, R3, 0x40, RZ ;  /* 0x0000004003037824 */ /* 0x000fe200078e00ff */
[C---:B------:R-:W-:Y:S01]  /*0f20*/  LEA.HI R7, R5.reuse, R5, RZ, 0x1 ;  /* 0x0000000505077211 */ /* 0x040fe200078f08ff */
[----:B------:R-:W-:Y:S01]  /*0f30*/  IMAD.SHL.U32 R186, R5, 0x4, RZ ;  /* 0x0000000405ba7824 */ /* 0x000fe200078e00ff */
[----:B------:R-:W-:-:S02]  /*0f40*/  LOP3.LUT R220, R220, 0x1c0, RZ, 0xc0, !PT ;  /* 0x000001c0dcdc7812 */ /* 0x000fc400078ec0ff */
[----:B------:R-:W-:Y:S01]  /*0f50*/  LEA R195, R9, R2, 0x1 ;  /* 0x0000000209c37211 */ /* 0x000fe200078e08ff */
[----:B------:R-:W-:Y:S01]  /*0f60*/  IMAD.MOV.U32 R197, RZ, RZ, 0x40 ;  /* 0x00000040ffc57424 */ /* 0x000fe200078e00ff */
[----:B------:R-:W-:Y:S01]  /*0f70*/  LEA.HI R4, R4, R19, RZ, 0x3 ;  /* 0x0000001304047211 */ /* 0x000fe200078f18ff */
[----:B------:R-:W-:Y:S01]  /*0f80*/  IMAD.SHL.U32 R194, R0, 0x100, RZ ;  /* 0x0000010000c27824 */ /* 0x000fe200078e00ff */
[----:B------:R-:W-:Y:S01]  /*0f90*/  LOP3.LUT R8, R7, 0x1ffffffe, RZ, 0xc0, !PT ;  /* 0x1ffffffe07087812 */ /* 0x000fe200078ec0ff */
[----:B------:R-:W-:Y:S01]  /*0fa0*/  IMAD.SHL.U32 R189, R210, 0x8, RZ ;  /* 0x00000008d2bd7824 */ /* 0x000fe200078e00ff */
[----:B------:R-:W-:Y:S01]  /*0fb0*/  SHF.R.U32.HI R235, RZ, 0x3, R220 ;  /* 0x00000003ffeb7819 */ /* 0x000fe200000116dc */
[----:B------:R-:W-:Y:S01]  /*0fc0*/  VIADD R190, R186, 0x10 ;  /* 0x00000010babe7836 */ /* 0x000fe20000000000 */
[----:B------:R-:W-:Y:S01]  /*0fd0*/  LOP3.LUT R221, R3, 0xfffffe00, RZ, 0xc0, !PT ;  /* 0xfffffe0003dd7812 */ /* 0x000fe200078ec0ff */
[----:B------:R-:W-:Y:S01]  /*0fe0*/  VIADD R198, R195, 0x26800 ;  /* 0x00026800c3c67836 */ /* 0x000fe20000000000 */
[----:B------:R-:W-:Y:S01]  /*0ff0*/  SEL R197, R197, 0xffffffc0, !P2 ;  /* 0xffffffc0c5c57807 */ /* 0x000fe20005000000 */
[C---:B------:R-:W-:Y:S01]  /*1000*/  VIADD R207, R189.reuse, 0x40 ;  /* 0x00000040bdcf7836 */ /* 0x040fe20000000000 */
[----:B------:R-:W-:Y:S01]  /*1010*/  LOP3.LUT R4, R4, 0xfffffff8, RZ, 0xc0, !PT ;  /* 0xfffffff804047812 */ /* 0x000fe200078ec0ff */
[C---:B------:R-:W-:Y:S01]  /*1020*/  VIADD R206, R189.reuse, 0x80 ;  /* 0x00000080bdce7836 */ /* 0x040fe20000000000 */
[----:B------:R-:W-:Y:S01]  /*1030*/  SHF.R.S32.HI R217, RZ, 0x1f, R190 ;  /* 0x0000001fffd97819 */ /* 0x000fe200000114be */
[----:B------:R-:W-:-:S02]  /*1040*/  VIADD R205, R189, 0xc0 ;  /* 0x000000c0bdcd7836 */ /* 0x000fc40000000000 */
[C---:B------:R-:W-:Y:S02]  /*1050*/  VIADD R204, R189.reuse, 0x100 ;  /* 0x00000100bdcc7836 */ /* 0x040fe40000000000 */
[C---:B------:R-:W-:Y:S02]  /*1060*/  VIADD R203, R189.reuse, 0x140 ;  /* 0x00000140bdcb7836 */ /* 0x040fe40000000000 */
[C---:B------:R-:W-:Y:S02]  /*1070*/  VIADD R215, R189.reuse, 0x180 ;  /* 0x00000180bdd77836 */ /* 0x040fe40000000000 */
[----:B------:R-:W-:Y:S02]  /*1080*/  VIADD R214, R189, 0x1c0 ;  /* 0x000001c0bdd67836 */ /* 0x000fe40000000000 */
[----:B------:R-:W-:Y:S02]  /*1090*/  VIADD R196, R195, 0x26820 ;  /* 0x00026820c3c47836 */ /* 0x000fe40000000000 */
[----:B------:R-:W-:-:S02]  /*10a0*/  IMAD.IADD R8, R5, 0x1, -R8 ;  /* 0x0000000105087824 */ /* 0x000fc400078e0a08 */
[C---:B------:R-:W-:Y:S01]  /*10b0*/  @P1 VIADD R196, R198.reuse, 0xffffffe0 ;  /* 0xffffffe0c6c41836 */ /* 0x040fe20000000000 */
[----:B------:R-:W-:Y:S01]  /*10c0*/  CS2R R22, SRZ ;  /* 0x0000000000167805 */ /* 0x000fe2000001ff00 */
[----:B------:R-:W-:Y:S01]  /*10d0*/  IMAD.IADD R198, R198, 0x1, R197 ;  /* 0x00000001c6c67824 */ /* 0x000fe200078e02c5 */
[----:B------:R-:W-:Y:S01]  /*10e0*/  MOV R185, RZ ;  /* 0x000000ff00b97202 */ /* 0x000fe20000000f00 */
[----:B------:R-:W-:Y:S01]  /*10f0*/  IMAD.MOV.U32 R208, RZ, RZ, RZ ;  /* 0x000000ffffd07224 */ /* 0x000fe200078e00ff */
[----:B------:R-:W-:Y:S01]  /*1100*/  SHF.R.S32.HI R233, RZ, 0x1f, R207 ;  /* 0x0000001fffe97819 */ /* 0x000fe200000114cf */
[----:B------:R-:W-:Y:S01]  /*1110*/  IMAD.MOV.U32 R18, RZ, RZ, RZ ;  /* 0x000000ffff127224 */ /* 0x000fe200078e00ff */
[----:B------:R-:W-:Y:S01]  /*1120*/  SHF.R.S32.HI R232, RZ, 0x1f, R206 ;  /* 0x0000001fffe87819 */ /* 0x000fe200000114ce */
[----:B------:R-:W-:Y:S01]  /*1130*/  IMAD.IADD R188, R19, 0x1, -R4 ;  /* 0x0000000113bc7824 */ /* 0x000fe200078e0a04 */
[----:B------:R-:W-:Y:S01]  /*1140*/  SHF.R.S32.HI R231, RZ, 0x1f, R205 ;  /* 0x0000001fffe77819 */ /* 0x000fe200000114cd */
[----:B------:R-:W-:Y:S01]  /*1150*/  IMAD.SHL.U32 R218, R190, 0x2, RZ ;  /* 0x00000002beda7824 */ /* 0x000fe200078e00ff */
[----:B------:R-:W-:Y:S01]  /*1160*/  SHF.R.S32.HI R230, RZ, 0x1f, R204 ;  /* 0x0000001fffe67819 */ /* 0x000fe200000114cc */
[----:B------:R-:W-:Y:S01]  /*1170*/  IMAD.SHL.U32 R193, R6, 0x2, RZ ;  /* 0x0000000206c17824 */ /* 0x000fe200078e00ff */
[----:B------:R-:W-:Y:S01]  /*1180*/  SHF.R.S32.HI R229, RZ, 0x1f, R203 ;  /* 0x0000001fffe57819 */ /* 0x000fe200000114cb */
[----:B------:R-:W-:Y:S01]  /*1190*/  IMAD R222, R8, 0x8, R191 ;  /* 0x0000000808de7824 */ /* 0x000fe200078e02bf */
[----:B------:R-:W-:Y:S01]  /*11a0*/  SHF.R.S32.HI R228, RZ, 0x1f, R215 ;  /* 0x0000001fffe47819 */ /* 0x000fe200000114d7 */
[----:B------:R-:W-:Y:S01]  /*11b0*/  IMAD.IADD R197, R197, 0x1, R196 ;  /* 0x00000001c5c57824 */ /* 0x000fe200078e02c4 */
[----:B------:R-:W-:-:S02]  /*11c0*/  SHF.R.S32.HI R227, RZ, 0x1f, R214 ;  /* 0x0000001fffe37819 */ /* 0x000fc400000114d6 */
[----:B------:R-:W-:Y:S02]  /*11d0*/  SHF.L.U64.HI R217, R190, 0x1, R217 ;  /* 0x00000001bed97819 */ /* 0x000fe400000102d9 */
[----:B--2---:R-:W-:Y:S01]  /*11e0*/  LOP3.LUT R184, R16, 0x1, RZ, 0xfc, !PT ;  /* 0x0000000110b87812 */ /* 0x004fe200078efcff */
[----:B------:R-:W-:-:S05]  /*11f0*/  IMAD.SHL.U32 R16, R5, 0x8, RZ ;  /* 0x0000000805107824 */ /* 0x000fca00078e00ff */
[----:B------:R-:W-:-:S04]  /*1200*/  LOP3.LUT R0, R220, 0x38, R16, 0xf8, !PT ;  /* 0x00000038dc007812 */ /* 0x000fc800078ef810 */
[----:B------:R-:W-:-:S05]  /*1210*/  LOP3.LUT R219, R221, R0, R235, 0xf6, !PT ;  /* 0x00000000dddb7212 */ /* 0x000fca00078ef6eb */
[----:B------:R-:W-:-:S07]  /*1220*/  IMAD R219, R219, 0x2, R2 ;  /* 0x00000002dbdb7824 */ /* 0x000fce00078e0202 */
.L_x_764:
[----:B01-3--:R-:W0:Y:S01]  /*1230*/  LDC.64 R4, c[0x0][0xc88] ;  /* 0x00032200ff047b82 */ /* 0x00be220000000a00 */
[----:B------:R-:W-:Y:S01]  /*1240*/  ULDC.64 UR4, c[0x0][0xa28] ;  /* 0x00028a0000047ab9 */ /* 0x000fe20000000a00 */
[----:B------:R-:W-:Y:S01]  /*1250*/  ULDC.64 UR8, c[0x0][0xa18] ;  /* 0x0002860000087ab9 */ /* 0x000fe20000000a00 */
[----:B------:R-:W-:Y:S01]  /*1260*/  ULDC.64 UR6, c[0x0][0xa08] ;  /* 0x0002820000067ab9 */ /* 0x000fe20000000a00 */
[----:B0-----:R-:W-:-:S05]  /*1270*/  IMAD.WIDE R4, R27, 0x4, R4 ;  /* 0x000000041b047825 */ /* 0x001fca00078e0204 */
[----:B--2---:R-:W2:Y:S01]  /*1280*/  LDG.E R202, desc[UR40][R4.64] ;  /* 0x0000002804ca7981 */ /* 0x004ea2000c1e1900 */
[----:B------:R-:W-:Y:S01]  /*1290*/  ISETP.NE.U32.AND P2, PT, RZ, UR4, PT ;  /* 0x00000004ff007c0c */ /* 0x000fe2000bf45070 */
[----:B------:R-:W-:Y:S01]  /*12a0*/  IMAD.MOV.U32 R3, RZ, RZ, RZ ;  /* 0x000000ffff037224 */ /* 0x000fe200078e00ff */
[----:B------:R-:W-:Y:S01]  /*12b0*/  ISETP.NE.U32.AND P1, PT, RZ, UR8, PT ;  /* 0x00000008ff007c0c */ /* 0x000fe2000bf25070 */
[----:B------:R-:W-:Y:S01]  /*12c0*/  IMAD.MOV.U32 R31, RZ, RZ, RZ ;  /* 0x000000ffff1f7224 */ /* 0x000fe200078e00ff */
[----:B------:R-:W-:Y:S02]  /*12d0*/  ISETP.NE.AND.EX P2, PT, RZ, UR5, PT, P2 ;  /* 0x00000005ff007c0c */ /* 0x000fe4000bf45320 */
[----:B------:R-:W-:Y:S02]  /*12e0*/  ISETP.NE.AND.EX P1, PT, RZ, UR9, PT, P1 ;  /* 0x00000009ff007c0c */ /* 0x000fe4000bf25310 */
[----:B------:R-:W-:-:S04]  /*12f0*/  ISETP.NE.U32.AND P0, PT, RZ, UR6, PT ;  /* 0x00000006ff007c0c */ /* 0x000fc8000bf05070 */
[----:B------:R-:W-:Y:S02]  /*1300*/  ISETP.NE.AND.EX P0, PT, RZ, UR7, PT, P0 ;  /* 0x00000007ff007c0c */ /* 0x000fe4000bf05300 */
[----:B--2---:R-:W-:Y:S01]  /*1310*/  SHF.R.S32.HI R212, RZ, 0x1f, R202 ;  /* 0x0000001fffd47819 */ /* 0x004fe200000114ca */
[C---:B------:R-:W-:Y:S02]  /*1320*/  IMAD.SHL.U32 R200, R202.reuse, 0x4, RZ ;  /* 0x00000004cac87824 */ /* 0x040fe400078e00ff */
[C---:B------:R-:W-:Y:S02]  /*1330*/  @P2 LEA R4, P3, R202.reuse, UR4, 0x2 ;  /* 0x00000004ca042c11 */ /* 0x040fe4000f8610ff */
[C-C-:B------:R-:W-:Y:S02]  /*1340*/  SHF.L.U64.HI R201, R202.reuse, 0x2, R212.reuse ;  /* 0x00000002cac97819 */ /* 0x140fe400000102d4 */
[----:B------:R-:W-:Y:S01]  /*1350*/  @P2 LEA.HI.X R5, R202, UR5, R212, 0x2, P3 ;  /* 0x00000005ca052c11 */ /* 0x000fe200098f14d4 */
[----:B------:R-:W-:Y:S01]  /*1360*/  ULDC UR4, c[0x0][0x288] ;  /* 0x0000a20000047ab9 */ /* 0x000fe20000000800 */
[----:B------:R-:W-:-:S03]  /*1370*/  IADD3 R8, P4, R200, UR6, RZ ;  /* 0x00000006c8087c10 */ /* 0x000fc6000ff9e0ff */
[----:B------:R0:W5:Y:S01]  /*1380*/  @P2 LDG.E R3, desc[UR40][R4.64] ;  /* 0x0000002804032981 */ /* 0x000162000c1e1900 */
[----:B------:R-:W-:Y:S01]  /*1390*/  @P1 IADD3 R6, P2, R200, UR8, RZ ;  /* 0x00000008c8061c10 */ /* 0x000fe2000ff5e0ff */
[----:B------:R-:W-:Y:S01]  /*13a0*/  IMAD.U32 R24, RZ, RZ, UR4 ;  /* 0x00000004ff187e24 */ /* 0x000fe2000f8e00ff */
[C---:B------:R-:W-:Y:S01]  /*13b0*/  IADD3.X R9, R201.reuse, UR7, RZ, P4, !PT ;  /* 0x00000007c9097c10 */ /* 0x040fe2000a7fe4ff */
[----:B------:R-:W-:Y:S01]  /*13c0*/  ULDC.64 UR4, c[0x0][0x418] ;  /* 0x0001060000047ab9 */ /* 0x000fe20000000a00 */
[----:B----4-:R-:W-:-:S03]  /*13d0*/  @P1 IADD3.X R7, R201, UR9, RZ, P2, !PT ;  /* 0x00000009c9071c10 */ /* 0x010fc600097fe4ff */
[----:B------:R0:W5:Y:S01]  /*13e0*/  @P0 LDG.E R31, desc[UR40][R8.64] ;  /* 0x00000028081f0981 */ /* 0x000162000c1e1900 */
[----:B------:R-:W-:Y:S01]  /*13f0*/  UISETP.NE.U32.AND UP0, UPT, UR4, URZ, UPT ;  /* 0x0000003f0400728c */ /* 0x000fe2000bf05070 */
[----:B------:R-:W-:Y:S02]  /*1400*/  ULDC.64 UR8, c[0x0][0xa20] ;  /* 0x0002880000087ab9 */ /* 0x000fe40000000a00 */
[----:B------:R0:W5:Y:S01]  /*1410*/  @P1 LDG.E R24, desc[UR40][R6.64] ;  /* 0x0000002806181981 */ /* 0x000162000c1e1900 */
[----:B------:R-:W-:Y:S01]  /*1420*/  UISETP.NE.AND.EX UP0, UPT, UR5, URZ, UPT, UP0 ;  /* 0x0000003f0500728c */ /* 0x000fe2000bf05300 */
[----:B------:R-:W-:Y:S01]  /*1430*/  ULDC UR4, c[0x0][0x424] ;  /* 0x0001090000047ab9 */ /* 0x000fe20000000800 */
[----:B------:R-:W-:Y:S02]  /*1440*/  ISETP.NE.U32.AND P2, PT, RZ, UR8, PT ;  /* 0x00000008ff007c0c */ /* 0x000fe4000bf45070 */
[----:B------:R-:W-:Y:S01]  /*1450*/  USEL UR4, UR4, 0x1, UP0 ;  /* 0x0000000104047887 */ /* 0x000fe20008000000 */
[----:B------:R-:W-:Y:S01]  /*1460*/  ULDC UR5, c[0x0][0x2f0] ;  /* 0x0000bc0000057ab9 */ /* 0x000fe20000000800 */
[----:B------:R-:W-:-:S02]  /*1470*/  ISETP.NE.AND.EX P2, PT, RZ, UR9, PT, P2 ;  /* 0x00000009ff007c0c */ /* 0x000fc4000bf45320 */
[----:B------:R-:W-:-:S03]  /*1480*/  UIMAD UR4, UR4, UR5, URZ ;  /* 0x00000005040472a4 */ /* 0x000fc6000f8e023f */
[----:B------:R-:W-:Y:S01]  /*1490*/  ULDC UR5, c[0x0][0x348] ;  /* 0x0000d20000057ab9 */ /* 0x000fe20000000800 */
[----:B------:R-:W-:Y:S02]  /*14a0*/  IMAD.MOV.U32 R209, RZ, RZ, R25 ;  /* 0x000000ffffd17224 */ /* 0x000fe400078e0019 */
[----:B------:R-:W-:Y:S02]  /*14b0*/  IMAD.MOV.U32 R199, RZ, RZ, R26 ;  /* 0x000000ffffc77224 */ /* 0x000fe400078e001a */
[----:B------:R-:W-:Y:S01]  /*14c0*/  IMAD.MOV.U32 R29, RZ, RZ, R202 ;  /* 0x000000ffff1d7224 */ /* 0x000fe200078e00ca */
[----:B0-----:R-:W-:Y:S06]  /*14d0*/  @P1 BRA `(.L_x_646) ;  /* 0x0000000000241947 */ /* 0x001fec0003800000 */
[----:B------:R-:W-:Y:S02]  /*14e0*/  ULDC.64 UR6, c[0x0][0xa00] ;  /* 0x0002800000067ab9 */ /* 0x000fe40000000a00 */
[----:B------:R-:W-:-:S04]  /*14f0*/  ISETP.NE.U32.AND P1, PT, RZ, UR6, PT ;  /* 0x00000006ff007c0c */ /* 0x000fc8000bf25070 */
[----:B------:R-:W-:-:S13]  /*1500*/  ISETP.NE.AND.EX P1, PT, RZ, UR7, PT, P1 ;  /* 0x00000007ff007c0c */ /* 0x000fda000bf25310 */
[----:B------:R-:W-:Y:S05]  /*1510*/  @!P1 BRA `(.L_x_646) ;  /* 0x0000000000149947 */ /* 0x000fea0003800000 */
[----:B------:R-:W0:Y:S02]  /*1520*/  LDC.64 R4, c[0x0][0xa00] ;  /* 0x00028000ff047b82 */ /* 0x000e240000000a00 */
[----:B0-----:R-:W-:-:S05]  /*1530*/  IMAD.WIDE R4, R29, 0x4, R4 ;  /* 0x000000041d047825 */ /* 0x001fca00078e0204 */
[----:B-----5:R-:W2:Y:S04]  /*1540*/  LDG.E R24, desc[UR40][R4.64] ;  /* 0x0000002804187981 */ /* 0x020ea8000c1e1900 */
[----:B------:R-:W2:Y:S02]  /*1550*/  LDG.E R7, desc[UR40][R4.64+0x4] ;  /* 0x0000042804077981 */ /* 0x000ea4000c1e1900 */
[----:B--2---:R-:W-:-:S07]  /*1560*/  IMAD.IADD R24, R7, 0x1, -R24 ;  /* 0x0000000107187824 */ /* 0x004fce00078e0a18 */
.L_x_646:
[----:B------:R-:W-:Y:S02]  /*1570*/  IMAD.U32 R46, RZ, RZ, UR5 ;  /* 0x00000005ff2e7e24 */ /* 0x000fe4000f8e00ff */
[----:B------:R-:W-:Y:S01]  /*1580*/  IMAD.U32 R28, RZ, RZ, UR4 ;  /* 0x00000004ff1c7e24 */ /* 0x000fe2000f8e00ff */
[----:B------:R-:W-:Y:S06]  /*1590*/  @!P2 BRA `(.L_x_647) ;  /* 0x000000000010a947 */ /* 0x000fec0003800000 */
[----:B------:R-:W-:-:S04]  /*15a0*/  IADD3 R4, P0, R200, UR8, RZ ;  /* 0x00000008c8047c10 */ /* 0x000fc8000ff1e0ff */
[----:B------:R-:W-:-:S05]  /*15b0*/  IADD3.X R5, R201, UR9, RZ, P0, !PT ;  /* 0x00000009c9057c10 */ /* 0x000fca00087fe4ff */
[----:B------:R0:W5:Y:S01]  /*15c0*/  LDG.E R28, desc[UR40][R4.64] ;  /* 0x00000028041c7981 */ /* 0x000162000c1e1900 */
[----:B------:R-:W-:Y:S05]  /*15d0*/  BRA `(.L_x_648) ;  /* 0x0000000000107947 */ /* 0x000fea0003800000 */
.L_x_647:
[----:B------:R-:W-:Y:S05]  /*15e0*/  @!P0 BRA `(.L_x_648) ;  /* 0x00000000000c8947 */ /* 0x000fea0003800000 */
[----:B------:R-:W2:Y:S04]  /*15f0*/  LDG.E R5, desc[UR40][R8.64] ;  /* 0x0000002808057981 */ /* 0x000ea8000c1e1900 */
[----:B------:R-:W2:Y:S02]  /*1600*/  LDG.E R28, desc[UR40][R8.64+0x4] ;  /* 0x00000428081c7981 */ /* 0x000ea4000c1e1900 */
[----:B--2---:R-:W-:-:S07]  /*1610*/  IMAD.IADD R28, R28, 0x1, -R5 ;  /* 0x000000011c1c7824 */ /* 0x004fce00078e0a05 */
.L_x_648:
[----:B------:R-:W-:Y:S02]  /*1620*/  ULDC.64 UR4, c[0x0][0xa10] ;  /* 0x0002840000047ab9 */ /* 0x000fe40000000a00 */
[----:B------:R-:W-:-:S04]  /*1630*/  ISETP.NE.U32.AND P0, PT, RZ, UR4, PT ;  /* 0x00000004ff007c0c */ /* 0x000fc8000bf05070 */
[----:B------:R-:W-:Y:S01]  /*1640*/  ISETP.NE.AND.EX P0, PT, RZ, UR5, PT, P0 ;  /* 0x00000005ff007c0c */ /* 0x000fe2000bf05300 */
[----:B------:R-:W-:-:S12]  /*1650*/  ULDC.64 UR4, c[0x0][0xa30] ;  /* 0x00028c0000047ab9 */ /* 0x000fd80000000a00 */
[----:B0-----:R-:W0:Y:S02]  /*1660*/  @P0 LDC.64 R4, c[0x0][0xa10] ;  /* 0x00028400ff040b82 */ /* 0x001e240000000a00 */
[----:B0-----:R-:W-:-:S05]  /*1670*/  @P0 IMAD.WIDE R4, R29, 0x4, R4 ;  /* 0x000000041d040825 */ /* 0x001fca00078e0204 */
[----:B------:R-:W2:Y:S04]  /*1680*/  @P0 LDG.E R0, desc[UR40][R4.64] ;  /* 0x0000002804000981 */ /* 0x000ea8000c1e1900 */
[----:B------:R-:W2:Y:S01]  /*1690*/  @P0 LDG.E R9, desc[UR40][R4.64+0x4] ;  /* 0x0000042804090981 */ /* 0x000ea2000c1e1900 */
[----:B------:R-:W-:Y:S01]  /*16a0*/  ISETP.NE.U32.AND P1, PT, RZ, UR4, PT ;  /* 0x00000004ff007c0c */ /* 0x000fe2000bf25070 */
[----:B-----5:R-:W-:-:S03]  /*16b0*/  IMAD.MOV.U32 R27, RZ, RZ, R28 ;  /* 0x000000ffff1b7224 */ /* 0x020fc600078e001c */
[----:B------:R-:W-:-:S13]  /*16c0*/  ISETP.NE.AND.EX P1, PT, RZ, UR5, PT, P1 ;  /* 0x00000005ff007c0c */ /* 0x000fda000bf25310 */
[----:B------:R-:W-:-:S04]  /*16d0*/  @P1 IADD3 R6, P2, R200, UR4, RZ ;  /* 0x00000004c8061c10 */ /* 0x000fc8000ff5e0ff */
[----:B------:R-:W-:-:S05]  /*16e0*/  @P1 IADD3.X R7, R201, UR5, RZ, P2, !PT ;  /* 0x00000005c9071c10 */ /* 0x000fca00097fe4ff */
[----:B------:R0:W5:Y:S01]  /*16f0*/  @P1 LDG.E R27, desc[UR40][R6.64] ;  /* 0x00000028061b1981 */ /* 0x000162000c1e1900 */
[----:B------:R-:W-:Y:S02]  /*1700*/  IADD3 R11, -R3, R28, RZ ;  /* 0x0000001c030b7210 */ /* 0x000fe40007ffe1ff */
[----:B------:R-:W-:-:S03]  /*1710*/  PLOP3.LUT P3, PT, PT, PT, PT, 0x80, 0x0 ;  /* 0x000000000000781c */ /* 0x000fc60003f6f070 */
[----:B------:R-:W-:-:S05]  /*1720*/  IMAD.MOV R44, RZ, RZ, -R11 ;  /* 0x000000ffff2c7224 */ /* 0x000fca00078e0a0b */
[----:B------:R-:W-:Y:S01]  /*1730*/  VIMNMX R44, RZ, R44, !PT ;  /* 0x0000002cff2c7248 */ /* 0x000fe20007fe0100 */
[----:B--2---:R-:W-:-:S04]  /*1740*/  @P0 IMAD.IADD R46, R9, 0x1, -R0 ;  /* 0x00000001092e0824 */ /* 0x004fc800078e0a00 */
[----:B------:R-:W-:-:S04]  /*1750*/  IMAD.IADD R168, R11, 0x1, R46 ;  /* 0x000000010ba87824 */ /* 0x000fc800078e022e */
[----:B------:R-:W-:-:S05]  /*1760*/  VIADD R0, R168, 0x3f ;  /* 0x0000003fa8007836 */ /* 0x000fca0000000000 */
[----:B------:R-:W-:-:S04]  /*1770*/  SHF.R.S32.HI R3, RZ, 0x1f, R0 ;  /* 0x0000001fff037819 */ /* 0x000fc80000011400 */
[----:B------:R-:W-:-:S04]  /*1780*/  LEA.HI R3, R3, R0, RZ, 0x6 ;  /* 0x0000000003037211 */ /* 0x000fc800078f30ff */
[----:B------:R-:W-:Y:S02]  /*1790*/  LOP3.LUT R5, R3, 0xffffffc0, RZ, 0xc0, !PT ;  /* 0xffffffc003057812 */ /* 0x000fe400078ec0ff */
[----:B------:R-:W-:Y:S02]  /*17a0*/  SHF.R.S32.HI R181, RZ, 0x6, R3 ;  /* 0x00000006ffb57819 */ /* 0x000fe40000011403 */
[----:B------:R-:W-:-:S04]  /*17b0*/  VIADDMNMX R5, R5, -R11, R46, PT ;  /* 0x8000000b05057246 */ /* 0x000fc8000380012e */
[----:B------:R-:W-:Y:S02]  /*17c0*/  ISETP.GT.AND P0, PT, R5, R44, PT ;  /* 0x0000002c0500720c */ /* 0x000fe40003f04270 */
[----:B------:R-:W-:-:S05]  /*17d0*/  SHF.R.U32.HI R44, RZ, 0x6, R44 ;  /* 0x00000006ff2c7819 */ /* 0x000fca000001162c */
[----:B------:R-:W-:-:S06]  /*17e0*/  IMAD.MOV.U32 R45, RZ, RZ, R44 ;  /* 0x000000ffff2d7224 */ /* 0x000fcc00078e002c */
[----:B------:R-:W-:-:S05]  /*17f0*/  @P0 VIADD R0, R5, 0x3f ;  /* 0x0000003f05000836 */ /* 0x000fca0000000000 */
[----:B------:R-:W-:-:S04]  /*1800*/  @P0 SHF.R.S32.HI R5, RZ, 0x1f, R0 ;  /* 0x0000001fff050819 */ /* 0x000fc80000011400 */
[----:B------:R-:W-:-:S04]  /*1810*/  @P0 LEA.HI R5, R5, R0, RZ, 0x6 ;  /* 0x0000000005050211 */ /* 0x000fc800078f30ff */
[----:B------:R-:W-:-:S04]  /*1820*/  @P0 SHF.R.S32.HI R45, RZ, 0x6, R5 ;  /* 0x00000006ff2d0819 */ /* 0x000fc80000011405 */
[----:B------:R-:W-:-:S13]  /*1830*/  ISETP.GT.AND P0, PT, R45, R44, PT ;  /* 0x0000002c2d00720c */ /* 0x000fda0003f04270 */
[----:B0-----:R-:W-:Y:S05]  /*1840*/  @!P0 BRA `(.L_x_649) ;  /* 0x0000002800408947 */ /* 0x001fea0003800000 */
[----:B------:R-:W-:Y:S01]  /*1850*/  VIADD R0, R2, 0x22400 ;  /* 0x0002240002007836 */ /* 0x000fe20000000000 */
[----:B------:R-:W-:Y:S04]  /*1860*/  BSSY B6, `(.L_x_650) ;  /* 0x0000013000067945 */ /* 0x000fe80003800000 */
[----:B------:R-:W-:-:S13]  /*1870*/  LOP3.LUT P0, RZ, R0, 0x3ff, RZ, 0xc0, !PT ;  /* 0x000003ff00ff7812 */ /* 0x000fda000780c0ff */
        /* <DEDUP_REMOVED lines=16> */
[----:B-1---5:R-:W-:Y:S05]  /*1980*/  CALL.ABS.NOINC R14 ;  /* 0x000000000e007343 */ /* 0x022fea0003c00000 */
.L_x_651:
[----:B------:R-:W-:Y:S05]  /*1990*/  BSYNC B6 ;  /* 0x0000000000067941 */ /* 0x000fea0003800000 */
.L_x_650:
        /* <DEDUP_REMOVED lines=11> */
[----:B------:R-:W-:Y:S01]  /*1a50*/  IMAD.U32 R6, RZ, RZ, UR6 ;  /* 0x00000006ff067e24 */ /* 0x000fe2000f8e00ff */
[----:B------:R-:W-:Y:S01]  /*1a60*/  MOV R10, UR4 ;  /* 0x00000004000a7c02 */ /* 0x000fe20008000f00 */
[----:B------:R-:W-:Y:S02]  /*1a70*/  IMAD.U32 R7, RZ, RZ, UR7 ;  /* 0x00000007ff077e24 */ /* 0x000fe4000f8e00ff */
[----:B------:R-:W-:-:S02]  /*1a80*/  IMAD.U32 R11, RZ, RZ, UR5 ;  /* 0x00000005ff0b7e24 */ /* 0x000fc4000f8e00ff */
[----:B------:R-:W-:Y:S02]  /*1a90*/  IMAD.MOV.U32 R8, RZ, RZ, 0x70 ;  /* 0x00000070ff087424 */ /* 0x000fe400078e00ff */
[----:B------:R-:W-:Y:S02]  /*1aa0*/  IMAD.MOV.U32 R12, RZ, RZ, 0x1 ;  /* 0x00000001ff0c7424 */ /* 0x000fe400078e00ff */
[----:B0-----:R-:W-:-:S07]  /*1ab0*/  IMAD.MOV.U32 R13, RZ, RZ, RZ ;  /* 0x000000ffff0d7224 */ /* 0x001fce00078e00ff */
[----:B------:R-:W-:-:S07]  /*1ac0*/  LEPC R20, `(.L_x_653) ;  /* 0x000000001014794e */ /* 0x000fce0000000000 */
[----:B-1---5:R-:W-:Y:S05]  /*1ad0*/  CALL.ABS.NOINC R14 ;  /* 0x000000000e007343 */ /* 0x022fea0003c00000 */
.L_x_653:
[----:B------:R-:W-:Y:S05]  /*1ae0*/  BSYNC B6 ;  /* 0x0000000000067941 */ /* 0x000fea0003800000 */
.L_x_652:
[----:B------:R-:W-:Y:S01]  /*1af0*/  ULDC.64 UR4, c[0x0][0x9f8] ;  /* 0x00027e0000047ab9 */ /* 0x000fe20000000a00 */
[----:B------:R-:W0:Y:S01]  /*1b00*/  LDC.64 R52, c[0x0][0x300] ;  /* 0x0000c000ff347b82 */ /* 0x000e220000000a00 */
[----:B------:R-:W-:Y:S01]  /*1b10*/  ISETP.NE.U32.AND P0, PT, RZ, UR4, PT ;  /* 0x00000004ff007c0c */ /* 0x000fe2000bf05070 */
[----:B------:R-:W-:Y:S01]  /*1b20*/  IMAD.IADD R42, R31, 0x1, R28 ;  /* 0x000000011f2a7824 */ /* 0x000fe200078e021c */
[----:B------:R-:W-:Y:S02]  /*1b30*/  ULDC.64 UR6, c[0x0][0x330] ;  /* 0x0000cc0000067ab9 */ /* 0x000fe40000000a00 */
[----:B------:R-:W-:Y:S02]  /*1b40*/  ISETP.NE.AND.EX P0, PT, RZ, UR5, PT, P0 ;  /* 0x00000005ff007c0c */ /* 0x000fe4000bf05300 */
[----:B------:R-:W-:Y:S01]  /*1b50*/  SHF.R.S32.HI R17, RZ, 0x1f, R16 ;  /* 0x0000001fff117819 */ /* 0x000fe20000011410 */
[----:B------:R-:W1:Y:S08]  /*1b60*/  LDC.64 R54, c[0x0][0x3f8] ;  /* 0x0000fe00ff367b82 */ /* 0x000e700000000a00 */
[----:B------:R-:W2:Y:S02]  /*1b70*/  LDC R43, c[0x0][0x3f4] ;  /* 0x0000fd00ff2b7b82 */ /* 0x000ea40000000800 */
[----:B------:R-:W-:-:S04]  /*1b80*/  @P0 IADD3 R4, P1, R200, UR4, RZ ;  /* 0x00000004c8040c10 */ /* 0x000fc8000ff3e0ff */
[----:B------:R-:W-:Y:S01]  /*1b90*/  @P0 IADD3.X R5, R201, UR5, RZ, P1, !PT ;  /* 0x00000005c9050c10 */ /* 0x000fe20008ffe4ff */
[----:B------:R-:W-:-:S04]  /*1ba0*/  ULDC.64 UR4, c[0x0][0x308] ;  /* 0x0000c20000047ab9 */ /* 0x000fc80000000a00 */
[----:B------:R3:W4:Y:S01]  /*1bb0*/  @P0 LDG.E R29, desc[UR40][R4.64] ;  /* 0x00000028041d0981 */ /* 0x000722000c1e1900 */
[----:B------:R-:W-:Y:S01]  /*1bc0*/  SHF.R.S32.HI R28, RZ, 0x1f, R42 ;  /* 0x0000001fff1c7819 */ /* 0x000fe2000001142a */
[-C--:B0-----:R-:W-:Y:S01]  /*1bd0*/  IMAD.WIDE.U32 R6, R42, R52.reuse, RZ ;  /* 0x000000342a067225 */ /* 0x081fe200078e00ff */
[----:B------:R-:W-:Y:S01]  /*1be0*/  SHF.R.S32.HI R187, RZ, 0x1f, R186 ;  /* 0x0000001fffbb7819 */ /* 0x000fe200000114ba */
[----:B------:R-:W0:Y:S01]  /*1bf0*/  S2R R50, SR_TID.X ;  /* 0x0000000000327919 */ /* 0x000e220000002100 */
[----:B------:R-:W-:Y:S01]  /*1c00*/  SHF.L.U64.HI R49, R52, 0x6, R53 ;  /* 0x0000000634317819 */ /* 0x000fe20000010235 */
[----:B------:R-:W-:Y:S02]  /*1c10*/  IMAD R0, R28, R52, RZ ;  /* 0x000000341c007224 */ /* 0x000fe400078e02ff */
[----:B------:R-:W-:Y:S02]  /*1c20*/  IMAD.SHL.U32 R14, R188, 0x40, RZ ;  /* 0x00000040bc0e7824 */ /* 0x000fe400078e00ff */
[----:B------:R-:W-:Y:S01]  /*1c30*/  IMAD R3, R42, R53, R0 ;  /* 0x000000352a037224 */ /* 0x000fe200078e0200 */
[----:B------:R-:W-:Y:S01]  /*1c40*/  SHF.R.S32.HI R0, RZ, 0x1f, R26 ;  /* 0x0000001fff007819 */ /* 0x000fe2000001141a */
[----:B---3--:R-:W-:Y:S01]  /*1c50*/  IMAD.WIDE.U32 R4, R26, UR6, R16 ;  /* 0x000000061a047c25 */ /* 0x008fe2000f8e0010 */
[----:B--2---:R-:W-:-:S02]  /*1c60*/  ISETP.GE.AND P2, PT, R16, R43, PT ;  /* 0x0000002b1000720c */ /* 0x004fc40003f46270 */
[----:B------:R-:W-:Y:S01]  /*1c70*/  SHF.L.U32 R60, R43, 0x1, RZ ;  /* 0x000000012b3c7819 */ /* 0x000fe200000006ff */
[----:B------:R-:W-:Y:S01]  /*1c80*/  IMAD.IADD R7, R7, 0x1, R3 ;  /* 0x0000000107077824 */ /* 0x000fe200078e0203 */
[----:B------:R-:W-:Y:S01]  /*1c90*/  SEL R15, R43, RZ, P2 ;  /* 0x000000ff2b0f7207 */ /* 0x000fe20001000000 */
[----:B------:R-:W-:Y:S01]  /*1ca0*/  IMAD R3, R0, UR6, RZ ;  /* 0x0000000600037c24 */ /* 0x000fe2000f8e02ff */
[----:B------:R-:W-:Y:S01]  /*1cb0*/  P2R R70, PR, RZ, 0x4 ;  /* 0x00000004ff467803 */ /* 0x000fe20000000000 */
[----:B------:R-:W-:Y:S01]  /*1cc0*/  IMAD.WIDE.U32 R6, R26, UR4, R6 ;  /* 0x000000041a067c25 */ /* 0x000fe2000f8e0006 */
[----:B------:R-:W-:-:S03]  /*1cd0*/  IADD3 R42, P2, R19, R42, RZ ;  /* 0x0000002a132a7210 */ /* 0x000fc60007f5e0ff */
[----:B------:R-:W-:Y:S01]  /*1ce0*/  IMAD R33, R26, UR7, R3 ;  /* 0x000000071a217c24 */ /* 0x000fe2000f8e0203 */
[----:B------:R-:W-:Y:S01]  /*1cf0*/  ULDC.64 UR6, c[0x0][0xa08] ;  /* 0x0002820000067ab9 */ /* 0x000fe20000000a00 */
[----:B------:R-:W-:Y:S01]  /*1d00*/  IMAD R3, R0, UR4, RZ ;  /* 0x0000000400037c24 */ /* 0x000fe2000f8e02ff */
[----:B------:R-:W-:Y:S01]  /*1d10*/  ISETP.NE.U32.AND P0, PT, RZ, UR6, PT ;  /* 0x00000006ff007c0c */ /* 0x000fe2000bf05070 */
[----:B------:R-:W-:Y:S02]  /*1d20*/  IMAD.IADD R33, R5, 0x1, R33 ;  /* 0x0000000105217824 */ /* 0x000fe400078e0221 */
[----:B------:R-:W-:Y:S01]  /*1d30*/  IMAD R3, R26, UR5, R3 ;  /* 0x000000051a037c24 */ /* 0x000fe2000f8e0203 */
[----:B------:R-:W-:Y:S01]  /*1d40*/  ISETP.NE.AND.EX P0, PT, RZ, UR7, PT, P0 ;  /* 0x00000007ff007c0c */ /* 0x000fe2000bf05300 */
[----:B------:R-:W-:Y:S01]  /*1d50*/  ULDC.64 UR4, c[0x0][0x310] ;  /* 0x0000c40000047ab9 */ /* 0x000fe20000000a00 */
[----:B------:R-:W-:Y:S01]  /*1d60*/  ULDC.64 UR6, c[0x0][0x338] ;  /* 0x0000ce0000067ab9 */ /* 0x000fe20000000a00 */
[----:B------:R-:W-:Y:S01]  /*1d70*/  IMAD.IADD R7, R7, 0x1, R3 ;  /* 0x0000000107077824 */ /* 0x000fe200078e0203 */
[----:B------:R-:W-:Y:S01]  /*1d80*/  SHF.R.S32.HI R3, RZ, 0x1f, R19 ;  /* 0x0000001fff037819 */ /* 0x000fe20000011413 */
[----:B------:R-:W-:Y:S01]  /*1d90*/  IMAD.MOV.U32 R32, RZ, RZ, R4 ;  /* 0x000000ffff207224 */ /* 0x000fe200078e0004 */
[----:B0-----:R-:W-:Y:S01]  /*1da0*/  SHF.R.U32.HI R50, RZ, 0x7, R50 ;  /* 0x00000007ff327819 */ /* 0x001fe20000011632 */
[----:B------:R-:W0:Y:S01]  /*1db0*/  LDC.64 R4, c[0x0][0x408] ;  /* 0x00010200ff047b82 */ /* 0x000e220000000a00 */
[----:B------:R-:W-:-:S02]  /*1dc0*/  IMAD.IADD R15, R16, 0x1, R15 ;  /* 0x00000001100f7824 */ /* 0x000fc400078e020f */
[----:B------:R-:W-:Y:S02]  /*1dd0*/  VIADD R74, R16, 0x20 ;  /* 0x00000020104a7836 */ /* 0x000fe40000000000 */
[----:B------:R-:W-:Y:S01]  /*1de0*/  VIADD R59, R50, 0x8 ;  /* 0x00000008323b7836 */ /* 0x000fe20000000000 */
[----:B------:R-:W-:Y:S01]  /*1df0*/  SHF.R.S32.HI R48, RZ, 0x1f, R15 ;  /* 0x0000001fff307819 */ /* 0x000fe2000001140f */
[----:B------:R-:W-:-:S03]  /*1e00*/  IMAD.X R43, R28, 0x1, R3, P2 ;  /* 0x000000011c2b7824 */ /* 0x000fc600010e0603 */
[----:B------:R-:W-:-:S04]  /*1e10*/  LEA.HI R48, R48, R15, RZ, 0x3 ;  /* 0x0000000f30307211 */ /* 0x000fc800078f18ff */
[----:B------:R-:W-:-:S04]  /*1e20*/  LOP3.LUT R65, R48, 0xfffffff8, RZ, 0xc0, !PT ;  /* 0xfffffff830417812 */ /* 0x000fc800078ec0ff */
[----:B------:R-:W-:Y:S01]  /*1e30*/  SHF.R.S32.HI R71, RZ, 0x1f, R65 ;  /* 0x0000001fff477819 */ /* 0x000fe20000011441 */
[----:B0-----:R-:W-:Y:S01]  /*1e40*/  IMAD R12, R3, R4, RZ ;  /* 0x00000004030c7224 */ /* 0x001fe200078e02ff */
[C---:B------:R-:W-:Y:S01]  /*1e50*/  SHF.L.U64.HI R56, R4.reuse, 0x6, R5 ;  /* 0x0000000604387819 */ /* 0x040fe20000010205 */
[----:B------:R-:W-:Y:S02]  /*1e60*/  IMAD.SHL.U32 R57, R4, 0x40, RZ ;  /* 0x0000004004397824 */ /* 0x000fe400078e00ff */
[----:B------:R-:W-:Y:S01]  /*1e70*/  IMAD R31, R19, R5, R12 ;  /* 0x00000005131f7224 */ /* 0x000fe200078e020c */
[----:B----4-:R-:W-:Y:S02]  /*1e80*/  SHF.R.S32.HI R0, RZ, 0x1f, R29 ;  /* 0x0000001fff007819 */ /* 0x010fe4000001141d */
[----:B------:R-:W-:Y:S02]  /*1e90*/  SEL R11, R29, RZ, !P0 ;  /* 0x000000ff1d0b7207 */ /* 0x000fe40004000000 */
[----:B------:R-:W-:-:S03]  /*1ea0*/  SEL R0, R0, RZ, !P0 ;  /* 0x000000ff00007207 */ /* 0x000fc60004000000 */
[----:B------:R-:W-:-:S04]  /*1eb0*/  IMAD.WIDE.U32 R20, R11, UR4, R6 ;  /* 0x000000040b147c25 */ /* 0x000fc8000f8e0006 */
[C---:B------:R-:W-:Y:S02]  /*1ec0*/  IMAD R6, R0.reuse, UR6, RZ ;  /* 0x0000000600067c24 */ /* 0x040fe4000f8e02ff */
[----:B------:R-:W-:Y:S01]  /*1ed0*/  IMAD R8, R0, UR4, RZ ;  /* 0x0000000400087c24 */ /* 0x000fe2000f8e02ff */
[----:B------:R-:W-:Y:S01]  /*1ee0*/  ULDC UR4, c[0x0][0x2f4] ;  /* 0x0000bd0000047ab9 */ /* 0x000fe20000000800 */
[----:B------:R-:W-:Y:S01]  /*1ef0*/  IMAD R73, R11, UR7, R6 ;  /* 0x000000070b497c24 */ /* 0x000fe2000f8e0206 */
[----:B------:R-:W-:Y:S01]  /*1f00*/  ISETP.GE.AND P1, PT, R74, UR4, PT ;  /* 0x000000044a007c0c */ /* 0x000fe2000bf26270 */
[----:B-1----:R-:W-:Y:S02]  /*1f10*/  IMAD R6, R3, R54, RZ ;  /* 0x0000003603067224 */ /* 0x002fe400078e02ff */
[C---:B------:R-:W-:Y:S02]  /*1f20*/  IMAD R13, R11.reuse, UR5, R8 ;  /* 0x000000050b0d7c24 */ /* 0x040fe4000f8e0208 */
[----:B------:R-:W-:-:S04]  /*1f30*/  IMAD.WIDE.U32 R32, R11, UR6, R32 ;  /* 0x000000060b207c25 */ /* 0x000fc8000f8e0020 */
[C---:B------:R-:W-:Y:S02]  /*1f40*/  IMAD R29, R19.reuse, R55, R6 ;  /* 0x00000037131d7224 */ /* 0x040fe400078e0206 */
[----:B------:R-:W-:-:S04]  /*1f50*/  IMAD.WIDE.U32 R6, R19, R54, R186 ;  /* 0x0000003613067225 */ /* 0x000fc800078e00ba */
[----:B------:R-:W-:-:S04]  /*1f60*/  IMAD.WIDE.U32 R10, R19, R54, R16 ;  /* 0x00000036130a7225 */ /* 0x000fc800078e0010 */
[----:B------:R-:W-:Y:S02]  /*1f70*/  IMAD.IADD R7, R7, 0x1, R29 ;  /* 0x0000000107077824 */ /* 0x000fe400078e021d */
[----:B------:R-:W-:Y:S01]  /*1f80*/  IMAD.IADD R11, R29, 0x1, R11 ;  /* 0x000000011d0b7824 */ /* 0x000fe200078e020b */
[----:B-----5:R-:W-:Y:S01]  /*1f90*/  SHF.R.S32.HI R29, RZ, 0x1f, R27 ;  /* 0x0000001fff1d7819 */ /* 0x020fe2000001141b */
[-C--:B------:R-:W-:Y:S02]  /*1fa0*/  IMAD R0, R3, R52.reuse, RZ ;  /* 0x0000003403007224 */ /* 0x080fe400078e02ff */
[----:B------:R-:W-:-:S04]  /*1fb0*/  IMAD.WIDE.U32 R8, R19, R52, R16 ;  /* 0x0000003413087225 */ /* 0x000fc800078e0010 */
[----:B------:R-:W-:Y:S02]  /*1fc0*/  IMAD R30, R29, R54, RZ ;  /* 0x000000361d1e7224 */ /* 0x000fe400078e02ff */
[----:B------:R-:W-:Y:S01]  /*1fd0*/  IMAD R47, R19, R53, R0 ;  /* 0x00000035132f7224 */ /* 0x000fe200078e0200 */
[----:B------:R-:W-:Y:S01]  /*1fe0*/  SHF.L.U64.HI R53, R54, 0x6, R55 ;  /* 0x0000000636357819 */ /* 0x000fe20000010237 */
[----:B------:R-:W-:Y:S01]  /*1ff0*/  IMAD R63, R27, R55, R30 ;  /* 0x000000371b3f7224 */ /* 0x000fe200078e021e */
[----:B------:R-:W-:Y:S01]  /*2000*/  LOP3.LUT R55, R14, 0x1c0, RZ, 0xc0, !PT ;  /* 0x000001c00e377812 */ /* 0x000fe200078ec0ff */
[----:B------:R-:W-:Y:S01]  /*2010*/  IMAD R30, R29, R4, RZ ;  /* 0x000000041d1e7224 */ /* 0x000fe200078e02ff */
[----:B------:R-:W-:Y:S01]  /*2020*/  IADD3 R0, P0, R20, R8, RZ ;  /* 0x0000000814007210 */ /* 0x000fe20007f1e0ff */
[----:B------:R-:W-:Y:S01]  /*2030*/  IMAD.IADD R26, R21, 0x1, R13 ;  /* 0x00000001151a7824 */ /* 0x000fe200078e020d */
[----:B------:R-:W-:Y:S01]  /*2040*/  SHF.R.U32.HI R58, RZ, 0x3, R55 ;  /* 0x00000003ff3a7819 */ /* 0x000fe20000011637 */
[----:B------:R-:W-:Y:S01]  /*2050*/  IMAD R69, R27, R5, R30 ;  /* 0x000000051b457224 */ /* 0x000fe200078e021e */
[--C-:B------:R-:W-:Y:S01]  /*2060*/  LOP3.LUT R5, R55, 0x18, R16.reuse, 0xf8, !PT ;  /* 0x0000001837057812 */ /* 0x100fe200078ef810 */
[----:B------:R-:W-:Y:S01]  /*2070*/  IMAD.WIDE.U32 R12, R19, R4, R16 ;  /* 0x00000004130c7225 */ /* 0x000fe200078e0010 */
[----:B------:R-:W-:-:S02]  /*2080*/  IADD3.X R47, R26, R9, R47, P0, !PT ;  /* 0x000000091a2f7210 */ /* 0x000fc400007fe42f */
[----:B------:R-:W-:Y:S01]  /*2090*/  LOP3.LUT R5, R5, R58, RZ, 0x3c, !PT ;  /* 0x0000003a05057212 */ /* 0x000fe200078e3cff */
[----:B------:R-:W-:Y:S01]  /*20a0*/  IMAD.WIDE.U32 R8, R19, R4, R186 ;  /* 0x0000000413087225 */ /* 0x000fe200078e00ba */
[----:B------:R-:W-:-:S03]  /*20b0*/  ISETP.GE.AND P0, PT, R16, UR4, PT ;  /* 0x0000000410007c0c */ /* 0x000fc6000bf06270 */
[----:B------:R-:W-:Y:S01]  /*20c0*/  IMAD R61, R192, 0x200, R5 ;  /* 0x00000200c03d7824 */ /* 0x000fe200078e0205 */
[----:B------:R-:W-:Y:S01]  /*20d0*/  LOP3.LUT R5, R55, 0x38, R48, 0xf8, !PT ;  /* 0x0000003837057812 */ /* 0x000fe200078ef830 */
[----:B------:R-:W-:Y:S02]  /*20e0*/  IMAD.IADD R9, R9, 0x1, R31 ;  /* 0x0000000109097824 */ /* 0x000fe400078e021f */
[----:B------:R-:W-:Y:S01]  /*20f0*/  IMAD.IADD R13, R31, 0x1, R13 ;  /* 0x000000011f0d7824 */ /* 0x000fe200078e020d */
[----:B------:R-:W-:Y:S01]  /*2100*/  LOP3.LUT R5, R5, R58, RZ, 0x3c, !PT ;  /* 0x0000003a05057212 */ /* 0x000fe200078e3cff */
[----:B------:R-:W-:-:S04]  /*2110*/  IMAD.WIDE.U32 R34, R27, R54, R6 ;  /* 0x000000361b227225 */ /* 0x000fc800078e0006 */
[----:B------:R-:W-:-:S04]  /*2120*/  IMAD.WIDE.U32 R38, R27, R4, R8 ;  /* 0x000000041b267225 */ /* 0x000fc800078e0008 */
[----:B------:R-:W-:-:S04]  /*2130*/  IMAD.WIDE.U32 R36, R27, R54, R10 ;  /* 0x000000361b247225 */ /* 0x000fc800078e000a */
[----:B------:R-:W-:-:S04]  /*2140*/  IMAD.WIDE.U32 R40, R27, R4, R12 ;  /* 0x000000041b287225 */ /* 0x000fc800078e000c */
[----:B------:R-:W-:Y:S02]  /*2150*/  IMAD.IADD R62, R35, 0x1, R63 ;  /* 0x00000001233e7824 */ /* 0x000fe400078e023f */
[----:B------:R-:W-:Y:S02]  /*2160*/  IMAD.IADD R67, R39, 0x1, R69 ;  /* 0x0000000127437824 */ /* 0x000fe400078e0245 */
[----:B------:R-:W-:Y:S02]  /*2170*/  IMAD.SHL.U32 R52, R52, 0x40, RZ ;  /* 0x0000004034347824 */ /* 0x000fe400078e00ff */
[----:B------:R-:W-:Y:S02]  /*2180*/  IMAD.SHL.U32 R54, R54, 0x40, RZ ;  /* 0x0000004036367824 */ /* 0x000fe400078e00ff */
[----:B------:R-:W-:Y:S02]  /*2190*/  IMAD.IADD R63, R63, 0x1, R37 ;  /* 0x000000013f3f7824 */ /* 0x000fe400078e0225 */
[----:B------:R-:W-:-:S02]  /*21a0*/  IMAD.IADD R69, R69, 0x1, R41 ;  /* 0x0000000145457824 */ /* 0x000fc400078e0229 */
[----:B------:R-:W-:Y:S02]  /*21b0*/  IMAD R64, R192, 0x200, R5 ;  /* 0x00000200c0407824 */ /* 0x000fe400078e0205 */
[----:B------:R-:W-:-:S07]  /*21c0*/  IMAD.IADD R73, R33, 0x1, R73 ;  /* 0x0000000121497824 */ /* 0x000fce00078e0249 */
.L_x_683:
[----:B----4-:R-:W0:Y:S01]  /*21d0*/  LDC.64 R50, c[0x0][0x2e8] ;  /* 0x0000ba00ff327b82 */ /* 0x010e220000000a00 */
[----:B------:R-:W-:Y:S01]  /*21e0*/  VIADD R45, R45, 0xffffffff ;  /* 0xffffffff2d2d7836 */ /* 0x000fe20000000000 */
[----:B------:R-:W-:Y:S05]  /*21f0*/  YIELD ;  /* 0x0000000000007946 */ /* 0x000fea0003800000 */
[----:B------:R-:W-:Y:S01]  /*2200*/  SHF.R.S32.HI R72, RZ, 0x1f, R45 ;  /* 0x0000001fff487819 */ /* 0x000fe2000001142d */
[----:B------:R-:W1:Y:S01]  /*2210*/  LDC R81, c[0x0][0x3f4] ;  /* 0x0000fd00ff517b82 */ /* 0x000e620000000800 */
[-C--:B------:R-:W-:Y:S01]  /*2220*/  IMAD R5, R49, R45.reuse, RZ ;  /* 0x0000002d31057224 */ /* 0x080fe200078e02ff */
[----:B------:R-:W-:Y:S01]  /*2230*/  BSSY B0, `(.L_x_654) ;  /* 0x0000177000007945 */ /* 0x000fe20003800000 */
[----:B---3--:R-:W-:-:S04]  /*2240*/  IMAD.WIDE.U32 R14, R52, R45, RZ ;  /* 0x0000002d340e7225 */ /* 0x008fc800078e00ff */
[----:B------:R-:W-:Y:S01]  /*2250*/  IMAD R5, R72, R52, R5 ;  /* 0x0000003448057224 */ /* 0x000fe200078e0205 */
[----:B------:R-:W-:Y:S01]  /*2260*/  IADD3 R4, P2, R0, R14, RZ ;  /* 0x0000000e00047210 */ /* 0x000fe20007f5e0ff */
[----:B--2---:R-:W-:Y:S02]  /*2270*/  IMAD.SHL.U32 R30, R22, 0x1000, RZ ;  /* 0x00001000161e7824 */ /* 0x004fe400078e00ff */
[----:B------:R-:W-:Y:S02]  /*2280*/  IMAD.IADD R78, R15, 0x1, R5 ;  /* 0x000000010f4e7824 */ /* 0x000fe400078e0205 */
[----:B------:R-:W-:Y:S02]  /*2290*/  IMAD.IADD R5, R61, 0x1, R30 ;  /* 0x000000013d057824 */ /* 0x000fe400078e021e */
[----:B------:R-:W-:Y:S01]  /*22a0*/  IMAD.X R6, R78, 0x1, R47, P2 ;  /* 0x000000014e067824 */ /* 0x000fe200010e062f */
[----:B0-----:R-:W-:Y:S01]  /*22b0*/  LEA R12, P3, R4, R50, 0x1 ;  /* 0x00000032040c7211 */ /* 0x001fe200078608ff */
[----:B------:R-:W-:Y:S01]  /*22c0*/  IMAD R31, R5, 0x2, R2 ;  /* 0x00000002051f7824 */ /* 0x000fe200078e0202 */
[----:B------:R-:W-:-:S02]  /*22d0*/  ISETP.GT.AND P2, PT, R45, R44, PT ;  /* 0x0000002c2d00720c */ /* 0x000fc40003f44270 */
[----:B------:R-:W-:Y:S02]  /*22e0*/  LEA.HI.X R13, R4, R51, R6, 0x1, P3 ;  /* 0x00000033040d7211 */ /* 0x000fe400018f0c06 */
[----:B-1----:R-:W-:-:S13]  /*22f0*/  ISETP.GE.AND P3, PT, R81, 0x1, PT ;  /* 0x000000015100780c */ /* 0x002fda0003f66270 */
[----:B------:R-:W-:Y:S05]  /*2300*/  @!P3 BRA `(.L_x_655) ;  /* 0x000000140044b947 */ /* 0x000fea0003800000 */
[----:B------:R-:W-:Y:S01]  /*2310*/  ULDC.U8 UR4, c[0x0][0x410] ;  /* 0x0001040000047ab9 */ /* 0x000fe20000000000 */
[-C--:B------:R-:W-:Y:S01]  /*2320*/  IMAD R7, R53, R45.reuse, RZ ;  /* 0x0000002d35077224 */ /* 0x080fe200078e02ff */
[----:B------:R-:W-:Y:S01]  /*2330*/  ISETP.NE.AND P3, PT, RZ, UR4, PT ;  /* 0x00000004ff007c0c */ /* 0x000fe2000bf65270 */
[----:B------:R-:W-:-:S04]  /*2340*/  IMAD.WIDE.U32 R4, R54, R45, RZ ;  /* 0x0000002d36047225 */ /* 0x000fc800078e00ff */
[----:B------:R-:W-:-:S04]  /*2350*/  IMAD R7, R72, R54, R7 ;  /* 0x0000003648077224 */ /* 0x000fc800078e0207 */
[----:B------:R-:W-:-:S04]  /*2360*/  IMAD.IADD R75, R5, 0x1, R7 ;  /* 0x00000001054b7824 */ /* 0x000fc800078e0207 */
[----:B------:R-:W-:Y:S05]  /*2370*/  @!P3 BRA `(.L_x_656) ;  /* 0x000000080074b947 */ /* 0x000fea0003800000 */
[----:B------:R-:W-:Y:S01]  /*2380*/  IMAD R68, R45, -0x40, R46 ;  /* 0xffffffc02d447824 */ /* 0x000fe200078e022e */
[----:B------:R-:W-:Y:S01]  /*2390*/  BSSY B1, `(.L_x_657) ;  /* 0x000001d000017945 */ /* 0x000fe20003800000 */
[----:B------:R-:W-:Y:S02]  /*23a0*/  CS2R R8, SRZ ;  /* 0x0000000000087805 */ /* 0x000fe4000001ff00 */
[----:B------:R-:W-:Y:S02]  /*23b0*/  CS2R R28, SRZ ;  /* 0x00000000001c7805 */ /* 0x000fe4000001ff00 */
[----:B------:R-:W-:Y:S02]  /*23c0*/  CS2R R10, SRZ ;  /* 0x00000000000a7805 */ /* 0x000fe4000001ff00 */
[----:B------:R-:W-:Y:S02]  /*23d0*/  VIMNMX R68, R68, 0x40, PT ;  /* 0x0000004044447848 */ /* 0x000fe40003fe0100 */
[----:B------:R-:W-:-:S02]  /*23e0*/  CS2R R14, SRZ ;  /* 0x00000000000e7805 */ /* 0x000fc4000001ff00 */
[----:B------:R-:W-:-:S13]  /*23f0*/  ISETP.GE.AND P4, PT, R19, R68, PT ;  /* 0x000000441300720c */ /* 0x000fda0003f86270 */
[----:B------:R-:W-:Y:S05]  /*2400*/  @P4 BRA `(.L_x_658) ;  /* 0x0000000000544947 */ /* 0x000fea0003800000 */
[----:B------:R-:W-:Y:S01]  /*2410*/  IMAD R6, R56, R45, RZ ;  /* 0x0000002d38067224 */ /* 0x000fe200078e02ff */
[----:B------:R-:W-:Y:S01]  /*2420*/  IADD3 R8, P3, R34, R4, RZ ;  /* 0x0000000422087210 */ /* 0x000fe20007f7e0ff */
[----:B------:R-:W-:Y:S01]  /*2430*/  IMAD.MOV.U32 R66, RZ, RZ, R38 ;  /* 0x000000ffff427224 */ /* 0x000fe200078e0026 */
[----:B------:R-:W-:Y:S01]  /*2440*/  ULDC.64 UR6, c[0x0][0x400] ;  /* 0x0001000000067ab9 */ /* 0x000fe20000000a00 */
[-C--:B------:R-:W-:Y:S01]  /*2450*/  IMAD R5, R72, R57.reuse, R6 ;  /* 0x0000003948057224 */ /* 0x080fe200078e0206 */
[----:B------:R-:W-:Y:S01]  /*2460*/  ULDC.64 UR4, c[0x0][0x3e8] ;  /* 0x0000fa0000047ab9 */ /* 0x000fe20000000a00 */
[----:B------:R-:W-:Y:S01]  /*2470*/  IMAD.WIDE.U32 R6, R45, R57, R66 ;  /* 0x000000392d067225 */ /* 0x000fe200078e0042 */
[----:B------:R-:W-:-:S03]  /*2480*/  CS2R R10, SRZ ;  /* 0x00000000000a7805 */ /* 0x000fc6000001ff00 */
[----:B------:R-:W-:Y:S01]  /*2490*/  IMAD.IADD R5, R7, 0x1, R5 ;  /* 0x0000000107057824 */ /* 0x000fe200078e0205 */
[----:B------:R-:W-:Y:S01]  /*24a0*/  LEA R50, P5, R6, UR6, 0x1 ;  /* 0x0000000606327c11 */ /* 0x000fe2000f8a08ff */
[----:B------:R-:W-:Y:S01]  /*24b0*/  IMAD.X R7, R75, 0x1, R62, P3 ;  /* 0x000000014b077824 */ /* 0x000fe200018e063e */
[----:B------:R-:W-:Y:S02]  /*24c0*/  LEA R4, P3, R8, UR4, 0x1 ;  /* 0x0000000408047c11 */ /* 0x000fe4000f8608ff */
[----:B------:R-:W-:Y:S02]  /*24d0*/  LEA.HI.X R51, R6, UR7, R5, 0x1, P5 ;  /* 0x0000000706337c11 */ /* 0x000fe4000a8f0c05 */
[----:B------:R-:W-:Y:S02]  /*24e0*/  LEA.HI.X R5, R8, UR5, R7, 0x1, P3 ;  /* 0x0000000508057c11 */ /* 0x000fe400098f0c07 */
[----:B------:R-:W-:Y:S02]  /*24f0*/  CS2R R8, SRZ ;  /* 0x0000000000087805 */ /* 0x000fe4000001ff00 */
[----:B------:R-:W-:-:S02]  /*2500*/  ISETP.GE.AND P5, PT, R186, R81, PT ;  /* 0x00000051ba00720c */ /* 0x000fc40003fa6270 */
[----:B------:R-:W-:-:S11]  /*2510*/  ISETP.GE.AND P3, PT, R190, R81, PT ;  /* 0x00000051be00720c */ /* 0x000fd60003f66270 */
[----:B------:R0:W5:Y:S04]  /*2520*/  @!P5 LDG.E.64 R28, desc[UR40][R4.64] ;  /* 0x00000028041cd981 */ /* 0x000168000c1e1b00 */
[----:B------:R0:W5:Y:S04]  /*2530*/  @!P3 LDG.E.64 R8, desc[UR40][R4.64+0x20] ;  /* 0x000020280408b981 */ /* 0x000168000c1e1b00 */
[----:B------:R0:W5:Y:S04]  /*2540*/  @!P5 LDG.E.64 R14, desc[UR40][R50.64] ;  /* 0x00000028320ed981 */ /* 0x000168000c1e1b00 */
[----:B------:R0:W5:Y:S02]  /*2550*/  @!P3 LDG.E.64 R10, desc[UR40][R50.64+0x20] ;  /* 0x00002028320ab981 */ /* 0x000164000c1e1b00 */
.L_x_658:
[----:B------:R-:W-:Y:S05]  /*2560*/  BSYNC B1 ;  /* 0x0000000000017941 */ /* 0x000fea0003800000 */
.L_x_657:
[----:B------:R-:W-:Y:S01]  /*2570*/  ISETP.NE.AND P3, PT, R184, 0x3, PT ;  /* 0x00000003b800780c */ /* 0x000fe20003f65270 */
[----:B0----5:R-:W-:Y:S01]  /*2580*/  IMAD.MOV.U32 R4, RZ, RZ, R8 ;  /* 0x000000ffff047224 */ /* 0x021fe200078e0008 */
[----:B------:R-:W-:Y:S01]  /*2590*/  MOV R7, R29 ;  /* 0x0000001d00077202 */ /* 0x000fe20000000f00 */
[----:B------:R-:W-:Y:S02]  /*25a0*/  IMAD.MOV.U32 R5, RZ, RZ, R9 ;  /* 0x000000ffff057224 */ /* 0x000fe400078e0009 */
[----:B------:R-:W-:-:S03]  /*25b0*/  IMAD.MOV.U32 R6, RZ, RZ, R28 ;  /* 0x000000ffff067224 */ /* 0x000fc600078e001c */
[----:B------:R-:W-:Y:S01]  /*25c0*/  PRMT R80, R4, 0x5410, R5 ;  /* 0x0000541004507816 */ /* 0x000fe20000000005 */
[----:B------:R-:W-:Y:S01]  /*25d0*/  IMAD.MOV.U32 R4, RZ, RZ, R10 ;  /* 0x000000ffff047224 */ /* 0x000fe200078e000a */
[----:B------:R-:W-:Y:S01]  /*25e0*/  PRMT R77, R6, 0x5410, R7 ;  /* 0x00005410064d7816 */ /* 0x000fe20000000007 */
[----:B------:R-:W-:Y:S02]  /*25f0*/  IMAD.MOV.U32 R5, RZ, RZ, R11 ;  /* 0x000000ffff057224 */ /* 0x000fe400078e000b */
[----:B------:R-:W-:Y:S02]  /*2600*/  IMAD.MOV.U32 R6, RZ, RZ, R14 ;  /* 0x000000ffff067224 */ /* 0x000fe400078e000e */
[----:B------:R-:W-:Y:S01]  /*2610*/  IMAD.MOV.U32 R7, RZ, RZ, R15 ;  /* 0x000000ffff077224 */ /* 0x000fe200078e000f */
[----:B------:R-:W-:-:S04]  /*2620*/  PRMT R82, R4, 0x5410, R5 ;  /* 0x0000541004527816 */ /* 0x000fc80000000005 */
[----:B------:R-:W-:Y:S01]  /*2630*/  PRMT R83, R6, 0x5410, R7 ;  /* 0x0000541006537816 */ /* 0x000fe20000000007 */
[----:B------:R-:W-:Y:S06]  /*2640*/  @!P3 BRA `(.L_x_659) ;  /* 0x000000000004b947 */ /* 0x000fec0003800000 */
[----:B------:R-:W-:Y:S01]  /*2650*/  BPT.TRAP 0x1 ;  /* 0x000000040000795c */ /* 0x000fe20000300000 */
.L_x_659:
[----:B------:R-:W-:Y:S01]  /*2660*/  IMAD R66, R22, 0x8, R2 ;  /* 0x0000000816427824 */ /* 0x000fe200078e0202 */
[----:B------:R-:W-:Y:S01]  /*2670*/  SHF.L.U32 R75, R185, 0x1f, RZ ;  /* 0x0000001fb94b7819 */ /* 0x000fe200000006ff */
[----:B------:R-:W-:Y:S03]  /*2680*/  BSSY B1, `(.L_x_660) ;  /* 0x0000003000017945 */ /* 0x000fe60003800000 */
[----:B------:R-:W0:Y:S02]  /*2690*/  SYNCS.PHASECHK.TRANS64.TRYWAIT P5, [R66+URZ+0x28c90], R75 ;  /* 0x028c904b420075a7 */ /* 0x000e2400080a017f */
[----:B0-----:R-:W-:Y:S05]  /*26a0*/  @!P5 BRA `(.L_x_661) ;  /* 0x000001580070d947 */ /* 0x001fea0003800000 */
.L_x_949:
[----:B------:R-:W-:Y:S05]  /*26b0*/  BSYNC B1 ;  /* 0x0000000000017941 */ /* 0x000fea0003800000 */
.L_x_660:
[----:B------:R-:W-:Y:S05]  /*26c0*/  @P4 BRA `(.L_x_662) ;  /* 0x0000001000b44947 */ /* 0x000fea0003800000 */
[----:B------:R-:W-:Y:S04]  /*26d0*/  BSSY B1, `(.L_x_663) ;  /* 0x0000031000017945 */ /* 0x000fe80003800000 */
[----:B------:R-:W-:Y:S05]  /*26e0*/  @P0 BRA `(.L_x_664) ;  /* 0x0000000000bc0947 */ /* 0x000fea0003800000 */
[----:B------:R1:W2:Y:S01]  /*26f0*/  LDS.128 R4, [R31+0x22400] ;  /* 0x022400001f047984 */ /* 0x0002a20000000c00 */
[----:B------:R-:W-:Y:S01]  /*2700*/  ISETP.GE.AND P4, PT, R186, R81, PT ;  /* 0x00000051ba00720c */ /* 0x000fe20003f86270 */
[----:B------:R-:W-:-:S12]  /*2710*/  BSSY B2, `(.L_x_665) ;  /* 0x000002b000027945 */ /* 0x000fd80003800000 */
[----:B-1----:R-:W-:Y:S05]  /*2720*/  @P4 BRA `(.L_x_666) ;  /* 0x0000000000a44947 */ /* 0x002fea0003800000 */
[--C-:B------:R-:W-:Y:S02]  /*2730*/  SHF.R.U64 R28, R28, 0x10, R29.reuse ;  /* 0x000000101c1c7819 */ /* 0x100fe4000000121d */
[----:B------:R-:W-:Y:S02]  /*2740*/  SHF.R.U32.HI R50, RZ, 0x10, R29 ;  /* 0x00000010ff327819 */ /* 0x000fe4000001161d */
[--C-:B------:R-:W-:Y:S01]  /*2750*/  SHF.R.U64 R29, R14, 0x10, R15.reuse ;  /* 0x000000100e1d7819 */ /* 0x100fe2000000120f */
[----:B--2---:R-:W-:Y:S01]  /*2760*/  IMAD.MOV.U32 R14, RZ, RZ, R6 ;  /* 0x000000ffff0e7224 */ /* 0x004fe200078e0006 */
[----:B------:R-:W-:Y:S01]  /*2770*/  SHF.R.U32.HI R72, RZ, 0x10, R15 ;  /* 0x00000010ff487819 */ /* 0x000fe2000001160f */
[----:B------:R-:W-:Y:S02]  /*2780*/  HADD2.F32 R6, -RZ, R5.H1_H1 ;  /* 0x30000005ff067230 */ /* 0x000fe40000004100 */
[----:B------:R-:W-:Y:S02]  /*2790*/  HADD2.F32 R29, -RZ, R29.H0_H0 ;  /* 0x2000001dff1d7230 */ /* 0x000fe40000004100 */
[----:B------:R-:W-:-:S02]  /*27a0*/  HADD2.F32 R5, -RZ, R5.H0_H0 ;  /* 0x20000005ff057230 */ /* 0x000fc40000004100 */
[----:B------:R-:W-:Y:S02]  /*27b0*/  HADD2.F32 R72, -RZ, R72.H0_H0 ;  /* 0x20000048ff487230 */ /* 0x000fe40000004100 */
[-C--:B------:R-:W-:Y:S01]  /*27c0*/  FMUL.FTZ R76, R6, R29.reuse ;  /* 0x0000001d064c7220 */ /* 0x080fe20000410000 */
[--C-:B------:R-:W-:Y:S02]  /*27d0*/  HADD2.F32 R15, -RZ, R7.reuse.H1_H1 ;  /* 0x30000007ff0f7230 */ /* 0x100fe40000004100 */
[----:B------:R-:W-:Y:S01]  /*27e0*/  FMUL.FTZ R29, R5, R29 ;  /* 0x0000001d051d7220 */ /* 0x000fe20000410000 */
[----:B------:R-:W-:Y:S02]  /*27f0*/  HADD2.F32 R28, -RZ, R28.H0_H0 ;  /* 0x2000001cff1c7230 */ /* 0x000fe40000004100 */
[----:B------:R-:W-:Y:S02]  /*2800*/  HADD2.F32 R7, -RZ, R7.H0_H0 ;  /* 0x20000007ff077230 */ /* 0x000fe40000004100 */
[----:B------:R-:W-:Y:S01]  /*2810*/  FMUL.FTZ R78, R15, R72 ;  /* 0x000000480f4e7220 */ /* 0x000fe20000410000 */
[----:B------:R-:W-:-:S02]  /*2820*/  HADD2.F32 R50, -RZ, R50.H0_H0 ;  /* 0x20000032ff327230 */ /* 0x000fc40000004100 */
[-C--:B------:R-:W-:Y:S01]  /*2830*/  FFMA.FTZ R76, R5, R28.reuse, -R76 ;  /* 0x0000001c054c7223 */ /* 0x080fe2000001084c */
[----:B------:R-:W-:Y:S01]  /*2840*/  FFMA.FTZ R51, R6, R28, R29 ;  /* 0x0000001c06337223 */ /* 0x000fe2000001001d */
[C---:B------:R-:W-:Y:S01]  /*2850*/  FMUL.FTZ R72, R7.reuse, R72 ;  /* 0x0000004807487220 */ /* 0x040fe20000410000 */
[--C-:B------:R-:W-:Y:S02]  /*2860*/  HADD2.F32 R28, -RZ, R83.reuse.H0_H0 ;  /* 0x20000053ff1c7230 */ /* 0x100fe40000004100 */
[-C--:B------:R-:W-:Y:S01]  /*2870*/  FFMA.FTZ R78, R7, R50.reuse, -R78 ;  /* 0x00000032074e7223 */ /* 0x080fe2000001084e */
[----:B------:R-:W-:Y:S02]  /*2880*/  HADD2.F32 R29, -RZ, R83.H1_H1 ;  /* 0x30000053ff1d7230 */ /* 0x000fe40000004100 */
[----:B------:R-:W-:Y:S01]  /*2890*/  FFMA.FTZ R79, R15, R50, R72 ;  /* 0x000000320f4f7223 */ /* 0x000fe20000010048 */
[----:B------:R-:W-:Y:S02]  /*28a0*/  HADD2.F32 R5, -RZ, R4.H1_H1 ;  /* 0x30000004ff057230 */ /* 0x000fe40000004100 */
[----:B------:R-:W-:-:S02]  /*28b0*/  HADD2.F32 R6, -RZ, R14.H1_H1 ;  /* 0x3000000eff067230 */ /* 0x000fc40000004100 */
[----:B------:R-:W-:Y:S02]  /*28c0*/  HADD2.F32 R4, -RZ, R4.H0_H0 ;  /* 0x20000004ff047230 */ /* 0x000fe40000004100 */
[CC--:B------:R-:W-:Y:S01]  /*28d0*/  FMUL.FTZ R31, R5.reuse, R28.reuse ;  /* 0x0000001c051f7220 */ /* 0x0c0fe20000410000 */
[----:B------:R-:W-:Y:S02]  /*28e0*/  HADD2.F32 R14, -RZ, R14.H0_H0 ;  /* 0x2000000eff0e7230 */ /* 0x000fe40000004100 */
[--C-:B------:R-:W-:Y:S02]  /*28f0*/  HADD2.F32 R7, -RZ, R77.reuse.H0_H0 ;  /* 0x2000004dff077230 */ /* 0x100fe40000004100 */
[----:B------:R-:W-:Y:S01]  /*2900*/  FMUL.FTZ R28, R4, R28 ;  /* 0x0000001c041c7220 */ /* 0x000fe20000410000 */
[----:B------:R-:W-:Y:S02]  /*2910*/  HADD2.F32 R15, -RZ, R77.H1_H1 ;  /* 0x3000004dff0f7230 */ /* 0x000fe40000004100 */
[-C--:B------:R-:W-:Y:S01]  /*2920*/  FMUL.FTZ R77, R6, R29.reuse ;  /* 0x0000001d064d7220 */ /* 0x080fe20000410000 */
[----:B------:R-:W-:Y:S01]  /*2930*/  FMUL.FTZ R29, R14, R29 ;  /* 0x0000001d0e1d7220 */ /* 0x000fe20000410000 */
[-C--:B------:R-:W-:Y:S01]  /*2940*/  FFMA.FTZ R31, R4, R7.reuse, -R31 ;  /* 0x00000007041f7223 */ /* 0x080fe2000001081f */
[----:B------:R-:W-:Y:S01]  /*2950*/  FFMA.FTZ R28, R5, R7, R28 ;  /* 0x00000007051c7223 */ /* 0x000fe2000001001c */
[-C--:B------:R-:W-:Y:S01]  /*2960*/  FFMA.FTZ R77, R14, R15.reuse, -R77 ;  /* 0x0000000f0e4d7223 */ /* 0x080fe2000001084d */
[----:B------:R-:W-:Y:S01]  /*2970*/  FFMA.FTZ R6, R6, R15, R29 ;  /* 0x0000000f06067223 */ /* 0x000fe2000001001d */
[----:B------:R-:W-:-:S02]  /*2980*/  F2FP.F16.F32.PACK_AB R5, R51, R76 ;  /* 0x0000004c3305723e */ /* 0x000fc400000000ff */
[----:B------:R-:W-:Y:S02]  /*2990*/  F2FP.F16.F32.PACK_AB R7, R79, R78 ;  /* 0x0000004e4f07723e */ /* 0x000fe400000000ff */
[----:B------:R-:W-:Y:S02]  /*29a0*/  F2FP.F16.F32.PACK_AB R4, R28, R31 ;  /* 0x0000001f1c04723e */ /* 0x000fe400000000ff */
[----:B------:R-:W-:-:S07]  /*29b0*/  F2FP.F16.F32.PACK_AB R6, R6, R77 ;  /* 0x0000004d0606723e */ /* 0x000fce00000000ff */
.L_x_666:
[----:B------:R-:W-:Y:S05]  /*29c0*/  BSYNC B2 ;  /* 0x0000000000027941 */ /* 0x000fea0003800000 */
.L_x_665:
[----:B--2---:R1:W-:Y:S02]  /*29d0*/  STG.E.128 desc[UR40][R12.64], R4 ;  /* 0x000000040c007986 */ /* 0x0043e4000c101d28 */
.L_x_664:
[----:B------:R-:W-:Y:S05]  /*29e0*/  BSYNC B1 ;  /* 0x0000000000017941 */ /* 0x000fea0003800000 */
.L_x_663:
[----:B------:R-:W-:Y:S05]  /*29f0*/  @P1 BRA `(.L_x_662) ;  /* 0x0000000c00e81947 */ /* 0x000fea0003800000 */
[----:B-1----:R-:W-:Y:S01]  /*2a00*/  IMAD.MOV.U32 R5, RZ, RZ, 0x20 ;  /* 0x00000020ff057424 */ /* 0x002fe200078e00ff */
[----:B------:R-:W-:Y:S01]  /*2a10*/  LOP3.LUT P4, RZ, R188, 0x4, RZ, 0xc0, !PT ;  /* 0x00000004bcff7812 */ /* 0x000fe2000788c0ff */
[----:B------:R-:W-:Y:S03]  /*2a20*/  BSSY B1, `(.L_x_667) ;  /* 0x0000030000017945 */ /* 0x000fe60003800000 */
[----:B------:R-:W-:Y:S02]  /*2a30*/  SEL R5, R5, 0xffffffe0, !P4 ;  /* 0xffffffe005057807 */ /* 0x000fe40006000000 */
[----:B------:R-:W-:Y:S02]  /*2a40*/  ISETP.GE.AND P4, PT, R190, R81, PT ;  /* 0x00000051be00720c */ /* 0x000fe40003f86270 */
[----:B------:R-:W-:-:S05]  /*2a50*/  IADD3 R5, R5, R61, R30 ;  /* 0x0000003d05057210 */ /* 0x000fca0007ffe01e */
[----:B------:R-:W-:-:S06]  /*2a60*/  IMAD R4, R5, 0x2, R2 ;  /* 0x0000000205047824 */ /* 0x000fcc00078e0202 */
[----:B------:R-:W1:Y:S01]  /*2a70*/  LDS.128 R4, [R4+0x22400] ;  /* 0x0224000004047984 */ /* 0x000e620000000c00 */
[----:B------:R-:W-:Y:S05]  /*2a80*/  @P4 BRA `(.L_x_668) ;  /* 0x0000000000a44947 */ /* 0x000fea0003800000 */
[--C-:B------:R-:W-:Y:S01]  /*2a90*/  SHF.R.U64 R15, R8, 0x10, R9.reuse ;  /* 0x00000010080f7819 */ /* 0x100fe20000001209 */
[----:B-1----:R-:W-:Y:S01]  /*2aa0*/  IMAD.MOV.U32 R8, RZ, RZ, R6 ;  /* 0x000000ffff087224 */ /* 0x002fe200078e0006 */
[----:B------:R-:W-:Y:S01]  /*2ab0*/  SHF.R.U32.HI R14, RZ, 0x10, R9 ;  /* 0x00000010ff0e7819 */ /* 0x000fe20000011609 */
[--C-:B------:R-:W-:Y:S01]  /*2ac0*/  HADD2.F32 R6, -RZ, R5.reuse.H1_H1 ;  /* 0x30000005ff067230 */ /* 0x100fe20000004100 */
[--C-:B------:R-:W-:Y:S01]  /*2ad0*/  SHF.R.U64 R9, R10, 0x10, R11.reuse ;  /* 0x000000100a097819 */ /* 0x100fe2000000120b */
[----:B------:R-:W-:Y:S01]  /*2ae0*/  HADD2.F32 R5, -RZ, R5.H0_H0 ;  /* 0x20000005ff057230 */ /* 0x000fe20000004100 */
[----:B------:R-:W-:Y:S01]  /*2af0*/  SHF.R.U32.HI R28, RZ, 0x10, R11 ;  /* 0x00000010ff1c7819 */ /* 0x000fe2000001160b */
[----:B------:R-:W-:Y:S02]  /*2b00*/  HADD2.F32 R10, -RZ, R15.H0_H0 ;  /* 0x2000000fff0a7230 */ /* 0x000fe40000004100 */
[----:B------:R-:W-:Y:S02]  /*2b10*/  HADD2.F32 R11, -RZ, R9.H0_H0 ;  /* 0x20000009ff0b7230 */ /* 0x000fe40000004100 */
[----:B------:R-:W-:-:S02]  /*2b20*/  HADD2.F32 R28, -RZ, R28.H0_H0 ;  /* 0x2000001cff1c7230 */ /* 0x000fc40000004100 */
[--C-:B------:R-:W-:Y:S02]  /*2b30*/  HADD2.F32 R9, -RZ, R7.reuse.H1_H1 ;  /* 0x30000007ff097230 */ /* 0x100fe40000004100 */
[CC--:B------:R-:W-:Y:S01]  /*2b40*/  FMUL.FTZ R30, R6.reuse, R11.reuse ;  /* 0x0000000b061e7220 */ /* 0x0c0fe20000410000 */
[----:B------:R-:W-:Y:S02]  /*2b50*/  HADD2.F32 R7, -RZ, R7.H0_H0 ;  /* 0x20000007ff077230 */ /* 0x000fe40000004100 */
[----:B------:R-:W-:Y:S01]  /*2b60*/  FMUL.FTZ R11, R5, R11 ;  /* 0x0000000b050b7220 */ /* 0x000fe20000410000 */
[----:B------:R-:W-:Y:S02]  /*2b70*/  HADD2.F32 R14, -RZ, R14.H0_H0 ;  /* 0x2000000eff0e7230 */ /* 0x000fe40000004100 */
[----:B------:R-:W-:Y:S01]  /*2b80*/  FMUL.FTZ R50, R9, R28 ;  /* 0x0000001c09327220 */ /* 0x000fe20000410000 */
[-C--:B------:R-:W-:Y:S01]  /*2b90*/  FFMA.FTZ R30, R5, R10.reuse, -R30 ;  /* 0x0000000a051e7223 */ /* 0x080fe2000001081e */
[----:B------:R-:W-:Y:S01]  /*2ba0*/  FFMA.FTZ R29, R6, R10, R11 ;  /* 0x0000000a061d7223 */ /* 0x000fe2000001000b */
[----:B------:R-:W-:Y:S01]  /*2bb0*/  FMUL.FTZ R28, R7, R28 ;  /* 0x0000001c071c7220 */ /* 0x000fe20000410000 */
[----:B------:R-:W-:-:S02]  /*2bc0*/  HADD2.F32 R10, -RZ, R82.H0_H0 ;  /* 0x20000052ff0a7230 */ /* 0x000fc40000004100 */
[-C--:B------:R-:W-:Y:S01]  /*2bd0*/  FFMA.FTZ R50, R7, R14.reuse, -R50 ;  /* 0x0000000e07327223 */ /* 0x080fe20000010832 */
[----:B------:R-:W-:Y:S02]  /*2be0*/  HADD2.F32 R11, -RZ, R82.H1_H1 ;  /* 0x30000052ff0b7230 */ /* 0x000fe40000004100 */
[----:B------:R-:W-:Y:S01]  /*2bf0*/  FFMA.FTZ R51, R9, R14, R28 ;  /* 0x0000000e09337223 */ /* 0x000fe2000001001c */
[----:B------:R-:W-:Y:S02]  /*2c00*/  HADD2.F32 R5, -RZ, R4.H1_H1 ;  /* 0x30000004ff057230 */ /* 0x000fe40000004100 */
[----:B------:R-:W-:Y:S02]  /*2c10*/  HADD2.F32 R6, -RZ, R8.H1_H1 ;  /* 0x30000008ff067230 */ /* 0x000fe40000004100 */
[----:B------:R-:W-:Y:S02]  /*2c20*/  HADD2.F32 R4, -RZ, R4.H0_H0 ;  /* 0x20000004ff047230 */ /* 0x000fe40000004100 */
[----:B------:R-:W-:Y:S01]  /*2c30*/  FMUL.FTZ R15, R5, R10 ;  /* 0x0000000a050f7220 */ /* 0x000fe20000410000 */
[----:B------:R-:W-:-:S02]  /*2c40*/  HADD2.F32 R8, -RZ, R8.H0_H0 ;  /* 0x20000008ff087230 */ /* 0x000fc40000004100 */
[-C--:B------:R-:W-:Y:S01]  /*2c50*/  FMUL.FTZ R31, R6, R11.reuse ;  /* 0x0000000b061f7220 */ /* 0x080fe20000410000 */
[--C-:B------:R-:W-:Y:S02]  /*2c60*/  HADD2.F32 R7, -RZ, R80.reuse.H0_H0 ;  /* 0x20000050ff077230 */ /* 0x100fe40000004100 */
[----:B------:R-:W-:Y:S01]  /*2c70*/  FMUL.FTZ R10, R4, R10 ;  /* 0x0000000a040a7220 */ /* 0x000fe20000410000 */
[----:B------:R-:W-:Y:S02]  /*2c80*/  HADD2.F32 R9, -RZ, R80.H1_H1 ;  /* 0x30000050ff097230 */ /* 0x000fe40000004100 */
        /* <DEDUP_REMOVED lines=9> */
.L_x_668:
[----:B------:R-:W-:Y:S05]  /*2d20*/  BSYNC B1 ;  /* 0x0000000000017941 */ /* 0x000fea0003800000 */
.L_x_667:
[----:B-1----:R1:W-:Y:S01]  /*2d30*/  STG.E.128 desc[UR40][R12.64+0x40], R4 ;  /* 0x000040040c007986 */ /* 0x0023e2000c101d28 */
[----:B------:R-:W-:Y:S05]  /*2d40*/  BRA `(.L_x_662) ;  /* 0x0000000c00147947 */ /* 0x000fea0003800000 */
.L_x_656:
[----:B------:R-:W-:Y:S01]  /*2d50*/  IMAD R68, R45, -0x40, R46 ;  /* 0xffffffc02d447824 */ /* 0x000fe200078e022e */
[----:B------:R-:W-:-:S04]  /*2d60*/  ISETP.GE.AND P4, PT, R16, R81, PT ;  /* 0x000000511000720c */ /* 0x000fc80003f86270 */
[----:B------:R-:W-:-:S04]  /*2d70*/  VIMNMX R68, R68, 0x40, PT ;  /* 0x0000004044447848 */ /* 0x000fc80003fe0100 */
[----:B------:R-:W-:-:S13]  /*2d80*/  ISETP.GE.OR P3, PT, R19, R68, P4 ;  /* 0x000000441300720c */ /* 0x000fda0002766670 */
[----:B------:R-:W0:Y:S01]  /*2d90*/  @!P3 LDC.64 R12, c[0x0][0x3e8] ;  /* 0x0000fa00ff0cbb82 */ /* 0x000e220000000a00 */
[----:B------:R-:W-:Y:S01]  /*2da0*/  @!P3 IADD3 R6, P5, R36, R4, RZ ;  /* 0x000000042406b210 */ /* 0x000fe20007fbe0ff */
[----:B------:R-:W-:Y:S02]  /*2db0*/  @!P3 IMAD R4, R56, R45, RZ ;  /* 0x0000002d3804b224 */ /* 0x000fe400078e02ff */
[----:B------:R-:W-:Y:S02]  /*2dc0*/  @!P3 IMAD.MOV.U32 R5, RZ, RZ, R69 ;  /* 0x000000ffff05b224 */ /* 0x000fe400078e0045 */
[----:B------:R-:W-:Y:S02]  /*2dd0*/  @!P3 IMAD R11, R72, R57, R4 ;  /* 0x00000039480bb224 */ /* 0x000fe400078e0204 */
[----:B------:R-:W1:Y:S01]  /*2de0*/  @!P3 LDC.64 R8, c[0x0][0x400] ;  /* 0x00010000ff08bb82 */ /* 0x000e620000000a00 */
[----:B------:R-:W-:Y:S02]  /*2df0*/  @!P3 IMAD.MOV.U32 R4, RZ, RZ, R40 ;  /* 0x000000ffff04b224 */ /* 0x000fe400078e0028 */
[----:B------:R-:W-:-:S02]  /*2e00*/  @!P3 IMAD.X R7, R75, 0x1, R63, P5 ;  /* 0x000000014b07b824 */ /* 0x000fc400028e063f */
[----:B------:R-:W-:Y:S01]  /*2e10*/  @!P3 IMAD.WIDE.U32 R28, R45, R57, R4 ;  /* 0x000000392d1cb225 */ /* 0x000fe200078e0004 */
[----:B------:R-:W-:-:S03]  /*2e20*/  CS2R R4, SRZ ;  /* 0x0000000000047805 */ /* 0x000fc6000001ff00 */
[----:B------:R-:W-:Y:S01]  /*2e30*/  @!P3 IMAD.IADD R29, R11, 0x1, R29 ;  /* 0x000000010b1db824 */ /* 0x000fe200078e021d */
[----:B0-----:R-:W-:-:S04]  /*2e40*/  @!P3 LEA R12, P5, R6, R12, 0x1 ;  /* 0x0000000c060cb211 */ /* 0x001fc800078a08ff */
[----:B------:R-:W-:Y:S02]  /*2e50*/  @!P3 LEA.HI.X R13, R6, R13, R7, 0x1, P5 ;  /* 0x0000000d060db211 */ /* 0x000fe400028f0c07 */
[----:B------:R-:W-:Y:S02]  /*2e60*/  CS2R R6, SRZ ;  /* 0x0000000000067805 */ /* 0x000fe4000001ff00 */
[C---:B-1----:R-:W-:Y:S02]  /*2e70*/  @!P3 LEA R76, P5, R28.reuse, R8, 0x1 ;  /* 0x000000081c4cb211 */ /* 0x042fe400078a08ff */
[----:B------:R-:W-:Y:S02]  /*2e80*/  CS2R R10, SRZ ;  /* 0x00000000000a7805 */ /* 0x000fe4000001ff00 */
[----:B------:R-:W2:Y:S01]  /*2e90*/  @!P3 LDG.E.128 R4, desc[UR40][R12.64] ;  /* 0x000000280c04b981 */ /* 0x000ea2000c1e1d00 */
[----:B------:R-:W-:Y:S02]  /*2ea0*/  @!P3 LEA.HI.X R77, R28, R9, R29, 0x1, P5 ;  /* 0x000000091c4db211 */ /* 0x000fe400028f0c1d */
[----:B------:R-:W-:-:S06]  /*2eb0*/  CS2R R8, SRZ ;  /* 0x0000000000087805 */ /* 0x000fcc000001ff00 */
[----:B------:R-:W3:Y:S01]  /*2ec0*/  @!P3 LDG.E.128 R8, desc[UR40][R76.64] ;  /* 0x000000284c08b981 */ /* 0x000ee2000c1e1d00 */
[----:B------:R-:W-:Y:S01]  /*2ed0*/  ISETP.NE.AND P3, PT, R184, 0x3, PT ;  /* 0x00000003b800780c */ /* 0x000fe20003f65270 */
[----:B--2---:R-:W-:Y:S02]  /*2ee0*/  IMAD.MOV.U32 R28, RZ, RZ, R6 ;  /* 0x000000ffff1c7224 */ /* 0x004fe400078e0006 */
[----:B------:R-:W-:Y:S02]  /*2ef0*/  IMAD.MOV.U32 R29, RZ, RZ, R7 ;  /* 0x000000ffff1d7224 */ /* 0x000fe400078e0007 */
[----:B------:R-:W-:Y:S02]  /*2f00*/  IMAD.MOV.U32 R31, RZ, RZ, R4 ;  /* 0x000000ffff1f7224 */ /* 0x000fe400078e0004 */
[----:B------:R-:W-:Y:S01]  /*2f10*/  IMAD.MOV.U32 R66, RZ, RZ, R5 ;  /* 0x000000ffff427224 */ /* 0x000fe200078e0005 */
[----:B------:R-:W-:Y:S01]  /*2f20*/  PRMT R87, R87, 0x5410, R29 ;  /* 0x0000541057577816 */ /* 0x000fe2000000001d */
[----:B---3--:R-:W-:Y:S01]  /*2f30*/  IMAD.MOV.U32 R12, RZ, RZ, R10 ;  /* 0x000000ffff0c7224 */ /* 0x008fe200078e000a */
[----:B------:R-:W-:Y:S01]  /*2f40*/  PRMT R95, R28, 0x5410, R31 ;  /* 0x000054101c5f7816 */ /* 0x000fe2000000001f */
[----:B------:R-:W-:Y:S01]  /*2f50*/  IMAD.MOV.U32 R13, RZ, RZ, R11 ;  /* 0x000000ffff0d7224 */ /* 0x000fe200078e000b */
[----:B------:R-:W-:Y:S01]  /*2f60*/  PRMT R82, R82, 0x5410, R66 ;  /* 0x0000541052527816 */ /* 0x000fe20000000042 */
[----:B------:R-:W-:-:S02]  /*2f70*/  IMAD.MOV.U32 R28, RZ, RZ, R8 ;  /* 0x000000ffff1c7224 */ /* 0x000fc400078e0008 */
[----:B------:R-:W-:Y:S01]  /*2f80*/  IMAD.MOV.U32 R29, RZ, RZ, R9 ;  /* 0x000000ffff1d7224 */ /* 0x000fe200078e0009 */
[----:B------:R-:W-:Y:S02]  /*2f90*/  PRMT R87, R13, 0x7610, R87 ;  /* 0x000076100d577816 */ /* 0x000fe40000000057 */
[----:B------:R-:W-:Y:S02]  /*2fa0*/  PRMT R94, R12, 0x5410, R28 ;  /* 0x000054100c5e7816 */ /* 0x000fe4000000001c */
[----:B------:R-:W-:Y:S01]  /*2fb0*/  PRMT R82, R29, 0x7610, R82 ;  /* 0x000076101d527816 */ /* 0x000fe20000000052 */
[----:B------:R-:W-:Y:S06]  /*2fc0*/  @!P3 BRA `(.L_x_669) ;  /* 0x000000000004b947 */ /* 0x000fec0003800000 */
[----:B------:R-:W-:Y:S01]  /*2fd0*/  BPT.TRAP 0x1 ;  /* 0x000000040000795c */ /* 0x000fe20000300000 */
.L_x_669:
[----:B------:R-:W-:Y:S01]  /*2fe0*/  LEA R66, R22, R2, 0x3 ;  /* 0x0000000216427211 */ /* 0x000fe200078e18ff */
[----:B------:R-:W-:Y:S01]  /*2ff0*/  BSSY B1, `(.L_x_670) ;  /* 0x0000004000017945 */ /* 0x000fe20003800000 */
[----:B------:R-:W-:-:S04]  /*3000*/  SHF.L.U32 R75, R185, 0x1f, RZ ;  /* 0x0000001fb94b7819 */ /* 0x000fc800000006ff */
[----:B------:R-:W0:Y:S02]  /*3010*/  SYNCS.PHASECHK.TRANS64.TRYWAIT P5, [R66+URZ+0x28c90], R75 ;  /* 0x028c904b420075a7 */ /* 0x000e2400080a017f */
[----:B0-----:R-:W-:Y:S05]  /*3020*/  @!P5 BRA `(.L_x_671) ;  /* 0x000001500024d947 */ /* 0x001fea0003800000 */
.L_x_950:
[----:B------:R-:W-:Y:S05]  /*3030*/  BSYNC B1 ;  /* 0x0000000000017941 */ /* 0x000fea0003800000 */
.L_x_670:
[----:B------:R-:W-:Y:S01]  /*3040*/  ISETP.GE.OR P5, PT, R19, R68, P0 ;  /* 0x000000441300720c */ /* 0x000fe200007a6670 */
[----:B------:R-:W-:Y:S01]  /*3050*/  ULDC.64 UR4, c[0x0][0x300] ;  /* 0x0000c00000047ab9 */ /* 0x000fe20000000a00 */
[----:B------:R-:W-:Y:S02]  /*3060*/  IMAD.MOV.U32 R76, RZ, RZ, R14 ;  /* 0x000000ffff4c7224 */ /* 0x000fe400078e000e */
[----:B------:R-:W-:Y:S02]  /*3070*/  IMAD R12, R3, UR4, RZ ;  /* 0x00000004030c7c24 */ /* 0x000fe4000f8e02ff */
[----:B------:R-:W-:Y:S02]  /*3080*/  IMAD.MOV.U32 R77, RZ, RZ, R78 ;  /* 0x000000ffff4d7224 */ /* 0x000fe400078e004e */
[C---:B------:R-:W-:Y:S02]  /*3090*/  IMAD R81, R19.reuse, UR5, R12 ;  /* 0x0000000513517c24 */ /* 0x040fe4000f8e020c */
[----:B------:R-:W-:-:S03]  /*30a0*/  IMAD.WIDE.U32 R76, R19, UR4, R76 ;  /* 0x00000004134c7c25 */ /* 0x000fc6000f8e004c */
[----:B------:R-:W-:Y:S05]  /*30b0*/  @P5 BRA `(.L_x_662) ;  /* 0x0000000800385947 */ /* 0x000fea0003800000 */
[----:B------:R-:W1:Y:S01]  /*30c0*/  LDC R83, c[0x0][0x2f4] ;  /* 0x0000bd00ff537b82 */ /* 0x000e620000000800 */
[----:B------:R-:W-:Y:S01]  /*30d0*/  IMAD.IADD R81, R81, 0x1, R77 ;  /* 0x0000000151517824 */ /* 0x000fe200078e024d */
[----:B------:R-:W-:Y:S01]  /*30e0*/  IADD3 R79, P5, P6, R20, R76, R65 ;  /* 0x0000004c144f7210 */ /* 0x000fe20007ebe041 */
[----:B------:R-:W-:Y:S03]  /*30f0*/  BSSY B1, `(.L_x_672) ;  /* 0x0000068000017945 */ /* 0x000fe60003800000 */
[----:B------:R-:W-:Y:S02]  /*3100*/  IADD3.X R80, R26, R81, R71, P5, P6 ;  /* 0x000000511a507210 */ /* 0x000fe40002fec447 */
[----:B------:R-:W-:Y:S02]  /*3110*/  ISETP.NE.AND P6, PT, R70, RZ, PT ;  /* 0x000000ff4600720c */ /* 0x000fe40003fc5270 */
[----:B------:R-:W-:-:S04]  /*3120*/  LEA R78, P5, R79, R50, 0x1 ;  /* 0x000000324f4e7211 */ /* 0x000fc800078a08ff */
[----:B------:R-:W-:Y:S01]  /*3130*/  LEA.HI.X R79, R79, R51, R80, 0x1, P5 ;  /* 0x000000334f4f7211 */ /* 0x000fe200028f0c50 */
[----:B-1----:R-:W-:-:S05]  /*3140*/  IMAD.IADD R13, R83, 0x1, -R60 ;  /* 0x00000001530d7824 */ /* 0x002fca00078e0a3c */
[----:B------:R-:W-:-:S04]  /*3150*/  SEL R13, R60, R13, !P6 ;  /* 0x0000000d3c0d7207 */ /* 0x000fc80007000000 */
[----:B------:R-:W-:-:S04]  /*3160*/  SHF.R.S32.HI R12, RZ, 0x1f, R13 ;  /* 0x0000001fff0c7819 */ /* 0x000fc8000001140d */
[----:B------:R-:W-:-:S04]  /*3170*/  LEA.HI R12, R12, R13, RZ, 0x4 ;  /* 0x0000000d0c0c7211 */ /* 0x000fc800078f20ff */
[----:B------:R-:W-:-:S04]  /*3180*/  SHF.R.S32.HI R13, RZ, 0x4, R12 ;  /* 0x00000004ff0d7819 */ /* 0x000fc8000001140c */
[----:B------:R-:W-:-:S05]  /*3190*/  LEA.HI.SX32 R13, R48, R13, 0x1d ;  /* 0x0000000d300d7211 */ /* 0x000fca00078feaff */
[----:B------:R-:W-:-:S05]  /*31a0*/  IMAD.SHL.U32 R72, R13, 0x8, RZ ;  /* 0x000000080d487824 */ /* 0x000fca00078e00ff */
[----:B------:R-:W-:-:S04]  /*31b0*/  LOP3.LUT R13, R55, 0x38, R72, 0xf8, !PT ;  /* 0x00000038370d7812 */ /* 0x000fc800078ef848 */
[----:B------:R-:W-:-:S05]  /*31c0*/  LOP3.LUT R13, R13, R58, RZ, 0x3c, !PT ;  /* 0x0000003a0d0d7212 */ /* 0x000fca00078e3cff */
[----:B------:R-:W-:Y:S02]  /*31d0*/  IMAD R15, R192, 0x200, R13 ;  /* 0x00000200c00f7824 */ /* 0x000fe400078e020d */
[----:B------:R-:W-:Y:S02]  /*31e0*/  IMAD.IADD R13, R64, 0x1, R30 ;  /* 0x00000001400d7824 */ /* 0x000fe400078e021e */
[----:B------:R-:W-:Y:S02]  /*31f0*/  IMAD.IADD R15, R30, 0x1, R15 ;  /* 0x000000011e0f7824 */ /* 0x000fe400078e020f */
[--C-:B------:R-:W-:Y:S02]  /*3200*/  IMAD R13, R13, 0x2, R2.reuse ;  /* 0x000000020d0d7824 */ /* 0x100fe400078e0202 */
[----:B------:R-:W-:-:S04]  /*3210*/  IMAD R28, R15, 0x2, R2 ;  /* 0x000000020f1c7824 */ /* 0x000fc800078e0202 */
[----:B------:R-:W1:Y:S04]  /*3220*/  LDS.128 R12, [R13+0x22400] ;  /* 0x022400000d0c7984 */ /* 0x000e680000000c00 */
[----:B------:R-:W2:Y:S01]  /*3230*/  LDS.128 R28, [R28+0x22400] ;  /* 0x022400001c1c7984 */ /* 0x000ea20000000c00 */
[----:B------:R-:W-:Y:S05]  /*3240*/  @P4 BRA `(.L_x_673) ;  /* 0x0000000400484947 */ /* 0x000fea0003800000 */
[--C-:B------:R-:W-:Y:S02]  /*3250*/  SHF.R.U64 R91, R8, 0x10, R9.reuse ;  /* 0x00000010085b7819 */ /* 0x100fe40000001209 */
[----:B------:R-:W-:Y:S02]  /*3260*/  SHF.R.U32.HI R8, RZ, 0x10, R9 ;  /* 0x00000010ff087819 */ /* 0x000fe40000011609 */
[--C-:B------:R-:W-:Y:S01]  /*3270*/  SHF.R.U64 R93, R4, 0x10, R5.reuse ;  /* 0x00000010045d7819 */ /* 0x100fe20000001205 */
[----:B-1----:R-:W-:Y:S01]  /*3280*/  HADD2.F32 R4, -RZ, R13.H0_H0 ;  /* 0x2000000dff047230 */ /* 0x002fe20000004100 */
[----:B------:R-:W-:Y:S01]  /*3290*/  SHF.R.U32.HI R80, RZ, 0x10, R5 ;  /* 0x00000010ff507819 */ /* 0x000fe20000011605 */
[--C-:B--2---:R-:W-:Y:S01]  /*32a0*/  HADD2.F32 R5, -RZ, R29.reuse.H0_H0 ;  /* 0x2000001dff057230 */ /* 0x104fe20000004100 */
[--C-:B------:R-:W-:Y:S01]  /*32b0*/  SHF.R.U64 R92, R6, 0x10, R7.reuse ;  /* 0x00000010065c7819 */ /* 0x100fe20000001207 */
[----:B------:R-:W-:Y:S01]  /*32c0*/  HADD2.F32 R29, -RZ, R29.H1_H1 ;  /* 0x3000001dff1d7230 */ /* 0x000fe20000004100 */
[----:B------:R-:W-:Y:S01]  /*32d0*/  SHF.R.U32.HI R86, RZ, 0x10, R7 ;  /* 0x00000010ff567819 */ /* 0x000fe20000011607 */
[----:B------:R-:W-:Y:S01]  /*32e0*/  HADD2.F32 R7, -RZ, R82.H0_H0 ;  /* 0x20000052ff077230 */ /* 0x000fe20000004100 */
[--C-:B------:R-:W-:Y:S01]  /*32f0*/  SHF.R.U64 R90, R10, 0x10, R11.reuse ;  /* 0x000000100a5a7819 */ /* 0x100fe2000000120b */
[----:B------:R-:W-:Y:S01]  /*3300*/  HADD2.F32 R10, -RZ, R8.H0_H0 ;  /* 0x20000008ff0a7230 */ /* 0x000fe20000004100 */
[----:B------:R-:W-:Y:S01]  /*3310*/  SHF.R.U32.HI R11, RZ, 0x10, R11 ;  /* 0x00000010ff0b7819 */ /* 0x000fe2000001160b */
[----:B------:R-:W-:-:S02]  /*3320*/  HADD2.F32 R13, -RZ, R13.H1_H1 ;  /* 0x3000000dff0d7230 */ /* 0x000fc40000004100 */
[-C--:B------:R-:W-:Y:S01]  /*3330*/  FMUL.FTZ R9, R5, R7.reuse ;  /* 0x0000000705097220 */ /* 0x080fe20000410000 */
[----:B------:R-:W-:Y:S02]  /*3340*/  HADD2.F32 R6, -RZ, R82.H1_H1 ;  /* 0x30000052ff067230 */ /* 0x000fe40000004100 */
[C---:B------:R-:W-:Y:S01]  /*3350*/  FMUL.FTZ R82, R4.reuse, R7 ;  /* 0x0000000704527220 */ /* 0x040fe20000410000 */
[----:B------:R-:W-:Y:S02]  /*3360*/  HADD2.F32 R8, -RZ, R80.H0_H0 ;  /* 0x20000050ff087230 */ /* 0x000fe40000004100 */
[-C--:B------:R-:W-:Y:S01]  /*3370*/  FMUL.FTZ R84, R29, R10.reuse ;  /* 0x0000000a1d547220 */ /* 0x080fe20000410000 */
[----:B------:R-:W-:Y:S01]  /*3380*/  FMUL.FTZ R10, R13, R10 ;  /* 0x0000000a0d0a7220 */ /* 0x000fe20000410000 */
[-C--:B------:R-:W-:Y:S01]  /*3390*/  FFMA.FTZ R82, R5, R6.reuse, R82 ;  /* 0x0000000605527223 */ /* 0x080fe20000010052 */
[----:B------:R-:W-:Y:S01]  /*33a0*/  FFMA.FTZ R80, R4, R6, -R9 ;  /* 0x0000000604507223 */ /* 0x000fe20000010809 */
[----:B------:R-:W-:-:S02]  /*33b0*/  HADD2.F32 R5, -RZ, R31.H0_H0 ;  /* 0x2000001fff057230 */ /* 0x000fc40000004100 */
[-C--:B------:R-:W-:Y:S01]  /*33c0*/  FFMA.FTZ R29, R29, R8.reuse, R10 ;  /* 0x000000081d1d7223 */ /* 0x080fe2000001000a */
[----:B------:R-:W-:Y:S02]  /*33d0*/  HADD2.F32 R31, -RZ, R31.H1_H1 ;  /* 0x3000001fff1f7230 */ /* 0x000fe40000004100 */
[----:B------:R-:W-:Y:S01]  /*33e0*/  FFMA.FTZ R85, R13, R8, -R84 ;  /* 0x000000080d557223 */ /* 0x000fe20000010854 */
[----:B------:R-:W-:Y:S02]  /*33f0*/  HADD2.F32 R4, -RZ, R15.H0_H0 ;  /* 0x2000000fff047230 */ /* 0x000fe40000004100 */
[----:B------:R-:W-:Y:S01]  /*3400*/  HADD2.F32 R10, -RZ, R11.H0_H0 ;  /* 0x2000000bff0a7230 */ /* 0x000fe20000004100 */
[----:B------:R-:W-:Y:S01]  /*3410*/  F2FP.F16.F32.PACK_AB R29, R29, R82 ;  /* 0x000000521d1d723e */ /* 0x000fe200000000ff */
[----:B------:R-:W-:Y:S01]  /*3420*/  HADD2.F32 R7, -RZ, R87.H0_H0 ;  /* 0x20000057ff077230 */ /* 0x000fe20000004100 */
[----:B------:R-:W-:Y:S01]  /*3430*/  F2FP.F16.F32.PACK_AB R80, R85, R80 ;  /* 0x000000505550723e */ /* 0x000fe200000000ff */
[----:B------:R-:W-:-:S02]  /*3440*/  HADD2.F32 R15, -RZ, R15.H1_H1 ;  /* 0x3000000fff0f7230 */ /* 0x000fc40000004100 */
[-C--:B------:R-:W-:Y:S01]  /*3450*/  FMUL.FTZ R88, R31, R10.reuse ;  /* 0x0000000a1f587220 */ /* 0x080fe20000410000 */
[----:B------:R-:W-:Y:S02]  /*3460*/  HADD2.F32 R6, -RZ, R87.H1_H1 ;  /* 0x30000057ff067230 */ /* 0x000fe40000004100 */
[-C--:B------:R-:W-:Y:S01]  /*3470*/  FMUL.FTZ R9, R5, R7.reuse ;  /* 0x0000000705097220 */ /* 0x080fe20000410000 */
[----:B------:R-:W-:Y:S02]  /*3480*/  HADD2.F32 R8, -RZ, R86.H0_H0 ;  /* 0x20000056ff087230 */ /* 0x000fe40000004100 */
[C---:B------:R-:W-:Y:S01]  /*3490*/  FMUL.FTZ R86, R4.reuse, R7 ;  /* 0x0000000704567220 */ /* 0x040fe20000410000 */
[----:B------:R-:W-:Y:S01]  /*34a0*/  FMUL.FTZ R10, R15, R10 ;  /* 0x0000000a0f0a7220 */ /* 0x000fe20000410000 */
[-C--:B------:R-:W-:Y:S01]  /*34b0*/  FFMA.FTZ R84, R4, R6.reuse, -R9 ;  /* 0x0000000604547223 */ /* 0x080fe20000010809 */
[----:B------:R-:W-:Y:S02]  /*34c0*/  HADD2.F32 R9, -RZ, R91.H0_H0 ;  /* 0x2000005bff097230 */ /* 0x000fe40000004100 */
[----:B------:R-:W-:Y:S01]  /*34d0*/  FFMA.FTZ R86, R5, R6, R86 ;  /* 0x0000000605567223 */ /* 0x000fe20000010056 */
[-C--:B------:R-:W-:Y:S01]  /*34e0*/  FFMA.FTZ R87, R15, R8.reuse, -R88 ;  /* 0x000000080f577223 */ /* 0x080fe20000010858 */
[----:B------:R-:W-:Y:S01]  /*34f0*/  FFMA.FTZ R89, R31, R8, R10 ;  /* 0x000000081f597223 */ /* 0x000fe2000001000a */
[----:B------:R-:W-:-:S02]  /*3500*/  HADD2.F32 R8, -RZ, R94.H1_H1 ;  /* 0x3000005eff087230 */ /* 0x000fc40000004100 */
[----:B------:R-:W-:Y:S01]  /*3510*/  HADD2.F32 R5, -RZ, R28.H0_H0 ;  /* 0x2000001cff057230 */ /* 0x000fe20000004100 */
[----:B------:R-:W-:Y:S01]  /*3520*/  F2FP.F16.F32.PACK_AB R84, R87, R84 ;  /* 0x000000545754723e */ /* 0x000fe200000000ff */
[----:B------:R-:W-:Y:S02]  /*3530*/  HADD2.F32 R4, -RZ, R12.H0_H0 ;  /* 0x2000000cff047230 */ /* 0x000fe40000004100 */
[----:B------:R-:W-:Y:S02]  /*3540*/  HADD2.F32 R28, -RZ, R28.H1_H1 ;  /* 0x3000001cff1c7230 */ /* 0x000fe40000004100 */
[-C--:B------:R-:W-:Y:S01]  /*3550*/  FMUL.FTZ R11, R5, R8.reuse ;  /* 0x00000008050b7220 */ /* 0x080fe20000410000 */
[----:B------:R-:W-:Y:S02]  /*3560*/  HADD2.F32 R12, -RZ, R12.H1_H1 ;  /* 0x3000000cff0c7230 */ /* 0x000fe40000004100 */
[----:B------:R-:W-:Y:S01]  /*3570*/  FMUL.FTZ R8, R4, R8 ;  /* 0x0000000804087220 */ /* 0x000fe20000410000 */
[----:B------:R-:W-:-:S02]  /*3580*/  HADD2.F32 R6, -RZ, R95.H1_H1 ;  /* 0x3000005fff067230 */ /* 0x000fc40000004100 */
[-C--:B------:R-:W-:Y:S01]  /*3590*/  FMUL.FTZ R13, R28, R9.reuse ;  /* 0x000000091c0d7220 */ /* 0x080fe20000410000 */
[----:B------:R-:W-:Y:S02]  /*35a0*/  HADD2.F32 R7, -RZ, R93.H0_H0 ;  /* 0x2000005dff077230 */ /* 0x000fe40000004100 */
[----:B------:R-:W-:Y:S01]  /*35b0*/  FMUL.FTZ R9, R12, R9 ;  /* 0x000000090c097220 */ /* 0x000fe20000410000 */
[-C--:B------:R-:W-:Y:S01]  /*35c0*/  FFMA.FTZ R10, R5, R6.reuse, R8 ;  /* 0x00000006050a7223 */ /* 0x080fe20000010008 */
[----:B------:R-:W-:Y:S01]  /*35d0*/  FFMA.FTZ R11, R4, R6, -R11 ;  /* 0x00000006040b7223 */ /* 0x000fe2000001080b */
[-C--:B------:R-:W-:Y:S01]  /*35e0*/  FFMA.FTZ R12, R12, R7.reuse, -R13 ;  /* 0x000000070c0c7223 */ /* 0x080fe2000001080d */
[----:B------:R-:W-:Y:S01]  /*35f0*/  FFMA.FTZ R13, R28, R7, R9 ;  /* 0x000000071c0d7223 */ /* 0x000fe20000010009 */
[----:B------:R-:W-:Y:S02]  /*3600*/  HADD2.F32 R5, -RZ, R30.H0_H0 ;  /* 0x2000001eff057230 */ /* 0x000fe40000004100 */
[----:B------:R-:W-:Y:S01]  /*3610*/  HADD2.F32 R8, -RZ, R94.H0_H0 ;  /* 0x2000005eff087230 */ /* 0x000fe20000004100 */
[----:B------:R-:W-:Y:S01]  /*3620*/  F2FP.F16.F32.PACK_AB R12, R12, R11 ;  /* 0x0000000b0c0c723e */ /* 0x000fe200000000ff */
[----:B------:R-:W-:Y:S01]  /*3630*/  HADD2.F32 R9, -RZ, R90.H0_H0 ;  /* 0x2000005aff097230 */ /* 0x000fe20000004100 */
[----:B------:R-:W-:Y:S01]  /*3640*/  F2FP.F16.F32.PACK_AB R28, R13, R10 ;  /* 0x0000000a0d1c723e */ /* 0x000fe200000000ff */
[----:B------:R-:W-:-:S02]  /*3650*/  HADD2.F32 R4, -RZ, R14.H0_H0 ;  /* 0x2000000eff047230 */ /* 0x000fc40000004100 */
[-C--:B------:R-:W-:Y:S01]  /*3660*/  FMUL.FTZ R15, R5, R8.reuse ;  /* 0x00000008050f7220 */ /* 0x080fe20000410000 */
[----:B------:R-:W-:Y:S02]  /*3670*/  HADD2.F32 R30, -RZ, R30.H1_H1 ;  /* 0x3000001eff1e7230 */ /* 0x000fe40000004100 */
[----:B------:R-:W-:Y:S02]  /*3680*/  HADD2.F32 R14, -RZ, R14.H1_H1 ;  /* 0x3000000eff0e7230 */ /* 0x000fe40000004100 */
[----:B------:R-:W-:Y:S01]  /*3690*/  FMUL.FTZ R8, R4, R8 ;  /* 0x0000000804087220 */ /* 0x000fe20000410000 */
[----:B------:R-:W-:Y:S02]  /*36a0*/  HADD2.F32 R6, -RZ, R95.H0_H0 ;  /* 0x2000005fff067230 */ /* 0x000fe40000004100 */
[-C--:B------:R-:W-:Y:S01]  /*36b0*/  FMUL.FTZ R31, R30, R9.reuse ;  /* 0x000000091e1f7220 */ /* 0x080fe20000410000 */
[----:B------:R-:W-:Y:S02]  /*36c0*/  HADD2.F32 R7, -RZ, R92.H0_H0 ;  /* 0x2000005cff077230 */ /* 0x000fe40000004100 */
[----:B------:R-:W-:Y:S01]  /*36d0*/  FMUL.FTZ R9, R14, R9 ;  /* 0x000000090e097220 */ /* 0x000fe20000410000 */
[----:B------:R-:W-:-:S02]  /*36e0*/  IMAD.MOV.U32 R13, RZ, RZ, R80 ;  /* 0x000000ffff0d7224 */ /* 0x000fc400078e0050 */
[-C--:B------:R-:W-:Y:S01]  /*36f0*/  FFMA.FTZ R15, R4, R6.reuse, -R15 ;  /* 0x00000006040f7223 */ /* 0x080fe2000001080f */
[----:B------:R-:W-:Y:S01]  /*3700*/  FFMA.FTZ R8, R5, R6, R8 ;  /* 0x0000000605087223 */ /* 0x000fe20000010008 */
[-C--:B------:R-:W-:Y:S01]  /*3710*/  FFMA.FTZ R14, R14, R7.reuse, -R31 ;  /* 0x000000070e0e7223 */ /* 0x080fe2000001081f */
[----:B------:R-:W-:Y:S01]  /*3720*/  FFMA.FTZ R9, R30, R7, R9 ;  /* 0x000000071e097223 */ /* 0x000fe20000010009 */
[----:B------:R-:W-:-:S03]  /*3730*/  F2FP.F16.F32.PACK_AB R31, R89, R86 ;  /* 0x00000056591f723e */ /* 0x000fc600000000ff */
[----:B------:R-:W-:Y:S01]  /*3740*/  F2FP.F16.F32.PACK_AB R14, R14, R15 ;  /* 0x0000000f0e0e723e */ /* 0x000fe200000000ff */
[----:B------:R-:W-:Y:S01]  /*3750*/  IMAD.MOV.U32 R15, RZ, RZ, R84 ;  /* 0x000000ffff0f7224 */ /* 0x000fe200078e0054 */
[----:B------:R-:W-:-:S07]  /*3760*/  F2FP.F16.F32.PACK_AB R30, R9, R8 ;  /* 0x00000008091e723e */ /* 0x000fce00000000ff */
.L_x_673:
[----:B------:R-:W-:Y:S05]  /*3770*/  BSYNC B1 ;  /* 0x0000000000017941 */ /* 0x000fea0003800000 */
.L_x_672:
[----:B-1----:R3:W-:Y:S01]  /*3780*/  STG.E.128 desc[UR40][R78.64], R12 ;  /* 0x0000000c4e007986 */ /* 0x0027e2000c101d28 */
[----:B------:R-:W-:-:S13]  /*3790*/  ISETP.GE.AND P4, PT, R72, R83, PT ;  /* 0x000000534800720c */ /* 0x000fda0003f86270 */
[----:B------:R-:W-:Y:S05]  /*37a0*/  @P4 BRA `(.L_x_662) ;  /* 0x00000000007c4947 */ /* 0x000fea0003800000 */
[--C-:B------:R-:W-:Y:S02]  /*37b0*/  IADD3 R76, P4, P5, R20, R76, R72.reuse ;  /* 0x0000004c144c7210 */ /* 0x100fe40007d9e048 */
[----:B------:R-:W-:-:S04]  /*37c0*/  SHF.R.S32.HI R72, RZ, 0x1f, R72 ;  /* 0x0000001fff487819 */ /* 0x000fc80000011448 */
[----:B------:R-:W-:Y:S02]  /*37d0*/  IADD3.X R72, R26, R81, R72, P4, P5 ;  /* 0x000000511a487210 */ /* 0x000fe400027ea448 */
[----:B------:R-:W-:-:S04]  /*37e0*/  LEA R50, P4, R76, R50, 0x1 ;  /* 0x000000324c327211 */ /* 0x000fc800078808ff */
[----:B------:R-:W-:-:S05]  /*37f0*/  LEA.HI.X R51, R76, R51, R72, 0x1, P4 ;  /* 0x000000334c337211 */ /* 0x000fca00020f0c48 */
[----:B--2---:R4:W-:Y:S01]  /*3800*/  STG.E.128 desc[UR40][R50.64], R28 ;  /* 0x0000001c32007986 */ /* 0x0049e2000c101d28 */
[----:B------:R-:W-:Y:S05]  /*3810*/  BRA `(.L_x_662) ;  /* 0x0000000000607947 */ /* 0x000fea0003800000 */
.L_x_655:
[----:B------:R-:W-:-:S13]  /*3820*/  ISETP.NE.AND P3, PT, R184, 0x3, PT ;  /* 0x00000003b800780c */ /* 0x000fda0003f65270 */
[----:B------:R-:W-:Y:S05]  /*3830*/  @!P3 BRA `(.L_x_674) ;  /* 0x000000000004b947 */ /* 0x000fea0003800000 */
[----:B------:R-:W-:Y:S01]  /*3840*/  BPT.TRAP 0x1 ;  /* 0x000000040000795c */ /* 0x000fe20000300000 */
.L_x_674:
[----:B------:R-:W-:Y:S01]  /*3850*/  IMAD R66, R22, 0x8, R2 ;  /* 0x0000000816427824 */ /* 0x000fe200078e0202 */
[----:B------:R-:W-:Y:S01]  /*3860*/  SHF.L.U32 R75, R185, 0x1f, RZ ;  /* 0x0000001fb94b7819 */ /* 0x000fe200000006ff */
[----:B------:R-:W-:Y:S01]  /*3870*/  IMAD R68, R45, -0x40, R46 ;  /* 0xffffffc02d447824 */ /* 0x000fe200078e022e */
[----:B------:R-:W-:Y:S02]  /*3880*/  BSSY B1, `(.L_x_675) ;  /* 0x0000005000017945 */ /* 0x000fe40003800000 */
[----:B------:R-:W0:Y:S02]  /*3890*/  SYNCS.PHASECHK.TRANS64.TRYWAIT P5, [R66+URZ+0x28c90], R75 ;  /* 0x028c904b420075a7 */ /* 0x000e2400080a017f */
[----:B------:R-:W-:-:S04]  /*38a0*/  VIMNMX R68, R68, 0x40, PT ;  /* 0x0000004044447848 */ /* 0x000fc80003fe0100 */
[----:B------:R-:W-:Y:S01]  /*38b0*/  ISETP.GE.AND P4, PT, R19, R68, PT ;  /* 0x000000441300720c */ /* 0x000fe20003f86270 */
[----:B0-----:R-:W-:-:S12]  /*38c0*/  @!P5 BRA `(.L_x_676) ;  /* 0x000001480010d947 */ /* 0x001fd80003800000 */
.L_x_951:
[----:B------:R-:W-:Y:S05]  /*38d0*/  BSYNC B1 ;  /* 0x0000000000017941 */ /* 0x000fea0003800000 */
.L_x_675:
[----:B------:R-:W-:Y:S05]  /*38e0*/  @P4 BRA `(.L_x_662) ;  /* 0x00000000002c4947 */ /* 0x000fea0003800000 */
[----:B------:R-:W-:Y:S01]  /*38f0*/  @!P1 LOP3.LUT P4, RZ, R188, 0x4, RZ, 0xc0, !PT ;  /* 0x00000004bcff9812 */ /* 0x000fe2000788c0ff */
[----:B------:R-:W-:Y:S01]  /*3900*/  @!P1 VIADD R4, R61, 0x20 ;  /* 0x000000203d049836 */ /* 0x000fe20000000000 */
[----:B------:R-:W-:Y:S02]  /*3910*/  PLOP3.LUT P5, PT, PT, PT, PT, 0x8, 0x0 ;  /* 0x000000000000781c */ /* 0x000fe40003fae170 */
[----:B------:R-:W-:-:S13]  /*3920*/  @!P1 PLOP3.LUT P5, PT, P4, PT, PT, 0x80, 0x0 ;  /* 0x000000000000981c */ /* 0x000fda00027af070 */
[----:B------:R-:W-:-:S04]  /*3930*/  @P5 VIADD R4, R61, 0xffffffe0 ;  /* 0xffffffe03d045836 */ /* 0x000fc80000000000 */
[----:B------:R-:W-:-:S04]  /*3940*/  @!P1 IMAD.IADD R5, R30, 0x1, R4 ;  /* 0x000000011e059824 */ /* 0x000fc800078e0204 */
[----:B------:R-:W-:Y:S02]  /*3950*/  @!P1 IMAD R8, R5, 0x2, R2 ;  /* 0x0000000205089824 */ /* 0x000fe400078e0202 */
[----:B------:R-:W1:Y:S04]  /*3960*/  @!P0 LDS.128 R4, [R31+0x22400] ;  /* 0x022400001f048984 */ /* 0x000e680000000c00 */
[----:B------:R-:W2:Y:S04]  /*3970*/  @!P1 LDS.128 R8, [R8+0x22400] ;  /* 0x0224000008089984 */ /* 0x000ea80000000c00 */
[----:B-1----:R1:W-:Y:S04]  /*3980*/  @!P0 STG.E.128 desc[UR40][R12.64], R4 ;  /* 0x000000040c008986 */ /* 0x0023e8000c101d28 */
[----:B--2---:R1:W-:Y:S02]  /*3990*/  @!P1 STG.E.128 desc[UR40][R12.64+0x40], R8 ;  /* 0x000040080c009986 */ /* 0x0043e4000c101d28 */
.L_x_662:
[----:B------:R-:W-:Y:S05]  /*39a0*/  BSYNC B0 ;  /* 0x0000000000007941 */ /* 0x000fea0003800000 */
.L_x_654:
[----:B-1----:R-:W1:Y:S01]  /*39b0*/  S2R R4, SR_TID.X ;  /* 0x0000000000047919 */ /* 0x002e620000002100 */
[----:B------:R-:W-:Y:S01]  /*39c0*/  @!PT LDS RZ, [RZ] ;  /* 0x00000000fffff984 */ /* 0x000fe20000000800 */
[----:B------:R-:W-:Y:S01]  /*39d0*/  @!PT LDS RZ, [RZ] ;  /* 0x00000000fffff984 */ /* 0x000fe20000000800 */
[----:B------:R-:W-:Y:S01]  /*39e0*/  @!PT LDS RZ, [RZ] ;  /* 0x00000000fffff984 */ /* 0x000fe20000000800 */
[----:B------:R-:W-:Y:S01]  /*39f0*/  @!PT LDS RZ, [RZ] ;  /* 0x00000000fffff984 */ /* 0x000fe20000000800 */
[----:B------:R5:W-:Y:S06]  /*3a00*/  MEMBAR.ALL.CTA ;  /* 0x0000000000007992 */ /* 0x000bec0000008000 */
[----:B-----5:R-:W5:Y:S01]  /*3a10*/  FENCE.VIEW.ASYNC.S ;  /* 0x00000000000073c6 */ /* 0x020f620000000000 */
[----:B------:R-:W-:Y:S05]  /*3a20*/  WARPSYNC.ALL ;  /* 0x0000000000007948 */ /* 0x000fea0003800000 */
[----:B------:R-:W-:Y:S01]  /*3a30*/  BSSY B0, `(.L_x_677) ;  /* 0x0000009000007945 */ /* 0x000fe20003800000 */
[----:B-1----:R-:W-:Y:S01]  /*3a40*/  LOP3.LUT R4, R4, 0x7f, RZ, 0xc0, !PT ;  /* 0x0000007f04047812 */ /* 0x002fe200078ec0ff */
[----:B-----5:R1:W-:Y:S03]  /*3a50*/  BAR.SYNC.DEFER_BLOCKING R59, 0x80 ;  /* 0x0002003b0000751d */ /* 0x0203e60000010000 */
[----:B------:R-:W-:-:S13]  /*3a60*/  ISETP.NE.AND P4, PT, R4, RZ, PT ;  /* 0x000000ff0400720c */ /* 0x000fda0003f85270 */
[----:B------:R-:W-:-:S05]  /*3a70*/  @!P4 VIADD R4, R66, 0x28ca0 ;  /* 0x00028ca04204c836 */ /* 0x000fca0000000000 */
[----:B------:R-:W-:-:S04]  /*3a80*/  @!P4 PRMT R4, RZ, 0x654, R4 ;  /* 0x00000654ff04c816 */ /* 0x000fc80000000004 */
[----:B------:R1:W-:Y:S01]  /*3a90*/  @!P4 SYNCS.ARRIVE.TRANS64.RED.A1T0 RZ, [R4+URZ], RZ ;  /* 0x000000ff04ffc9a7 */ /* 0x0003e2000810043f */
[----:B------:R-:W-:Y:S05]  /*3aa0*/  @!P3 BRA `(.L_x_678) ;  /* 0x000000000004b947 */ /* 0x000fea0003800000 */
[----:B------:R-:W-:Y:S01]  /*3ab0*/  BPT.TRAP 0x1 ;  /* 0x000000040000795c */ /* 0x000fe20000300000 */
.L_x_678:
[----:B------:R-:W-:Y:S05]  /*3ac0*/  BSYNC B0 ;  /* 0x0000000000007941 */ /* 0x000fea0003800000 */
.L_x_677:
[----:B------:R-:W5:Y:S01]  /*3ad0*/  SYNCS.PHASECHK.TRANS64.TRYWAIT P5, [R66+URZ+0x28cb0], R75 ;  /* 0x028cb04b420075a7 */ /* 0x000f6200080a017f */
[----:B------:R-:W-:Y:S01]  /*3ae0*/  BSSY B0, `(.L_x_679) ;  /* 0x0000003000007945 */ /* 0x000fe20003800000 */
[----:B------:R-:W-:-:S03]  /*3af0*/  ISETP.GE.AND P3, PT, R19, R68, PT ;  /* 0x000000441300720c */ /* 0x000fc60003f66270 */
[----:B-----5:R-:W-:Y:S10]  /*3b00*/  @!P5 BRA `(.L_x_680) ;  /* 0x000001440094d947 */ /* 0x020ff40003800000 */
.L_x_952:
[----:B------:R-:W-:Y:S05]  /*3b10*/  BSYNC B0 ;  /* 0x0000000000007941 */ /* 0x000fea0003800000 */
.L_x_679:
[----:B------:R-:W-:Y:S04]  /*3b20*/  BSSY B0, `(.L_x_681) ;  /* 0x0000051000007945 */ /* 0x000fe80003800000 */
[----:B------:R-:W-:Y:S05]  /*3b30*/  @P3 BRA `(.L_x_682) ;  /* 0x00000004003c3947 */ /* 0x000fea0003800000 */
[----:B-1----:R-:W-:Y:S01]  /*3b40*/  IMAD.WIDE R4, R45, 0x40, R42 ;  /* 0x000000402d047825 */ /* 0x002fe200078e022a */
[----:B------:R-:W-:Y:S01]  /*3b50*/  ULDC.64 UR4, c[0x0][0x328] ;  /* 0x0000ca0000047ab9 */ /* 0x000fe20000000a00 */
[----:B------:R-:W-:Y:S02]  /*3b60*/  LOP3.LUT P3, RZ, R188, 0x4, RZ, 0xc0, !PT ;  /* 0x00000004bcff7812 */ /* 0x000fe4000786c0ff */
[----:B------:R-:W-:Y:S02]  /*3b70*/  IMAD R5, R5, UR4, RZ ;  /* 0x0000000405057c24 */ /* 0x000fe4000f8e02ff */
[----:B------:R-:W-:Y:S02]  /*3b80*/  IMAD.MOV.U32 R72, RZ, RZ, R32 ;  /* 0x000000ffff487224 */ /* 0x000fe400078e0020 */
[C---:B------:R-:W-:Y:S02]  /*3b90*/  IMAD R5, R4.reuse, UR5, R5 ;  /* 0x0000000504057c24 */ /* 0x040fe4000f8e0205 */
[----:B------:R-:W-:Y:S01]  /*3ba0*/  IMAD.WIDE.U32 R6, R4, UR4, R72 ;  /* 0x0000000404067c25 */ /* 0x000fe2000f8e0048 */
[----:B------:R-:W-:-:S03]  /*3bb0*/  ULDC.64 UR4, c[0x0][0x318] ;  /* 0x0000c60000047ab9 */ /* 0x000fc60000000a00 */
[----:B------:R-:W-:Y:S01]  /*3bc0*/  IMAD R9, R22, 0x8000, R61 ;  /* 0x0000800016097824 */ /* 0x000fe200078e023d */
[----:B---3--:R-:W-:Y:S01]  /*3bd0*/  LEA R12, P5, R6, UR4, 0x1 ;  /* 0x00000004060c7c11 */ /* 0x008fe2000f8a08ff */
[----:B------:R-:W-:Y:S01]  /*3be0*/  IMAD.IADD R5, R7, 0x1, R5 ;  /* 0x0000000107057824 */ /* 0x000fe200078e0205 */
[----:B------:R-:W-:Y:S01]  /*3bf0*/  ULDC UR4, c[0x0][0x320] ;  /* 0x0000c80000047ab9 */ /* 0x000fe20000000800 */
[----:B------:R-:W-:Y:S01]  /*3c00*/  VIADD R4, R16, 0x40 ;  /* 0x0000004010047836 */ /* 0x000fe20000000000 */
[C---:B------:R-:W-:Y:S01]  /*3c10*/  IADD3 R15, R9.reuse, 0x20, RZ ;  /* 0x00000020090f7810 */ /* 0x040fe20007ffe0ff */
[C---:B------:R-:W-:Y:S01]  /*3c20*/  @P3 VIADD R15, R9.reuse, 0xffffffe0 ;  /* 0xffffffe0090f3836 */ /* 0x040fe20000000000 */
[----:B------:R-:W-:Y:S01]  /*3c30*/  LEA.HI.X R13, R6, UR5, R5, 0x1, P5 ;  /* 0x00000005060d7c11 */ /* 0x000fe2000a8f0c05 */
[----:B--2-4-:R-:W-:Y:S01]  /*3c40*/  IMAD R29, R9, 0x2, R2 ;  /* 0x00000002091d7824 */ /* 0x014fe200078e0202 */
[C---:B------:R-:W-:Y:S01]  /*3c50*/  ISETP.GE.AND P5, PT, R16.reuse, UR4, PT ;  /* 0x0000000410007c0c */ /* 0x040fe2000bfa6270 */
[----:B------:R-:W-:Y:S01]  /*3c60*/  VIADD R14, R16, 0x80 ;  /* 0x00000080100e7836 */ /* 0x000fe20000000000 */
[----:B------:R-:W-:Y:S01]  /*3c70*/  ISETP.GE.AND P3, PT, R4, UR4, PT ;  /* 0x0000000404007c0c */ /* 0x000fe2000bf66270 */
[----:B------:R-:W-:-:S10]  /*3c80*/  VIADD R28, R16, 0xc0 ;  /* 0x000000c0101c7836 */ /* 0x000fd40000000000 */
[----:B------:R-:W1:Y:S04]  /*3c90*/  @!P5 LDS.128 R4, [R29+0x400] ;  /* 0x000400001d04d984 */ /* 0x000e680000000c00 */
[----:B------:R-:W2:Y:S04]  /*3ca0*/  @!P3 LDS.128 R8, [R29+0x2400] ;  /* 0x002400001d08b984 */ /* 0x000ea80000000c00 */
[----:B-1----:R-:W-:Y:S01]  /*3cb0*/  @!P5 STG.E.128 desc[UR40][R12.64], R4 ;  /* 0x000000040c00d986 */ /* 0x002fe2000c101d28 */
[----:B------:R-:W-:Y:S01]  /*3cc0*/  ISETP.GE.AND P5, PT, R14, UR4, PT ;  /* 0x000000040e007c0c */ /* 0x000fe2000bfa6270 */
[----:B------:R-:W-:-:S02]  /*3cd0*/  VIADD R14, R16, 0x100 ;  /* 0x00000100100e7836 */ /* 0x000fc40000000000 */
[----:B--2---:R-:W-:Y:S01]  /*3ce0*/  @!P3 STG.E.128 desc[UR40][R12.64+0x80], R8 ;  /* 0x000080080c00b986 */ /* 0x004fe2000c101d28 */
[----:B------:R-:W-:Y:S01]  /*3cf0*/  ISETP.GE.AND P3, PT, R28, UR4, PT ;  /* 0x000000041c007c0c */ /* 0x000fe2000bf66270 */
[----:B------:R-:W-:-:S08]  /*3d00*/  VIADD R28, R16, 0x140 ;  /* 0x00000140101c7836 */ /* 0x000fd00000000000 */
        /* <DEDUP_REMOVED lines=15> */
[----:B------:R-:W-:Y:S02]  /*3e00*/  IMAD R28, R15, 0x2, R2 ;  /* 0x000000020f1c7824 */ /* 0x000fe400078e0202 */
[----:B------:R-:W-:-:S06]  /*3e10*/  VIADD R15, R16, 0xe0 ;  /* 0x000000e0100f7836 */ /* 0x000fcc0000000000 */
[----:B------:R-:W1:Y:S04]  /*3e20*/  @!P5 LDS.128 R4, [R29+0xc400] ;  /* 0x00c400001d04d984 */ /* 0x000e680000000c00 */
[----:B------:R-:W2:Y:S04]  /*3e30*/  @!P3 LDS.128 R8, [R29+0xe400] ;  /* 0x00e400001d08b984 */ /* 0x000ea80000000c00 */
[----:B-1----:R-:W-:Y:S01]  /*3e40*/  @!P5 STG.E.128 desc[UR40][R12.64+0x300], R4 ;  /* 0x000300040c00d986 */ /* 0x002fe2000c101d28 */
[----:B------:R-:W-:-:S03]  /*3e50*/  ISETP.GE.AND P5, PT, R74, UR4, PT ;  /* 0x000000044a007c0c */ /* 0x000fc6000bfa6270 */
        /* <DEDUP_REMOVED lines=22> */
[----:B------:R-:W-:-:S03]  /*3fc0*/  ISETP.GE.AND P5, PT, R14, UR4, PT ;  /* 0x000000040e007c0c */ /* 0x000fc6000bfa6270 */
[----:B--2---:R-:W-:Y:S01]  /*3fd0*/  @!P3 STG.E.128 desc[UR40][R12.64+0x2c0], R8 ;  /* 0x0002c0080c00b986 */ /* 0x004fe2000c101d28 */
[----:B------:R-:W-:-:S09]  /*3fe0*/  ISETP.GE.AND P3, PT, R15, UR4, PT ;  /* 0x000000040f007c0c */ /* 0x000fd2000bf66270 */
[----:B------:R-:W1:Y:S04]  /*3ff0*/  @!P5 LDS.128 R4, [R28+0xc400] ;  /* 0x00c400001c04d984 */ /* 0x000e680000000c00 */
[----:B------:R-:W2:Y:S04]  /*4000*/  @!P3 LDS.128 R8, [R28+0xe400] ;  /* 0x00e400001c08b984 */ /* 0x000ea80000000c00 */
[----:B-1----:R1:W-:Y:S04]  /*4010*/  @!P5 STG.E.128 desc[UR40][R12.64+0x340], R4 ;  /* 0x000340040c00d986 */ /* 0x0023e8000c101d28 */
[----:B--2---:R1:W-:Y:S02]  /*4020*/  @!P3 STG.E.128 desc[UR40][R12.64+0x3c0], R8 ;  /* 0x0003c0080c00b986 */ /* 0x0043e4000c101d28 */
.L_x_682:
[----:B------:R-:W-:Y:S05]  /*4030*/  BSYNC B0 ;  /* 0x0000000000007941 */ /* 0x000fea0003800000 */
.L_x_681:
[----:B------:R-:W-:Y:S01]  /*4040*/  @!PT LDS RZ, [RZ] ;  /* 0x00000000fffff984 */ /* 0x000fe20000000800 */
[----:B------:R-:W-:Y:S01]  /*4050*/  @!PT LDS RZ, [RZ] ;  /* 0x00000000fffff984 */ /* 0x000fe20000000800 */
[----:B------:R-:W-:Y:S01]  /*4060*/  @!PT LDS RZ, [RZ] ;  /* 0x00000000fffff984 */ /* 0x000fe20000000800 */
[----:B------:R-:W-:Y:S01]  /*4070*/  @!PT LDS RZ, [RZ] ;  /* 0x00000000fffff984 */ /* 0x000fe20000000800 */
[----:B------:R5:W-:Y:S06]  /*4080*/  MEMBAR.ALL.CTA ;  /* 0x0000000000007992 */ /* 0x000bec0000008000 */
[----:B-----5:R-:W5:Y:S01]  /*4090*/  FENCE.VIEW.ASYNC.S ;  /* 0x00000000000073c6 */ /* 0x020f620000000000 */
[----:B0-----:R-:W-:Y:S01]  /*40a0*/  @!P4 VIADD R66, R66, 0x28cc0 ;  /* 0x00028cc04242c836 */ /* 0x001fe20000000000 */
[----:B-----5:R0:W-:Y:S04]  /*40b0*/  BAR.SYNC.DEFER_BLOCKING R59, 0x80 ;  /* 0x0002003b0000751d */ /* 0x0201e80000010000 */
[----:B------:R-:W-:Y:S01]  /*40c0*/  @!P4 PRMT R66, RZ, 0x654, R66 ;  /* 0x00000654ff42c816 */ /* 0x000fe20000000042 */
[----:B------:R-:W-:Y:S01]  /*40d0*/  VIADD R22, R22, 0x1 ;  /* 0x0000000116167836 */ /* 0x000fe20000000000 */
[----:B------:R-:W-:-:S02]  /*40e0*/  PLOP3.LUT P3, PT, PT, PT, PT, 0x8, 0x0 ;  /* 0x000000000000781c */ /* 0x000fc40003f6e170 */
[----:B------:R0:W-:Y:S02]  /*40f0*/  @!P4 SYNCS.ARRIVE.TRANS64.RED.A1T0 RZ, [R66+URZ], RZ ;  /* 0x000000ff42ffc9a7 */ /* 0x0001e4000810043f */
[----:B------:R-:W-:-:S04]  /*4100*/  ISETP.NE.AND P4, PT, R22, 0x2, PT ;  /* 0x000000021600780c */ /* 0x000fc80003f85270 */
[----:B-1----:R-:W-:Y:S02]  /*4110*/  SEL R4, RZ, 0x1, P4 ;  /* 0x00000001ff047807 */ /* 0x002fe40002000000 */
[----:B------:R-:W-:Y:S02]  /*4120*/  SEL R22, R22, RZ, P4 ;  /* 0x000000ff16167207 */ /* 0x000fe40002000000 */
[----:B------:R-:W-:Y:S01]  /*4130*/  LOP3.LUT R185, R185, R4, RZ, 0x3c, !PT ;  /* 0x00000004b9b97212 */ /* 0x000fe200078e3cff */
[----:B0-----:R-:W-:Y:S06]  /*4140*/  @P2 BRA `(.L_x_683) ;  /* 0xffffffe000202947 */ /* 0x001fec000383ffff */
.L_x_649:
[----:B------:R-:W2:Y:S01]  /*4150*/  LDL R4, [R1] ;  /* 0x0000000001047983 */ /* 0x000ea20000100800 */
[----:B------:R-:W-:Y:S01]  /*4160*/  BSSY B0, `(.L_x_684) ;  /* 0x000004d000007945 */ /* 0x000fe20003800000 */
        /* <DEDUP_REMOVED lines=16> */
[----:B------:R-:W-:Y:S01]  /*4270*/  CS2R R120, SRZ ;  /* 0x0000000000787805 */ /* 0x000fe2000001ff00 */
[----:B------:R-:W-:Y:S01]  /*4280*/  IMAD.MOV.U32 R119, RZ, RZ, RZ ;  /* 0x000000ffff777224 */ /* 0x000fe200078e00ff */
        /* <DEDUP_REMOVED lines=10> */
[----:B------:R-:W-:Y:S01]  /*4330*/  CS2R R100, SRZ ;  /* 0x0000000000647805 */ /* 0x000fe2000001ff00 */
[----:B------:R-:W-:Y:S01]  /*4340*/  IMAD.MOV.U32 R99, RZ, RZ, RZ ;  /* 0x000000ffff637224 */ /* 0x000fe200078e00ff */
[----:B------:R-:W-:Y:S02]  /*4350*/  CS2R R40, SRZ ;  /* 0x0000000000287805 */ /* 0x000fe4000001ff00 */
[----:B------:R-:W-:-:S02]  /*4360*/  MOV R97, RZ ;  /* 0x000000ff00617202 */ /* 0x000fc40000000f00 */
        /* <DEDUP_REMOVED lines=9> */
[----:B---3--:R-:W-:Y:S02]  /*4400*/  CS2R R78, SRZ ;  /* 0x00000000004e7805 */ /* 0x008fe4000001ff00 */
[----:B------:R-:W-:Y:S02]  /*4410*/  CS2R R158, SRZ ;  /* 0x00000000009e7805 */ /* 0x000fe4000001ff00 */
[----:B------:R-:W-:Y:S02]  /*4420*/  CS2R R74, SRZ ;  /* 0x00000000004a7805 */ /* 0x000fe4000001ff00 */
[----:B------:R-:W-:Y:S01]  /*4430*/  CS2R R160, SRZ ;  /* 0x0000000000a07805 */ /* 0x000fe2000001ff00 */
[----:B------:R-:W-:Y:S01]  /*4440*/  IMAD.MOV.U32 R71, RZ, RZ, RZ ;  /* 0x000000ffff477224 */ /* 0x000fe200078e00ff */
        /* <DEDUP_REMOVED lines=10> */
[----:B------:R-:W-:-:S02]  /*44f0*/  CS2R R172, SRZ ;  /* 0x0000000000ac7805 */ /* 0x000fc4000001ff00 */
[----:B----4-:R-:W-:Y:S02]  /*4500*/  CS2R R50, SRZ ;  /* 0x0000000000327805 */ /* 0x010fe4000001ff00 */
[----:B------:R-:W-:Y:S02]  /*4510*/  CS2R R174, SRZ ;  /* 0x0000000000ae7805 */ /* 0x000fe4000001ff00 */
[----:B------:R-:W-:Y:S01]  /*4520*/  CS2R R46, SRZ ;  /* 0x00000000002e7805 */ /* 0x000fe2000001ff00 */
[----:B------:R-:W-:Y:S01]  /*4530*/  IMAD.MOV.U32 R43, RZ, RZ, RZ ;  /* 0x000000ffff2b7224 */ /* 0x000fe200078e00ff */
[----:B------:R-:W-:Y:S02]  /*4540*/  CS2R R32, SRZ ;  /* 0x0000000000207805 */ /* 0x000fe4000001ff00 */
[----:B------:R-:W-:Y:S02]  /*4550*/  CS2R R176, SRZ ;  /* 0x0000000000b07805 */ /* 0x000fe4000001ff00 */
[----:B------:R-:W-:-:S02]  /*4560*/  CS2R R38, SRZ ;  /* 0x0000000000267805 */ /* 0x000fc4000001ff00 */
[----:B------:R-:W-:Y:S01]  /*4570*/  CS2R R178, SRZ ;  /* 0x0000000000b27805 */ /* 0x000fe2000001ff00 */
[----:B------:R-:W-:Y:S01]  /*4580*/  IMAD.MOV.U32 R35, RZ, RZ, RZ ;  /* 0x000000ffff237224 */ /* 0x000fe200078e00ff */
[----:B--2---:R-:W-:Y:S01]  /*4590*/  CS2R R28, SRZ ;  /* 0x00000000001c7805 */ /* 0x004fe2000001ff00 */
[----:B------:R-:W-:Y:S01]  /*45a0*/  IMAD.MOV.U32 R180, RZ, RZ, RZ ;  /* 0x000000ffffb47224 */ /* 0x000fe200078e00ff */
[----:B------:R-:W-:Y:S01]  /*45b0*/  CS2R R6, SRZ ;  /* 0x0000000000067805 */ /* 0x000fe2000001ff00 */
[----:B------:R-:W-:Y:S02]  /*45c0*/  IMAD.MOV.U32 R31, RZ, RZ, RZ ;  /* 0x000000ffff1f7224 */ /* 0x000fe400078e00ff */
[----:B------:R-:W-:Y:S02]  /*45d0*/  IMAD.MOV.U32 R0, RZ, RZ, RZ ;  /* 0x000000ffff007224 */ /* 0x000fe400078e00ff */
[----:B------:R-:W-:Y:S01]  /*45e0*/  IMAD.MOV.U32 R5, RZ, RZ, RZ ;  /* 0x000000ffff057224 */ /* 0x000fe200078e00ff */
[----:B------:R-:W-:Y:S01]  /*45f0*/  ISETP.NE.AND P0, PT, R4, 0x1, PT ;  /* 0x000000010400780c */ /* 0x000fe20003f05270 */
[----:B------:R-:W-:-:S12]  /*4600*/  @P3 BRA `(.L_x_685) ;  /* 0x0000000000083947 */ /* 0x000fd80003800000 */
[----:B------:R-:W0:Y:S02]  /*4610*/  FENCE.VIEW.ASYNC.G ;  /* 0x00000000000073c6 */ /* 0x000e240000000100 */
[----:B0-----:R-:W-:Y:S06]  /*4620*/  BAR.ARV 0xc, 0x180 ;  /* 0x0306000000007b1d */ /* 0x001fec0000002000 */
.L_x_685:
[----:B------:R-:W-:Y:S05]  /*4630*/  BSYNC B0 ;  /* 0x0000000000007941 */ /* 0x000fea0003800000 */
.L_x_684:
[----:B------:R-:W-:Y:S01]  /*4640*/  BSSY B7, `(.L_x_686) ;  /* 0x0000821000077945 */ /* 0x000fe20003800000 */
[----:B------:R-:W-:Y:S02]  /*4650*/  IMAD.MOV.U32 R8, RZ, RZ, RZ ;  /* 0x000000ffff087224 */ /* 0x000fe400078e00ff */
[----:B------:R-:W-:Y:S01]  /*4660*/  IMAD.MOV.U32 R10, RZ, RZ, RZ ;  /* 0x000000ffff0a7224 */ /* 0x000fe200078e00ff */
[----:B------:R-:W-:Y:S06]  /*4670*/  @!P0 BRA `(.L_x_687) ;  /* 0x0000001800b88947 */ /* 0x000fec0003800000 */
[----:B------:R-:W-:Y:S02]  /*4680*/  ISETP.GE.AND P1, PT, R168, 0x1, PT ;  /* 0x00000001a800780c */ /* 0x000fe40003f26270 */
[----:B------:R-:W-:-:S11]  /*4690*/  PLOP3.LUT P0, PT, PT, PT, PT, 0x80, 0x0 ;  /* 0x000000000000781c */ /* 0x000fd60003f0f070 */
[----:B------:R-:W-:Y:S05]  /*46a0*/  @!P1 BRA `(.L_x_688) ;  /* 0x0000008000689947 */ /* 0x000fea0003800000 */
[----:B------:R-:W0:Y:S01]  /*46b0*/  SHFL.IDX PT, R0, R213, RZ, 0x1f ;  /* 0x00001fffd5007589 */ /* 0x000e2200000e0000 */
[----:B------:R-:W-:Y:S02]  /*46c0*/  ISETP.NE.AND P0, PT, R184, 0x3, PT ;  /* 0x00000003b800780c */ /* 0x000fe40003f05270 */
[----:B0-----:R-:W-:-:S04]  /*46d0*/  LEA.HI R3, R0, R0, RZ, 0x1 ;  /* 0x0000000000037211 */ /* 0x001fc800078f08ff */
[----:B------:R-:W-:-:S05]  /*46e0*/  LOP3.LUT R3, R3, 0x1fffe, RZ, 0xc0, !PT ;  /* 0x0001fffe03037812 */ /* 0x000fca00078ec0ff */
[----:B------:R-:W-:-:S04]  /*46f0*/  IMAD.IADD R3, R0, 0x1, -R3 ;  /* 0x0000000100037824 */ /* 0x000fc800078e0a03 */
[----:B------:R-:W-:-:S04]  /*4700*/  IMAD R3, R3, 0x8000, R2 ;  /* 0x0000800003037824 */ /* 0x000fc800078e0202 */
[----:B------:R-:W-:-:S05]  /*4710*/  VIADD R3, R3, 0x400 ;  /* 0x0000040003037836 */ /* 0x000fca0000000000 */
[----:B------:R-:W-:-:S04]  /*4720*/  SHF.R.U32.HI R3, RZ, 0x4, R3 ;  /* 0x00000004ff037819 */ /* 0x000fc80000011603 */
[----:B------:R-:W-:-:S04]  /*4730*/  LOP3.LUT R3, R3, 0x3fff, RZ, 0xc0, !PT ;  /* 0x00003fff03037812 */ /* 0x000fc800078ec0ff */
[----:B------:R-:W-:Y:S01]  /*4740*/  LOP3.LUT R3, R3, 0x2000000, RZ, 0xfc, !PT ;  /* 0x0200000003037812 */ /* 0x000fe200078efcff */
[----:B------:R-:W-:Y:S06]  /*4750*/  @!P0 BRA `(.L_x_689) ;  /* 0x0000000000048947 */ /* 0x000fec0003800000 */
[----:B------:R-:W-:Y:S01]  /*4760*/  BPT.TRAP 0x1 ;  /* 0x000000040000795c */ /* 0x000fe20000300000 */
.L_x_689:
[----:B------:R-:W-:Y:S01]  /*4770*/  IMAD R13, R18, 0x8, R2 ;  /* 0x00000008120d7824 */ /* 0x000fe200078e0202 */
[----:B------:R-:W-:Y:S01]  /*4780*/  SHF.L.U32 R4, R23, 0x1f, RZ ;  /* 0x0000001f17047819 */ /* 0x000fe200000006ff */
[----:B------:R-:W-:Y:S01]  /*4790*/  VIADD R0, R2, 0x26800 ;  /* 0x0002680002007836 */ /* 0x000fe20000000000 */
[----:B------:R-:W-:Y:S01]  /*47a0*/  BSSY B0, `(.L_x_690) ;  /* 0x0000008000007945 */ /* 0x000fe20003800000 */
[----:B------:R-:W-:Y:S01]  /*47b0*/  IMAD R8, R18, 0x1000, R3 ;  /* 0x0000100012087824 */ /* 0x000fe200078e0203 */
[----:B------:R-:W0:Y:S01]  /*47c0*/  SYNCS.PHASECHK.TRANS64.TRYWAIT P0, [R13+URZ+0x28c50], R4 ;  /* 0x028c50040d0075a7 */ /* 0x000e22000800017f */
[----:B------:R-:W-:Y:S02]  /*47d0*/  MOV R9, 0x40000040 ;  /* 0x4000004000097802 */ /* 0x000fe40000000f00 */
[----:B------:R-:W-:-:S04]  /*47e0*/  SHF.R.U32.HI R0, RZ, 0x4, R0 ;  /* 0x00000004ff007819 */ /* 0x000fc80000011600 */
[----:B------:R-:W-:-:S04]  /*47f0*/  LOP3.LUT R0, R0, 0x3fff, RZ, 0xc0, !PT ;  /* 0x00003fff00007812 */ /* 0x000fc800078ec0ff */
[----:B------:R-:W-:Y:S01]  /*4800*/  LOP3.LUT R0, R0, 0x10000, RZ, 0xfc, !PT ;  /* 0x0001000000007812 */ /* 0x000fe200078efcff */
[----:B0-----:R-:W-:Y:S06]  /*4810*/  @!P0 BRA `(.L_x_691) ;  /* 0x0000013800648947 */ /* 0x001fec0003800000 */
.L_x_953:
[----:B------:R-:W-:Y:S05]  /*4820*/  BSYNC B0 ;  /* 0x0000000000007941 */ /* 0x000fea0003800000 */
.L_x_690:
[----:B------:R-:W-:Y:S01]  /*4830*/  BAR.SYNC.DEFER_BLOCKING 0xe, 0x100 ;  /* 0x0384000000007b1d */ /* 0x000fe20000010000 */
[----:B0-----:R-:W-:Y:S01]  /*4840*/  IMAD.MOV.U32 R4, RZ, RZ, R0 ;  /* 0x000000ffff047224 */ /* 0x001fe200078e0000 */
[----:B------:R-:W-:Y:S01]  /*4850*/  R2UR UR6, R8 ;  /* 0x00000000080672ca */ /* 0x000fe200000e0000 */
[----:B------:R-:W-:Y:S01]  /*4860*/  IMAD.MOV.U32 R5, RZ, RZ, 0x40000040 ;  /* 0x40000040ff057424 */ /* 0x000fe200078e00ff */
[----:B------:R-:W-:Y:S01]  /*4870*/  R2UR UR7, R9 ;  /* 0x00000000090772ca */ /* 0x000fe200000e0000 */
[----:B------:R-:W-:Y:S01]  /*4880*/  VIADD R6, R0, 0x2 ;  /* 0x0000000200067836 */ /* 0x000fe20000000000 */
[----:B------:R-:W-:Y:S01]  /*4890*/  R2UR UR4, R4 ;  /* 0x00000000040472ca */ /* 0x000fe200000e0000 */
[C---:B------:R-:W-:Y:S01]  /*48a0*/  VIADD R4, R8.reuse, 0x80 ;  /* 0x0000008008047836 */ /* 0x040fe20000000000 */
[----:B------:R-:W-:Y:S01]  /*48b0*/  R2UR UR5, R5 ;  /* 0x00000000050572ca */ /* 0x000fe200000e0000 */
[----:B------:R-:W-:Y:S01]  /*48c0*/  IMAD.MOV.U32 R5, RZ, RZ, 0x40000040 ;  /* 0x40000040ff057424 */ /* 0x000fe200078e00ff */
[----:B------:R-:W0:Y:S01]  /*48d0*/  S2R R12, SR_TID.X ;  /* 0x00000000000c7919 */ /* 0x000e220000002100 */
[----:B------:R-:W-:Y:S01]  /*48e0*/  IMAD.MOV.U32 R7, RZ, RZ, 0x40000040 ;  /* 0x40000040ff077424 */ /* 0x000fe200078e00ff */
[----:B------:R-:W-:Y:S01]  /*48f0*/  BSSY B0, `(.L_x_692) ;  /* 0x00000f8000007945 */ /* 0x000fe20003800000 */
[----:B------:R-:W-:-:S02]  /*4900*/  VIADD R10, R8, 0x100 ;  /* 0x00000100080a7836 */ /* 0x000fc40000000000 */
[----:B------:R-:W-:Y:S02]  /*4910*/  IMAD.MOV.U32 R11, RZ, RZ, 0x40000040 ;  /* 0x40000040ff0b7424 */ /* 0x000fe400078e00ff */
[----:B------:R-:W-:Y:S01]  /*4920*/  IMAD.MOV.U32 R9, RZ, RZ, 0x40000040 ;  /* 0x40000040ff097424 */ /* 0x000fe200078e00ff */
[----:B-----5:R-:W-:-:S06]  /*4930*/  WARPGROUP.ARRIVE ;  /* 0x00000000000079c5 */ /* 0x020fcc0000000000 */
[----:B------:R-:W-:Y:S01]  /*4940*/  HGMMA.64x256x16.F32 R24, gdesc[UR4].tnspB, RZ, !UPT, gsb0 ;  /* 0x43e00000041879f0 */ /* 0x000fe2000c0008ff */
[----:B------:R-:W-:Y:S01]  /*4950*/  R2UR UR6, R4 ;  /* 0x00000000040672ca */ /* 0x000fe200000e0000 */
[----:B------:R-:W-:Y:S01]  /*4960*/  VIADD R4, R0, 0x4 ;  /* 0x0000000400047836 */ /* 0x000fe20000000000 */
[----:B------:R-:W-:Y:S01]  /*4970*/  R2UR UR7, R5 ;  /* 0x00000000050772ca */ /* 0x000fe200000e0000 */
[----:B------:R-:W-:Y:S01]  /*4980*/  IMAD.MOV.U32 R5, RZ, RZ, 0x40000040 ;  /* 0x40000040ff057424 */ /* 0x000fe200078e00ff */
[----:B------:R-:W-:Y:S02]  /*4990*/  R2UR UR4, R6 ;  /* 0x00000000060472ca */ /* 0x000fe400000e0000 */
[----:B------:R-:W-:Y:S02]  /*49a0*/  R2UR UR5, R7 ;  /* 0x00000000070572ca */ /* 0x000fe400000e0000 */
[----:B0-----:R-:W-:-:S04]  /*49b0*/  LOP3.LUT R12, R12, 0x7f, RZ, 0xc0, !PT ;  /* 0x0000007f0c0c7812 */ /* 0x001fc800078ec0ff */
[----:B------:R-:W-:Y:S01]  /*49c0*/  ISETP.NE.AND P0, PT, R12, RZ, PT ;  /* 0x000000ff0c00720c */ /* 0x000fe20003f05270 */
[----:B------:R-:W-:Y:S02]  /*49d0*/  WARPGROUP.DEPBAR.LE gsb0, 0x0 ;  /* 0x00008000000079c5 */ /* 0x000fe40000010000 */
[----:B------:R-:W-:-:S12]  /*49e0*/  WARPGROUP.ARRIVE ;  /* 0x00000000000079c5 */ /* 0x000fd80000000000 */
[----:B------:R-:W-:Y:S01]  /*49f0*/  HGMMA.64x256x16.F32 R24, gdesc[UR4].tnspB, R24, gsb0 ;  /* 0x43e00000041879f0 */ /* 0x000fe20008000818 */
[----:B------:R-:W-:Y:S01]  /*4a00*/  R2UR UR6, R10 ;  /* 0x000000000a0672ca */ /* 0x000fe200000e0000 */
[----:B------:R-:W-:Y:S01]  /*4a10*/  VIADD R10, R8, 0x180 ;  /* 0x00000180080a7836 */ /* 0x000fe20000000000 */
[----:B------:R-:W-:Y:S01]  /*4a20*/  R2UR UR7, R11 ;  /* 0x000000000b0772ca */ /* 0x000fe200000e0000 */
[----:B------:R-:W-:Y:S01]  /*4a30*/  VIADD R8, R0, 0x6 ;  /* 0x0000000600087836 */ /* 0x000fe20000000000 */
[----:B------:R-:W-:Y:S01]  /*4a40*/  R2UR UR4, R4 ;  /* 0x00000000040472ca */ /* 0x000fe200000e0000 */
[----:B------:R-:W-:Y:S01]  /*4a50*/  IMAD.MOV.U32 R11, RZ, RZ, 0x40000040 ;  /* 0x40000040ff0b7424 */ /* 0x000fe200078e00ff */
[----:B------:R-:W-:Y:S01]  /*4a60*/  R2UR UR5, R5 ;  /* 0x00000000050572ca */ /* 0x000fe200000e0000 */
[----:B------:R-:W-:-:S05]  /*4a70*/  @!P0 VIADD R0, R13, 0x28c60 ;  /* 0x00028c600d008836 */ /* 0x000fca0000000000 */
[----:B------:R-:W-:Y:S01]  /*4a80*/  @!P0 PRMT R0, RZ, 0x654, R0 ;  /* 0x00000654ff008816 */ /* 0x000fe20000000000 */
[----:B------:R-:W-:Y:S02]  /*4a90*/  WARPGROUP.DEPBAR.LE gsb0, 0x0 ;  /* 0x00008000000079c5 */ /* 0x000fe40000010000 */
[----:B------:R-:W-:-:S12]  /*4aa0*/  WARPGROUP.ARRIVE ;  /* 0x00000000000079c5 */ /* 0x000fd80000000000 */
[----:B------:R-:W-:Y:S01]  /*4ab0*/  HGMMA.64x256x16.F32 R24, gdesc[UR4].tnspB, R24, gsb0 ;  /* 0x43e00000041879f0 */ /* 0x000fe20008000818 */
[----:B------:R-:W-:Y:S02]  /*4ac0*/  R2UR UR6, R10 ;  /* 0x000000000a0672ca */ /* 0x000fe400000e0000 */
[----:B------:R-:W-:Y:S02]  /*4ad0*/  R2UR UR7, R11 ;  /* 0x000000000b0772ca */ /* 0x000fe400000e0000 */
[----:B------:R-:W-:Y:S02]  /*4ae0*/  R2UR UR4, R8 ;  /* 0x00000000080472ca */ /* 0x000fe400000e0000 */
[----:B------:R-:W-:Y:S01]  /*4af0*/  R2UR UR5, R9 ;  /* 0x00000000090572ca */ /* 0x000fe200000e0000 */
[----:B------:R-:W-:Y:S02]  /*4b00*/  WARPGROUP.DEPBAR.LE gsb0, 0x0 ;  /* 0x00008000000079c5 */ /* 0x000fe40000010000 */
[----:B------:R-:W-:-:S15]  /*4b10*/  WARPGROUP.ARRIVE ;  /* 0x00000000000079c5 */ /* 0x000fde0000000000 */
[----:B------:R-:W-:-:S03]  /*4b20*/  NOP ;  /* 0x0000000000007918 */ /* 0x000fc60000000000 */
[----:B------:R-:W-:Y:S03]  /*4b30*/  HGMMA.64x256x16.F32 R24, gdesc[UR4].tnspB, R24, gsb0 ;  /* 0x43e00000041879f0 */ /* 0x000fe60008000818 */
[----:B------:R-:W-:Y:S02]  /*4b40*/  WARPGROUP.DEPBAR.LE gsb0, 0x0 ;  /* 0x00008000000079c5 */ /* 0x000fe40000010000 */
[----:B------:R-:W-:Y:S06]  /*4b50*/  BAR.ARV 0xf, 0x100 ;  /* 0x03c4000000007b1d */ /* 0x000fec0000002000 */
[----:B------:R0:W-:Y:S01]  /*4b60*/  @!P0 SYNCS.ARRIVE.TRANS64.RED.A1T0 RZ, [R0+URZ], RZ ;  /* 0x000000ff00ff89a7 */ /* 0x0001e2000810043f */
[----:B------:R-:W-:-:S13]  /*4b70*/  ISETP.GE.AND P0, PT, R168, 0x41, PT ;  /* 0x00000041a800780c */ /* 0x000fda0003f06270 */
[----:B0-----:R-:W-:Y:S05]  /*4b80*/  @!P0 BRA `(.L_x_693) ;  /* 0x0000000c00388947 */ /* 0x001fea0003800000 */
[----:B------:R-:W-:-:S07]  /*4b90*/  VIADD R181, R181, 0xfffffffe ;  /* 0xfffffffeb5b57836 */ /* 0x000fce0000000000 */
.L_x_699:
[----:B------:R-:W-:Y:S01]  /*4ba0*/  BAR.SYNC.DEFER_BLOCKING 0xe, 0x100 ;  /* 0x0384000000007b1d */ /* 0x000fe20000010000 */
[----:B------:R-:W-:Y:S01]  /*4bb0*/  IMAD R11, R18, 0x40, R191 ;  /* 0x00000040120b7824 */ /* 0x000fe200078e02bf */
[----:B------:R-:W-:Y:S01]  /*4bc0*/  ISETP.NE.AND P2, PT, R184, 0x3, PT ;  /* 0x00000003b800780c */ /* 0x000fe20003f45270 */
[----:B------:R-:W-:Y:S01]  /*4bd0*/  VIADD R18, R18, 0x1 ;  /* 0x0000000112127836 */ /* 0x000fe20000000000 */
[----:B------:R-:W-:Y:S01]  /*4be0*/  ISETP.GT.AND P1, PT, R181, RZ, PT ;  /* 0x000000ffb500720c */ /* 0x000fe20003f24270 */
[----:B------:R-:W-:Y:S02]  /*4bf0*/  IMAD R11, R11, 0x4, R2 ;  /* 0x000000040b0b7824 */ /* 0x000fe400078e0202 */
[----:B------:R-:W-:Y:S01]  /*4c00*/  VIADD R181, R181, 0xffffffff ;  /* 0xffffffffb5b57836 */ /* 0x000fe20000000000 */
[----:B------:R-:W-:-:S04]  /*4c10*/  ISETP.NE.AND P0, PT, R18, 0x2, PT ;  /* 0x000000021200780c */ /* 0x000fc80003f05270 */
[----:B------:R-:W-:Y:S02]  /*4c20*/  SEL R10, RZ, 0x1, P0 ;  /* 0x00000001ff0a7807 */ /* 0x000fe40000000000 */
[----:B------:R-:W-:Y:S02]  /*4c30*/  SEL R18, R18, RZ, P0 ;  /* 0x000000ff12127207 */ /* 0x000fe40000000000 */
[----:B------:R-:W-:Y:S01]  /*4c40*/  LOP3.LUT R23, R23, R10, RZ, 0x3c, !PT ;  /* 0x0000000a17177212 */ /* 0x000fe200078e3cff */
[----:B0-----:R-:W0:Y:S04]  /*4c50*/  LDS R0, [R11+0x28800] ;  /* 0x028800000b007984 */ /* 0x001e280000000800 */
        /* <DEDUP_REMOVED lines=131> */
.L_x_694:
[----:B------:R-:W-:Y:S01]  /*5490*/  IMAD R0, R18, 0x8, R2 ;  /* 0x0000000812007824 */ /* 0x000fe200078e0202 */
[----:B------:R-:W-:-:S04]  /*54a0*/  SHF.L.U32 R11, R23, 0x1f, RZ ;  /* 0x0000001f170b7819 */ /* 0x000fc800000006ff */
[----:B------:R0:W1:Y:S01]  /*54b0*/  SYNCS.PHASECHK.TRANS64.TRYWAIT P0, [R0+URZ+0x28c50], R11 ;  /* 0x028c500b000075a7 */ /* 0x000062000800017f */
[----:B------:R-:W-:Y:S05]  /*54c0*/  @!P2 BRA `(.L_x_695) ;  /* 0x000000000004a947 */ /* 0x000fea0003800000 */
[----:B------:R-:W-:Y:S01]  /*54d0*/  BPT.TRAP 0x1 ;  /* 0x000000040000795c */ /* 0x000fe20000300000 */
.L_x_695:
[----:B------:R-:W-:Y:S04]  /*54e0*/  BSSY B1, `(.L_x_696) ;  /* 0x0000004000017945 */ /* 0x000fe80003800000 */
[----:B-1----:R-:W-:Y:S05]  /*54f0*/  @P0 BRA `(.L_x_697) ;  /* 0x0000000000080947 */ /* 0x002fea0003800000 */
[----:B------:R-:W1:Y:S02]  /*5500*/  SYNCS.PHASECHK.TRANS64.TRYWAIT P0, [R0+URZ+0x28c50], R11 ;  /* 0x028c500b000075a7 */ /* 0x000e64000800017f */
[----:B-1----:R-:W-:Y:S05]  /*5510*/  @!P0 BRA `(.L_x_698) ;  /* 0x0000012c00388947 */ /* 0x002fea0003800000 */
.L_x_697:
[----:B------:R-:W-:Y:S05]  /*5520*/  BSYNC B1 ;  /* 0x0000000000017941 */ /* 0x000fea0003800000 */
.L_x_696:
[----:B01----:R-:W-:Y:S01]  /*5530*/  IADD3 R0, R2, 0x26800, RZ ;  /* 0x0002680002007810 */ /* 0x003fe20007ffe0ff */
[----:B------:R-:W-:Y:S01]  /*5540*/  IMAD R10, R18, 0x1000, R3 ;  /* 0x00001000120a7824 */ /* 0x000fe200078e0203 */
[----:B------:R-:W-:Y:S01]  /*5550*/  WARPGROUP.ARRIVE ;  /* 0x00000000000079c5 */ /* 0x000fe20000000000 */
[----:B------:R-:W-:Y:S01]  /*5560*/  IMAD.MOV.U32 R11, RZ, RZ, 0x40000040 ;  /* 0x40000040ff0b7424 */ /* 0x000fe200078e00ff */
[----:B------:R-:W-:Y:S01]  /*5570*/  SHF.R.U32.HI R0, RZ, 0x4, R0 ;  /* 0x00000004ff007819 */ /* 0x000fe20000011600 */
[----:B------:R-:W-:Y:S01]  /*5580*/  IMAD.MOV.U32 R13, RZ, RZ, 0x40000040 ;  /* 0x40000040ff0d7424 */ /* 0x000fe200078e00ff */
[----:B------:R-:W-:Y:S02]  /*5590*/  R2UR UR6, R10 ;  /* 0x000000000a0672ca */ /* 0x000fe400000e0000 */
[----:B------:R-:W0:Y:S01]  /*55a0*/  S2R R14, SR_TID.X ;  /* 0x00000000000e7919 */ /* 0x000e220000002100 */
[----:B------:R-:W-:Y:S02]  /*55b0*/  LOP3.LUT R0, R0, 0x3fff, RZ, 0xc0, !PT ;  /* 0x00003fff00007812 */ /* 0x000fe400078ec0ff */
[----:B------:R-:W-:Y:S01]  /*55c0*/  R2UR UR7, R11 ;  /* 0x000000000b0772ca */ /* 0x000fe200000e0000 */
[----:B------:R-:W-:Y:S01]  /*55d0*/  IMAD.MOV.U32 R11, RZ, RZ, 0x40000040 ;  /* 0x40000040ff0b7424 */ /* 0x000fe200078e00ff */
[----:B------:R-:W-:-:S02]  /*55e0*/  LOP3.LUT R12, R0, 0x10000, RZ, 0xfc, !PT ;  /* 0x00010000000c7812 */ /* 0x000fc400078efcff */
[----:B------:R-:W-:Y:S01]  /*55f0*/  R2UR UR5, R13 ;  /* 0x000000000d0572ca */ /* 0x000fe200000e0000 */
[----:B------:R-:W-:Y:S01]  /*5600*/  IMAD.MOV.U32 R13, RZ, RZ, 0x40000040 ;  /* 0x40000040ff0d7424 */ /* 0x000fe200078e00ff */
[----:B------:R-:W-:Y:S01]  /*5610*/  R2UR UR4, R12 ;  /* 0x000000000c0472ca */ /* 0x000fe200000e0000 */
[----:B------:R-:W-:-:S12]  /*5620*/  VIADD R12, R10, 0x80 ;  /* 0x000000800a0c7836 */ /* 0x000fd80000000000 */
[----:B------:R-:W-:Y:S01]  /*5630*/  HGMMA.64x256x16.F32 R24, gdesc[UR4].tnspB, R24, gsb0 ;  /* 0x43e00000041879f0 */ /* 0x000fe20008000818 */
[----:B------:R-:W-:Y:S02]  /*5640*/  R2UR UR4, R6 ;  /* 0x00000000060472ca */ /* 0x000fe400000e0000 */
[----:B------:R-:W-:Y:S02]  /*5650*/  R2UR UR5, R7 ;  /* 0x00000000070572ca */ /* 0x000fe400000e0000 */
[----:B------:R-:W-:Y:S01]  /*5660*/  R2UR UR6, R12 ;  /* 0x000000000c0672ca */ /* 0x000fe200000e0000 */
[C---:B------:R-:W-:Y:S01]  /*5670*/  VIADD R12, R10.reuse, 0x100 ;  /* 0x000001000a0c7836 */ /* 0x040fe20000000000 */
[----:B------:R-:W-:Y:S01]  /*5680*/  R2UR UR7, R13 ;  /* 0x000000000d0772ca */ /* 0x000fe200000e0000 */
[----:B------:R-:W-:Y:S02]  /*5690*/  IMAD.MOV.U32 R13, RZ, RZ, 0x40000040 ;  /* 0x40000040ff0d7424 */ /* 0x000fe400078e00ff */
[----:B------:R-:W-:Y:S01]  /*56a0*/  VIADD R10, R10, 0x180 ;  /* 0x000001800a0a7836 */ /* 0x000fe20000000000 */
[----:B0-----:R-:W-:-:S04]  /*56b0*/  LOP3.LUT R14, R14, 0x7f, RZ, 0xc0, !PT ;  /* 0x0000007f0e0e7812 */ /* 0x001fc800078ec0ff */
[----:B------:R-:W-:-:S13]  /*56c0*/  ISETP.NE.AND P0, PT, R14, RZ, PT ;  /* 0x000000ff0e00720c */ /* 0x000fda0003f05270 */
[----:B------:R-:W-:-:S04]  /*56d0*/  @!P0 IMAD R0, R18, 0x8, R2 ;  /* 0x0000000812008824 */ /* 0x000fc800078e0202 */
[----:B------:R-:W-:-:S05]  /*56e0*/  @!P0 VIADD R0, R0, 0x28c60 ;  /* 0x00028c6000008836 */ /* 0x000fca0000000000 */
[----:B------:R-:W-:Y:S01]  /*56f0*/  @!P0 PRMT R0, RZ, 0x654, R0 ;  /* 0x00000654ff008816 */ /* 0x000fe20000000000 */
[----:B------:R-:W-:Y:S02]  /*5700*/  WARPGROUP.DEPBAR.LE gsb0, 0x0 ;  /* 0x00008000000079c5 */ /* 0x000fe40000010000 */
[----:B------:R-:W-:-:S06]  /*5710*/  WARPGROUP.ARRIVE ;  /* 0x00000000000079c5 */ /* 0x000fcc0000000000 */
        /* <DEDUP_REMOVED lines=20> */
[----:B------:R-:W-:Y:S05]  /*5860*/  @P1 BRA `(.L_x_699) ;  /* 0xfffffff000cc1947 */ /* 0x000fea000383ffff */
.L_x_693:
[----:B------:R-:W-:Y:S05]  /*5870*/  BSYNC B0 ;  /* 0x0000000000007941 */ /* 0x000fea0003800000 */
.L_x_692:
[----:B------:R-:W-:Y:S01]  /*5880*/  BAR.SYNC.DEFER_BLOCKING 0xe, 0x100 ;  /* 0x0384000000007b1d */ /* 0x000fe20000010000 */
[C---:B------:R-:W-:Y:S01]  /*5890*/  IMAD R3, R18.reuse, 0x40, R191 ;  /* 0x0000004012037824 */ /* 0x040fe200078e02bf */
[----:B------:R-:W-:Y:S01]  /*58a0*/  PLOP3.LUT P0, PT, PT, PT, PT, 0x8, 0x0 ;  /* 0x000000000000781c */ /* 0x000fe20003f0e170 */
[----:B------:R-:W-:Y:S01]  /*58b0*/  VIADD R18, R18, 0x1 ;  /* 0x0000000112127836 */ /* 0x000fe20000000000 */
[----:B------:R-:W-:Y:S01]  /*58c0*/  CS2R R20, SRZ ;  /* 0x0000000000147805 */ /* 0x000fe2000001ff00 */
[----:B------:R-:W-:-:S03]  /*58d0*/  IMAD R3, R3, 0x4, R2 ;  /* 0x0000000403037824 */ /* 0x000fc600078e0202 */
        /* <DEDUP_REMOVED lines=9> */
[----:B------:R-:W-:Y:S01]  /*5970*/  FMUL.FTZ R10, R24, R0 ;  /* 0x00000000180a7220 */ /* 0x000fe20000410000 */
[-C--:B-1----:R-:W-:Y:S01]  /*5980*/  FMUL.FTZ R9, R58, R2.reuse ;  /* 0x000000023a097220 */ /* 0x082fe20000410000 */
        /* <DEDUP_REMOVED lines=123> */
[----:B------:R-:W-:Y:S06]  /*6140*/  BAR.ARV 0xf, 0x100 ;  /* 0x03c4000000007b1d */ /* 0x000fec0000002000 */
[----:B------:R-:W-:Y:S05]  /*6150*/  BRA `(.L_x_688) ;  /* 0x0000006400bc7947 */ /* 0x000fea0003800000 */
.L_x_687:
[----:B------:R-:W-:Y:S02]  /*6160*/  ISETP.GE.AND P1, PT, R168, 0x1, PT ;  /* 0x00000001a800780c */ /* 0x000fe40003f26270 */
[----:B------:R-:W-:-:S11]  /*6170*/  PLOP3.LUT P0, PT, PT, PT, PT, 0x80, 0x0 ;  /* 0x000000000000781c */ /* 0x000fd60003f0f070 */
[----:B------:R-:W-:Y:S05]  /*6180*/  @!P1 BRA `(.L_x_688) ;  /* 0x0000006400b09947 */ /* 0x000fea0003800000 */
[----:B------:R-:W0:Y:S01]  /*6190*/  SHFL.IDX PT, R0, R213, RZ, 0x1f ;  /* 0x00001fffd5007589 */ /* 0x000e2200000e0000 */
[----:B------:R-:W-:Y:S01]  /*61a0*/  BSSY B6, `(.L_x_700) ;  /* 0x000001b000067945 */ /* 0x000fe20003800000 */
[----:B0-----:R-:W-:-:S04]  /*61b0*/  LEA.HI R3, R0, R0, RZ, 0x1 ;  /* 0x0000000000037211 */ /* 0x001fc800078f08ff */
[----:B------:R-:W-:-:S05]  /*61c0*/  LOP3.LUT R3, R3, 0x1fffe, RZ, 0xc0, !PT ;  /* 0x0001fffe03037812 */ /* 0x000fca00078ec0ff */
[----:B------:R-:W-:Y:S02]  /*61d0*/  IMAD.IADD R3, R0, 0x1, -R3 ;  /* 0x0000000100037824 */ /* 0x000fe400078e0a03 */
[----:B------:R-:W-:Y:S02]  /*61e0*/  VIADD R0, R2, 0x26800 ;  /* 0x0002680002007836 */ /* 0x000fe40000000000 */
[----:B------:R-:W-:-:S03]  /*61f0*/  IMAD R3, R3, 0x8000, R2 ;  /* 0x0000800003037824 */ /* 0x000fc600078e0202 */
[----:B------:R-:W-:Y:S01]  /*6200*/  LOP3.LUT P0, RZ, R0, 0x3ff, RZ, 0xc0, !PT ;  /* 0x000003ff00ff7812 */ /* 0x000fe2000780c0ff */
[----:B------:R-:W-:-:S05]  /*6210*/  VIADD R3, R3, 0x400 ;  /* 0x0000040003037836 */ /* 0x000fca0000000000 */
[----:B------:R-:W-:-:S04]  /*6220*/  SHF.R.U32.HI R3, RZ, 0x4, R3 ;  /* 0x00000004ff037819 */ /* 0x000fc80000011603 */
[----:B------:R-:W-:-:S03]  /*6230*/  LOP3.LUT R56, R3, 0x3fff, RZ, 0xc0, !PT ;  /* 0x00003fff03387812 */ /* 0x000fc600078ec0ff */
        /* <DEDUP_REMOVED lines=17> */
.L_x_701:
[----:B------:R-:W-:Y:S05]  /*6350*/  BSYNC B6 ;  /* 0x0000000000067941 */ /* 0x000fea0003800000 */
.L_x_700:
[----:B------:R-:W-:Y:S02]  /*6360*/  ULDC UR4, c[0x0][0x3f4] ;  /* 0x0000fd0000047ab9 */ /* 0x000fe40000000800 */
[----:B------:R-:W-:-:S13]  /*6370*/  ISETP.LT.AND P0, PT, RZ, UR4, PT ;  /* 0x00000004ff007c0c */ /* 0x000fda000bf01270 */
[----:B------:R-:W-:Y:S05]  /*6380*/  @P0 BRA `(.L_x_702) ;  /* 0x00000000003c0947 */ /* 0x000fea0003800000 */
[----:B------:R-:W-:-:S04]  /*6390*/  LEA.HI R0, R208, R208, RZ, 0x1 ;  /* 0x000000d0d0007211 */ /* 0x000fc800078f08ff */
[----:B------:R-:W-:-:S05]  /*63a0*/  LOP3.LUT R3, R0, 0xfffffffe, RZ, 0xc0, !PT ;  /* 0xfffffffe00037812 */ /* 0x000fca00078ec0ff */
[----:B------:R-:W-:-:S05]  /*63b0*/  IMAD.IADD R3, R208, 0x1, -R3 ;  /* 0x00000001d0037824 */ /* 0x000fca00078e0a03 */
[----:B------:R-:W-:-:S04]  /*63c0*/  SHF.L.U32 R3, R3, 0x1f, RZ ;  /* 0x0000001f03037819 */ /* 0x000fc800000006ff */
[----:B------:R0:W1:Y:S03]  /*63d0*/  SYNCS.PHASECHK.TRANS64.TRYWAIT P0, [R2+URZ+0x28c00], R3 ;  /* 0x028c0003020075a7 */ /* 0x000066000800017f */
[----:B-1----:R-:W-:Y:S05]  /*63e0*/  @!P0 NANOSLEEP.SYNCS 0x989680 ;  /* 0x009896800000895d */ /* 0x002fea0003900000 */
[----:B------:R-:W1:Y:S01]  /*63f0*/  @!P0 SYNCS.PHASECHK.TRANS64 P0, [R2+URZ+0x28c00], R3 ;  /* 0x028c0003020085a7 */ /* 0x000e62000800007f */
[----:B------:R-:W-:Y:S04]  /*6400*/  BSSY B0, `(.L_x_703) ;  /* 0x0000006000007945 */ /* 0x000fe80003800000 */
[----:B-1----:R-:W-:Y:S05]  /*6410*/  @P0 BRA `(.L_x_704) ;  /* 0x0000000000100947 */ /* 0x002fea0003800000 */
.L_x_705:
[----:B-1----:R1:W2:Y:S02]  /*6420*/  SYNCS.PHASECHK.TRANS64.TRYWAIT P0, [R2+URZ+0x28c00], R3 ;  /* 0x028c0003020075a7 */ /* 0x0022a4000800017f */
[----:B--2---:R-:W-:Y:S05]  /*6430*/  @!P0 NANOSLEEP.SYNCS 0x989680 ;  /* 0x009896800000895d */ /* 0x004fea0003900000 */
[----:B------:R-:W2:Y:S02]  /*6440*/  @!P0 SYNCS.PHASECHK.TRANS64 P0, [R2+URZ+0x28c00], R3 ;  /* 0x028c0003020085a7 */ /* 0x000ea4000800007f */
[----:B--2---:R-:W-:Y:S05]  /*6450*/  @!P0 BRA `(.L_x_705) ;  /* 0xfffffffc00f08947 */ /* 0x004fea000383ffff */
.L_x_704:
[----:B------:R-:W-:Y:S05]  /*6460*/  BSYNC B0 ;  /* 0x0000000000007941 */ /* 0x000fea0003800000 */
.L_x_703:
[----:B------:R-:W-:Y:S05]  /*6470*/  BRA `(.L_x_706) ;  /* 0x0000002000787947 */ /* 0x000fea0003800000 */
.L_x_702:
[----:B-----5:R-:W-:Y:S01]  /*6480*/  SHF.R.S32.HI R0, RZ, 0x1f, R27 ;  /* 0x0000001fff007819 */ /* 0x020fe2000001141b */
[----:B------:R-:W-:Y:S01]  /*6490*/  VIADD R3, R2, 0x20400 ;  /* 0x0002040002037836 */ /* 0x000fe20000000000 */
[----:B------:R-:W-:Y:S01]  /*64a0*/  ULDC.64 UR4, c[0x0][0x3f8] ;  /* 0x0000fe0000047ab9 */ /* 0x000fe20000000a00 */
[----:B------:R-:W-:Y:S01]  /*64b0*/  ULDC.64 UR6, c[0x0][0x408] ;  /* 0x0001020000067ab9 */ /* 0x000fe20000000a00 */
[----:B------:R-:W-:Y:S01]  /*64c0*/  IMAD.WIDE.U32 R4, R27, UR4, RZ ;  /* 0x000000041b047c25 */ /* 0x000fe2000f8e00ff */
[----:B------:R-:W-:Y:S01]  /*64d0*/  BSSY B6, `(.L_x_707) ;  /* 0x0000020000067945 */ /* 0x000fe20003800000 */
[----:B------:R-:W-:Y:S02]  /*64e0*/  LOP3.LUT P0, RZ, R3, 0x3ff, RZ, 0xc0, !PT ;  /* 0x000003ff03ff7812 */ /* 0x000fe4000780c0ff */
[C---:B------:R-:W-:Y:S02]  /*64f0*/  IMAD R6, R0.reuse, UR4, RZ ;  /* 0x0000000400067c24 */ /* 0x040fe4000f8e02ff */
[----:B------:R-:W-:-:S02]  /*6500*/  IMAD R0, R0, UR6, RZ ;  /* 0x0000000600007c24 */ /* 0x000fc4000f8e02ff */
[C---:B------:R-:W-:Y:S01]  /*6510*/  IMAD R3, R27.reuse, UR5, R6 ;  /* 0x000000051b037c24 */ /* 0x040fe2000f8e0206 */
[----:B------:R-:W-:Y:S01]  /*6520*/  ULDC.64 UR4, c[0x0][0x3e8] ;  /* 0x0000fa0000047ab9 */ /* 0x000fe20000000a00 */
[----:B------:R-:W-:Y:S01]  /*6530*/  IMAD.WIDE.U32 R6, R27, UR6, RZ ;  /* 0x000000061b067c25 */ /* 0x000fe2000f8e00ff */
[----:B------:R-:W-:-:S03]  /*6540*/  LEA R26, P1, R4, UR4, 0x1 ;  /* 0x00000004041a7c11 */ /* 0x000fc6000f8208ff */
[----:B------:R-:W-:Y:S01]  /*6550*/  IMAD R29, R27, UR7, R0 ;  /* 0x000000071b1d7c24 */ /* 0x000fe2000f8e0200 */
[----:B------:R-:W-:Y:S01]  /*6560*/  ULDC.64 UR6, c[0x0][0x400] ;  /* 0x0001000000067ab9 */ /* 0x000fe20000000a00 */
[----:B------:R-:W-:Y:S01]  /*6570*/  IMAD.IADD R27, R3, 0x1, R5 ;  /* 0x00000001031b7824 */ /* 0x000fe200078e0205 */
[----:B------:R-:W-:Y:S01]  /*6580*/  LEA R28, P2, R6, UR6, 0x1 ;  /* 0x00000006061c7c11 */ /* 0x000fe2000f8408ff */
[----:B------:R-:W-:-:S03]  /*6590*/  IMAD.IADD R29, R29, 0x1, R7 ;  /* 0x000000011d1d7824 */ /* 0x000fc600078e0207 */
[----:B------:R-:W-:Y:S02]  /*65a0*/  LEA.HI.X R27, R4, UR5, R27, 0x1, P1 ;  /* 0x00000005041b7c11 */ /* 0x000fe400088f0c1b */
[----:B------:R-:W-:Y:S01]  /*65b0*/  LEA.HI.X R29, R6, UR7, R29, 0x1, P2 ;  /* 0x00000007061d7c11 */ /* 0x000fe200090f0c1d */
[----:B------:R-:W-:Y:S06]  /*65c0*/  @!P0 BRA `(.L_x_708) ;  /* 0x0000000000408947 */ /* 0x000fec0003800000 */
        /* <DEDUP_REMOVED lines=16> */
.L_x_708:
[----:B------:R-:W-:Y:S05]  /*66d0*/  BSYNC B6 ;  /* 0x0000000000067941 */ /* 0x000fea0003800000 */
.L_x_707:
[----:B------:R-:W-:Y:S01]  /*66e0*/  ULDC.U8 UR4, c[0x0][0x410] ;  /* 0x0001040000047ab9 */ /* 0x000fe20000000000 */
[----:B------:R-:W-:Y:S01]  /*66f0*/  BSSY B0, `(.L_x_709) ;  /* 0x00001ee000007945 */ /* 0x000fe20003800000 */
[----:B------:R-:W-:Y:S01]  /*6700*/  ISETP.NE.AND P0, PT, RZ, UR4, PT ;  /* 0x00000004ff007c0c */ /* 0x000fe2000bf05270 */
[----:B------:R-:W-:-:S12]  /*6710*/  IMAD R6, R25, 0x40, R19 ;  /* 0x0000004019067824 */ /* 0x000fd800078e0213 */
[----:B------:R-:W-:Y:S05]  /*6720*/  @!P0 BRA `(.L_x_710) ;  /* 0x0000000c00f88947 */ /* 0x000fea0003800000 */
[----:B------:R-:W-:-:S03]  /*6730*/  UMOV UR4, 0xffffffff ;  /* 0xffffffff00047882 */ /* 0x000fc60000000000 */
[----:B------:R-:W-:Y:S05]  /*6740*/  BRA.DIV UR4, `(.L_x_711) ;  /* 0x0000011a04c07947 */ /* 0x000fea000b800000 */
[----:B------:R0:W1:Y:S04]  /*6750*/  SHFL.IDX PT, R0, R27, RZ, 0x1c1f ;  /* 0x001c1fff1b007589 */ /* 0x00006800000e0000 */
[----:B------:R0:W2:Y:S04]  /*6760*/  SHFL.IDX PT, R3, R26, RZ, 0x1c1f ;  /* 0x001c1fff1a037589 */ /* 0x0000a800000e0000 */
[----:B------:R0:W3:Y:S04]  /*6770*/  SHFL.IDX PT, R4, R29, RZ, 0x1c1f ;  /* 0x001c1fff1d047589 */ /* 0x0000e800000e0000 */
[----:B------:R0:W4:Y:S02]  /*6780*/  SHFL.IDX PT, R14, R28, RZ, 0x1c1f ;  /* 0x001c1fff1c0e7589 */ /* 0x00012400000e0000 */
.L_x_959:
[----:B------:R-:W-:Y:S01]  /*6790*/  IMAD.SHL.U32 R5, R188, 0x40, RZ ;  /* 0x00000040bc057824 */ /* 0x000fe200078e00ff */
[----:B------:R-:W-:Y:S01]  /*67a0*/  ULDC UR4, c[0x0][0x448] ;  /* 0x0001120000047ab9 */ /* 0x000fe20000000800 */
[----:B------:R-:W-:Y:S01]  /*67b0*/  BSSY B1, `(.L_x_712) ;  /* 0x0000024000017945 */ /* 0x000fe20003800000 */
[----:B------:R-:W-:Y:S02]  /*67c0*/  CS2R R10, SRZ ;  /* 0x00000000000a7805 */ /* 0x000fe4000001ff00 */
[----:B------:R-:W-:Y:S01]  /*67d0*/  LOP3.LUT R7, R5, 0x1c0, RZ, 0xc0, !PT ;  /* 0x000001c005077812 */ /* 0x000fe200078ec0ff */
[----:B------:R-:W-:-:S03]  /*67e0*/  IMAD R5, R24, UR4, RZ ;  /* 0x0000000418057c24 */ /* 0x000fc6000f8e02ff */
[----:B------:R-:W-:Y:S02]  /*67f0*/  LOP3.LUT R8, R7, 0x18, R16, 0xf8, !PT ;  /* 0x0000001807087812 */ /* 0x000fe400078ef810 */
[----:B------:R-:W-:Y:S01]  /*6800*/  ISETP.GE.AND P0, PT, R6, R5, PT ;  /* 0x000000050600720c */ /* 0x000fe20003f06270 */
[----:B------:R-:W-:Y:S01]  /*6810*/  IMAD R5, R25, -0x40, R5 ;  /* 0xffffffc019057824 */ /* 0x000fe200078e0205 */
[----:B------:R-:W-:Y:S02]  /*6820*/  SHF.R.U32.HI R9, RZ, 0x3, R7 ;  /* 0x00000003ff097819 */ /* 0x000fe40000011607 */
[----:B------:R-:W-:Y:S02]  /*6830*/  LEA.HI R7, R208, R208, RZ, 0x1 ;  /* 0x000000d0d0077211 */ /* 0x000fe400078f08ff */
[----:B0-----:R-:W-:Y:S02]  /*6840*/  LOP3.LUT R29, R8, R9, RZ, 0x3c, !PT ;  /* 0x00000009081d7212 */ /* 0x001fe400078e3cff */
[----:B------:R-:W-:-:S02]  /*6850*/  CS2R R8, SRZ ;  /* 0x0000000000087805 */ /* 0x000fc4000001ff00 */
[----:B------:R-:W-:Y:S02]  /*6860*/  LOP3.LUT R13, R7, 0xfffffffe, RZ, 0xc0, !PT ;  /* 0xfffffffe070d7812 */ /* 0x000fe400078ec0ff */
[----:B------:R-:W-:-:S03]  /*6870*/  CS2R R6, SRZ ;  /* 0x0000000000067805 */ /* 0x000fc6000001ff00 */
[----:B------:R-:W-:Y:S01]  /*6880*/  IMAD.IADD R28, R208, 0x1, -R13 ;  /* 0x00000001d01c7824 */ /* 0x000fe200078e0a0d */
[----:B------:R-:W-:Y:S01]  /*6890*/  CS2R R12, SRZ ;  /* 0x00000000000c7805 */ /* 0x000fe2000001ff00 */
[----:B------:R-:W-:Y:S06]  /*68a0*/  @P0 BRA `(.L_x_713) ;  /* 0x0000000000500947 */ /* 0x000fec0003800000 */
[----:B------:R-:W-:Y:S01]  /*68b0*/  ULDC UR4, c[0x0][0x3f4] ;  /* 0x0000fd0000047ab9 */ /* 0x000fe20000000800 */
[----:B--2---:R-:W-:Y:S01]  /*68c0*/  MOV R6, R3 ;  /* 0x0000000300067202 */ /* 0x004fe20000000f00 */
[----:B-1----:R-:W-:Y:S01]  /*68d0*/  IMAD.MOV.U32 R7, RZ, RZ, R0 ;  /* 0x000000ffff077224 */ /* 0x002fe200078e0000 */
[----:B------:R-:W-:Y:S01]  /*68e0*/  ISETP.GE.AND P3, PT, R190, UR4, PT ;  /* 0x00000004be007c0c */ /* 0x000fe2000bf66270 */
[----:B---3--:R-:W-:Y:S01]  /*68f0*/  IMAD.MOV.U32 R15, RZ, RZ, R4 ;  /* 0x000000ffff0f7224 */ /* 0x008fe200078e0004 */
[----:B------:R-:W-:Y:S02]  /*6900*/  ISETP.GE.AND P2, PT, R186, UR4, PT ;  /* 0x00000004ba007c0c */ /* 0x000fe4000bf46270 */
[----:B------:R-:W-:Y:S02]  /*6910*/  CS2R R10, SRZ ;  /* 0x00000000000a7805 */ /* 0x000fe4000001ff00 */
[----:B------:R-:W-:Y:S02]  /*6920*/  CS2R R12, SRZ ;  /* 0x00000000000c7805 */ /* 0x000fe4000001ff00 */
[----:B------:R-:W-:-:S05]  /*6930*/  CS2R R8, SRZ ;  /* 0x0000000000087805 */ /* 0x000fca000001ff00 */
[-C--:B------:R-:W-:Y:S02]  /*6940*/  @!P3 IADD3 R24, P0, R3, R218.reuse, RZ ;  /* 0x000000da0318b210 */ /* 0x080fe40007f1e0ff */
[----:B----4-:R-:W-:Y:S01]  /*6950*/  @!P3 IADD3 R26, P1, R14, R218, RZ ;  /* 0x000000da0e1ab210 */ /* 0x010fe20007f3e0ff */
[----:B------:R-:W-:Y:S01]  /*6960*/  @!P2 IMAD.WIDE R20, R186, 0x2, R6 ;  /* 0x00000002ba14a825 */ /* 0x000fe200078e0206 */
[----:B------:R-:W-:-:S03]  /*6970*/  CS2R R6, SRZ ;  /* 0x0000000000067805 */ /* 0x000fc6000001ff00 */
[----:B------:R-:W-:Y:S01]  /*6980*/  @!P2 IMAD.WIDE R14, R186, 0x2, R14 ;  /* 0x00000002ba0ea825 */ /* 0x000fe200078e020e */
[----:B------:R0:W5:Y:S03]  /*6990*/  @!P2 LD.E.64 R10, desc[UR40][R20.64] ;  /* 0x00000028140aa980 */ /* 0x000166000c101b00 */
[--C-:B------:R-:W-:Y:S01]  /*69a0*/  @!P3 IMAD.X R25, R0, 0x1, R217.reuse, P0 ;  /* 0x000000010019b824 */ /* 0x100fe200000e06d9 */
[----:B------:R0:W5:Y:S01]  /*69b0*/  @!P2 LD.E.64 R6, desc[UR40][R14.64] ;  /* 0x000000280e06a980 */ /* 0x000162000c101b00 */
[----:B------:R-:W-:-:S03]  /*69c0*/  @!P3 IMAD.X R27, R4, 0x1, R217, P1 ;  /* 0x00000001041bb824 */ /* 0x000fc600008e06d9 */
[----:B------:R0:W5:Y:S04]  /*69d0*/  @!P3 LD.E.64 R12, desc[UR40][R24.64] ;  /* 0x00000028180cb980 */ /* 0x000168000c101b00 */
[----:B------:R0:W5:Y:S02]  /*69e0*/  @!P3 LD.E.64 R8, desc[UR40][R26.64] ;  /* 0x000000281a08b980 */ /* 0x000164000c101b00 */
.L_x_713:
[----:B------:R-:W-:Y:S05]  /*69f0*/  BSYNC B1 ;  /* 0x0000000000017941 */ /* 0x000fea0003800000 */
.L_x_712:
[----:B0-----:R-:W-:Y:S01]  /*6a00*/  SHF.L.U32 R15, R28, 0x1f, RZ ;  /* 0x0000001f1c0f7819 */ /* 0x001fe200000006ff */
[----:B--2---:R-:W-:Y:S01]  /*6a10*/  IMAD R3, R192, 0x200, R29 ;  /* 0x00000200c0037824 */ /* 0x004fe200078e021d */
[----:B------:R-:W-:Y:S01]  /*6a20*/  LOP3.LUT P1, RZ, R188, 0x4, RZ, 0xc0, !PT ;  /* 0x00000004bcff7812 */ /* 0x000fe2000782c0ff */
[----:B-----5:R-:W-:Y:S01]  /*6a30*/  IMAD.MOV.U32 R30, RZ, RZ, R10 ;  /* 0x000000ffff1e7224 */ /* 0x020fe200078e000a */
[----:B------:R-:W0:Y:S01]  /*6a40*/  SYNCS.PHASECHK.TRANS64.TRYWAIT P0, [R2+URZ+0x28c00], R15 ;  /* 0x028c000f020075a7 */ /* 0x000e22000800017f */
[----:B------:R-:W-:Y:S01]  /*6a50*/  IMAD R3, R3, 0x2, R2 ;  /* 0x0000000203037824 */ /* 0x000fe200078e0202 */
[--C-:B------:R-:W-:Y:S01]  /*6a60*/  SHF.R.U64 R32, R10, 0x10, R11.reuse ;  /* 0x000000100a207819 */ /* 0x100fe2000000120b */
[--C-:B----4-:R-:W-:Y:S01]  /*6a70*/  IMAD.MOV.U32 R14, RZ, RZ, R11.reuse ;  /* 0x000000ffff0e7224 */ /* 0x110fe200078e000b */
[----:B------:R-:W-:Y:S01]  /*6a80*/  SHF.R.U32.HI R20, RZ, 0x10, R11 ;  /* 0x00000010ff147819 */ /* 0x000fe2000001160b */
[----:B------:R-:W-:Y:S01]  /*6a90*/  IMAD.MOV.U32 R28, RZ, RZ, R6 ;  /* 0x000000ffff1c7224 */ /* 0x000fe200078e0006 */
[----:B------:R-:W-:Y:S01]  /*6aa0*/  SHF.R.U64 R34, R6, 0x10, R7 ;  /* 0x0000001006227819 */ /* 0x000fe20000001207 */
[----:B------:R-:W-:Y:S01]  /*6ab0*/  IMAD.MOV.U32 R31, RZ, RZ, R12 ;  /* 0x000000ffff1f7224 */ /* 0x000fe200078e000c */
[--C-:B------:R-:W-:Y:S01]  /*6ac0*/  SHF.R.U64 R33, R12, 0x10, R13.reuse ;  /* 0x000000100c217819 */ /* 0x100fe2000000120d */
[--C-:B------:R-:W-:Y:S01]  /*6ad0*/  IMAD.MOV.U32 R11, RZ, RZ, R13.reuse ;  /* 0x000000ffff0b7224 */ /* 0x100fe200078e000d */
[----:B------:R-:W-:Y:S01]  /*6ae0*/  SHF.R.U32.HI R12, RZ, 0x10, R13 ;  /* 0x00000010ff0c7819 */ /* 0x000fe2000001160d */
[--C-:B------:R-:W-:Y:S01]  /*6af0*/  IMAD.MOV.U32 R10, RZ, RZ, R7.reuse ;  /* 0x000000ffff0a7224 */ /* 0x100fe200078e0007 */
[----:B------:R-:W-:Y:S01]  /*6b00*/  SHF.R.U32.HI R7, RZ, 0x10, R7 ;  /* 0x00000010ff077819 */ /* 0x000fe20000011607 */
[----:B------:R-:W-:Y:S01]  /*6b10*/  IMAD.MOV.U32 R29, RZ, RZ, R8 ;  /* 0x000000ffff1d7224 */ /* 0x000fe200078e0008 */
[----:B------:R-:W-:Y:S01]  /*6b20*/  VIMNMX R27, R5, 0x40, PT ;  /* 0x00000040051b7848 */ /* 0x000fe20003fe0100 */
[C---:B---3--:R-:W-:Y:S01]  /*6b30*/  VIADD R4, R3.reuse, 0x20400 ;  /* 0x0002040003047836 */ /* 0x048fe20000000000 */
[----:B------:R-:W-:Y:S01]  /*6b40*/  BSSY B1, `(.L_x_714) ;  /* 0x000000f000017945 */ /* 0x000fe20003800000 */
[--C-:B------:R-:W-:Y:S01]  /*6b50*/  IMAD.MOV.U32 R6, RZ, RZ, R9.reuse ;  /* 0x000000ffff067224 */ /* 0x100fe200078e0009 */
[--C-:B------:R-:W-:Y:S01]  /*6b60*/  SHF.R.U64 R35, R8, 0x10, R9.reuse ;  /* 0x0000001008237819 */ /* 0x100fe20000001209 */
[----:B-1----:R-:W-:Y:S01]  /*6b70*/  VIADD R0, R3, 0x20440 ;  /* 0x0002044003007836 */ /* 0x002fe20000000000 */
[----:B------:R-:W-:Y:S01]  /*6b80*/  SHF.R.U32.HI R8, RZ, 0x10, R9 ;  /* 0x00000010ff087819 */ /* 0x000fe20000011609 */
[----:B------:R-:W-:Y:S01]  /*6b90*/  @P1 VIADD R0, R4, 0xffffffc0 ;  /* 0xffffffc004001836 */ /* 0x000fe20000000000 */
[----:B------:R-:W-:-:S02]  /*6ba0*/  PRMT R30, R30, 0x5410, R14 ;  /* 0x000054101e1e7816 */ /* 0x000fc4000000000e */
[----:B------:R-:W-:Y:S02]  /*6bb0*/  PRMT R32, R32, 0x5410, R20 ;  /* 0x0000541020207816 */ /* 0x000fe40000000014 */
[----:B------:R-:W-:Y:S02]  /*6bc0*/  PRMT R31, R31, 0x5410, R11 ;  /* 0x000054101f1f7816 */ /* 0x000fe4000000000b */
[----:B------:R-:W-:Y:S02]  /*6bd0*/  PRMT R33, R33, 0x5410, R12 ;  /* 0x0000541021217816 */ /* 0x000fe4000000000c */
[----:B------:R-:W-:Y:S02]  /*6be0*/  ISETP.GE.AND P1, PT, R19, R27, PT ;  /* 0x0000001b1300720c */ /* 0x000fe40003f26270 */
[----:B------:R-:W-:Y:S02]  /*6bf0*/  PRMT R28, R28, 0x5410, R10 ;  /* 0x000054101c1c7816 */ /* 0x000fe4000000000a */
[----:B------:R-:W-:-:S02]  /*6c00*/  PRMT R34, R34, 0x5410, R7 ;  /* 0x0000541022227816 */ /* 0x000fc40000000007 */
[----:B------:R-:W-:Y:S01]  /*6c10*/  PRMT R29, R29, 0x5410, R6 ;  /* 0x000054101d1d7816 */ /* 0x000fe20000000006 */
[----:B0-----:R-:W-:Y:S06]  /*6c20*/  @!P0 BRA `(.L_x_715) ;  /* 0x0000011400f88947 */ /* 0x001fec0003800000 */
.L_x_960:
[----:B------:R-:W-:Y:S05]  /*6c30*/  BSYNC B1 ;  /* 0x0000000000017941 */ /* 0x000fea0003800000 */
.L_x_714:
[----:B------:R-:W-:Y:S01]  /*6c40*/  BSSY B1, `(.L_x_716) ;  /* 0x0000056000017945 */ /* 0x000fe20003800000 */
[----:B------:R-:W-:-:S03]  /*6c50*/  PRMT R35, R35, 0x5410, R8 ;  /* 0x0000541023237816 */ /* 0x000fc60000000008 */
[----:B------:R-:W-:Y:S05]  /*6c60*/  @P1 BRA `(.L_x_717) ;  /* 0x00000004004c1947 */ /* 0x000fea0003800000 */
[----:B------:R-:W1:Y:S01]  /*6c70*/  LDC R5, c[0x0][0x3f4] ;  /* 0x0000fd00ff057b82 */ /* 0x000e620000000800 */
[----:B------:R-:W-:Y:S01]  /*6c80*/  BSSY B2, `(.L_x_718) ;  /* 0x000002a000027945 */ /* 0x000fe20003800000 */
[-C--:B-1----:R-:W-:Y:S02]  /*6c90*/  ISETP.GE.AND P0, PT, R186, R5.reuse, PT ;  /* 0x00000005ba00720c */ /* 0x082fe40003f06270 */
[----:B------:R-:W-:-:S11]  /*6ca0*/  ISETP.GE.AND P1, PT, R190, R5, PT ;  /* 0x00000005be00720c */ /* 0x000fd60003f26270 */
[----:B------:R-:W-:Y:S05]  /*6cb0*/  @P0 BRA `(.L_x_719) ;  /* 0x0000000000980947 */ /* 0x000fea0003800000 */
[----:B------:R-:W1:Y:S01]  /*6cc0*/  LDS.128 R4, [R3+0x20400] ;  /* 0x0204000003047984 */ /* 0x000e620000000c00 */
[----:B0-----:R-:W-:Y:S02]  /*6cd0*/  HADD2.F32 R15, -RZ, R28.H0_H0 ;  /* 0x2000001cff0f7230 */ /* 0x001fe40000004100 */
[----:B------:R-:W-:Y:S02]  /*6ce0*/  HADD2.F32 R13, -RZ, R30.H0_H0 ;  /* 0x2000001eff0d7230 */ /* 0x000fe40000004100 */
[----:B------:R-:W-:Y:S02]  /*6cf0*/  HADD2.F32 R12, -RZ, R32.H0_H0 ;  /* 0x20000020ff0c7230 */ /* 0x000fe40000004100 */
[----:B------:R-:W-:Y:S02]  /*6d00*/  HADD2.F32 R14, -RZ, R34.H0_H0 ;  /* 0x20000022ff0e7230 */ /* 0x000fe40000004100 */
[--C-:B-1----:R-:W-:Y:S02]  /*6d10*/  HADD2.F32 R8, -RZ, R4.reuse.H0_H0 ;  /* 0x20000004ff087230 */ /* 0x102fe40000004100 */
[----:B------:R-:W-:-:S02]  /*6d20*/  HADD2.F32 R4, -RZ, R4.H1_H1 ;  /* 0x30000004ff047230 */ /* 0x000fc40000004100 */
[--C-:B------:R-:W-:Y:S02]  /*6d30*/  HADD2.F32 R9, -RZ, R5.reuse.H0_H0 ;  /* 0x20000005ff097230 */ /* 0x100fe40000004100 */
[----:B------:R-:W-:Y:S02]  /*6d40*/  HADD2.F32 R5, -RZ, R5.H1_H1 ;  /* 0x30000005ff057230 */ /* 0x000fe40000004100 */
[C---:B------:R-:W-:Y:S01]  /*6d50*/  FMUL.FTZ R21, R4.reuse, R15 ;  /* 0x0000000f04157220 */ /* 0x040fe20000410000 */
[-C--:B------:R-:W-:Y:S01]  /*6d60*/  FMUL.FTZ R4, R4, R13.reuse ;  /* 0x0000000d04047220 */ /* 0x080fe20000410000 */
[--C-:B------:R-:W-:Y:S02]  /*6d70*/  HADD2.F32 R10, -RZ, R6.reuse.H0_H0 ;  /* 0x20000006ff0a7230 */ /* 0x100fe40000004100 */
[----:B------:R-:W-:Y:S02]  /*6d80*/  HADD2.F32 R11, -RZ, R7.H0_H0 ;  /* 0x20000007ff0b7230 */ /* 0x000fe40000004100 */
[C---:B------:R-:W-:Y:S01]  /*6d90*/  FMUL.FTZ R24, R5.reuse, R14 ;  /* 0x0000000e05187220 */ /* 0x040fe20000410000 */
[C---:B------:R-:W-:Y:S01]  /*6da0*/  FFMA.FTZ R21, R8.reuse, R13, -R21 ;  /* 0x0000000d08157223 */ /* 0x040fe20000010815 */
[----:B------:R-:W-:Y:S01]  /*6db0*/  FFMA.FTZ R20, R8, R15, R4 ;  /* 0x0000000f08147223 */ /* 0x000fe20000010004 */
[----:B------:R-:W-:Y:S01]  /*6dc0*/  FMUL.FTZ R26, R5, R12 ;  /* 0x0000000c051a7220 */ /* 0x000fe20000410000 */
[----:B------:R-:W-:-:S02]  /*6dd0*/  HADD2.F32 R6, -RZ, R6.H1_H1 ;  /* 0x30000006ff067230 */ /* 0x000fc40000004100 */
[C---:B------:R-:W-:Y:S01]  /*6de0*/  FFMA.FTZ R24, R9.reuse, R12, -R24 ;  /* 0x0000000c09187223 */ /* 0x040fe20000010818 */
[----:B------:R-:W-:Y:S02]  /*6df0*/  HADD2.F32 R7, -RZ, R7.H1_H1 ;  /* 0x30000007ff077230 */ /* 0x000fe40000004100 */
[----:B------:R-:W-:Y:S01]  /*6e00*/  FFMA.FTZ R9, R9, R14, R26 ;  /* 0x0000000e09097223 */ /* 0x000fe2000001001a */
[----:B------:R-:W-:Y:S02]  /*6e10*/  HADD2.F32 R13, -RZ, R28.H1_H1 ;  /* 0x3000001cff0d7230 */ /* 0x000fe40000004100 */
[----:B------:R-:W-:Y:S02]  /*6e20*/  HADD2.F32 R5, -RZ, R30.H1_H1 ;  /* 0x3000001eff057230 */ /* 0x000fe40000004100 */
[----:B------:R-:W-:Y:S02]  /*6e30*/  HADD2.F32 R8, -RZ, R34.H1_H1 ;  /* 0x30000022ff087230 */ /* 0x000fe40000004100 */
[----:B------:R-:W-:Y:S01]  /*6e40*/  FMUL.FTZ R15, R6, R13 ;  /* 0x0000000d060f7220 */ /* 0x000fe20000410000 */
[----:B------:R-:W-:-:S02]  /*6e50*/  HADD2.F32 R4, -RZ, R32.H1_H1 ;  /* 0x30000020ff047230 */ /* 0x000fc40000004100 */
[-C--:B------:R-:W-:Y:S01]  /*6e60*/  FMUL.FTZ R12, R6, R5.reuse ;  /* 0x00000005060c7220 */ /* 0x080fe20000410000 */
[C---:B------:R-:W-:Y:S01]  /*6e70*/  FMUL.FTZ R14, R7.reuse, R8 ;  /* 0x00000008070e7220 */ /* 0x040fe20000410000 */
[C---:B------:R-:W-:Y:S01]  /*6e80*/  FFMA.FTZ R6, R10.reuse, R5, -R15 ;  /* 0x000000050a067223 */ /* 0x040fe2000001080f */
[-C--:B------:R-:W-:Y:S01]  /*6e90*/  FMUL.FTZ R25, R7, R4.reuse ;  /* 0x0000000407197220 */ /* 0x080fe20000410000 */
[----:B------:R-:W-:Y:S01]  /*6ea0*/  FFMA.FTZ R13, R10, R13, R12 ;  /* 0x0000000d0a0d7223 */ /* 0x000fe2000001000c */
[C---:B------:R-:W-:Y:S01]  /*6eb0*/  FFMA.FTZ R7, R11.reuse, R4, -R14 ;  /* 0x000000040b077223 */ /* 0x040fe2000001080e */
[----:B------:R-:W-:Y:S01]  /*6ec0*/  F2FP.F16.F32.PACK_AB R4, R20, R21 ;  /* 0x000000151404723e */ /* 0x000fe200000000ff */
[----:B------:R-:W-:Y:S01]  /*6ed0*/  FFMA.FTZ R8, R11, R8, R25 ;  /* 0x000000080b087223 */ /* 0x000fe20000010019 */
[----:B------:R-:W-:Y:S02]  /*6ee0*/  F2FP.F16.F32.PACK_AB R5, R9, R24 ;  /* 0x000000180905723e */ /* 0x000fe400000000ff */
[----:B------:R-:W-:-:S02]  /*6ef0*/  F2FP.F16.F32.PACK_AB R6, R13, R6 ;  /* 0x000000060d06723e */ /* 0x000fc400000000ff */
[----:B------:R-:W-:-:S05]  /*6f00*/  F2FP.F16.F32.PACK_AB R7, R8, R7 ;  /* 0x000000070807723e */ /* 0x000fca00000000ff */
[----:B------:R1:W-:Y:S02]  /*6f10*/  STS.128 [R3+0x20400], R4 ;  /* 0x0204000403007388 */ /* 0x0003e40000000c00 */
.L_x_719:
[----:B------:R-:W-:Y:S05]  /*6f20*/  BSYNC B2 ;  /* 0x0000000000027941 */ /* 0x000fea0003800000 */
.L_x_718:
[----:B------:R-:W-:Y:S05]  /*6f30*/  @P1 BRA `(.L_x_717) ;  /* 0x0000000000981947 */ /* 0x000fea0003800000 */
[----:B-1----:R-:W1:Y:S01]  /*6f40*/  LDS.128 R4, [R0] ;  /* 0x0000000000047984 */ /* 0x002e620000000c00 */
        /* <DEDUP_REMOVED lines=36> */
[----:B------:R2:W-:Y:S02]  /*7190*/  STS.128 [R0], R4 ;  /* 0x0000000400007388 */ /* 0x0005e40000000c00 */
.L_x_717:
[----:B------:R-:W-:Y:S05]  /*71a0*/  BSYNC B1 ;  /* 0x0000000000017941 */ /* 0x000fea0003800000 */
.L_x_716:
[----:B------:R-:W-:-:S13]  /*71b0*/  ISETP.GE.AND P0, PT, R226, R27, PT ;  /* 0x0000001be200720c */ /* 0x000fda0003f06270 */
[----:B------:R-:W-:Y:S05]  /*71c0*/  @P0 BRA `(.L_x_720) ;  /* 0x0000001400000947 */ /* 0x000fea0003800000 */
[----:B-12---:R-:W1:Y:S01]  /*71d0*/  LDC R5, c[0x0][0x3f4] ;  /* 0x0000fd00ff057b82 */ /* 0x006e620000000800 */
[----:B------:R-:W-:Y:S01]  /*71e0*/  BSSY B1, `(.L_x_721) ;  /* 0x000002a000017945 */ /* 0x000fe20003800000 */
[-C--:B-1----:R-:W-:Y:S02]  /*71f0*/  ISETP.GE.AND P0, PT, R186, R5.reuse, PT ;  /* 0x00000005ba00720c */ /* 0x082fe40003f06270 */
[----:B------:R-:W-:-:S11]  /*7200*/  ISETP.GE.AND P1, PT, R190, R5, PT ;  /* 0x00000005be00720c */ /* 0x000fd60003f26270 */
[----:B------:R-:W-:Y:S05]  /*7210*/  @P0 BRA `(.L_x_722) ;  /* 0x0000000000980947 */ /* 0x000fea0003800000 */
[----:B------:R-:W1:Y:S01]  /*7220*/  LDS.128 R4, [R3+0x21400] ;  /* 0x0214000003047984 */ /* 0x000e620000000c00 */
[----:B------:R-:W-:Y:S02]  /*7230*/  HADD2.F32 R14, -RZ, R30.H0_H0 ;  /* 0x2000001eff0e7230 */ /* 0x000fe40000004100 */
[----:B------:R-:W-:Y:S02]  /*7240*/  HADD2.F32 R20, -RZ, R28.H0_H0 ;  /* 0x2000001cff147230 */ /* 0x000fe40000004100 */
[----:B------:R-:W-:Y:S02]  /*7250*/  HADD2.F32 R25, -RZ, R34.H0_H0 ;  /* 0x20000022ff197230 */ /* 0x000fe40000004100 */
[----:B------:R-:W-:Y:S02]  /*7260*/  HADD2.F32 R21, -RZ, R32.H0_H0 ;  /* 0x20000020ff157230 */ /* 0x000fe40000004100 */
[----:B------:R-:W-:Y:S02]  /*7270*/  HADD2.F32 R24, -RZ, R28.H1_H1 ;  /* 0x3000001cff187230 */ /* 0x000fe40000004100 */
[----:B------:R-:W-:-:S02]  /*7280*/  HADD2.F32 R27, -RZ, R34.H1_H1 ;  /* 0x30000022ff1b7230 */ /* 0x000fc40000004100 */
[--C-:B-1----:R-:W-:Y:S02]  /*7290*/  HADD2.F32 R8, -RZ, R4.reuse.H0_H0 ;  /* 0x20000004ff087230 */ /* 0x102fe40000004100 */
[----:B------:R-:W-:Y:S02]  /*72a0*/  HADD2.F32 R4, -RZ, R4.H1_H1 ;  /* 0x30000004ff047230 */ /* 0x000fe40000004100 */
[--C-:B------:R-:W-:Y:S02]  /*72b0*/  HADD2.F32 R9, -RZ, R5.reuse.H0_H0 ;  /* 0x20000005ff097230 */ /* 0x100fe40000004100 */
[----:B------:R-:W-:Y:S02]  /*72c0*/  HADD2.F32 R5, -RZ, R5.H1_H1 ;  /* 0x30000005ff057230 */ /* 0x000fe40000004100 */
[-C--:B------:R-:W-:Y:S01]  /*72d0*/  FMUL.FTZ R13, R20, R4.reuse ;  /* 0x00000004140d7220 */ /* 0x080fe20000410000 */
[----:B0-----:R-:W-:Y:S01]  /*72e0*/  FMUL.FTZ R15, R14, R4 ;  /* 0x000000040e0f7220 */ /* 0x001fe20000410000 */
[----:B------:R-:W-:-:S02]  /*72f0*/  HADD2.F32 R10, -RZ, R6.H0_H0 ;  /* 0x20000006ff0a7230 */ /* 0x000fc40000004100 */
[-C--:B------:R-:W-:Y:S01]  /*7300*/  FMUL.FTZ R12, R25, R5.reuse ;  /* 0x00000005190c7220 */ /* 0x080fe20000410000 */
[-C--:B------:R-:W-:Y:S01]  /*7310*/  FFMA.FTZ R4, R14, R8.reuse, -R13 ;  /* 0x000000080e047223 */ /* 0x080fe2000001080d */
[----:B------:R-:W-:Y:S01]  /*7320*/  FFMA.FTZ R15, R20, R8, R15 ;  /* 0x00000008140f7223 */ /* 0x000fe2000001000f */
[C---:B------:R-:W-:Y:S01]  /*7330*/  FMUL.FTZ R8, R21.reuse, R5 ;  /* 0x0000000515087220 */ /* 0x040fe20000410000 */
[--C-:B------:R-:W-:Y:S02]  /*7340*/  HADD2.F32 R11, -RZ, R7.reuse.H0_H0 ;  /* 0x20000007ff0b7230 */ /* 0x100fe40000004100 */
[-C--:B------:R-:W-:Y:S01]  /*7350*/  FFMA.FTZ R5, R21, R9.reuse, -R12 ;  /* 0x0000000915057223 */ /* 0x080fe2000001080c */
[----:B------:R-:W-:Y:S02]  /*7360*/  HADD2.F32 R6, -RZ, R6.H1_H1 ;  /* 0x30000006ff067230 */ /* 0x000fe40000004100 */
[----:B------:R-:W-:Y:S01]  /*7370*/  FFMA.FTZ R8, R25, R9, R8 ;  /* 0x0000000919087223 */ /* 0x000fe20000010008 */
[----:B------:R-:W-:Y:S01]  /*7380*/  HADD2.F32 R7, -RZ, R7.H1_H1 ;  /* 0x30000007ff077230 */ /* 0x000fe20000004100 */
[----:B------:R-:W-:Y:S01]  /*7390*/  F2FP.F16.F32.PACK_AB R4, R15, R4 ;  /* 0x000000040f04723e */ /* 0x000fe200000000ff */
[----:B------:R-:W-:-:S02]  /*73a0*/  HADD2.F32 R20, -RZ, R30.H1_H1 ;  /* 0x3000001eff147230 */ /* 0x000fc40000004100 */
[-C--:B------:R-:W-:Y:S01]  /*73b0*/  FMUL.FTZ R9, R24, R6.reuse ;  /* 0x0000000618097220 */ /* 0x080fe20000410000 */
[----:B------:R-:W-:Y:S02]  /*73c0*/  HADD2.F32 R21, -RZ, R32.H1_H1 ;  /* 0x30000020ff157230 */ /* 0x000fe40000004100 */
[----:B------:R-:W-:Y:S01]  /*73d0*/  FMUL.FTZ R12, R27, R7 ;  /* 0x000000071b0c7220 */ /* 0x000fe20000410000 */
[----:B------:R-:W-:Y:S01]  /*73e0*/  F2FP.F16.F32.PACK_AB R5, R8, R5 ;  /* 0x000000050805723e */ /* 0x000fe200000000ff */
[C---:B------:R-:W-:Y:S01]  /*73f0*/  FMUL.FTZ R13, R20.reuse, R6 ;  /* 0x00000006140d7220 */ /* 0x040fe20000410000 */
[-C--:B------:R-:W-:Y:S01]  /*7400*/  FFMA.FTZ R6, R20, R10.reuse, -R9 ;  /* 0x0000000a14067223 */ /* 0x080fe20000010809 */
[C---:B------:R-:W-:Y:S01]  /*7410*/  FMUL.FTZ R14, R21.reuse, R7 ;  /* 0x00000007150e7220 */ /* 0x040fe20000410000 */
[-C--:B------:R-:W-:Y:S01]  /*7420*/  FFMA.FTZ R7, R21, R11.reuse, -R12 ;  /* 0x0000000b15077223 */ /* 0x080fe2000001080c */
[----:B------:R-:W-:Y:S02]  /*7430*/  FFMA.FTZ R13, R24, R10, R13 ;  /* 0x0000000a180d7223 */ /* 0x000fe4000001000d */
[----:B------:R-:W-:-:S03]  /*7440*/  FFMA.FTZ R14, R27, R11, R14 ;  /* 0x0000000b1b0e7223 */ /* 0x000fc6000001000e */
[----:B------:R-:W-:Y:S02]  /*7450*/  F2FP.F16.F32.PACK_AB R6, R13, R6 ;  /* 0x000000060d06723e */ /* 0x000fe400000000ff */
[----:B------:R-:W-:-:S05]  /*7460*/  F2FP.F16.F32.PACK_AB R7, R14, R7 ;  /* 0x000000070e07723e */ /* 0x000fca00000000ff */
[----:B------:R1:W-:Y:S02]  /*7470*/  STS.128 [R3+0x21400], R4 ;  /* 0x0214000403007388 */ /* 0x0003e40000000c00 */
.L_x_722:
[----:B------:R-:W-:Y:S05]  /*7480*/  BSYNC B1 ;  /* 0x0000000000017941 */ /* 0x000fea0003800000 */
.L_x_721:
[----:B------:R-:W-:Y:S05]  /*7490*/  @P1 BRA `(.L_x_720) ;  /* 0x00000010004c1947 */ /* 0x000fea0003800000 */
[----:B-1----:R-:W1:Y:S01]  /*74a0*/  LDS.128 R4, [R0+0x1000] ;  /* 0x0010000000047984 */ /* 0x002e620000000c00 */
[----:B0-----:R-:W-:Y:S02]  /*74b0*/  HADD2.F32 R15, -RZ, R29.H0_H0 ;  /* 0x2000001dff0f7230 */ /* 0x001fe40000004100 */
        /* <DEDUP_REMOVED lines=10> */
[----:B------:R-:W-:Y:S01]  /*7560*/  FMUL.FTZ R14, R13, R4 ;  /* 0x000000040d0e7220 */ /* 0x000fe20000410000 */
[----:B------:R-:W-:-:S02]  /*7570*/  HADD2.F32 R9, -RZ, R6.H0_H0 ;  /* 0x20000006ff097230 */ /* 0x000fc40000004100 */
[----:B------:R-:W-:Y:S01]  /*7580*/  FMUL.FTZ R11, R24, R5 ;  /* 0x00000005180b7220 */ /* 0x000fe20000410000 */
[----:B------:R-:W-:Y:S01]  /*7590*/  FFMA.FTZ R4, R13, R3, -R12 ;  /* 0x000000030d047223 */ /* 0x000fe2000001080c */
[--C-:B------:R-:W-:Y:S02]  /*75a0*/  HADD2.F32 R10, -RZ, R7.reuse.H0_H0 ;  /* 0x20000007ff0a7230 */ /* 0x100fe40000004100 */
[C---:B------:R-:W-:Y:S01]  /*75b0*/  FMUL.FTZ R13, R20.reuse, R5 ;  /* 0x00000005140d7220 */ /* 0x040fe20000410000 */
[----:B------:R-:W-:Y:S02]  /*75c0*/  HADD2.F32 R6, -RZ, R6.H1_H1 ;  /* 0x30000006ff067230 */ /* 0x000fe40000004100 */
[----:B------:R-:W-:Y:S01]  /*75d0*/  FFMA.FTZ R3, R15, R3, R14 ;  /* 0x000000030f037223 */ /* 0x000fe2000001000e */
[----:B------:R-:W-:Y:S02]  /*75e0*/  HADD2.F32 R7, -RZ, R7.H1_H1 ;  /* 0x30000007ff077230 */ /* 0x000fe40000004100 */
[----:B------:R-:W-:Y:S01]  /*75f0*/  FFMA.FTZ R5, R20, R8, -R11 ;  /* 0x0000000814057223 */ /* 0x000fe2000001080b */
[----:B------:R-:W-:-:S02]  /*7600*/  HADD2.F32 R15, -RZ, R31.H1_H1 ;  /* 0x3000001fff0f7230 */ /* 0x000fc40000004100 */
[----:B------:R-:W-:Y:S01]  /*7610*/  FFMA.FTZ R8, R24, R8, R13 ;  /* 0x0000000818087223 */ /* 0x000fe2000001000d */
[----:B------:R-:W-:Y:S02]  /*7620*/  HADD2.F32 R20, -RZ, R33.H1_H1 ;  /* 0x30000021ff147230 */ /* 0x000fe40000004100 */
[-C--:B------:R-:W-:Y:S01]  /*7630*/  FMUL.FTZ R12, R21, R6.reuse ;  /* 0x00000006150c7220 */ /* 0x080fe20000410000 */
[-C--:B------:R-:W-:Y:S01]  /*7640*/  FMUL.FTZ R11, R26, R7.reuse ;  /* 0x000000071a0b7220 */ /* 0x080fe20000410000 */
[----:B------:R-:W-:Y:S01]  /*7650*/  FMUL.FTZ R14, R15, R6 ;  /* 0x000000060f0e7220 */ /* 0x000fe20000410000 */
[----:B------:R-:W-:Y:S01]  /*7660*/  F2FP.F16.F32.PACK_AB R4, R3, R4 ;  /* 0x000000040304723e */ /* 0x000fe200000000ff */
[C---:B------:R-:W-:Y:S01]  /*7670*/  FMUL.FTZ R13, R20.reuse, R7 ;  /* 0x00000007140d7220 */ /* 0x040fe20000410000 */
[-C--:B------:R-:W-:Y:S01]  /*7680*/  FFMA.FTZ R6, R15, R9.reuse, -R12 ;  /* 0x000000090f067223 */ /* 0x080fe2000001080c */
[-C--:B------:R-:W-:Y:S01]  /*7690*/  FFMA.FTZ R7, R20, R10.reuse, -R11 ;  /* 0x0000000a14077223 */ /* 0x080fe2000001080b */
[----:B------:R-:W-:Y:S01]  /*76a0*/  FFMA.FTZ R9, R21, R9, R14 ;  /* 0x0000000915097223 */ /* 0x000fe2000001000e */
[----:B------:R-:W-:Y:S01]  /*76b0*/  FFMA.FTZ R10, R26, R10, R13 ;  /* 0x0000000a1a0a7223 */ /* 0x000fe2000001000d */
[----:B------:R-:W-:-:S03]  /*76c0*/  F2FP.F16.F32.PACK_AB R5, R8, R5 ;  /* 0x000000050805723e */ /* 0x000fc600000000ff */
[----:B------:R-:W-:Y:S02]  /*76d0*/  F2FP.F16.F32.PACK_AB R6, R9, R6 ;  /* 0x000000060906723e */ /* 0x000fe400000000ff */
[----:B------:R-:W-:-:S05]  /*76e0*/  F2FP.F16.F32.PACK_AB R7, R10, R7 ;  /* 0x000000070a07723e */ /* 0x000fca00000000ff */
[----:B------:R3:W-:Y:S01]  /*76f0*/  STS.128 [R0+0x1000], R4 ;  /* 0x0010000400007388 */ /* 0x0007e20000000c00 */
[----:B------:R-:W-:Y:S05]  /*7700*/  BRA `(.L_x_720) ;  /* 0x0000000c00b07947 */ /* 0x000fea0003800000 */
.L_x_710:
[----:B------:R-:W-:-:S03]  /*7710*/  UMOV UR4, 0xffffffff ;  /* 0xffffffff00047882 */ /* 0x000fc60000000000 */
[----:B------:R-:W-:Y:S05]  /*7720*/  BRA.DIV UR4, `(.L_x_723) ;  /* 0x0000010e044c7947 */ /* 0x000fea000b800000 */
[----:B------:R-:W0:Y:S04]  /*7730*/  SHFL.IDX PT, R3, R27, RZ, 0x1c1f ;  /* 0x001c1fff1b037589 */ /* 0x000e2800000e0000 */
[----:B------:R-:W1:Y:S04]  /*7740*/  SHFL.IDX PT, R0, R26, RZ, 0x1c1f ;  /* 0x001c1fff1a007589 */ /* 0x000e6800000e0000 */
[----:B------:R2:W3:Y:S04]  /*7750*/  SHFL.IDX PT, R5, R29, RZ, 0x1c1f ;  /* 0x001c1fff1d057589 */ /* 0x0004e800000e0000 */
[----:B------:R2:W4:Y:S01]  /*7760*/  SHFL.IDX PT, R14, R28, RZ, 0x1c1f ;  /* 0x001c1fff1c0e7589 */ /* 0x00052200000e0000 */
[----:B0-----:R-:W-:-:S02]  /*7770*/  IMAD.MOV.U32 R13, RZ, RZ, R3 ;  /* 0x000000ffff0d7224 */ /* 0x001fc400078e0003 */
[----:B-12---:R-:W-:-:S07]  /*7780*/  IMAD.MOV.U32 R12, RZ, RZ, R0 ;  /* 0x000000ffff0c7224 */ /* 0x006fce00078e0000 */
.L_x_966:
[----:B------:R-:W-:Y:S01]  /*7790*/  ULDC UR4, c[0x0][0x448] ;  /* 0x0001120000047ab9 */ /* 0x000fe20000000800 */
[----:B------:R-:W-:Y:S01]  /*77a0*/  LEA.HI R3, R208, R208, RZ, 0x1 ;  /* 0x000000d0d0037211 */ /* 0x000fe200078f08ff */
[----:B------:R-:W-:Y:S01]  /*77b0*/  IMAD R0, R24, UR4, RZ ;  /* 0x0000000418007c24 */ /* 0x000fe2000f8e02ff */
[----:B------:R-:W-:Y:S01]  /*77c0*/  BSSY B1, `(.L_x_724) ;  /* 0x0000014000017945 */ /* 0x000fe20003800000 */
[----:B---3--:R-:W-:Y:S01]  /*77d0*/  IMAD.MOV.U32 R15, RZ, RZ, R5 ;  /* 0x000000ffff0f7224 */ /* 0x008fe200078e0005 */
[----:B------:R-:W-:Y:S02]  /*77e0*/  LOP3.LUT R3, R3, 0xfffffffe, RZ, 0xc0, !PT ;  /* 0xfffffffe03037812 */ /* 0x000fe400078ec0ff */
[----:B------:R-:W-:Y:S02]  /*77f0*/  CS2R R4, SRZ ;  /* 0x0000000000047805 */ /* 0x000fe4000001ff00 */
[----:B------:R-:W-:Y:S01]  /*7800*/  ISETP.GE.AND P0, PT, R6, R0, PT ;  /* 0x000000000600720c */ /* 0x000fe20003f06270 */
[----:B------:R-:W-:Y:S01]  /*7810*/  IMAD R0, R25, -0x40, R0 ;  /* 0xffffffc019007824 */ /* 0x000fe200078e0200 */
[----:B------:R-:W-:Y:S01]  /*7820*/  CS2R R6, SRZ ;  /* 0x0000000000067805 */ /* 0x000fe2000001ff00 */
[----:B------:R-:W-:Y:S01]  /*7830*/  IMAD.IADD R3, R208, 0x1, -R3 ;  /* 0x00000001d0037824 */ /* 0x000fe200078e0a03 */
[----:B------:R-:W-:-:S02]  /*7840*/  CS2R R10, SRZ ;  /* 0x00000000000a7805 */ /* 0x000fc4000001ff00 */
[----:B------:R-:W-:Y:S02]  /*7850*/  CS2R R8, SRZ ;  /* 0x0000000000087805 */ /* 0x000fe4000001ff00 */
[----:B------:R-:W-:-:S05]  /*7860*/  SHF.L.U32 R3, R3, 0x1f, RZ ;  /* 0x0000001f03037819 */ /* 0x000fca00000006ff */
[----:B------:R-:W-:Y:S05]  /*7870*/  @P0 BRA `(.L_x_725) ;  /* 0x0000000000200947 */ /* 0x000fea0003800000 */
[----:B------:R-:W-:Y:S01]  /*7880*/  ULDC UR4, c[0x0][0x3f4] ;  /* 0x0000fd0000047ab9 */ /* 0x000fe20000000800 */
[----:B------:R-:W-:Y:S02]  /*7890*/  CS2R R6, SRZ ;  /* 0x0000000000067805 */ /* 0x000fe4000001ff00 */
[----:B------:R-:W-:-:S13]  /*78a0*/  ISETP.GE.AND P0, PT, R16, UR4, PT ;  /* 0x0000000410007c0c */ /* 0x000fda000bf06270 */
[----:B------:R-:W-:Y:S05]  /*78b0*/  @P0 BRA `(.L_x_725) ;  /* 0x0000000000100947 */ /* 0x000fea0003800000 */
[----:B------:R-:W-:-:S04]  /*78c0*/  IMAD.WIDE R12, R16, 0x2, R12 ;  /* 0x00000002100c7825 */ /* 0x000fc800078e020c */
[----:B----4-:R-:W-:Y:S01]  /*78d0*/  IMAD.WIDE R14, R16, 0x2, R14 ;  /* 0x00000002100e7825 */ /* 0x010fe200078e020e */
[----:B------:R0:W5:Y:S04]  /*78e0*/  LD.E.128 R8, desc[UR40][R12.64] ;  /* 0x000000280c087980 */ /* 0x000168000c101d00 */
[----:B------:R0:W5:Y:S02]  /*78f0*/  LD.E.128 R4, desc[UR40][R14.64] ;  /* 0x000000280e047980 */ /* 0x000164000c101d00 */
.L_x_725:
[----:B------:R-:W-:Y:S05]  /*7900*/  BSYNC B1 ;  /* 0x0000000000017941 */ /* 0x000fea0003800000 */
.L_x_724:
[----:B------:R-:W1:Y:S01]  /*7910*/  SYNCS.PHASECHK.TRANS64.TRYWAIT P1, [R2+URZ+0x28c00], R3 ;  /* 0x028c0003020075a7 */ /* 0x000e62000802017f */
[----:B-----5:R-:W-:Y:S01]  /*7920*/  MOV R39, R8 ;  /* 0x0000000800277202 */ /* 0x020fe20000000f00 */
[--C-:B0---4-:R-:W-:Y:S01]  /*7930*/  IMAD.MOV.U32 R14, RZ, RZ, R9.reuse ;  /* 0x000000ffff0e7224 */ /* 0x111fe200078e0009 */
[--C-:B------:R-:W-:Y:S01]  /*7940*/  SHF.R.U64 R40, R8, 0x10, R9.reuse ;  /* 0x0000001008287819 */ /* 0x100fe20000001209 */
[----:B------:R-:W-:Y:S01]  /*7950*/  IMAD.MOV.U32 R8, RZ, RZ, R4 ;  /* 0x000000ffff087224 */ /* 0x000fe200078e0004 */
[----:B------:R-:W-:Y:S01]  /*7960*/  SHF.R.U32.HI R15, RZ, 0x10, R9 ;  /* 0x00000010ff0f7819 */ /* 0x000fe20000011609 */
[----:B------:R-:W-:Y:S01]  /*7970*/  IMAD.MOV.U32 R38, RZ, RZ, R10 ;  /* 0x000000ffff267224 */ /* 0x000fe200078e000a */
[----:B------:R-:W-:Y:S01]  /*7980*/  SHF.R.U64 R42, R4, 0x10, R5 ;  /* 0x00000010042a7819 */ /* 0x000fe20000001205 */
[----:B------:R-:W-:Y:S01]  /*7990*/  IMAD.MOV.U32 R12, RZ, RZ, R11 ;  /* 0x000000ffff0c7224 */ /* 0x000fe200078e000b */
[----:B------:R-:W-:Y:S01]  /*79a0*/  VIMNMX R0, R0, 0x40, PT ;  /* 0x0000004000007848 */ /* 0x000fe20003fe0100 */
[----:B------:R-:W-:Y:S01]  /*79b0*/  IMAD.MOV.U32 R9, RZ, RZ, R5 ;  /* 0x000000ffff097224 */ /* 0x000fe200078e0005 */
[----:B------:R-:W-:Y:S01]  /*79c0*/  SHF.R.U64 R41, R10, 0x10, R11 ;  /* 0x000000100a297819 */ /* 0x000fe2000000120b */
[----:B------:R-:W-:Y:S01]  /*79d0*/  IMAD.MOV.U32 R37, RZ, RZ, R6 ;  /* 0x000000ffff257224 */ /* 0x000fe200078e0006 */
[----:B------:R-:W-:Y:S01]  /*79e0*/  SHF.R.U32.HI R4, RZ, 0x10, R5 ;  /* 0x00000010ff047819 */ /* 0x000fe20000011605 */
[----:B------:R-:W-:Y:S01]  /*79f0*/  IMAD.MOV.U32 R36, RZ, RZ, R7 ;  /* 0x000000ffff247224 */ /* 0x000fe200078e0007 */
[----:B------:R-:W-:Y:S01]  /*7a00*/  SHF.R.U32.HI R10, RZ, 0x10, R11 ;  /* 0x00000010ff0a7819 */ /* 0x000fe2000001160b */
[----:B------:R-:W0:Y:S01]  /*7a10*/  LDC R13, c[0x0][0x3f4] ;  /* 0x0000fd00ff0d7b82 */ /* 0x000e220000000800 */
[--C-:B------:R-:W-:Y:S01]  /*7a20*/  SHF.R.U64 R43, R6, 0x10, R7.reuse ;  /* 0x00000010062b7819 */ /* 0x100fe20000001207 */
[----:B------:R-:W-:Y:S01]  /*7a30*/  BSSY B1, `(.L_x_726) ;  /* 0x000000f000017945 */ /* 0x000fe20003800000 */
[----:B------:R-:W-:-:S02]  /*7a40*/  SHF.R.U32.HI R5, RZ, 0x10, R7 ;  /* 0x00000010ff057819 */ /* 0x000fc40000011607 */
[----:B------:R-:W-:Y:S02]  /*7a50*/  PRMT R39, R39, 0x5410, R14 ;  /* 0x0000541027277816 */ /* 0x000fe4000000000e */
[----:B------:R-:W-:Y:S02]  /*7a60*/  PRMT R40, R40, 0x5410, R15 ;  /* 0x0000541028287816 */ /* 0x000fe4000000000f */
[----:B------:R-:W-:Y:S02]  /*7a70*/  PRMT R38, R38, 0x5410, R12 ;  /* 0x0000541026267816 */ /* 0x000fe4000000000c */
[----:B------:R-:W-:Y:S02]  /*7a80*/  PRMT R41, R41, 0x5410, R10 ;  /* 0x0000541029297816 */ /* 0x000fe4000000000a */
[----:B------:R-:W-:Y:S02]  /*7a90*/  PRMT R36, R36, 0x5410, R8 ;  /* 0x0000541024247816 */ /* 0x000fe40000000008 */
[----:B------:R-:W-:-:S02]  /*7aa0*/  PRMT R37, R37, 0x5410, R9 ;  /* 0x0000541025257816 */ /* 0x000fc40000000009 */
[----:B------:R-:W-:Y:S02]  /*7ab0*/  PRMT R42, R42, 0x5410, R4 ;  /* 0x000054102a2a7816 */ /* 0x000fe40000000004 */
[----:B------:R-:W-:Y:S02]  /*7ac0*/  PRMT R43, R43, 0x5410, R5 ;  /* 0x000054102b2b7816 */ /* 0x000fe40000000005 */
[----:B0-----:R-:W-:-:S04]  /*7ad0*/  ISETP.GE.AND P0, PT, R16, R13, PT ;  /* 0x0000000d1000720c */ /* 0x001fc80003f06270 */
[-C--:B------:R-:W-:Y:S02]  /*7ae0*/  ISETP.GE.OR P2, PT, R19, R0.reuse, P0 ;  /* 0x000000001300720c */ /* 0x080fe40000746670 */
[----:B------:R-:W-:Y:S01]  /*7af0*/  ISETP.GE.OR P0, PT, R226, R0, P0 ;  /* 0x00000000e200720c */ /* 0x000fe20000706670 */
[----:B------:R-:W-:Y:S01]  /*7b00*/  IMAD.IADD R0, R16, 0x1, R13 ;  /* 0x0000000110007824 */ /* 0x000fe200078e020d */
[----:B-1----:R-:W-:Y:S11]  /*7b10*/  @!P1 BRA `(.L_x_727) ;  /* 0x0000010800c89947 */ /* 0x002ff60003800000 */
.L_x_967:
[----:B------:R-:W-:Y:S05]  /*7b20*/  BSYNC B1 ;  /* 0x0000000000017941 */ /* 0x000fea0003800000 */
.L_x_726:
[----:B------:R-:W-:Y:S01]  /*7b30*/  BSSY B1, `(.L_x_728) ;  /* 0x0000059000017945 */ /* 0x000fe20003800000 */
[----:B------:R-:W-:-:S03]  /*7b40*/  LOP3.LUT R0, R0, 0x38, RZ, 0xc0, !PT ;  /* 0x0000003800007812 */ /* 0x000fc600078ec0ff */
[----:B------:R-:W-:Y:S05]  /*7b50*/  @P2 BRA `(.L_x_729) ;  /* 0x0000000400582947 */ /* 0x000fea0003800000 */
[----:B0-----:R-:W-:Y:S02]  /*7b60*/  IMAD.SHL.U32 R3, R188, 0x40, RZ ;  /* 0x00000040bc037824 */ /* 0x001fe400078e00ff */
[----:B------:R-:W-:Y:S02]  /*7b70*/  HADD2.F32 R26, -RZ, R39.H0_H0 ;  /* 0x20000027ff1a7230 */ /* 0x000fe40000004100 */
[----:B------:R-:W-:Y:S01]  /*7b80*/  HADD2.F32 R28, -RZ, R36.H1_H1 ;  /* 0x30000024ff1c7230 */ /* 0x000fe20000004100 */
[----:B------:R-:W-:Y:S01]  /*7b90*/  LOP3.LUT R5, R3, 0x1c0, RZ, 0xc0, !PT ;  /* 0x000001c003057812 */ /* 0x000fe200078ec0ff */
[----:B------:R-:W-:Y:S02]  /*7ba0*/  HADD2.F32 R25, -RZ, R42.H0_H0 ;  /* 0x2000002aff197230 */ /* 0x000fe40000004100 */
[----:B------:R-:W-:Y:S01]  /*7bb0*/  HADD2.F32 R27, -RZ, R37.H1_H1 ;  /* 0x30000025ff1b7230 */ /* 0x000fe20000004100 */
[----:B------:R-:W-:Y:S02]  /*7bc0*/  LOP3.LUT R3, R5, 0x38, R16, 0xf8, !PT ;  /* 0x0000003805037812 */ /* 0x000fe400078ef810 */
[----:B------:R-:W-:-:S04]  /*7bd0*/  SHF.R.U32.HI R4, RZ, 0x3, R5 ;  /* 0x00000003ff047819 */ /* 0x000fc80000011605 */
[----:B------:R-:W-:-:S05]  /*7be0*/  LOP3.LUT R3, R3, R4, RZ, 0x3c, !PT ;  /* 0x0000000403037212 */ /* 0x000fca00078e3cff */
[----:B------:R-:W-:-:S04]  /*7bf0*/  IMAD R3, R192, 0x200, R3 ;  /* 0x00000200c0037824 */ /* 0x000fc800078e0203 */
[----:B------:R-:W-:Y:S01]  /*7c00*/  IMAD R33, R3, 0x2, R2 ;  /* 0x0000000203217824 */ /* 0x000fe200078e0202 */
[----:B------:R-:W-:-:S04]  /*7c10*/  LOP3.LUT R3, R4, R0, R5, 0x1e, !PT ;  /* 0x0000000004037212 */ /* 0x000fc800078e1e05 */
[----:B------:R-:W0:Y:S01]  /*7c20*/  LDS.128 R4, [R33+0x20400] ;  /* 0x0204000021047984 */ /* 0x000e220000000c00 */
[----:B------:R-:W-:-:S04]  /*7c30*/  IMAD R3, R192, 0x200, R3 ;  /* 0x00000200c0037824 */ /* 0x000fc800078e0203 */
[----:B------:R-:W-:-:S05]  /*7c40*/  IMAD R35, R3, 0x2, R2 ;  /* 0x0000000203237824 */ /* 0x000fca00078e0202 */
[----:B------:R-:W1:Y:S01]  /*7c50*/  LDS.128 R8, [R35+0x20400] ;  /* 0x0204000023087984 */ /* 0x000e620000000c00 */
[--C-:B0-----:R-:W-:Y:S02]  /*7c60*/  HADD2.F32 R3, -RZ, R4.reuse.H0_H0 ;  /* 0x20000004ff037230 */ /* 0x101fe40000004100 */
[----:B------:R-:W-:Y:S02]  /*7c70*/  HADD2.F32 R4, -RZ, R4.H1_H1 ;  /* 0x30000004ff047230 */ /* 0x000fe40000004100 */
[--C-:B------:R-:W-:Y:S02]  /*7c80*/  HADD2.F32 R12, -RZ, R5.reuse.H0_H0 ;  /* 0x20000005ff0c7230 */ /* 0x100fe40000004100 */
[----:B------:R-:W-:Y:S02]  /*7c90*/  HADD2.F32 R5, -RZ, R5.H1_H1 ;  /* 0x30000005ff057230 */ /* 0x000fe40000004100 */
[----:B------:R-:W-:Y:S02]  /*7ca0*/  HADD2.F32 R13, -RZ, R6.H0_H0 ;  /* 0x20000006ff0d7230 */ /* 0x000fe40000004100 */
[----:B-1----:R-:W-:-:S02]  /*7cb0*/  HADD2.F32 R15, -RZ, R8.H0_H0 ;  /* 0x20000008ff0f7230 */ /* 0x002fc40000004100 */
[----:B------:R-:W-:Y:S02]  /*7cc0*/  HADD2.F32 R8, -RZ, R8.H1_H1 ;  /* 0x30000008ff087230 */ /* 0x000fe40000004100 */
[----:B------:R-:W-:Y:S02]  /*7cd0*/  HADD2.F32 R20, -RZ, R9.H0_H0 ;  /* 0x20000009ff147230 */ /* 0x000fe40000004100 */
[C---:B------:R-:W-:Y:S01]  /*7ce0*/  FMUL.FTZ R30, R15.reuse, R28 ;  /* 0x0000001c0f1e7220 */ /* 0x040fe20000410000 */
[-C--:B------:R-:W-:Y:S01]  /*7cf0*/  FMUL.FTZ R32, R15, R26.reuse ;  /* 0x0000001a0f207220 */ /* 0x080fe20000410000 */
[----:B------:R-:W-:Y:S02]  /*7d00*/  HADD2.F32 R15, -RZ, R40.H0_H0 ;  /* 0x20000028ff0f7230 */ /* 0x000fe40000004100 */
[----:B------:R-:W-:Y:S01]  /*7d10*/  FMUL.FTZ R29, R8, R25 ;  /* 0x00000019081d7220 */ /* 0x000fe20000410000 */
[C---:B------:R-:W-:Y:S01]  /*7d20*/  FFMA.FTZ R30, R3.reuse, R26, -R30 ;  /* 0x0000001a031e7223 */ /* 0x040fe2000001081e */
[----:B------:R-:W-:Y:S01]  /*7d30*/  FFMA.FTZ R32, R3, R28, R32 ;  /* 0x0000001c03207223 */ /* 0x000fe20000010020 */
[----:B------:R-:W-:-:S02]  /*7d40*/  HADD2.F32 R3, -RZ, R39.H1_H1 ;  /* 0x30000027ff037230 */ /* 0x000fc40000004100 */
[-C--:B------:R-:W-:Y:S01]  /*7d50*/  FMUL.FTZ R31, R8, R15.reuse ;  /* 0x0000000f081f7220 */ /* 0x080fe20000410000 */
[----:B------:R-:W-:Y:S01]  /*7d60*/  FFMA.FTZ R29, R4, R15, -R29 ;  /* 0x0000000f041d7223 */ /* 0x000fe2000001081d */
[C---:B------:R-:W-:Y:S01]  /*7d70*/  FMUL.FTZ R15, R20.reuse, R27 ;  /* 0x0000001b140f7220 */ /* 0x040fe20000410000 */
[----:B------:R-:W-:Y:S02]  /*7d80*/  HADD2.F32 R9, -RZ, R9.H1_H1 ;  /* 0x30000009ff097230 */ /* 0x000fe40000004100 */
[----:B------:R-:W-:Y:S01]  /*7d90*/  FMUL.FTZ R20, R20, R3 ;  /* 0x0000000314147220 */ /* 0x000fe20000410000 */
[----:B------:R-:W-:Y:S02]  /*7da0*/  HADD2.F32 R26, -RZ, R42.H1_H1 ;  /* 0x3000002aff1a7230 */ /* 0x000fe40000004100 */
[----:B------:R-:W-:Y:S01]  /*7db0*/  FFMA.FTZ R31, R4, R25, R31 ;  /* 0x00000019041f7223 */ /* 0x000fe2000001001f */
[----:B------:R-:W-:Y:S02]  /*7dc0*/  HADD2.F32 R4, -RZ, R40.H1_H1 ;  /* 0x30000028ff047230 */ /* 0x000fe40000004100 */
[C---:B------:R-:W-:Y:S01]  /*7dd0*/  FFMA.FTZ R15, R12.reuse, R3, -R15 ;  /* 0x000000030c0f7223 */ /* 0x040fe2000001080f */
[----:B------:R-:W-:Y:S01]  /*7de0*/  FFMA.FTZ R20, R12, R27, R20 ;  /* 0x0000001b0c147223 */ /* 0x000fe20000010014 */
[----:B------:R-:W-:-:S02]  /*7df0*/  HADD2.F32 R21, -RZ, R10.H0_H0 ;  /* 0x2000000aff157230 */ /* 0x000fc40000004100 */
[C---:B------:R-:W-:Y:S01]  /*7e00*/  FMUL.FTZ R28, R9.reuse, R26 ;  /* 0x0000001a091c7220 */ /* 0x040fe20000410000 */
[----:B------:R-:W-:Y:S02]  /*7e10*/  HADD2.F32 R8, -RZ, R38.H0_H0 ;  /* 0x20000026ff087230 */ /* 0x000fe40000004100 */
[-C--:B------:R-:W-:Y:S01]  /*7e20*/  FMUL.FTZ R34, R9, R4.reuse ;  /* 0x0000000409227220 */ /* 0x080fe20000410000 */
[----:B------:R-:W-:Y:S02]  /*7e30*/  HADD2.F32 R12, -RZ, R37.H0_H0 ;  /* 0x20000025ff0c7230 */ /* 0x000fe40000004100 */
[----:B------:R-:W-:Y:S01]  /*7e40*/  FFMA.FTZ R28, R5, R4, -R28 ;  /* 0x00000004051c7223 */ /* 0x000fe2000001081c */
[----:B------:R-:W-:Y:S02]  /*7e50*/  HADD2.F32 R10, -RZ, R10.H1_H1 ;  /* 0x3000000aff0a7230 */ /* 0x000fe40000004100 */
[----:B------:R-:W-:Y:S01]  /*7e60*/  FMUL.FTZ R27, R21, R8 ;  /* 0x00000008151b7220 */ /* 0x000fe20000410000 */
[----:B------:R-:W-:-:S02]  /*7e70*/  HADD2.F32 R9, -RZ, R43.H0_H0 ;  /* 0x2000002bff097230 */ /* 0x000fc40000004100 */
[----:B------:R-:W-:Y:S01]  /*7e80*/  FMUL.FTZ R4, R21, R12 ;  /* 0x0000000c15047220 */ /* 0x000fe20000410000 */
[----:B------:R-:W-:Y:S02]  /*7e90*/  HADD2.F32 R3, -RZ, R41.H0_H0 ;  /* 0x20000029ff037230 */ /* 0x000fe40000004100 */
[----:B------:R-:W-:Y:S01]  /*7ea0*/  FFMA.FTZ R21, R5, R26, R34 ;  /* 0x0000001a05157223 */ /* 0x000fe20000010022 */
[----:B------:R-:W-:Y:S02]  /*7eb0*/  HADD2.F32 R6, -RZ, R6.H1_H1 ;  /* 0x30000006ff067230 */ /* 0x000fe40000004100 */
[C---:B------:R-:W-:Y:S01]  /*7ec0*/  FMUL.FTZ R5, R10.reuse, R9 ;  /* 0x000000090a057220 */ /* 0x040fe20000410000 */
[C---:B------:R-:W-:Y:S01]  /*7ed0*/  FFMA.FTZ R25, R13.reuse, R8, -R4 ;  /* 0x000000080d197223 */ /* 0x040fe20000010804 */
[----:B------:R-:W-:Y:S01]  /*7ee0*/  FFMA.FTZ R27, R13, R12, R27 ;  /* 0x0000000c0d1b7223 */ /* 0x000fe2000001001b */
[-C--:B------:R-:W-:Y:S01]  /*7ef0*/  FMUL.FTZ R13, R10, R3.reuse ;  /* 0x000000030a0d7220 */ /* 0x080fe20000410000 */
[----:B------:R-:W-:Y:S01]  /*7f00*/  FFMA.FTZ R10, R6, R3, -R5 ;  /* 0x00000003060a7223 */ /* 0x000fe20000010805 */
[----:B------:R-:W-:-:S02]  /*7f10*/  HADD2.F32 R24, -RZ, R11.H0_H0 ;  /* 0x2000000bff187230 */ /* 0x000fc40000004100 */
[----:B------:R-:W-:Y:S02]  /*7f20*/  HADD2.F32 R5, -RZ, R36.H0_H0 ;  /* 0x20000024ff057230 */ /* 0x000fe40000004100 */
[----:B------:R-:W-:Y:S01]  /*7f30*/  FFMA.FTZ R12, R6, R9, R13 ;  /* 0x00000009060c7223 */ /* 0x000fe2000001000d */
[----:B------:R-:W-:Y:S02]  /*7f40*/  HADD2.F32 R3, -RZ, R38.H1_H1 ;  /* 0x30000026ff037230 */ /* 0x000fe40000004100 */
[----:B------:R-:W-:Y:S02]  /*7f50*/  HADD2.F32 R11, -RZ, R11.H1_H1 ;  /* 0x3000000bff0b7230 */ /* 0x000fe40000004100 */
[C---:B------:R-:W-:Y:S01]  /*7f60*/  FMUL.FTZ R9, R24.reuse, R5 ;  /* 0x0000000518097220 */ /* 0x040fe20000410000 */
[----:B------:R-:W-:Y:S02]  /*7f70*/  HADD2.F32 R8, -RZ, R43.H1_H1 ;  /* 0x3000002bff087230 */ /* 0x000fe40000004100 */
[----:B------:R-:W-:Y:S01]  /*7f80*/  FMUL.FTZ R24, R24, R3 ;  /* 0x0000000318187220 */ /* 0x000fe20000410000 */
[----:B------:R-:W-:-:S02]  /*7f90*/  HADD2.F32 R4, -RZ, R41.H1_H1 ;  /* 0x30000029ff047230 */ /* 0x000fc40000004100 */
[--C-:B------:R-:W-:Y:S02]  /*7fa0*/  HADD2.F32 R14, -RZ, R7.reuse.H0_H0 ;  /* 0x20000007ff0e7230 */ /* 0x100fe40000004100 */
[C---:B------:R-:W-:Y:S01]  /*7fb0*/  FMUL.FTZ R6, R11.reuse, R8 ;  /* 0x000000080b067220 */ /* 0x040fe20000410000 */
[----:B------:R-:W-:Y:S02]  /*7fc0*/  HADD2.F32 R7, -RZ, R7.H1_H1 ;  /* 0x30000007ff077230 */ /* 0x000fe40000004100 */
[-C--:B------:R-:W-:Y:S01]  /*7fd0*/  FMUL.FTZ R13, R11, R4.reuse ;  /* 0x000000040b0d7220 */ /* 0x080fe20000410000 */
[C---:B------:R-:W-:Y:S01]  /*7fe0*/  FFMA.FTZ R3, R14.reuse, R3, -R9 ;  /* 0x000000030e037223 */ /* 0x040fe20000010809 */
[----:B------:R-:W-:Y:S01]  /*7ff0*/  FFMA.FTZ R11, R14, R5, R24 ;  /* 0x000000050e0b7223 */ /* 0x000fe20000010018 */
[C---:B------:R-:W-:Y:S01]  /*8000*/  FFMA.FTZ R14, R7.reuse, R4, -R6 ;  /* 0x00000004070e7223 */ /* 0x040fe20000010806 */
[----:B------:R-:W-:Y:S01]  /*8010*/  FFMA.FTZ R24, R7, R8, R13 ;  /* 0x0000000807187223 */ /* 0x000fe2000001000d */
[----:B------:R-:W-:-:S02]  /*8020*/  F2FP.F16.F32.PACK_AB R4, R29, R30 ;  /* 0x0000001e1d04723e */ /* 0x000fc400000000ff */
[----:B------:R-:W-:Y:S02]  /*8030*/  F2FP.F16.F32.PACK_AB R5, R28, R15 ;  /* 0x0000000f1c05723e */ /* 0x000fe400000000ff */
[----:B------:R-:W-:Y:S02]  /*8040*/  F2FP.F16.F32.PACK_AB R6, R10, R25 ;  /* 0x000000190a06723e */ /* 0x000fe400000000ff */
[----:B------:R-:W-:Y:S02]  /*8050*/  F2FP.F16.F32.PACK_AB R7, R14, R3 ;  /* 0x000000030e07723e */ /* 0x000fe400000000ff */
[----:B------:R-:W-:Y:S02]  /*8060*/  F2FP.F16.F32.PACK_AB R8, R31, R32 ;  /* 0x000000201f08723e */ /* 0x000fe400000000ff */
[----:B------:R-:W-:Y:S01]  /*8070*/  F2FP.F16.F32.PACK_AB R9, R21, R20 ;  /* 0x000000141509723e */ /* 0x000fe200000000ff */
[----:B------:R1:W-:Y:S01]  /*8080*/  STS.128 [R33+0x20400], R4 ;  /* 0x0204000421007388 */ /* 0x0003e20000000c00 */
[----:B------:R-:W-:-:S02]  /*8090*/  F2FP.F16.F32.PACK_AB R10, R12, R27 ;  /* 0x0000001b0c0a723e */ /* 0x000fc400000000ff */
[----:B------:R-:W-:-:S05]  /*80a0*/  F2FP.F16.F32.PACK_AB R11, R24, R11 ;  /* 0x0000000b180b723e */ /* 0x000fca00000000ff */
[----:B------:R1:W-:Y:S02]  /*80b0*/  STS.128 [R35+0x20400], R8 ;  /* 0x0204000823007388 */ /* 0x0003e40000000c00 */
.L_x_729:
[----:B------:R-:W-:Y:S05]  /*80c0*/  BSYNC B1 ;  /* 0x0000000000017941 */ /* 0x000fea0003800000 */
.L_x_728:
[----:B------:R-:W-:Y:S05]  /*80d0*/  @P0 BRA `(.L_x_720) ;  /* 0x00000004003c0947 */ /* 0x000fea0003800000 */
[----:B------:R-:W-:Y:S01]  /*80e0*/  LOP3.LUT R0, R235, R0, R220, 0x1e, !PT ;  /* 0x00000000eb007212 */ /* 0x000fe200078e1edc */
[----:B-1----:R-:W1:Y:S01]  /*80f0*/  LDS.128 R4, [R219+0x20400] ;  /* 0x02040000db047984 */ /* 0x002e620000000c00 */
[----:B------:R-:W-:Y:S02]  /*8100*/  HADD2.F32 R28, -RZ, R36.H1_H1 ;  /* 0x30000024ff1c7230 */ /* 0x000fe40000004100 */
[----:B------:R-:W-:Y:S02]  /*8110*/  HADD2.F32 R26, -RZ, R39.H0_H0 ;  /* 0x20000027ff1a7230 */ /* 0x000fe40000004100 */
[----:B0-----:R-:W-:Y:S02]  /*8120*/  IMAD.IADD R3, R221, 0x1, R0 ;  /* 0x00000001dd037824 */ /* 0x001fe400078e0200 */
[----:B------:R-:W-:Y:S02]  /*8130*/  HADD2.F32 R30, -RZ, R42.H0_H0 ;  /* 0x2000002aff1e7230 */ /* 0x000fe40000004100 */
[----:B------:R-:W-:-:S02]  /*8140*/  IMAD R3, R3, 0x2, R2 ;  /* 0x0000000203037824 */ /* 0x000fc400078e0202 */
[--C-:B------:R-:W-:Y:S02]  /*8150*/  HADD2.F32 R32, -RZ, R37.reuse.H1_H1 ;  /* 0x30000025ff207230 */ /* 0x100fe40000004100 */
[----:B------:R-:W-:Y:S01]  /*8160*/  HADD2.F32 R35, -RZ, R42.H1_H1 ;  /* 0x3000002aff237230 */ /* 0x000fe20000004100 */
[----:B------:R-:W0:Y:S01]  /*8170*/  LDS.128 R8, [R3+0x20400] ;  /* 0x0204000003087984 */ /* 0x000e220000000c00 */
[----:B------:R-:W-:Y:S02]  /*8180*/  HADD2.F32 R37, -RZ, R37.H0_H0 ;  /* 0x20000025ff257230 */ /* 0x000fe40000004100 */
[----:B------:R-:W-:Y:S02]  /*8190*/  HADD2.F32 R33, -RZ, R38.H0_H0 ;  /* 0x20000026ff217230 */ /* 0x000fe40000004100 */
[--C-:B-1----:R-:W-:Y:S02]  /*81a0*/  HADD2.F32 R0, -RZ, R4.reuse.H0_H0 ;  /* 0x20000004ff007230 */ /* 0x102fe40000004100 */
[----:B------:R-:W-:-:S02]  /*81b0*/  HADD2.F32 R4, -RZ, R4.H1_H1 ;  /* 0x30000004ff047230 */ /* 0x000fc40000004100 */
[--C-:B------:R-:W-:Y:S02]  /*81c0*/  HADD2.F32 R12, -RZ, R5.reuse.H0_H0 ;  /* 0x20000005ff0c7230 */ /* 0x100fe40000004100 */
[----:B------:R-:W-:Y:S02]  /*81d0*/  HADD2.F32 R5, -RZ, R5.H1_H1 ;  /* 0x30000005ff057230 */ /* 0x000fe40000004100 */
[--C-:B------:R-:W-:Y:S02]  /*81e0*/  HADD2.F32 R13, -RZ, R6.reuse.H0_H0 ;  /* 0x20000006ff0d7230 */ /* 0x100fe40000004100 */
[----:B------:R-:W-:Y:S02]  /*81f0*/  HADD2.F32 R6, -RZ, R6.H1_H1 ;  /* 0x30000006ff067230 */ /* 0x000fe40000004100 */
[----:B------:R-:W-:Y:S02]  /*8200*/  HADD2.F32 R14, -RZ, R7.H0_H0 ;  /* 0x20000007ff0e7230 */ /* 0x000fe40000004100 */
[----:B0-----:R-:W-:-:S02]  /*8210*/  HADD2.F32 R15, -RZ, R8.H0_H0 ;  /* 0x20000008ff0f7230 */ /* 0x001fc40000004100 */
[----:B------:R-:W-:Y:S02]  /*8220*/  HADD2.F32 R8, -RZ, R8.H1_H1 ;  /* 0x30000008ff087230 */ /* 0x000fe40000004100 */
[--C-:B------:R-:W-:Y:S02]  /*8230*/  HADD2.F32 R20, -RZ, R9.reuse.H0_H0 ;  /* 0x20000009ff147230 */ /* 0x100fe40000004100 */
[-C--:B------:R-:W-:Y:S01]  /*8240*/  FMUL.FTZ R25, R28, R15.reuse ;  /* 0x0000000f1c197220 */ /* 0x080fe20000410000 */
[----:B------:R-:W-:Y:S01]  /*8250*/  FMUL.FTZ R15, R26, R15 ;  /* 0x0000000f1a0f7220 */ /* 0x000fe20000410000 */
[----:B------:R-:W-:Y:S01]  /*8260*/  FMUL.FTZ R27, R30, R8 ;  /* 0x000000081e1b7220 */ /* 0x000fe20000410000 */
[----:B------:R-:W-:Y:S02]  /*8270*/  HADD2.F32 R9, -RZ, R9.H1_H1 ;  /* 0x30000009ff097230 */ /* 0x000fe40000004100 */
[----:B------:R-:W-:Y:S01]  /*8280*/  FFMA.FTZ R25, R26, R0, -R25 ;  /* 0x000000001a197223 */ /* 0x000fe20000010819 */
[----:B------:R-:W-:-:S02]  /*8290*/  HADD2.F32 R26, -RZ, R40.H0_H0 ;  /* 0x20000028ff1a7230 */ /* 0x000fc40000004100 */
[----:B------:R-:W-:Y:S01]  /*82a0*/  FFMA.FTZ R15, R28, R0, R15 ;  /* 0x000000001c0f7223 */ /* 0x000fe2000001000f */
[----:B------:R-:W-:Y:S02]  /*82b0*/  HADD2.F32 R28, -RZ, R39.H1_H1 ;  /* 0x30000027ff1c7230 */ /* 0x000fe40000004100 */
[----:B------:R-:W-:Y:S02]  /*82c0*/  HADD2.F32 R21, -RZ, R10.H0_H0 ;  /* 0x2000000aff157230 */ /* 0x000fe40000004100 */
[C---:B------:R-:W-:Y:S01]  /*82d0*/  FMUL.FTZ R29, R26.reuse, R8 ;  /* 0x000000081a1d7220 */ /* 0x040fe20000410000 */
[----:B------:R-:W-:Y:S01]  /*82e0*/  FFMA.FTZ R0, R26, R4, -R27 ;  /* 0x000000041a007223 */ /* 0x000fe2000001081b */
[-C--:B------:R-:W-:Y:S01]  /*82f0*/  FMUL.FTZ R27, R32, R20.reuse ;  /* 0x00000014201b7220 */ /* 0x080fe20000410000 */
[----:B------:R-:W-:Y:S01]  /*8300*/  FMUL.FTZ R31, R28, R20 ;  /* 0x000000141c1f7220 */ /* 0x000fe20000410000 */
[----:B------:R-:W-:Y:S01]  /*8310*/  FFMA.FTZ R8, R30, R4, R29 ;  /* 0x000000041e087223 */ /* 0x000fe2000001001d */
[----:B------:R-:W-:-:S02]  /*8320*/  HADD2.F32 R29, -RZ, R40.H1_H1 ;  /* 0x30000028ff1d7230 */ /* 0x000fc40000004100 */
[-C--:B------:R-:W-:Y:S01]  /*8330*/  FMUL.FTZ R4, R35, R9.reuse ;  /* 0x0000000923047220 */ /* 0x080fe20000410000 */
[----:B------:R-:W-:Y:S02]  /*8340*/  HADD2.F32 R10, -RZ, R10.H1_H1 ;  /* 0x3000000aff0a7230 */ /* 0x000fe40000004100 */
[-C--:B------:R-:W-:Y:S01]  /*8350*/  FFMA.FTZ R27, R28, R12.reuse, -R27 ;  /* 0x0000000c1c1b7223 */ /* 0x080fe2000001081b */
[----:B------:R-:W-:Y:S02]  /*8360*/  HADD2.F32 R30, -RZ, R43.H0_H0 ;  /* 0x2000002bff1e7230 */ /* 0x000fe40000004100 */
[C---:B------:R-:W-:Y:S01]  /*8370*/  FMUL.FTZ R20, R29.reuse, R9 ;  /* 0x000000091d147220 */ /* 0x040fe20000410000 */
[----:B------:R-:W-:Y:S01]  /*8380*/  FFMA.FTZ R31, R32, R12, R31 ;  /* 0x0000000c201f7223 */ /* 0x000fe2000001001f */
[----:B------:R-:W-:Y:S01]  /*8390*/  FFMA.FTZ R12, R29, R5, -R4 ;  /* 0x000000051d0c7223 */ /* 0x000fe20000010804 */
[----:B------:R-:W-:Y:S02]  /*83a0*/  HADD2.F32 R28, -RZ, R41.H0_H0 ;  /* 0x20000029ff1c7230 */ /* 0x000fe40000004100 */
[----:B------:R-:W-:Y:S01]  /*83b0*/  FMUL.FTZ R4, R37, R21 ;  /* 0x0000001525047220 */ /* 0x000fe20000410000 */
[----:B------:R-:W-:Y:S01]  /*83c0*/  FFMA.FTZ R20, R35, R5, R20 ;  /* 0x0000000523147223 */ /* 0x000fe20000010014 */
[----:B------:R-:W-:Y:S01]  /*83d0*/  FMUL.FTZ R5, R30, R10 ;  /* 0x0000000a1e057220 */ /* 0x000fe20000410000 */
[----:B------:R-:W-:Y:S01]  /*83e0*/  FMUL.FTZ R26, R33, R21 ;  /* 0x00000015211a7220 */ /* 0x000fe20000410000 */
[----:B------:R-:W-:-:S02]  /*83f0*/  HADD2.F32 R24, -RZ, R11.H0_H0 ;  /* 0x2000000bff187230 */ /* 0x000fc40000004100 */
[-C--:B------:R-:W-:Y:S01]  /*8400*/  FFMA.FTZ R21, R33, R13.reuse, -R4 ;  /* 0x0000000d21157223 */ /* 0x080fe20000010804 */
[C---:B------:R-:W-:Y:S01]  /*8410*/  FMUL.FTZ R9, R28.reuse, R10 ;  /* 0x0000000a1c097220 */ /* 0x040fe20000410000 */
[----:B------:R-:W-:Y:S02]  /*8420*/  HADD2.F32 R11, -RZ, R11.H1_H1 ;  /* 0x3000000bff0b7230 */ /* 0x000fe40000004100 */
[-C--:B------:R-:W-:Y:S01]  /*8430*/  FFMA.FTZ R10, R28, R6.reuse, -R5 ;  /* 0x000000061c0a7223 */ /* 0x080fe20000010805 */
[----:B------:R-:W-:Y:S02]  /*8440*/  HADD2.F32 R32, -RZ, R36.H0_H0 ;  /* 0x20000024ff207230 */ /* 0x000fe40000004100 */
[----:B------:R-:W-:Y:S01]  /*8450*/  FFMA.FTZ R26, R37, R13, R26 ;  /* 0x0000000d251a7223 */ /* 0x000fe2000001001a */
[----:B------:R-:W-:Y:S02]  /*8460*/  HADD2.F32 R33, -RZ, R43.H1_H1 ;  /* 0x3000002bff217230 */ /* 0x000fe40000004100 */
[----:B------:R-:W-:Y:S01]  /*8470*/  FFMA.FTZ R13, R30, R6, R9 ;  /* 0x000000061e0d7223 */ /* 0x000fe20000010009 */
[----:B------:R-:W-:-:S02]  /*8480*/  HADD2.F32 R28, -RZ, R38.H1_H1 ;  /* 0x30000026ff1c7230 */ /* 0x000fc40000004100 */
[-C--:B------:R-:W-:Y:S01]  /*8490*/  FMUL.FTZ R5, R32, R24.reuse ;  /* 0x0000001820057220 */ /* 0x080fe20000410000 */
[----:B------:R-:W-:Y:S02]  /*84a0*/  HADD2.F32 R29, -RZ, R41.H1_H1 ;  /* 0x30000029ff1d7230 */ /* 0x000fe40000004100 */
[----:B------:R-:W-:Y:S01]  /*84b0*/  FMUL.FTZ R4, R33, R11 ;  /* 0x0000000b21047220 */ /* 0x000fe20000410000 */
[----:B------:R-:W-:Y:S02]  /*84c0*/  HADD2.F32 R7, -RZ, R7.H1_H1 ;  /* 0x30000007ff077230 */ /* 0x000fe40000004100 */
[----:B------:R-:W-:Y:S01]  /*84d0*/  FMUL.FTZ R9, R28, R24 ;  /* 0x000000181c097220 */ /* 0x000fe20000410000 */
[----:B------:R-:W-:Y:S01]  /*84e0*/  F2FP.F16.F32.PACK_AB R8, R8, R15 ;  /* 0x0000000f0808723e */ /* 0x000fe200000000ff */
[C---:B------:R-:W-:Y:S01]  /*84f0*/  FMUL.FTZ R6, R29.reuse, R11 ;  /* 0x0000000b1d067220 */ /* 0x040fe20000410000 */
[-C--:B------:R-:W-:Y:S01]  /*8500*/  FFMA.FTZ R11, R28, R14.reuse, -R5 ;  /* 0x0000000e1c0b7223 */ /* 0x080fe20000010805 */
[-C--:B------:R-:W-:Y:S01]  /*8510*/  FFMA.FTZ R24, R29, R7.reuse, -R4 ;  /* 0x000000071d187223 */ /* 0x080fe20000010804 */
[----:B------:R-:W-:Y:S01]  /*8520*/  FFMA.FTZ R14, R32, R14, R9 ;  /* 0x0000000e200e7223 */ /* 0x000fe20000010009 */
        /* <DEDUP_REMOVED lines=8> */
[----:B------:R-:W-:-:S05]  /*85b0*/  F2FP.F16.F32.PACK_AB R11, R29, R14 ;  /* 0x0000000e1d0b723e */ /* 0x000fca00000000ff */
[----:B------:R4:W-:Y:S02]  /*85c0*/  STS.128 [R3+0x20400], R8 ;  /* 0x0204000803007388 */ /* 0x0009e40000000c00 */
.L_x_720:
[----:B------:R-:W-:Y:S05]  /*85d0*/  BSYNC B0 ;  /* 0x0000000000007941 */ /* 0x000fea0003800000 */
.L_x_709:
[----:B------:R-:W-:Y:S01]  /*85e0*/  @!PT LDS RZ, [RZ] ;  /* 0x00000000fffff984 */ /* 0x000fe20000000800 */
[----:B------:R-:W-:Y:S01]  /*85f0*/  @!PT LDS RZ, [RZ] ;  /* 0x00000000fffff984 */ /* 0x000fe20000000800 */
[----:B------:R-:W-:Y:S01]  /*8600*/  @!PT LDS RZ, [RZ] ;  /* 0x00000000fffff984 */ /* 0x000fe20000000800 */
[----:B------:R-:W-:Y:S01]  /*8610*/  @!PT LDS RZ, [RZ] ;  /* 0x00000000fffff984 */ /* 0x000fe20000000800 */
[----:B------:R5:W-:Y:S06]  /*8620*/  MEMBAR.ALL.CTA ;  /* 0x0000000000007992 */ /* 0x000bec0000008000 */
[----:B-----5:R-:W5:Y:S01]  /*8630*/  FENCE.VIEW.ASYNC.S ;  /* 0x00000000000073c6 */ /* 0x020f620000000000 */
[----:B------:R-:W-:Y:S05]  /*8640*/  WARPSYNC.ALL ;  /* 0x0000000000007948 */ /* 0x000fea0003800000 */
[----:B-----5:R-:W-:Y:S06]  /*8650*/  BAR.SYNC.DEFER_BLOCKING 0xd, 0x80 ;  /* 0x0342000000007b1d */ /* 0x020fec0000010000 */
.L_x_706:
[----:B------:R-:W-:-:S13]  /*8660*/  ISETP.NE.AND P0, PT, R184, 0x3, PT ;  /* 0x00000003b800780c */ /* 0x000fda0003f05270 */
[----:B------:R-:W-:Y:S05]  /*8670*/  @!P0 BRA `(.L_x_730) ;  /* 0x0000000000048947 */ /* 0x000fea0003800000 */
[----:B------:R-:W-:Y:S01]  /*8680*/  BPT.TRAP 0x1 ;  /* 0x000000040000795c */ /* 0x000fe20000300000 */
.L_x_730:
[----:B0-----:R-:W-:Y:S01]  /*8690*/  IMAD R15, R18, 0x8, R2 ;  /* 0x00000008120f7824 */ /* 0x001fe200078e0202 */
[----:B------:R-:W-:-:S04]  /*86a0*/  SHF.L.U32 R58, R23, 0x1f, RZ ;  /* 0x0000001f173a7819 */ /* 0x000fc800000006ff */
[----:B------:R0:W0:Y:S01]  /*86b0*/  SYNCS.PHASECHK.TRANS64.TRYWAIT P1, [R15+URZ+0x28c30], R58 ;  /* 0x028c303a0f0075a7 */ /* 0x000022000802017f */
[----:B------:R-:W-:Y:S05]  /*86c0*/  @!P0 BRA `(.L_x_731) ;  /* 0x0000000000048947 */ /* 0x000fea0003800000 */
[----:B------:R-:W-:Y:S01]  /*86d0*/  BPT.TRAP 0x1 ;  /* 0x000000040000795c */ /* 0x000fe20000300000 */
.L_x_731:
[C---:B--23--:R-:W-:Y:S02]  /*86e0*/  VIADD R0, R2.reuse, 0x22400 ;  /* 0x0002240002007836 */ /* 0x04cfe40000000000 */
[----:B-1--4-:R-:W-:-:S03]  /*86f0*/  VIADD R3, R2, 0x20400 ;  /* 0x0002040002037836 */ /* 0x012fc60000000000 */
[----:B------:R-:W-:Y:S02]  /*8700*/  SHF.R.U32.HI R0, RZ, 0x4, R0 ;  /* 0x00000004ff007819 */ /* 0x000fe40000011600 */
[----:B------:R-:W-:Y:S02]  /*8710*/  SHF.R.U32.HI R3, RZ, 0x4, R3 ;  /* 0x00000004ff037819 */ /* 0x000fe40000011603 */
[----:B------:R-:W-:Y:S02]  /*8720*/  LOP3.LUT R0, R0, 0x3fff, RZ, 0xc0, !PT ;  /* 0x00003fff00007812 */ /* 0x000fe400078ec0ff */
[----:B------:R-:W-:Y:S02]  /*8730*/  LOP3.LUT R3, R3, 0x3fff, RZ, 0xc0, !PT ;  /* 0x00003fff03037812 */ /* 0x000fe400078ec0ff */
[----:B------:R-:W-:Y:S01]  /*8740*/  LOP3.LUT R0, R0, 0x10000, RZ, 0xfc, !PT ;  /* 0x0001000000007812 */ /* 0x000fe200078efcff */
[----:B0-----:R-:W-:Y:S06]  /*8750*/  @P1 BRA `(.L_x_732) ;  /* 0x0000000000081947 */ /* 0x001fec0003800000 */
[----:B------:R-:W0:Y:S02]  /*8760*/  SYNCS.PHASECHK.TRANS64.TRYWAIT P1, [R15+URZ+0x28c30], R58 ;  /* 0x028c303a0f0075a7 */ /* 0x000e24000802017f */
[----:B0-----:R-:W-:Y:S05]  /*8770*/  @!P1 BRA `(.L_x_733) ;  /* 0x000000fc00c49947 */ /* 0x001fea0003800000 */
.L_x_732:
[----:B------:R-:W-:Y:S01]  /*8780*/  IMAD R10, R18, 0x200, R0 ;  /* 0x00000200120a7824 */ /* 0x000fe200078e0200 */
[----:B------:R-:W-:Y:S01]  /*8790*/  LOP3.LUT R4, R3, 0x10000, RZ, 0xfc, !PT ;  /* 0x0001000003047812 */ /* 0x000fe200078efcff */
[----:B------:R-:W-:Y:S01]  /*87a0*/  IMAD.MOV.U32 R5, RZ, RZ, 0x40000040 ;  /* 0x40000040ff057424 */ /* 0x000fe200078e00ff */
[----:B------:R-:W-:Y:S05]  /*87b0*/  WARPSYNC.ALL ;  /* 0x0000000000007948 */ /* 0x000fea0003800000 */
[----:B------:R-:W-:Y:S01]  /*87c0*/  IMAD.MOV.U32 R11, RZ, RZ, 0x40000040 ;  /* 0x40000040ff0b7424 */ /* 0x000fe200078e00ff */
[----:B------:R-:W-:Y:S01]  /*87d0*/  R2UR UR4, R4 ;  /* 0x00000000040472ca */ /* 0x000fe200000e0000 */
[----:B-----5:R-:W-:Y:S01]  /*87e0*/  WARPGROUP.ARRIVE ;  /* 0x00000000000079c5 */ /* 0x020fe20000000000 */
[----:B------:R-:W-:Y:S01]  /*87f0*/  R2UR UR5, R5 ;  /* 0x00000000050572ca */ /* 0x000fe200000e0000 */
[C---:B------:R-:W-:Y:S01]  /*8800*/  VIADD R6, R10.reuse, 0x2 ;  /* 0x000000020a067836 */ /* 0x040fe20000000000 */
[----:B------:R-:W-:Y:S01]  /*8810*/  R2UR UR6, R10 ;  /* 0x000000000a0672ca */ /* 0x000fe200000e0000 */
[----:B------:R-:W-:Y:S01]  /*8820*/  IMAD.MOV.U32 R9, RZ, RZ, 0x40000040 ;  /* 0x40000040ff097424 */ /* 0x000fe200078e00ff */
[----:B------:R-:W-:Y:S01]  /*8830*/  R2UR UR7, R11 ;  /* 0x000000000b0772ca */ /* 0x000fe200000e0000 */
[----:B------:R-:W-:Y:S01]  /*8840*/  IMAD.MOV.U32 R7, RZ, RZ, 0x40000040 ;  /* 0x40000040ff077424 */ /* 0x000fe200078e00ff */
[----:B------:R-:W-:Y:S01]  /*8850*/  IADD3 R8, R4, 0x2, RZ ;  /* 0x0000000204087810 */ /* 0x000fe20007ffe0ff */
[----:B------:R-:W-:Y:S01]  /*8860*/  VIADD R12, R10, 0x4 ;  /* 0x000000040a0c7836 */ /* 0x000fe20000000000 */
[----:B------:R-:W1:Y:S01]  /*8870*/  S2R R57, SR_TID.X ;  /* 0x0000000000397919 */ /* 0x000e620000002100 */
[----:B------:R-:W-:-:S02]  /*8880*/  IMAD.MOV.U32 R13, RZ, RZ, 0x40000040 ;  /* 0x40000040ff0d7424 */ /* 0x000fc400078e00ff */
[----:B------:R-:W-:Y:S02]  /*8890*/  VIADD R10, R10, 0x6 ;  /* 0x000000060a0a7836 */ /* 0x000fe40000000000 */
[----:B------:R-:W-:Y:S02]  /*88a0*/  IMAD.MOV.U32 R5, RZ, RZ, 0x40000040 ;  /* 0x40000040ff057424 */ /* 0x000fe400078e00ff */
[----:B------:R-:W-:Y:S02]  /*88b0*/  IMAD.MOV.U32 R11, RZ, RZ, 0x40000040 ;  /* 0x40000040ff0b7424 */ /* 0x000fe400078e00ff */
[----:B------:R-:W-:Y:S01]  /*88c0*/  HGMMA.64x64x16.F32 R24, gdesc[UR4], RZ, !UPT, gsb0 ;  /* 0x00e00000041879f0 */ /* 0x000fe2000c0008ff */
[----:B------:R-:W-:Y:S02]  /*88d0*/  R2UR UR4, R8 ;  /* 0x00000000080472ca */ /* 0x000fe400000e0000 */
[----:B------:R-:W-:Y:S02]  /*88e0*/  R2UR UR5, R9 ;  /* 0x00000000090572ca */ /* 0x000fe400000e0000 */
[----:B------:R-:W-:Y:S01]  /*88f0*/  R2UR UR6, R6 ;  /* 0x00000000060672ca */ /* 0x000fe200000e0000 */
[----:B------:R-:W-:Y:S01]  /*8900*/  VIADD R6, R4, 0x4 ;  /* 0x0000000404067836 */ /* 0x000fe20000000000 */
[----:B------:R-:W-:Y:S01]  /*8910*/  R2UR UR7, R7 ;  /* 0x00000000070772ca */ /* 0x000fe200000e0000 */
[----:B------:R-:W-:-:S02]  /*8920*/  IMAD.MOV.U32 R7, RZ, RZ, 0x40000040 ;  /* 0x40000040ff077424 */ /* 0x000fc400078e00ff */
[----:B------:R-:W-:Y:S01]  /*8930*/  VIADD R4, R4, 0x6 ;  /* 0x0000000604047836 */ /* 0x000fe20000000000 */
[----:B-1----:R-:W-:Y:S01]  /*8940*/  LOP3.LUT R57, R57, 0x7f, RZ, 0xc0, !PT ;  /* 0x0000007f39397812 */ /* 0x002fe200078ec0ff */
[----:B------:R-:W-:Y:S02]  /*8950*/  WARPGROUP.DEPBAR.LE gsb0, 0x0 ;  /* 0x00008000000079c5 */ /* 0x000fe40000010000 */
[----:B------:R-:W-:-:S06]  /*8960*/  WARPGROUP.ARRIVE ;  /* 0x00000000000079c5 */ /* 0x000fcc0000000000 */
[----:B------:R-:W-:Y:S01]  /*8970*/  HGMMA.64x64x16.F32 R24, gdesc[UR4], R24, gsb0 ;  /* 0x00e00000041879f0 */ /* 0x000fe20008000818 */
[----:B------:R-:W-:Y:S02]  /*8980*/  R2UR UR4, R6 ;  /* 0x00000000060472ca */ /* 0x000fe400000e0000 */
[----:B------:R-:W-:Y:S02]  /*8990*/  R2UR UR5, R7 ;  /* 0x00000000070572ca */ /* 0x000fe400000e0000 */
[----:B------:R-:W-:Y:S02]  /*89a0*/  R2UR UR6, R12 ;  /* 0x000000000c0672ca */ /* 0x000fe400000e0000 */
[----:B------:R-:W-:Y:S01]  /*89b0*/  R2UR UR7, R13 ;  /* 0x000000000d0772ca */ /* 0x000fe200000e0000 */
[----:B------:R-:W-:Y:S02]  /*89c0*/  WARPGROUP.DEPBAR.LE gsb0, 0x0 ;  /* 0x00008000000079c5 */ /* 0x000fe40000010000 */
[----:B------:R-:W-:-:S10]  /*89d0*/  WARPGROUP.ARRIVE ;  /* 0x00000000000079c5 */ /* 0x000fd40000000000 */
[----:B------:R-:W-:Y:S01]  /*89e0*/  HGMMA.64x64x16.F32 R24, gdesc[UR4], R24, gsb0 ;  /* 0x00e00000041879f0 */ /* 0x000fe20008000818 */
[----:B------:R-:W-:Y:S02]  /*89f0*/  R2UR UR4, R4 ;  /* 0x00000000040472ca */ /* 0x000fe400000e0000 */
[----:B------:R-:W-:Y:S02]  /*8a00*/  R2UR UR5, R5 ;  /* 0x00000000050572ca */ /* 0x000fe400000e0000 */
[----:B------:R-:W-:Y:S01]  /*8a10*/  R2UR UR6, R10 ;  /* 0x000000000a0672ca */ /* 0x000fe200000e0000 */
[----:B------:R-:W-:Y:S01]  /*8a20*/  IMAD R10, R181, -0x40, R168 ;  /* 0xffffffc0b50a7824 */ /* 0x000fe200078e02a8 */
[----:B------:R-:W-:-:S04]  /*8a30*/  R2UR UR7, R11 ;  /* 0x000000000b0772ca */ /* 0x000fc800000e0000 */
[----:B------:R-:W-:-:S04]  /*8a40*/  IADD3 R10, -R193, 0x40, R10 ;  /* 0x00000040c10a7810 */ /* 0x000fc80007ffe10a */
[C---:B------:R-:W-:Y:S02]  /*8a50*/  ISETP.GT.AND P1, PT, R10.reuse, RZ, PT ;  /* 0x000000ff0a00720c */ /* 0x040fe40003f24270 */
[C---:B------:R-:W-:Y:S02]  /*8a60*/  ISETP.GT.AND P2, PT, R10.reuse, 0x1, PT ;  /* 0x000000010a00780c */ /* 0x040fe40003f44270 */
[C---:B------:R-:W-:Y:S02]  /*8a70*/  ISETP.GT.AND P3, PT, R10.reuse, 0x8, PT ;  /* 0x000000080a00780c */ /* 0x040fe40003f64270 */
[C---:B------:R-:W-:Y:S02]  /*8a80*/  ISETP.GT.AND P4, PT, R10.reuse, 0x9, PT ;  /* 0x000000090a00780c */ /* 0x040fe40003f84270 */
[C---:B------:R-:W-:Y:S02]  /*8a90*/  ISETP.GT.AND P5, PT, R10.reuse, 0x10, PT ;  /* 0x000000100a00780c */ /* 0x040fe40003fa4270 */
[----:B------:R-:W-:Y:S01]  /*8aa0*/  ISETP.GT.AND P6, PT, R10, 0x11, PT ;  /* 0x000000110a00780c */ /* 0x000fe20003fc4270 */
[----:B------:R-:W-:-:S02]  /*8ab0*/  WARPGROUP.DEPBAR.LE gsb0, 0x0 ;  /* 0x00008000000079c5 */ /* 0x000fc40000010000 */
[----:B------:R-:W-:-:S06]  /*8ac0*/  WARPGROUP.ARRIVE ;  /* 0x00000000000079c5 */ /* 0x000fcc0000000000 */
[----:B------:R-:W-:Y:S01]  /*8ad0*/  HGMMA.64x64x16.F32 R24, gdesc[UR4], R24, gsb0 ;  /* 0x00e00000041879f0 */ /* 0x000fe20008000818 */
[----:B------:R-:W-:Y:S01]  /*8ae0*/  ULDC UR4, c[0x0][0x9d8] ;  /* 0x0002760000047ab9 */ /* 0x000fe20000000800 */
[----:B------:R-:W-:Y:S02]  /*8af0*/  ULDC UR5, c[0x0][0x988] ;  /* 0x0002620000057ab9 */ /* 0x000fe40000000800 */
[----:B------:R-:W-:Y:S01]  /*8b00*/  IMAD.U32 R13, RZ, RZ, UR5 ;  /* 0x00000005ff0d7e24 */ /* 0x000fe2000f8e00ff */
[----:B------:R-:W-:Y:S02]  /*8b10*/  WARPGROUP.DEPBAR.LE gsb0, 0x0 ;  /* 0x00008000000079c5 */ /* 0x000fe40000010000 */
        /* <DEDUP_REMOVED lines=23> */
[----:B-1----:R-:W-:Y:S01]  /*8c90*/  FSEL R24, R24, -INF , P1 ;  /* 0xff80000018187808 */ /* 0x002fe20000800000 */
[----:B------:R-:W-:Y:S01]  /*8ca0*/  FMUL.FTZ R48, R48, UR4 ;  /* 0x0000000430307c20 */ /* 0x000fe20008410000 */
[----:B------:R-:W-:Y:S01]  /*8cb0*/  FMUL.FTZ R42, R42, UR4 ;  /* 0x000000042a2a7c20 */ /* 0x000fe20008410000 */
[----:B------:R-:W-:Y:S01]  /*8cc0*/  FMUL.FTZ R49, R49, UR4 ;  /* 0x0000000431317c20 */ /* 0x000fe20008410000 */
[----:B------:R-:W-:Y:S01]  /*8cd0*/  FMUL.FTZ R43, R43, UR4 ;  /* 0x000000042b2b7c20 */ /* 0x000fe20008410000 */
[----:B------:R-:W-:Y:S01]  /*8ce0*/  FMUL.FTZ R52, R52, UR4 ;  /* 0x0000000434347c20 */ /* 0x000fe20008410000 */
[----:B------:R-:W-:Y:S01]  /*8cf0*/  FMUL.FTZ R53, R53, UR4 ;  /* 0x0000000435357c20 */ /* 0x000fe20008410000 */
[----:B------:R-:W1:Y:S01]  /*8d00*/  MUFU.TANH R29, R29 ;  /* 0x0000001d001d7308 */ /* 0x000e620000002400 */
[----:B--2---:R-:W-:Y:S01]  /*8d10*/  FSEL R25, R25, -INF , P2 ;  /* 0xff80000019197808 */ /* 0x004fe20001000000 */
[----:B------:R-:W-:Y:S01]  /*8d20*/  FMUL.FTZ R46, R46, UR4 ;  /* 0x000000042e2e7c20 */ /* 0x000fe20008410000 */
[----:B------:R-:W-:Y:S01]  /*8d30*/  FMUL.FTZ R47, R47, UR4 ;  /* 0x000000042f2f7c20 */ /* 0x000fe20008410000 */
[----:B------:R-:W-:Y:S01]  /*8d40*/  FMUL.FTZ R50, R50, UR4 ;  /* 0x0000000432327c20 */ /* 0x000fe20008410000 */
[----:B------:R-:W-:Y:S01]  /*8d50*/  FMNMX.FTZ R3, R24, R25, !PT ;  /* 0x0000001918037209 */ /* 0x000fe20007810000 */
[----:B------:R-:W-:Y:S01]  /*8d60*/  FMUL.FTZ R51, R51, UR4 ;  /* 0x0000000433337c20 */ /* 0x000fe20008410000 */
[----:B------:R-:W-:Y:S01]  /*8d70*/  FMUL.FTZ R54, R54, UR4 ;  /* 0x0000000436367c20 */ /* 0x000fe20008410000 */
[----:B------:R-:W2:Y:S01]  /*8d80*/  MUFU.TANH R32, R32 ;  /* 0x0000002000207308 */ /* 0x000ea20000002400 */
[----:B---3--:R-:W-:Y:S01]  /*8d90*/  FSEL R28, R28, -INF , P3 ;  /* 0xff8000001c1c7808 */ /* 0x008fe20001800000 */
[----:B------:R-:W-:-:S03]  /*8da0*/  FMUL.FTZ R55, R55, UR4 ;  /* 0x0000000437377c20 */ /* 0x000fc60008410000 */
[----:B------:R-:W-:-:S03]  /*8db0*/  FMNMX.FTZ R3, R28, R3, !PT ;  /* 0x000000031c037209 */ /* 0x000fc60007810000 */
[----:B------:R-:W3:Y:S01]  /*8dc0*/  MUFU.TANH R26, R26 ;  /* 0x0000001a001a7308 */ /* 0x000ee20000002400 */
[----:B-1----:R-:W-:-:S04]  /*8dd0*/  FSEL R14, R29, -INF , P4 ;  /* 0xff8000001d0e7808 */ /* 0x002fc80002000000 */
[----:B------:R-:W-:-:S03]  /*8de0*/  FMNMX.FTZ R3, R14, R3, !PT ;  /* 0x000000030e037209 */ /* 0x000fc60007810000 */
[----:B------:R-:W1:Y:S01]  /*8df0*/  MUFU.TANH R33, R33 ;  /* 0x0000002100217308 */ /* 0x000e620000002400 */
[----:B--2---:R-:W-:-:S04]  /*8e00*/  FSEL R32, R32, -INF , P5 ;  /* 0xff80000020207808 */ /* 0x004fc80002800000 */
[----:B------:R-:W-:-:S03]  /*8e10*/  FMNMX.FTZ R3, R32, R3, !PT ;  /* 0x0000000320037209 */ /* 0x000fc60007810000 */
[----:B------:R-:W2:Y:S01]  /*8e20*/  MUFU.TANH R27, R27 ;  /* 0x0000001b001b7308 */ /* 0x000ea20000002400 */
[----:B---3--:R-:W-:Y:S02]  /*8e30*/  FSEL R26, R26, -INF , P1 ;  /* 0xff8000001a1a7808 */ /* 0x008fe40000800000 */
[----:B------:R-:W-:-:S05]  /*8e40*/  ISETP.GT.AND P1, PT, R10, 0x18, PT ;  /* 0x000000180a00780c */ /* 0x000fca0003f24270 */
[----:B------:R-:W3:Y:S01]  /*8e50*/  MUFU.TANH R36, R36 ;  /* 0x0000002400247308 */ /* 0x000ee20000002400 */
[----:B-1----:R-:W-:-:S04]  /*8e60*/  FSEL R60, R33, -INF , P6 ;  /* 0xff800000213c7808 */ /* 0x002fc80003000000 */
[----:B------:R-:W-:-:S03]  /*8e70*/  FMNMX.FTZ R3, R60, R3, !PT ;  /* 0x000000033c037209 */ /* 0x000fc60007810000 */
[----:B------:R-:W1:Y:S01]  /*8e80*/  MUFU.TANH R30, R30 ;  /* 0x0000001e001e7308 */ /* 0x000e620000002400 */
[----:B--2---:R-:W-:Y:S02]  /*8e90*/  FSEL R27, R27, -INF , P2 ;  /* 0xff8000001b1b7808 */ /* 0x004fe40001000000 */
[----:B------:R-:W-:-:S05]  /*8ea0*/  ISETP.GT.AND P2, PT, R10, 0x19, PT ;  /* 0x000000190a00780c */ /* 0x000fca0003f44270 */
[----:B------:R-:W2:Y:S01]  /*8eb0*/  MUFU.TANH R37, R37 ;  /* 0x0000002500257308 */ /* 0x000ea20000002400 */
[----:B---3--:R-:W-:-:S04]  /*8ec0*/  FSEL R62, R36, -INF , P1 ;  /* 0xff800000243e7808 */ /* 0x008fc80000800000 */
[----:B------:R-:W-:-:S03]  /*8ed0*/  FMNMX.FTZ R3, R62, R3, !PT ;  /* 0x000000033e037209 */ /* 0x000fc60007810000 */
[----:B------:R-:W3:Y:S01]  /*8ee0*/  MUFU.TANH R31, R31 ;  /* 0x0000001f001f7308 */ /* 0x000ee20000002400 */
[----:B-1----:R-:W-:Y:S02]  /*8ef0*/  FSEL R30, R30, -INF , P3 ;  /* 0xff8000001e1e7808 */ /* 0x002fe40001800000 */
[----:B------:R-:W-:-:S05]  /*8f00*/  ISETP.GT.AND P3, PT, R10, 0x20, PT ;  /* 0x000000200a00780c */ /* 0x000fca0003f64270 */
        /* <DEDUP_REMOVED lines=45> */
[----:B------:R-:W-:Y:S01]  /*91e0*/  MUFU.TANH R47, R47 ;  /* 0x0000002f002f7308 */ /* 0x000fe20000002400 */
[----:B--2---:R-:W-:-:S04]  /*91f0*/  FSEL R78, R53, -INF , P4 ;  /* 0xff800000354e7808 */ /* 0x004fc80002000000 */
[----:B------:R-:W-:-:S03]  /*9200*/  FMNMX.FTZ R10, R78, R3, !PT ;  /* 0x000000034e0a7209 */ /* 0x000fc60007810000 */
[----:B------:R-:W1:Y:S01]  /*9210*/  MUFU.TANH R50, R50 ;  /* 0x0000003200327308 */ /* 0x000e620000002400 */
[----:B---3--:R-:W-:Y:S01]  /*9220*/  FSEL R46, R46, -INF , P5 ;  /* 0xff8000002e2e7808 */ /* 0x008fe20002800000 */
[----:B------:R-:W2:Y:S06]  /*9230*/  SHFL.BFLY PT, R3, R10, 0x2, 0x1f ;  /* 0x0c401f000a037f89 */ /* 0x000eac00000e0000 */
[----:B------:R-:W-:Y:S08]  /*9240*/  MUFU.TANH R51, R51 ;  /* 0x0000003300337308 */ /* 0x000ff00000002400 */
[----:B------:R-:W3:Y:S01]  /*9250*/  MUFU.TANH R54, R54 ;  /* 0x0000003600367308 */ /* 0x000ee20000002400 */
[----:B-1----:R-:W-:-:S07]  /*9260*/  FSEL R50, R50, -INF , P1 ;  /* 0xff80000032327808 */ /* 0x002fce0000800000 */
[----:B------:R-:W1:Y:S01]  /*9270*/  MUFU.TANH R55, R55 ;  /* 0x0000003700377308 */ /* 0x000e620000002400 */
[----:B--2---:R-:W-:Y:S02]  /*9280*/  FMNMX.FTZ R12, R10, R3, !PT ;  /* 0x000000030a0c7209 */ /* 0x004fe40007810000 */
[----:B------:R-:W-:-:S03]  /*9290*/  FMNMX.FTZ R3, R26, R27, !PT ;  /* 0x0000001b1a037209 */ /* 0x000fc60007810000 */
[----:B------:R-:W2:Y:S01]  /*92a0*/  SHFL.BFLY PT, R11, R12, 0x1, 0x1f ;  /* 0x0c201f000c0b7f89 */ /* 0x000ea200000e0000 */
[----:B------:R-:W-:Y:S02]  /*92b0*/  FMNMX.FTZ R3, R30, R3, !PT ;  /* 0x000000031e037209 */ /* 0x000fe40007810000 */
[----:B---3--:R-:W-:Y:S02]  /*92c0*/  FSEL R54, R54, -INF , P3 ;  /* 0xff80000036367808 */ /* 0x008fe40001800000 */
[----:B------:R-:W-:-:S04]  /*92d0*/  FMNMX.FTZ R3, R20, R3, !PT ;  /* 0x0000000314037209 */ /* 0x000fc80007810000 */
[----:B------:R-:W-:Y:S02]  /*92e0*/  FMNMX.FTZ R3, R34, R3, !PT ;  /* 0x0000000322037209 */ /* 0x000fe40007810000 */
[----:B-1----:R-:W-:Y:S02]  /*92f0*/  FSEL R76, R55, -INF , P4 ;  /* 0xff800000374c7808 */ /* 0x002fe40002000000 */
[----:B------:R-:W-:-:S04]  /*9300*/  FMNMX.FTZ R3, R36, R3, !PT ;  /* 0x0000000324037209 */ /* 0x000fc80007810000 */
[----:B------:R-:W-:-:S04]  /*9310*/  FMNMX.FTZ R3, R38, R3, !PT ;  /* 0x0000000326037209 */ /* 0x000fc80007810000 */
[----:B------:R-:W-:Y:S02]  /*9320*/  FMNMX.FTZ R3, R40, R3, !PT ;  /* 0x0000000328037209 */ /* 0x000fe40007810000 */
[----:B--2---:R-:W-:Y:S02]  /*9330*/  FMNMX.FTZ R12, R12, R11, !PT ;  /* 0x0000000b0c0c7209 */ /* 0x004fe40007810000 */
[----:B------:R-:W-:Y:S02]  /*9340*/  FMNMX.FTZ R3, R42, R3, !PT ;  /* 0x000000032a037209 */ /* 0x000fe40007810000 */
[C---:B------:R-:W-:Y:S01]  /*9350*/  FSETP.NEU.FTZ.AND P5, PT, R12.reuse, -INF , PT ;  /* 0xff8000000c00780b */ /* 0x040fe20003fbd000 */
[----:B------:R-:W-:Y:S01]  /*9360*/  FMUL.FTZ R10, R12, R13 ;  /* 0x0000000d0c0a7220 */ /* 0x000fe20000410000 */
[----:B------:R-:W-:-:S04]  /*9370*/  FMNMX.FTZ R3, R44, R3, !PT ;  /* 0x000000032c037209 */ /* 0x000fc80007810000 */
[----:B------:R-:W-:Y:S02]  /*9380*/  FSEL R21, R10, RZ, P5 ;  /* 0x000000ff0a157208 */ /* 0x000fe40002800000 */
[----:B------:R-:W-:Y:S02]  /*9390*/  FSEL R10, R47, -INF , P6 ;  /* 0xff8000002f0a7808 */ /* 0x000fe40003000000 */
[----:B------:R-:W-:Y:S01]  /*93a0*/  FMNMX.FTZ R3, R46, R3, !PT ;  /* 0x000000032e037209 */ /* 0x000fe20007810000 */
[-CC-:B------:R-:W-:Y:S01]  /*93b0*/  FFMA.FTZ R11, R24, R13.reuse, -R21.reuse ;  /* 0x0000000d180b7223 */ /* 0x180fe20000010815 */
[----:B------:R-:W-:Y:S01]  /*93c0*/  FSEL R24, R51, -INF , P2 ;  /* 0xff80000033187808 */ /* 0x000fe20001000000 */
[--C-:B------:R-:W-:Y:S01]  /*93d0*/  FFMA.FTZ R29, R14, R13, -R21.reuse ;  /* 0x0000000d0e1d7223 */ /* 0x100fe20000010815 */
[----:B------:R-:W-:Y:S01]  /*93e0*/  FMNMX.FTZ R3, R10, R3, !PT ;  /* 0x000000030a037209 */ /* 0x000fe20007810000 */
[----:B------:R-:W-:Y:S01]  /*93f0*/  MUFU.EX2 R152, R11 ;  /* 0x0000000b00987308 */ /* 0x000fe20000000800 */
[-CC-:B------:R-:W-:Y:S01]  /*9400*/  FFMA.FTZ R25, R25, R13.reuse, -R21.reuse ;  /* 0x0000000d19197223 */ /* 0x180fe20000010815 */
[--C-:B------:R-:W-:Y:S01]  /*9410*/  FFMA.FTZ R28, R28, R13, -R21.reuse ;  /* 0x0000000d1c1c7223 */ /* 0x100fe20000010815 */
[----:B------:R-:W-:Y:S01]  /*9420*/  FMNMX.FTZ R3, R50, R3, !PT ;  /* 0x0000000332037209 */ /* 0x000fe20007810000 */
[-CC-:B------:R-:W-:Y:S01]  /*9430*/  FFMA.FTZ R32, R32, R13.reuse, -R21.reuse ;  /* 0x0000000d20207223 */ /* 0x180fe20000010815 */
[-CC-:B------:R-:W-:Y:S01]  /*9440*/  FFMA.FTZ R60, R60, R13.reuse, -R21.reuse ;  /* 0x0000000d3c3c7223 */ /* 0x180fe20000010815 */
        /* <DEDUP_REMOVED lines=12> */
[-CC-:B------:R-:W-:Y:S01]  /*9510*/  FFMA.FTZ R74, R74, R13.reuse, -R21.reuse ;  /* 0x0000000d4a4a7223 */ /* 0x180fe20000010815 */
[-CC-:B------:R-:W-:Y:S01]  /*9520*/  FFMA.FTZ R52, R52, R13.reuse, -R21.reuse ;  /* 0x0000000d34347223 */ /* 0x180fe20000010815 */
[----:B------:R-:W1:Y:S01]  /*9530*/  SHFL.BFLY PT, R14, R3, 0x2, 0x1f ;  /* 0x0c401f00030e7f89 */ /* 0x000e6200000e0000 */
[----:B------:R-:W-:-:S03]  /*9540*/  FFMA.FTZ R21, R78, R13, -R21 ;  /* 0x0000000d4e157223 */ /* 0x000fc60000010815 */
[----:B------:R-:W2:Y:S08]  /*9550*/  MUFU.EX2 R29, R29 ;  /* 0x0000001d001d7308 */ /* 0x000eb00000000800 */
[----:B------:R-:W-:Y:S08]  /*9560*/  MUFU.EX2 R32, R32 ;  /* 0x0000002000207308 */ /* 0x000ff00000000800 */
[----:B------:R-:W3:Y:S01]  /*9570*/  MUFU.EX2 R31, R60 ;  /* 0x0000003c001f7308 */ /* 0x000ee20000000800 */
[----:B--2---:R-:W-:-:S02]  /*9580*/  F2FP.F16.F32.PACK_AB R154, R29, R28 ;  /* 0x0000001c1d9a723e */ /* 0x004fc400000000ff */
[----:B-1----:R-:W-:-:S05]  /*9590*/  FMNMX.FTZ R11, R3, R14, !PT ;  /* 0x0000000e030b7209 */ /* 0x002fca0007810000 */
[----:B------:R-:W-:Y:S01]  /*95a0*/  MUFU.EX2 R62, R62 ;  /* 0x0000003e003e7308 */ /* 0x000fe20000000800 */
[----:B------:R-:W1:Y:S07]  /*95b0*/  SHFL.BFLY PT, R14, R11, 0x1, 0x1f ;  /* 0x0c201f000b0e7f89 */ /* 0x000e6e00000e0000 */
[----:B------:R-:W2:Y:S01]  /*95c0*/  MUFU.EX2 R33, R64 ;  /* 0x0000004000217308 */ /* 0x000ea20000000800 */
[----:B---3--:R-:W-:-:S07]  /*95d0*/  F2FP.F16.F32.PACK_AB R156, R31, R32 ;  /* 0x000000201f9c723e */ /* 0x008fce00000000ff */
[----:B------:R-:W-:Y:S08]  /*95e0*/  MUFU.EX2 R66, R66 ;  /* 0x0000004200427308 */ /* 0x000ff00000000800 */
[----:B------:R-:W3:Y:S01]  /*95f0*/  MUFU.EX2 R35, R68 ;  /* 0x0000004400237308 */ /* 0x000ee20000000800 */
[----:B-1----:R-:W-:Y:S02]  /*9600*/  FMNMX.FTZ R14, R11, R14, !PT ;  /* 0x0000000e0b0e7209 */ /* 0x002fe40007810000 */
[----:B--2---:R-:W-:-:S02]  /*9610*/  F2FP.F16.F32.PACK_AB R158, R33, R62 ;  /* 0x0000003e219e723e */ /* 0x004fc400000000ff */
[C---:B------:R-:W-:Y:S01]  /*9620*/  FSETP.NEU.FTZ.AND P1, PT, R14.reuse, -INF , PT ;  /* 0xff8000000e00780b */ /* 0x040fe20003f3d000 */
[-C--:B------:R-:W-:Y:S02]  /*9630*/  FMUL.FTZ R3, R14, R13.reuse ;  /* 0x0000000d0e037220 */ /* 0x080fe40000410000 */
[----:B------:R-:W-:Y:S03]  /*9640*/  MUFU.EX2 R70, R70 ;  /* 0x0000004600467308 */ /* 0x000fe60000000800 */
[----:B------:R-:W-:Y:S01]  /*9650*/  FSEL R39, R3, RZ, P1 ;  /* 0x000000ff03277208 */ /* 0x000fe20000800000 */
[----:B------:R-:W-:Y:S01]  /*9660*/  FADD.FTZ R3, R152, R25 ;  /* 0x0000001998037221 */ /* 0x000fe20000010000 */
[----:B------:R-:W-:Y:S02]  /*9670*/  ISETP.NE.AND P1, PT, R57, RZ, PT ;  /* 0x000000ff3900720c */ /* 0x000fe40003f25270 */
[----:B------:R-:W-:Y:S01]  /*9680*/  F2FP.F16.F32.PACK_AB R152, R25, R152 ;  /* 0x000000981998723e */ /* 0x000fe200000000ff */
[-CC-:B------:R-:W-:Y:S01]  /*9690*/  FFMA.FTZ R26, R26, R13.reuse, -R39.reuse ;  /* 0x0000000d1a1a7223 */ /* 0x180fe20000010827 */
[-CC-:B------:R-:W-:Y:S01]  /*96a0*/  FFMA.FTZ R27, R27, R13.reuse, -R39.reuse ;  /* 0x0000000d1b1b7223 */ /* 0x180fe20000010827 */
[-CC-:B------:R-:W-:Y:S01]  /*96b0*/  FFMA.FTZ R30, R30, R13.reuse, -R39.reuse ;  /* 0x0000000d1e1e7223 */ /* 0x180fe20000010827 */
[-CC-:B------:R-:W-:Y:S01]  /*96c0*/  FFMA.FTZ R20, R20, R13.reuse, -R39.reuse ;  /* 0x0000000d14147223 */ /* 0x180fe20000010827 */
[-CC-:B------:R-:W-:Y:S01]  /*96d0*/  FFMA.FTZ R34, R34, R13.reuse, -R39.reuse ;  /* 0x0000000d22227223 */ /* 0x180fe20000010827 */
[-CC-:B------:R-:W-:Y:S01]  /*96e0*/  FFMA.FTZ R36, R36, R13.reuse, -R39.reuse ;  /* 0x0000000d24247223 */ /* 0x180fe20000010827 */
        /* <DEDUP_REMOVED lines=8> */
[----:B------:R-:W1:Y:S01]  /*9770*/  MUFU.EX2 R27, R27 ;  /* 0x0000001b001b7308 */ /* 0x000e620000000800 */
[-CC-:B------:R-:W-:Y:S01]  /*9780*/  FFMA.FTZ R24, R24, R13.reuse, -R39.reuse ;  /* 0x0000000d18187223 */ /* 0x180fe20000010827 */
[-CC-:B------:R-:W-:Y:S01]  /*9790*/  FFMA.FTZ R54, R54, R13.reuse, -R39.reuse ;  /* 0x0000000d36367223 */ /* 0x180fe20000010827 */
[----:B------:R-:W-:Y:S01]  /*97a0*/  FFMA.FTZ R39, R76, R13, -R39 ;  /* 0x0000000d4c277223 */ /* 0x000fe20000010827 */
[----:B---3--:R-:W-:-:S04]  /*97b0*/  F2FP.F16.F32.PACK_AB R160, R35, R66 ;  /* 0x0000004223a0723e */ /* 0x008fc800000000ff */
[----:B------:R-:W2:Y:S08]  /*97c0*/  MUFU.EX2 R30, R30 ;  /* 0x0000001e001e7308 */ /* 0x000eb00000000800 */
[----:B------:R3:W4:Y:S01]  /*97d0*/  MUFU.EX2 R155, R20 ;  /* 0x00000014009b7308 */ /* 0x0007220000000800 */
[----:B-1----:R-:W-:-:S07]  /*97e0*/  F2FP.F16.F32.PACK_AB R153, R27, R26 ;  /* 0x0000001a1b99723e */ /* 0x002fce00000000ff */
[----:B------:R-:W1:Y:S01]  /*97f0*/  MUFU.EX2 R34, R34 ;  /* 0x0000002200227308 */ /* 0x000e620000000800 */
[----:B---3--:R-:W-:Y:S01]  /*9800*/  FADD.FTZ R20, R28, R3 ;  /* 0x000000031c147221 */ /* 0x008fe20000010000 */
[----:B------:R-:W-:-:S03]  /*9810*/  FADD.FTZ R3, R26, R27 ;  /* 0x0000001b1a037221 */ /* 0x000fc60000010000 */
[----:B------:R-:W-:Y:S01]  /*9820*/  FADD.FTZ R41, R29, R20 ;  /* 0x000000141d297221 */ /* 0x000fe20000010000 */
[----:B--2---:R-:W-:Y:S01]  /*9830*/  FADD.FTZ R20, R30, R3 ;  /* 0x000000031e147221 */ /* 0x004fe20000010000 */
[----:B------:R-:W-:Y:S01]  /*9840*/  @!P1 VIADD R3, R15, 0x28c40 ;  /* 0x00028c400f039836 */ /* 0x000fe20000000000 */
[----:B------:R2:W3:Y:S02]  /*9850*/  MUFU.EX2 R157, R36 ;  /* 0x00000024009d7308 */ /* 0x0004e40000000800 */
[C---:B----4-:R-:W-:Y:S01]  /*9860*/  FADD.FTZ R43, R155.reuse, R20 ;  /* 0x000000149b2b7221 */ /* 0x050fe20000010000 */
[----:B------:R-:W-:Y:S02]  /*9870*/  F2FP.F16.F32.PACK_AB R155, R155, R30 ;  /* 0x0000001e9b9b723e */ /* 0x000fe400000000ff */
[----:B------:R-:W-:-:S03]  /*9880*/  @!P1 PRMT R3, RZ, 0x654, R3 ;  /* 0x00000654ff039816 */ /* 0x000fc60000000003 */
[----:B------:R-:W4:Y:S01]  /*9890*/  MUFU.EX2 R38, R38 ;  /* 0x0000002600267308 */ /* 0x000f220000000800 */
[----:B--2---:R-:W-:Y:S01]  /*98a0*/  FADD.FTZ R36, R32, R41 ;  /* 0x0000002920247221 */ /* 0x004fe20000010000 */
[----:B------:R3:W-:Y:S01]  /*98b0*/  @!P1 SYNCS.ARRIVE.TRANS64.RED.A1T0 RZ, [R3+URZ], RZ ;  /* 0x000000ff03ff99a7 */ /* 0x0007e2000810043f */
[----:B------:R-:W-:Y:S02]  /*98c0*/  BAR.SYNC.DEFER_BLOCKING 0xf, 0x100 ;  /* 0x03c4000000007b1d */ /* 0x000fe40000010000 */
[----:B------:R-:W-:-:S04]  /*98d0*/  FADD.FTZ R45, R31, R36 ;  /* 0x000000241f2d7221 */ /* 0x000fc80000010000 */
[----:B------:R-:W2:Y:S01]  /*98e0*/  MUFU.EX2 R159, R40 ;  /* 0x00000028009f7308 */ /* 0x000ea20000000800 */
[----:B------:R-:W-:-:S07]  /*98f0*/  FADD.FTZ R20, R62, R45 ;  /* 0x0000002d3e147221 */ /* 0x000fce0000010000 */
[----:B------:R-:W0:Y:S08]  /*9900*/  MUFU.EX2 R42, R42 ;  /* 0x0000002a002a7308 */ /* 0x000e300000000800 */
[----:B------:R1:W-:Y:S01]  /*9910*/  MUFU.EX2 R163, R10 ;  /* 0x0000000a00a37308 */ /* 0x0003e20000000800 */
[----:B------:R0:W-:Y:S07]  /*9920*/  STSM.16.M88.4 [R195+0x26800], R152 ;  /* 0x02680098c3007844 */ /* 0x0001ee0000000200 */
[----:B------:R-:W0:Y:S01]  /*9930*/  MUFU.EX2 R161, R44 ;  /* 0x0000002c00a17308 */ /* 0x000e220000000800 */
[----:B-1----:R-:W-:Y:S01]  /*9940*/  FADD.FTZ R10, R34, R43 ;  /* 0x0000002b220a7221 */ /* 0x002fe20000010000 */
[----:B------:R-:W-:-:S03]  /*9950*/  FADD.FTZ R43, R33, R20 ;  /* 0x00000014212b7221 */ /* 0x000fc60000010000 */
[C---:B---3--:R-:W-:Y:S01]  /*9960*/  FADD.FTZ R3, R157.reuse, R10 ;  /* 0x0000000a9d037221 */ /* 0x048fe20000010000 */
[----:B------:R-:W-:Y:S01]  /*9970*/  FADD.FTZ R20, R66, R43 ;  /* 0x0000002b42147221 */ /* 0x000fe20000010000 */
[----:B------:R-:W-:Y:S01]  /*9980*/  F2FP.F16.F32.PACK_AB R157, R157, R34 ;  /* 0x000000229d9d723e */ /* 0x000fe200000000ff */
[----:B------:R-:W1:Y:S01]  /*9990*/  MUFU.EX2 R46, R46 ;  /* 0x0000002e002e7308 */ /* 0x000e620000000800 */
[----:B----4-:R-:W-:Y:S01]  /*99a0*/  FADD.FTZ R10, R38, R3 ;  /* 0x00000003260a7221 */ /* 0x010fe20000010000 */
[----:B------:R-:W-:-:S03]  /*99b0*/  FADD.FTZ R25, R35, R20 ;  /* 0x0000001423197221 */ /* 0x000fc60000010000 */
[C---:B--2---:R-:W-:Y:S01]  /*99c0*/  FADD.FTZ R3, R159.reuse, R10 ;  /* 0x0000000a9f037221 */ /* 0x044fe20000010000 */
[----:B------:R-:W-:Y:S01]  /*99d0*/  FADD.FTZ R20, R70, R25 ;  /* 0x0000001946147221 */ /* 0x000fe20000010000 */
[----:B------:R-:W-:Y:S01]  /*99e0*/  F2FP.F16.F32.PACK_AB R159, R159, R38 ;  /* 0x000000269f9f723e */ /* 0x000fe200000000ff */
[----:B------:R-:W2:Y:S01]  /*99f0*/  MUFU.EX2 R37, R72 ;  /* 0x0000004800257308 */ /* 0x000ea20000000800 */
[----:B0-----:R-:W-:-:S03]  /*9a00*/  FADD.FTZ R10, R42, R3 ;  /* 0x000000032a0a7221 */ /* 0x001fc60000010000 */
[----:B------:R0:W-:Y:S01]  /*9a10*/  STSM.16.M88.4 [R196], R156 ;  /* 0x0000009cc4007844 */ /* 0x0001e20000000200 */
[C---:B------:R-:W-:Y:S01]  /*9a20*/  FADD.FTZ R3, R161.reuse, R10 ;  /* 0x0000000aa1037221 */ /* 0x040fe20000010000 */
[----:B------:R-:W-:Y:S02]  /*9a30*/  F2FP.F16.F32.PACK_AB R161, R161, R42 ;  /* 0x0000002aa1a1723e */ /* 0x000fe400000000ff */
[----:B------:R-:W-:Y:S01]  /*9a40*/  MUFU.EX2 R48, R48 ;  /* 0x0000003000307308 */ /* 0x000fe20000000800 */
[----:B-1----:R-:W-:-:S04]  /*9a50*/  FADD.FTZ R10, R46, R3 ;  /* 0x000000032e0a7221 */ /* 0x002fc80000010000 */
[C---:B------:R-:W-:Y:S01]  /*9a60*/  FADD.FTZ R3, R163.reuse, R10 ;  /* 0x0000000aa3037221 */ /* 0x040fe20000010000 */
[----:B------:R-:W-:Y:S02]  /*9a70*/  F2FP.F16.F32.PACK_AB R163, R163, R46 ;  /* 0x0000002ea3a3723e */ /* 0x000fe400000000ff */
[----:B------:R-:W1:Y:S01]  /*9a80*/  MUFU.EX2 R11, R74 ;  /* 0x0000004a000b7308 */ /* 0x000e620000000800 */
[C---:B--2---:R-:W-:Y:S01]  /*9a90*/  FADD.FTZ R25, R37.reuse, R20 ;  /* 0x0000001425197221 */ /* 0x044fe20000010000 */
[----:B------:R-:W-:-:S05]  /*9aa0*/  F2FP.F16.F32.PACK_AB R162, R37, R70 ;  /* 0x0000004625a2723e */ /* 0x000fca00000000ff */
[----:B------:R0:W-:Y:S01]  /*9ab0*/  STSM.16.M88.4 [R198], R160 ;  /* 0x000000a0c6007844 */ /* 0x0001e20000000200 */
[----:B------:R-:W-:Y:S08]  /*9ac0*/  MUFU.EX2 R50, R50 ;  /* 0x0000003200327308 */ /* 0x000ff00000000800 */
[----:B------:R-:W2:Y:S01]  /*9ad0*/  MUFU.EX2 R41, R24 ;  /* 0x0000001800297308 */ /* 0x000ea20000000800 */
[----:B-1----:R-:W-:Y:S01]  /*9ae0*/  F2FP.F16.F32.PACK_AB R164, R11, R48 ;  /* 0x000000300ba4723e */ /* 0x002fe200000000ff */
[----:B------:R-:W-:-:S04]  /*9af0*/  FADD.FTZ R48, R48, R25 ;  /* 0x0000001930307221 */ /* 0x000fc80000010000 */
[----:B------:R-:W-:Y:S02]  /*9b00*/  FADD.FTZ R11, R11, R48 ;  /* 0x000000300b0b7221 */ /* 0x000fe40000010000 */
[----:B------:R-:W-:Y:S08]  /*9b10*/  MUFU.EX2 R52, R52 ;  /* 0x0000003400347308 */ /* 0x000ff00000000800 */
[----:B------:R-:W1:Y:S01]  /*9b20*/  MUFU.EX2 R21, R21 ;  /* 0x0000001500157308 */ /* 0x000e620000000800 */
[----:B--2---:R-:W-:Y:S01]  /*9b30*/  F2FP.F16.F32.PACK_AB R165, R41, R50 ;  /* 0x0000003229a5723e */ /* 0x004fe200000000ff */
[----:B------:R-:W-:-:S04]  /*9b40*/  FADD.FTZ R50, R50, R3 ;  /* 0x0000000332327221 */ /* 0x000fc80000010000 */
[----:B------:R-:W-:Y:S02]  /*9b50*/  FADD.FTZ R41, R41, R50 ;  /* 0x0000003229297221 */ /* 0x000fe40000010000 */
[----:B------:R-:W2:Y:S08]  /*9b60*/  MUFU.EX2 R54, R54 ;  /* 0x0000003600367308 */ /* 0x000eb00000000800 */
[----:B------:R-:W3:Y:S01]  /*9b70*/  MUFU.EX2 R39, R39 ;  /* 0x0000002700277308 */ /* 0x000ee20000000800 */
[----:B-1----:R-:W-:Y:S01]  /*9b80*/  F2FP.F16.F32.PACK_AB R166, R21, R52 ;  /* 0x0000003415a6723e */ /* 0x002fe200000000ff */
[----:B------:R-:W-:-:S04]  /*9b90*/  FADD.FTZ R52, R52, R11 ;  /* 0x0000000b34347221 */ /* 0x000fc80000010000 */
[----:B------:R-:W-:Y:S01]  /*9ba0*/  FADD.FTZ R3, R21, R52 ;  /* 0x0000003415037221 */ /* 0x000fe20000010000 */
[----:B--2---:R-:W-:Y:S01]  /*9bb0*/  FADD.FTZ R10, R54, R41 ;  /* 0x00000029360a7221 */ /* 0x004fe20000010000 */
[----:B---3--:R-:W-:-:S03]  /*9bc0*/  F2FP.F16.F32.PACK_AB R167, R39, R54 ;  /* 0x0000003627a7723e */ /* 0x008fc600000000ff */
[----:B------:R-:W-:Y:S02]  /*9bd0*/  FADD.FTZ R10, R39, R10 ;  /* 0x0000000a270a7221 */ /* 0x000fe40000010000 */
[----:B------:R0:W-:Y:S01]  /*9be0*/  STSM.16.M88.4 [R197], R164 ;  /* 0x000000a4c5007844 */ /* 0x0001e20000000200 */
[----:B------:R-:W-:Y:S05]  /*9bf0*/  @!P0 BRA `(.L_x_734) ;  /* 0x0000000000048947 */ /* 0x000fea0003800000 */
[----:B------:R-:W-:Y:S01]  /*9c00*/  BPT.TRAP 0x1 ;  /* 0x000000040000795c */ /* 0x000fe20000300000 */
.L_x_734:
[----:B------:R1:W2:Y:S01]  /*9c10*/  SYNCS.PHASECHK.TRANS64.TRYWAIT P2, [R15+URZ+0x28c50], R58 ;  /* 0x028c503a0f0075a7 */ /* 0x0002a2000804017f */
[----:B------:R-:W-:Y:S05]  /*9c20*/  @!P0 BRA `(.L_x_735) ;  /* 0x0000000000048947 */ /* 0x000fea0003800000 */
[----:B------:R-:W-:Y:S01]  /*9c30*/  BPT.TRAP 0x1 ;  /* 0x000000040000795c */ /* 0x000fe20000300000 */
.L_x_735:
[----:B------:R-:W-:Y:S01]  /*9c40*/  LOP3.LUT R11, R56, 0x2000000, RZ, 0xfc, !PT ;  /* 0x02000000380b7812 */ /* 0x000fe200078efcff */
[----:B------:R-:W-:Y:S01]  /*9c50*/  ULDC UR37, c[0x0][0x9d8] ;  /* 0x0002760000257ab9 */ /* 0x000fe20000000800 */
[----:B------:R-:W-:Y:S01]  /*9c60*/  ULDC UR36, c[0x0][0x988] ;  /* 0x0002620000247ab9 */ /* 0x000fe20000000800 */
[----:B------:R-:W-:Y:S01]  /*9c70*/  BSSY B0, `(.L_x_736) ;  /* 0x0000006000007945 */ /* 0x000fe20003800000 */
[----:B------:R-:W-:Y:S02]  /*9c80*/  IMAD.MOV.U32 R21, RZ, RZ, 0x40000040 ;  /* 0x40000040ff157424 */ /* 0x000fe400078e00ff */
[----:B------:R-:W-:Y:S01]  /*9c90*/  IMAD R20, R18, 0x1000, R11 ;  /* 0x0000100012147824 */ /* 0x000fe200078e020b */
[----:B--2---:R-:W-:Y:S06]  /*9ca0*/  @P2 BRA `(.L_x_737) ;  /* 0x0000000000082947 */ /* 0x004fec0003800000 */
[----:B------:R-:W2:Y:S02]  /*9cb0*/  SYNCS.PHASECHK.TRANS64.TRYWAIT P2, [R15+URZ+0x28c50], R58 ;  /* 0x028c503a0f0075a7 */ /* 0x000ea4000804017f */
[----:B--2---:R-:W-:Y:S05]  /*9cc0*/  @!P2 BRA `(.L_x_738) ;  /* 0x000000e80084a947 */ /* 0x004fea0003800000 */
.L_x_737:
[----:B------:R-:W-:Y:S05]  /*9cd0*/  BSYNC B0 ;  /* 0x0000000000007941 */ /* 0x000fea0003800000 */
.L_x_736:
[----:B------:R-:W-:Y:S01]  /*9ce0*/  R2UR UR6, R20 ;  /* 0x00000000140672ca */ /* 0x000fe200000e0000 */
[----:B-12---:R-:W-:Y:S01]  /*9cf0*/  WARPGROUP.ARRIVE ;  /* 0x00000000000079c5 */ /* 0x006fe20000000000 */
[----:B------:R-:W-:Y:S01]  /*9d00*/  R2UR UR7, R21 ;  /* 0x00000000150772ca */ /* 0x000fe200000e0000 */
[----:B------:R-:W-:Y:S01]  /*9d10*/  IMAD.MOV.U32 R21, RZ, RZ, 0x40000040 ;  /* 0x40000040ff157424 */ /* 0x000fe200078e00ff */
[----:B------:R-:W-:Y:S01]  /*9d20*/  ISETP.GE.AND P2, PT, R168, 0x41, PT ;  /* 0x00000041a800780c */ /* 0x000fe20003f46270 */
[----:B------:R-:W-:Y:S01]  /*9d30*/  BSSY B0, `(.L_x_739) ;  /* 0x000020a000007945 */ /* 0x000fe20003800000 */
[----:B------:R-:W-:-:S04]  /*9d40*/  @!P1 IADD3 R15, R15, 0x28c60, RZ ;  /* 0x00028c600f0f9810 */ /* 0x000fc80007ffe0ff */
[----:B------:R-:W-:-:S05]  /*9d50*/  @!P1 PRMT R15, RZ, 0x654, R15 ;  /* 0x00000654ff0f9816 */ /* 0x000fca000000000f */
[----:B------:R-:W-:Y:S03]  /*9d60*/  HGMMA.64x256x16.F32 R24, R152, gdesc[UR4].tnspB, RZ, !UPT, gsb0 ;  /* 0x43e0000498187df0 */ /* 0x000fe6000c0008ff */
[----:B------:R-:W-:Y:S02]  /*9d70*/  WARPGROUP.DEPBAR.LE gsb0, 0x0 ;  /* 0x00008000000079c5 */ /* 0x000fe40000010000 */
[----:B------:R-:W-:Y:S01]  /*9d80*/  VIADD R152, R20, 0x80 ;  /* 0x0000008014987836 */ /* 0x000fe20000000000 */
[----:B------:R-:W-:Y:S01]  /*9d90*/  WARPGROUP.ARRIVE ;  /* 0x00000000000079c5 */ /* 0x000fe20000000000 */
[----:B------:R-:W-:-:S03]  /*9da0*/  IMAD.MOV.U32 R153, RZ, RZ, 0x40000040 ;  /* 0x40000040ff997424 */ /* 0x000fc600078e00ff */
[----:B------:R-:W-:Y:S01]  /*9db0*/  R2UR UR6, R152 ;  /* 0x00000000980672ca */ /* 0x000fe200000e0000 */
[C---:B------:R-:W-:Y:S01]  /*9dc0*/  VIADD R152, R20.reuse, 0x100 ;  /* 0x0000010014987836 */ /* 0x040fe20000000000 */
[----:B------:R-:W-:Y:S01]  /*9dd0*/  R2UR UR7, R153 ;  /* 0x00000000990772ca */ /* 0x000fe200000e0000 */
[----:B------:R-:W-:Y:S02]  /*9de0*/  IMAD.MOV.U32 R153, RZ, RZ, 0x40000040 ;  /* 0x40000040ff997424 */ /* 0x000fe400078e00ff */
[----:B------:R-:W-:-:S13]  /*9df0*/  VIADD R20, R20, 0x180 ;  /* 0x0000018014147836 */ /* 0x000fda0000000000 */
[----:B------:R-:W-:Y:S01]  /*9e00*/  HGMMA.64x256x16.F32 R24, R156, gdesc[UR4].tnspB, R24, gsb0 ;  /* 0x43e000049c187df0 */ /* 0x000fe20008000818 */
[----:B------:R-:W-:Y:S02]  /*9e10*/  R2UR UR6, R152 ;  /* 0x00000000980672ca */ /* 0x000fe400000e0000 */
[----:B------:R-:W-:Y:S01]  /*9e20*/  R2UR UR7, R153 ;  /* 0x00000000990772ca */ /* 0x000fe200000e0000 */
[----:B------:R-:W-:Y:S02]  /*9e30*/  WARPGROUP.DEPBAR.LE gsb0, 0x0 ;  /* 0x00008000000079c5 */ /* 0x000fe40000010000 */
[----:B------:R-:W-:-:S15]  /*9e40*/  WARPGROUP.ARRIVE ;  /* 0x00000000000079c5 */ /* 0x000fde0000000000 */
[----:B------:R-:W-:-:S07]  /*9e50*/  NOP ;  /* 0x0000000000007918 */ /* 0x000fce0000000000 */
[----:B------:R-:W-:Y:S01]  /*9e60*/  HGMMA.64x256x16.F32 R24, R160, gdesc[UR4].tnspB, R24, gsb0 ;  /* 0x43e00004a0187df0 */ /* 0x000fe20008000818 */
[----:B------:R-:W-:Y:S02]  /*9e70*/  R2UR UR6, R20 ;  /* 0x00000000140672ca */ /* 0x000fe400000e0000 */
[----:B------:R-:W-:Y:S01]  /*9e80*/  R2UR UR7, R21 ;  /* 0x00000000150772ca */ /* 0x000fe200000e0000 */
[----:B------:R-:W-:Y:S02]  /*9e90*/  WARPGROUP.DEPBAR.LE gsb0, 0x0 ;  /* 0x00008000000079c5 */ /* 0x000fe40000010000 */
[----:B------:R-:W-:-:S15]  /*9ea0*/  WARPGROUP.ARRIVE ;  /* 0x00000000000079c5 */ /* 0x000fde0000000000 */
[----:B------:R-:W-:-:S07]  /*9eb0*/  NOP ;  /* 0x0000000000007918 */ /* 0x000fce0000000000 */
        /* <DEDUP_REMOVED lines=12> */
[----:B-1----:R-:W-:Y:S02]  /*9f80*/  VIADD R15, R181, 0xfffffffe ;  /* 0xfffffffeb50f7836 */ /* 0x002fe40000000000 */
[----:B------:R-:W-:Y:S02]  /*9f90*/  IMAD.MOV.U32 R21, RZ, RZ, R14 ;  /* 0x000000ffff157224 */ /* 0x000fe400078e000e */
[----:B------:R-:W-:Y:S02]  /*9fa0*/  IMAD.MOV.U32 R225, RZ, RZ, R12 ;  /* 0x000000ffffe17224 */ /* 0x000fe400078e000c */
[----:B------:R-:W-:-:S07]  /*9fb0*/  IMAD.MOV.U32 R224, RZ, RZ, R18 ;  /* 0x000000ffffe07224 */ /* 0x000fce00078e0012 */
.L_x_751:
[----:B------:R-:W-:Y:S01]  /*9fc0*/  VIADD R18, R224, 0x1 ;  /* 0x00000001e0127836 */ /* 0x000fe20000000000 */
[C---:B------:R-:W-:Y:S01]  /*9fd0*/  ISETP.GT.AND P2, PT, R15.reuse, RZ, PT ;  /* 0x000000ff0f00720c */ /* 0x040fe20003f44270 */
[----:B------:R-:W-:-:S03]  /*9fe0*/  VIADD R15, R15, 0xffffffff ;  /* 0xffffffff0f0f7836 */ /* 0x000fc60000000000 */
[----:B------:R-:W-:-:S04]  /*9ff0*/  ISETP.NE.AND P3, PT, R18, 0x2, PT ;  /* 0x000000021200780c */ /* 0x000fc80003f65270 */
[----:B------:R-:W-:Y:S02]  /*a000*/  SEL R12, RZ, 0x1, P3 ;  /* 0x00000001ff0c7807 */ /* 0x000fe40001800000 */
[----:B------:R-:W-:Y:S02]  /*a010*/  SEL R18, R18, RZ, P3 ;  /* 0x000000ff12127207 */ /* 0x000fe40001800000 */
[----:B------:R-:W-:Y:S01]  /*a020*/  LOP3.LUT R23, R23, R12, RZ, 0x3c, !PT ;  /* 0x0000000c17177212 */ /* 0x000fe200078e3cff */
[----:B--2---:R-:W-:Y:S06]  /*a030*/  @!P0 BRA `(.L_x_741) ;  /* 0x0000000000048947 */ /* 0x004fec0003800000 */
[----:B------:R-:W-:Y:S01]  /*a040*/  BPT.TRAP 0x1 ;  /* 0x000000040000795c */ /* 0x000fe20000300000 */
.L_x_741:
[----:B------:R-:W-:Y:S01]  /*a050*/  IMAD R216, R18, 0x8, R2 ;  /* 0x0000000812d87824 */ /* 0x000fe200078e0202 */
[----:B------:R-:W-:-:S04]  /*a060*/  SHF.L.U32 R20, R23, 0x1f, RZ ;  /* 0x0000001f17147819 */ /* 0x000fc800000006ff */
[----:B------:R1:W2:Y:S01]  /*a070*/  SYNCS.PHASECHK.TRANS64.TRYWAIT P3, [R216+URZ+0x28c30], R20 ;  /* 0x028c3014d80075a7 */ /* 0x0002a2000806017f */
[----:B------:R-:W-:Y:S05]  /*a080*/  @!P0 BRA `(.L_x_742) ;  /* 0x0000000000048947 */ /* 0x000fea0003800000 */
[----:B------:R-:W-:Y:S01]  /*a090*/  BPT.TRAP 0x1 ;  /* 0x000000040000795c */ /* 0x000fe20000300000 */
.L_x_742:
[----:B------:R-:W-:Y:S01]  /*a0a0*/  VIADD R12, R2, 0x20400 ;  /* 0x00020400020c7836 */ /* 0x000fe20000000000 */
[----:B------:R-:W-:Y:S01]  /*a0b0*/  BSSY B1, `(.L_x_743) ;  /* 0x0000009000017945 */ /* 0x000fe20003800000 */
[----:B------:R-:W-:Y:S02]  /*a0c0*/  IMAD R154, R18, 0x200, R0 ;  /* 0x00000200129a7824 */ /* 0x000fe400078e0200 */
[----:B------:R-:W-:Y:S01]  /*a0d0*/  IMAD.MOV.U32 R155, RZ, RZ, 0x40000040 ;  /* 0x40000040ff9b7424 */ /* 0x000fe200078e00ff */
[----:B------:R-:W-:-:S04]  /*a0e0*/  SHF.R.U32.HI R12, RZ, 0x4, R12 ;  /* 0x00000004ff0c7819 */ /* 0x000fc8000001160c */
[----:B------:R-:W-:-:S04]  /*a0f0*/  LOP3.LUT R12, R12, 0x3fff, RZ, 0xc0, !PT ;  /* 0x00003fff0c0c7812 */ /* 0x000fc800078ec0ff */
[----:B------:R-:W-:Y:S01]  /*a100*/  LOP3.LUT R12, R12, 0x10000, RZ, 0xfc, !PT ;  /* 0x000100000c0c7812 */ /* 0x000fe200078efcff */
[----:B--2---:R-:W-:Y:S06]  /*a110*/  @P3 BRA `(.L_x_744) ;  /* 0x0000000000083947 */ /* 0x004fec0003800000 */
[----:B------:R-:W2:Y:S02]  /*a120*/  SYNCS.PHASECHK.TRANS64.TRYWAIT P3, [R216+URZ+0x28c30], R20 ;  /* 0x028c3014d80075a7 */ /* 0x000ea4000806017f */
[----:B--2---:R-:W-:Y:S05]  /*a130*/  @!P3 BRA `(.L_x_745) ;  /* 0x000000e4007cb947 */ /* 0x004fea0003800000 */
.L_x_744:
[----:B------:R-:W-:Y:S05]  /*a140*/  BSYNC B1 ;  /* 0x0000000000017941 */ /* 0x000fea0003800000 */
.L_x_743:
[----:B------:R-:W-:Y:S01]  /*a150*/  IMAD.MOV.U32 R13, RZ, RZ, 0x40000040 ;  /* 0x40000040ff0d7424 */ /* 0x000fe200078e00ff */
[----:B------:R-:W-:Y:S01]  /*a160*/  R2UR UR4, R12 ;  /* 0x000000000c0472ca */ /* 0x000fe200000e0000 */
[C---:B------:R-:W-:Y:S01]  /*a170*/  VIADD R152, R154.reuse, 0x2 ;  /* 0x000000029a987836 */ /* 0x040fe20000000000 */
[C---:B------:R-:W-:Y:S01]  /*a180*/  R2UR UR6, R154.reuse ;  /* 0x000000009a0672ca */ /* 0x040fe200000e0000 */
[C---:B------:R-:W-:Y:S01]  /*a190*/  VIADD R12, R154.reuse, 0x4 ;  /* 0x000000049a0c7836 */ /* 0x040fe20000000000 */
[----:B------:R-:W-:Y:S01]  /*a1a0*/  R2UR UR7, R155 ;  /* 0x000000009b0772ca */ /* 0x000fe200000e0000 */
[----:B------:R-:W-:Y:S01]  /*a1b0*/  VIADD R154, R154, 0x6 ;  /* 0x000000069a9a7836 */ /* 0x000fe20000000000 */
[----:B------:R-:W-:Y:S01]  /*a1c0*/  R2UR UR5, R13 ;  /* 0x000000000d0572ca */ /* 0x000fe200000e0000 */
[----:B------:R-:W-:Y:S01]  /*a1d0*/  IMAD.MOV.U32 R153, RZ, RZ, 0x40000040 ;  /* 0x40000040ff997424 */ /* 0x000fe200078e00ff */
[----:B------:R-:W-:Y:S01]  /*a1e0*/  R2UR UR10, R152 ;  /* 0x00000000980a72ca */ /* 0x000fe200000e0000 */
[----:B------:R-:W-:Y:S01]  /*a1f0*/  IMAD.MOV.U32 R155, RZ, RZ, 0x40000040 ;  /* 0x40000040ff9b7424 */ /* 0x000fe200078e00ff */
[----:B------:R-:W-:-:S02]  /*a200*/  R2UR UR18, R154 ;  /* 0x000000009a1272ca */ /* 0x000fc400000e0000 */
[----:B------:R-:W-:Y:S02]  /*a210*/  R2UR UR11, R153 ;  /* 0x00000000990b72ca */ /* 0x000fe400000e0000 */
[----:B------:R-:W-:Y:S02]  /*a220*/  R2UR UR19, R155 ;  /* 0x000000009b1372ca */ /* 0x000fe400000e0000 */
[----:B0-----:R-:W-:Y:S01]  /*a230*/  WARPGROUP.ARRIVE ;  /* 0x00000000000079c5 */ /* 0x001fe20000000000 */
[----:B------:R-:W-:Y:S02]  /*a240*/  R2UR UR8, R8 ;  /* 0x00000000080872ca */ /* 0x000fe400000e0000 */
[----:B------:R-:W-:Y:S02]  /*a250*/  R2UR UR9, R9 ;  /* 0x00000000090972ca */ /* 0x000fe400000e0000 */
[----:B------:R-:W-:Y:S01]  /*a260*/  R2UR UR14, R12 ;  /* 0x000000000c0e72ca */ /* 0x000fe200000e0000 */
[----:B------:R-:W-:Y:S01]  /*a270*/  HGMMA.64x64x16.F32 R152, gdesc[UR4], RZ, !UPT, gsb0 ;  /* 0x00e00000049879f0 */ /* 0x000fe2000c0008ff */
[----:B------:R-:W-:-:S02]  /*a280*/  R2UR UR15, R13 ;  /* 0x000000000d0f72ca */ /* 0x000fc400000e0000 */
[----:B------:R-:W-:Y:S02]  /*a290*/  R2UR UR12, R6 ;  /* 0x00000000060c72ca */ /* 0x000fe400000e0000 */
[----:B------:R-:W-:Y:S02]  /*a2a0*/  R2UR UR13, R7 ;  /* 0x00000000070d72ca */ /* 0x000fe400000e0000 */
[----:B------:R-:W-:Y:S02]  /*a2b0*/  R2UR UR16, R4 ;  /* 0x00000000041072ca */ /* 0x000fe400000e0000 */
[----:B------:R-:W-:Y:S01]  /*a2c0*/  R2UR UR17, R5 ;  /* 0x00000000051172ca */ /* 0x000fe200000e0000 */
        /* <DEDUP_REMOVED lines=41> */
[----:B---3--:R-:W-:Y:S01]  /*a560*/  FMNMX.FTZ R12, R152, R13, !PT ;  /* 0x0000000d980c7209 */ /* 0x008fe20007810000 */
[----:B------:R-:W-:Y:S01]  /*a570*/  FMUL.FTZ R174, R174, UR37 ;  /* 0x00000025aeae7c20 */ /* 0x000fe20008410000 */
[----:B------:R-:W-:Y:S01]  /*a580*/  FMUL.FTZ R175, R175, UR37 ;  /* 0x00000025afaf7c20 */ /* 0x000fe20008410000 */
[----:B------:R-:W-:Y:S01]  /*a590*/  FMUL.FTZ R178, R178, UR37 ;  /* 0x00000025b2b27c20 */ /* 0x000fe20008410000 */
[----:B------:R-:W-:Y:S01]  /*a5a0*/  FMUL.FTZ R179, R179, UR37 ;  /* 0x00000025b3b37c20 */ /* 0x000fe20008410000 */
[----:B------:R-:W-:Y:S01]  /*a5b0*/  FMUL.FTZ R182, R182, UR37 ;  /* 0x00000025b6b67c20 */ /* 0x000fe20008410000 */
[----:B------:R-:W-:Y:S01]  /*a5c0*/  FMUL.FTZ R183, R183, UR37 ;  /* 0x00000025b7b77c20 */ /* 0x000fe20008410000 */
[----:B------:R-:W3:Y:S01]  /*a5d0*/  MUFU.TANH R157, R157 ;  /* 0x0000009d009d7308 */ /* 0x000ee20000002400 */
[----:B----4-:R-:W-:-:S07]  /*a5e0*/  FMNMX.FTZ R12, R153, R12, !PT ;  /* 0x0000000c990c7209 */ /* 0x010fce0007810000 */
[----:B------:R-:W4:Y:S01]  /*a5f0*/  MUFU.TANH R160, R160 ;  /* 0x000000a000a07308 */ /* 0x000f220000002400 */
[----:B0-----:R-:W-:-:S07]  /*a600*/  FMNMX.FTZ R12, R156, R12, !PT ;  /* 0x0000000c9c0c7209 */ /* 0x001fce0007810000 */
[----:B------:R-:W0:Y:S01]  /*a610*/  MUFU.TANH R161, R161 ;  /* 0x000000a100a17308 */ /* 0x000e220000002400 */
[----:B---3--:R-:W-:-:S07]  /*a620*/  FMNMX.FTZ R12, R157, R12, !PT ;  /* 0x0000000c9d0c7209 */ /* 0x008fce0007810000 */
        /* <DEDUP_REMOVED lines=18> */
[----:B------:R-:W-:Y:S01]  /*a750*/  MUFU.TANH R154, R154 ;  /* 0x0000009a009a7308 */ /* 0x000fe20000002400 */
[----:B----4-:R-:W-:-:S07]  /*a760*/  FMNMX.FTZ R13, R177, R12, !PT ;  /* 0x0000000cb10d7209 */ /* 0x010fce0007810000 */
[----:B------:R-:W-:Y:S01]  /*a770*/  MUFU.TANH R155, R155 ;  /* 0x0000009b009b7308 */ /* 0x000fe20000002400 */
[----:B0-----:R-:W-:-:S05]  /*a780*/  FMNMX.FTZ R12, R180, R13, !PT ;  /* 0x0000000db40c7209 */ /* 0x001fca0007810000 */
[----:B------:R-:W0:Y:S02]  /*a790*/  SHFL.BFLY PT, R13, R12, 0x2, 0x1f ;  /* 0x0c401f000c0d7f89 */ /* 0x000e2400000e0000 */
[----:B------:R-:W-:Y:S08]  /*a7a0*/  MUFU.TANH R158, R158 ;  /* 0x0000009e009e7308 */ /* 0x000ff00000002400 */
[----:B------:R-:W-:Y:S08]  /*a7b0*/  MUFU.TANH R159, R159 ;  /* 0x0000009f009f7308 */ /* 0x000ff00000002400 */
[----:B------:R-:W-:Y:S01]  /*a7c0*/  MUFU.TANH R162, R162 ;  /* 0x000000a200a27308 */ /* 0x000fe20000002400 */
[----:B0-----:R-:W-:-:S07]  /*a7d0*/  FMNMX.FTZ R12, R12, R13, !PT ;  /* 0x0000000d0c0c7209 */ /* 0x001fce0007810000 */
[----:B------:R-:W-:Y:S01]  /*a7e0*/  MUFU.TANH R163, R163 ;  /* 0x000000a300a37308 */ /* 0x000fe20000002400 */
[----:B------:R-:W0:Y:S07]  /*a7f0*/  SHFL.BFLY PT, R13, R12, 0x1, 0x1f ;  /* 0x0c201f000c0d7f89 */ /* 0x000e2e00000e0000 */
[----:B------:R-:W-:Y:S08]  /*a800*/  MUFU.TANH R166, R166 ;  /* 0x000000a600a67308 */ /* 0x000ff00000002400 */
[----:B------:R-:W-:Y:S08]  /*a810*/  MUFU.TANH R167, R167 ;  /* 0x000000a700a77308 */ /* 0x000ff00000002400 */
[----:B------:R-:W-:Y:S01]  /*a820*/  MUFU.TANH R170, R170 ;  /* 0x000000aa00aa7308 */ /* 0x000fe20000002400 */
[----:B0-----:R-:W-:Y:S01]  /*a830*/  FMNMX.FTZ R12, R12, R13, !PT ;  /* 0x0000000d0c0c7209 */ /* 0x001fe20007810000 */
[----:B------:R-:W-:-:S04]  /*a840*/  IMAD.U32 R13, RZ, RZ, UR36 ;  /* 0x00000024ff0d7e24 */ /* 0x000fc8000f8e00ff */
[C---:B------:R-:W-:Y:S01]  /*a850*/  FADD.FTZ R225, -R12.reuse, R225 ;  /* 0x000000e10ce17221 */ /* 0x040fe20000010100 */
[-C--:B------:R-:W-:Y:S01]  /*a860*/  FMUL.FTZ R181, R12, R13.reuse ;  /* 0x0000000d0cb57220 */ /* 0x080fe20000410000 */
[----:B------:R-:W-:Y:S02]  /*a870*/  MUFU.TANH R171, R171 ;  /* 0x000000ab00ab7308 */ /* 0x000fe40000002400 */
[-C--:B------:R-:W-:Y:S01]  /*a880*/  FMUL.FTZ R225, R225, R13.reuse ;  /* 0x0000000de1e17220 */ /* 0x080fe20000410000 */
[-CC-:B------:R-:W-:Y:S01]  /*a890*/  FFMA.FTZ R14, R14, R13.reuse, -R181.reuse ;  /* 0x0000000d0e0e7223 */ /* 0x180fe200000108b5 */
[-CC-:B------:R-:W-:Y:S01]  /*a8a0*/  FFMA.FTZ R152, R152, R13.reuse, -R181.reuse ;  /* 0x0000000d98987223 */ /* 0x180fe200000108b5 */
[-CC-:B------:R-:W-:Y:S01]  /*a8b0*/  FFMA.FTZ R153, R153, R13.reuse, -R181.reuse ;  /* 0x0000000d99997223 */ /* 0x180fe200000108b5 */
[-CC-:B------:R-:W-:Y:S01]  /*a8c0*/  FFMA.FTZ R156, R156, R13.reuse, -R181.reuse ;  /* 0x0000000d9c9c7223 */ /* 0x180fe200000108b5 */
[-CC-:B------:R-:W-:Y:S01]  /*a8d0*/  FFMA.FTZ R157, R157, R13.reuse, -R181.reuse ;  /* 0x0000000d9d9d7223 */ /* 0x180fe200000108b5 */
[----:B------:R-:W0:Y:S01]  /*a8e0*/  MUFU.EX2 R225, R225 ;  /* 0x000000e100e17308 */ /* 0x000e220000000800 */
[-CC-:B------:R-:W-:Y:S01]  /*a8f0*/  FFMA.FTZ R160, R160, R13.reuse, -R181.reuse ;  /* 0x0000000da0a07223 */ /* 0x180fe200000108b5 */
[-CC-:B------:R-:W-:Y:S01]  /*a900*/  FFMA.FTZ R161, R161, R13.reuse, -R181.reuse ;  /* 0x0000000da1a17223 */ /* 0x180fe200000108b5 */
[-CC-:B------:R-:W-:Y:S01]  /*a910*/  FFMA.FTZ R164, R164, R13.reuse, -R181.reuse ;  /* 0x0000000da4a47223 */ /* 0x180fe200000108b5 */
[-CC-:B------:R-:W-:Y:S01]  /*a920*/  FFMA.FTZ R165, R165, R13.reuse, -R181.reuse ;  /* 0x0000000da5a57223 */ /* 0x180fe200000108b5 */
[-CC-:B------:R-:W-:Y:S01]  /*a930*/  FFMA.FTZ R168, R168, R13.reuse, -R181.reuse ;  /* 0x0000000da8a87223 */ /* 0x180fe200000108b5 */
[-CC-:B------:R-:W-:Y:S01]  /*a940*/  FFMA.FTZ R169, R169, R13.reuse, -R181.reuse ;  /* 0x0000000da9a97223 */ /* 0x180fe200000108b5 */
[-CC-:B------:R-:W-:Y:S01]  /*a950*/  FFMA.FTZ R172, R172, R13.reuse, -R181.reuse ;  /* 0x0000000dacac7223 */ /* 0x180fe200000108b5 */
[----:B------:R-:W3:Y:S01]  /*a960*/  MUFU.EX2 R14, R14 ;  /* 0x0000000e000e7308 */ /* 0x000ee20000000800 */
[-CC-:B------:R-:W-:Y:S01]  /*a970*/  FFMA.FTZ R173, R173, R13.reuse, -R181.reuse ;  /* 0x0000000dadad7223 */ /* 0x180fe200000108b5 */
[-CC-:B------:R-:W-:Y:S01]  /*a980*/  FFMA.FTZ R176, R176, R13.reuse, -R181.reuse ;  /* 0x0000000db0b07223 */ /* 0x180fe200000108b5 */
[-CC-:B------:R-:W-:Y:S01]  /*a990*/  FFMA.FTZ R177, R177, R13.reuse, -R181.reuse ;  /* 0x0000000db1b17223 */ /* 0x180fe200000108b5 */
[----:B------:R-:W-:-:S04]  /*a9a0*/  FFMA.FTZ R180, R180, R13, -R181 ;  /* 0x0000000db4b47223 */ /* 0x000fc800000108b5 */
[----:B------:R-:W4:Y:S01]  /*a9b0*/  MUFU.EX2 R152, R152 ;  /* 0x0000009800987308 */ /* 0x000f220000000800 */
[-C--:B0-----:R-:W-:Y:S01]  /*a9c0*/  FMUL.FTZ R24, R24, R225.reuse ;  /* 0x000000e118187220 */ /* 0x081fe20000410000 */
[-C--:B------:R-:W-:Y:S01]  /*a9d0*/  FMUL.FTZ R25, R25, R225.reuse ;  /* 0x000000e119197220 */ /* 0x080fe20000410000 */
[-C--:B------:R-:W-:Y:S01]  /*a9e0*/  FMUL.FTZ R28, R28, R225.reuse ;  /* 0x000000e11c1c7220 */ /* 0x080fe20000410000 */
[-C--:B------:R-:W-:Y:S01]  /*a9f0*/  FMUL.FTZ R29, R29, R225.reuse ;  /* 0x000000e11d1d7220 */ /* 0x080fe20000410000 */
[-C--:B------:R-:W-:Y:S01]  /*aa00*/  FMUL.FTZ R32, R32, R225.reuse ;  /* 0x000000e120207220 */ /* 0x080fe20000410000 */
[-C--:B------:R-:W-:Y:S01]  /*aa10*/  FMUL.FTZ R33, R33, R225.reuse ;  /* 0x000000e121217220 */ /* 0x080fe20000410000 */
[----:B------:R-:W-:Y:S01]  /*aa20*/  FMUL.FTZ R36, R36, R225 ;  /* 0x000000e124247220 */ /* 0x000fe20000410000 */
[----:B------:R-:W0:Y:S01]  /*aa30*/  MUFU.TANH R174, R174 ;  /* 0x000000ae00ae7308 */ /* 0x000e220000002400 */
[----:B---3--:R-:W-:Y:S01]  /*aa40*/  FFMA.FTZ R3, R225, R3, R14 ;  /* 0x00000003e1037223 */ /* 0x008fe2000001000e */
[-C--:B------:R-:W-:Y:S01]  /*aa50*/  FMUL.FTZ R37, R37, R225.reuse ;  /* 0x000000e125257220 */ /* 0x080fe20000410000 */
[-C--:B------:R-:W-:Y:S01]  /*aa60*/  FMUL.FTZ R40, R40, R225.reuse ;  /* 0x000000e128287220 */ /* 0x080fe20000410000 */
[-C--:B------:R-:W-:Y:S01]  /*aa70*/  FMUL.FTZ R41, R41, R225.reuse ;  /* 0x000000e129297220 */ /* 0x080fe20000410000 */
[-C--:B------:R-:W-:Y:S01]  /*aa80*/  FMUL.FTZ R44, R44, R225.reuse ;  /* 0x000000e12c2c7220 */ /* 0x080fe20000410000 */
[-C--:B------:R-:W-:Y:S01]  /*aa90*/  FMUL.FTZ R45, R45, R225.reuse ;  /* 0x000000e12d2d7220 */ /* 0x080fe20000410000 */
[----:B------:R-:W-:Y:S01]  /*aaa0*/  FMUL.FTZ R48, R48, R225 ;  /* 0x000000e130307220 */ /* 0x000fe20000410000 */
[----:B------:R-:W3:Y:S01]  /*aab0*/  MUFU.TANH R175, R175 ;  /* 0x000000af00af7308 */ /* 0x000ee20000002400 */
[C---:B----4-:R-:W-:Y:S01]  /*aac0*/  FADD.FTZ R3, R152.reuse, R3 ;  /* 0x0000000398037221 */ /* 0x050fe20000010000 */
[----:B------:R-:W-:Y:S01]  /*aad0*/  F2FP.F16.F32.PACK_AB R152, R152, R14 ;  /* 0x0000000e9898723e */ /* 0x000fe200000000ff */
[----:B------:R-:W-:-:S02]  /*aae0*/  @!P1 VIADD R14, R216, 0x28c40 ;  /* 0x00028c40d80e9836 */ /* 0x000fc40000000000 */
[-C--:B------:R-:W-:Y:S01]  /*aaf0*/  FMUL.FTZ R49, R49, R225.reuse ;  /* 0x000000e131317220 */ /* 0x080fe20000410000 */
[-C--:B------:R-:W-:Y:S01]  /*ab00*/  FMUL.FTZ R52, R52, R225.reuse ;  /* 0x000000e134347220 */ /* 0x080fe20000410000 */
[-C--:B------:R-:W-:Y:S01]  /*ab10*/  FMUL.FTZ R53, R53, R225.reuse ;  /* 0x000000e135357220 */ /* 0x080fe20000410000 */
[-C--:B------:R-:W-:Y:S01]  /*ab20*/  FMUL.FTZ R56, R56, R225.reuse ;  /* 0x000000e138387220 */ /* 0x080fe20000410000 */
[----:B------:R-:W-:Y:S01]  /*ab30*/  @!P1 PRMT R14, RZ, 0x654, R14 ;  /* 0x00000654ff0e9816 */ /* 0x000fe2000000000e */
[----:B------:R-:W4:Y:S01]  /*ab40*/  MUFU.TANH R178, R178 ;  /* 0x000000b200b27308 */ /* 0x000f220000002400 */
[-C--:B------:R-:W-:Y:S01]  /*ab50*/  FMUL.FTZ R57, R57, R225.reuse ;  /* 0x000000e139397220 */ /* 0x080fe20000410000 */
[-C--:B------:R-:W-:Y:S01]  /*ab60*/  FMUL.FTZ R60, R60, R225.reuse ;  /* 0x000000e13c3c7220 */ /* 0x080fe20000410000 */
[----:B------:R5:W-:Y:S01]  /*ab70*/  @!P1 SYNCS.ARRIVE.TRANS64.RED.A1T0 RZ, [R14+URZ], RZ ;  /* 0x000000ff0eff99a7 */ /* 0x000be2000810043f */
[-C--:B------:R-:W-:Y:S01]  /*ab80*/  FMUL.FTZ R61, R61, R225.reuse ;  /* 0x000000e13d3d7220 */ /* 0x080fe20000410000 */
[-C--:B------:R-:W-:Y:S01]  /*ab90*/  FMUL.FTZ R64, R64, R225.reuse ;  /* 0x000000e140407220 */ /* 0x080fe20000410000 */
[-C--:B------:R-:W-:Y:S01]  /*aba0*/  FMUL.FTZ R65, R65, R225.reuse ;  /* 0x000000e141417220 */ /* 0x080fe20000410000 */
[-C--:B------:R-:W-:Y:S01]  /*abb0*/  FMUL.FTZ R68, R68, R225.reuse ;  /* 0x000000e144447220 */ /* 0x080fe20000410000 */
[----:B------:R-:W1:Y:S01]  /*abc0*/  MUFU.TANH R179, R179 ;  /* 0x000000b300b37308 */ /* 0x000e620000002400 */
[-C--:B------:R-:W-:Y:S01]  /*abd0*/  FMUL.FTZ R69, R69, R225.reuse ;  /* 0x000000e145457220 */ /* 0x080fe20000410000 */
[----:B------:R-:W-:Y:S01]  /*abe0*/  FMUL.FTZ R72, R72, R225 ;  /* 0x000000e148487220 */ /* 0x000fe20000410000 */
[----:B-----5:R-:W-:-:S02]  /*abf0*/  IMAD.MOV R14, RZ, RZ, -R194 ;  /* 0x000000ffff0e7224 */ /* 0x020fc400078e0ac2 */
[-C--:B------:R-:W-:Y:S01]  /*ac00*/  FMUL.FTZ R73, R73, R225.reuse ;  /* 0x000000e149497220 */ /* 0x080fe20000410000 */
[-C--:B------:R-:W-:Y:S01]  /*ac10*/  FMUL.FTZ R76, R76, R225.reuse ;  /* 0x000000e14c4c7220 */ /* 0x080fe20000410000 */
[-C--:B------:R-:W-:Y:S01]  /*ac20*/  FMUL.FTZ R77, R77, R225.reuse ;  /* 0x000000e14d4d7220 */ /* 0x080fe20000410000 */
[----:B------:R-:W-:Y:S01]  /*ac30*/  FMUL.FTZ R80, R80, R225 ;  /* 0x000000e150507220 */ /* 0x000fe20000410000 */
[----:B------:R-:W-:Y:S01]  /*ac40*/  ISETP.NE.AND P3, PT, R193, R14, PT ;  /* 0x0000000ec100720c */ /* 0x000fe20003f65270 */
[----:B------:R-:W5:Y:S01]  /*ac50*/  MUFU.TANH R182, R182 ;  /* 0x000000b600b67308 */ /* 0x000f620000002400 */
[----:B------:R-:W-:Y:S01]  /*ac60*/  FMNMX.FTZ R14, R154, R21, !PT ;  /* 0x000000159a0e7209 */ /* 0x000fe20007810000 */
[-C--:B------:R-:W-:Y:S01]  /*ac70*/  FMUL.FTZ R81, R81, R225.reuse ;  /* 0x000000e151517220 */ /* 0x080fe20000410000 */
[-C--:B------:R-:W-:Y:S01]  /*ac80*/  FMUL.FTZ R84, R84, R225.reuse ;  /* 0x000000e154547220 */ /* 0x080fe20000410000 */
[-C--:B------:R-:W-:Y:S01]  /*ac90*/  FMUL.FTZ R85, R85, R225.reuse ;  /* 0x000000e155557220 */ /* 0x080fe20000410000 */
[----:B------:R-:W-:Y:S01]  /*aca0*/  FMNMX.FTZ R14, R155, R14, !PT ;  /* 0x0000000e9b0e7209 */ /* 0x000fe20007810000 */
[-C--:B------:R-:W-:Y:S01]  /*acb0*/  FMUL.FTZ R88, R88, R225.reuse ;  /* 0x000000e158587220 */ /* 0x080fe20000410000 */
[-C--:B------:R-:W-:Y:S01]  /*acc0*/  FMUL.FTZ R89, R89, R225.reuse ;  /* 0x000000e159597220 */ /* 0x080fe20000410000 */
[-C--:B------:R-:W-:Y:S01]  /*acd0*/  FMUL.FTZ R92, R92, R225.reuse ;  /* 0x000000e15c5c7220 */ /* 0x080fe20000410000 */
[----:B------:R-:W-:Y:S01]  /*ace0*/  FMNMX.FTZ R14, R158, R14, !PT ;  /* 0x0000000e9e0e7209 */ /* 0x000fe20007810000 */
[-C--:B------:R-:W-:Y:S01]  /*acf0*/  FMUL.FTZ R93, R93, R225.reuse ;  /* 0x000000e15d5d7220 */ /* 0x080fe20000410000 */
[-C--:B------:R-:W-:Y:S01]  /*ad00*/  FMUL.FTZ R96, R96, R225.reuse ;  /* 0x000000e160607220 */ /* 0x080fe20000410000 */
[----:B------:R-:W-:Y:S01]  /*ad10*/  @!P3 IMAD R181, R224, 0x40, R191 ;  /* 0x00000040e0b5b824 */ /* 0x000fe200078e02bf */
[----:B------:R-:W-:Y:S01]  /*ad20*/  FMNMX.FTZ R14, R159, R14, !PT ;  /* 0x0000000e9f0e7209 */ /* 0x000fe20007810000 */
[-C--:B------:R-:W-:Y:S01]  /*ad30*/  FMUL.FTZ R97, R97, R225.reuse ;  /* 0x000000e161617220 */ /* 0x080fe20000410000 */
[-C--:B------:R-:W-:Y:S01]  /*ad40*/  FMUL.FTZ R100, R100, R225.reuse ;  /* 0x000000e164647220 */ /* 0x080fe20000410000 */
[----:B------:R-:W-:Y:S01]  /*ad50*/  @!P3 IMAD R181, R181, 0x4, R2 ;  /* 0x00000004b5b5b824 */ /* 0x000fe200078e0202 */
        /* <DEDUP_REMOVED lines=24> */
[----:B0-----:R-:W-:Y:S01]  /*aee0*/  FMNMX.FTZ R14, R174, R14, !PT ;  /* 0x0000000eae0e7209 */ /* 0x001fe20007810000 */
        /* <DEDUP_REMOVED lines=8> */
[----:B------:R-:W0:Y:S08]  /*af70*/  MUFU.TANH R183, R183 ;  /* 0x000000b700b77308 */ /* 0x000e300000002400 */
[----:B------:R-:W2:Y:S01]  /*af80*/  MUFU.EX2 R153, R153 ;  /* 0x0000009900997308 */ /* 0x000ea20000000800 */
[----:B---3--:R-:W-:-:S04]  /*af90*/  FMNMX.FTZ R225, R175, R14, !PT ;  /* 0x0000000eafe17209 */ /* 0x008fc80007810000 */
[----:B----4-:R-:W-:-:S03]  /*afa0*/  FMNMX.FTZ R14, R178, R225, !PT ;  /* 0x000000e1b20e7209 */ /* 0x010fc60007810000 */
[----:B------:R-:W3:Y:S01]  /*afb0*/  MUFU.EX2 R156, R156 ;  /* 0x0000009c009c7308 */ /* 0x000ee20000000800 */
[----:B-1----:R-:W-:-:S04]  /*afc0*/  FMNMX.FTZ R225, R179, R14, !PT ;  /* 0x0000000eb3e17209 */ /* 0x002fc80007810000 */
[----:B-----5:R-:W-:-:S03]  /*afd0*/  FMNMX.FTZ R14, R182, R225, !PT ;  /* 0x000000e1b60e7209 */ /* 0x020fc60007810000 */
[----:B------:R-:W1:Y:S01]  /*afe0*/  MUFU.EX2 R157, R157 ;  /* 0x0000009d009d7308 */ /* 0x000e620000000800 */
[----:B0-----:R-:W-:Y:S01]  /*aff0*/  FMNMX.FTZ R14, R183, R14, !PT ;  /* 0x0000000eb70e7209 */ /* 0x001fe20007810000 */
[----:B--2---:R-:W-:-:S04]  /*b000*/  FADD.FTZ R3, R153, R3 ;  /* 0x0000000399037221 */ /* 0x004fc80000010000 */
[----:B------:R-:W0:Y:S02]  /*b010*/  SHFL.BFLY PT, R224, R14, 0x2, 0x1f ;  /* 0x0c401f000ee07f89 */ /* 0x000e2400000e0000 */
[----:B------:R-:W2:Y:S01]  /*b020*/  MUFU.EX2 R160, R160 ;  /* 0x000000a000a07308 */ /* 0x000ea20000000800 */
[----:B---3--:R-:W-:-:S07]  /*b030*/  FADD.FTZ R236, R156, R3 ;  /* 0x000000039cec7221 */ /* 0x008fce0000010000 */
[----:B------:R-:W3:Y:S01]  /*b040*/  MUFU.EX2 R161, R161 ;  /* 0x000000a100a17308 */ /* 0x000ee20000000800 */
[----:B-1----:R-:W-:-:S07]  /*b050*/  FADD.FTZ R3, R157, R236 ;  /* 0x000000ec9d037221 */ /* 0x002fce0000010000 */
[----:B------:R-:W-:Y:S01]  /*b060*/  MUFU.EX2 R164, R164 ;  /* 0x000000a400a47308 */ /* 0x000fe20000000800 */
[----:B--2---:R-:W-:Y:S01]  /*b070*/  FADD.FTZ R236, R160, R3 ;  /* 0x00000003a0ec7221 */ /* 0x004fe20000010000 */
[----:B0-----:R-:W-:-:S06]  /*b080*/  FMNMX.FTZ R14, R14, R224, !PT ;  /* 0x000000e00e0e7209 */ /* 0x001fcc0007810000 */
[----:B------:R-:W-:Y:S01]  /*b090*/  MUFU.EX2 R165, R165 ;  /* 0x000000a500a57308 */ /* 0x000fe20000000800 */
[----:B---3--:R-:W-:Y:S01]  /*b0a0*/  FADD.FTZ R3, R161, R236 ;  /* 0x000000eca1037221 */ /* 0x008fe20000010000 */
[----:B------:R-:W0:Y:S06]  /*b0b0*/  SHFL.BFLY PT, R224, R14, 0x1, 0x1f ;  /* 0x0c201f000ee07f89 */ /* 0x000e2c00000e0000 */
[----:B------:R-:W-:Y:S08]  /*b0c0*/  MUFU.EX2 R168, R168 ;  /* 0x000000a800a87308 */ /* 0x000ff00000000800 */
[----:B------:R-:W-:Y:S08]  /*b0d0*/  MUFU.EX2 R169, R169 ;  /* 0x000000a900a97308 */ /* 0x000ff00000000800 */
[----:B------:R-:W-:Y:S01]  /*b0e0*/  MUFU.EX2 R172, R172 ;  /* 0x000000ac00ac7308 */ /* 0x000fe20000000800 */
[----:B0-----:R-:W-:-:S05]  /*b0f0*/  FMNMX.FTZ R14, R14, R224, !PT ;  /* 0x000000e00e0e7209 */ /* 0x001fca0007810000 */
[----:B------:R-:W-:Y:S02]  /*b100*/  FADD.FTZ R21, -R14, R21 ;  /* 0x000000150e157221 */ /* 0x000fe40000010100 */
[----:B------:R-:W-:Y:S02]  /*b110*/  MUFU.EX2 R173, R173 ;  /* 0x000000ad00ad7308 */ /* 0x000fe40000000800 */
[----:B------:R-:W-:-:S06]  /*b120*/  FMUL.FTZ R21, R21, R13 ;  /* 0x0000000d15157220 */ /* 0x000fcc0000410000 */
[----:B------:R-:W-:Y:S08]  /*b130*/  MUFU.EX2 R176, R176 ;  /* 0x000000b000b07308 */ /* 0x000ff00000000800 */
[----:B------:R-:W0:Y:S08]  /*b140*/  MUFU.EX2 R21, R21 ;  /* 0x0000001500157308 */ /* 0x000e300000000800 */
[----:B------:R-:W-:Y:S01]  /*b150*/  MUFU.EX2 R177, R177 ;  /* 0x000000b100b17308 */ /* 0x000fe20000000800 */
[----:B0-----:R0:W-:Y:S01]  /*b160*/  @!P3 STS [R181+0x28820], R21 ;  /* 0x02882015b500b388 */ /* 0x0011e20000000800 */
        /* <DEDUP_REMOVED lines=9> */
[----:B0-----:R-:W-:Y:S01]  /*b200*/  FMUL.FTZ R181, R14, R13 ;  /* 0x0000000d0eb57220 */ /* 0x001fe20000410000 */
[-C--:B------:R-:W-:Y:S01]  /*b210*/  FMUL.FTZ R43, R43, R21.reuse ;  /* 0x000000152b2b7220 */ /* 0x080fe20000410000 */
[-C--:B------:R-:W-:Y:S01]  /*b220*/  FMUL.FTZ R46, R46, R21.reuse ;  /* 0x000000152e2e7220 */ /* 0x080fe20000410000 */
[----:B------:R-:W-:Y:S01]  /*b230*/  FMUL.FTZ R47, R47, R21 ;  /* 0x000000152f2f7220 */ /* 0x000fe20000410000 */
        /* <DEDUP_REMOVED lines=12> */
[----:B------:R0:W1:Y:S01]  /*b300*/  MUFU.EX2 R180, R154 ;  /* 0x0000009a00b47308 */ /* 0x0000620000000800 */
[-CC-:B------:R-:W-:Y:S01]  /*b310*/  FFMA.FTZ R175, R175, R13.reuse, -R181.reuse ;  /* 0x0000000dafaf7223 */ /* 0x180fe200000108b5 */
[-CC-:B------:R-:W-:Y:S01]  /*b320*/  FFMA.FTZ R178, R178, R13.reuse, -R181.reuse ;  /* 0x0000000db2b27223 */ /* 0x180fe200000108b5 */
[-CC-:B------:R-:W-:Y:S01]  /*b330*/  FFMA.FTZ R179, R179, R13.reuse, -R181.reuse ;  /* 0x0000000db3b37223 */ /* 0x180fe200000108b5 */
[-CC-:B------:R-:W-:Y:S01]  /*b340*/  FFMA.FTZ R182, R182, R13.reuse, -R181.reuse ;  /* 0x0000000db6b67223 */ /* 0x180fe200000108b5 */
[----:B------:R-:W-:Y:S01]  /*b350*/  FFMA.FTZ R181, R183, R13, -R181 ;  /* 0x0000000db7b57223 */ /* 0x000fe200000108b5 */
[-C--:B------:R-:W-:Y:S01]  /*b360*/  FMUL.FTZ R50, R50, R21.reuse ;  /* 0x0000001532327220 */ /* 0x080fe20000410000 */
[----:B------:R-:W-:Y:S01]  /*b370*/  FMUL.FTZ R51, R51, R21 ;  /* 0x0000001533337220 */ /* 0x000fe20000410000 */
[----:B------:R-:W2:Y:S01]  /*b380*/  MUFU.EX2 R155, R155 ;  /* 0x0000009b009b7308 */ /* 0x000ea20000000800 */
[----:B0-----:R-:W-:Y:S01]  /*b390*/  F2FP.F16.F32.PACK_AB R154, R156, R153 ;  /* 0x000000999c9a723e */ /* 0x001fe200000000ff */
[----:B------:R-:W-:Y:S01]  /*b3a0*/  FMUL.FTZ R54, R54, R21 ;  /* 0x0000001536367220 */ /* 0x000fe20000410000 */
[----:B------:R-:W-:Y:S01]  /*b3b0*/  F2FP.F16.F32.PACK_AB R156, R160, R157 ;  /* 0x0000009da09c723e */ /* 0x000fe200000000ff */
[----:B------:R-:W-:Y:S01]  /*b3c0*/  FADD.FTZ R160, R164, R3 ;  /* 0x00000003a4a07221 */ /* 0x000fe20000010000 */
[-C--:B------:R-:W-:Y:S01]  /*b3d0*/  FMUL.FTZ R55, R55, R21.reuse ;  /* 0x0000001537377220 */ /* 0x080fe20000410000 */
[-C--:B------:R-:W-:Y:S01]  /*b3e0*/  FMUL.FTZ R58, R58, R21.reuse ;  /* 0x000000153a3a7220 */ /* 0x080fe20000410000 */
[----:B------:R-:W-:Y:S01]  /*b3f0*/  FMUL.FTZ R59, R59, R21 ;  /* 0x000000153b3b7220 */ /* 0x000fe20000410000 */
[----:B------:R0:W3:Y:S01]  /*b400*/  MUFU.EX2 R183, R158 ;  /* 0x0000009e00b77308 */ /* 0x0000e20000000800 */
[----:B------:R-:W-:Y:S01]  /*b410*/  FADD.FTZ R3, R165, R160 ;  /* 0x000000a0a5037221 */ /* 0x000fe20000010000 */
[----:B-1----:R-:W-:Y:S01]  /*b420*/  FFMA.FTZ R10, R21, R10, R180 ;  /* 0x0000000a150a7223 */ /* 0x002fe200000100b4 */
[----:B------:R-:W-:Y:S01]  /*b430*/  F2FP.F16.F32.PACK_AB R160, R168, R165 ;  /* 0x000000a5a8a0723e */ /* 0x000fe200000000ff */
[-C--:B------:R-:W-:Y:S01]  /*b440*/  FMUL.FTZ R62, R62, R21.reuse ;  /* 0x000000153e3e7220 */ /* 0x080fe20000410000 */
[-C--:B------:R-:W-:Y:S01]  /*b450*/  FMUL.FTZ R63, R63, R21.reuse ;  /* 0x000000153f3f7220 */ /* 0x080fe20000410000 */
[-C--:B------:R-:W-:Y:S01]  /*b460*/  FMUL.FTZ R66, R66, R21.reuse ;  /* 0x0000001542427220 */ /* 0x080fe20000410000 */
[----:B------:R-:W-:Y:S01]  /*b470*/  FMUL.FTZ R67, R67, R21 ;  /* 0x0000001543437220 */ /* 0x000fe20000410000 */
[----:B------:R-:W1:Y:S01]  /*b480*/  MUFU.EX2 R159, R159 ;  /* 0x0000009f009f7308 */ /* 0x000e620000000800 */
[C---:B--2---:R-:W-:Y:S01]  /*b490*/  FADD.FTZ R10, R155.reuse, R10 ;  /* 0x0000000a9b0a7221 */ /* 0x044fe20000010000 */
[----:B0-----:R-:W-:Y:S01]  /*b4a0*/  F2FP.F16.F32.PACK_AB R158, R164, R161 ;  /* 0x000000a1a49e723e */ /* 0x001fe200000000ff */
[-C--:B------:R-:W-:Y:S01]  /*b4b0*/  FMUL.FTZ R70, R70, R21.reuse ;  /* 0x0000001546467220 */ /* 0x080fe20000410000 */
[----:B------:R-:W-:Y:S01]  /*b4c0*/  F2FP.F16.F32.PACK_AB R153, R155, R180 ;  /* 0x000000b49b99723e */ /* 0x000fe200000000ff */
[-C--:B------:R-:W-:Y:S01]  /*b4d0*/  FMUL.FTZ R71, R71, R21.reuse ;  /* 0x0000001547477220 */ /* 0x080fe20000410000 */
[-C--:B------:R-:W-:Y:S01]  /*b4e0*/  FMUL.FTZ R74, R74, R21.reuse ;  /* 0x000000154a4a7220 */ /* 0x080fe20000410000 */
[-C--:B------:R-:W-:Y:S01]  /*b4f0*/  FMUL.FTZ R75, R75, R21.reuse ;  /* 0x000000154b4b7220 */ /* 0x080fe20000410000 */
[----:B------:R0:W2:Y:S01]  /*b500*/  MUFU.EX2 R225, R162 ;  /* 0x000000a200e17308 */ /* 0x0000a20000000800 */
[----:B---3--:R-:W-:Y:S01]  /*b510*/  FADD.FTZ R10, R183, R10 ;  /* 0x0000000ab70a7221 */ /* 0x008fe20000010000 */
[-C--:B------:R-:W-:Y:S01]  /*b520*/  FMUL.FTZ R78, R78, R21.reuse ;  /* 0x000000154e4e7220 */ /* 0x080fe20000410000 */
[-C--:B------:R-:W-:Y:S01]  /*b530*/  FMUL.FTZ R79, R79, R21.reuse ;  /* 0x000000154f4f7220 */ /* 0x080fe20000410000 */
[-C--:B------:R-:W-:Y:S01]  /*b540*/  FMUL.FTZ R82, R82, R21.reuse ;  /* 0x0000001552527220 */ /* 0x080fe20000410000 */
[-C--:B------:R-:W-:Y:S01]  /*b550*/  FMUL.FTZ R83, R83, R21.reuse ;  /* 0x0000001553537220 */ /* 0x080fe20000410000 */
[-C--:B------:R-:W-:Y:S01]  /*b560*/  FMUL.FTZ R86, R86, R21.reuse ;  /* 0x0000001556567220 */ /* 0x080fe20000410000 */
[----:B------:R-:W-:Y:S01]  /*b570*/  FMUL.FTZ R87, R87, R21 ;  /* 0x0000001557577220 */ /* 0x000fe20000410000 */
[----:B------:R-:W3:Y:S01]  /*b580*/  MUFU.EX2 R163, R163 ;  /* 0x000000a300a37308 */ /* 0x000ee20000000800 */
[----:B0-----:R-:W-:Y:S01]  /*b590*/  FADD.FTZ R162, R168, R3 ;  /* 0x00000003a8a27221 */ /* 0x001fe20000010000 */
[C---:B-1----:R-:W-:Y:S01]  /*b5a0*/  FADD.FTZ R10, R159.reuse, R10 ;  /* 0x0000000a9f0a7221 */ /* 0x042fe20000010000 */
[----:B------:R-:W-:Y:S01]  /*b5b0*/  F2FP.F16.F32.PACK_AB R155, R159, R183 ;  /* 0x000000b79f9b723e */ /* 0x000fe200000000ff */
[----:B------:R-:W-:Y:S01]  /*b5c0*/  BAR.SYNC.DEFER_BLOCKING 0xf, 0x100 ;  /* 0x03c4000000007b1d */ /* 0x000fe20000010000 */
[----:B------:R-:W-:Y:S01]  /*b5d0*/  FADD.FTZ R3, R169, R162 ;  /* 0x000000a2a9037221 */ /* 0x000fe20000010000 */
[----:B------:R-:W-:Y:S01]  /*b5e0*/  F2FP.F16.F32.PACK_AB R162, R172, R169 ;  /* 0x000000a9aca2723e */ /* 0x000fe200000000ff */
[-C--:B------:R-:W-:Y:S01]  /*b5f0*/  FMUL.FTZ R90, R90, R21.reuse ;  /* 0x000000155a5a7220 */ /* 0x080fe20000410000 */
[-C--:B------:R-:W-:Y:S01]  /*b600*/  FMUL.FTZ R91, R91, R21.reuse ;  /* 0x000000155b5b7220 */ /* 0x080fe20000410000 */
[----:B------:R-:W-:Y:S01]  /*b610*/  FADD.FTZ R164, R172, R3 ;  /* 0x00000003aca47221 */ /* 0x000fe20000010000 */
[----:B------:R-:W0:Y:S01]  /*b620*/  MUFU.EX2 R224, R224 ;  /* 0x000000e000e07308 */ /* 0x000e220000000800 */
[----:B--2---:R-:W-:Y:S01]  /*b630*/  FADD.FTZ R10, R225, R10 ;  /* 0x0000000ae10a7221 */ /* 0x004fe20000010000 */
[----:B------:R-:W-:Y:S01]  /*b640*/  FMUL.FTZ R94, R94, R21 ;  /* 0x000000155e5e7220 */ /* 0x000fe20000410000 */
[----:B------:R-:W-:Y:S01]  /*b650*/  FADD.FTZ R3, R173, R164 ;  /* 0x000000a4ad037221 */ /* 0x000fe20000010000 */
[----:B------:R-:W-:Y:S01]  /*b660*/  F2FP.F16.F32.PACK_AB R164, R176, R173 ;  /* 0x000000adb0a4723e */ /* 0x000fe200000000ff */
[-C--:B------:R-:W-:Y:S01]  /*b670*/  FMUL.FTZ R95, R95, R21.reuse ;  /* 0x000000155f5f7220 */ /* 0x080fe20000410000 */
[-C--:B------:R-:W-:Y:S01]  /*b680*/  FMUL.FTZ R98, R98, R21.reuse ;  /* 0x0000001562627220 */ /* 0x080fe20000410000 */
[----:B------:R-:W-:Y:S01]  /*b690*/  FADD.FTZ R168, R176, R3 ;  /* 0x00000003b0a87221 */ /* 0x000fe20000010000 */
[----:B------:R-:W1:Y:S01]  /*b6a0*/  MUFU.EX2 R167, R167 ;  /* 0x000000a700a77308 */ /* 0x000e620000000800 */
[----:B---3--:R-:W-:Y:S01]  /*b6b0*/  FADD.FTZ R157, R163, R10 ;  /* 0x0000000aa39d7221 */ /* 0x008fe20000010000 */
[-C--:B------:R-:W-:Y:S01]  /*b6c0*/  FMUL.FTZ R99, R99, R21.reuse ;  /* 0x0000001563637220 */ /* 0x080fe20000410000 */
[----:B------:R-:W-:Y:S01]  /*b6d0*/  FADD.FTZ R3, R177, R168 ;  /* 0x000000a8b1037221 */ /* 0x000fe20000010000 */
[-C--:B------:R-:W-:Y:S01]  /*b6e0*/  FMUL.FTZ R102, R102, R21.reuse ;  /* 0x0000001566667220 */ /* 0x080fe20000410000 */
[-C--:B------:R-:W-:Y:S01]  /*b6f0*/  FMUL.FTZ R103, R103, R21.reuse ;  /* 0x0000001567677220 */ /* 0x080fe20000410000 */
[----:B------:R-:W-:Y:S01]  /*b700*/  FMUL.FTZ R106, R106, R21 ;  /* 0x000000156a6a7220 */ /* 0x000fe20000410000 */
[----:B------:R-:W-:Y:S01]  /*b710*/  FADD.FTZ R3, R166, R3 ;  /* 0x00000003a6037221 */ /* 0x000fe20000010000 */
[----:B------:R-:W2:Y:S01]  /*b720*/  MUFU.EX2 R161, R170 ;  /* 0x000000aa00a17308 */ /* 0x000ea20000000800 */
[----:B0-----:R-:W-:Y:S01]  /*b730*/  FADD.FTZ R168, R224, R157 ;  /* 0x0000009de0a87221 */ /* 0x001fe20000010000 */
[----:B------:R-:W-:Y:S01]  /*b740*/  F2FP.F16.F32.PACK_AB R157, R163, R225 ;  /* 0x000000e1a39d723e */ /* 0x000fe200000000ff */
[----:B------:R0:W-:Y:S01]  /*b750*/  STSM.16.M88.4 [R195+0x26800], R152 ;  /* 0x02680098c3007844 */ /* 0x0001e20000000200 */
[----:B------:R-:W-:Y:S01]  /*b760*/  F2FP.F16.F32.PACK_AB R166, R166, R177 ;  /* 0x000000b1a6a6723e */ /* 0x000fe200000000ff */
        /* <DEDUP_REMOVED lines=20> */
[C---:B---3--:R-:W-:Y:S01]  /*b8b0*/  FADD.FTZ R159, R171.reuse, R168 ;  /* 0x000000a8ab9f7221 */ /* 0x048fe20000010000 */
[----:B------:R-:W-:Y:S01]  /*b8c0*/  F2FP.F16.F32.PACK_AB R161, R171, R161 ;  /* 0x000000a1aba1723e */ /* 0x000fe200000000ff */
[-C--:B------:R-:W-:Y:S01]  /*b8d0*/  FMUL.FTZ R138, R138, R21.reuse ;  /* 0x000000158a8a7220 */ /* 0x080fe20000410000 */
[-C--:B------:R-:W-:Y:S01]  /*b8e0*/  FMUL.FTZ R139, R139, R21.reuse ;  /* 0x000000158b8b7220 */ /* 0x080fe20000410000 */
[-C--:B------:R-:W-:Y:S01]  /*b8f0*/  FMUL.FTZ R142, R142, R21.reuse ;  /* 0x000000158e8e7220 */ /* 0x080fe20000410000 */
[-C--:B------:R-:W-:Y:S01]  /*b900*/  FMUL.FTZ R143, R143, R21.reuse ;  /* 0x000000158f8f7220 */ /* 0x080fe20000410000 */
[-C--:B------:R-:W-:Y:S01]  /*b910*/  FMUL.FTZ R146, R146, R21.reuse ;  /* 0x0000001592927220 */ /* 0x080fe20000410000 */
[----:B------:R-:W3:Y:S01]  /*b920*/  MUFU.EX2 R165, R178 ;  /* 0x000000b200a57308 */ /* 0x000ee20000000800 */
[----:B-1----:R-:W-:Y:S01]  /*b930*/  FADD.FTZ R168, R174, R159 ;  /* 0x0000009faea87221 */ /* 0x002fe20000010000 */
[----:B------:R-:W-:Y:S01]  /*b940*/  F2FP.F16.F32.PACK_AB R159, R167, R224 ;  /* 0x000000e0a79f723e */ /* 0x000fe200000000ff */
[-C--:B------:R-:W-:Y:S01]  /*b950*/  FMUL.FTZ R147, R147, R21.reuse ;  /* 0x0000001593937220 */ /* 0x080fe20000410000 */
[-C--:B------:R-:W-:Y:S01]  /*b960*/  FMUL.FTZ R150, R150, R21.reuse ;  /* 0x0000001596967220 */ /* 0x080fe20000410000 */
[----:B------:R-:W-:-:S02]  /*b970*/  FMUL.FTZ R151, R151, R21 ;  /* 0x0000001597977220 */ /* 0x000fc40000410000 */
[----:B------:R0:W-:Y:S01]  /*b980*/  STSM.16.M88.4 [R196], R156 ;  /* 0x0000009cc4007844 */ /* 0x0001e20000000200 */
[----:B------:R-:W1:Y:S01]  /*b990*/  MUFU.EX2 R10, R179 ;  /* 0x000000b3000a7308 */ /* 0x000e620000000800 */
[----:B--2---:R-:W-:-:S07]  /*b9a0*/  FADD.FTZ R168, R175, R168 ;  /* 0x000000a8afa87221 */ /* 0x004fce0000010000 */
[----:B------:R-:W2:Y:S01]  /*b9b0*/  MUFU.EX2 R182, R182 ;  /* 0x000000b600b67308 */ /* 0x000ea20000000800 */
[----:B---3--:R-:W-:-:S07]  /*b9c0*/  FADD.FTZ R163, R165, R168 ;  /* 0x000000a8a5a37221 */ /* 0x008fce0000010000 */
[----:B------:R-:W3:Y:S01]  /*b9d0*/  MUFU.EX2 R181, R181 ;  /* 0x000000b500b57308 */ /* 0x000ee20000000800 */
[C---:B-1----:R-:W-:Y:S01]  /*b9e0*/  FADD.FTZ R167, R10.reuse, R163 ;  /* 0x000000a30aa77221 */ /* 0x042fe20000010000 */
[----:B------:R-:W-:Y:S02]  /*b9f0*/  F2FP.F16.F32.PACK_AB R163, R175, R174 ;  /* 0x000000aeafa3723e */ /* 0x000fe400000000ff */
[----:B------:R-:W-:-:S03]  /*ba00*/  F2FP.F16.F32.PACK_AB R165, R10, R165 ;  /* 0x000000a50aa5723e */ /* 0x000fc600000000ff */
[----:B------:R0:W-:Y:S01]  /*ba10*/  STSM.16.M88.4 [R198], R160 ;  /* 0x000000a0c6007844 */ /* 0x0001e20000000200 */
[----:B--2---:R-:W-:Y:S01]  /*ba20*/  FADD.FTZ R168, R182, R167 ;  /* 0x000000a7b6a87221 */ /* 0x004fe20000010000 */
[----:B---3--:R-:W-:-:S03]  /*ba30*/  F2FP.F16.F32.PACK_AB R167, R181, R182 ;  /* 0x000000b6b5a7723e */ /* 0x008fc600000000ff */
[----:B------:R-:W-:Y:S02]  /*ba40*/  FADD.FTZ R10, R181, R168 ;  /* 0x000000a8b50a7221 */ /* 0x000fe40000010000 */
[----:B------:R0:W-:Y:S01]  /*ba50*/  STSM.16.M88.4 [R197], R164 ;  /* 0x000000a4c5007844 */ /* 0x0001e20000000200 */
[----:B------:R-:W-:Y:S05]  /*ba60*/  @!P0 BRA `(.L_x_746) ;  /* 0x0000000000048947 */ /* 0x000fea0003800000 */
[----:B------:R-:W-:Y:S01]  /*ba70*/  BPT.TRAP 0x1 ;  /* 0x000000040000795c */ /* 0x000fe20000300000 */
.L_x_746:
[----:B------:R1:W2:Y:S01]  /*ba80*/  SYNCS.PHASECHK.TRANS64.TRYWAIT P3, [R216+URZ+0x28c50], R20 ;  /* 0x028c5014d80075a7 */ /* 0x0002a2000806017f */
[----:B------:R-:W-:Y:S05]  /*ba90*/  @!P0 BRA `(.L_x_747) ;  /* 0x0000000000048947 */ /* 0x000fea0003800000 */
[----:B------:R-:W-:Y:S01]  /*baa0*/  BPT.TRAP 0x1 ;  /* 0x000000040000795c */ /* 0x000fe20000300000 */
.L_x_747:
[----:B------:R-:W-:Y:S04]  /*bab0*/  BSSY B1, `(.L_x_748) ;  /* 0x0000004000017945 */ /* 0x000fe80003800000 */
[----:B--2---:R-:W-:Y:S05]  /*bac0*/  @P3 BRA `(.L_x_749) ;  /* 0x0000000000083947 */ /* 0x004fea0003800000 */
[----:B------:R-:W2:Y:S02]  /*bad0*/  SYNCS.PHASECHK.TRANS64.TRYWAIT P3, [R216+URZ+0x28c50], R20 ;  /* 0x028c5014d80075a7 */ /* 0x000ea4000806017f */
[----:B--2---:R-:W-:Y:S05]  /*bae0*/  @!P3 BRA `(.L_x_750) ;  /* 0x000000cc0024b947 */ /* 0x004fea0003800000 */
.L_x_749:
[----:B------:R-:W-:Y:S05]  /*baf0*/  BSYNC B1 ;  /* 0x0000000000017941 */ /* 0x000fea0003800000 */
.L_x_748:
[----:B------:R-:W-:Y:S01]  /*bb00*/  IMAD.MOV.U32 R21, RZ, RZ, 0x40000040 ;  /* 0x40000040ff157424 */ /* 0x000fe200078e00ff */
[----:B-12---:R-:W-:Y:S01]  /*bb10*/  LEA R20, R18, R11, 0xc ;  /* 0x0000000b12147211 */ /* 0x006fe200078e60ff */
[----:B------:R-:W-:Y:S01]  /*bb20*/  WARPGROUP.ARRIVE ;  /* 0x00000000000079c5 */ /* 0x000fe20000000000 */
[----:B------:R-:W-:Y:S02]  /*bb30*/  @!P1 VIADD R216, R216, 0x28c60 ;  /* 0x00028c60d8d89836 */ /* 0x000fe40000000000 */
[----:B------:R-:W-:Y:S01]  /*bb40*/  R2UR UR6, R20 ;  /* 0x00000000140672ca */ /* 0x000fe200000e0000 */
[----:B------:R-:W-:Y:S01]  /*bb50*/  IMAD.MOV.U32 R225, RZ, RZ, R12 ;  /* 0x000000ffffe17224 */ /* 0x000fe200078e000c */
[----:B------:R-:W-:Y:S01]  /*bb60*/  R2UR UR7, R21 ;  /* 0x00000000150772ca */ /* 0x000fe200000e0000 */
[----:B------:R-:W-:Y:S01]  /*bb70*/  IMAD.MOV.U32 R21, RZ, RZ, 0x40000040 ;  /* 0x40000040ff157424 */ /* 0x000fe200078e00ff */
[----:B------:R-:W-:Y:S01]  /*bb80*/  @!P1 PRMT R216, RZ, 0x654, R216 ;  /* 0x00000654ffd89816 */ /* 0x000fe200000000d8 */
[----:B------:R-:W-:-:S10]  /*bb90*/  IMAD.MOV.U32 R224, RZ, RZ, R18 ;  /* 0x000000ffffe07224 */ /* 0x000fd400078e0012 */
[----:B------:R-:W-:Y:S03]  /*bba0*/  HGMMA.64x256x16.F32 R24, R152, gdesc[UR4].tnspB, R24, gsb0 ;  /* 0x43e0000498187df0 */ /* 0x000fe60008000818 */
[----:B------:R-:W-:Y:S02]  /*bbb0*/  WARPGROUP.DEPBAR.LE gsb0, 0x0 ;  /* 0x00008000000079c5 */ /* 0x000fe40000010000 */
[----:B0-----:R-:W-:Y:S01]  /*bbc0*/  VIADD R152, R20, 0x80 ;  /* 0x0000008014987836 */ /* 0x001fe20000000000 */
        /* <DEDUP_REMOVED lines=16> */
[----:B------:R-:W-:Y:S01]  /*bcd0*/  IMAD.MOV.U32 R21, RZ, RZ, R14 ;  /* 0x000000ffff157224 */ /* 0x000fe200078e000e */
[----:B------:R-:W-:Y:S02]  /*bce0*/  WARPGROUP.DEPBAR.LE gsb0, 0x0 ;  /* 0x00008000000079c5 */ /* 0x000fe40000010000 */
[----:B------:R-:W-:-:S15]  /*bcf0*/  WARPGROUP.ARRIVE ;  /* 0x00000000000079c5 */ /* 0x000fde0000000000 */
[----:B------:R-:W-:-:S06]  /*bd00*/  NOP ;  /* 0x0000000000007918 */ /* 0x000fcc0000000000 */
        /* <DEDUP_REMOVED lines=10> */
[----:B------:R2:W-:Y:S01]  /*bdb0*/  @!P1 SYNCS.ARRIVE.TRANS64.RED.A1T0 RZ, [R216+URZ], RZ ;  /* 0x000000ffd8ff99a7 */ /* 0x0005e2000810043f */
[----:B------:R-:W-:Y:S05]  /*bdc0*/  @P2 BRA `(.L_x_751) ;  /* 0xffffffe0007c2947 */ /* 0x000fea000383ffff */
.L_x_740:
[----:B------:R-:W-:Y:S05]  /*bdd0*/  BSYNC B0 ;  /* 0x0000000000007941 */ /* 0x000fea0003800000 */
.L_x_739:
[----:B------:R-:W3:Y:S01]  /*bde0*/  SHFL.BFLY PT, R0, R3, 0x2, 0x1f ;  /* 0x0c401f0003007f89 */ /* 0x000ee200000e0000 */
[----:B------:R-:W-:Y:S02]  /*bdf0*/  IMAD.MOV R6, RZ, RZ, -R194 ;  /* 0x000000ffff067224 */ /* 0x000fe400078e0ac2 */
[----:B------:R-:W-:Y:S01]  /*be00*/  IMAD.MOV.U32 R21, RZ, RZ, -0x800000 ;  /* 0xff800000ff157424 */ /* 0x000fe200078e00ff */
[----:B------:R-:W4:Y:S01]  /*be10*/  SHFL.BFLY PT, R7, R10, 0x2, 0x1f ;  /* 0x0c401f000a077f89 */ /* 0x000f2200000e0000 */
[----:B------:R-:W-:Y:S01]  /*be20*/  IMAD.MOV.U32 R20, RZ, RZ, -0x800000 ;  /* 0xff800000ff147424 */ /* 0x000fe200078e00ff */
[----:B------:R-:W-:Y:S08]  /*be30*/  BAR.ARV 0x8, 0x100 ;  /* 0x0204000000007b1d */ /* 0x000ff00000002000 */
[----:B------:R-:W-:Y:S01]  /*be40*/  BAR.SYNC.DEFER_BLOCKING 0xf, 0x100 ;  /* 0x03c4000000007b1d */ /* 0x000fe20000010000 */
[----:B------:R-:W-:Y:S01]  /*be50*/  ISETP.NE.AND P0, PT, R193, R6, PT ;  /* 0x00000006c100720c */ /* 0x000fe20003f05270 */
[----:B------:R-:W-:-:S02]  /*be60*/  VIADD R208, R208, 0x1 ;  /* 0x00000001d0d07836 */ /* 0x000fc40000000000 */
[----:B---3--:R-:W-:Y:S01]  /*be70*/  FADD.FTZ R4, R0, R3 ;  /* 0x0000000300047221 */ /* 0x008fe20000010000 */
[----:B------:R-:W-:Y:S02]  /*be80*/  VIADD R3, R18, 0x1 ;  /* 0x0000000112037836 */ /* 0x000fe40000000000 */
[----:B----4-:R-:W-:Y:S02]  /*be90*/  FADD.FTZ R7, R7, R10 ;  /* 0x0000000a07077221 */ /* 0x010fe40000010000 */
[----:B------:R-:W3:Y:S01]  /*bea0*/  SHFL.BFLY PT, R5, R4, 0x1, 0x1f ;  /* 0x0c201f0004057f89 */ /* 0x000ee200000e0000 */
[----:B------:R-:W-:-:S03]  /*beb0*/  ISETP.NE.AND P1, PT, R3, 0x2, PT ;  /* 0x000000020300780c */ /* 0x000fc60003f25270 */
[----:B------:R-:W4:Y:S01]  /*bec0*/  SHFL.BFLY PT, R0, R7, 0x1, 0x1f ;  /* 0x0c201f0007007f89 */ /* 0x000f2200000e0000 */
[----:B------:R-:W-:-:S04]  /*bed0*/  SEL R6, RZ, 0x1, P1 ;  /* 0x00000001ff067807 */ /* 0x000fc80000800000 */
[----:B------:R-:W-:Y:S01]  /*bee0*/  LOP3.LUT R23, R23, R6, RZ, 0x3c, !PT ;  /* 0x0000000617177212 */ /* 0x000fe200078e3cff */
[----:B---3--:R-:W-:Y:S01]  /*bef0*/  FADD.FTZ R9, R4, R5 ;  /* 0x0000000504097221 */ /* 0x008fe20000010000 */
[----:B------:R-:W-:Y:S01]  /*bf00*/  CS2R R4, SRZ ;  /* 0x0000000000047805 */ /* 0x000fe2000001ff00 */
[----:B----4-:R-:W-:-:S03]  /*bf10*/  FADD.FTZ R0, R7, R0 ;  /* 0x0000000007007221 */ /* 0x010fc60000010000 */
[----:B------:R-:W-:Y:S01]  /*bf20*/  FSETP.NE.FTZ.AND P2, PT, R9, RZ, PT ;  /* 0x000000ff0900720b */ /* 0x000fe20003f55000 */
[----:B------:R-:W-:Y:S01]  /*bf30*/  @!P0 IMAD R7, R18, 0x40, R191 ;  /* 0x0000004012078824 */ /* 0x000fe200078e02bf */
[----:B------:R-:W-:-:S03]  /*bf40*/  FSETP.NE.FTZ.AND P3, PT, R0, RZ, PT ;  /* 0x000000ff0000720b */ /* 0x000fc60003f75000 */
[----:B------:R-:W-:-:S08]  /*bf50*/  @!P0 IMAD R7, R7, 0x4, R2 ;  /* 0x0000000407078824 */ /* 0x000fd000078e0202 */
[----:B------:R-:W3:Y:S01]  /*bf60*/  @P2 MUFU.RCP R5, R9 ;  /* 0x0000000900052308 */ /* 0x000ee20000001000 */
[----:B------:R-:W-:-:S07]  /*bf70*/  @P2 FMUL.FTZ R18, R13, 0.69314718246459960938 ;  /* 0x3f3172180d122820 */ /* 0x000fce0000410000 */
[----:B------:R-:W4:Y:S08]  /*bf80*/  @P3 MUFU.RCP R4, R0 ;  /* 0x0000000000043308 */ /* 0x000f300000001000 */
[----:B------:R5:W0:Y:S01]  /*bf90*/  @P2 MUFU.LG2 R2, R9 ;  /* 0x0000000900022308 */ /* 0x000a220000000c00 */
[-C--:B---3--:R-:W-:Y:S01]  /*bfa0*/  FMUL.FTZ R8, R25, R5.reuse ;  /* 0x0000000519087220 */ /* 0x088fe20000410000 */
[----:B------:R3:W-:Y:S01]  /*bfb0*/  @!P0 STS [R7+0x28800], R5 ;  /* 0x0288000507008388 */ /* 0x0007e20000000800 */
[-C--:B------:R-:W-:Y:S01]  /*bfc0*/  FMUL.FTZ R10, R24, R5.reuse ;  /* 0x00000005180a7220 */ /* 0x080fe20000410000 */
[----:B------:R-:W-:Y:S01]  /*bfd0*/  @P3 FMUL.FTZ R24, R13, 0.69314718246459960938 ;  /* 0x3f3172180d183820 */ /* 0x000fe20000410000 */
[-C--:B------:R-:W-:Y:S01]  /*bfe0*/  FMUL.FTZ R180, R32, R5.reuse ;  /* 0x0000000520b47220 */ /* 0x080fe20000410000 */
[-C--:B------:R-:W-:Y:S01]  /*bff0*/  FMUL.FTZ R179, R36, R5.reuse ;  /* 0x0000000524b37220 */ /* 0x080fe20000410000 */
[-C--:B------:R-:W-:Y:S01]  /*c000*/  FMUL.FTZ R177, R40, R5.reuse ;  /* 0x0000000528b17220 */ /* 0x080fe20000410000 */
[----:B------:R2:W1:Y:S01]  /*c010*/  @P3 MUFU.LG2 R25, R0 ;  /* 0x0000000000193308 */ /* 0x0004620000000c00 */
[----:B----4-:R4:W-:Y:S01]  /*c020*/  @!P0 STS [R7+0x28820], R4 ;  /* 0x0288200407008388 */ /* 0x0109e20000000800 */
[-C--:B-----5:R-:W-:Y:S01]  /*c030*/  FMUL.FTZ R9, R58, R4.reuse ;  /* 0x000000043a097220 */ /* 0x0a0fe20000410000 */
[-C--:B------:R-:W-:Y:S01]  /*c040*/  FMUL.FTZ R13, R66, R4.reuse ;  /* 0x00000004420d7220 */ /* 0x080fe20000410000 */
[-C--:B------:R-:W-:Y:S01]  /*c050*/  FMUL.FTZ R28, R28, R5.reuse ;  /* 0x000000051c1c7220 */ /* 0x080fe20000410000 */
[-C--:B------:R-:W-:Y:S01]  /*c060*/  FMUL.FTZ R6, R29, R5.reuse ;  /* 0x000000051d067220 */ /* 0x080fe20000410000 */
[-C--:B------:R-:W-:Y:S01]  /*c070*/  FMUL.FTZ R178, R33, R5.reuse ;  /* 0x0000000521b27220 */ /* 0x080fe20000410000 */
[-C--:B------:R-:W-:Y:S01]  /*c080*/  FMUL.FTZ R176, R37, R5.reuse ;  /* 0x0000000525b07220 */ /* 0x080fe20000410000 */
[-C--:B------:R-:W-:Y:S01]  /*c090*/  FMUL.FTZ R32, R41, R5.reuse ;  /* 0x0000000529207220 */ /* 0x080fe20000410000 */
[-C--:B--2---:R-:W-:Y:S01]  /*c0a0*/  FMUL.FTZ R0, R27, R4.reuse ;  /* 0x000000041b007220 */ /* 0x084fe20000410000 */
[----:B0-----:R-:W-:Y:S01]  /*c0b0*/  @P2 FMUL.FTZ R27, R2, 0.69314718246459960938 ;  /* 0x3f317218021b2820 */ /* 0x001fe20000410000 */
[-C--:B------:R-:W-:Y:S01]  /*c0c0*/  FMUL.FTZ R175, R44, R5.reuse ;  /* 0x000000052caf7220 */ /* 0x080fe20000410000 */
[-C--:B------:R-:W-:Y:S01]  /*c0d0*/  FMUL.FTZ R173, R45, R5.reuse ;  /* 0x000000052dad7220 */ /* 0x080fe20000410000 */
[-C--:B------:R-:W-:Y:S01]  /*c0e0*/  FMUL.FTZ R174, R48, R5.reuse ;  /* 0x0000000530ae7220 */ /* 0x080fe20000410000 */
        /* <DEDUP_REMOVED lines=54> */
[----:B------:R-:W-:Y:S01]  /*c450*/  FMUL.FTZ R66, R115, R4 ;  /* 0x0000000473427220 */ /* 0x000fe20000410000 */
[----:B------:R-:W-:Y:S01]  /*c460*/  @P2 FFMA.FTZ R21, R18, R12, R27 ;  /* 0x0000000c12152223 */ /* 0x000fe2000001001b */
[----:B------:R-:W-:Y:S01]  /*c470*/  PLOP3.LUT P0, PT, PT, PT, PT, 0x8, 0x0 ;  /* 0x000000000000781c */ /* 0x000fe20003f0e170 */
[-C--:B---3--:R-:W-:Y:S01]  /*c480*/  FMUL.FTZ R5, R26, R4.reuse ;  /* 0x000000041a057220 */ /* 0x088fe20000410000 */
[-C--:B----4-:R-:W-:Y:S01]  /*c490*/  FMUL.FTZ R7, R30, R4.reuse ;  /* 0x000000041e077220 */ /* 0x090fe20000410000 */
        /* <DEDUP_REMOVED lines=57> */
[----:B------:R-:W-:Y:S01]  /*c830*/  SEL R18, R3, RZ, P1 ;  /* 0x000000ff03127207 */ /* 0x000fe20000800000 */
[----:B------:R-:W-:Y:S06]  /*c840*/  BAR.ARV 0xe, 0x100 ;  /* 0x0384000000007b1d */ /* 0x000fec0000002000 */
.L_x_688:
[----:B------:R-:W-:Y:S05]  /*c850*/  BSYNC B7 ;  /* 0x0000000000077941 */ /* 0x000fea0003800000 */
.L_x_686:
[----:B------:R-:W0:Y:S08]  /*c860*/  S2UR UR5, SR_CgaCtaId ;  /* 0x00000000000579c3 */ /* 0x000e300000008800 */
[----:B------:R-:W-:Y:S06]  /*c870*/  BAR.SYNC.DEFER_BLOCKING 0x5, 0x180 ;  /* 0x0146000000007b1d */ /* 0x000fec0000010000 */
[----:B------:R-:W-:Y:S01]  /*c880*/  UMOV UR4, 0x400 ;  /* 0x0000040000047882 */ /* 0x000fe20000000000 */
[----:B------:R-:W-:Y:S01]  /*c890*/  BSSY B0, `(.L_x_752) ;  /* 0x00002d8000007945 */ /* 0x000fe20003800000 */
[----:B0-----:R-:W-:-:S06]  /*c8a0*/  ULEA UR4, UR5, UR4, 0x18 ;  /* 0x0000000405047291 */ /* 0x001fcc000f8ec03f */
[----:B------:R-:W-:-:S05]  /*c8b0*/  IMAD.U32 R2, RZ, RZ, UR4 ;  /* 0x00000004ff027e24 */ /* 0x000fca000f8e00ff */
[----:B-----5:R0:W1:Y:S01]  /*c8c0*/  LDS.128 R24, [R2+0x28cd0] ;  /* 0x028cd00002187984 */ /* 0x0200620000000c00 */
[----:B------:R-:W-:Y:S06]  /*c8d0*/  BAR.ARV 0x4, 0x180 ;  /* 0x0106000000007b1d */ /* 0x000fec0000002000 */
[----:B------:R-:W-:Y:S05]  /*c8e0*/  @P0 BRA `(.L_x_753) ;  /* 0x0000001c00f40947 */ /* 0x000fea0003800000 */
[----:B------:R-:W2:Y:S01]  /*c8f0*/  S2R R3, SR_SWINHI ;  /* 0x0000000000037919 */ /* 0x000ea20000002f00 */
[----:B------:R-:W-:Y:S01]  /*c900*/  F2FP.F16.F32.PACK_AB R5, R0, R5 ;  /* 0x000000050005723e */ /* 0x000fe200000000ff */
[----:B------:R-:W-:Y:S01]  /*c910*/  ULDC.64 UR4, c[0x0][0xc00] ;  /* 0x0003000000047ab9 */ /* 0x000fe20000000a00 */
[----:B------:R-:W-:Y:S02]  /*c920*/  F2FP.F16.F32.PACK_AB R4, R8, R10 ;  /* 0x0000000a0804723e */ /* 0x000fe400000000ff */
[----:B------:R-:W-:Y:S02]  /*c930*/  F2FP.F16.F32.PACK_AB R6, R6, R28 ;  /* 0x0000001c0606723e */ /* 0x000fe400000000ff */
        /* <DEDUP_REMOVED lines=13> */
[----:B------:R-:W-:Y:S02]  /*ca10*/  MOV R44, R2 ;  /* 0x00000002002c7202 */ /* 0x000fe40000000f00 */
[----:B--2---:R-:W-:-:S02]  /*ca20*/  MOV R45, R3 ;  /* 0x00000003002d7202 */ /* 0x004fc40000000f00 */
[----:B------:R-:W-:Y:S02]  /*ca30*/  F2FP.F16.F32.PACK_AB R41, R99, R41 ;  /* 0x000000296329723e */ /* 0x000fe400000000ff */
[----:B------:R-:W-:Y:S01]  /*ca40*/  F2FP.F16.F32.PACK_AB R43, R103, R102 ;  /* 0x00000066672b723e */ /* 0x000fe200000000ff */
[----:B------:R-:W-:Y:S01]  /*ca50*/  IMAD.WIDE R48, R223, 0x2, R44 ;  /* 0x00000002df307825 */ /* 0x000fe200078e022c */
[----:B------:R-:W-:Y:S02]  /*ca60*/  F2FP.F16.F32.PACK_AB R105, R58, R106 ;  /* 0x0000006a3a69723e */ /* 0x000fe400000000ff */
[----:B------:R-:W-:Y:S02]  /*ca70*/  F2FP.F16.F32.PACK_AB R112, R113, R112 ;  /* 0x000000707170723e */ /* 0x000fe400000000ff */
[C---:B------:R-:W-:Y:S02]  /*ca80*/  LOP3.LUT R53, R48.reuse, 0x380, RZ, 0xc0, !PT ;  /* 0x0000038030357812 */ /* 0x040fe400078ec0ff */
[----:B------:R-:W-:-:S02]  /*ca90*/  IADD3 R0, P1, R48, 0x20, RZ ;  /* 0x0000002030007810 */ /* 0x000fc40007f3e0ff */
[----:B------:R-:W-:Y:S02]  /*caa0*/  SHF.R.U64 R53, R53, 0x3, RZ ;  /* 0x0000000335357819 */ /* 0x000fe400000012ff */
[C---:B------:R-:W-:Y:S02]  /*cab0*/  IADD3 R3, P0, R48.reuse, 0x40, RZ ;  /* 0x0000004030037810 */ /* 0x040fe40007f1e0ff */
[----:B------:R-:W-:Y:S01]  /*cac0*/  LOP3.LUT R52, R53, R48, RZ, 0x3c, !PT ;  /* 0x0000003035347212 */ /* 0x000fe200078e3cff */
[----:B------:R-:W-:Y:S01]  /*cad0*/  IMAD.MOV.U32 R53, RZ, RZ, R49 ;  /* 0x000000ffff357224 */ /* 0x000fe200078e0031 */
[----:B------:R-:W-:Y:S02]  /*cae0*/  IADD3 R10, P4, R48, 0x60, RZ ;  /* 0x00000060300a7810 */ /* 0x000fe40007f9e0ff */
[----:B------:R-:W-:Y:S02]  /*caf0*/  LOP3.LUT R181, R0, 0x380, RZ, 0xc0, !PT ;  /* 0x0000038000b57812 */ /* 0x000fe400078ec0ff */
[----:B------:R-:W-:-:S02]  /*cb00*/  LOP3.LUT R30, R3, 0x380, RZ, 0xc0, !PT ;  /* 0x00000380031e7812 */ /* 0x000fc400078ec0ff */
[----:B------:R-:W-:Y:S01]  /*cb10*/  MOV R12, R52 ;  /* 0x00000034000c7202 */ /* 0x000fe20000000f00 */
[----:B------:R-:W-:Y:S01]  /*cb20*/  BAR.SYNC.DEFER_BLOCKING 0x1, 0x100 ;  /* 0x0044000000007b1d */ /* 0x000fe20000010000 */
[----:B------:R-:W-:Y:S01]  /*cb30*/  LOP3.LUT R183, R10, 0x380, RZ, 0xc0, !PT ;  /* 0x000003800ab77812 */ /* 0x000fe200078ec0ff */
[--C-:B------:R-:W-:Y:S01]  /*cb40*/  IMAD.X R53, RZ, RZ, R49.reuse, P4 ;  /* 0x000000ffff357224 */ /* 0x100fe200020e0631 */
[----:B------:R-:W-:Y:S02]  /*cb50*/  SHF.R.U64 R181, R181, 0x3, RZ ;  /* 0x00000003b5b57819 */ /* 0x000fe400000012ff */
[----:B------:R-:W-:Y:S02]  /*cb60*/  IADD3 R60, P6, R48, 0x2020, RZ ;  /* 0x00002020303c7810 */ /* 0x000fe40007fde0ff */
[----:B------:R-:W-:Y:S02]  /*cb70*/  SHF.R.U64 R30, R30, 0x3, RZ ;  /* 0x000000031e1e7819 */ /* 0x000fe400000012ff */
[----:B------:R-:W-:Y:S01]  /*cb80*/  IADD3 R56, P3, R48, 0x2000, RZ ;  /* 0x0000200030387810 */ /* 0x000fe20007f7e0ff */
[----:B------:R-:W-:Y:S01]  /*cb90*/  IMAD.X R61, RZ, RZ, R49, P6 ;  /* 0x000000ffff3d7224 */ /* 0x000fe200030e0631 */
[----:B------:R-:W-:-:S02]  /*cba0*/  SHF.R.U64 R183, R183, 0x3, RZ ;  /* 0x00000003b7b77819 */ /* 0x000fc400000012ff */
[----:B------:R-:W-:Y:S01]  /*cbb0*/  IADD3 R8, P5, R48, 0x2040, RZ ;  /* 0x0000204030087810 */ /* 0x000fe20007fbe0ff */
[--C-:B------:R-:W-:Y:S01]  /*cbc0*/  IMAD.X R57, RZ, RZ, R49.reuse, P3 ;  /* 0x000000ffff397224 */ /* 0x100fe200018e0631 */
[----:B------:R-:W-:Y:S02]  /*cbd0*/  LOP3.LUT R30, R30, R3, RZ, 0x3c, !PT ;  /* 0x000000031e1e7212 */ /* 0x000fe400078e3cff */
[----:B------:R-:W-:Y:S01]  /*cbe0*/  LOP3.LUT R52, R183, R10, RZ, 0x3c, !PT ;  /* 0x0000000ab7347212 */ /* 0x000fe200078e3cff */
[----:B------:R-:W-:Y:S01]  /*cbf0*/  IMAD.X R65, RZ, RZ, R49, P5 ;  /* 0x000000ffff417224 */ /* 0x000fe200028e0631 */
[----:B------:R-:W-:Y:S02]  /*cc00*/  LOP3.LUT R3, R56, 0x380, RZ, 0xc0, !PT ;  /* 0x0000038038037812 */ /* 0x000fe400078ec0ff */
[----:B------:R-:W-:Y:S02]  /*cc10*/  LOP3.LUT R183, R8, 0x380, RZ, 0xc0, !PT ;  /* 0x0000038008b77812 */ /* 0x000fe400078ec0ff */
[----:B------:R-:W-:Y:S01]  /*cc20*/  IADD3 R68, P2, R48, 0x2060, RZ ;  /* 0x0000206030447810 */ /* 0x000fe20007f5e0ff */
[----:B------:R2:W-:Y:S01]  /*cc30*/  STSM.16.M88.4 [R12], R4 ;  /* 0x000000040c007844 */ /* 0x0005e20000000200 */
[----:B------:R-:W-:-:S02]  /*cc40*/  IADD3.X R31, RZ, R49, RZ, P0, !PT ;  /* 0x00000031ff1f7210 */ /* 0x000fc400007fe4ff */
[C---:B------:R-:W-:Y:S01]  /*cc50*/  IADD3 R42, P0, R48.reuse, 0x4020, RZ ;  /* 0x00004020302a7810 */ /* 0x040fe20007f1e0ff */
[--C-:B------:R-:W-:Y:S01]  /*cc60*/  IMAD.X R69, RZ, RZ, R49.reuse, P2 ;  /* 0x000000ffff457224 */ /* 0x100fe200010e0631 */
[----:B------:R-:W-:Y:S02]  /*cc70*/  SHF.R.U64 R3, R3, 0x3, RZ ;  /* 0x0000000303037819 */ /* 0x000fe400000012ff */
[----:B------:R-:W-:Y:S01]  /*cc80*/  SHF.R.U64 R183, R183, 0x3, RZ ;  /* 0x00000003b7b77819 */ /* 0x000fe200000012ff */
[--C-:B------:R-:W-:Y:S01]  /*cc90*/  IMAD.X R77, RZ, RZ, R49.reuse, P0 ;  /* 0x000000ffff4d7224 */ /* 0x100fe200000e0631 */
[----:B------:R-:W-:Y:S02]  /*cca0*/  IADD3 R70, P4, R48, 0x4040, RZ ;  /* 0x0000404030467810 */ /* 0x000fe40007f9e0ff */
[----:B------:R-:W-:Y:S02]  /*ccb0*/  LOP3.LUT R225, R68, 0x380, RZ, 0xc0, !PT ;  /* 0x0000038044e17812 */ /* 0x000fe400078ec0ff */
[----:B------:R-:W-:Y:S01]  /*ccc0*/  LOP3.LUT R56, R3, R56, RZ, 0x3c, !PT ;  /* 0x0000003803387212 */ /* 0x000fe200078e3cff */
[--C-:B------:R-:W-:Y:S01]  /*ccd0*/  IMAD.X R81, RZ, RZ, R49.reuse, P4 ;  /* 0x000000ffff517224 */ /* 0x100fe200020e0631 */
[----:B------:R-:W-:Y:S01]  /*cce0*/  LOP3.LUT R64, R183, R8, RZ, 0x3c, !PT ;  /* 0x00000008b7407212 */ /* 0x000fe200078e3cff */
[----:B--2---:R-:W-:Y:S01]  /*ccf0*/  IMAD.X R7, RZ, RZ, R49, P1 ;  /* 0x000000ffff077224 */ /* 0x004fe200008e0631 */
[----:B------:R-:W-:-:S02]  /*cd00*/  LOP3.LUT R6, R181, R0, RZ, 0x3c, !PT ;  /* 0x00000000b5067212 */ /* 0x000fc400078e3cff */
[----:B------:R-:W-:Y:S02]  /*cd10*/  LOP3.LUT R181, R60, 0x380, RZ, 0xc0, !PT ;  /* 0x000003803cb57812 */ /* 0x000fe400078ec0ff */
[----:B------:R-:W-:Y:S02]  /*cd20*/  IADD3 R28, P1, R48, 0x4000, RZ ;  /* 0x00004000301c7810 */ /* 0x000fe40007f3e0ff */
[----:B------:R-:W-:Y:S02]  /*cd30*/  SHF.R.U64 R181, R181, 0x3, RZ ;  /* 0x00000003b5b57819 */ /* 0x000fe400000012ff */
[----:B------:R-:W-:Y:S01]  /*cd40*/  LOP3.LUT R3, R28, 0x380, RZ, 0xc0, !PT ;  /* 0x000003801c037812 */ /* 0x000fe200078ec0ff */
[----:B------:R-:W-:Y:S01]  /*cd50*/  IMAD.X R73, RZ, RZ, R49, P1 ;  /* 0x000000ffff497224 */ /* 0x000fe200008e0631 */
[----:B------:R-:W-:Y:S02]  /*cd60*/  LOP3.LUT R60, R181, R60, RZ, 0x3c, !PT ;  /* 0x0000003cb53c7212 */ /* 0x000fe400078e3cff */
[----:B------:R-:W-:-:S02]  /*cd70*/  LOP3.LUT R181, R42, 0x380, RZ, 0xc0, !PT ;  /* 0x000003802ab57812 */ /* 0x000fc400078ec0ff */
[----:B------:R-:W-:Y:S02]  /*cd80*/  LOP3.LUT R183, R70, 0x380, RZ, 0xc0, !PT ;  /* 0x0000038046b77812 */ /* 0x000fe400078ec0ff */
[----:B------:R-:W-:Y:S02]  /*cd90*/  SHF.R.U64 R225, R225, 0x3, RZ ;  /* 0x00000003e1e17819 */ /* 0x000fe400000012ff */
[C---:B------:R-:W-:Y:S02]  /*cda0*/  IADD3 R34, P3, R48.reuse, 0x4060, RZ ;  /* 0x0000406030227810 */ /* 0x040fe40007f7e0ff */
[----:B------:R-:W-:Y:S02]  /*cdb0*/  SHF.R.U64 R181, R181, 0x3, RZ ;  /* 0x00000003b5b57819 */ /* 0x000fe400000012ff */
[----:B------:R-:W-:Y:S01]  /*cdc0*/  IADD3 R14, P5, R48, 0x6020, RZ ;  /* 0x00006020300e7810 */ /* 0x000fe20007fbe0ff */
[----:B------:R-:W-:Y:S01]  /*cdd0*/  IMAD.X R85, RZ, RZ, R49, P3 ;  /* 0x000000ffff557224 */ /* 0x000fe200018e0631 */
[----:B------:R-:W-:-:S02]  /*cde0*/  SHF.R.U64 R3, R3, 0x3, RZ ;  /* 0x0000000303037819 */ /* 0x000fc400000012ff */
[C---:B------:R-:W-:Y:S01]  /*cdf0*/  IADD3 R4, P6, R48.reuse, 0x6000, RZ ;  /* 0x0000600030047810 */ /* 0x040fe20007fde0ff */
[--C-:B------:R-:W-:Y:S01]  /*ce00*/  IMAD.X R111, RZ, RZ, R49.reuse, P5 ;  /* 0x000000ffff6f7224 */ /* 0x100fe200028e0631 */
[----:B------:R-:W-:Y:S02]  /*ce10*/  SHF.R.U64 R183, R183, 0x3, RZ ;  /* 0x00000003b7b77819 */ /* 0x000fe400000012ff */
[----:B-1----:R-:W-:Y:S01]  /*ce20*/  IADD3 R24, P2, R48, 0x6040, RZ ;  /* 0x0000604030187810 */ /* 0x002fe20007f5e0ff */
[--C-:B------:R-:W-:Y:S01]  /*ce30*/  IMAD.X R89, RZ, RZ, R49.reuse, P6 ;  /* 0x000000ffff597224 */ /* 0x100fe200030e0631 */
[----:B------:R-:W-:Y:S02]  /*ce40*/  LOP3.LUT R68, R225, R68, RZ, 0x3c, !PT ;  /* 0x00000044e1447212 */ /* 0x000fe400078e3cff */
[----:B------:R-:W-:Y:S01]  /*ce50*/  LOP3.LUT R225, R34, 0x380, RZ, 0xc0, !PT ;  /* 0x0000038022e17812 */ /* 0x000fe200078ec0ff */
[----:B------:R-:W-:Y:S01]  /*ce60*/  IMAD.X R5, RZ, RZ, R49, P2 ;  /* 0x000000ffff057224 */ /* 0x000fe200010e0631 */
[----:B------:R-:W-:-:S02]  /*ce70*/  LOP3.LUT R76, R181, R42, RZ, 0x3c, !PT ;  /* 0x0000002ab54c7212 */ /* 0x000fc400078e3cff */
[----:B------:R-:W-:Y:S02]  /*ce80*/  LOP3.LUT R72, R3, R28, RZ, 0x3c, !PT ;  /* 0x0000001c03487212 */ /* 0x000fe400078e3cff */
[----:B------:R-:W-:Y:S02]  /*ce90*/  LOP3.LUT R181, R14, 0x380, RZ, 0xc0, !PT ;  /* 0x000003800eb57812 */ /* 0x000fe400078ec0ff */
[----:B------:R-:W-:Y:S02]  /*cea0*/  LOP3.LUT R80, R183, R70, RZ, 0x3c, !PT ;  /* 0x00000046b7507212 */ /* 0x000fe400078e3cff */
[----:B------:R-:W-:Y:S02]  /*ceb0*/  LOP3.LUT R3, R4, 0x380, RZ, 0xc0, !PT ;  /* 0x0000038004037812 */ /* 0x000fe400078ec0ff */
[----:B------:R-:W-:Y:S02]  /*cec0*/  LOP3.LUT R183, R24, 0x380, RZ, 0xc0, !PT ;  /* 0x0000038018b77812 */ /* 0x000fe400078ec0ff */
[----:B------:R-:W-:-:S02]  /*ced0*/  SHF.R.U64 R225, R225, 0x3, RZ ;  /* 0x00000003e1e17819 */ /* 0x000fc400000012ff */
[----:B------:R-:W-:Y:S02]  /*cee0*/  IADD3 R12, P1, R48, 0x6060, RZ ;  /* 0x00006060300c7810 */ /* 0x000fe40007f3e0ff */
[----:B------:R-:W-:Y:S02]  /*cef0*/  SHF.R.U64 R181, R181, 0x3, RZ ;  /* 0x00000003b5b57819 */ /* 0x000fe400000012ff */
[----:B------:R-:W-:Y:S01]  /*cf00*/  SHF.R.U64 R3, R3, 0x3, RZ ;  /* 0x0000000303037819 */ /* 0x000fe200000012ff */
[----:B------:R-:W-:Y:S01]  /*cf10*/  IMAD.X R49, RZ, RZ, R49, P1 ;  /* 0x000000ffff317224 */ /* 0x000fe200008e0631 */
[----:B------:R-:W-:Y:S02]  /*cf20*/  SHF.R.U64 R183, R183, 0x3, RZ ;  /* 0x00000003b7b77819 */ /* 0x000fe400000012ff */
[----:B------:R-:W-:Y:S02]  /*cf30*/  LOP3.LUT R84, R225, R34, RZ, 0x3c, !PT ;  /* 0x00000022e1547212 */ /* 0x000fe400078e3cff */
[----:B------:R-:W-:-:S02]  /*cf40*/  LOP3.LUT R225, R12, 0x380, RZ, 0xc0, !PT ;  /* 0x000003800ce17812 */ /* 0x000fc400078ec0ff */
[----:B------:R-:W-:Y:S02]  /*cf50*/  LOP3.LUT R110, R181, R14, RZ, 0x3c, !PT ;  /* 0x0000000eb56e7212 */ /* 0x000fe400078e3cff */
[----:B------:R-:W-:Y:S02]  /*cf60*/  LOP3.LUT R88, R3, R4, RZ, 0x3c, !PT ;  /* 0x0000000403587212 */ /* 0x000fe400078e3cff */
[----:B------:R-:W-:Y:S02]  /*cf70*/  MOV R14, R30 ;  /* 0x0000001e000e7202 */ /* 0x000fe40000000f00 */
[----:B------:R-:W-:Y:S01]  /*cf80*/  LOP3.LUT R4, R183, R24, RZ, 0x3c, !PT ;  /* 0x00000018b7047212 */ /* 0x000fe200078e3cff */
[----:B------:R-:W-:Y:S01]  /*cf90*/  IMAD.MOV.U32 R24, RZ, RZ, RZ ;  /* 0x000000ffff187224 */ /* 0x000fe200078e00ff */
[----:B------:R-:W-:Y:S02]  /*cfa0*/  MOV R3, R6 ;  /* 0x0000000600037202 */ /* 0x000fe40000000f00 */
[----:B------:R-:W-:-:S02]  /*cfb0*/  F2FP.F16.F32.PACK_AB R28, R178, R180 ;  /* 0x000000b4b21c723e */ /* 0x000fc400000000ff */
[----:B------:R-:W-:Y:S02]  /*cfc0*/  F2FP.F16.F32.PACK_AB R30, R176, R179 ;  /* 0x000000b3b01e723e */ /* 0x000fe400000000ff */
[----:B------:R-:W-:Y:S02]  /*cfd0*/  F2FP.F16.F32.PACK_AB R31, R39, R38 ;  /* 0x00000026271f723e */ /* 0x000fe400000000ff */
[----:B------:R-:W-:Y:S02]  /*cfe0*/  F2FP.F16.F32.PACK_AB R34, R173, R175 ;  /* 0x000000afad22723e */ /* 0x000fe400000000ff */
[----:B------:R-:W-:Y:S01]  /*cff0*/  SHF.R.U64 R225, R225, 0x3, RZ ;  /* 0x00000003e1e17819 */ /* 0x000fe200000012ff */
[----:B------:R-:W-:Y:S01]  /*d000*/  STSM.16.M88.4 [R3], R28 ;  /* 0x0000001c03007844 */ /* 0x000fe20000000200 */
[----:B------:R-:W-:Y:S02]  /*d010*/  MOV R0, R4 ;  /* 0x0000000400007202 */ /* 0x000fe40000000f00 */
[----:B------:R-:W-:Y:S01]  /*d020*/  MOV R52, R52 ;  /* 0x0000003400347202 */ /* 0x000fe20000000f00 */
[----:B------:R1:W-:Y:S01]  /*d030*/  STSM.16.M88.4 [R14], R32 ;  /* 0x000000200e007844 */ /* 0x0003e20000000200 */
[----:B------:R-:W-:-:S02]  /*d040*/  F2FP.F16.F32.PACK_AB R4, R171, R174 ;  /* 0x000000aeab04723e */ /* 0x000fc400000000ff */
[----:B------:R-:W-:Y:S02]  /*d050*/  F2FP.F16.F32.PACK_AB R5, R51, R50 ;  /* 0x000000323305723e */ /* 0x000fe400000000ff */
[----:B------:R-:W-:Y:S02]  /*d060*/  F2FP.F16.F32.PACK_AB R6, R169, R172 ;  /* 0x000000aca906723e */ /* 0x000fe400000000ff */
[----:B------:R-:W-:Y:S02]  /*d070*/  F2FP.F16.F32.PACK_AB R7, R55, R54 ;  /* 0x000000363707723e */ /* 0x000fe400000000ff */
[----:B------:R-:W-:Y:S02]  /*d080*/  LOP3.LUT R48, R225, R12, RZ, 0x3c, !PT ;  /* 0x0000000ce1307212 */ /* 0x000fe400078e3cff */
[----:B------:R-:W-:Y:S01]  /*d090*/  MOV R56, R56 ;  /* 0x0000003800387202 */ /* 0x000fe20000000f00 */
[----:B------:R2:W-:Y:S01]  /*d0a0*/  STSM.16.M88.4 [R52], R4 ;  /* 0x0000000434007844 */ /* 0x0005e20000000200 */
[----:B------:R-:W-:-:S02]  /*d0b0*/  F2FP.F16.F32.PACK_AB R8, R166, R170 ;  /* 0x000000aaa608723e */ /* 0x000fc400000000ff */
[----:B------:R-:W-:Y:S02]  /*d0c0*/  F2FP.F16.F32.PACK_AB R10, R164, R167 ;  /* 0x000000a7a40a723e */ /* 0x000fe400000000ff */
[----:B------:R-:W-:Y:S02]  /*d0d0*/  MOV R60, R60 ;  /* 0x0000003c003c7202 */ /* 0x000fe40000000f00 */
[----:B------:R-:W-:Y:S01]  /*d0e0*/  F2FP.F16.F32.PACK_AB R12, R162, R165 ;  /* 0x000000a5a20c723e */ /* 0x000fe200000000ff */
[----:B------:R-:W-:Y:S01]  /*d0f0*/  STSM.16.M88.4 [R56], R8 ;  /* 0x0000000838007844 */ /* 0x000fe20000000200 */
[----:B-1----:R-:W-:Y:S02]  /*d100*/  F2FP.F16.F32.PACK_AB R14, R160, R163 ;  /* 0x000000a3a00e723e */ /* 0x002fe400000000ff */
[----:B------:R-:W-:Y:S02]  /*d110*/  MOV R64, R64 ;  /* 0x0000004000407202 */ /* 0x000fe40000000f00 */
[----:B------:R-:W-:Y:S01]  /*d120*/  F2FP.F16.F32.PACK_AB R28, R158, R161 ;  /* 0x000000a19e1c723e */ /* 0x000fe200000000ff */
[----:B------:R-:W-:Y:S01]  /*d130*/  STSM.16.M88.4 [R60], R12 ;  /* 0x0000000c3c007844 */ /* 0x000fe20000000200 */
[----:B------:R-:W-:-:S02]  /*d140*/  F2FP.F16.F32.PACK_AB R29, R75, R74 ;  /* 0x0000004a4b1d723e */ /* 0x000fc400000000ff */
[----:B------:R-:W-:Y:S02]  /*d150*/  F2FP.F16.F32.PACK_AB R30, R156, R159 ;  /* 0x0000009f9c1e723e */ /* 0x000fe400000000ff */
[----:B------:R-:W-:Y:S02]  /*d160*/  F2FP.F16.F32.PACK_AB R31, R79, R78 ;  /* 0x0000004e4f1f723e */ /* 0x000fe400000000ff */
[----:B------:R-:W-:Y:S02]  /*d170*/  MOV R68, R68 ;  /* 0x0000004400447202 */ /* 0x000fe40000000f00 */
[----:B------:R-:W-:Y:S01]  /*d180*/  F2FP.F16.F32.PACK_AB R32, R154, R157 ;  /* 0x0000009d9a20723e */ /* 0x000fe200000000ff */
[----:B------:R-:W-:Y:S01]  /*d190*/  STSM.16.M88.4 [R64], R28 ;  /* 0x0000001c40007844 */ /* 0x000fe20000000200 */
[----:B------:R-:W-:Y:S02]  /*d1a0*/  F2FP.F16.F32.PACK_AB R33, R83, R82 ;  /* 0x000000525321723e */ /* 0x000fe400000000ff */
[----:B------:R-:W-:-:S02]  /*d1b0*/  F2FP.F16.F32.PACK_AB R34, R152, R155 ;  /* 0x0000009b9822723e */ /* 0x000fc400000000ff */
[----:B------:R-:W-:Y:S02]  /*d1c0*/  F2FP.F16.F32.PACK_AB R35, R87, R86 ;  /* 0x000000565723723e */ /* 0x000fe400000000ff */
[----:B------:R-:W-:Y:S02]  /*d1d0*/  MOV R72, R72 ;  /* 0x0000004800487202 */ /* 0x000fe40000000f00 */
[----:B------:R-:W-:Y:S01]  /*d1e0*/  F2FP.F16.F32.PACK_AB R38, R93, R92 ;  /* 0x0000005c5d26723e */ /* 0x000fe200000000ff */
[----:B------:R-:W-:Y:S01]  /*d1f0*/  STSM.16.M88.4 [R68], R32 ;  /* 0x0000002044007844 */ /* 0x000fe20000000200 */
[----:B------:R-:W-:Y:S02]  /*d200*/  F2FP.F16.F32.PACK_AB R39, R95, R94 ;  /* 0x0000005e5f27723e */ /* 0x000fe400000000ff */
[----:B------:R-:W-:Y:S02]  /*d210*/  MOV R76, R76 ;  /* 0x0000004c004c7202 */ /* 0x000fe40000000f00 */
[----:B------:R-:W-:Y:S01]  /*d220*/  F2FP.F16.F32.PACK_AB R42, R101, R100 ;  /* 0x00000064652a723e */ /* 0x000fe200000000ff */
[----:B------:R-:W-:Y:S01]  /*d230*/  STSM.16.M88.4 [R72], R36 ;  /* 0x0000002448007844 */ /* 0x000fe20000000200 */
[----:B------:R-:W-:-:S02]  /*d240*/  MOV R80, R80 ;  /* 0x0000005000507202 */ /* 0x000fc40000000f00 */
[----:B------:R-:W-:Y:S01]  /*d250*/  F2FP.F16.F32.PACK_AB R106, R109, R108 ;  /* 0x0000006c6d6a723e */ /* 0x000fe200000000ff */
[----:B------:R-:W-:Y:S01]  /*d260*/  STSM.16.M88.4 [R76], R40 ;  /* 0x000000284c007844 */ /* 0x000fe20000000200 */
[----:B------:R-:W-:Y:S02]  /*d270*/  F2FP.F16.F32.PACK_AB R107, R62, R107 ;  /* 0x0000006b3e6b723e */ /* 0x000fe400000000ff */
[----:B------:R-:W-:Y:S02]  /*d280*/  F2FP.F16.F32.PACK_AB R113, R66, R114 ;  /* 0x000000724271723e */ /* 0x000fe400000000ff */
[----:B------:R-:W-:Y:S01]  /*d290*/  F2FP.F16.F32.PACK_AB R120, R121, R120 ;  /* 0x000000787978723e */ /* 0x000fe200000000ff */
[----:B------:R-:W-:Y:S01]  /*d2a0*/  STSM.16.M88.4 [R80], R104 ;  /* 0x0000006850007844 */ /* 0x000fe20000000200 */
[----:B------:R-:W-:Y:S02]  /*d2b0*/  MOV R84, R84 ;  /* 0x0000005400547202 */ /* 0x000fe40000000f00 */
[----:B------:R-:W-:-:S02]  /*d2c0*/  F2FP.F16.F32.PACK_AB R114, R117, R116 ;  /* 0x000000747572723e */ /* 0x000fc400000000ff */
[----:B------:R-:W-:Y:S02]  /*d2d0*/  F2FP.F16.F32.PACK_AB R115, R119, R115 ;  /* 0x000000737773723e */ /* 0x000fe400000000ff */
[----:B------:R-:W-:Y:S02]  /*d2e0*/  F2FP.F16.F32.PACK_AB R121, R123, R122 ;  /* 0x0000007a7b79723e */ /* 0x000fe400000000ff */
[----:B------:R-:W-:Y:S01]  /*d2f0*/  F2FP.F16.F32.PACK_AB R128, R129, R128 ;  /* 0x000000808180723e */ /* 0x000fe200000000ff */
[----:B------:R-:W-:Y:S01]  /*d300*/  STSM.16.M88.4 [R84], R112 ;  /* 0x0000007054007844 */ /* 0x000fe20000000200 */
[----:B------:R-:W-:Y:S02]  /*d310*/  MOV R88, R88 ;  /* 0x0000005800587202 */ /* 0x000fe40000000f00 */
[----:B------:R-:W-:Y:S02]  /*d320*/  F2FP.F16.F32.PACK_AB R122, R125, R124 ;  /* 0x0000007c7d7a723e */ /* 0x000fe400000000ff */
[----:B------:R-:W-:-:S02]  /*d330*/  F2FP.F16.F32.PACK_AB R123, R127, R126 ;  /* 0x0000007e7f7b723e */ /* 0x000fc400000000ff */
[----:B------:R-:W-:Y:S02]  /*d340*/  F2FP.F16.F32.PACK_AB R129, R131, R130 ;  /* 0x000000828381723e */ /* 0x000fe400000000ff */
[----:B------:R-:W-:Y:S01]  /*d350*/  F2FP.F16.F32.PACK_AB R136, R137, R136 ;  /* 0x000000888988723e */ /* 0x000fe200000000ff */
[----:B------:R-:W-:Y:S01]  /*d360*/  STSM.16.M88.4 [R88], R120 ;  /* 0x0000007858007844 */ /* 0x000fe20000000200 */
[----:B------:R-:W-:Y:S02]  /*d370*/  ISETP.NE.U32.AND P0, PT, RZ, UR4, PT ;  /* 0x00000004ff007c0c */ /* 0x000fe4000bf05070 */
[----:B--2---:R-:W-:Y:S02]  /*d380*/  IADD3 R6, P1, R200, UR4, RZ ;  /* 0x00000004c8067c10 */ /* 0x004fe4000ff3e0ff */
[----:B------:R-:W-:Y:S02]  /*d390*/  MOV R110, R110 ;  /* 0x0000006e006e7202 */ /* 0x000fe40000000f00 */
[----:B------:R-:W-:-:S02]  /*d3a0*/  F2FP.F16.F32.PACK_AB R130, R133, R132 ;  /* 0x000000848582723e */ /* 0x000fc400000000ff */
[----:B------:R-:W-:Y:S02]  /*d3b0*/  F2FP.F16.F32.PACK_AB R131, R135, R134 ;  /* 0x000000868783723e */ /* 0x000fe400000000ff */
[----:B------:R-:W-:Y:S02]  /*d3c0*/  F2FP.F16.F32.PACK_AB R137, R139, R138 ;  /* 0x0000008a8b89723e */ /* 0x000fe400000000ff */
[----:B------:R-:W-:Y:S01]  /*d3d0*/  F2FP.F16.F32.PACK_AB R144, R145, R144 ;  /* 0x000000909190723e */ /* 0x000fe200000000ff */
[----:B------:R-:W-:Y:S01]  /*d3e0*/  STSM.16.M88.4 [R110], R128 ;  /* 0x000000806e007844 */ /* 0x000fe20000000200 */
[----:B------:R-:W-:Y:S02]  /*d3f0*/  F2FP.F16.F32.PACK_AB R138, R141, R140 ;  /* 0x0000008c8d8a723e */ /* 0x000fe400000000ff */
[----:B------:R-:W-:Y:S02]  /*d400*/  F2FP.F16.F32.PACK_AB R139, R143, R142 ;  /* 0x0000008e8f8b723e */ /* 0x000fe400000000ff */
[----:B------:R-:W-:-:S02]  /*d410*/  F2FP.F16.F32.PACK_AB R145, R147, R146 ;  /* 0x000000929391723e */ /* 0x000fc400000000ff */
[----:B------:R-:W-:Y:S01]  /*d420*/  MOV R48, R48 ;  /* 0x0000003000307202 */ /* 0x000fe20000000f00 */
[----:B------:R1:W-:Y:S01]  /*d430*/  STSM.16.M88.4 [R0], R136 ;  /* 0x0000008800007844 */ /* 0x0003e20000000200 */
[----:B------:R-:W-:Y:S02]  /*d440*/  F2FP.F16.F32.PACK_AB R146, R149, R148 ;  /* 0x000000949592723e */ /* 0x000fe400000000ff */
[----:B------:R-:W-:Y:S02]  /*d450*/  F2FP.F16.F32.PACK_AB R147, R151, R150 ;  /* 0x000000969793723e */ /* 0x000fe400000000ff */
[----:B------:R-:W-:Y:S02]  /*d460*/  ISETP.NE.AND.EX P0, PT, RZ, UR5, PT, P0 ;  /* 0x00000005ff007c0c */ /* 0x000fe4000bf05300 */
[----:B------:R-:W-:Y:S01]  /*d470*/  IADD3.X R7, R201, UR5, RZ, P1, !PT ;  /* 0x00000005c9077c10 */ /* 0x000fe20008ffe4ff */
[----:B------:R-:W-:Y:S01]  /*d480*/  ULDC.64 UR4, c[0x0][0xc08] ;  /* 0x0003020000047ab9 */ /* 0x000fe20000000a00 */
[----:B------:R2:W-:Y:S01]  /*d490*/  STSM.16.M88.4 [R48], R144 ;  /* 0x0000009030007844 */ /* 0x0005e20000000200 */
[----:B------:R-:W-:Y:S01]  /*d4a0*/  BAR.SYNC.DEFER_BLOCKING 0x1, 0x100 ;  /* 0x0044000000007b1d */ /* 0x000fe20000010000 */
[----:B------:R-:W-:-:S04]  /*d4b0*/  ISETP.NE.U32.AND P6, PT, RZ, UR4, PT ;  /* 0x00000004ff007c0c */ /* 0x000fc8000bfc5070 */
[----:B------:R-:W-:-:S13]  /*d4c0*/  ISETP.NE.AND.EX P6, PT, RZ, UR5, PT, P6 ;  /* 0x00000005ff007c0c */ /* 0x000fda000bfc5360 */
[----:B------:R-:W-:Y:S01]  /*d4d0*/  @P6 IADD3 R200, P4, R200, UR4, RZ ;  /* 0x00000004c8c86c10 */ /* 0x000fe2000ff9e0ff */
[----:B------:R-:W-:Y:S02]  /*d4e0*/  ULDC UR4, c[0x0][0xa88] ;  /* 0x0002a20000047ab9 */ /* 0x000fe40000000800 */
[----:B-1----:R-:W-:Y:S01]  /*d4f0*/  IMAD.U32 R0, RZ, RZ, UR4 ;  /* 0x00000004ff007e24 */ /* 0x002fe2000f8e00ff */
[----:B------:R-:W-:Y:S01]  /*d500*/  @P6 IADD3.X R201, R201, UR5, RZ, P4, !PT ;  /* 0x00000005c9c96c10 */ /* 0x000fe2000a7fe4ff */
[----:B------:R1:W5:Y:S01]  /*d510*/  @P0 LDG.E R24, desc[UR40][R6.64] ;  /* 0x0000002806180981 */ /* 0x000362000c1e1900 */
[----:B------:R-:W-:-:S03]  /*d520*/  IMAD R5, R211, 0x40, R189 ;  /* 0x00000040d3057824 */ /* 0x000fc600078e02bd */
[----:B------:R1:W5:Y:S01]  /*d530*/  @P6 LDG.E R0, desc[UR40][R200.64] ;  /* 0x00000028c8006981 */ /* 0x000362000c1e1900 */
[----:B------:R-:W-:-:S03]  /*d540*/  IMAD.WIDE R4, R5, 0x2, R44 ;  /* 0x0000000205047825 */ /* 0x000fc600078e022c */
[C---:B------:R-:W-:Y:S02]  /*d550*/  IADD3 R9, P1, R4.reuse, 0x1000, RZ ;  /* 0x0000100004097810 */ /* 0x040fe40007f3e0ff */
[C---:B------:R-:W-:Y:S02]  /*d560*/  IADD3 R13, P2, R4.reuse, 0x2000, RZ ;  /* 0x00002000040d7810 */ /* 0x040fe40007f5e0ff */
[C---:B------:R-:W-:Y:S02]  /*d570*/  IADD3 R29, P3, R4.reuse, 0x3000, RZ ;  /* 0x00003000041d7810 */ /* 0x040fe40007f7e0ff */
[----:B------:R-:W-:Y:S02]  /*d580*/  IADD3 R33, P4, R4, 0x4000, RZ ;  /* 0x0000400004217810 */ /* 0x000fe40007f9e0ff */
        /* <DEDUP_REMOVED lines=8> */
[----:B------:R-:W-:Y:S02]  /*d610*/  IADD3 R37, P5, R4, 0x5000, RZ ;  /* 0x0000500004257810 */ /* 0x000fe40007fbe0ff */
        /* <DEDUP_REMOVED lines=8> */
[----:B------:R-:W-:-:S02]  /*d6a0*/  P2R R10, PR, RZ, 0x20 ;  /* 0x00000020ff0a7803 */ /* 0x000fc40000000000 */
[C---:B------:R-:W-:Y:S02]  /*d6b0*/  IADD3 R41, P1, R4.reuse, 0x6000, RZ ;  /* 0x0000600004297810 */ /* 0x040fe40007f3e0ff */
[C---:B------:R-:W-:Y:S02]  /*d6c0*/  IADD3 R45, P2, R4.reuse, 0x7000, RZ ;  /* 0x00007000042d7810 */ /* 0x040fe40007f5e0ff */
[C---:B------:R-:W-:Y:S02]  /*d6d0*/  IADD3 R49, P3, R4.reuse, 0x8000, RZ ;  /* 0x0000800004317810 */ /* 0x040fe40007f7e0ff */
[C---:B------:R-:W-:Y:S02]  /*d6e0*/  IADD3 R53, P4, R4.reuse, 0x9000, RZ ;  /* 0x0000900004357810 */ /* 0x040fe40007f9e0ff */
[----:B------:R-:W-:Y:S02]  /*d6f0*/  IADD3 R57, P5, R4, 0xa000, RZ ;  /* 0x0000a00004397810 */ /* 0x000fe40007fbe0ff */
[----:B------:R-:W-:-:S02]  /*d700*/  LOP3.LUT R36, R37, 0x380, RZ, 0xc0, !PT ;  /* 0x0000038025247812 */ /* 0x000fc400078ec0ff */
[----:B------:R-:W-:Y:S02]  /*d710*/  LOP3.LUT R40, R41, 0x380, RZ, 0xc0, !PT ;  /* 0x0000038029287812 */ /* 0x000fe400078ec0ff */
[----:B------:R-:W-:Y:S02]  /*d720*/  LOP3.LUT R44, R45, 0x380, RZ, 0xc0, !PT ;  /* 0x000003802d2c7812 */ /* 0x000fe400078ec0ff */
[----:B--2---:R-:W-:Y:S02]  /*d730*/  LOP3.LUT R48, R49, 0x380, RZ, 0xc0, !PT ;  /* 0x0000038031307812 */ /* 0x004fe400078ec0ff */
[----:B------:R-:W-:Y:S02]  /*d740*/  LOP3.LUT R52, R53, 0x380, RZ, 0xc0, !PT ;  /* 0x0000038035347812 */ /* 0x000fe400078ec0ff */
[----:B------:R-:W-:Y:S02]  /*d750*/  LOP3.LUT R56, R57, 0x380, RZ, 0xc0, !PT ;  /* 0x0000038039387812 */ /* 0x000fe400078ec0ff */
[----:B------:R-:W-:-:S02]  /*d760*/  SHF.R.U64 R36, R36, 0x3, RZ ;  /* 0x0000000324247819 */ /* 0x000fc400000012ff */
[----:B------:R-:W-:Y:S02]  /*d770*/  SHF.R.U64 R40, R40, 0x3, RZ ;  /* 0x0000000328287819 */ /* 0x000fe400000012ff */
[----:B------:R-:W-:Y:S02]  /*d780*/  SHF.R.U64 R44, R44, 0x3, RZ ;  /* 0x000000032c2c7819 */ /* 0x000fe400000012ff */
[----:B------:R-:W-:Y:S02]  /*d790*/  SHF.R.U64 R48, R48, 0x3, RZ ;  /* 0x0000000330307819 */ /* 0x000fe400000012ff */
[----:B------:R-:W-:Y:S02]  /*d7a0*/  SHF.R.U64 R52, R52, 0x3, RZ ;  /* 0x0000000334347819 */ /* 0x000fe400000012ff */
[----:B------:R-:W-:Y:S02]  /*d7b0*/  SHF.R.U64 R56, R56, 0x3, RZ ;  /* 0x0000000338387819 */ /* 0x000fe400000012ff */
[----:B------:R-:W-:-:S02]  /*d7c0*/  LOP3.LUT R36, R36, R37, RZ, 0x3c, !PT ;  /* 0x0000002524247212 */ /* 0x000fc400078e3cff */
[----:B------:R-:W-:Y:S02]  /*d7d0*/  LOP3.LUT R40, R40, R41, RZ, 0x3c, !PT ;  /* 0x0000002928287212 */ /* 0x000fe400078e3cff */
[----:B------:R-:W-:Y:S02]  /*d7e0*/  LOP3.LUT R44, R44, R45, RZ, 0x3c, !PT ;  /* 0x0000002d2c2c7212 */ /* 0x000fe400078e3cff */
[----:B------:R-:W-:Y:S02]  /*d7f0*/  LOP3.LUT R48, R48, R49, RZ, 0x3c, !PT ;  /* 0x0000003130307212 */ /* 0x000fe400078e3cff */
[----:B------:R-:W-:Y:S02]  /*d800*/  LOP3.LUT R52, R52, R53, RZ, 0x3c, !PT ;  /* 0x0000003534347212 */ /* 0x000fe400078e3cff */
[----:B------:R-:W-:Y:S01]  /*d810*/  LOP3.LUT R56, R56, R57, RZ, 0x3c, !PT ;  /* 0x0000003938387212 */ /* 0x000fe200078e3cff */
[----:B-1----:R-:W-:Y:S06]  /*d820*/  @P6 BRA `(.L_x_754) ;  /* 0x0000000000106947 */ /* 0x002fec0003800000 */
[----:B------:R-:W-:Y:S05]  /*d830*/  @!P0 BRA `(.L_x_754) ;  /* 0x00000000000c8947 */ /* 0x000fea0003800000 */
[----:B------:R-:W2:Y:S04]  /*d840*/  LDG.E R3, desc[UR40][R6.64] ;  /* 0x0000002806037981 */ /* 0x000ea8000c1e1900 */
[----:B-----5:R-:W2:Y:S02]  /*d850*/  LDG.E R0, desc[UR40][R6.64+0x4] ;  /* 0x0000042806007981 */ /* 0x020ea4000c1e1900 */
[----:B--2---:R-:W-:-:S07]  /*d860*/  IMAD.IADD R0, R0, 0x1, -R3 ;  /* 0x0000000100007824 */ /* 0x004fce00078e0a03 */
.L_x_754:
[----:B------:R-:W1:Y:S01]  /*d870*/  SHFL.IDX PT, R3, R213, RZ, 0x1f ;  /* 0x00001fffd5037589 */ /* 0x000e6200000e0000 */
[----:B------:R-:W-:Y:S01]  /*d880*/  ISETP.NE.AND P6, PT, R10, RZ, PT ;  /* 0x000000ff0a00720c */ /* 0x000fe20003fc5270 */
[--C-:B------:R-:W-:Y:S01]  /*d890*/  IMAD.X R57, RZ, RZ, R5.reuse, P5 ;  /* 0x000000ffff397224 */ /* 0x100fe200028e0605 */
[C---:B------:R-:W-:Y:S01]  /*d8a0*/  LOP3.LUT R7, R4.reuse, 0x380, RZ, 0xc0, !PT ;  /* 0x0000038004077812 */ /* 0x040fe200078ec0ff */
[--C-:B------:R-:W-:Y:S01]  /*d8b0*/  IMAD.X R41, RZ, RZ, R5.reuse, P1 ;  /* 0x000000ffff297224 */ /* 0x100fe200008e0605 */
[----:B------:R-:W-:Y:S01]  /*d8c0*/  IADD3.X R37, RZ, R5, RZ, P6, !PT ;  /* 0x00000005ff257210 */ /* 0x000fe200037fe4ff */
[--C-:B------:R-:W-:Y:S01]  /*d8d0*/  IMAD.X R45, RZ, RZ, R5.reuse, P2 ;  /* 0x000000ffff2d7224 */ /* 0x100fe200010e0605 */
[C---:B------:R-:W-:Y:S01]  /*d8e0*/  IADD3 R61, P6, R4.reuse, 0xb000, RZ ;  /* 0x0000b000043d7810 */ /* 0x040fe20007fde0ff */
[--C-:B------:R-:W-:Y:S01]  /*d8f0*/  IMAD.X R49, RZ, RZ, R5.reuse, P3 ;  /* 0x000000ffff317224 */ /* 0x100fe200018e0605 */
[C---:B------:R-:W-:Y:S01]  /*d900*/  IADD3 R65, P1, R4.reuse, 0xc000, RZ ;  /* 0x0000c00004417810 */ /* 0x040fe20007f3e0ff */
[----:B------:R-:W-:Y:S01]  /*d910*/  IMAD.X R53, RZ, RZ, R5, P4 ;  /* 0x000000ffff357224 */ /* 0x000fe200020e0605 */
[----:B------:R-:W-:-:S02]  /*d920*/  IADD3 R69, P2, R4, 0xd000, RZ ;  /* 0x0000d00004457810 */ /* 0x000fc40007f5e0ff */
[C---:B------:R-:W-:Y:S02]  /*d930*/  IADD3 R73, P3, R4.reuse, 0xe000, RZ ;  /* 0x0000e00004497810 */ /* 0x040fe40007f7e0ff */
[----:B------:R-:W-:Y:S02]  /*d940*/  IADD3 R10, P4, R4, 0xf000, RZ ;  /* 0x0000f000040a7810 */ /* 0x000fe40007f9e0ff */
[----:B------:R-:W-:Y:S02]  /*d950*/  LOP3.LUT R60, R61, 0x380, RZ, 0xc0, !PT ;  /* 0x000003803d3c7812 */ /* 0x000fe400078ec0ff */
[----:B------:R-:W-:Y:S01]  /*d960*/  LOP3.LUT R64, R65, 0x380, RZ, 0xc0, !PT ;  /* 0x0000038041407812 */ /* 0x000fe200078ec0ff */
[----:B------:R-:W-:Y:S01]  /*d970*/  IMAD.X R77, RZ, RZ, R5, P4 ;  /* 0x000000ffff4d7224 */ /* 0x000fe200020e0605 */
[----:B------:R-:W-:Y:S02]  /*d980*/  LOP3.LUT R68, R69, 0x380, RZ, 0xc0, !PT ;  /* 0x0000038045447812 */ /* 0x000fe400078ec0ff */
[----:B------:R-:W-:-:S02]  /*d990*/  LOP3.LUT R72, R73, 0x380, RZ, 0xc0, !PT ;  /* 0x0000038049487812 */ /* 0x000fc400078ec0ff */
[----:B-1----:R-:W-:Y:S02]  /*d9a0*/  ISETP.NE.AND P5, PT, R3, RZ, PT ;  /* 0x000000ff0300720c */ /* 0x002fe40003fa5270 */
[----:B------:R-:W-:Y:S02]  /*d9b0*/  LOP3.LUT R3, R10, 0x380, RZ, 0xc0, !PT ;  /* 0x000003800a037812 */ /* 0x000fe400078ec0ff */
[----:B------:R-:W-:Y:S02]  /*d9c0*/  SHF.R.U64 R60, R60, 0x3, RZ ;  /* 0x000000033c3c7819 */ /* 0x000fe400000012ff */
[----:B------:R-:W-:Y:S02]  /*d9d0*/  SHF.R.U64 R64, R64, 0x3, RZ ;  /* 0x0000000340407819 */ /* 0x000fe400000012ff */
[----:B------:R-:W-:Y:S02]  /*d9e0*/  SHF.R.U64 R68, R68, 0x3, RZ ;  /* 0x0000000344447819 */ /* 0x000fe400000012ff */
[----:B------:R-:W-:-:S02]  /*d9f0*/  SHF.R.U64 R72, R72, 0x3, RZ ;  /* 0x0000000348487819 */ /* 0x000fc400000012ff */
        /* <DEDUP_REMOVED lines=11> */
[----:B------:R-:W-:Y:S01]  /*dab0*/  IMAD.MOV.U32 R7, RZ, RZ, R5 ;  /* 0x000000ffff077224 */ /* 0x000fe200078e0005 */
[----:B------:R-:W-:-:S02]  /*dac0*/  LOP3.LUT R76, R3, R10, RZ, 0x3c, !PT ;  /* 0x0000000a034c7212 */ /* 0x000fc400078e3cff */
[----:B------:R-:W-:Y:S02]  /*dad0*/  SHF.R.S32.HI R80, RZ, 0x1f, R199 ;  /* 0x0000001fff507819 */ /* 0x000fe400000114c7 */
[----:B------:R-:W-:Y:S02]  /*dae0*/  SEL R83, R202, RZ, !P0 ;  /* 0x000000ffca537207 */ /* 0x000fe40004000000 */
[----:B------:R-:W-:Y:S02]  /*daf0*/  SEL R212, R212, RZ, !P0 ;  /* 0x000000ffd4d47207 */ /* 0x000fe40004000000 */
[----:B-----5:R-:W-:Y:S01]  /*db00*/  SHF.R.S32.HI R81, RZ, 0x1f, R24 ;  /* 0x0000001fff517819 */ /* 0x020fe20000011418 */
[----:B------:R-:W-:Y:S06]  /*db10*/  @P5 BRA `(.L_x_755) ;  /* 0x0000000000b85947 */ /* 0x000fec0003800000 */
[----:B------:R-:W1:Y:S01]  /*db20*/  LDC R31, c[0x0][0xbe8] ;  /* 0x0002fa00ff1f7b82 */ /* 0x000e620000000800 */
[----:B------:R-:W-:Y:S01]  /*db30*/  ULDC.64 UR4, c[0x0][0xb90] ;  /* 0x0002e40000047ab9 */ /* 0x000fe20000000a00 */
[----:B------:R-:W-:Y:S02]  /*db40*/  IMAD R30, R209, 0x40, R222 ;  /* 0x00000040d11e7824 */ /* 0x000fe400078e02de */
[----:B------:R-:W-:Y:S02]  /*db50*/  IMAD R10, R80, UR4, RZ ;  /* 0x00000004500a7c24 */ /* 0x000fe4000f8e02ff */
[----:B------:R-:W-:Y:S02]  /*db60*/  IMAD.MOV.U32 R4, RZ, RZ, R24 ;  /* 0x000000ffff047224 */ /* 0x000fe400078e0018 */
[----:B------:R-:W-:Y:S02]  /*db70*/  IMAD R11, R199, UR5, R10 ;  /* 0x00000005c70b7c24 */ /* 0x000fe4000f8e020a */
[----:B------:R-:W-:-:S02]  /*db80*/  IMAD.MOV.U32 R5, RZ, RZ, R81 ;  /* 0x000000ffff057224 */ /* 0x000fc400078e0051 */
[----:B------:R-:W-:Y:S02]  /*db90*/  IMAD.MOV R34, RZ, RZ, -R194 ;  /* 0x000000ffff227224 */ /* 0x000fe400078e0ac2 */
[----:B------:R-:W-:Y:S01]  /*dba0*/  IMAD.WIDE.U32 R4, R199, UR4, R4 ;  /* 0x00000004c7047c25 */ /* 0x000fe2000f8e0004 */
[----:B------:R-:W-:-:S03]  /*dbb0*/  ULDC.64 UR4, c[0x0][0xb98] ;  /* 0x0002e60000047ab9 */ /* 0x000fc60000000a00 */
[----:B------:R-:W-:Y:S02]  /*dbc0*/  IMAD.IADD R5, R5, 0x1, R11 ;  /* 0x0000000105057824 */ /* 0x000fe400078e020b */
[----:B------:R-:W-:Y:S02]  /*dbd0*/  IMAD R35, R209, 0x40, R191 ;  /* 0x00000040d1237824 */ /* 0x000fe400078e02bf */
[----:B------:R-:W-:Y:S01]  /*dbe0*/  IMAD.WIDE.U32 R4, R83, UR4, R4 ;  /* 0x0000000453047c25 */ /* 0x000fe2000f8e0004 */
[----:B-1----:R-:W-:-:S13]  /*dbf0*/  ISETP.NE.AND P0, PT, R31, 0x1, PT ;  /* 0x000000011f00780c */ /* 0x002fda0003f05270 */
[----:B------:R-:W1:Y:S08]  /*dc00*/  @P0 LDC R3, c[0x0][0xbec] ;  /* 0x0002fb00ff030b82 */ /* 0x000e700000000800 */
[----:B------:R-:W2:Y:S01]  /*dc10*/  @P0 LDC R15, c[0x0][0xbf0] ;  /* 0x0002fc00ff0f0b82 */ /* 0x000ea20000000800 */
[----:B-1----:R-:W-:-:S04]  /*dc20*/  @P0 IMAD.HI.U32 R10, R30, R3, RZ ;  /* 0x000000031e0a0227 */ /* 0x002fc800078e00ff */
[----:B------:R-:W-:Y:S01]  /*dc30*/  IMAD.MOV.U32 R3, RZ, RZ, R30 ;  /* 0x000000ffff037224 */ /* 0x000fe200078e001e */
[----:B--2---:R-:W-:Y:S01]  /*dc40*/  @P0 SHF.R.U32.HI R3, RZ, R15, R10 ;  /* 0x0000000fff030219 */ /* 0x004fe2000001160a */
[----:B------:R-:W-:-:S03]  /*dc50*/  IMAD R10, R212, UR4, RZ ;  /* 0x00000004d40a7c24 */ /* 0x000fc6000f8e02ff */
[--C-:B------:R-:W-:Y:S01]  /*dc60*/  SHF.R.S32.HI R15, RZ, 0x1f, R3.reuse ;  /* 0x0000001fff0f7819 */ /* 0x100fe20000011403 */
[----:B------:R-:W-:Y:S01]  /*dc70*/  IMAD.MOV R14, RZ, RZ, -R3 ;  /* 0x000000ffff0e7224 */ /* 0x000fe200078e0a03 */
[----:B------:R-:W-:Y:S01]  /*dc80*/  IADD3 R4, P0, R3, R4, RZ ;  /* 0x0000000403047210 */ /* 0x000fe20007f1e0ff */
[----:B------:R-:W-:Y:S01]  /*dc90*/  IMAD R10, R83, UR5, R10 ;  /* 0x00000005530a7c24 */ /* 0x000fe2000f8e020a */
[----:B------:R-:W-:Y:S01]  /*dca0*/  ULDC.64 UR4, c[0x0][0xb88] ;  /* 0x0002e20000047ab9 */ /* 0x000fe20000000a00 */
[----:B------:R-:W-:Y:S02]  /*dcb0*/  IMAD R11, R31, R14, R30 ;  /* 0x0000000e1f0b7224 */ /* 0x000fe400078e021e */
[----:B------:R-:W-:Y:S01]  /*dcc0*/  IMAD R30, R0, R31, RZ ;  /* 0x0000001f001e7224 */ /* 0x000fe200078e02ff */
[----:B------:R-:W-:Y:S02]  /*dcd0*/  IADD3.X R5, R15, R5, R10, P0, !PT ;  /* 0x000000050f057210 */ /* 0x000fe400007fe40a */
[----:B------:R-:W-:Y:S01]  /*dce0*/  SHF.R.S32.HI R3, RZ, 0x1f, R11 ;  /* 0x0000001fff037819 */ /* 0x000fe2000001140b */
[----:B------:R-:W-:-:S04]  /*dcf0*/  IMAD.WIDE.U32 R4, R11, UR4, R4 ;  /* 0x000000040b047c25 */ /* 0x000fc8000f8e0004 */
[----:B------:R-:W-:-:S04]  /*dd00*/  IMAD R10, R3, UR4, RZ ;  /* 0x00000004030a7c24 */ /* 0x000fc8000f8e02ff */
[----:B------:R-:W-:Y:S01]  /*dd10*/  IMAD R3, R11, UR5, R10 ;  /* 0x000000050b037c24 */ /* 0x000fe2000f8e020a */
[----:B------:R-:W-:Y:S02]  /*dd20*/  ULDC.64 UR4, c[0x0][0xb50] ;  /* 0x0002d40000047ab9 */ /* 0x000fe40000000a00 */
[----:B------:R-:W-:Y:S01]  /*dd30*/  LEA R14, P0, R4, UR4, 0x2 ;  /* 0x00000004040e7c11 */ /* 0x000fe2000f8010ff */
[----:B------:R-:W-:-:S04]  /*dd40*/  IMAD.IADD R3, R5, 0x1, R3 ;  /* 0x0000000105037824 */ /* 0x000fc800078e0203 */
[----:B------:R-:W-:Y:S01]  /*dd50*/  SHFL.IDX PT, R10, R14, 0x1, 0x1c1f ;  /* 0x003c1f000e0a7f89 */ /* 0x000fe200000e0000 */
[----:B------:R-:W-:Y:S01]  /*dd60*/  LEA.HI.X R15, R4, UR5, R3, 0x2, P0 ;  /* 0x00000005040f7c11 */ /* 0x000fe200080f1403 */
[----:B------:R-:W-:Y:S01]  /*dd70*/  VIADD R3, R35, 0x8 ;  /* 0x0000000823037836 */ /* 0x000fe20000000000 */
[----:B------:R-:W-:Y:S01]  /*dd80*/  ISETP.NE.AND P0, PT, R193, R34, PT ;  /* 0x00000022c100720c */ /* 0x000fe20003f05270 */
[----:B------:R-:W-:Y:S03]  /*dd90*/  SHFL.IDX PT, R4, R14, RZ, 0x1c1f ;  /* 0x001c1fff0e047589 */ /* 0x000fe600000e0000 */
[-C--:B------:R-:W-:Y:S01]  /*dda0*/  ISETP.GE.OR P1, PT, R35, R30.reuse, P0 ;  /* 0x0000001e2300720c */ /* 0x080fe20000726670 */
[----:B------:R-:W1:Y:S01]  /*ddb0*/  SHFL.IDX PT, R5, R15, RZ, 0x1c1f ;  /* 0x001c1fff0f057589 */ /* 0x000e6200000e0000 */
[----:B------:R-:W-:-:S03]  /*ddc0*/  ISETP.GE.OR P0, PT, R3, R30, P0 ;  /* 0x0000001e0300720c */ /* 0x000fc60000706670 */
[----:B------:R-:W2:Y:S08]  /*ddd0*/  SHFL.IDX PT, R11, R15, 0x1, 0x1c1f ;  /* 0x003c1f000f0b7f89 */ /* 0x000eb000000e0000 */
[----:B-1----:R1:W-:Y:S04]  /*dde0*/  @!P1 ST.E desc[UR40][R4.64], R21 ;  /* 0x0000001504009985 */ /* 0x0023e8000c101928 */
[----:B--2---:R1:W-:Y:S02]  /*ddf0*/  @!P0 ST.E desc[UR40][R10.64], R20 ;  /* 0x000000140a008985 */ /* 0x0043e4000c101928 */
.L_x_755:
[----:B------:R-:W2:Y:S01]  /*de00*/  LDC R85, c[0x0][0xbe8] ;  /* 0x0002fa00ff557b82 */ /* 0x000ea20000000800 */
[----:B------:R-:W-:Y:S01]  /*de10*/  ULDC.64 UR4, c[0x0][0xaa0] ;  /* 0x0002a80000047ab9 */ /* 0x000fe20000000a00 */
[----:B-1----:R-:W5:Y:S01]  /*de20*/  LD.E.128 R4, desc[UR40][R6.64] ;  /* 0x0000002806047980 */ /* 0x002f62000c101d00 */
[----:B------:R-:W-:-:S03]  /*de30*/  IMAD R3, R81, UR4, RZ ;  /* 0x0000000451037c24 */ /* 0x000fc6000f8e02ff */
[----:B------:R-:W5:Y:S02]  /*de40*/  LD.E.128 R8, desc[UR40][R8.64] ;  /* 0x0000002808087980 */ /* 0x000f64000c101d00 */
[----:B------:R-:W1:Y:S02]  /*de50*/  LDC R88, c[0x0][0xac8] ;  /* 0x0002b200ff587b82 */ /* 0x000e640000000800 */
[----:B------:R-:W5:Y:S04]  /*de60*/  LD.E.128 R12, desc[UR40][R12.64] ;  /* 0x000000280c0c7980 */ /* 0x000f68000c101d00 */
[----:B------:R-:W5:Y:S04]  /*de70*/  LD.E.128 R28, desc[UR40][R28.64] ;  /* 0x000000281c1c7980 */ /* 0x000f68000c101d00 */
[----:B------:R-:W5:Y:S04]  /*de80*/  LD.E.128 R32, desc[UR40][R32.64] ;  /* 0x0000002820207980 */ /* 0x000f68000c101d00 */
[----:B------:R-:W5:Y:S01]  /*de90*/  LD.E.128 R36, desc[UR40][R36.64] ;  /* 0x0000002824247980 */ /* 0x000f62000c101d00 */
[----:B--2---:R-:W-:Y:S01]  /*dea0*/  ISETP.NE.AND P1, PT, R85, 0x1, PT ;  /* 0x000000015500780c */ /* 0x004fe20003f25270 */
[----:B------:R-:W-:-:S02]  /*deb0*/  IMAD R3, R24, UR5, R3 ;  /* 0x0000000518037c24 */ /* 0x000fc4000f8e0203 */
[----:B------:R-:W5:Y:S01]  /*dec0*/  LD.E.128 R40, desc[UR40][R40.64] ;  /* 0x0000002828287980 */ /* 0x000f62000c101d00 */
[----:B------:R-:W-:Y:S01]  /*ded0*/  IMAD.WIDE.U32 R20, R24, UR4, RZ ;  /* 0x0000000418147c25 */ /* 0x000fe2000f8e00ff */
[----:B------:R-:W-:Y:S02]  /*dee0*/  ULDC.64 UR4, c[0x0][0xae8] ;  /* 0x0002ba0000047ab9 */ /* 0x000fe40000000a00 */
[----:B------:R-:W5:Y:S04]  /*def0*/  LD.E.128 R44, desc[UR40][R44.64] ;  /* 0x000000282c2c7980 */ /* 0x000f68000c101d00 */
[----:B------:R-:W5:Y:S02]  /*df00*/  LD.E.128 R48, desc[UR40][R48.64] ;  /* 0x0000002830307980 */ /* 0x000f64000c101d00 */
[----:B------:R-:W2:Y:S01]  /*df10*/  @P1 LDC R81, c[0x0][0xbec] ;  /* 0x0002fb00ff511b82 */ /* 0x000ea20000000800 */
[----:B------:R-:W-:Y:S01]  /*df20*/  IADD3 R21, R21, R3, RZ ;  /* 0x0000000315157210 */ /* 0x000fe20007ffe0ff */
[----:B------:R-:W-:Y:S01]  /*df30*/  IMAD R24, R80, UR4, RZ ;  /* 0x0000000450187c24 */ /* 0x000fe2000f8e02ff */
[----:B------:R-:W5:Y:S04]  /*df40*/  LD.E.128 R52, desc[UR40][R52.64] ;  /* 0x0000002834347980 */ /* 0x000f68000c101d00 */
[----:B------:R-:W5:Y:S01]  /*df50*/  LD.E.128 R56, desc[UR40][R56.64] ;  /* 0x0000002838387980 */ /* 0x000f62000c101d00 */
[----:B------:R-:W3:Y:S01]  /*df60*/  @P1 LDC R87, c[0x0][0xbf0] ;  /* 0x0002fc00ff571b82 */ /* 0x000ee20000000800 */
[----:B------:R-:W-:-:S02]  /*df70*/  IMAD R3, R199, UR5, R24 ;  /* 0x00000005c7037c24 */ /* 0x000fc4000f8e0218 */
[----:B------:R-:W-:Y:S01]  /*df80*/  IMAD.WIDE.U32 R20, R199, UR4, R20 ;  /* 0x00000004c7147c25 */ /* 0x000fe2000f8e0014 */
[----:B------:R-:W-:Y:S01]  /*df90*/  ULDC.64 UR4, c[0x0][0xaf0] ;  /* 0x0002bc0000047ab9 */ /* 0x000fe20000000a00 */
[----:B------:R-:W5:Y:S02]  /*dfa0*/  LD.E.128 R60, desc[UR40][R60.64] ;  /* 0x000000283c3c7980 */ /* 0x000f64000c101d00 */
[----:B------:R-:W-:Y:S02]  /*dfb0*/  IMAD R24, R210, 0x20, R211 ;  /* 0x00000020d2187824 */ /* 0x000fe400078e02d3 */
[----:B------:R-:W-:Y:S01]  /*dfc0*/  IMAD.IADD R21, R21, 0x1, R3 ;  /* 0x0000000115157824 */ /* 0x000fe200078e0203 */
[----:B------:R-:W5:Y:S01]  /*dfd0*/  LD.E.128 R64, desc[UR40][R64.64] ;  /* 0x0000002840407980 */ /* 0x000f62000c101d00 */
[----:B------:R-:W-:Y:S02]  /*dfe0*/  IMAD R3, R212, UR4, RZ ;  /* 0x00000004d4037c24 */ /* 0x000fe4000f8e02ff */
[----:B------:R-:W-:Y:S01]  /*dff0*/  IMAD R82, R209, 0x40, R24 ;  /* 0x00000040d1527824 */ /* 0x000fe200078e0218 */
[----:B-1----:R-:W-:Y:S01]  /*e000*/  ISETP.GE.AND P0, PT, R207, R88, PT ;  /* 0x00000058cf00720c */ /* 0x002fe20003f06270 */
[C---:B------:R-:W-:Y:S01]  /*e010*/  IMAD R3, R83.reuse, UR5, R3 ;  /* 0x0000000553037c24 */ /* 0x040fe2000f8e0203 */
[----:B------:R-:W5:Y:S01]  /*e020*/  LD.E.128 R68, desc[UR40][R68.64] ;  /* 0x0000002844447980 */ /* 0x000f62000c101d00 */
[----:B------:R-:W-:-:S03]  /*e030*/  IMAD.WIDE.U32 R20, R83, UR4, R20 ;  /* 0x0000000453147c25 */ /* 0x000fc6000f8e0014 */
[----:B------:R-:W5:Y:S01]  /*e040*/  LD.E.128 R72, desc[UR40][R72.64] ;  /* 0x0000002848487980 */ /* 0x000f62000c101d00 */
[----:B--2---:R-:W-:Y:S01]  /*e050*/  @P1 IMAD.HI.U32 R24, R82, R81, RZ ;  /* 0x0000005152181227 */ /* 0x004fe200078e00ff */
[----:B------:R-:W-:Y:S01]  /*e060*/  SEL R80, RZ, 0xffffffff, P0 ;  /* 0xffffffffff507807 */ /* 0x000fe20000000000 */
[----:B------:R-:W-:Y:S01]  /*e070*/  ULDC.64 UR4, c[0x0][0xae0] ;  /* 0x0002b80000047ab9 */ /* 0x000fe20000000a00 */
[----:B------:R-:W5:Y:S01]  /*e080*/  LD.E.128 R76, desc[UR40][R76.64] ;  /* 0x000000284c4c7980 */ /* 0x000f62000c101d00 */
[----:B------:R-:W-:Y:S01]  /*e090*/  IMAD.IADD R21, R21, 0x1, R3 ;  /* 0x0000000115157824 */ /* 0x000fe200078e0203 */
[-C--:B------:R-:W-:Y:S01]  /*e0a0*/  ISETP.GE.AND P0, PT, R206, R88.reuse, PT ;  /* 0x00000058ce00720c */ /* 0x080fe20003f06270 */
[----:B------:R-:W-:Y:S01]  /*e0b0*/  IMAD.MOV.U32 R3, RZ, RZ, R82 ;  /* 0x000000ffff037224 */ /* 0x000fe200078e0052 */
[----:B---3--:R-:W-:Y:S01]  /*e0c0*/  @P1 SHF.R.U32.HI R3, RZ, R87, R24 ;  /* 0x00000057ff031219 */ /* 0x008fe20000011618 */
[----:B------:R-:W-:Y:S01]  /*e0d0*/  IMAD.SHL.U32 R83, R80, 0x2, RZ ;  /* 0x0000000250537824 */ /* 0x000fe200078e00ff */
[-C--:B------:R-:W-:Y:S01]  /*e0e0*/  ISETP.GE.AND P1, PT, R189, R88.reuse, PT ;  /* 0x00000058bd00720c */ /* 0x080fe20003f26270 */
[----:B------:R-:W-:Y:S01]  /*e0f0*/  @!PT LDS RZ, [RZ] ;  /* 0x00000000fffff984 */ /* 0x000fe20000000800 */
[----:B------:R-:W-:Y:S01]  /*e100*/  @!PT LDS RZ, [RZ] ;  /* 0x00000000fffff984 */ /* 0x000fe20000000800 */
[----:B------:R-:W-:Y:S01]  /*e110*/  @!PT LDS RZ, [RZ] ;  /* 0x00000000fffff984 */ /* 0x000fe20000000800 */
[----:B------:R-:W-:Y:S01]  /*e120*/  @!PT LDS RZ, [RZ] ;  /* 0x00000000fffff984 */ /* 0x000fe20000000800 */
[----:B------:R1:W-:Y:S06]  /*e130*/  MEMBAR.ALL.CTA ;  /* 0x0000000000007992 */ /* 0x0003ec0000008000 */
[----:B-1----:R-:W1:Y:S01]  /*e140*/  FENCE.VIEW.ASYNC.S ;  /* 0x00000000000073c6 */ /* 0x002e620000000000 */
[----:B------:R-:W-:Y:S01]  /*e150*/  SEL R80, RZ, 0xffffffff, P0 ;  /* 0xffffffffff507807 */ /* 0x000fe20000000000 */
[----:B------:R-:W-:Y:S01]  /*e160*/  IMAD.MOV R81, RZ, RZ, -R3 ;  /* 0x000000ffff517224 */ /* 0x000fe200078e0a03 */
[----:B------:R-:W-:Y:S01]  /*e170*/  SEL R24, RZ, 0x1, P1 ;  /* 0x00000001ff187807 */ /* 0x000fe20000800000 */
[----:B------:R-:W-:Y:S01]  /*e180*/  IMAD.WIDE.U32 R20, R3, UR4, R20 ;  /* 0x0000000403147c25 */ /* 0x000fe2000f8e0014 */
[-C--:B------:R-:W-:Y:S01]  /*e190*/  ISETP.GE.AND P0, PT, R205, R88.reuse, PT ;  /* 0x00000058cd00720c */ /* 0x080fe20003f06270 */
[----:B------:R-:W-:Y:S01]  /*e1a0*/  BSSY B1, `(.L_x_756) ;  /* 0x000004b000017945 */ /* 0x000fe20003800000 */
[----:B------:R-:W-:Y:S01]  /*e1b0*/  LOP3.LUT R24, R83, 0x2, R24, 0xe2, !PT ;  /* 0x0000000253187812 */ /* 0x000fe200078ee218 */
[----:B------:R-:W-:Y:S01]  /*e1c0*/  IMAD.SHL.U32 R83, R80, 0x4, RZ ;  /* 0x0000000450537824 */ /* 0x000fe200078e00ff */
[----:B------:R-:W-:Y:S01]  /*e1d0*/  SEL R80, RZ, 0xffffffff, P0 ;  /* 0xffffffffff507807 */ /* 0x000fe20000000000 */
[----:B------:R-:W-:Y:S01]  /*e1e0*/  IMAD R81, R85, R81, R82 ;  /* 0x0000005155517224 */ /* 0x000fe200078e0252 */
[-C--:B------:R-:W-:Y:S01]  /*e1f0*/  ISETP.GE.AND P0, PT, R204, R88.reuse, PT ;  /* 0x00000058cc00720c */ /* 0x080fe20003f06270 */
[----:B------:R-:W-:Y:S01]  /*e200*/  IMAD R92, R0, R85, RZ ;  /* 0x00000055005c7224 */ /* 0x000fe200078e02ff */
[----:B------:R-:W-:Y:S01]  /*e210*/  SHF.R.S32.HI R82, RZ, 0x1f, R3 ;  /* 0x0000001fff527819 */ /* 0x000fe20000011403 */
[----:B------:R-:W-:Y:S01]  /*e220*/  IMAD R91, R209, 0x40, R211 ;  /* 0x00000040d15b7824 */ /* 0x000fe200078e02d3 */
[----:B------:R-:W-:Y:S01]  /*e230*/  LOP3.LUT R24, R83, 0x4, R24, 0xe2, !PT ;  /* 0x0000000453187812 */ /* 0x000fe200078ee218 */
[----:B------:R-:W-:Y:S01]  /*e240*/  IMAD.SHL.U32 R83, R80, 0x8, RZ ;  /* 0x0000000850537824 */ /* 0x000fe200078e00ff */
[----:B------:R-:W-:Y:S01]  /*e250*/  SEL R80, RZ, 0xffffffff, P0 ;  /* 0xffffffffff507807 */ /* 0x000fe20000000000 */
[----:B------:R-:W-:Y:S01]  /*e260*/  IMAD R82, R82, UR4, RZ ;  /* 0x0000000452527c24 */ /* 0x000fe2000f8e02ff */
[----:B------:R-:W-:Y:S01]  /*e270*/  ISETP.GE.AND P0, PT, R203, R88, PT ;  /* 0x00000058cb00720c */ /* 0x000fe20003f06270 */
[----:B------:R-:W-:Y:S01]  /*e280*/  VIADD R0, R2, 0x28c20 ;  /* 0x00028c2002007836 */ /* 0x000fe20000000000 */
[----:B------:R-:W-:Y:S01]  /*e290*/  LOP3.LUT R24, R83, 0x8, R24, 0xe2, !PT ;  /* 0x0000000853187812 */ /* 0x000fe200078ee218 */
[----:B------:R-:W-:Y:S01]  /*e2a0*/  IMAD.SHL.U32 R87, R80, 0x10, RZ ;  /* 0x0000001050577824 */ /* 0x000fe200078e00ff */
[----:B------:R-:W-:Y:S01]  /*e2b0*/  SHF.R.S32.HI R80, RZ, 0x1f, R81 ;  /* 0x0000001fff507819 */ /* 0x000fe20000011451 */
[----:B------:R-:W-:Y:S01]  /*e2c0*/  IMAD R83, R3, UR5, R82 ;  /* 0x0000000503537c24 */ /* 0x000fe2000f8e0252 */
[----:B------:R-:W-:Y:S01]  /*e2d0*/  ULDC.64 UR4, c[0x0][0xad8] ;  /* 0x0002b60000047ab9 */ /* 0x000fe20000000a00 */
[----:B------:R-:W-:-:S02]  /*e2e0*/  SEL R3, RZ, 0xffffffff, P0 ;  /* 0xffffffffff037807 */ /* 0x000fc40000000000 */
[----:B------:R-:W-:Y:S01]  /*e2f0*/  IMAD.IADD R21, R21, 0x1, R83 ;  /* 0x0000000115157824 */ /* 0x000fe200078e0253 */
[----:B------:R-:W-:Y:S01]  /*e300*/  ISETP.GE.AND P1, PT, R91, R92, PT ;  /* 0x0000005c5b00720c */ /* 0x000fe20003f26270 */
[----:B------:R-:W-:Y:S01]  /*e310*/  IMAD R80, R80, UR4, RZ ;  /* 0x0000000450507c24 */ /* 0x000fe2000f8e02ff */
[----:B------:R-:W-:Y:S01]  /*e320*/  LOP3.LUT R24, R87, 0x10, R24, 0xe2, !PT ;  /* 0x0000001057187812 */ /* 0x000fe200078ee218 */
[----:B------:R-:W-:Y:S01]  /*e330*/  IMAD.WIDE.U32 R20, R81, UR4, R20 ;  /* 0x0000000451147c25 */ /* 0x000fe2000f8e0014 */
[----:B------:R-:W-:Y:S02]  /*e340*/  ISETP.GE.AND P0, PT, R215, R88, PT ;  /* 0x00000058d700720c */ /* 0x000fe40003f06270 */
[----:B------:R-:W-:Y:S01]  /*e350*/  PRMT R0, RZ, 0x654, R0 ;  /* 0x00000654ff007816 */ /* 0x000fe20000000000 */
[----:B------:R-:W-:Y:S01]  /*e360*/  IMAD R83, R81, UR5, R80 ;  /* 0x0000000551537c24 */ /* 0x000fe2000f8e0250 */
[----:B------:R-:W-:Y:S01]  /*e370*/  ULDC.64 UR4, c[0x0][0xa80] ;  /* 0x0002a00000047ab9 */ /* 0x000fe20000000a00 */
[----:B------:R-:W-:Y:S01]  /*e380*/  IMAD.SHL.U32 R3, R3, 0x20, RZ ;  /* 0x0000002003037824 */ /* 0x000fe200078e00ff */
[----:B------:R-:W-:Y:S01]  /*e390*/  LEA R89, P2, R20, UR4, 0x1 ;  /* 0x0000000414597c11 */ /* 0x000fe2000f8408ff */
[----:B------:R-:W-:Y:S01]  /*e3a0*/  IMAD.IADD R21, R21, 0x1, R83 ;  /* 0x0000000115157824 */ /* 0x000fe200078e0253 */
[----:B-1----:R1:W-:Y:S02]  /*e3b0*/  SYNCS.ARRIVE.TRANS64.RED.A1T0 RZ, [R0+URZ], RZ ;  /* 0x000000ff00ff79a7 */ /* 0x0023e4000810043f */
[----:B------:R-:W-:Y:S01]  /*e3c0*/  LOP3.LUT R24, R3, 0x20, R24, 0xe2, !PT ;  /* 0x0000002003187812 */ /* 0x000fe200078ee218 */
[----:B------:R1:W2:Y:S01]  /*e3d0*/  SHFL.IDX PT, R80, R89, RZ, 0x181f ;  /* 0x00181fff59507589 */ /* 0x0002a200000e0000 */
[----:B------:R-:W-:-:S02]  /*e3e0*/  SEL R3, RZ, 0x40, P0 ;  /* 0x00000040ff037807 */ /* 0x000fc40000000000 */
[----:B------:R-:W-:Y:S02]  /*e3f0*/  ISETP.GE.AND P0, PT, R214, R88, PT ;  /* 0x00000058d600720c */ /* 0x000fe40003f06270 */
[----:B------:R-:W-:Y:S02]  /*e400*/  LEA.HI.X R90, R20, UR5, R21, 0x1, P2 ;  /* 0x00000005145a7c11 */ /* 0x000fe400090f0c15 */
[----:B------:R-:W-:Y:S02]  /*e410*/  LOP3.LUT R3, R24, R3, RZ, 0xfc, !PT ;  /* 0x0000000318037212 */ /* 0x000fe400078efcff */
[----:B------:R-:W-:Y:S01]  /*e420*/  SEL R24, RZ, 0x80, P0 ;  /* 0x00000080ff187807 */ /* 0x000fe20000000000 */
[----:B------:R1:W3:Y:S03]  /*e430*/  SHFL.IDX PT, R81, R90, RZ, 0x181f ;  /* 0x00181fff5a517589 */ /* 0x0002e600000e0000 */
[----:B------:R-:W-:Y:S01]  /*e440*/  LOP3.LUT R24, R3, R24, RZ, 0xfc, !PT ;  /* 0x0000001803187212 */ /* 0x000fe200078efcff */
[----:B------:R-:W-:Y:S06]  /*e450*/  @P1 BRA `(.L_x_757) ;  /* 0x00000000007c1947 */ /* 0x000fec0003800000 */
[-C--:B------:R-:W-:Y:S02]  /*e460*/  ISETP.GE.AND P1, PT, R207, R88.reuse, PT ;  /* 0x00000058cf00720c */ /* 0x080fe40003f26270 */
[-C--:B------:R-:W-:Y:S02]  /*e470*/  ISETP.GE.AND P0, PT, R189, R88.reuse, PT ;  /* 0x00000058bd00720c */ /* 0x080fe40003f06270 */
[-C--:B------:R-:W-:Y:S02]  /*e480*/  ISETP.GE.AND P5, PT, R206, R88.reuse, PT ;  /* 0x00000058ce00720c */ /* 0x080fe40003fa6270 */
[----:B------:R-:W-:-:S07]  /*e490*/  ISETP.GE.AND P3, PT, R205, R88, PT ;  /* 0x00000058cd00720c */ /* 0x000fce0003f66270 */
[----:B--2---:R-:W-:Y:S02]  /*e4a0*/  @!P1 LEA R82, P2, R207, R80, 0x1 ;  /* 0x00000050cf529211 */ /* 0x004fe400078408ff */
[----:B---3--:R-:W-:Y:S02]  /*e4b0*/  @!P0 IMAD.WIDE R20, R189, 0x2, R80 ;  /* 0x00000002bd148825 */ /* 0x008fe400078e0250 */
[----:B------:R-:W-:Y:S02]  /*e4c0*/  @!P1 LEA.HI.X R83, R207, R81, R233, 0x1, P2 ;  /* 0x00000051cf539211 */ /* 0x000fe400010f0ce9 */
[----:B------:R-:W-:Y:S01]  /*e4d0*/  ISETP.GE.AND P2, PT, R204, R88, PT ;  /* 0x00000058cc00720c */ /* 0x000fe20003f46270 */
[----:B-----5:R2:W-:Y:S01]  /*e4e0*/  @!P0 ST.E.128 desc[UR40][R20.64], R4 ;  /* 0x0000000414008985 */ /* 0x0205e2000c101d28 */
[----:B------:R-:W-:Y:S02]  /*e4f0*/  @!P5 LEA R84, P4, R206, R80, 0x1 ;  /* 0x00000050ce54d211 */ /* 0x000fe400078808ff */
[----:B------:R-:W-:Y:S01]  /*e500*/  LOP3.LUT P0, RZ, R3, 0x40, RZ, 0xc0, !PT ;  /* 0x0000004003ff7812 */ /* 0x000fe2000780c0ff */
[----:B------:R3:W-:Y:S01]  /*e510*/  @!P1 ST.E.128 desc[UR40][R82.64], R12 ;  /* 0x0000000c52009985 */ /* 0x0007e2000c101d28 */
[----:B------:R-:W-:-:S02]  /*e520*/  ISETP.GE.AND P1, PT, R203, R88, PT ;  /* 0x00000058cb00720c */ /* 0x000fc40003f26270 */
[-C--:B------:R-:W-:Y:S02]  /*e530*/  @!P5 LEA.HI.X R85, R206, R81.reuse, R232, 0x1, P4 ;  /* 0x00000051ce55d211 */ /* 0x080fe400020f0ce8 */
[----:B------:R-:W-:Y:S02]  /*e540*/  LOP3.LUT P4, RZ, R24, 0x80, RZ, 0xc0, !PT ;  /* 0x0000008018ff7812 */ /* 0x000fe4000788c0ff */
[CC--:B------:R-:W-:Y:S01]  /*e550*/  @!P3 LEA R86, P6, R205.reuse, R80.reuse, 0x1 ;  /* 0x00000050cd56b211 */ /* 0x0c0fe200078c08ff */
[----:B------:R4:W-:Y:S03]  /*e560*/  @!P5 ST.E.128 desc[UR40][R84.64], R32 ;  /* 0x000000205400d985 */ /* 0x0009e6000c101d28 */
[----:B------:R-:W-:Y:S02]  /*e570*/  @!P3 LEA.HI.X R87, R205, R81, R231, 0x1, P6 ;  /* 0x00000051cd57b211 */ /* 0x000fe400030f0ce7 */
[----:B--2---:R-:W-:-:S03]  /*e580*/  @!P2 LEA R4, P5, R204, R80, 0x1 ;  /* 0x00000050cc04a211 */ /* 0x004fc600078a08ff */
[----:B------:R4:W-:Y:S01]  /*e590*/  @!P3 ST.E.128 desc[UR40][R86.64], R40 ;  /* 0x000000285600b985 */ /* 0x0009e2000c101d28 */
[-C--:B------:R-:W-:Y:S02]  /*e5a0*/  @!P1 LEA R6, P6, R203, R80.reuse, 0x1 ;  /* 0x00000050cb069211 */ /* 0x080fe400078c08ff */
[-C--:B---3--:R-:W-:Y:S02]  /*e5b0*/  @P0 LEA R12, P3, R215, R80.reuse, 0x1 ;  /* 0x00000050d70c0211 */ /* 0x088fe400078608ff */
        /* <DEDUP_REMOVED lines=9> */
.L_x_757:
[----:B------:R-:W-:Y:S05]  /*e650*/  BSYNC B1 ;  /* 0x0000000000017941 */ /* 0x000fea0003800000 */
.L_x_756:
[----:B-1----:R-:W-:Y:S01]  /*e660*/  VIADD R0, R91, 0x20 ;  /* 0x000000205b007836 */ /* 0x002fe20000000000 */
[----:B----45:R1:W4:Y:S04]  /*e670*/  SHFL.IDX PT, R7, R90, 0x1, 0x181f ;  /* 0x00381f005a077f89 */ /* 0x03032800000e0000 */
[----:B------:R-:W-:Y:S01]  /*e680*/  ISETP.GE.AND P0, PT, R0, R92, PT ;  /* 0x0000005c0000720c */ /* 0x000fe20003f06270 */
[----:B------:R1:W0:-:S12]  /*e690*/  SHFL.IDX PT, R6, R89, 0x1, 0x181f ;  /* 0x00381f0059067f89 */ /* 0x00021800000e0000 */
[----:B-1----:R-:W-:Y:S05]  /*e6a0*/  @P0 BRA `(.L_x_758) ;  /* 0x0000000c00d80947 */ /* 0x002fea0003800000 */
[-C--:B------:R-:W-:Y:S02]  /*e6b0*/  ISETP.GE.AND P5, PT, R207, R88.reuse, PT ;  /* 0x00000058cf00720c */ /* 0x080fe40003fa6270 */
[-C--:B------:R-:W-:Y:S02]  /*e6c0*/  ISETP.GE.AND P6, PT, R189, R88.reuse, PT ;  /* 0x00000058bd00720c */ /* 0x080fe40003fc6270 */
[-C--:B------:R-:W-:Y:S02]  /*e6d0*/  ISETP.GE.AND P3, PT, R206, R88.reuse, PT ;  /* 0x00000058ce00720c */ /* 0x080fe40003f66270 */
[-C--:B------:R-:W-:Y:S02]  /*e6e0*/  ISETP.GE.AND P2, PT, R205, R88.reuse, PT ;  /* 0x00000058cd00720c */ /* 0x080fe40003f46270 */
[-C--:B------:R-:W-:Y:S02]  /*e6f0*/  ISETP.GE.AND P1, PT, R204, R88.reuse, PT ;  /* 0x00000058cc00720c */ /* 0x080fe40003f26270 */
[----:B------:R-:W-:-:S03]  /*e700*/  ISETP.GE.AND P0, PT, R203, R88, PT ;  /* 0x00000058cb00720c */ /* 0x000fc60003f06270 */
[-C--:B0-----:R-:W-:Y:S02]  /*e710*/  @!P5 LEA R12, P4, R207, R6.reuse, 0x1 ;  /* 0x00000006cf0cd211 */ /* 0x081fe400078808ff */
[----:B----4-:R-:W-:Y:S02]  /*e720*/  @!P6 IMAD.WIDE R4, R189, 0x2, R6 ;  /* 0x00000002bd04e825 */ /* 0x010fe400078e0206 */
[----:B------:R-:W-:Y:S02]  /*e730*/  @!P5 LEA.HI.X R13, R207, R7, R233, 0x1, P4 ;  /* 0x00000007cf0dd211 */ /* 0x000fe400020f0ce9 */
[----:B------:R-:W-:Y:S01]  /*e740*/  LOP3.LUT P4, RZ, R3, 0x40, RZ, 0xc0, !PT ;  /* 0x0000004003ff7812 */ /* 0x000fe2000788c0ff */
[----:B------:R0:W-:Y:S01]  /*e750*/  @!P6 ST.E.128 desc[UR40][R4.64], R8 ;  /* 0x000000080400e985 */ /* 0x0001e2000c101d28 */
[----:B------:R-:W-:-:S03]  /*e760*/  @!P3 LEA R14, P6, R206, R6, 0x1 ;  /* 0x00000006ce0eb211 */ /* 0x000fc600078c08ff */
[----:B------:R1:W-:Y:S01]  /*e770*/  @!P5 ST.E.128 desc[UR40][R12.64], R28 ;  /* 0x0000001c0c00d985 */ /* 0x0003e2000c101d28 */
[-C--:B------:R-:W-:Y:S02]  /*e780*/  @!P3 LEA.HI.X R15, R206, R7.reuse, R232, 0x1, P6 ;  /* 0x00000007ce0fb211 */ /* 0x080fe400030f0ce8 */
[-C--:B------:R-:W-:Y:S02]  /*e790*/  @!P2 LEA R20, P5, R205, R6.reuse, 0x1 ;  /* 0x00000006cd14a211 */ /* 0x080fe400078a08ff */
[CC--:B------:R-:W-:Y:S01]  /*e7a0*/  @!P1 LEA R32, P6, R204.reuse, R6.reuse, 0x1 ;  /* 0x00000006cc209211 */ /* 0x0c0fe200078c08ff */
[----:B------:R1:W-:Y:S01]  /*e7b0*/  @!P3 ST.E.128 desc[UR40][R14.64], R36 ;  /* 0x000000240e00b985 */ /* 0x0003e2000c101d28 */
[----:B------:R-:W-:Y:S02]  /*e7c0*/  @!P0 LEA R34, P3, R203, R6, 0x1 ;  /* 0x00000006cb228211 */ /* 0x000fe400078608ff */
[-C--:B------:R-:W-:Y:S02]  /*e7d0*/  @!P2 LEA.HI.X R21, R205, R7.reuse, R231, 0x1, P5 ;  /* 0x00000007cd15a211 */ /* 0x080fe400028f0ce7 */
[----:B------:R-:W-:-:S02]  /*e7e0*/  @!P1 LEA.HI.X R33, R204, R7, R230, 0x1, P6 ;  /* 0x00000007cc219211 */ /* 0x000fc400030f0ce6 */
[----:B------:R-:W-:Y:S01]  /*e7f0*/  @!P0 LEA.HI.X R35, R203, R7, R229, 0x1, P3 ;  /* 0x00000007cb238211 */ /* 0x000fe200018f0ce5 */
[----:B------:R1:W-:Y:S01]  /*e800*/  @!P2 ST.E.128 desc[UR40][R20.64], R44 ;  /* 0x0000002c1400a985 */ /* 0x0003e2000c101d28 */
[----:B0-----:R-:W-:-:S03]  /*e810*/  @P4 LEA R4, P5, R215, R6, 0x1 ;  /* 0x00000006d7044211 */ /* 0x001fc600078a08ff */
[----:B------:R1:W-:Y:S01]  /*e820*/  @!P1 ST.E.128 desc[UR40][R32.64], R52 ;  /* 0x0000003420009985 */ /* 0x0003e2000c101d28 */
[----:B------:R-:W-:-:S03]  /*e830*/  @P4 LEA.HI.X R5, R215, R7, R228, 0x1, P5 ;  /* 0x00000007d7054211 */ /* 0x000fc600028f0ce4 */
[----:B------:R1:W-:Y:S01]  /*e840*/  @!P0 ST.E.128 desc[UR40][R34.64], R60 ;  /* 0x0000003c22008985 */ /* 0x0003e2000c101d28 */
[----:B------:R-:W-:-:S03]  /*e850*/  LOP3.LUT P0, RZ, R24, 0x80, RZ, 0xc0, !PT ;  /* 0x0000008018ff7812 */ /* 0x000fc6000780c0ff */
[----:B------:R1:W-:Y:S10]  /*e860*/  @P4 ST.E.128 desc[UR40][R4.64], R68 ;  /* 0x0000004404004985 */ /* 0x0003f4000c101d28 */
[----:B------:R-:W-:Y:S05]  /*e870*/  @!P0 BRA `(.L_x_758) ;  /* 0x0000000c00648947 */ /* 0x000fea0003800000 */
[----:B-1----:R-:W-:-:S04]  /*e880*/  LEA R4, P0, R214, R6, 0x1 ;  /* 0x00000006d6047211 */ /* 0x002fc800078008ff */
[----:B------:R-:W-:-:S05]  /*e890*/  LEA.HI.X R5, R214, R7, R227, 0x1, P0 ;  /* 0x00000007d6057211 */ /* 0x000fca00000f0ce3 */
[----:B------:R0:W-:Y:S01]  /*e8a0*/  ST.E.128 desc[UR40][R4.64], R76 ;  /* 0x0000004c04007985 */ /* 0x0001e2000c101d28 */
[----:B------:R-:W-:Y:S05]  /*e8b0*/  BRA `(.L_x_758) ;  /* 0x0000000c00547947 */ /* 0x000fea0003800000 */
.L_x_753:
[----:B------:R-:W-:Y:S01]  /*e8c0*/  ULDC.64 UR4, c[0x0][0xc00] ;  /* 0x0003000000047ab9 */ /* 0x000fe20000000a00 */
[----:B------:R-:W-:Y:S01]  /*e8d0*/  IMAD.MOV.U32 R3, RZ, RZ, RZ ;  /* 0x000000ffff037224 */ /* 0x000fe200078e00ff */
[----:B------:R-:W-:Y:S01]  /*e8e0*/  ISETP.NE.U32.AND P0, PT, RZ, UR4, PT ;  /* 0x00000004ff007c0c */ /* 0x000fe2000bf05070 */
[----:B------:R-:W2:Y:S01]  /*e8f0*/  LDC R29, c[0x0][0xbe8] ;  /* 0x0002fa00ff1d7b82 */ /* 0x000ea20000000800 */
[----:B------:R-:W-:Y:S02]  /*e900*/  IADD3 R4, P1, R200, UR4, RZ ;  /* 0x00000004c8047c10 */ /* 0x000fe4000ff3e0ff */
[----:B------:R-:W-:Y:S02]  /*e910*/  ISETP.NE.AND.EX P0, PT, RZ, UR5, PT, P0 ;  /* 0x00000005ff007c0c */ /* 0x000fe4000bf05300 */
[----:B------:R-:W-:Y:S01]  /*e920*/  IADD3.X R5, R201, UR5, RZ, P1, !PT ;  /* 0x00000005c9057c10 */ /* 0x000fe20008ffe4ff */
[----:B------:R-:W-:Y:S02]  /*e930*/  ULDC.64 UR4, c[0x0][0xc08] ;  /* 0x0003020000047ab9 */ /* 0x000fe40000000a00 */
[----:B------:R-:W-:-:S04]  /*e940*/  ISETP.NE.U32.AND P1, PT, RZ, UR4, PT ;  /* 0x00000004ff007c0c */ /* 0x000fc8000bf25070 */
[----:B------:R-:W-:-:S04]  /*e950*/  ISETP.NE.AND.EX P1, PT, RZ, UR5, PT, P1 ;  /* 0x00000005ff007c0c */ /* 0x000fc8000bf25310 */
[----:B------:R3:W5:Y:S09]  /*e960*/  @P0 LDG.E R3, desc[UR40][R4.64] ;  /* 0x0000002804030981 */ /* 0x000772000c1e1900 */
[----:B------:R-:W-:Y:S01]  /*e970*/  @P1 IADD3 R200, P2, R200, UR4, RZ ;  /* 0x00000004c8c81c10 */ /* 0x000fe2000ff5e0ff */
[----:B------:R-:W-:-:S02]  /*e980*/  ULDC UR4, c[0x0][0xa88] ;  /* 0x0002a20000047ab9 */ /* 0x000fc40000000800 */
[----:B------:R-:W-:Y:S01]  /*e990*/  IMAD.U32 R0, RZ, RZ, UR4 ;  /* 0x00000004ff007e24 */ /* 0x000fe2000f8e00ff */
[----:B------:R-:W-:-:S05]  /*e9a0*/  @P1 IADD3.X R201, R201, UR5, RZ, P2, !PT ;  /* 0x00000005c9c91c10 */ /* 0x000fca00097fe4ff */
[----:B------:R3:W5:Y:S01]  /*e9b0*/  @P1 LDG.E R0, desc[UR40][R200.64] ;  /* 0x00000028c8001981 */ /* 0x000762000c1e1900 */
[----:B------:R-:W-:Y:S01]  /*e9c0*/  ISETP.GE.AND P2, PT, R234, 0x40, PT ;  /* 0x00000040ea00780c */ /* 0x000fe20003f46270 */
[----:B------:R-:W-:-:S12]  /*e9d0*/  @P1 BRA `(.L_x_759) ;  /* 0x0000000000101947 */ /* 0x000fd80003800000 */
[----:B------:R-:W-:Y:S05]  /*e9e0*/  @!P0 BRA `(.L_x_759) ;  /* 0x00000000000c8947 */ /* 0x000fea0003800000 */
[----:B------:R-:W4:Y:S04]  /*e9f0*/  LDG.E R7, desc[UR40][R4.64] ;  /* 0x0000002804077981 */ /* 0x000f28000c1e1900 */
[----:B-----5:R-:W4:Y:S02]  /*ea00*/  LDG.E R0, desc[UR40][R4.64+0x4] ;  /* 0x0000042804007981 */ /* 0x020f24000c1e1900 */
[----:B----4-:R-:W-:-:S07]  /*ea10*/  IMAD.IADD R0, R0, 0x1, -R7 ;  /* 0x0000000100007824 */ /* 0x010fce00078e0a07 */
.L_x_759:
[----:B------:R-:W-:Y:S01]  /*ea20*/  BSSY B1, `(.L_x_760) ;  /* 0x000002e000017945 */ /* 0x000fe20003800000 */
[----:B------:R-:W-:Y:S02]  /*ea30*/  SHF.R.S32.HI R13, RZ, 0x1f, R199 ;  /* 0x0000001fff0d7819 */ /* 0x000fe400000114c7 */
[----:B------:R-:W-:Y:S02]  /*ea40*/  SEL R15, R202, RZ, !P0 ;  /* 0x000000ffca0f7207 */ /* 0x000fe40004000000 */
[----:B------:R-:W-:Y:S02]  /*ea50*/  SEL R212, R212, RZ, !P0 ;  /* 0x000000ffd4d47207 */ /* 0x000fe40004000000 */
[----:B-----5:R-:W-:Y:S01]  /*ea60*/  SHF.R.S32.HI R10, RZ, 0x1f, R3 ;  /* 0x0000001fff0a7819 */ /* 0x020fe20000011403 */
[----:B------:R-:W-:Y:S06]  /*ea70*/  @P2 BRA `(.L_x_761) ;  /* 0x0000000000a02947 */ /* 0x000fec0003800000 */
[----:B---3--:R-:W3:Y:S01]  /*ea80*/  S2R R4, SR_TID.X ;  /* 0x0000000000047919 */ /* 0x008ee20000002100 */
[----:B------:R-:W4:Y:S02]  /*ea90*/  LDC R11, c[0x0][0xbe8] ;  /* 0x0002fa00ff0b7b82 */ /* 0x000f240000000800 */
[----:B----4-:R-:W-:Y:S02]  /*eaa0*/  IMAD R5, R0, R11, RZ ;  /* 0x0000000b00057224 */ /* 0x010fe400078e02ff */
[----:B---3--:R-:W-:-:S04]  /*eab0*/  IMAD R4, R209, 0x40, R4 ;  /* 0x00000040d1047824 */ /* 0x008fc800078e0204 */
[----:B------:R-:W-:-:S05]  /*eac0*/  VIADD R12, R4, 0xffffff80 ;  /* 0xffffff80040c7836 */ /* 0x000fca0000000000 */
[----:B------:R-:W-:-:S13]  /*ead0*/  ISETP.GE.AND P0, PT, R12, R5, PT ;  /* 0x000000050c00720c */ /* 0x000fda0003f06270 */
[----:B------:R-:W-:Y:S05]  /*eae0*/  @P0 BRA `(.L_x_761) ;  /* 0x0000000000840947 */ /* 0x000fea0003800000 */
[----:B------:R-:W-:Y:S01]  /*eaf0*/  ISETP.NE.AND P0, PT, R11, 0x1, PT ;  /* 0x000000010b00780c */ /* 0x000fe20003f05270 */
[----:B------:R-:W-:Y:S01]  /*eb00*/  ULDC.64 UR4, c[0x0][0xb90] ;  /* 0x0002e40000047ab9 */ /* 0x000fe20000000a00 */
[----:B------:R-:W-:Y:S01]  /*eb10*/  IMAD.MOV.U32 R4, RZ, RZ, R3 ;  /* 0x000000ffff047224 */ /* 0x000fe200078e0003 */
[----:B------:R-:W-:Y:S01]  /*eb20*/  MOV R7, R12 ;  /* 0x0000000c00077202 */ /* 0x000fe20000000f00 */
[----:B------:R-:W-:Y:S02]  /*eb30*/  IMAD R8, R13, UR4, RZ ;  /* 0x000000040d087c24 */ /* 0x000fe4000f8e02ff */
[----:B------:R-:W-:Y:S02]  /*eb40*/  IMAD.MOV.U32 R5, RZ, RZ, R10 ;  /* 0x000000ffff057224 */ /* 0x000fe400078e000a */
[----:B------:R-:W-:-:S05]  /*eb50*/  IMAD.WIDE.U32 R4, R199, UR4, R4 ;  /* 0x00000004c7047c25 */ /* 0x000fca000f8e0004 */
[----:B------:R-:W3:Y:S08]  /*eb60*/  @P0 LDC R9, c[0x0][0xbec] ;  /* 0x0002fb00ff090b82 */ /* 0x000ef00000000800 */
[----:B------:R-:W4:Y:S01]  /*eb70*/  @P0 LDC R21, c[0x0][0xbf0] ;  /* 0x0002fc00ff150b82 */ /* 0x000f220000000800 */
[----:B---3--:R-:W-:-:S04]  /*eb80*/  @P0 IMAD.HI.U32 R6, R12, R9, RZ ;  /* 0x000000090c060227 */ /* 0x008fc800078e00ff */
[----:B------:R-:W-:Y:S01]  /*eb90*/  IMAD R9, R199, UR5, R8 ;  /* 0x00000005c7097c24 */ /* 0x000fe2000f8e0208 */
[----:B------:R-:W-:Y:S01]  /*eba0*/  ULDC.64 UR4, c[0x0][0xb98] ;  /* 0x0002e60000047ab9 */ /* 0x000fe20000000a00 */
[----:B----4-:R-:W-:Y:S02]  /*ebb0*/  @P0 SHF.R.U32.HI R7, RZ, R21, R6 ;  /* 0x00000015ff070219 */ /* 0x010fe40000011606 */
[----:B------:R-:W-:Y:S02]  /*ebc0*/  IMAD.IADD R5, R5, 0x1, R9 ;  /* 0x0000000105057824 */ /* 0x000fe400078e0209 */
[----:B------:R-:W-:Y:S02]  /*ebd0*/  IMAD R6, R212, UR4, RZ ;  /* 0x00000004d4067c24 */ /* 0x000fe4000f8e02ff */
[----:B------:R-:W-:Y:S02]  /*ebe0*/  IMAD.MOV R9, RZ, RZ, -R7 ;  /* 0x000000ffff097224 */ /* 0x000fe400078e0a07 */
[----:B------:R-:W-:-:S04]  /*ebf0*/  IMAD.WIDE.U32 R4, R15, UR4, R4 ;  /* 0x000000040f047c25 */ /* 0x000fc8000f8e0004 */
[----:B------:R-:W-:Y:S01]  /*ec00*/  IMAD R9, R11, R9, R12 ;  /* 0x000000090b097224 */ /* 0x000fe200078e020c */
[----:B------:R-:W-:Y:S01]  /*ec10*/  SHF.R.S32.HI R11, RZ, 0x1f, R7 ;  /* 0x0000001fff0b7819 */ /* 0x000fe20000011407 */
[----:B------:R-:W-:Y:S01]  /*ec20*/  IMAD R8, R15, UR5, R6 ;  /* 0x000000050f087c24 */ /* 0x000fe2000f8e0206 */
[----:B------:R-:W-:Y:S01]  /*ec30*/  IADD3 R4, P0, R7, R4, RZ ;  /* 0x0000000407047210 */ /* 0x000fe20007f1e0ff */
[----:B------:R-:W-:Y:S01]  /*ec40*/  ULDC.64 UR4, c[0x0][0xb88] ;  /* 0x0002e20000047ab9 */ /* 0x000fe20000000a00 */
[----:B------:R-:W-:Y:S02]  /*ec50*/  SHF.R.S32.HI R6, RZ, 0x1f, R9 ;  /* 0x0000001fff067819 */ /* 0x000fe40000011409 */
[----:B------:R-:W-:-:S03]  /*ec60*/  IADD3.X R5, R11, R5, R8, P0, !PT ;  /* 0x000000050b057210 */ /* 0x000fc600007fe408 */
[----:B------:R-:W-:Y:S02]  /*ec70*/  IMAD R6, R6, UR4, RZ ;  /* 0x0000000406067c24 */ /* 0x000fe4000f8e02ff */
[----:B------:R-:W-:-:S04]  /*ec80*/  IMAD.WIDE.U32 R4, R9, UR4, R4 ;  /* 0x0000000409047c25 */ /* 0x000fc8000f8e0004 */
[----:B------:R-:W-:Y:S01]  /*ec90*/  IMAD R7, R9, UR5, R6 ;  /* 0x0000000509077c24 */ /* 0x000fe2000f8e0206 */
[----:B------:R-:W-:Y:S02]  /*eca0*/  ULDC.64 UR4, c[0x0][0xb50] ;  /* 0x0002d40000047ab9 */ /* 0x000fe40000000a00 */
[----:B------:R-:W-:Y:S01]  /*ecb0*/  LEA R6, P0, R4, UR4, 0x2 ;  /* 0x0000000404067c11 */ /* 0x000fe2000f8010ff */
[----:B------:R-:W-:-:S05]  /*ecc0*/  IMAD.IADD R5, R5, 0x1, R7 ;  /* 0x0000000105057824 */ /* 0x000fca00078e0207 */
[----:B------:R-:W-:Y:S01]  /*ecd0*/  LEA.HI.X R7, R4, UR5, R5, 0x2, P0 ;  /* 0x0000000504077c11 */ /* 0x000fe200080f1405 */
[----:B------:R-:W-:-:S05]  /*ece0*/  IMAD.MOV.U32 R5, RZ, RZ, -0x800000 ;  /* 0xff800000ff057424 */ /* 0x000fca00078e00ff */
[----:B------:R4:W-:Y:S02]  /*ecf0*/  STG.E desc[UR40][R6.64], R5 ;  /* 0x0000000506007986 */ /* 0x0009e4000c101928 */
.L_x_761:
[----:B------:R-:W-:Y:S05]  /*ed00*/  BSYNC B1 ;  /* 0x0000000000017941 */ /* 0x000fea0003800000 */
.L_x_760:
[----:B--2---:R-:W-:Y:S01]  /*ed10*/  ISETP.NE.AND P0, PT, R29, 0x1, PT ;  /* 0x000000011d00780c */ /* 0x004fe20003f05270 */
[----:B-1----:R-:W1:Y:S01]  /*ed20*/  LDC R24, c[0x0][0xac8] ;  /* 0x0002b200ff187b82 */ /* 0x002e620000000800 */
[----:B------:R-:W-:Y:S01]  /*ed30*/  ULDC.64 UR4, c[0x0][0xaa0] ;  /* 0x0002a80000047ab9 */ /* 0x000fe20000000a00 */
[----:B------:R-:W-:Y:S01]  /*ed40*/  IMAD R31, R0, R29, RZ ;  /* 0x0000001d001f7224 */ /* 0x000fe200078e02ff */
[----:B------:R-:W-:Y:S01]  /*ed50*/  BSSY B1, `(.L_x_762) ;  /* 0x0000067000017945 */ /* 0x000fe20003800000 */
[----:B----4-:R-:W-:Y:S02]  /*ed60*/  IMAD R6, R10, UR4, RZ ;  /* 0x000000040a067c24 */ /* 0x010fe4000f8e02ff */
[----:B---3--:R-:W-:-:S04]  /*ed70*/  IMAD.WIDE.U32 R4, R3, UR4, RZ ;  /* 0x0000000403047c25 */ /* 0x008fc8000f8e00ff */
[----:B------:R-:W-:Y:S01]  /*ed80*/  IMAD R3, R3, UR5, R6 ;  /* 0x0000000503037c24 */ /* 0x000fe2000f8e0206 */
[----:B------:R-:W-:Y:S01]  /*ed90*/  ULDC.64 UR4, c[0x0][0xae8] ;  /* 0x0002ba0000047ab9 */ /* 0x000fe20000000a00 */
[----:B------:R-:W2:Y:S01]  /*eda0*/  @P0 LDC R7, c[0x0][0xbec] ;  /* 0x0002fb00ff070b82 */ /* 0x000ea20000000800 */
[----:B------:R-:W-:Y:S02]  /*edb0*/  IMAD R6, R13, UR4, RZ ;  /* 0x000000040d067c24 */ /* 0x000fe4000f8e02ff */
[----:B------:R-:W-:Y:S02]  /*edc0*/  IMAD.IADD R5, R5, 0x1, R3 ;  /* 0x0000000105057824 */ /* 0x000fe400078e0203 */
[C---:B------:R-:W-:Y:S02]  /*edd0*/  IMAD R3, R199.reuse, UR5, R6 ;  /* 0x00000005c7037c24 */ /* 0x040fe4000f8e0206 */
[----:B------:R-:W-:Y:S01]  /*ede0*/  IMAD.WIDE.U32 R4, R199, UR4, R4 ;  /* 0x00000004c7047c25 */ /* 0x000fe2000f8e0004 */
[----:B------:R-:W3:Y:S01]  /*edf0*/  @P0 LDC R9, c[0x0][0xbf0] ;  /* 0x0002fc00ff090b82 */ /* 0x000ee20000000800 */
[----:B------:R-:W-:-:S02]  /*ee00*/  ULDC.64 UR4, c[0x0][0xaf0] ;  /* 0x0002bc0000047ab9 */ /* 0x000fc40000000a00 */
[----:B------:R-:W-:Y:S01]  /*ee10*/  IMAD R6, R210, 0x20, R211 ;  /* 0x00000020d2067824 */ /* 0x000fe200078e02d3 */
[-C--:B-1----:R-:W-:Y:S01]  /*ee20*/  ISETP.GE.AND P1, PT, R207, R24.reuse, PT ;  /* 0x00000018cf00720c */ /* 0x082fe20003f26270 */
[----:B------:R-:W-:Y:S01]  /*ee30*/  IMAD.IADD R5, R5, 0x1, R3 ;  /* 0x0000000105057824 */ /* 0x000fe200078e0203 */
[-C--:B------:R-:W-:Y:S01]  /*ee40*/  ISETP.GE.AND P2, PT, R189, R24.reuse, PT ;  /* 0x00000018bd00720c */ /* 0x080fe20003f46270 */
[----:B------:R-:W-:Y:S01]  /*ee50*/  IMAD R3, R212, UR4, RZ ;  /* 0x00000004d4037c24 */ /* 0x000fe2000f8e02ff */
[----:B------:R-:W-:Y:S01]  /*ee60*/  SEL R10, RZ, 0xffffffff, P1 ;  /* 0xffffffffff0a7807 */ /* 0x000fe20000800000 */
[----:B------:R-:W-:Y:S01]  /*ee70*/  IMAD R8, R209, 0x40, R6 ;  /* 0x00000040d1087824 */ /* 0x000fe200078e0206 */
[----:B------:R-:W-:Y:S01]  /*ee80*/  ISETP.GE.AND P1, PT, R205, R24, PT ;  /* 0x00000018cd00720c */ /* 0x000fe20003f26270 */
[C---:B------:R-:W-:Y:S02]  /*ee90*/  IMAD R3, R15.reuse, UR5, R3 ;  /* 0x000000050f037c24 */ /* 0x040fe4000f8e0203 */
[----:B------:R-:W-:Y:S01]  /*eea0*/  IMAD.WIDE.U32 R4, R15, UR4, R4 ;  /* 0x000000040f047c25 */ /* 0x000fe2000f8e0004 */
[----:B------:R-:W-:Y:S01]  /*eeb0*/  SEL R11, RZ, 0xffffffff, P1 ;  /* 0xffffffffff0b7807 */ /* 0x000fe20000800000 */
[----:B------:R-:W-:-:S02]  /*eec0*/  ULDC.64 UR4, c[0x0][0xae0] ;  /* 0x0002b80000047ab9 */ /* 0x000fc40000000a00 */
[----:B--2---:R-:W-:Y:S01]  /*eed0*/  @P0 IMAD.HI.U32 R6, R8, R7, RZ ;  /* 0x0000000708060227 */ /* 0x004fe200078e00ff */
[----:B------:R-:W-:Y:S02]  /*eee0*/  SEL R7, RZ, 0x1, P2 ;  /* 0x00000001ff077807 */ /* 0x000fe40001000000 */
[-C--:B------:R-:W-:Y:S01]  /*eef0*/  ISETP.GE.AND P2, PT, R206, R24.reuse, PT ;  /* 0x00000018ce00720c */ /* 0x080fe20003f46270 */
[----:B------:R-:W-:Y:S02]  /*ef00*/  IMAD.SHL.U32 R10, R10, 0x2, RZ ;  /* 0x000000020a0a7824 */ /* 0x000fe400078e00ff */
[----:B------:R-:W-:Y:S02]  /*ef10*/  IMAD.IADD R5, R5, 0x1, R3 ;  /* 0x0000000105057824 */ /* 0x000fe400078e0203 */
[----:B------:R-:W-:Y:S01]  /*ef20*/  IMAD.MOV.U32 R3, RZ, RZ, R8 ;  /* 0x000000ffff037224 */ /* 0x000fe200078e0008 */
[----:B---3--:R-:W-:Y:S01]  /*ef30*/  @P0 SHF.R.U32.HI R3, RZ, R9, R6 ;  /* 0x00000009ff030219 */ /* 0x008fe20000011606 */
[----:B------:R-:W-:Y:S01]  /*ef40*/  IMAD.SHL.U32 R11, R11, 0x8, RZ ;  /* 0x000000080b0b7824 */ /* 0x000fe200078e00ff */
[----:B------:R-:W-:Y:S01]  /*ef50*/  LOP3.LUT R9, R10, 0x2, R7, 0xe2, !PT ;  /* 0x000000020a097812 */ /* 0x000fe200078ee207 */
[----:B------:R-:W-:Y:S01]  /*ef60*/  IMAD R30, R209, 0x40, R211 ;  /* 0x00000040d11e7824 */ /* 0x000fe200078e02d3 */
[----:B------:R-:W-:Y:S01]  /*ef70*/  SEL R10, RZ, 0xffffffff, P2 ;  /* 0xffffffffff0a7807 */ /* 0x000fe20001000000 */
[--C-:B------:R-:W-:Y:S01]  /*ef80*/  IMAD.MOV R7, RZ, RZ, -R3.reuse ;  /* 0x000000ffff077224 */ /* 0x100fe200078e0a03 */
[----:B------:R-:W-:Y:S01]  /*ef90*/  SHF.R.S32.HI R6, RZ, 0x1f, R3 ;  /* 0x0000001fff067819 */ /* 0x000fe20000011403 */
[----:B------:R-:W-:Y:S01]  /*efa0*/  IMAD.WIDE.U32 R4, R3, UR4, R4 ;  /* 0x0000000403047c25 */ /* 0x000fe2000f8e0004 */
[----:B------:R-:W-:-:S02]  /*efb0*/  ISETP.GE.AND P0, PT, R204, R24, PT ;  /* 0x00000018cc00720c */ /* 0x000fc40003f06270 */
[-C--:B------:R-:W-:Y:S01]  /*efc0*/  ISETP.GE.AND P2, PT, R214, R24.reuse, PT ;  /* 0x00000018d600720c */ /* 0x080fe20003f46270 */
[----:B------:R-:W-:Y:S02]  /*efd0*/  IMAD.SHL.U32 R10, R10, 0x4, RZ ;  /* 0x000000040a0a7824 */ /* 0x000fe400078e00ff */
[----:B------:R-:W-:Y:S02]  /*efe0*/  IMAD R6, R6, UR4, RZ ;  /* 0x0000000406067c24 */ /* 0x000fe4000f8e02ff */
[----:B------:R-:W-:Y:S01]  /*eff0*/  IMAD R7, R29, R7, R8 ;  /* 0x000000071d077224 */ /* 0x000fe200078e0208 */
[----:B------:R-:W-:Y:S01]  /*f000*/  LOP3.LUT R0, R10, 0x4, R9, 0xe2, !PT ;  /* 0x000000040a007812 */ /* 0x000fe200078ee209 */
[----:B------:R-:W-:Y:S01]  /*f010*/  IMAD R9, R3, UR5, R6 ;  /* 0x0000000503097c24 */ /* 0x000fe2000f8e0206 */
[----:B------:R-:W-:Y:S01]  /*f020*/  SEL R6, RZ, 0xffffffff, P0 ;  /* 0xffffffffff067807 */ /* 0x000fe20000000000 */
[----:B------:R-:W-:Y:S01]  /*f030*/  ULDC.64 UR4, c[0x0][0xad8] ;  /* 0x0002b60000047ab9 */ /* 0x000fe20000000a00 */
[----:B------:R-:W-:Y:S01]  /*f040*/  LOP3.LUT R3, R11, 0x8, R0, 0xe2, !PT ;  /* 0x000000080b037812 */ /* 0x000fe200078ee200 */
[----:B------:R-:W-:Y:S01]  /*f050*/  IMAD.IADD R5, R5, 0x1, R9 ;  /* 0x0000000105057824 */ /* 0x000fe200078e0209 */
[----:B------:R-:W-:Y:S01]  /*f060*/  SHF.R.S32.HI R0, RZ, 0x1f, R7 ;  /* 0x0000001fff007819 */ /* 0x000fe20000011407 */
[----:B------:R-:W-:Y:S01]  /*f070*/  IMAD.SHL.U32 R6, R6, 0x10, RZ ;  /* 0x0000001006067824 */ /* 0x000fe200078e00ff */
[----:B------:R-:W-:Y:S01]  /*f080*/  ISETP.GE.AND P0, PT, R203, R24, PT ;  /* 0x00000018cb00720c */ /* 0x000fe20003f06270 */
[----:B------:R-:W-:-:S03]  /*f090*/  IMAD.WIDE.U32 R4, R7, UR4, R4 ;  /* 0x0000000407047c25 */ /* 0x000fc6000f8e0004 */
[----:B------:R-:W-:Y:S01]  /*f0a0*/  SEL R8, RZ, 0xffffffff, P0 ;  /* 0xffffffffff087807 */ /* 0x000fe20000000000 */
[----:B------:R-:W-:Y:S01]  /*f0b0*/  IMAD R0, R0, UR4, RZ ;  /* 0x0000000400007c24 */ /* 0x000fe2000f8e02ff */
[----:B------:R-:W-:Y:S02]  /*f0c0*/  ISETP.GE.AND P0, PT, R215, R24, PT ;  /* 0x00000018d700720c */ /* 0x000fe40003f06270 */
[----:B------:R-:W-:Y:S01]  /*f0d0*/  LOP3.LUT R6, R6, 0x10, R3, 0xe2, !PT ;  /* 0x0000001006067812 */ /* 0x000fe200078ee203 */
[----:B------:R-:W-:Y:S01]  /*f0e0*/  IMAD R3, R7, UR5, R0 ;  /* 0x0000000507037c24 */ /* 0x000fe2000f8e0200 */
[----:B------:R-:W-:Y:S01]  /*f0f0*/  SEL R7, RZ, 0x40, P0 ;  /* 0x00000040ff077807 */ /* 0x000fe20000000000 */
[----:B------:R-:W-:Y:S01]  /*f100*/  IMAD.SHL.U32 R9, R8, 0x20, RZ ;  /* 0x0000002008097824 */ /* 0x000fe200078e00ff */
[----:B------:R-:W-:Y:S01]  /*f110*/  ISETP.GE.AND P0, PT, R30, R31, PT ;  /* 0x0000001f1e00720c */ /* 0x000fe20003f06270 */
[----:B------:R-:W-:Y:S01]  /*f120*/  ULDC.64 UR4, c[0x0][0xa80] ;  /* 0x0002a00000047ab9 */ /* 0x000fe20000000a00 */
[----:B------:R-:W-:Y:S01]  /*f130*/  IMAD.IADD R3, R5, 0x1, R3 ;  /* 0x0000000105037824 */ /* 0x000fe200078e0203 */
[----:B------:R-:W-:-:S02]  /*f140*/  LEA R20, P1, R4, UR4, 0x1 ;  /* 0x0000000404147c11 */ /* 0x000fc4000f8208ff */
[----:B------:R-:W-:Y:S02]  /*f150*/  LOP3.LUT R6, R9, 0x20, R6, 0xe2, !PT ;  /* 0x0000002009067812 */ /* 0x000fe400078ee206 */
[----:B------:R-:W-:Y:S02]  /*f160*/  LEA.HI.X R3, R4, UR5, R3, 0x1, P1 ;  /* 0x0000000504037c11 */ /* 0x000fe400088f0c03 */
[----:B------:R-:W-:Y:S02]  /*f170*/  LOP3.LUT R21, R6, R7, RZ, 0xfc, !PT ;  /* 0x0000000706157212 */ /* 0x000fe400078efcff */
[----:B------:R-:W-:Y:S01]  /*f180*/  SEL R0, RZ, 0x80, P2 ;  /* 0x00000080ff007807 */ /* 0x000fe20001000000 */
[----:B------:R1:W2:Y:S03]  /*f190*/  SHFL.IDX PT, R6, R20, RZ, 0x181f ;  /* 0x00181fff14067589 */ /* 0x0002a600000e0000 */
[----:B------:R-:W-:Y:S01]  /*f1a0*/  LOP3.LUT R28, R21, R0, RZ, 0xfc, !PT ;  /* 0x00000000151c7212 */ /* 0x000fe200078efcff */
[----:B------:R1:W3:Y:S01]  /*f1b0*/  SHFL.IDX PT, R7, R3, RZ, 0x181f ;  /* 0x00181fff03077589 */ /* 0x0002e200000e0000 */
[----:B------:R-:W-:Y:S05]  /*f1c0*/  @P0 BRA `(.L_x_763) ;  /* 0x00000000007c0947 */ /* 0x000fea0003800000 */
[-C--:B------:R-:W-:Y:S02]  /*f1d0*/  ISETP.GE.AND P2, PT, R207, R24.reuse, PT ;  /* 0x00000018cf00720c */ /* 0x080fe40003f46270 */
[-C--:B------:R-:W-:Y:S02]  /*f1e0*/  ISETP.GE.AND P1, PT, R189, R24.reuse, PT ;  /* 0x00000018bd00720c */ /* 0x080fe40003f26270 */
[-C--:B------:R-:W-:Y:S02]  /*f1f0*/  ISETP.GE.AND P5, PT, R206, R24.reuse, PT ;  /* 0x00000018ce00720c */ /* 0x080fe40003fa6270 */
[----:B------:R-:W-:-:S07]  /*f200*/  ISETP.GE.AND P3, PT, R205, R24, PT ;  /* 0x00000018cd00720c */ /* 0x000fce0003f66270 */
[-C--:B--2---:R-:W-:Y:S02]  /*f210*/  @!P2 LEA R8, P0, R207, R6.reuse, 0x1 ;  /* 0x00000006cf08a211 */ /* 0x084fe400078008ff */
[----:B---3--:R-:W-:Y:S02]  /*f220*/  @!P1 IMAD.WIDE R4, R189, 0x2, R6 ;  /* 0x00000002bd049825 */ /* 0x008fe400078e0206 */
[----:B------:R-:W-:Y:S02]  /*f230*/  @!P2 LEA.HI.X R9, R207, R7, R233, 0x1, P0 ;  /* 0x00000007cf09a211 */ /* 0x000fe400000f0ce9 */
[----:B------:R-:W-:Y:S01]  /*f240*/  @!P5 LEA R10, P4, R206, R6, 0x1 ;  /* 0x00000006ce0ad211 */ /* 0x000fe200078808ff */
[----:B------:R-:W-:Y:S01]  /*f250*/  @!P1 ST.E.128 desc[UR40][R4.64], RZ ;  /* 0x000000ff04009985 */ /* 0x000fe2000c101d28 */
[-C--:B------:R-:W-:Y:S02]  /*f260*/  ISETP.GE.AND P1, PT, R203, R24.reuse, PT ;  /* 0x00000018cb00720c */ /* 0x080fe40003f26270 */
[----:B------:R-:W-:Y:S01]  /*f270*/  LOP3.LUT P0, RZ, R21, 0x40, RZ, 0xc0, !PT ;  /* 0x0000004015ff7812 */ /* 0x000fe2000780c0ff */
[----:B------:R2:W-:Y:S01]  /*f280*/  @!P2 ST.E.128 desc[UR40][R8.64], RZ ;  /* 0x000000ff0800a985 */ /* 0x0005e2000c101d28 */
[----:B------:R-:W-:-:S02]  /*f290*/  ISETP.GE.AND P2, PT, R204, R24, PT ;  /* 0x00000018cc00720c */ /* 0x000fc40003f46270 */
[-C--:B------:R-:W-:Y:S02]  /*f2a0*/  @!P5 LEA.HI.X R11, R206, R7.reuse, R232, 0x1, P4 ;  /* 0x00000007ce0bd211 */ /* 0x080fe400020f0ce8 */
[----:B------:R-:W-:Y:S02]  /*f2b0*/  LOP3.LUT P4, RZ, R28, 0x80, RZ, 0xc0, !PT ;  /* 0x000000801cff7812 */ /* 0x000fe4000788c0ff */
[CC--:B------:R-:W-:Y:S01]  /*f2c0*/  @!P3 LEA R12, P6, R205.reuse, R6.reuse, 0x1 ;  /* 0x00000006cd0cb211 */ /* 0x0c0fe200078c08ff */
[----:B------:R4:W-:Y:S03]  /*f2d0*/  @!P5 ST.E.128 desc[UR40][R10.64], RZ ;  /* 0x000000ff0a00d985 */ /* 0x0009e6000c101d28 */
[----:B------:R-:W-:Y:S02]  /*f2e0*/  @!P3 LEA.HI.X R13, R205, R7, R231, 0x1, P6 ;  /* 0x00000007cd0db211 */ /* 0x000fe400030f0ce7 */
[----:B--2---:R-:W-:-:S02]  /*f2f0*/  @!P1 LEA R8, P6, R203, R6, 0x1 ;  /* 0x00000006cb089211 */ /* 0x004fc400078c08ff */
[CC--:B------:R-:W-:Y:S01]  /*f300*/  @!P2 LEA R4, P5, R204.reuse, R6.reuse, 0x1 ;  /* 0x00000006cc04a211 */ /* 0x0c0fe200078a08ff */
        /* <DEDUP_REMOVED lines=11> */
.L_x_763:
[----:B------:R-:W-:Y:S05]  /*f3c0*/  BSYNC B1 ;  /* 0x0000000000017941 */ /* 0x000fea0003800000 */
.L_x_762:
[----:B------:R-:W-:Y:S01]  /*f3d0*/  IADD3 R0, R30, 0x20, RZ ;  /* 0x000000201e007810 */ /* 0x000fe20007ffe0ff */
[----:B---34-:R3:W4:Y:S03]  /*f3e0*/  SHFL.IDX PT, R7, R3, 0x1, 0x181f ;  /* 0x00381f0003077f89 */ /* 0x01872600000e0000 */
[----:B------:R-:W-:Y:S01]  /*f3f0*/  ISETP.GE.AND P0, PT, R0, R31, PT ;  /* 0x0000001f0000720c */ /* 0x000fe20003f06270 */
[----:B--2---:R3:W2:-:S12]  /*f400*/  SHFL.IDX PT, R6, R20, 0x1, 0x181f ;  /* 0x00381f0014067f89 */ /* 0x00469800000e0000 */
[----:B---3--:R-:W-:Y:S05]  /*f410*/  @P0 BRA `(.L_x_758) ;  /* 0x00000000007c0947 */ /* 0x008fea0003800000 */
[-C--:B------:R-:W-:Y:S02]  /*f420*/  ISETP.GE.AND P6, PT, R189, R24.reuse, PT ;  /* 0x00000018bd00720c */ /* 0x080fe40003fc6270 */
[-C--:B------:R-:W-:Y:S02]  /*f430*/  ISETP.GE.AND P5, PT, R207, R24.reuse, PT ;  /* 0x00000018cf00720c */ /* 0x080fe40003fa6270 */
[-C--:B------:R-:W-:Y:S02]  /*f440*/  ISETP.GE.AND P4, PT, R206, R24.reuse, PT ;  /* 0x00000018ce00720c */ /* 0x080fe40003f86270 */
[-C--:B------:R-:W-:Y:S02]  /*f450*/  ISETP.GE.AND P3, PT, R205, R24.reuse, PT ;  /* 0x00000018cd00720c */ /* 0x080fe40003f66270 */
[-C--:B------:R-:W-:Y:S02]  /*f460*/  ISETP.GE.AND P2, PT, R204, R24.reuse, PT ;  /* 0x00000018cc00720c */ /* 0x080fe40003f46270 */
[----:B------:R-:W-:-:S03]  /*f470*/  ISETP.GE.AND P1, PT, R203, R24, PT ;  /* 0x00000018cb00720c */ /* 0x000fc60003f26270 */
[----:B--2-4-:R-:W-:Y:S02]  /*f480*/  @!P6 IMAD.WIDE R4, R189, 0x2, R6 ;  /* 0x00000002bd04e825 */ /* 0x014fe400078e0206 */
[----:B------:R-:W-:-:S03]  /*f490*/  @!P5 LEA R8, P0, R207, R6, 0x1 ;  /* 0x00000006cf08d211 */ /* 0x000fc600078008ff */
[----:B------:R2:W-:Y:S01]  /*f4a0*/  @!P6 ST.E.128 desc[UR40][R4.64], RZ ;  /* 0x000000ff0400e985 */ /* 0x0005e2000c101d28 */
[CC--:B------:R-:W-:Y:S02]  /*f4b0*/  @!P4 LEA R10, P6, R206.reuse, R6.reuse, 0x1 ;  /* 0x00000006ce0ac211 */ /* 0x0c0fe400078c08ff */
[-C--:B------:R-:W-:Y:S02]  /*f4c0*/  @!P5 LEA.HI.X R9, R207, R7.reuse, R233, 0x1, P0 ;  /* 0x00000007cf09d211 */ /* 0x080fe400000f0ce9 */
[----:B------:R-:W-:Y:S02]  /*f4d0*/  LOP3.LUT P0, RZ, R21, 0x40, RZ, 0xc0, !PT ;  /* 0x0000004015ff7812 */ /* 0x000fe4000780c0ff */
[----:B------:R-:W-:Y:S01]  /*f4e0*/  @!P4 LEA.HI.X R11, R206, R7, R232, 0x1, P6 ;  /* 0x00000007ce0bc211 */ /* 0x000fe200030f0ce8 */
[----:B------:R3:W-:Y:S01]  /*f4f0*/  @!P5 ST.E.128 desc[UR40][R8.64], RZ ;  /* 0x000000ff0800d985 */ /* 0x0007e2000c101d28 */
[----:B------:R-:W-:Y:S02]  /*f500*/  LOP3.LUT P6, RZ, R28, 0x80, RZ, 0xc0, !PT ;  /* 0x000000801cff7812 */ /* 0x000fe400078cc0ff */
[-C--:B------:R-:W-:Y:S01]  /*f510*/  @!P3 LEA R12, P5, R205, R6.reuse, 0x1 ;  /* 0x00000006cd0cb211 */ /* 0x080fe200078a08ff */
[----:B------:R3:W-:Y:S01]  /*f520*/  @!P4 ST.E.128 desc[UR40][R10.64], RZ ;  /* 0x000000ff0a00c985 */ /* 0x0007e2000c101d28 */
[----:B------:R-:W-:-:S02]  /*f530*/  @!P2 LEA R14, P4, R204, R6, 0x1 ;  /* 0x00000006cc0ea211 */ /* 0x000fc400078808ff */
[-C--:B------:R-:W-:Y:S02]  /*f540*/  @!P3 LEA.HI.X R13, R205, R7.reuse, R231, 0x1, P5 ;  /* 0x00000007cd0db211 */ /* 0x080fe400028f0ce7 */
[-C--:B--2---:R-:W-:Y:S02]  /*f550*/  @!P1 LEA R4, P5, R203, R6.reuse, 0x1 ;  /* 0x00000006cb049211 */ /* 0x084fe400078a08ff */
[-C--:B------:R-:W-:Y:S01]  /*f560*/  @!P2 LEA.HI.X R15, R204, R7.reuse, R230, 0x1, P4 ;  /* 0x00000007cc0fa211 */ /* 0x080fe200020f0ce6 */
[----:B------:R3:W-:Y:S01]  /*f570*/  @!P3 ST.E.128 desc[UR40][R12.64], RZ ;  /* 0x000000ff0c00b985 */ /* 0x0007e2000c101d28 */
[-C--:B-1----:R-:W-:Y:S02]  /*f580*/  @P0 LEA R20, P3, R215, R6.reuse, 0x1 ;  /* 0x00000006d7140211 */ /* 0x082fe400078608ff */
[----:B------:R-:W-:Y:S01]  /*f590*/  @P6 LEA R6, P4, R214, R6, 0x1 ;  /* 0x00000006d6066211 */ /* 0x000fe200078808ff */
[----:B------:R3:W-:Y:S01]  /*f5a0*/  @!P2 ST.E.128 desc[UR40][R14.64], RZ ;  /* 0x000000ff0e00a985 */ /* 0x0007e2000c101d28 */
[----:B------:R-:W-:-:S02]  /*f5b0*/  @!P1 LEA.HI.X R5, R203, R7, R229, 0x1, P5 ;  /* 0x00000007cb059211 */ /* 0x000fc400028f0ce5 */
[-C--:B------:R-:W-:Y:S02]  /*f5c0*/  @P0 LEA.HI.X R21, R215, R7.reuse, R228, 0x1, P3 ;  /* 0x00000007d7150211 */ /* 0x080fe400018f0ce4 */
[----:B------:R-:W-:Y:S01]  /*f5d0*/  @P6 LEA.HI.X R7, R214, R7, R227, 0x1, P4 ;  /* 0x00000007d6076211 */ /* 0x000fe200020f0ce3 */
[----:B------:R3:W-:Y:S04]  /*f5e0*/  @!P1 ST.E.128 desc[UR40][R4.64], RZ ;  /* 0x000000ff04009985 */ /* 0x0007e8000c101d28 */
[----:B------:R3:W-:Y:S04]  /*f5f0*/  @P0 ST.E.128 desc[UR40][R20.64], RZ ;  /* 0x000000ff14000985 */ /* 0x0007e8000c101d28 */
[----:B------:R3:W-:Y:S02]  /*f600*/  @P6 ST.E.128 desc[UR40][R6.64], RZ ;  /* 0x000000ff06006985 */ /* 0x0007e4000c101d28 */
.L_x_758:
[----:B------:R-:W-:Y:S05]  /*f610*/  BSYNC B0 ;  /* 0x0000000000007941 */ /* 0x000fea0003800000 */
.L_x_752:
[----:B------:R-:W-:Y:S02]  /*f620*/  ULDC UR4, c[0x0][0xc3c] ;  /* 0x00030f0000047ab9 */ /* 0x000fe40000000800 */
[----:B------:R-:W-:-:S13]  /*f630*/  ISETP.GE.AND P0, PT, R27, UR4, PT ;  /* 0x000000041b007c0c */ /* 0x000fda000bf06270 */
[----:B------:R-:W-:Y:S05]  /*f640*/  @!P0 BRA `(.L_x_764) ;  /* 0xffffff1800f88947 */ /* 0x000fea000383ffff */
[----:B------:R-:W-:Y:S05]  /*f650*/  BRA `(.L_x_645) ;  /* 0x00000088007c7947 */ /* 0x000fea0003800000 */
.L_x_643:
[----:B------:R-:W-:-:S08]  /*f660*/  NOP ;  /* 0x0000000000007918 */ /* 0x000fd00000000000 */
[----:B------:R-:W0:-:S00]  /*f670*/  USETMAXREG.DEALLOC.CTAPOOL 0x18 ;  /* 0x00000018000079c8 */ /* 0x000e0000080e0500 */
[----:B0-----:R-:W2:Y:S01]  /*f680*/  LDL.LU R2, [R1+0x1c] ;  /* 0x00001c0001027983 */ /* 0x001ea20000300800 */
[----:B------:R-:W-:-:S06]  /*f690*/  LOP3.LUT R0, R0, 0x3, RZ, 0xc0, !PT ;  /* 0x0000000300007812 */ /* 0x000fcc00078ec0ff */
[----:B------:R-:W0:Y:S02]  /*f6a0*/  SHFL.IDX PT, R0, R0, RZ, 0x1f ;  /* 0x00001fff00007589 */ /* 0x000e2400000e0000 */
[----:B0-----:R-:W-:Y:S01]  /*f6b0*/  ISETP.NE.AND P0, PT, R0, RZ, PT ;  /* 0x000000ff0000720c */ /* 0x001fe20003f05270 */
[----:B------:R-:W-:Y:S01]  /*f6c0*/  IMAD.MOV.U32 R0, RZ, RZ, RZ ;  /* 0x000000ffff007224 */ /* 0x000fe200078e00ff */
[----:B--2---:R-:W-:-:S11]  /*f6d0*/  LOP3.LUT R2, R2, 0xfffffffd, RZ, 0xc0, !PT ;  /* 0xfffffffd02027812 */ /* 0x004fd600078ec0ff */
[----:B------:R-:W-:-:S05]  /*f6e0*/  @P0 LOP3.LUT R2, R2, 0x2, RZ, 0xfc, !PT ;  /* 0x0000000202020812 */ /* 0x000fca00078efcff */
[----:B------:R0:W-:Y:S01]  /*f6f0*/  STL [R1+0x1c], R2 ;  /* 0x00001c0201007387 */ /* 0x0001e20000100800 */
        /* <DEDUP_REMOVED lines=8> */
.L_x_765:
        /* <DEDUP_REMOVED lines=42> */
.L_x_771:
        /* <DEDUP_REMOVED lines=12> */
.L_x_770:
[----:B------:R-:W-:Y:S05]  /*fae0*/  BSYNC B0 ;  /* 0x0000000000007941 */ /* 0x000fea0003800000 */
.L_x_769:
        /* <DEDUP_REMOVED lines=22> */
.L_x_767:
        /* <DEDUP_REMOVED lines=10> */
[----:B0-----:R-:W-:-:S06]  /*fcf0*/  IADD3 R3, R8, 0xffffffe, RZ ;  /* 0x0ffffffe08037810 */ /* 0x001fcc0007ffe0ff */
[----:B------:R-:W0:Y:S02]  /*fd00*/  F2I.FTZ.U32.TRUNC.NTZ R3, R3 ;  /* 0x0000000300037305 */ /* 0x000e24000021f000 */
[----:B0-----:R-:W-:Y:S01]  /*fd10*/  IMAD.MOV R11, RZ, RZ, -R3 ;  /* 0x000000ffff0b7224 */ /* 0x001fe200078e0a03 */
[----:B------:R-:W-:Y:S06]  /*fd20*/  @!P0 BRA `(.L_x_772) ;  /* 0x0000000000088947 */ /* 0x000fec0003800000 */
[----:B------:R-:W-:-:S05]  /*fd30*/  VIADD R9, R19, 0xffffffff ;  /* 0xffffffff13097836 */ /* 0x000fca0000000000 */
[----:B------:R0:W1:Y:S02]  /*fd40*/  SHFL.IDX PT, R16, R2, R9, 0x1f ;  /* 0x00001f0902107589 */ /* 0x00006400000e0000 */
.L_x_772:
[----:B-1----:R-:W-:Y:S01]  /*fd50*/  IMAD R16, R16, UR5, R7 ;  /* 0x0000000510107c24 */ /* 0x002fe2000f8e0207 */
[----:B------:R-:W-:Y:S01]  /*fd60*/  IABS R6, R0 ;  /* 0x0000000000067213 */ /* 0x000fe20000000000 */
[----:B------:R-:W-:Y:S02]  /*fd70*/  IMAD R7, R11, R4, RZ ;  /* 0x000000040b077224 */ /* 0x000fe400078e02ff */
[----:B0-----:R-:W-:Y:S01]  /*fd80*/  IMAD.MOV.U32 R2, RZ, RZ, RZ ;  /* 0x000000ffff027224 */ /* 0x001fe200078e00ff */
[----:B------:R-:W-:Y:S01]  /*fd90*/  IADD3 R17, -R16, UR6, RZ ;  /* 0x0000000610117c10 */ /* 0x000fe2000fffe1ff */
[----:B------:R-:W-:Y:S02]  /*fda0*/  IMAD.MOV R6, RZ, RZ, -R6 ;  /* 0x000000ffff067224 */ /* 0x000fe400078e0a06 */
[----:B------:R-:W-:Y:S01]  /*fdb0*/  IMAD.HI.U32 R2, R3, R7, R2 ;  /* 0x0000000703027227 */ /* 0x000fe200078e0002 */
[----:B------:R-:W-:-:S03]  /*fdc0*/  IABS R3, R17 ;  /* 0x0000001100037213 */ /* 0x000fc60000000000 */
[----:B------:R-:W-:Y:S02]  /*fdd0*/  VIADD R19, R19, UR4 ;  /* 0x0000000413137c36 */ /* 0x000fe40008000000 */
        /* <DEDUP_REMOVED lines=16> */
.L_x_768:
[----:B------:R-:W-:Y:S02]  /*fee0*/  IMAD.MOV.U32 R17, RZ, RZ, RZ ;  /* 0x000000ffff117224 */ /* 0x000fe400078e00ff */
[----:B------:R-:W-:Y:S02]  /*fef0*/  IMAD.U32 R16, RZ, RZ, UR6 ;  /* 0x00000006ff107e24 */ /* 0x000fe4000f8e00ff */
[----:B------:R-:W-:-:S07]  /*ff00*/  IMAD.MOV.U32 R18, RZ, RZ, RZ ;  /* 0x000000ffff127224 */ /* 0x000fce00078e00ff */
.L_x_773:
[----:B------:R-:W-:-:S13]  /*ff10*/  ISETP.NE.AND P0, PT, R5, RZ, PT ;  /* 0x000000ff0500720c */ /* 0x000fda0003f05270 */
[----:B------:R-:W0:Y:S01]  /*ff20*/  @!P0 S2R R3, SR_CgaCtaId ;  /* 0x0000000000038919 */ /* 0x000e220000008800 */
[----:B------:R-:W-:-:S04]  /*ff30*/  @!P0 MOV R0, 0x400 ;  /* 0x0000040000008802 */ /* 0x000fc80000000f00 */
[----:B0-----:R-:W-:-:S05]  /*ff40*/  @!P0 LEA R0, R3, R0, 0x18 ;  /* 0x0000000003008211 */ /* 0x001fca00078ec0ff */
[----:B------:R2:W-:Y:S01]  /*ff50*/  @!P0 STS.128 [R0+0x28cd0], R16 ;  /* 0x028cd01000008388 */ /* 0x0005e20000000c00 */
[----:B------:R-:W-:Y:S06]  /*ff60*/  BAR.ARV 0x5, 0x180 ;  /* 0x0146000000007b1d */ /* 0x000fec0000002000 */
.L_x_766:
[----:B--2---:R-:W-:Y:S01]  /*ff70*/  IMAD.MOV.U32 R0, RZ, RZ, 0x1 ;  /* 0x00000001ff007424 */ /* 0x004fe200078e00ff */
[----:B------:R2:W-:Y:S01]  /*ff80*/  STL [R1+0x38], RZ ;  /* 0x000038ff01007387 */ /* 0x0005e20000100800 */
[----:B------:R-:W-:Y:S02]  /*ff90*/  ULDC UR4, c[0x0][0xc3c] ;  /* 0x00030f0000047ab9 */ /* 0x000fe40000000800 */
[----:B-1----:R-:W-:Y:S01]  /*ffa0*/  ISETP.GE.AND P0, PT, R19, UR4, PT ;  /* 0x0000000413007c0c */ /* 0x002fe2000bf06270 */
[----:B------:R2:W-:Y:S04]  /*ffb0*/  STL [R1+0x14], R0 ;  /* 0x0000140001007387 */ /* 0x0005e80000100800 */
[----:B------:R2:W-:Y:S08]  /*ffc0*/  STL [R1+0x8], RZ ;  /* 0x000008ff01007387 */ /* 0x0005f00000100800 */
[----:B--2---:R-:W-:Y:S05]  /*ffd0*/  @P0 BRA `(.L_x_774) ;  /* 0x0000007c00340947 */ /* 0x004fea0003800000 */
[----:B------:R-:W1:Y:S01]  /*ffe0*/  S2R R5, SR_TID.X ;  /* 0x0000000000057919 */ /* 0x000e620000002100 */
[----:B------:R-:W2:Y:S01]  /*fff0*/  S2UR UR5, SR_CgaCtaId ;  /* 0x00000000000579c3 */ /* 0x000ea20000008800 */
[----:B------:R-:W-:Y:S01]  /*10000*/  UMOV UR4, 0x400 ;  /* 0x0000040000047882 */ /* 0x000fe20000000000 */
[----:B------:R-:W-:Y:S01]  /*10010*/  BSSY B8, `(.L_x_774) ;  /* 0x00007c9000087945 */ /* 0x000fe20003800000 */
[----:B------:R-:W-:Y:S01]  /*10020*/  ULDC.64 UR38, c[0x0][0x198] ;  /* 0x0000660000267ab9 */ /* 0x000fe20000000a00 */
[----:B------:R-:W-:Y:S01]  /*10030*/  ULDC UR36, c[0x0][0xc] ;  /* 0x0000030000247ab9 */ /* 0x000fe20000000800 */
[----:B--2---:R-:W-:Y:S01]  /*10040*/  ULEA UR4, UR5, UR4, 0x18 ;  /* 0x0000000405047291 */ /* 0x004fe2000f8ec03f */
[C---:B-1----:R-:W-:Y:S01]  /*10050*/  IMAD.SHL.U32 R0, R5.reuse, 0x8, RZ ;  /* 0x0000000805007824 */ /* 0x042fe200078e00ff */
[----:B------:R-:W-:-:S04]  /*10060*/  LOP3.LUT R4, R5, 0x7f, RZ, 0xc0, !PT ;  /* 0x0000007f05047812 */ /* 0x000fc800078ec0ff */
[----:B0-----:R-:W-:-:S04]  /*10070*/  LOP3.LUT R2, R0, 0x1f8, RZ, 0xc0, !PT ;  /* 0x000001f800027812 */ /* 0x001fc800078ec0ff */
        /* <DEDUP_REMOVED lines=13> */
[----:B------:R0:W-:Y:S04]  /*10150*/  STL [R1+0xc], RZ ;  /* 0x00000cff01007387 */ /* 0x0001e80000100800 */
[----:B------:R0:W-:Y:S04]  /*10160*/  STL [R1+0x18], R0 ;  /* 0x0000180001007387 */ /* 0x0001e80000100800 */
[----:B------:R0:W-:Y:S02]  /*10170*/  STL [R1+0x38], RZ ;  /* 0x000038ff01007387 */ /* 0x0001e40000100800 */
.L_x_938:
[----:B01----:R-:W0:Y:S02]  /*10180*/  LDC.64 R2, c[0x0][0xc88] ;  /* 0x00032200ff027b82 */ /* 0x003e240000000a00 */
[----:B0-----:R-:W-:-:S05]  /*10190*/  IMAD.WIDE R2, R19, 0x4, R2 ;  /* 0x0000000413027825 */ /* 0x001fca00078e0202 */
[----:B--2---:R-:W2:Y:S01]  /*101a0*/  LDG.E R13, desc[UR40][R2.64] ;  /* 0x00000028020d7981 */ /* 0x004ea2000c1e1900 */
[----:B------:R-:W-:Y:S05]  /*101b0*/  YIELD ;  /* 0x0000000000007946 */ /* 0x000fea0003800000 */
[----:B------:R-:W-:Y:S01]  /*101c0*/  ULDC.64 UR4, c[0x0][0xa28] ;  /* 0x00028a0000047ab9 */ /* 0x000fe20000000a00 */
[----:B------:R-:W-:Y:S01]  /*101d0*/  MOV R0, RZ ;  /* 0x000000ff00007202 */ /* 0x000fe20000000f00 */
[----:B------:R-:W-:Y:S01]  /*101e0*/  ULDC.64 UR10, c[0x0][0xa18] ;  /* 0x00028600000a7ab9 */ /* 0x000fe20000000a00 */
[----:B------:R-:W-:Y:S01]  /*101f0*/  ISETP.NE.U32.AND P0, PT, RZ, UR4, PT ;  /* 0x00000004ff007c0c */ /* 0x000fe2000bf05070 */
[----:B------:R-:W-:Y:S01]  /*10200*/  ULDC.64 UR8, c[0x0][0xa10] ;  /* 0x0002840000087ab9 */ /* 0x000fe20000000a00 */
[----:B------:R-:W-:-:S02]  /*10210*/  ULDC.64 UR6, c[0x0][0xa08] ;  /* 0x0002820000067ab9 */ /* 0x000fc40000000a00 */
[----:B------:R-:W-:Y:S02]  /*10220*/  ISETP.NE.AND.EX P0, PT, RZ, UR5, PT, P0 ;  /* 0x00000005ff007c0c */ /* 0x000fe4000bf05300 */
[----:B--2---:R-:W-:Y:S01]  /*10230*/  SHF.R.S32.HI R4, RZ, 0x1f, R13 ;  /* 0x0000001fff047819 */ /* 0x004fe2000001140d */
[----:B------:R-:W-:-:S10]  /*10240*/  IMAD.SHL.U32 R15, R13, 0x4, RZ ;  /* 0x000000040d0f7824 */ /* 0x000fd400078e00ff */
[C---:B------:R-:W-:Y:S01]  /*10250*/  @P0 LEA R2, P1, R13.reuse, UR4, 0x2 ;  /* 0x000000040d020c11 */ /* 0x040fe2000f8210ff */
[----:B------:R-:W-:Y:S03]  /*10260*/  STL [R1+0x28], R13 ;  /* 0x0000280d01007387 */ /* 0x000fe60000100800 */
[C-C-:B------:R-:W-:Y:S01]  /*10270*/  @P0 LEA.HI.X R3, R13.reuse, UR5, R4.reuse, 0x2, P1 ;  /* 0x000000050d030c11 */ /* 0x140fe200088f1404 */
[----:B------:R-:W-:Y:S01]  /*10280*/  ULDC.64 UR4, c[0x0][0xa00] ;  /* 0x0002800000047ab9 */ /* 0x000fe20000000a00 */
[----:B------:R0:W-:Y:S01]  /*10290*/  STL [R1+0x48], R4 ;  /* 0x0000480401007387 */ /* 0x0001e20000100800 */
[----:B------:R-:W-:Y:S02]  /*102a0*/  ISETP.NE.U32.AND P2, PT, RZ, UR4, PT ;  /* 0x00000004ff007c0c */ /* 0x000fe4000bf45070 */
[----:B------:R-:W-:Y:S01]  /*102b0*/  SHF.L.U64.HI R14, R13, 0x2, R4 ;  /* 0x000000020d0e7819 */ /* 0x000fe20000010204 */
[----:B-----5:R1:W5:Y:S01]  /*102c0*/  @P0 LDG.E R0, desc[UR40][R2.64] ;  /* 0x0000002802000981 */ /* 0x020362000c1e1900 */
[----:B------:R-:W-:Y:S01]  /*102d0*/  ISETP.NE.AND.EX P2, PT, RZ, UR5, PT, P2 ;  /* 0x00000005ff007c0c */ /* 0x000fe2000bf45320 */
[----:B------:R-:W-:Y:S01]  /*102e0*/  IMAD.MOV.U32 R12, RZ, RZ, RZ ;  /* 0x000000ffff0c7224 */ /* 0x000fe200078e00ff */
[----:B------:R-:W-:Y:S01]  /*102f0*/  ISETP.NE.U32.AND P3, PT, RZ, UR10, PT ;  /* 0x0000000aff007c0c */ /* 0x000fe2000bf65070 */
[----:B------:R-:W-:Y:S01]  /*10300*/  STL [R1], R15 ;  /* 0x0000000f01007387 */ /* 0x000fe20000100800 */
[----:B------:R-:W-:-:S02]  /*10310*/  ISETP.NE.U32.AND P0, PT, RZ, UR6, PT ;  /* 0x00000006ff007c0c */ /* 0x000fc4000bf05070 */
[C---:B0-----:R-:W-:Y:S01]  /*10320*/  IADD3 R4, P4, R15.reuse, UR4, RZ ;  /* 0x000000040f047c10 */ /* 0x041fe2000ff9e0ff */
[----:B------:R-:W-:Y:S01]  /*10330*/  STL [R1+0x20], R14 ;  /* 0x0000200e01007387 */ /* 0x000fe20000100800 */
[----:B------:R-:W-:Y:S02]  /*10340*/  ISETP.NE.AND.EX P3, PT, RZ, UR11, PT, P3 ;  /* 0x0000000bff007c0c */ /* 0x000fe4000bf65330 */
[----:B-1----:R-:W-:Y:S02]  /*10350*/  CS2R R2, SRZ ;  /* 0x0000000000027805 */ /* 0x002fe4000001ff00 */
[C---:B------:R-:W-:Y:S02]  /*10360*/  IADD3.X R5, R14.reuse, UR5, RZ, P4, !PT ;  /* 0x000000050e057c10 */ /* 0x040fe4000a7fe4ff */
[----:B------:R-:W-:Y:S02]  /*10370*/  IADD3 R6, P4, R15, UR8, RZ ;  /* 0x000000080f067c10 */ /* 0x000fe4000ff9e0ff */
[----:B------:R-:W-:Y:S01]  /*10380*/  ISETP.NE.U32.AND P1, PT, RZ, UR8, PT ;  /* 0x00000008ff007c0c */ /* 0x000fe2000bf25070 */
[----:B------:R-:W2:Y:S01]  /*10390*/  @P2 LDG.E R2, desc[UR40][R4.64] ;  /* 0x0000002804022981 */ /* 0x000ea2000c1e1900 */
[----:B------:R-:W-:Y:S01]  /*103a0*/  IADD3.X R7, R14, UR9, RZ, P4, !PT ;  /* 0x000000090e077c10 */ /* 0x000fe2000a7fe4ff */
[----:B------:R-:W-:Y:S01]  /*103b0*/  ULDC UR4, c[0x0][0x288] ;  /* 0x0000a20000047ab9 */ /* 0x000fe20000000800 */
[----:B------:R-:W-:-:S02]  /*103c0*/  ISETP.NE.AND.EX P0, PT, RZ, UR7, PT, P0 ;  /* 0x00000007ff007c0c */ /* 0x000fc4000bf05300 */
[----:B------:R-:W-:Y:S02]  /*103d0*/  ISETP.NE.AND.EX P1, PT, RZ, UR9, PT, P1 ;  /* 0x00000009ff007c0c */ /* 0x000fe4000bf25310 */
[C---:B------:R-:W-:Y:S02]  /*103e0*/  @P3 IADD3 R10, P4, R15.reuse, UR10, RZ ;  /* 0x0000000a0f0a3c10 */ /* 0x040fe4000ff9e0ff */
[----:B------:R-:W-:Y:S02]  /*103f0*/  IADD3 R8, P5, R15, UR6, RZ ;  /* 0x000000060f087c10 */ /* 0x000fe4000ffbe0ff */
[C---:B------:R-:W-:Y:S02]  /*10400*/  @P3 IADD3.X R11, R14.reuse, UR11, RZ, P4, !PT ;  /* 0x0000000b0e0b3c10 */ /* 0x040fe4000a7fe4ff */
[----:B------:R-:W-:-:S05]  /*10410*/  IADD3.X R9, R14, UR7, RZ, P5, !PT ;  /* 0x000000070e097c10 */ /* 0x000fca000affe4ff */
[----:B------:R-:W5:Y:S04]  /*10420*/  @P0 LDG.E R12, desc[UR40][R8.64] ;  /* 0x00000028080c0981 */ /* 0x000f68000c1e1900 */
[----:B------:R-:W5:Y:S04]  /*10430*/  @P1 LDG.E R3, desc[UR40][R6.64] ;  /* 0x0000002806031981 */ /* 0x000f68000c1e1900 */
[----:B--2---:R0:W-:Y:S02]  /*10440*/  STL [R1+0x34], R2 ;  /* 0x0000340201007387 */ /* 0x0041e40000100800 */
[----:B0-----:R-:W-:Y:S01]  /*10450*/  IMAD.U32 R2, RZ, RZ, UR4 ;  /* 0x00000004ff027e24 */ /* 0x001fe2000f8e00ff */
[----:B------:R-:W-:-:S05]  /*10460*/  ULDC.64 UR4, c[0x0][0x418] ;  /* 0x0001060000047ab9 */ /* 0x000fca0000000a00 */
[----:B------:R0:W2:Y:S01]  /*10470*/  @P3 LDG.E R2, desc[UR40][R10.64] ;  /* 0x000000280a023981 */ /* 0x0000a2000c1e1900 */
[----:B------:R-:W-:-:S03]  /*10480*/  UISETP.NE.U32.AND UP0, UPT, UR4, URZ, UPT ;  /* 0x0000003f0400728c */ /* 0x000fc6000bf05070 */
[----:B------:R-:W-:Y:S01]  /*10490*/  ULDC UR4, c[0x0][0x424] ;  /* 0x0001090000047ab9 */ /* 0x000fe20000000800 */
[----:B------:R-:W-:-:S03]  /*104a0*/  UISETP.NE.AND.EX UP0, UPT, UR5, URZ, UPT, UP0 ;  /* 0x0000003f0500728c */ /* 0x000fc6000bf05300 */
[----:B------:R-:W-:Y:S01]  /*104b0*/  ULDC UR5, c[0x0][0x2f0] ;  /* 0x0000bc0000057ab9 */ /* 0x000fe20000000800 */
[----:B------:R-:W-:-:S04]  /*104c0*/  USEL UR4, UR4, 0x1, UP0 ;  /* 0x0000000104047887 */ /* 0x000fc80008000000 */
[----:B------:R-:W-:-:S03]  /*104d0*/  UIMAD UR4, UR4, UR5, URZ ;  /* 0x00000005040472a4 */ /* 0x000fc6000f8e023f */
[----:B------:R-:W-:-:S03]  /*104e0*/  ULDC UR5, c[0x0][0x348] ;  /* 0x0000d20000057ab9 */ /* 0x000fc60000000800 */
[----:B0-----:R-:W-:Y:S01]  /*104f0*/  IMAD.U32 R10, RZ, RZ, UR4 ;  /* 0x00000004ff0a7e24 */ /* 0x001fe2000f8e00ff */
[----:B--2---:R0:W-:Y:S02]  /*10500*/  STL [R1+0x50], R2 ;  /* 0x0000500201007387 */ /* 0x0041e40000100800 */
[----:B0-----:R-:W-:Y:S01]  /*10510*/  IMAD.U32 R2, RZ, RZ, UR5 ;  /* 0x00000005ff027e24 */ /* 0x001fe2000f8e00ff */
[----:B------:R-:W-:Y:S06]  /*10520*/  @P3 BRA `(.L_x_775) ;  /* 0x0000000000143947 */ /* 0x000fec0003800000 */
[----:B------:R-:W-:Y:S05]  /*10530*/  @!P2 BRA `(.L_x_775) ;  /* 0x000000000010a947 */ /* 0x000fea0003800000 */
[----:B------:R-:W2:Y:S04]  /*10540*/  LDG.E R11, desc[UR40][R4.64] ;  /* 0x00000028040b7981 */ /* 0x000ea8000c1e1900 */
[----:B------:R-:W2:Y:S02]  /*10550*/  LDG.E R4, desc[UR40][R4.64+0x4] ;  /* 0x0000042804047981 */ /* 0x000ea4000c1e1900 */
[----:B--2---:R-:W-:-:S05]  /*10560*/  IMAD.IADD R4, R4, 0x1, -R11 ;  /* 0x0000000104047824 */ /* 0x004fca00078e0a0b */
[----:B------:R0:W-:Y:S02]  /*10570*/  STL [R1+0x50], R4 ;  /* 0x0000500401007387 */ /* 0x0001e40000100800 */
.L_x_775:
[----:B0----5:R-:W-:Y:S01]  /*10580*/  IMAD.IADD R4, R12, 0x1, R0 ;  /* 0x000000010c047824 */ /* 0x021fe200078e0200 */
[----:B------:R-:W-:Y:S01]  /*10590*/  ULDC.64 UR4, c[0x0][0xa20] ;  /* 0x0002880000047ab9 */ /* 0x000fe20000000a00 */
[----:B------:R0:W-:Y:S01]  /*105a0*/  STL [R1+0x10], R13 ;  /* 0x0000100d01007387 */ /* 0x0001e20000100800 */
[----:B------:R-:W-:-:S03]  /*105b0*/  ISETP.NE.U32.AND P2, PT, RZ, UR4, PT ;  /* 0x00000004ff007c0c */ /* 0x000fc6000bf45070 */
[----:B------:R0:W-:Y:S01]  /*105c0*/  STL [R1+0x24], R4 ;  /* 0x0000240401007387 */ /* 0x0001e20000100800 */
[----:B------:R-:W-:-:S13]  /*105d0*/  ISETP.NE.AND.EX P2, PT, RZ, UR5, PT, P2 ;  /* 0x00000005ff007c0c */ /* 0x000fda000bf45320 */
[----:B0-----:R-:W-:Y:S05]  /*105e0*/  @!P2 BRA `(.L_x_776) ;  /* 0x000000000010a947 */ /* 0x001fea0003800000 */
[----:B------:R-:W-:-:S04]  /*105f0*/  IADD3 R10, P0, R15, UR4, RZ ;  /* 0x000000040f0a7c10 */ /* 0x000fc8000ff1e0ff */
[----:B------:R-:W-:-:S05]  /*10600*/  IADD3.X R11, R14, UR5, RZ, P0, !PT ;  /* 0x000000050e0b7c10 */ /* 0x000fca00087fe4ff */
[----:B------:R0:W5:Y:S01]  /*10610*/  LDG.E R10, desc[UR40][R10.64] ;  /* 0x000000280a0a7981 */ /* 0x000162000c1e1900 */
[----:B------:R-:W-:Y:S05]  /*10620*/  BRA `(.L_x_777) ;  /* 0x0000000000107947 */ /* 0x000fea0003800000 */
.L_x_776:
[----:B------:R-:W-:Y:S05]  /*10630*/  @!P0 BRA `(.L_x_777) ;  /* 0x00000000000c8947 */ /* 0x000fea0003800000 */
[----:B------:R-:W2:Y:S04]  /*10640*/  LDG.E R10, desc[UR40][R8.64] ;  /* 0x00000028080a7981 */ /* 0x000ea8000c1e1900 */
[----:B------:R-:W2:Y:S02]  /*10650*/  LDG.E R8, desc[UR40][R8.64+0x4] ;  /* 0x0000042808087981 */ /* 0x000ea4000c1e1900 */
[----:B--2---:R-:W-:-:S07]  /*10660*/  IMAD.IADD R10, R8, 0x1, -R10 ;  /* 0x00000001080a7824 */ /* 0x004fce00078e0a0a */
.L_x_777:
[----:B-----5:R-:W-:Y:S02]  /*10670*/  IMAD.IADD R10, R10, 0x1, -R0 ;  /* 0x000000010a0a7824 */ /* 0x020fe400078e0a00 */
[----:B------:R-:W2:Y:S04]  /*10680*/  @P1 LDG.E R0, desc[UR40][R6.64] ;  /* 0x0000002806001981 */ /* 0x000ea8000c1e1900 */
[----:B------:R-:W2:Y:S01]  /*10690*/  @P1 LDG.E R6, desc[UR40][R6.64+0x4] ;  /* 0x0000042806061981 */ /* 0x000ea2000c1e1900 */
[----:B------:R-:W-:Y:S01]  /*106a0*/  IMAD.MOV R5, RZ, RZ, -R10 ;  /* 0x000000ffff057224 */ /* 0x000fe200078e0a0a */
[----:B------:R-:W-:Y:S04]  /*106b0*/  BSSY B0, `(.L_x_778) ;  /* 0x00001c6000007945 */ /* 0x000fe80003800000 */
[----:B------:R-:W-:Y:S01]  /*106c0*/  VIMNMX R5, RZ, R5, !PT ;  /* 0x00000005ff057248 */ /* 0x000fe20007fe0100 */
[----:B--2---:R-:W-:-:S04]  /*106d0*/  @P1 IMAD.IADD R2, R6, 0x1, -R0 ;  /* 0x0000000106021824 */ /* 0x004fc800078e0a00 */
[----:B------:R-:W-:-:S04]  /*106e0*/  IMAD.IADD R4, R10, 0x1, R2 ;  /* 0x000000010a047824 */ /* 0x000fc800078e0202 */
[----:B------:R-:W-:Y:S01]  /*106f0*/  VIADD R0, R4, 0x3f ;  /* 0x0000003f04007836 */ /* 0x000fe20000000000 */
[----:B------:R1:W-:Y:S04]  /*10700*/  STL [R1+0x4c], R4 ;  /* 0x00004c0401007387 */ /* 0x0003e80000100800 */
[----:B-1----:R-:W-:-:S04]  /*10710*/  SHF.R.S32.HI R4, RZ, 0x1f, R0 ;  /* 0x0000001fff047819 */ /* 0x002fc80000011400 */
[----:B------:R-:W-:-:S04]  /*10720*/  LEA.HI R0, R4, R0, RZ, 0x6 ;  /* 0x0000000004007211 */ /* 0x000fc800078f30ff */
[----:B------:R-:W-:Y:S02]  /*10730*/  LOP3.LUT R4, R0, 0xffffffc0, RZ, 0xc0, !PT ;  /* 0xffffffc000047812 */ /* 0x000fe400078ec0ff */
[----:B------:R-:W-:Y:S02]  /*10740*/  SHF.R.S32.HI R0, RZ, 0x6, R0 ;  /* 0x00000006ff007819 */ /* 0x000fe40000011400 */
[----:B------:R-:W-:-:S03]  /*10750*/  VIADDMNMX R2, R4, -R10, R2, PT ;  /* 0x8000000a04027246 */ /* 0x000fc60003800102 */
[----:B------:R1:W-:Y:S01]  /*10760*/  STL [R1+0x30], R0 ;  /* 0x0000300001007387 */ /* 0x0003e20000100800 */
[----:B------:R-:W-:-:S13]  /*10770*/  ISETP.GT.AND P0, PT, R2, R5, PT ;  /* 0x000000050200720c */ /* 0x000fda0003f04270 */
[----:B------:R-:W-:Y:S01]  /*10780*/  @P0 VIADD R4, R2, 0x3f ;  /* 0x0000003f02040836 */ /* 0x000fe20000000000 */
[----:B------:R-:W-:-:S04]  /*10790*/  SHF.R.U32.HI R2, RZ, 0x6, R5 ;  /* 0x00000006ff027819 */ /* 0x000fc80000011605 */
[----:B------:R-:W-:Y:S01]  /*107a0*/  @P0 SHF.R.S32.HI R5, RZ, 0x1f, R4 ;  /* 0x0000001fff050819 */ /* 0x000fe20000011404 */
[----:B------:R-:W-:-:S03]  /*107b0*/  IMAD.MOV.U32 R8, RZ, RZ, R2 ;  /* 0x000000ffff087224 */ /* 0x000fc600078e0002 */
[----:B------:R-:W-:-:S04]  /*107c0*/  @P0 LEA.HI R4, R5, R4, RZ, 0x6 ;  /* 0x0000000405040211 */ /* 0x000fc800078f30ff */
[----:B------:R-:W-:Y:S02]  /*107d0*/  @P0 SHF.R.S32.HI R8, RZ, 0x6, R4 ;  /* 0x00000006ff080819 */ /* 0x000fe40000011404 */
[----:B------:R-:W-:Y:S02]  /*107e0*/  PLOP3.LUT P0, PT, PT, PT, PT, 0x80, 0x0 ;  /* 0x000000000000781c */ /* 0x000fe40003f0f070 */
[----:B------:R-:W-:-:S13]  /*107f0*/  ISETP.GT.AND P2, PT, R8, R2, PT ;  /* 0x000000020800720c */ /* 0x000fda0003f44270 */
[----:B-1----:R-:W-:Y:S05]  /*10800*/  @!P2 BRA `(.L_x_779) ;  /* 0x0000001800c0a947 */ /* 0x002fea0003800000 */
[----:B------:R-:W-:Y:S01]  /*10810*/  UMOV UR4, 0xffffffff ;  /* 0xffffffff00047882 */ /* 0x000fe20000000000 */
[----:B------:R-:W-:Y:S02]  /*10820*/  SEL R0, R13, RZ, !P1 ;  /* 0x000000ff0d007207 */ /* 0x000fe40004800000 */
[----:B------:R-:W-:Y:S05]  /*10830*/  BRA.DIV UR4, `(.L_x_780) ;  /* 0x0000007e04e47947 */ /* 0x000fea000b800000 */
[----:B------:R-:W1:Y:S02]  /*10840*/  S2R R4, SR_TID.X ;  /* 0x0000000000047919 */ /* 0x000e640000002100 */
[----:B-1----:R-:W-:-:S04]  /*10850*/  SHF.R.U32.HI R4, RZ, 0x5, R4 ;  /* 0x00000005ff047819 */ /* 0x002fc80000011604 */
[----:B------:R-:W-:-:S05]  /*10860*/  LOP3.LUT R4, R4, 0x3, RZ, 0xc0, !PT ;  /* 0x0000000304047812 */ /* 0x000fca00078ec0ff */
[----:B------:R1:W2:Y:S02]  /*10870*/  SHFL.IDX PT, R14, R4, RZ, 0x1f ;  /* 0x00001fff040e7589 */ /* 0x0002a400000e0000 */
.L_x_970:
[----:B--2---:R-:W-:Y:S02]  /*10880*/  ISETP.NE.AND P0, PT, R14, RZ, PT ;  /* 0x000000ff0e00720c */ /* 0x004fe40003f05270 */
[----:B------:R-:W-:-:S11]  /*10890*/  PLOP3.LUT P6, PT, PT, PT, PT, 0x8, 0x0 ;  /* 0x000000000000781c */ /* 0x000fd60003fce170 */
[----:B------:R-:W-:Y:S05]  /*108a0*/  @P0 BRA `(.L_x_781) ;  /* 0x00000000000c0947 */ /* 0x000fea0003800000 */
[----:B------:R-:W-:-:S03]  /*108b0*/  UMOV UR4, 0xffffffff ;  /* 0xffffffff00047882 */ /* 0x000fc60000000000 */
[----:B------:R-:W-:Y:S05]  /*108c0*/  BRA.DIV UR4, `(.L_x_782) ;  /* 0x0000007e04f47947 */ /* 0x000fea000b800000 */
[----:B------:R-:W-:-:S13]  /*108d0*/  ELECT P6, URZ, PT ;  /* 0x00000000003f782f */ /* 0x000fda00038c0000 */
.L_x_781:
[----:B-1----:R-:W2:Y:S04]  /*108e0*/  LDL R4, [R1+0x38] ;  /* 0x0000380001047983 */ /* 0x002ea80000100800 */
[----:B------:R-:W3:Y:S01]  /*108f0*/  LDL R6, [R1+0x4] ;  /* 0x0000040001067983 */ /* 0x000ee20000100800 */
[----:B------:R-:W-:Y:S01]  /*10900*/  BSSY B1, `(.L_x_783) ;  /* 0x0000008000017945 */ /* 0x000fe20003800000 */
[----:B--2---:R-:W-:-:S05]  /*10910*/  VIADD R4, R4, 0x1 ;  /* 0x0000000104047836 */ /* 0x004fca0000000000 */
[----:B------:R-:W-:-:S04]  /*10920*/  LEA.HI R5, R4, R4, RZ, 0x1 ;  /* 0x0000000404057211 */ /* 0x000fc800078f08ff */
[----:B------:R-:W-:-:S05]  /*10930*/  LOP3.LUT R5, R5, 0xfffffffe, RZ, 0xc0, !PT ;  /* 0xfffffffe05057812 */ /* 0x000fca00078ec0ff */
[----:B------:R-:W-:-:S05]  /*10940*/  IMAD.IADD R4, R4, 0x1, -R5 ;  /* 0x0000000104047824 */ /* 0x000fca00078e0a05 */
[----:B------:R-:W-:-:S04]  /*10950*/  SHF.L.U32 R4, R4, 0x1f, RZ ;  /* 0x0000001f04047819 */ /* 0x000fc800000006ff */
[----:B---3--:R-:W1:Y:S02]  /*10960*/  SYNCS.PHASECHK.TRANS64.TRYWAIT P0, [R6+URZ+0x28c20], R4 ;  /* 0x028c2004060075a7 */ /* 0x008e64000800017f */
[----:B-1----:R-:W-:Y:S05]  /*10970*/  @!P0 BRA `(.L_x_784) ;  /* 0x0000007c00e88947 */ /* 0x002fea0003800000 */
.L_x_973:
[----:B------:R-:W-:Y:S05]  /*10980*/  BSYNC B1 ;  /* 0x0000000000017941 */ /* 0x000fea0003800000 */
.L_x_783:
[----:B------:R-:W-:Y:S04]  /*10990*/  BSSY B1, `(.L_x_785) ;  /* 0x00000bf000017945 */ /* 0x000fe80003800000 */
[----:B------:R-:W-:Y:S05]  /*109a0*/  @!P6 BRA `(.L_x_786) ;  /* 0x0000000800f4e947 */ /* 0x000fea0003800000 */
[----:B-1----:R-:W2:Y:S04]  /*109b0*/  LDL R5, [R1+0x4] ;  /* 0x0000040001057983 */ /* 0x002ea80000100800 */
[----:B------:R-:W3:Y:S01]  /*109c0*/  LDL R7, [R1+0x18] ;  /* 0x0000180001077983 */ /* 0x000ee20000100800 */
[----:B------:R-:W1:Y:S01]  /*109d0*/  S2R R6, SR_TID.X ;  /* 0x0000000000067919 */ /* 0x000e620000002100 */
[----:B--2---:R-:W-:Y:S02]  /*109e0*/  IMAD.MOV.U32 R9, RZ, RZ, R5 ;  /* 0x000000ffff097224 */ /* 0x004fe400078e0005 */
[----:B------:R-:W2:Y:S01]  /*109f0*/  LDL R5, [R1+0xc] ;  /* 0x00000c0001057983 */ /* 0x000ea20000100800 */
[----:B-1----:R-:W-:Y:S01]  /*10a00*/  LOP3.LUT R6, R6, 0x7f, RZ, 0xc0, !PT ;  /* 0x0000007f06067812 */ /* 0x002fe200078ec0ff */
[----:B------:R-:W-:Y:S03]  /*10a10*/  BSSY B2, `(.L_x_787) ;  /* 0x0000006000027945 */ /* 0x000fe60003800000 */
[----:B------:R-:W-:Y:S01]  /*10a20*/  ISETP.NE.AND P1, PT, R6, RZ, PT ;  /* 0x000000ff0600720c */ /* 0x000fe20003f25270 */
[----:B--2---:R-:W-:Y:S01]  /*10a30*/  IMAD R5, R5, 0x8, R9 ;  /* 0x0000000805057824 */ /* 0x004fe200078e0209 */
[----:B---3--:R-:W-:-:S04]  /*10a40*/  SHF.L.U32 R9, R7, 0x1f, RZ ;  /* 0x0000001f07097819 */ /* 0x008fc800000006ff */
[----:B------:R-:W1:Y:S02]  /*10a50*/  SYNCS.PHASECHK.TRANS64.TRYWAIT P0, [R5+URZ+0x28ca0], R9 ;  /* 0x028ca009050075a7 */ /* 0x000e64000800017f */
[----:B-1----:R-:W-:Y:S05]  /*10a60*/  @!P0 BRA `(.L_x_788) ;  /* 0x0000007c00c48947 */ /* 0x002fea0003800000 */
.L_x_974:
[----:B------:R-:W-:Y:S05]  /*10a70*/  BSYNC B2 ;  /* 0x0000000000027941 */ /* 0x000fea0003800000 */
.L_x_787:
        /* <DEDUP_REMOVED lines=9> */
.L_x_790:
[----:B------:R-:W-:Y:S05]  /*10b10*/  BSYNC B2 ;  /* 0x0000000000027941 */ /* 0x000fea0003800000 */
.L_x_789:
[----:B------:R-:W2:Y:S04]  /*10b20*/  LDL R7, [R1+0x4] ;  /* 0x0000040001077983 */ /* 0x000ea80000100800 */
[----:B------:R-:W2:Y:S01]  /*10b30*/  LDL R6, [R1+0xc] ;  /* 0x00000c0001067983 */ /* 0x000ea20000100800 */
[----:B------:R-:W-:Y:S01]  /*10b40*/  IMAD.MOV.U32 R12, RZ, RZ, RZ ;  /* 0x000000ffff0c7224 */ /* 0x000fe200078e00ff */
[----:B------:R-:W-:Y:S01]  /*10b50*/  LEA R4, R8, R3, 0x6 ;  /* 0x0000000308047211 */ /* 0x000fe200078e30ff */
[----:B------:R-:W-:Y:S01]  /*10b60*/  UIADD3 UR4, UP0, UR38, 0x570, URZ ;  /* 0x0000057026047890 */ /* 0x000fe2000ff1e03f */
[----:B------:R-:W-:Y:S01]  /*10b70*/  PLOP3.LUT P0, PT, PT, PT, PT, 0x80, 0x0 ;  /* 0x000000000000781c */ /* 0x000fe20003f0f070 */
[----:B------:R-:W-:Y:S01]  /*10b80*/  UMOV UR6, 0x0 ;  /* 0x0000000000067882 */ /* 0x000fe20000000000 */
[----:B------:R-:W-:Y:S01]  /*10b90*/  R2UR UR10, R12 ;  /* 0x000000000c0a72ca */ /* 0x000fe200000e0000 */
[----:B------:R-:W-:Y:S01]  /*10ba0*/  VIADD R4, R4, 0xffffffc0 ;  /* 0xffffffc004047836 */ /* 0x000fe20000000000 */
[----:B------:R-:W-:Y:S01]  /*10bb0*/  UIADD3.X UR5, URZ, UR39, URZ, UP0, !UPT ;  /* 0x000000273f057290 */ /* 0x000fe200087fe43f */
[----:B------:R-:W-:Y:S01]  /*10bc0*/  UMOV UR7, 0x12f00000 ;  /* 0x12f0000000077882 */ /* 0x000fe20000000000 */
[----:B--2---:R-:W-:-:S02]  /*10bd0*/  IMAD R6, R6, 0x2000, R7 ;  /* 0x0000200006067824 */ /* 0x004fc400078e0207 */
[----:B------:R-:W-:Y:S02]  /*10be0*/  VIADD R7, R5, 0x28c90 ;  /* 0x00028c9005077836 */ /* 0x000fe40000000000 */
[----:B------:R-:W-:-:S07]  /*10bf0*/  VIADD R6, R6, 0x22400 ;  /* 0x0002240006067836 */ /* 0x000fce0000000000 */
.L_x_791:
        /* <DEDUP_REMOVED lines=10> */
[----:B------:R-:W2:Y:S01]  /*10ca0*/  SYNCS.PHASECHK.TRANS64.TRYWAIT P0, [R5+URZ+0x28cc0], R9 ;  /* 0x028cc009050075a7 */ /* 0x000ea2000800017f */
[----:B------:R-:W-:Y:S04]  /*10cb0*/  BSSY B2, `(.L_x_792) ;  /* 0x0000002000027945 */ /* 0x000fe80003800000 */
[----:B--2---:R-:W-:Y:S05]  /*10cc0*/  @!P0 BRA `(.L_x_793) ;  /* 0x0000007c00408947 */ /* 0x004fea0003800000 */
.L_x_975:
[----:B------:R-:W-:Y:S05]  /*10cd0*/  BSYNC B2 ;  /* 0x0000000000027941 */ /* 0x000fea0003800000 */
.L_x_792:
[----:B------:R-:W-:Y:S01]  /*10ce0*/  BSSY B2, `(.L_x_794) ;  /* 0x000000b000027945 */ /* 0x000fe20003800000 */
[----:B------:R-:W-:Y:S02]  /*10cf0*/  IMAD.MOV.U32 R10, RZ, RZ, 0x0 ;  /* 0x00000000ff0a7424 */ /* 0x000fe400078e00ff */
[----:B0-----:R-:W-:Y:S01]  /*10d00*/  IMAD.MOV.U32 R11, RZ, RZ, 0x12f00000 ;  /* 0x12f00000ff0b7424 */ /* 0x001fe200078e00ff */
        /* <DEDUP_REMOVED lines=8> */
.L_x_795:
[----:B------:R-:W-:Y:S05]  /*10d90*/  BSYNC B2 ;  /* 0x0000000000027941 */ /* 0x000fea0003800000 */
.L_x_794:
[----:B------:R-:W3:Y:S04]  /*10da0*/  LDL R7, [R1+0x4] ;  /* 0x0000040001077983 */ /* 0x000ee80000100800 */
[----:B------:R-:W3:Y:S01]  /*10db0*/  LDL R6, [R1+0xc] ;  /* 0x00000c0001067983 */ /* 0x000ee20000100800 */
[----:B------:R-:W-:Y:S01]  /*10dc0*/  R2UR UR10, R12 ;  /* 0x000000000c0a72ca */ /* 0x000fe200000e0000 */
[----:B------:R-:W-:Y:S01]  /*10dd0*/  UIADD3 UR4, UP0, UR38, 0x670, URZ ;  /* 0x0000067026047890 */ /* 0x000fe2000ff1e03f */
[----:B------:R-:W-:Y:S01]  /*10de0*/  R2UR UR6, R10 ;  /* 0x000000000a0672ca */ /* 0x000fe200000e0000 */
[----:B-12---:R-:W-:Y:S01]  /*10df0*/  VIADD R5, R5, 0x28cb0 ;  /* 0x00028cb005057836 */ /* 0x006fe20000000000 */
[----:B------:R-:W-:Y:S01]  /*10e00*/  R2UR UR7, R11 ;  /* 0x000000000b0772ca */ /* 0x000fe200000e0000 */
[----:B------:R-:W-:Y:S01]  /*10e10*/  UIADD3.X UR5, URZ, UR39, URZ, UP0, !UPT ;  /* 0x000000273f057290 */ /* 0x000fe200087fe43f */
[----:B------:R-:W-:Y:S01]  /*10e20*/  PLOP3.LUT P0, PT, PT, PT, PT, 0x80, 0x0 ;  /* 0x000000000000781c */ /* 0x000fe20003f0f070 */
[----:B---3--:R-:W-:-:S04]  /*10e30*/  IMAD R6, R6, 0x10000, R7 ;  /* 0x0001000006067824 */ /* 0x008fc800078e0207 */
[----:B------:R-:W-:-:S08]  /*10e40*/  VIADD R7, R6, 0x400 ;  /* 0x0000040006077836 */ /* 0x000fd00000000000 */
.L_x_796:
        /* <DEDUP_REMOVED lines=15> */
.L_x_797:
        /* <DEDUP_REMOVED lines=15> */
.L_x_798:
        /* <DEDUP_REMOVED lines=15> */
.L_x_799:
        /* <DEDUP_REMOVED lines=15> */
.L_x_800:
        /* <DEDUP_REMOVED lines=15> */
.L_x_801:
        /* <DEDUP_REMOVED lines=15> */
.L_x_802:
        /* <DEDUP_REMOVED lines=15> */
.L_x_803:
        /* <DEDUP_REMOVED lines=10> */
.L_x_786:
[----:B------:R-:W-:Y:S05]  /*11580*/  BSYNC B1 ;  /* 0x0000000000017941 */ /* 0x000fea0003800000 */
.L_x_785:
[----:B------:R-:W2:Y:S04]  /*11590*/  LDL.LU R9, [R1+0xc] ;  /* 0x00000c0001097983 */ /* 0x000ea80000300800 */
[----:B------:R-:W3:Y:S01]  /*115a0*/  LDL.LU R7, [R1+0x18] ;  /* 0x0000180001077983 */ /* 0x000ee20000300800 */
[----:B-1----:R-:W-:Y:S01]  /*115b0*/  VIADD R4, R8, 0xfffffffe ;  /* 0xfffffffe08047836 */ /* 0x002fe20000000000 */
[----:B------:R-:W-:-:S04]  /*115c0*/  PLOP3.LUT P0, PT, PT, PT, PT, 0x8, 0x0 ;  /* 0x000000000000781c */ /* 0x000fc80003f0e170 */
[----:B------:R-:W-:Y:S01]  /*115d0*/  ISETP.GE.AND P2, PT, R4, R2, PT ;  /* 0x000000020400720c */ /* 0x000fe20003f46270 */
[----:B--2---:R-:W-:-:S05]  /*115e0*/  VIADD R5, R9, 0x1 ;  /* 0x0000000109057836 */ /* 0x004fca0000000000 */
[----:B------:R-:W-:-:S04]  /*115f0*/  ISETP.NE.AND P1, PT, R5, 0x2, PT ;  /* 0x000000020500780c */ /* 0x000fc80003f25270 */
[----:B------:R-:W-:Y:S02]  /*11600*/  SEL R6, RZ, 0x1, P1 ;  /* 0x00000001ff067807 */ /* 0x000fe40000800000 */
[----:B------:R-:W-:Y:S02]  /*11610*/  SEL R5, R5, RZ, P1 ;  /* 0x000000ff05057207 */ /* 0x000fe40000800000 */
[----:B---3--:R-:W-:-:S03]  /*11620*/  LOP3.LUT R7, R7, R6, RZ, 0x3c, !PT ;  /* 0x0000000607077212 */ /* 0x008fc600078e3cff */
[----:B------:R1:W-:Y:S04]  /*11630*/  STL [R1+0xc], R5 ;  /* 0x00000c0501007387 */ /* 0x0003e80000100800 */
[----:B------:R1:W-:Y:S01]  /*11640*/  STL [R1+0x18], R7 ;  /* 0x0000180701007387 */ /* 0x0003e20000100800 */
[----:B------:R-:W-:Y:S05]  /*11650*/  @!P2 BRA `(.L_x_779) ;  /* 0x0000000c002ca947 */ /* 0x000fea0003800000 */
.L_x_823:
[----:B------:R-:W-:Y:S05]  /*11660*/  YIELD ;  /* 0x0000000000007946 */ /* 0x000fea0003800000 */
[----:B------:R-:W-:Y:S04]  /*11670*/  BSSY B1, `(.L_x_804) ;  /* 0x00000bd000017945 */ /* 0x000fe80003800000 */
[----:B--2---:R-:W-:Y:S05]  /*11680*/  @!P6 BRA `(.L_x_805) ;  /* 0x0000000800ece947 */ /* 0x004fea0003800000 */
[----:B------:R-:W2:Y:S04]  /*11690*/  LDL R8, [R1+0x4] ;  /* 0x0000040001087983 */ /* 0x000ea80000100800 */
[----:B-1----:R-:W2:Y:S04]  /*116a0*/  LDL R5, [R1+0xc] ;  /* 0x00000c0001057983 */ /* 0x002ea80000100800 */
[----:B------:R-:W3:Y:S01]  /*116b0*/  LDL R6, [R1+0x18] ;  /* 0x0000180001067983 */ /* 0x000ee20000100800 */
[----:B------:R-:W1:Y:S01]  /*116c0*/  S2R R7, SR_TID.X ;  /* 0x0000000000077919 */ /* 0x000e620000002100 */
[----:B------:R-:W-:Y:S01]  /*116d0*/  BSSY B2, `(.L_x_806) ;  /* 0x0000007000027945 */ /* 0x000fe20003800000 */
[----:B-1----:R-:W-:-:S04]  /*116e0*/  LOP3.LUT R7, R7, 0x7f, RZ, 0xc0, !PT ;  /* 0x0000007f07077812 */ /* 0x002fc800078ec0ff */
[----:B------:R-:W-:Y:S01]  /*116f0*/  ISETP.NE.AND P2, PT, R7, RZ, PT ;  /* 0x000000ff0700720c */ /* 0x000fe20003f45270 */
[----:B--2---:R-:W-:Y:S01]  /*11700*/  IMAD R5, R5, 0x8, R8 ;  /* 0x0000000805057824 */ /* 0x004fe200078e0208 */
[----:B---3--:R-:W-:-:S04]  /*11710*/  SHF.L.U32 R6, R6, 0x1f, RZ ;  /* 0x0000001f06067819 */ /* 0x008fc800000006ff */
[----:B------:R-:W1:Y:S02]  /*11720*/  SYNCS.PHASECHK.TRANS64.TRYWAIT P1, [R5+URZ+0x28ca0], R6 ;  /* 0x028ca006050075a7 */ /* 0x000e64000802017f */
[----:B-1----:R-:W-:Y:S05]  /*11730*/  @!P1 BRA `(.L_x_807) ;  /* 0x0000007000b89947 */ /* 0x002fea0003800000 */
.L_x_976:
[----:B------:R-:W-:Y:S05]  /*11740*/  BSYNC B2 ;  /* 0x0000000000027941 */ /* 0x000fea0003800000 */
.L_x_806:
        /* <DEDUP_REMOVED lines=9> */
.L_x_809:
[----:B------:R-:W-:Y:S05]  /*117e0*/  BSYNC B2 ;  /* 0x0000000000027941 */ /* 0x000fea0003800000 */
.L_x_808:
[----:B------:R-:W2:Y:S04]  /*117f0*/  LDL R8, [R1+0x4] ;  /* 0x0000040001087983 */ /* 0x000ea80000100800 */
[----:B------:R-:W2:Y:S01]  /*11800*/  LDL R7, [R1+0xc] ;  /* 0x00000c0001077983 */ /* 0x000ea20000100800 */
[----:B------:R-:W-:Y:S01]  /*11810*/  MOV R12, RZ ;  /* 0x000000ff000c7202 */ /* 0x000fe20000000f00 */
[----:B------:R-:W-:Y:S01]  /*11820*/  UIADD3 UR4, UP0, UR38, 0x570, URZ ;  /* 0x0000057026047890 */ /* 0x000fe2000ff1e03f */
[----:B------:R-:W-:Y:S01]  /*11830*/  PLOP3.LUT P1, PT, PT, PT, PT, 0x80, 0x0 ;  /* 0x000000000000781c */ /* 0x000fe20003f2f070 */
[----:B------:R-:W-:Y:S01]  /*11840*/  VIADD R9, R5, 0x28c90 ;  /* 0x00028c9005097836 */ /* 0x000fe20000000000 */
[----:B------:R-:W-:Y:S01]  /*11850*/  R2UR UR10, R12 ;  /* 0x000000000c0a72ca */ /* 0x000fe200000e0000 */
[----:B------:R-:W-:Y:S01]  /*11860*/  UIADD3.X UR5, URZ, UR39, URZ, UP0, !UPT ;  /* 0x000000273f057290 */ /* 0x000fe200087fe43f */
[----:B------:R-:W-:Y:S01]  /*11870*/  UMOV UR6, 0x0 ;  /* 0x0000000000067882 */ /* 0x000fe20000000000 */
[----:B------:R-:W-:Y:S01]  /*11880*/  UMOV UR7, 0x12f00000 ;  /* 0x12f0000000077882 */ /* 0x000fe20000000000 */
[----:B--2---:R-:W-:-:S02]  /*11890*/  IMAD R7, R7, 0x2000, R8 ;  /* 0x0000200007077824 */ /* 0x004fc400078e0208 */
[----:B------:R-:W-:Y:S02]  /*118a0*/  IMAD R8, R4, 0x40, R3 ;  /* 0x0000004004087824 */ /* 0x000fe400078e0203 */
[----:B------:R-:W-:-:S07]  /*118b0*/  VIADD R7, R7, 0x22400 ;  /* 0x0002240007077836 */ /* 0x000fce0000000000 */
.L_x_810:
        /* <DEDUP_REMOVED lines=13> */
.L_x_977:
[----:B------:R-:W-:Y:S05]  /*11990*/  BSYNC B2 ;  /* 0x0000000000027941 */ /* 0x000fea0003800000 */
.L_x_811:
[----:B------:R-:W-:Y:S01]  /*119a0*/  BSSY B2, `(.L_x_813) ;  /* 0x000000b000027945 */ /* 0x000fe20003800000 */
[----:B------:R-:W-:Y:S02]  /*119b0*/  IMAD.MOV.U32 R10, RZ, RZ, 0x0 ;  /* 0x00000000ff0a7424 */ /* 0x000fe400078e00ff */
[----:B0-----:R-:W-:Y:S01]  /*119c0*/  IMAD.MOV.U32 R11, RZ, RZ, 0x12f00000 ;  /* 0x12f00000ff0b7424 */ /* 0x001fe200078e00ff */
[----:B------:R-:W-:Y:S06]  /*119d0*/  @P2 BRA `(.L_x_814) ;  /* 0x00000000001c2947 */ /* 0x000fec0003800000 */
[----:B------:R-:W0:Y:S01]  /*119e0*/  S2R R7, SR_TID.X ;  /* 0x0000000000077919 */ /* 0x000e220000002100 */
[----:B-12---:R-:W-:-:S04]  /*119f0*/  IMAD.MOV.U32 R6, RZ, RZ, 0x10000 ;  /* 0x00010000ff067424 */ /* 0x006fc800078e00ff */
[----:B------:R3:W-:Y:S01]  /*11a00*/  SYNCS.ARRIVE.TRANS64 RZ, [R5+URZ+0x28cb0], R6 ;  /* 0x028cb00605ff79a7 */ /* 0x0007e2000800003f */
[----:B0-----:R-:W-:-:S04]  /*11a10*/  LOP3.LUT R7, R7, 0x1f, RZ, 0xc0, !PT ;  /* 0x0000001f07077812 */ /* 0x001fc800078ec0ff */
[----:B------:R-:W-:-:S13]  /*11a20*/  ISETP.NE.AND P1, PT, R7, RZ, PT ;  /* 0x000000ff0700720c */ /* 0x000fda0003f25270 */
[----:B---3--:R-:W-:Y:S05]  /*11a30*/  @!P1 BRA `(.L_x_814) ;  /* 0x0000000000049947 */ /* 0x008fea0003800000 */
[----:B------:R-:W-:Y:S01]  /*11a40*/  BPT.TRAP 0x1 ;  /* 0x000000040000795c */ /* 0x000fe20000300000 */
.L_x_814:
[----:B------:R-:W-:Y:S05]  /*11a50*/  BSYNC B2 ;  /* 0x0000000000027941 */ /* 0x000fea0003800000 */
.L_x_813:
[----:B------:R-:W3:Y:S04]  /*11a60*/  LDL R7, [R1+0x4] ;  /* 0x0000040001077983 */ /* 0x000ee80000100800 */
[----:B-12---:R-:W3:Y:S01]  /*11a70*/  LDL R6, [R1+0xc] ;  /* 0x00000c0001067983 */ /* 0x006ee20000100800 */
[----:B------:R-:W-:Y:S01]  /*11a80*/  R2UR UR10, R12 ;  /* 0x000000000c0a72ca */ /* 0x000fe200000e0000 */
[----:B------:R-:W-:Y:S01]  /*11a90*/  UIADD3 UR4, UP0, UR38, 0x670, URZ ;  /* 0x0000067026047890 */ /* 0x000fe2000ff1e03f */
[----:B------:R-:W-:Y:S01]  /*11aa0*/  R2UR UR6, R10 ;  /* 0x000000000a0672ca */ /* 0x000fe200000e0000 */
[----:B------:R-:W-:Y:S01]  /*11ab0*/  VIADD R5, R5, 0x28cb0 ;  /* 0x00028cb005057836 */ /* 0x000fe20000000000 */
[----:B------:R-:W-:Y:S01]  /*11ac0*/  R2UR UR7, R11 ;  /* 0x000000000b0772ca */ /* 0x000fe200000e0000 */
[----:B------:R-:W-:Y:S01]  /*11ad0*/  UIADD3.X UR5, URZ, UR39, URZ, UP0, !UPT ;  /* 0x000000273f057290 */ /* 0x000fe200087fe43f */
[----:B------:R-:W-:Y:S01]  /*11ae0*/  PLOP3.LUT P1, PT, PT, PT, PT, 0x80, 0x0 ;  /* 0x000000000000781c */ /* 0x000fe20003f2f070 */
[----:B---3--:R-:W-:-:S04]  /*11af0*/  IMAD R6, R6, 0x10000, R7 ;  /* 0x0001000006067824 */ /* 0x008fc800078e0207 */
[----:B------:R-:W-:-:S08]  /*11b00*/  VIADD R7, R6, 0x400 ;  /* 0x0000040006077836 */ /* 0x000fd00000000000 */
.L_x_815:
        /* <DEDUP_REMOVED lines=15> */
.L_x_816:
        /* <DEDUP_REMOVED lines=15> */
.L_x_817:
        /* <DEDUP_REMOVED lines=15> */
.L_x_818:
        /* <DEDUP_REMOVED lines=15> */
.L_x_819:
        /* <DEDUP_REMOVED lines=15> */
.L_x_820:
        /* <DEDUP_REMOVED lines=15> */
.L_x_821:
        /* <DEDUP_REMOVED lines=15> */
.L_x_822:
        /* <DEDUP_REMOVED lines=10> */
.L_x_805:
[----:B------:R-:W-:Y:S05]  /*12240*/  BSYNC B1 ;  /* 0x0000000000017941 */ /* 0x000fea0003800000 */
.L_x_804:
[----:B------:R-:W2:Y:S04]  /*12250*/  LDL.LU R9, [R1+0xc] ;  /* 0x00000c0001097983 */ /* 0x000ea80000300800 */
[----:B-1----:R-:W3:Y:S01]  /*12260*/  LDL.LU R7, [R1+0x18] ;  /* 0x0000180001077983 */ /* 0x002ee20000300800 */
[C---:B------:R-:W-:Y:S01]  /*12270*/  ISETP.GT.AND P2, PT, R4.reuse, R2, PT ;  /* 0x000000020400720c */ /* 0x040fe20003f44270 */
[----:B------:R-:W-:Y:S02]  /*12280*/  VIADD R4, R4, 0xffffffff ;  /* 0xffffffff04047836 */ /* 0x000fe40000000000 */
[----:B--2---:R-:W-:-:S05]  /*12290*/  VIADD R5, R9, 0x1 ;  /* 0x0000000109057836 */ /* 0x004fca0000000000 */
[----:B------:R-:W-:-:S04]  /*122a0*/  ISETP.NE.AND P1, PT, R5, 0x2, PT ;  /* 0x000000020500780c */ /* 0x000fc80003f25270 */
[----:B------:R-:W-:Y:S02]  /*122b0*/  SEL R6, RZ, 0x1, P1 ;  /* 0x00000001ff067807 */ /* 0x000fe40000800000 */
[----:B------:R-:W-:Y:S02]  /*122c0*/  SEL R5, R5, RZ, P1 ;  /* 0x000000ff05057207 */ /* 0x000fe40000800000 */
[----:B---3--:R-:W-:-:S05]  /*122d0*/  LOP3.LUT R7, R7, R6, RZ, 0x3c, !PT ;  /* 0x0000000607077212 */ /* 0x008fca00078e3cff */
[----:B------:R2:W-:Y:S04]  /*122e0*/  STL [R1+0x18], R7 ;  /* 0x0000180701007387 */ /* 0x0005e80000100800 */
[----:B------:R2:W-:Y:S01]  /*122f0*/  STL [R1+0xc], R5 ;  /* 0x00000c0501007387 */ /* 0x0005e20000100800 */
[----:B------:R-:W-:Y:S05]  /*12300*/  @P2 BRA `(.L_x_823) ;  /* 0xfffffff000d42947 */ /* 0x000fea000383ffff */
.L_x_779:
[----:B------:R-:W-:Y:S05]  /*12310*/  BSYNC B0 ;  /* 0x0000000000007941 */ /* 0x000fea0003800000 */
.L_x_778:
[----:B-12---:R-:W2:Y:S01]  /*12320*/  LDL R5, [R1+0x4c] ;  /* 0x00004c0001057983 */ /* 0x006ea20000100800 */
[----:B------:R-:W-:Y:S05]  /*12330*/  @!P0 WARPSYNC.ALL ;  /* 0x0000000000008948 */ /* 0x000fea0003800000 */
[----:B------:R-:W-:Y:S06]  /*12340*/  @!P0 BAR.SYNC.DEFER_BLOCKING 0xc, 0x180 ;  /* 0x0306000000008b1d */ /* 0x000fec0000010000 */
[----:B------:R-:W-:Y:S01]  /*12350*/  BSSY B7, `(.L_x_824) ;  /* 0x00004f2000077945 */ /* 0x000fe20003800000 */
[----:B--2---:R-:W-:-:S13]  /*12360*/  ISETP.GT.AND P0, PT, R5, RZ, PT ;  /* 0x000000ff0500720c */ /* 0x004fda0003f04270 */
[----:B------:R-:W-:Y:S05]  /*12370*/  @P0 BRA `(.L_x_825) ;  /* 0x0000000000440947 */ /* 0x000fea0003800000 */
[----:B------:R-:W1:Y:S02]  /*12380*/  S2R R5, SR_TID.X ;  /* 0x0000000000057919 */ /* 0x000e640000002100 */
[----:B-1----:R-:W-:-:S04]  /*12390*/  LOP3.LUT R5, R5, 0x7f, RZ, 0xc0, !PT ;  /* 0x0000007f05057812 */ /* 0x002fc800078ec0ff */
[----:B------:R-:W-:-:S13]  /*123a0*/  ISETP.NE.AND P0, PT, R5, RZ, PT ;  /* 0x000000ff0500720c */ /* 0x000fda0003f05270 */
[----:B------:R-:W-:Y:S05]  /*123b0*/  @P0 BRA `(.L_x_826) ;  /* 0x0000004c00ac0947 */ /* 0x000fea0003800000 */
[----:B------:R-:W1:Y:S01]  /*123c0*/  S2R R3, SR_LANEID ;  /* 0x0000000000037919 */ /* 0x000e620000000000 */
[----:B------:R-:W-:Y:S02]  /*123d0*/  VOTEU.ANY UR4, UPT, PT ;  /* 0x0000000000047886 */ /* 0x000fe400038e0100 */
[----:B------:R-:W1:Y:S08]  /*123e0*/  FLO.U32 R0, UR4 ;  /* 0x0000000400007d00 */ /* 0x000e7000080e0000 */
[----:B------:R-:W2:Y:S01]  /*123f0*/  POPC R5, UR4 ;  /* 0x0000000400057d09 */ /* 0x000ea20008000000 */
[----:B-1----:R-:W-:-:S02]  /*12400*/  ISETP.EQ.U32.AND P0, PT, R0, R3, PT ;  /* 0x000000030000720c */ /* 0x002fc40003f02070 */
[----:B------:R-:W2:Y:S11]  /*12410*/  LDC.64 R2, c[0x0][0xc60] ;  /* 0x00031800ff027b82 */ /* 0x000eb60000000a00 */
[----:B--2---:R-:W2:Y:S01]  /*12420*/  @P0 ATOMG.E.ADD.STRONG.GPU PT, R3, desc[UR40][R2.64], R5 ;  /* 0x00000005020309a8 */ /* 0x004ea200081ee1e8 */
[----:B------:R-:W1:Y:S02]  /*12430*/  S2R R4, SR_LTMASK ;  /* 0x0000000000047919 */ /* 0x000e640000003900 */
[----:B-1----:R-:W-:-:S04]  /*12440*/  LOP3.LUT R4, R4, UR4, RZ, 0xc0, !PT ;  /* 0x0000000404047c12 */ /* 0x002fc8000f8ec0ff */
[----:B------:R-:W1:Y:S01]  /*12450*/  POPC R7, R4 ;  /* 0x0000000400077309 */ /* 0x000e620000000000 */
[----:B--2---:R-:W1:Y:S02]  /*12460*/  SHFL.IDX PT, R0, R3, R0, 0x1f ;  /* 0x00001f0003007589 */ /* 0x004e6400000e0000 */
[----:B-1----:R-:W-:Y:S01]  /*12470*/  IADD3 R16, R0, UR36, R7 ;  /* 0x0000002400107c10 */ /* 0x002fe2000fffe007 */
[----:B------:R-:W-:Y:S06]  /*12480*/  BRA `(.L_x_826) ;  /* 0x0000004c00787947 */ /* 0x000fec0003800000 */
.L_x_825:
        /* <DEDUP_REMOVED lines=9> */
[----:B------:R-:W-:Y:S01]  /*12520*/  IMAD.U32 R4, RZ, RZ, UR6 ;  /* 0x00000006ff047e24 */ /* 0x000fe2000f8e00ff */
[----:B------:R-:W-:Y:S01]  /*12530*/  MOV R5, UR7 ;  /* 0x0000000700057c02 */ /* 0x000fe20008000f00 */
[----:B------:R-:W1:Y:S01]  /*12540*/  LDC.64 R2, c[0x4][R2] ;  /* 0x0100000002027b82 */ /* 0x000e620000000a00 */
[----:B------:R-:W-:Y:S02]  /*12550*/  IMAD.U32 R6, RZ, RZ, UR8 ;  /* 0x00000008ff067e24 */ /* 0x000fe4000f8e00ff */
[----:B------:R-:W-:Y:S02]  /*12560*/  IMAD.U32 R7, RZ, RZ, UR9 ;  /* 0x00000009ff077e24 */ /* 0x000fe4000f8e00ff */
[----:B------:R-:W-:-:S02]  /*12570*/  IMAD.U32 R10, RZ, RZ, UR4 ;  /* 0x00000004ff0a7e24 */ /* 0x000fc4000f8e00ff */
[----:B0-----:R-:W-:Y:S02]  /*12580*/  IMAD.U32 R11, RZ, RZ, UR5 ;  /* 0x00000005ff0b7e24 */ /* 0x001fe4000f8e00ff */
[----:B------:R-:W-:Y:S02]  /*12590*/  IMAD.MOV.U32 R8, RZ, RZ, 0x70 ;  /* 0x00000070ff087424 */ /* 0x000fe400078e00ff */
[----:B------:R-:W-:Y:S02]  /*125a0*/  IMAD.MOV.U32 R12, RZ, RZ, 0x1 ;  /* 0x00000001ff0c7424 */ /* 0x000fe400078e00ff */
[----:B------:R-:W-:-:S07]  /*125b0*/  IMAD.MOV.U32 R13, RZ, RZ, RZ ;  /* 0x000000ffff0d7224 */ /* 0x000fce00078e00ff */
[----:B------:R-:W-:-:S07]  /*125c0*/  LEPC R20, `(.L_x_828) ;  /* 0x000000001014794e */ /* 0x000fce0000000000 */
[----:B-1----:R-:W-:Y:S05]  /*125d0*/  CALL.ABS.NOINC R2 ;  /* 0x0000000002007343 */ /* 0x002fea0003c00000 */
.L_x_828:
[----:B------:R-:W-:Y:S05]  /*125e0*/  BSYNC B6 ;  /* 0x0000000000067941 */ /* 0x000fea0003800000 */
.L_x_827:
        /* <DEDUP_REMOVED lines=15> */
[----:B0-----:R-:W-:Y:S02]  /*126e0*/  IMAD.U32 R11, RZ, RZ, UR5 ;  /* 0x00000005ff0b7e24 */ /* 0x001fe4000f8e00ff */
[----:B------:R-:W-:Y:S02]  /*126f0*/  IMAD.MOV.U32 R8, RZ, RZ, 0x70 ;  /* 0x00000070ff087424 */ /* 0x000fe400078e00ff */
[----:B------:R-:W-:Y:S02]  /*12700*/  IMAD.MOV.U32 R12, RZ, RZ, 0x1 ;  /* 0x00000001ff0c7424 */ /* 0x000fe400078e00ff */
[----:B-1----:R-:W-:-:S07]  /*12710*/  IMAD.MOV.U32 R13, RZ, RZ, RZ ;  /* 0x000000ffff0d7224 */ /* 0x002fce00078e00ff */
[----:B------:R-:W-:-:S07]  /*12720*/  LEPC R20, `(.L_x_831) ;  /* 0x000000001014794e */ /* 0x000fce0000000000 */
[----:B--2---:R-:W-:Y:S05]  /*12730*/  CALL.ABS.NOINC R2 ;  /* 0x0000000002007343 */ /* 0x004fea0003c00000 */
.L_x_831:
[----:B------:R-:W-:Y:S01]  /*12740*/  MOV R2, 0x0 ;  /* 0x0000000000027802 */ /* 0x000fe20000000f00 */
[----:B------:R-:W-:Y:S01]  /*12750*/  ULDC.64 UR4, c[0x4][0x90] ;  /* 0x0100240000047ab9 */ /* 0x000fe20000000a00 */
[----:B------:R-:W-:Y:S01]  /*12760*/  ULDC.64 UR6, c[0x4][0x98] ;  /* 0x0100260000067ab9 */ /* 0x000fe20000000a00 */
[----:B------:R-:W-:Y:S01]  /*12770*/  ULDC.64 UR8, c[0x4][0x18] ;  /* 0x0100060000087ab9 */ /* 0x000fe20000000a00 */
[----:B------:R-:W-:Y:S01]  /*12780*/  IMAD.U32 R4, RZ, RZ, UR4 ;  /* 0x00000004ff047e24 */ /* 0x000fe2000f8e00ff */
[----:B------:R-:W-:Y:S01]  /*12790*/  MOV R10, UR8 ;  /* 0x00000008000a7c02 */ /* 0x000fe20008000f00 */
[----:B------:R-:W0:Y:S01]  /*127a0*/  LDC.64 R2, c[0x4][R2] ;  /* 0x0100000002027b82 */ /* 0x000e220000000a00 */
[----:B------:R-:W-:Y:S02]  /*127b0*/  IMAD.U32 R5, RZ, RZ, UR5 ;  /* 0x00000005ff057e24 */ /* 0x000fe4000f8e00ff */
[----:B------:R-:W-:Y:S02]  /*127c0*/  IMAD.U32 R6, RZ, RZ, UR6 ;  /* 0x00000006ff067e24 */ /* 0x000fe4000f8e00ff */
[----:B------:R-:W-:-:S02]  /*127d0*/  IMAD.U32 R7, RZ, RZ, UR7 ;  /* 0x00000007ff077e24 */ /* 0x000fc4000f8e00ff */
[----:B------:R-:W-:Y:S02]  /*127e0*/  IMAD.U32 R11, RZ, RZ, UR9 ;  /* 0x00000009ff0b7e24 */ /* 0x000fe4000f8e00ff */
[----:B------:R-:W-:Y:S02]  /*127f0*/  IMAD.MOV.U32 R8, RZ, RZ, 0x70 ;  /* 0x00000070ff087424 */ /* 0x000fe400078e00ff */
[----:B------:R-:W-:Y:S02]  /*12800*/  IMAD.MOV.U32 R12, RZ, RZ, 0x1 ;  /* 0x00000001ff0c7424 */ /* 0x000fe400078e00ff */
[----:B------:R-:W-:-:S07]  /*12810*/  IMAD.MOV.U32 R13, RZ, RZ, RZ ;  /* 0x000000ffff0d7224 */ /* 0x000fce00078e00ff */
[----:B------:R-:W-:-:S07]  /*12820*/  LEPC R20, `(.L_x_830) ;  /* 0x000000001014794e */ /* 0x000fce0000000000 */
[----:B0-----:R-:W-:Y:S05]  /*12830*/  CALL.ABS.NOINC R2 ;  /* 0x0000000002007343 */ /* 0x001fea0003c00000 */
.L_x_830:
[----:B------:R-:W-:Y:S05]  /*12840*/  BSYNC B6 ;  /* 0x0000000000067941 */ /* 0x000fea0003800000 */
.L_x_829:
[----:B------:R-:W2:Y:S01]  /*12850*/  LDL.LU R2, [R1] ;  /* 0x0000000001027983 */ /* 0x000ea20000300800 */
[----:B------:R-:W-:-:S03]  /*12860*/  ULDC.64 UR4, c[0x0][0x9f8] ;  /* 0x00027e0000047ab9 */ /* 0x000fc60000000a00 */
[----:B------:R-:W3:Y:S04]  /*12870*/  LDL.LU R4, [R1+0x20] ;  /* 0x0000200001047983 */ /* 0x000ee80000300800 */
[----:B------:R-:W4:Y:S01]  /*12880*/  LDL R7, [R1+0x10] ;  /* 0x0000100001077983 */ /* 0x000f220000100800 */
        /* <DEDUP_REMOVED lines=22> */
.L_x_980:
[----:B-1----:R-:W3:Y:S01]  /*129f0*/  LDL.LU R4, [R1+0x1c] ;  /* 0x00001c0001047983 */ /* 0x002ee20000300800 */
[----:B------:R-:W-:Y:S02]  /*12a00*/  PLOP3.LUT P1, PT, PT, PT, PT, 0x8, 0x0 ;  /* 0x000000000000781c */ /* 0x000fe40003f2e170 */
[----:B--2---:R-:W-:Y:S01]  /*12a10*/  ISETP.NE.AND P0, PT, R14, RZ, PT ;  /* 0x000000ff0e00720c */ /* 0x004fe20003f05270 */
[----:B------:R1:W-:Y:S01]  /*12a20*/  STL [R1], R0 ;  /* 0x0000000001007387 */ /* 0x0003e20000100800 */
[----:B---3--:R-:W-:-:S09]  /*12a30*/  LOP3.LUT R4, R4, 0xfffffffe, RZ, 0xc0, !PT ;  /* 0xfffffffe04047812 */ /* 0x008fd200078ec0ff */
[----:B------:R-:W-:-:S05]  /*12a40*/  @P1 LOP3.LUT R4, R4, 0x1, RZ, 0xfc, !PT ;  /* 0x0000000104041812 */ /* 0x000fca00078efcff */
[----:B------:R1:W-:Y:S01]  /*12a50*/  STL [R1+0x1c], R4 ;  /* 0x00001c0401007387 */ /* 0x0003e20000100800 */
[----:B------:R-:W-:Y:S05]  /*12a60*/  @P0 BRA `(.L_x_833) ;  /* 0x0000000400240947 */ /* 0x000fea0003800000 */
[----:B------:R-:W-:-:S03]  /*12a70*/  UMOV UR4, 0xffffffff ;  /* 0xffffffff00047882 */ /* 0x000fc60000000000 */
[----:B------:R-:W-:Y:S05]  /*12a80*/  BRA.DIV UR4, `(.L_x_834) ;  /* 0x0000006204407947 */ /* 0x000fea000b800000 */
[----:B------:R-:W-:-:S13]  /*12a90*/  ELECT P6, URZ, PT ;  /* 0x00000000003f782f */ /* 0x000fda00038c0000 */
.L_x_983:
[----:B------:R-:W-:Y:S05]  /*12aa0*/  @!P6 BRA `(.L_x_833) ;  /* 0x000000040014e947 */ /* 0x000fea0003800000 */
[----:B------:R2:W-:Y:S01]  /*12ab0*/  STL [R1+0x58], R9 ;  /* 0x0000580901007387 */ /* 0x0005e20000100800 */
[----:B------:R-:W-:-:S04]  /*12ac0*/  ISETP.NE.U32.AND P0, PT, R2, RZ, PT ;  /* 0x000000ff0200720c */ /* 0x000fc80003f05070 */
[----:B------:R-:W-:-:S13]  /*12ad0*/  ISETP.NE.AND.EX P0, PT, R3, RZ, PT, P0 ;  /* 0x000000ff0300720c */ /* 0x000fda0003f05300 */
[----:B--2---:R-:W-:Y:S05]  /*12ae0*/  @!P0 BRA `(.L_x_835) ;  /* 0x0000000000508947 */ /* 0x004fea0003800000 */
[----:B------:R-:W2:Y:S01]  /*12af0*/  LDC R6, c[0x0][0x43c] ;  /* 0x00010f00ff067b82 */ /* 0x000ea20000000800 */
[----:B-1----:R-:W-:Y:S01]  /*12b00*/  IMAD.MOV.U32 R0, RZ, RZ, R9 ;  /* 0x000000ffff007224 */ /* 0x002fe200078e0009 */
[----:B------:R-:W-:Y:S01]  /*12b10*/  ULDC.64 UR4, c[0x0][0x428] ;  /* 0x00010a0000047ab9 */ /* 0x000fe20000000a00 */
[----:B--2---:R-:W-:-:S13]  /*12b20*/  ISETP.NE.AND P0, PT, R6, 0x1, PT ;  /* 0x000000010600780c */ /* 0x004fda0003f05270 */
[----:B------:R-:W1:Y:S02]  /*12b30*/  @P0 LDC.64 R4, c[0x0][0x440] ;  /* 0x00011000ff040b82 */ /* 0x000e640000000a00 */
        /* <DEDUP_REMOVED lines=15> */
.L_x_835:
[----:B------:R-:W3:Y:S04]  /*12c30*/  LDL R7, [R1+0x4] ;  /* 0x0000040001077983 */ /* 0x000ee80000100800 */
[----:B-12---:R-:W3:Y:S04]  /*12c40*/  LDL R0, [R1+0x8] ;  /* 0x0000080001007983 */ /* 0x006ee80000100800 */
[----:B------:R-:W2:Y:S01]  /*12c50*/  LDL R2, [R1+0x14] ;  /* 0x0000140001027983 */ /* 0x000ea20000100800 */
[----:B---3--:R-:W-:Y:S01]  /*12c60*/  IMAD R0, R0, 0x8, R7 ;  /* 0x0000000800007824 */ /* 0x008fe200078e0207 */
[----:B--2---:R-:W-:-:S04]  /*12c70*/  SHF.L.U32 R2, R2, 0x1f, RZ ;  /* 0x0000001f02027819 */ /* 0x004fc800000006ff */
[----:B------:R-:W1:Y:S02]  /*12c80*/  SYNCS.PHASECHK.TRANS64.TRYWAIT P0, [R0+URZ+0x28c40], R2 ;  /* 0x028c4002000075a7 */ /* 0x000e64000800017f */
[----:B-1----:R-:W-:Y:S05]  /*12c90*/  @!P0 BRA `(.L_x_836) ;  /* 0x0000005c00dc8947 */ /* 0x002fea0003800000 */
.L_x_984:
[----:B------:R-:W2:Y:S02]  /*12ca0*/  S2R R3, SR_TID.X ;  /* 0x0000000000037919 */ /* 0x000ea40000002100 */
[----:B--2---:R-:W-:-:S04]  /*12cb0*/  LOP3.LUT R3, R3, 0x7f, RZ, 0xc0, !PT ;  /* 0x0000007f03037812 */ /* 0x004fc800078ec0ff */
[----:B------:R-:W-:-:S13]  /*12cc0*/  ISETP.NE.AND P0, PT, R3, RZ, PT ;  /* 0x000000ff0300720c */ /* 0x000fda0003f05270 */
[----:B------:R-:W-:Y:S05]  /*12cd0*/  @P0 BRA `(.L_x_837) ;  /* 0x00000000001c0947 */ /* 0x000fea0003800000 */
[----:B------:R-:W2:Y:S01]  /*12ce0*/  S2R R3, SR_TID.X ;  /* 0x0000000000037919 */ /* 0x000ea20000002100 */
[----:B-1----:R-:W-:-:S04]  /*12cf0*/  IMAD.MOV.U32 R2, RZ, RZ, 0x2000 ;  /* 0x00002000ff027424 */ /* 0x002fc800078e00ff */
[----:B------:R3:W-:Y:S01]  /*12d00*/  SYNCS.ARRIVE.TRANS64 RZ, [R0+URZ+0x28c30], R2 ;  /* 0x028c300200ff79a7 */ /* 0x0007e2000800003f */
[----:B--2---:R-:W-:-:S04]  /*12d10*/  LOP3.LUT R3, R3, 0x1f, RZ, 0xc0, !PT ;  /* 0x0000001f03037812 */ /* 0x004fc800078ec0ff */
[----:B------:R-:W-:-:S13]  /*12d20*/  ISETP.NE.AND P0, PT, R3, RZ, PT ;  /* 0x000000ff0300720c */ /* 0x000fda0003f05270 */
[----:B---3--:R-:W-:Y:S05]  /*12d30*/  @!P0 BRA `(.L_x_837) ;  /* 0x0000000000048947 */ /* 0x008fea0003800000 */
[----:B------:R-:W-:Y:S01]  /*12d40*/  BPT.TRAP 0x1 ;  /* 0x000000040000795c */ /* 0x000fe20000300000 */
.L_x_837:
[----:B------:R-:W2:Y:S04]  /*12d50*/  LDL R6, [R1+0x4] ;  /* 0x0000040001067983 */ /* 0x000ea80000100800 */
[----:B------:R-:W2:Y:S04]  /*12d60*/  LDL R5, [R1+0x8] ;  /* 0x0000080001057983 */ /* 0x000ea80000100800 */
[----:B------:R-:W3:Y:S04]  /*12d70*/  LDL R7, [R1+0x58] ;  /* 0x0000580001077983 */ /* 0x000ee80000100800 */
[----:B------:R-:W4:Y:S04]  /*12d80*/  LDL R4, [R1+0x24] ;  /* 0x0000240001047983 */ /* 0x000f280000100800 */
[----:B------:R-:W5:Y:S04]  /*12d90*/  LDL R3, [R1] ;  /* 0x0000000001037983 */ /* 0x000f680000100800 */
[----:B-1----:R-:W5:Y:S01]  /*12da0*/  LDL.LU R2, [R1+0x1c] ;  /* 0x00001c0001027983 */ /* 0x002f620000300800 */
[----:B------:R-:W-:-:S02]  /*12db0*/  R2UR UR9, R0 ;  /* 0x00000000000972ca */ /* 0x000fc400000e0000 */
[----:B------:R-:W-:Y:S01]  /*12dc0*/  PLOP3.LUT P0, PT, PT, PT, PT, 0x80, 0x0 ;  /* 0x000000000000781c */ /* 0x000fe20003f0f070 */
[----:B------:R-:W-:Y:S01]  /*12dd0*/  UIADD3 UR6, UP0, UR38, 0x370, URZ ;  /* 0x0000037026067890 */ /* 0x000fe2000ff1e03f */
[----:B------:R-:W-:-:S03]  /*12de0*/  R2UR UR12, R18 ;  /* 0x00000000120c72ca */ /* 0x000fc600000e0000 */
[----:B------:R-:W-:-:S06]  /*12df0*/  UIADD3.X UR7, URZ, UR39, URZ, UP0, !UPT ;  /* 0x000000273f077290 */ /* 0x000fcc00087fe43f */
[----:B------:R-:W-:Y:S01]  /*12e00*/  UIADD3 UR9, UR9, 0x28c30, URZ ;  /* 0x00028c3009097890 */ /* 0x000fe2000fffe03f */
[----:B------:R-:W-:Y:S01]  /*12e10*/  UMOV UR5, 0x14f00000 ;  /* 0x14f0000000057882 */ /* 0x000fe20000000000 */
[----:B------:R-:W-:Y:S01]  /*12e20*/  UMOV UR10, URZ ;  /* 0x0000003f000a7c82 */ /* 0x000fe20008000000 */
[----:B--2---:R-:W-:Y:S01]  /*12e30*/  IMAD R0, R5, 0x2000, R6 ;  /* 0x0000200005007824 */ /* 0x004fe200078e0206 */
[----:B---3--:R-:W-:-:S04]  /*12e40*/  R2UR UR11, R7 ;  /* 0x00000000070b72ca */ /* 0x008fc800000e0000 */
[----:B------:R-:W-:Y:S02]  /*12e50*/  R2UR UR8, R0 ;  /* 0x00000000000872ca */ /* 0x000fe400000e0000 */
[----:B----4-:R-:W-:Y:S02]  /*12e60*/  R2UR UR4, R4 ;  /* 0x00000000040472ca */ /* 0x010fe400000e0000 */
[----:B-----5:R-:W-:Y:S02]  /*12e70*/  R2UR UR13, R3 ;  /* 0x00000000030d72ca */ /* 0x020fe400000e0000 */
[----:B------:R-:W-:-:S07]  /*12e80*/  LOP3.LUT R2, R2, 0xfffffffe, RZ, 0xc0, !PT ;  /* 0xfffffffe02027812 */ /* 0x000fce00078ec0ff */
[----:B------:R-:W-:Y:S02]  /*12e90*/  UIADD3 UR8, UR8, 0x22400, URZ ;  /* 0x0002240008087890 */ /* 0x000fe4000fffe03f */
[----:B------:R-:W-:Y:S01]  /*12ea0*/  ULEA UR11, UR11, UR4, 0x6 ;  /* 0x000000040b0b7291 */ /* 0x000fe2000f8e303f */
[----:B------:R-:W-:Y:S02]  /*12eb0*/  @P0 LOP3.LUT R2, R2, 0x1, RZ, 0xfc, !PT ;  /* 0x0000000102020812 */ /* 0x000fe400078efcff */
[----:B------:R-:W-:-:S03]  /*12ec0*/  UMOV UR4, 0x0 ;  /* 0x0000000000047882 */ /* 0x000fc60000000000 */
[----:B------:R2:W-:Y:S03]  /*12ed0*/  STL [R1+0x1c], R2 ;  /* 0x00001c0201007387 */ /* 0x0005e60000100800 */
[----:B------:R2:W-:Y:S01]  /*12ee0*/  UTMALDG.4D [UR8], [UR6], desc[UR4] ;  /* 0x00000408060075b4 */ /* 0x0005e20008019000 */
[----:B------:R-:W-:Y:S02]  /*12ef0*/  NOP ;  /* 0x0000000000007918 */ /* 0x000fe40000000000 */
.L_x_833:
[----:B--2---:R-:W2:Y:S04]  /*12f00*/  LDL R2, [R1+0x4] ;  /* 0x0000040001027983 */ /* 0x004ea80000100800 */
[----:B------:R-:W3:Y:S04]  /*12f10*/  LDL.LU R3, [R1+0x34] ;  /* 0x0000340001037983 */ /* 0x000ee80000300800 */
[----:B------:R-:W4:Y:S04]  /*12f20*/  LDL.LU R5, [R1+0x28] ;  /* 0x0000280001057983 */ /* 0x000f280000300800 */
[----:B-1----:R-:W5:Y:S01]  /*12f30*/  LDL.LU R4, [R1+0x48] ;  /* 0x0000480001047983 */ /* 0x002f620000300800 */
[----:B------:R-:W-:Y:S05]  /*12f40*/  WARPSYNC.ALL ;  /* 0x0000000000007948 */ /* 0x000fea0003800000 */
[----:B------:R-:W-:Y:S01]  /*12f50*/  ULDC.64 UR4, c[0x0][0x298] ;  /* 0x0000a60000047ab9 */ /* 0x000fe20000000a00 */
[----:B------:R-:W-:Y:S01]  /*12f60*/  ULDC.64 UR6, c[0x0][0xa00] ;  /* 0x0002800000067ab9 */ /* 0x000fe20000000a00 */
[----:B------:R-:W-:Y:S01]  /*12f70*/  BSSY B6, `(.L_x_838) ;  /* 0x0000024000067945 */ /* 0x000fe20003800000 */
[----:B------:R-:W-:Y:S01]  /*12f80*/  BAR.SYNC.DEFER_BLOCKING 0x8, 0x100 ;  /* 0x0204000000007b1d */ /* 0x000fe20000010000 */
[----:B------:R-:W-:-:S04]  /*12f90*/  ISETP.NE.U32.AND P0, PT, RZ, UR6, PT ;  /* 0x00000006ff007c0c */ /* 0x000fc8000bf05070 */
[----:B------:R-:W-:Y:S01]  /*12fa0*/  ISETP.NE.AND.EX P0, PT, RZ, UR7, PT, P0 ;  /* 0x00000007ff007c0c */ /* 0x000fe2000bf05300 */
[----:B--2---:R-:W-:Y:S01]  /*12fb0*/  VIADD R2, R2, 0x20400 ;  /* 0x0002040002027836 */ /* 0x004fe20000000000 */
[----:B---3--:R-:W-:-:S04]  /*12fc0*/  SHF.R.S32.HI R0, RZ, 0x1f, R3 ;  /* 0x0000001fff007819 */ /* 0x008fc80000011403 */
[----:B------:R-:W-:Y:S02]  /*12fd0*/  LOP3.LUT P1, RZ, R2, 0x3ff, RZ, 0xc0, !PT ;  /* 0x000003ff02ff7812 */ /* 0x000fe4000782c0ff */
[----:B----4-:R-:W-:Y:S01]  /*12fe0*/  SEL R5, R5, RZ, !P0 ;  /* 0x000000ff05057207 */ /* 0x010fe20004000000 */
[----:B------:R-:W-:Y:S01]  /*12ff0*/  IMAD R0, R0, UR4, RZ ;  /* 0x0000000400007c24 */ /* 0x000fe2000f8e02ff */
[----:B-----5:R-:W-:-:S03]  /*13000*/  SEL R4, R4, RZ, !P0 ;  /* 0x000000ff04047207 */ /* 0x020fc60004000000 */
        /* <DEDUP_REMOVED lines=14> */
[----:B------:R-:W-:Y:S01]  /*130f0*/  IMAD.U32 R4, RZ, RZ, UR4 ;  /* 0x00000004ff047e24 */ /* 0x000fe2000f8e00ff */
[----:B------:R-:W-:Y:S01]  /*13100*/  MOV R8, 0x70 ;  /* 0x0000007000087802 */ /* 0x000fe20000000f00 */
[----:B------:R-:W1:Y:S01]  /*13110*/  LDC.64 R2, c[0x4][R2] ;  /* 0x0100000002027b82 */ /* 0x000e620000000a00 */
[----:B------:R-:W-:Y:S02]  /*13120*/  IMAD.U32 R5, RZ, RZ, UR5 ;  /* 0x00000005ff057e24 */ /* 0x000fe4000f8e00ff */
[----:B------:R-:W-:Y:S02]  /*13130*/  IMAD.U32 R6, RZ, RZ, UR6 ;  /* 0x00000006ff067e24 */ /* 0x000fe4000f8e00ff */
[----:B------:R-:W-:-:S02]  /*13140*/  IMAD.U32 R7, RZ, RZ, UR7 ;  /* 0x00000007ff077e24 */ /* 0x000fc4000f8e00ff */
[----:B------:R-:W-:Y:S02]  /*13150*/  IMAD.U32 R10, RZ, RZ, UR8 ;  /* 0x00000008ff0a7e24 */ /* 0x000fe4000f8e00ff */
[----:B0-----:R-:W-:Y:S02]  /*13160*/  IMAD.U32 R11, RZ, RZ, UR9 ;  /* 0x00000009ff0b7e24 */ /* 0x001fe4000f8e00ff */
[----:B------:R-:W-:Y:S02]  /*13170*/  IMAD.MOV.U32 R12, RZ, RZ, 0x1 ;  /* 0x00000001ff0c7424 */ /* 0x000fe400078e00ff */
[----:B------:R-:W-:-:S07]  /*13180*/  IMAD.MOV.U32 R13, RZ, RZ, RZ ;  /* 0x000000ffff0d7224 */ /* 0x000fce00078e00ff */
[----:B------:R-:W-:-:S07]  /*13190*/  LEPC R20, `(.L_x_839) ;  /* 0x000000001014794e */ /* 0x000fce0000000000 */
[----:B-1----:R-:W-:Y:S05]  /*131a0*/  CALL.ABS.NOINC R2 ;  /* 0x0000000002007343 */ /* 0x002fea0003c00000 */
.L_x_839:
[----:B------:R-:W-:Y:S05]  /*131b0*/  BSYNC B6 ;  /* 0x0000000000067941 */ /* 0x000fea0003800000 */
.L_x_838:
        /* <DEDUP_REMOVED lines=91> */
.L_x_993:
        /* <DEDUP_REMOVED lines=11> */
.L_x_841:
        /* <DEDUP_REMOVED lines=8> */
[----:B--2---:R-:W-:-:S04]  /*138a0*/  IADD3 R3, R3, 0x1, RZ ;  /* 0x0000000103037810 */ /* 0x004fc80007ffe0ff */
[----:B------:R-:W-:Y:S01]  /*138b0*/  LEA.HI R0, R3, R3, RZ, 0x1 ;  /* 0x0000000303007211 */ /* 0x000fe200078f08ff */
[----:B------:R0:W-:Y:S03]  /*138c0*/  STL [R1+0x38], R3 ;  /* 0x0000380301007387 */ /* 0x0001e60000100800 */
        /* <DEDUP_REMOVED lines=8> */
.L_x_994:
[----:B------:R-:W-:Y:S05]  /*13950*/  BSYNC B0 ;  /* 0x0000000000007941 */ /* 0x000fea0003800000 */
.L_x_842:
[----:B0-----:R-:W2:Y:S01]  /*13960*/  LDL R2, [R1+0x1c] ;  /* 0x00001c0001027983 */ /* 0x001ea20000100800 */
[----:B------:R-:W-:Y:S01]  /*13970*/  BSSY B0, `(.L_x_844) ;  /* 0x00000a3000007945 */ /* 0x000fe20003800000 */
[----:B--2---:R-:W-:-:S13]  /*13980*/  LOP3.LUT P0, RZ, R2, 0x1, RZ, 0xc0, !PT ;  /* 0x0000000102ff7812 */ /* 0x004fda000780c0ff */
        /* <DEDUP_REMOVED lines=13> */
.L_x_995:
[----:B------:R-:W-:Y:S05]  /*13a60*/  BSYNC B1 ;  /* 0x0000000000017941 */ /* 0x000fea0003800000 */
.L_x_846:
        /* <DEDUP_REMOVED lines=9> */
.L_x_849:
[----:B------:R-:W-:Y:S05]  /*13b00*/  BSYNC B1 ;  /* 0x0000000000017941 */ /* 0x000fea0003800000 */
.L_x_848:
        /* <DEDUP_REMOVED lines=14> */
.L_x_850:
        /* <DEDUP_REMOVED lines=16> */
.L_x_851:
        /* <DEDUP_REMOVED lines=16> */
.L_x_852:
        /* <DEDUP_REMOVED lines=16> */
.L_x_853:
        /* <DEDUP_REMOVED lines=16> */
.L_x_854:
        /* <DEDUP_REMOVED lines=16> */
.L_x_855:
        /* <DEDUP_REMOVED lines=16> */
.L_x_856:
        /* <DEDUP_REMOVED lines=16> */
.L_x_857:
        /* <DEDUP_REMOVED lines=11> */
.L_x_845:
[----:B------:R-:W-:Y:S05]  /*143a0*/  BSYNC B0 ;  /* 0x0000000000007941 */ /* 0x000fea0003800000 */
.L_x_844:
        /* <DEDUP_REMOVED lines=18> */
[----:B--2---:R-:W-:Y:S01]  /*144d0*/  LOP3.LUT P2, RZ, R5, 0x1, RZ, 0xc0, !PT ;  /* 0x0000000105ff7812 */ /* 0x004fe2000784c0ff */
        /* <DEDUP_REMOVED lines=18> */
[----:B-1----:R-:W-:Y:S01]  /*14600*/  @P0 IMAD.HI.U32 R4, R0, R2, RZ ;  /* 0x0000000200040227 */ /* 0x002fe200078e00ff */
[----:B------:R-:W-:-:S04]  /*14610*/  MOV R2, R0 ;  /* 0x0000000000027202 */ /* 0x000fc80000000f00 */
        /* <DEDUP_REMOVED lines=12> */
.L_x_864:
        /* <DEDUP_REMOVED lines=9> */
.L_x_996:
[----:B------:R-:W-:Y:S05]  /*14770*/  BSYNC B3 ;  /* 0x0000000000037941 */ /* 0x000fea0003800000 */
.L_x_865:
        /* <DEDUP_REMOVED lines=9> */
.L_x_868:
[----:B------:R-:W-:Y:S05]  /*14810*/  BSYNC B3 ;  /* 0x0000000000037941 */ /* 0x000fea0003800000 */
.L_x_867:
        /* <DEDUP_REMOVED lines=14> */
.L_x_869:
        /* <DEDUP_REMOVED lines=14> */
.L_x_997:
[----:B------:R-:W-:Y:S05]  /*149e0*/  BSYNC B3 ;  /* 0x0000000000037941 */ /* 0x000fea0003800000 */
.L_x_870:
        /* <DEDUP_REMOVED lines=11> */
.L_x_873:
[----:B------:R-:W-:Y:S05]  /*14aa0*/  BSYNC B3 ;  /* 0x0000000000037941 */ /* 0x000fea0003800000 */
.L_x_872:
        /* <DEDUP_REMOVED lines=11> */
.L_x_874:
        /* <DEDUP_REMOVED lines=16> */
.L_x_875:
        /* <DEDUP_REMOVED lines=16> */
.L_x_876:
        /* <DEDUP_REMOVED lines=16> */
.L_x_877:
        /* <DEDUP_REMOVED lines=16> */
.L_x_878:
        /* <DEDUP_REMOVED lines=16> */
.L_x_879:
        /* <DEDUP_REMOVED lines=12> */
[----:B------:R-:W-:Y:S01]  /*15120*/  UMOV UR10, 0x180 ;  /* 0x00000180000a7882 */ /* 0x000fe20000000000 */
[----:B------:R-:W-:Y:S02]  /*15130*/  R2UR UR7, R9 ;  /* 0x00000000090772ca */ /* 0x000fe400000e0000 */
[----:B------:R-:W-:Y:S02]  /*15140*/  PLOP3.LUT P0, PT, PT, PT, PT, 0x80, 0x0 ;  /* 0x000000000000781c */ /* 0x000fe40003f0f070 */
[----:B------:R-:W-:-:S11]  /*15150*/  IADD3 R4, R2, 0xc400, RZ ;  /* 0x0000c40002047810 */ /* 0x000fd60007ffe0ff */
.L_x_880:
        /* <DEDUP_REMOVED lines=16> */
.L_x_881:
        /* <DEDUP_REMOVED lines=11> */
.L_x_863:
[----:B------:R-:W-:Y:S05]  /*15310*/  BSYNC B1 ;  /* 0x0000000000017941 */ /* 0x000fea0003800000 */
.L_x_862:
[----:B------:R-:W2:Y:S02]  /*15320*/  LDL.LU R4, [R1+0x30] ;  /* 0x0000300001047983 */ /* 0x000ea40000300800 */
[----:B--2---:R-:W-:-:S07]  /*15330*/  VIADD R0, R4, 0xfffffffd ;  /* 0xfffffffd04007836 */ /* 0x004fce0000000000 */
.L_x_861:
[----:B------:R-:W-:Y:S05]  /*15340*/  BSYNC B2 ;  /* 0x0000000000027941 */ /* 0x000fea0003800000 */
.L_x_860:
[----:B------:R-:W2:Y:S01]  /*15350*/  LDL.LU R2, [R1+0x2c] ;  /* 0x00002c0001027983 */ /* 0x000ea20000300800 */
[----:B------:R-:W-:-:S05]  /*15360*/  IMAD.MOV R6, RZ, RZ, -R6 ;  /* 0x000000ffff067224 */ /* 0x000fca00078e0a06 */
[----:B--2---:R-:W-:-:S13]  /*15370*/  ISETP.NE.AND P0, PT, R2, R6, PT ;  /* 0x000000060200720c */ /* 0x004fda0003f05270 */
[----:B------:R-:W-:Y:S05]  /*15380*/  @!P0 BRA `(.L_x_859) ;  /* 0x0000001c00488947 */ /* 0x000fea0003800000 */
.L_x_922:
[----:B------:R-:W2:Y:S04]  /*15390*/  LDL R4, [R1+0x1c] ;  /* 0x00001c0001047983 */ /* 0x000ea80000100800 */
[----:B0-----:R-:W0:Y:S04]  /*153a0*/  LDL.LU R3, [R1+0x8] ;  /* 0x0000080001037983 */ /* 0x001e280000300800 */
[----:B------:R-:W3:Y:S01]  /*153b0*/  LDL.LU R2, [R1+0x14] ;  /* 0x0000140001027983 */ /* 0x000ee20000300800 */
[----:B------:R-:W-:Y:S05]  /*153c0*/  YIELD ;  /* 0x0000000000007946 */ /* 0x000fea0003800000 */
[----:B------:R-:W-:Y:S01]  /*153d0*/  BSSY B1, `(.L_x_882) ;  /* 0x00000e2000017945 */ /* 0x000fe20003800000 */
[----:B--2---:R-:W-:Y:S01]  /*153e0*/  LOP3.LUT P1, RZ, R4, 0x1, RZ, 0xc0, !PT ;  /* 0x0000000104ff7812 */ /* 0x004fe2000782c0ff */
[----:B0-----:R-:W-:-:S05]  /*153f0*/  VIADD R7, R3, 0x1 ;  /* 0x0000000103077836 */ /* 0x001fca0000000000 */
[----:B------:R-:W-:-:S04]  /*15400*/  ISETP.NE.AND P0, PT, R7, 0x2, PT ;  /* 0x000000020700780c */ /* 0x000fc80003f05270 */
[----:B------:R-:W-:Y:S02]  /*15410*/  SEL R6, RZ, 0x1, P0 ;  /* 0x00000001ff067807 */ /* 0x000fe40000000000 */
[----:B------:R-:W-:Y:S02]  /*15420*/  SEL R7, R7, RZ, P0 ;  /* 0x000000ff07077207 */ /* 0x000fe40000000000 */
[----:B---3--:R-:W-:Y:S01]  /*15430*/  LOP3.LUT R6, R2, R6, RZ, 0x3c, !PT ;  /* 0x0000000602067212 */ /* 0x008fe200078e3cff */
        /* <DEDUP_REMOVED lines=26> */
.L_x_884:
        /* <DEDUP_REMOVED lines=9> */
.L_x_998:
[----:B------:R-:W-:Y:S05]  /*15670*/  BSYNC B2 ;  /* 0x0000000000027941 */ /* 0x000fea0003800000 */
.L_x_885:
        /* <DEDUP_REMOVED lines=9> */
.L_x_888:
[----:B------:R-:W-:Y:S05]  /*15710*/  BSYNC B2 ;  /* 0x0000000000027941 */ /* 0x000fea0003800000 */
.L_x_887:
        /* <DEDUP_REMOVED lines=13> */
.L_x_889:
        /* <DEDUP_REMOVED lines=14> */
.L_x_999:
[----:B------:R-:W-:Y:S05]  /*158d0*/  BSYNC B2 ;  /* 0x0000000000027941 */ /* 0x000fea0003800000 */
.L_x_890:
        /* <DEDUP_REMOVED lines=11> */
.L_x_893:
[----:B------:R-:W-:Y:S05]  /*15990*/  BSYNC B2 ;  /* 0x0000000000027941 */ /* 0x000fea0003800000 */
.L_x_892:
        /* <DEDUP_REMOVED lines=8> */
[----:B--2---:R-:W-:-:S05]  /*15a20*/  IMAD R5, R7, 0x10000, R5 ;  /* 0x0001000007057824 */ /* 0x004fca00078e0205 */
[----:B------:R-:W-:-:S07]  /*15a30*/  IADD3 R9, R5, 0x400, RZ ;  /* 0x0000040005097810 */ /* 0x000fce0007ffe0ff */
.L_x_894:
        /* <DEDUP_REMOVED lines=16> */
.L_x_895:
        /* <DEDUP_REMOVED lines=16> */
.L_x_896:
        /* <DEDUP_REMOVED lines=16> */
.L_x_897:
        /* <DEDUP_REMOVED lines=16> */
.L_x_898:
        /* <DEDUP_REMOVED lines=16> */
.L_x_899:
        /* <DEDUP_REMOVED lines=16> */
.L_x_900:
        /* <DEDUP_REMOVED lines=16> */
.L_x_901:
        /* <DEDUP_REMOVED lines=11> */
.L_x_883:
[----:B------:R-:W-:Y:S05]  /*161f0*/  BSYNC B1 ;  /* 0x0000000000017941 */ /* 0x000fea0003800000 */
.L_x_882:
[----:B------:R-:W2:Y:S01]  /*16200*/  LDL R2, [R1+0x1c] ;  /* 0x00001c0001027983 */ /* 0x000ea20000100800 */
[----:B------:R-:W-:Y:S01]  /*16210*/  VIADD R7, R7, 0x1 ;  /* 0x0000000107077836 */ /* 0x000fe20000000000 */
[----:B------:R-:W-:Y:S04]  /*16220*/  BSSY B1, `(.L_x_902) ;  /* 0x00000e5000017945 */ /* 0x000fe80003800000 */
[----:B------:R-:W-:-:S04]  /*16230*/  ISETP.NE.AND P0, PT, R7, 0x2, PT ;  /* 0x000000020700780c */ /* 0x000fc80003f05270 */
[----:B------:R-:W-:Y:S02]  /*16240*/  SEL R9, R7, RZ, P0 ;  /* 0x000000ff07097207 */ /* 0x000fe40000000000 */
[----:B--2---:R-:W-:Y:S02]  /*16250*/  LOP3.LUT P2, RZ, R2, 0x1, RZ, 0xc0, !PT ;  /* 0x0000000102ff7812 */ /* 0x004fe4000784c0ff */
[----:B------:R-:W-:-:S04]  /*16260*/  SEL R2, RZ, 0x1, P0 ;  /* 0x00000001ff027807 */ /* 0x000fc80000000000 */
[----:B-----5:R-:W-:-:S05]  /*16270*/  LOP3.LUT R8, R6, R2, RZ, 0x3c, !PT ;  /* 0x0000000206087212 */ /* 0x020fca00078e3cff */
        /* <DEDUP_REMOVED lines=28> */
.L_x_904:
        /* <DEDUP_REMOVED lines=9> */
.L_x_1000:
[----:B------:R-:W-:Y:S05]  /*164d0*/  BSYNC B2 ;  /* 0x0000000000027941 */ /* 0x000fea0003800000 */
.L_x_905:
        /* <DEDUP_REMOVED lines=9> */
.L_x_908:
[----:B------:R-:W-:Y:S05]  /*16570*/  BSYNC B2 ;  /* 0x0000000000027941 */ /* 0x000fea0003800000 */
.L_x_907:
        /* <DEDUP_REMOVED lines=14> */
.L_x_909:
        /* <DEDUP_REMOVED lines=14> */
.L_x_1001:
[----:B------:R-:W-:Y:S05]  /*16740*/  BSYNC B2 ;  /* 0x0000000000027941 */ /* 0x000fea0003800000 */
.L_x_910:
[----:B------:R-:W-:Y:S01]  /*16750*/  BSSY B2, `(.L_x_912) ;  /* 0x000000b000027945 */ /* 0x000fe20003800000 */
[----:B01----:R-:W-:Y:S01]  /*16760*/  IMAD.MOV.U32 R2, RZ, RZ, 0x0 ;  /* 0x00000000ff027424 */ /* 0x003fe200078e00ff */
[----:B------:R-:W-:Y:S02]  /*16770*/  MOV R3, 0x14f00000 ;  /* 0x14f0000000037802 */ /* 0x000fe40000000f00 */
[----:B------:R-:W-:Y:S05]  /*16780*/  @P1 BRA `(.L_x_913) ;  /* 0x00000000001c1947 */ /* 0x000fea0003800000 */
[----:B------:R-:W0:Y:S02]  /*16790*/  S2R R5, SR_TID.X ;  /* 0x0000000000057919 */ /* 0x000e240000002100 */
[----:B0-----:R-:W-:Y:S01]  /*167a0*/  LOP3.LUT R8, R5, 0x1f, RZ, 0xc0, !PT ;  /* 0x0000001f05087812 */ /* 0x001fe200078ec0ff */
[----:B------:R-:W-:-:S03]  /*167b0*/  IMAD.MOV.U32 R5, RZ, RZ, 0x10000 ;  /* 0x00010000ff057424 */ /* 0x000fc600078e00ff */
[----:B------:R-:W-:Y:S01]  /*167c0*/  ISETP.NE.AND P0, PT, R8, RZ, PT ;  /* 0x000000ff0800720c */ /* 0x000fe20003f05270 */
[----:B------:R0:W-:-:S12]  /*167d0*/  SYNCS.ARRIVE.TRANS64 RZ, [R4+URZ+0x28c50], R5 ;  /* 0x028c500504ff79a7 */ /* 0x0001d8000800003f */
[----:B0-----:R-:W-:Y:S05]  /*167e0*/  @!P0 BRA `(.L_x_913) ;  /* 0x0000000000048947 */ /* 0x001fea0003800000 */
[----:B------:R-:W-:Y:S01]  /*167f0*/  BPT.TRAP 0x1 ;  /* 0x000000040000795c */ /* 0x000fe20000300000 */
.L_x_913:
[----:B------:R-:W-:Y:S05]  /*16800*/  BSYNC B2 ;  /* 0x0000000000027941 */ /* 0x000fea0003800000 */
.L_x_912:
        /* <DEDUP_REMOVED lines=11> */
.L_x_914:
        /* <DEDUP_REMOVED lines=16> */
.L_x_915:
        /* <DEDUP_REMOVED lines=16> */
.L_x_916:
        /* <DEDUP_REMOVED lines=16> */
.L_x_917:
        /* <DEDUP_REMOVED lines=16> */
.L_x_918:
        /* <DEDUP_REMOVED lines=16> */
.L_x_919:
        /* <DEDUP_REMOVED lines=16> */
.L_x_920:
        /* <DEDUP_REMOVED lines=16> */
.L_x_921:
        /* <DEDUP_REMOVED lines=11> */
.L_x_903:
[----:B------:R-:W-:Y:S05]  /*17070*/  BSYNC B1 ;  /* 0x0000000000017941 */ /* 0x000fea0003800000 */
.L_x_902:
[C---:B------:R-:W-:Y:S01]  /*17080*/  ISETP.GT.AND P0, PT, R0.reuse, 0x1, PT ;  /* 0x000000010000780c */ /* 0x040fe20003f04270 */
[----:B------:R-:W-:-:S12]  /*17090*/  VIADD R0, R0, 0xfffffffe ;  /* 0xfffffffe00007836 */ /* 0x000fd80000000000 */
[----:B------:R-:W-:Y:S05]  /*170a0*/  @P0 BRA `(.L_x_922) ;  /* 0xffffffe000b80947 */ /* 0x000fea000383ffff */
.L_x_859:
[----:B------:R-:W-:Y:S05]  /*170b0*/  BSYNC B0 ;  /* 0x0000000000007941 */ /* 0x000fea0003800000 */
.L_x_858:
        /* <DEDUP_REMOVED lines=12> */
[----:B-1----:R-:W1:Y:S01]  /*17180*/  S2R R3, SR_LANEID ;  /* 0x0000000000037919 */ /* 0x002e620000000000 */
        /* <DEDUP_REMOVED lines=8> */
[----:B0-----:R-:W0:Y:S01]  /*17210*/  POPC R7, R6 ;  /* 0x0000000600077309 */ /* 0x001e220000000000 */
[----:B--2---:R-:W0:Y:S02]  /*17220*/  SHFL.IDX PT, R4, R3, R4, 0x1f ;  /* 0x00001f0403047589 */ /* 0x004e2400000e0000 */
[----:B0-----:R-:W-:-:S07]  /*17230*/  IADD3 R16, R4, UR36, R7 ;  /* 0x0000002404107c10 */ /* 0x001fce000fffe007 */
.L_x_924:
[----:B------:R-:W-:Y:S05]  /*17240*/  BSYNC B0 ;  /* 0x0000000000007941 */ /* 0x000fea0003800000 */
.L_x_923:
[----:B------:R-:W-:-:S05]  /*17250*/  SEL R0, R0, RZ, P0 ;  /* 0x000000ff00007207 */ /* 0x000fca0000000000 */
[----:B------:R2:W-:Y:S02]  /*17260*/  STL [R1+0x8], R0 ;  /* 0x0000080001007387 */ /* 0x0005e40000100800 */
.L_x_826:
[----:B------:R-:W-:Y:S05]  /*17270*/  BSYNC B7 ;  /* 0x0000000000077941 */ /* 0x000fea0003800000 */
.L_x_824:
[----:B--2---:R-:W2:Y:S02]  /*17280*/  LDL R0, [R1+0x1c] ;  /* 0x00001c0001007983 */ /* 0x004ea40000100800 */
[----:B--2---:R-:W-:-:S13]  /*17290*/  LOP3.LUT P0, RZ, R0, 0x2, RZ, 0xc0, !PT ;  /* 0x0000000200ff7812 */ /* 0x004fda000780c0ff */
[----:B------:R-:W-:Y:S05]  /*172a0*/  @!P0 BRA `(.L_x_925) ;  /* 0x0000000000288947 */ /* 0x000fea0003800000 */
[----:B------:R-:W-:Y:S05]  /*172b0*/  WARPSYNC.ALL ;  /* 0x0000000000007948 */ /* 0x000fea0003800000 */
[----:B------:R-:W2:Y:S08]  /*172c0*/  S2UR UR5, SR_CgaCtaId ;  /* 0x00000000000579c3 */ /* 0x000eb00000008800 */
[----:B------:R-:W-:Y:S06]  /*172d0*/  BAR.SYNC.DEFER_BLOCKING 0x5, 0x180 ;  /* 0x0146000000007b1d */ /* 0x000fec0000010000 */
[----:B------:R-:W-:-:S02]  /*172e0*/  UMOV UR4, 0x400 ;  /* 0x0000040000047882 */ /* 0x000fc40000000000 */
[----:B--2---:R-:W-:-:S06]  /*172f0*/  ULEA UR4, UR5, UR4, 0x18 ;  /* 0x0000000405047291 */ /* 0x004fcc000f8ec03f */
[----:B------:R-:W-:-:S05]  /*17300*/  IMAD.U32 R0, RZ, RZ, UR4 ;  /* 0x00000004ff007e24 */ /* 0x000fca000f8e00ff */
[----:B------:R2:W3:Y:S04]  /*17310*/  LDS.128 R16, [R0+0x28cd0] ;  /* 0x028cd00000107984 */ /* 0x0004e80000000c00 */
[----:B------:R2:W-:Y:S01]  /*17320*/  STL [R1+0x4], R0 ;  /* 0x0000040001007387 */ /* 0x0005e20000100800 */
[----:B------:R-:W-:Y:S06]  /*17330*/  BAR.ARV 0x4, 0x180 ;  /* 0x0106000000007b1d */ /* 0x000fec0000002000 */
[----:B------:R-:W-:Y:S05]  /*17340*/  BRA `(.L_x_926) ;  /* 0x0000000800487947 */ /* 0x000fea0003800000 */
.L_x_925:
[----:B------:R-:W0:Y:S01]  /*17350*/  S2R R0, SR_TID.X ;  /* 0x0000000000007919 */ /* 0x000e220000002100 */
[----:B------:R-:W-:Y:S01]  /*17360*/  UMOV UR4, 0xffffffff ;  /* 0xffffffff00047882 */ /* 0x000fe20000000000 */
[----:B0-----:R-:W-:-:S04]  /*17370*/  LOP3.LUT R7, R0, 0x1f, RZ, 0xc0, !PT ;  /* 0x0000001f00077812 */ /* 0x001fc800078ec0ff */
[----:B------:R-:W-:Y:S01]  /*17380*/  ISETP.NE.AND P0, PT, R7, 0x1f, PT ;  /* 0x0000001f0700780c */ /* 0x000fe20003f05270 */
[----:B------:R-:W-:-:S12]  /*17390*/  BRA.DIV UR4, `(.L_x_927) ;  /* 0x00000022041c7947 */ /* 0x000fd8000b800000 */
[----:B------:R-:W-:Y:S01]  /*173a0*/  IMAD.IADD R5, R19, 0x1, R7 ;  /* 0x0000000113057824 */ /* 0x000fe200078e0207 */
[----:B------:R-:W-:-:S04]  /*173b0*/  ULDC UR4, c[0x0][0xc3c] ;  /* 0x00030f0000047ab9 */ /* 0x000fc80000000800 */
[----:B------:R-:W-:-:S13]  /*173c0*/  ISETP.GE.OR P1, PT, R5, UR4, !P0 ;  /* 0x0000000405007c0c */ /* 0x000fda000c726670 */
[----:B-1----:R-:W0:Y:S02]  /*173d0*/  @!P1 LDC.64 R2, c[0x0][0xc80] ;  /* 0x00032000ff029b82 */ /* 0x002e240000000a00 */
[----:B0-----:R-:W-:-:S06]  /*173e0*/  @!P1 IMAD.WIDE R2, R5, 0x4, R2 ;  /* 0x0000000405029825 */ /* 0x001fcc00078e0202 */
[----:B------:R0:W2:Y:S01]  /*173f0*/  @!P1 LDG.E R3, desc[UR40][R2.64] ;  /* 0x0000002802039981 */ /* 0x0000a2000c1e1900 */
[C---:B------:R-:W-:Y:S02]  /*17400*/  ISETP.GE.U32.AND P2, PT, R7.reuse, 0x2, PT ;  /* 0x000000020700780c */ /* 0x040fe40003f46070 */
[C---:B------:R-:W-:Y:S01]  /*17410*/  ISETP.GE.U32.AND P3, PT, R7.reuse, 0x4, PT ;  /* 0x000000040700780c */ /* 0x040fe20003f66070 */
[----:B------:R-:W-:Y:S01]  /*17420*/  SHFL.IDX PT, R4, R16, 0x1, 0x1f ;  /* 0x00201f0010047f89 */ /* 0x000fe200000e0000 */
[C---:B------:R-:W-:Y:S02]  /*17430*/  ISETP.GE.U32.AND P4, PT, R7.reuse, 0x8, PT ;  /* 0x000000080700780c */ /* 0x040fe40003f86070 */
[C---:B------:R-:W-:Y:S01]  /*17440*/  ISETP.GE.U32.AND P5, PT, R7.reuse, 0x10, PT ;  /* 0x000000100700780c */ /* 0x040fe20003fa6070 */
[----:B0-----:R-:W-:Y:S02]  /*17450*/  IMAD.MOV.U32 R2, RZ, RZ, RZ ;  /* 0x000000ffff027224 */ /* 0x001fe400078e00ff */
[----:B--2---:R-:W-:Y:S01]  /*17460*/  @!P1 IMAD.MOV.U32 R2, RZ, RZ, R3 ;  /* 0x000000ffff029224 */ /* 0x004fe200078e0003 */
[----:B------:R-:W-:-:S04]  /*17470*/  ISETP.NE.AND P1, PT, R7, RZ, PT ;  /* 0x000000ff0700720c */ /* 0x000fc80003f25270 */
        /* <DEDUP_REMOVED lines=10> */
[----:B0-----:R-:W-:-:S04]  /*17520*/  SEL R0, R5, RZ, P4 ;  /* 0x000000ff05007207 */ /* 0x001fc80002000000 */
[----:B------:R-:W-:-:S05]  /*17530*/  IADD3 R3, R3, R0, RZ ;  /* 0x0000000003037210 */ /* 0x000fca0007ffe0ff */
[----:B------:R-:W0:Y:S02]  /*17540*/  SHFL.UP PT, R5, R3, 0x10, RZ ;  /* 0x0600000003057989 */ /* 0x000e2400000e00ff */
[----:B0-----:R-:W-:-:S05]  /*17550*/  SEL R0, R5, RZ, P5 ;  /* 0x000000ff05007207 */ /* 0x001fca0002800000 */
[----:B------:R-:W-:Y:S02]  /*17560*/  IMAD.IADD R3, R3, 0x1, R0 ;  /* 0x0000000103037824 */ /* 0x000fe400078e0200 */
[----:B------:R0:W1:Y:S04]  /*17570*/  SHFL.IDX PT, R0, R16, RZ, 0x1f ;  /* 0x00001fff10007589 */ /* 0x00006800000e0000 */
[----:B------:R0:W2:Y:S02]  /*17580*/  SHFL.IDX PT, R6, R3, 0x1f, 0x1f ;  /* 0x03e01f0003067f89 */ /* 0x0000a400000e0000 */
.L_x_1011:
[----:B------:R-:W-:Y:S02]  /*17590*/  ULDC UR4, c[0x0][0xc38] ;  /* 0x00030e0000047ab9 */ /* 0x000fe40000000800 */
[----:B0-----:R-:W-:-:S04]  /*175a0*/  IMAD.U32 R16, RZ, RZ, UR4 ;  /* 0x00000004ff107e24 */ /* 0x001fc8000f8e00ff */
[----:B--2---:R-:W-:-:S04]  /*175b0*/  IMAD R6, R6, R16, RZ ;  /* 0x0000001006067224 */ /* 0x004fc800078e02ff */
[----:B------:R-:W-:-:S05]  /*175c0*/  IMAD.IADD R4, R4, 0x1, R6 ;  /* 0x0000000104047824 */ /* 0x000fca00078e0206 */
[----:B-1----:R-:W-:-:S13]  /*175d0*/  ISETP.GT.AND P6, PT, R4, R0, PT ;  /* 0x000000000400720c */ /* 0x002fda0003fc4270 */
[----:B------:R-:W-:Y:S05]  /*175e0*/  @P6 BRA `(.L_x_928) ;  /* 0x00000000009c6947 */ /* 0x000fea0003800000 */
.L_x_933:
[----:B0-----:R-:W0:Y:S01]  /*175f0*/  LDC R2, c[0x0][0xc3c] ;  /* 0x00030f00ff027b82 */ /* 0x001e220000000800 */
[----:B------:R-:W-:-:S05]  /*17600*/  VIADD R19, R19, 0x1f ;  /* 0x0000001f13137836 */ /* 0x000fca0000000000 */
[----:B0-----:R-:W-:-:S13]  /*17610*/  ISETP.GE.AND P6, PT, R19, R2, PT ;  /* 0x000000021300720c */ /* 0x001fda0003fc6270 */
[----:B------:R-:W-:Y:S05]  /*17620*/  @P6 BRA `(.L_x_929) ;  /* 0x0000000400446947 */ /* 0x000fea0003800000 */
[----:B------:R-:W0:Y:S01]  /*17630*/  S2R R3, SR_TID.X ;  /* 0x0000000000037919 */ /* 0x000e220000002100 */
[----:B------:R-:W-:Y:S01]  /*17640*/  BSSY B0, `(.L_x_930) ;  /* 0x0000009000007945 */ /* 0x000fe20003800000 */
[----:B0-----:R-:W-:-:S05]  /*17650*/  LOP3.LUT R3, R3, 0x1f, RZ, 0xc0, !PT ;  /* 0x0000001f03037812 */ /* 0x001fca00078ec0ff */
[----:B------:R-:W-:-:S05]  /*17660*/  IMAD.IADD R5, R19, 0x1, R3 ;  /* 0x0000000113057824 */ /* 0x000fca00078e0203 */
[----:B------:R-:W-:Y:S01]  /*17670*/  ISETP.GE.OR P6, PT, R5, R2, !P0 ;  /* 0x000000020500720c */ /* 0x000fe200047c6670 */
[----:B------:R-:W-:-:S12]  /*17680*/  IMAD.MOV.U32 R2, RZ, RZ, RZ ;  /* 0x000000ffff027224 */ /* 0x000fd800078e00ff */
[----:B------:R-:W-:Y:S05]  /*17690*/  @P6 BRA `(.L_x_931) ;  /* 0x00000000000c6947 */ /* 0x000fea0003800000 */
[----:B------:R-:W0:Y:S02]  /*176a0*/  LDC.64 R2, c[0x0][0xc80] ;  /* 0x00032000ff027b82 */ /* 0x000e240000000a00 */
[----:B0-----:R-:W-:-:S06]  /*176b0*/  IMAD.WIDE R2, R5, 0x4, R2 ;  /* 0x0000000405027825 */ /* 0x001fcc00078e0202 */
[----:B------:R0:W5:Y:S02]  /*176c0*/  LDG.E R2, desc[UR40][R2.64] ;  /* 0x0000002802027981 */ /* 0x000164000c1e1900 */
.L_x_931:
[----:B------:R-:W-:Y:S05]  /*176d0*/  BSYNC B0 ;  /* 0x0000000000007941 */ /* 0x000fea0003800000 */
.L_x_930:
[----:B------:R-:W-:-:S03]  /*176e0*/  UMOV UR4, 0xffffffff ;  /* 0xffffffff00047882 */ /* 0x000fc60000000000 */
[----:B------:R-:W-:Y:S05]  /*176f0*/  BRA.DIV UR4, `(.L_x_932) ;  /* 0x0000002204807947 */ /* 0x000fea000b800000 */
[----:B-----5:R-:W0:Y:S02]  /*17700*/  SHFL.UP PT, R14, R2, 0x1, RZ ;  /* 0x04200000020e7989 */ /* 0x020e2400000e00ff */
        /* <DEDUP_REMOVED lines=14> */
[----:B------:R0:W1:Y:S02]  /*177f0*/  SHFL.IDX PT, R6, R3, 0x1f, 0x1f ;  /* 0x03e01f0003067f89 */ /* 0x00006400000e0000 */
.L_x_1019:
[----:B------:R-:W-:Y:S02]  /*17800*/  ULDC UR4, c[0x0][0xc38] ;  /* 0x00030e0000047ab9 */ /* 0x000fe40000000800 */
[----:B------:R-:W-:-:S04]  /*17810*/  IMAD.U32 R16, RZ, RZ, UR4 ;  /* 0x00000004ff107e24 */ /* 0x000fc8000f8e00ff */
[----:B-1----:R-:W-:-:S04]  /*17820*/  IMAD R6, R6, R16, RZ ;  /* 0x0000001006067224 */ /* 0x002fc800078e02ff */
[----:B------:R-:W-:-:S05]  /*17830*/  IMAD.IADD R4, R6, 0x1, R4 ;  /* 0x0000000106047824 */ /* 0x000fca00078e0204 */
[----:B------:R-:W-:-:S13]  /*17840*/  ISETP.GT.AND P6, PT, R4, R0, PT ;  /* 0x000000000400720c */ /* 0x000fda0003fc4270 */
[----:B------:R-:W-:Y:S05]  /*17850*/  @!P6 BRA `(.L_x_933) ;  /* 0xfffffffc0064e947 */ /* 0x000fea000383ffff */
.L_x_928:
[----:B------:R-:W-:Y:S01]  /*17860*/  IMAD.IADD R6, R4, 0x1, -R6 ;  /* 0x0000000104067824 */ /* 0x000fe200078e0a06 */
[----:B------:R-:W-:-:S03]  /*17870*/  UMOV UR4, 0xffffffff ;  /* 0xffffffff00047882 */ /* 0x000fc60000000000 */
[----:B------:R-:W-:-:S05]  /*17880*/  IMAD R4, R3, R16, R6 ;  /* 0x0000001003047224 */ /* 0x000fca00078e0206 */
[----:B------:R-:W-:Y:S01]  /*17890*/  ISETP.GT.AND P6, PT, R4, R0, PT ;  /* 0x000000000400720c */ /* 0x000fe20003fc4270 */
[----:B------:R-:W-:-:S12]  /*178a0*/  BRA.DIV UR4, `(.L_x_934) ;  /* 0x0000002204e87947 */ /* 0x000fd8000b800000 */
[----:B------:R-:W-:-:S04]  /*178b0*/  VOTE.ANY R5, PT, !P6 ;  /* 0x0000000000057806 */ /* 0x000fc800070e0100 */
[----:B------:R-:W1:Y:S02]  /*178c0*/  POPC R4, R5 ;  /* 0x0000000500047309 */ /* 0x000e640000000000 */
[----:B-1----:R1:W2:Y:S02]  /*178d0*/  SHFL.IDX PT, R17, R2, R4, 0x1f ;  /* 0x00001f0402117589 */ /* 0x0022a400000e0000 */
.L_x_1023:
[----:B------:R-:W-:Y:S01]  /*178e0*/  ISETP.NE.AND P0, PT, R5, RZ, PT ;  /* 0x000000ff0500720c */ /* 0x000fe20003f05270 */
[----:B-1----:R-:W-:-:S12]  /*178f0*/  IMAD.MOV.U32 R2, RZ, RZ, RZ ;  /* 0x000000ffff027224 */ /* 0x002fd800078e00ff */
[----:B------:R-:W-:Y:S05]  /*17900*/  @!P0 BRA `(.L_x_935) ;  /* 0x0000000000108947 */ /* 0x000fea0003800000 */
[----:B------:R-:W-:Y:S01]  /*17910*/  UMOV UR4, 0xffffffff ;  /* 0xffffffff00047882 */ /* 0x000fe20000000000 */
[----:B------:R-:W-:Y:S02]  /*17920*/  VIADD R12, R4, 0xffffffff ;  /* 0xffffffff040c7836 */ /* 0x000fe40000000000 */
[----:B------:R-:W-:Y:S05]  /*17930*/  BRA.DIV UR4, `(.L_x_936) ;  /* 0x00000026040c7947 */ /* 0x000fea000b800000 */
[----:B------:R1:W3:Y:S02]  /*17940*/  SHFL.IDX PT, R2, R3, R12, 0x1f ;  /* 0x00001f0c03027589 */ /* 0x0002e400000e0000 */
.L_x_935:
[----:B--2---:R-:W-:Y:S01]  /*17950*/  IABS R5, R17 ;  /* 0x0000001100057213 */ /* 0x004fe20000000000 */
[----:B---3--:R-:W-:Y:S02]  /*17960*/  IMAD R16, R2, R16, R6 ;  /* 0x0000001002107224 */ /* 0x008fe400078e0206 */
[----:B------:R-:W-:Y:S01]  /*17970*/  IMAD.IADD R19, R4, 0x1, R19 ;  /* 0x0000000104137824 */ /* 0x000fe200078e0213 */
[----:B------:R-:W2:Y:S01]  /*17980*/  I2F.RP R2, R5 ;  /* 0x0000000500027306 */ /* 0x000ea20000209400 */
[----:B------:R-:W-:-:S07]  /*17990*/  IMAD.IADD R0, R0, 0x1, -R16 ;  /* 0x0000000100007824 */ /* 0x000fce00078e0a10 */
[----:B--2---:R-:W2:Y:S02]  /*179a0*/  MUFU.RCP R2, R2 ;  /* 0x0000000200027308 */ /* 0x004ea40000001000 */
[----:B--2---:R-:W-:-:S06]  /*179b0*/  VIADD R2, R2, 0xffffffe ;  /* 0x0ffffffe02027836 */ /* 0x004fcc0000000000 */
[----:B01----:R-:W0:Y:S02]  /*179c0*/  F2I.FTZ.U32.TRUNC.NTZ R3, R2 ;  /* 0x0000000200037305 */ /* 0x003e24000021f000 */
[----:B0-----:R-:W-:-:S04]  /*179d0*/  IMAD.MOV R2, RZ, RZ, -R3 ;  /* 0x000000ffff027224 */ /* 0x001fc800078e0a03 */
[----:B------:R-:W-:Y:S02]  /*179e0*/  IMAD R6, R2, R5, RZ ;  /* 0x0000000502067224 */ /* 0x000fe400078e02ff */
[----:B------:R-:W-:-:S04]  /*179f0*/  IMAD.MOV.U32 R2, RZ, RZ, RZ ;  /* 0x000000ffff027224 */ /* 0x000fc800078e00ff */
[----:B------:R-:W-:Y:S01]  /*17a00*/  IMAD.HI.U32 R2, R3, R6, R2 ;  /* 0x0000000603027227 */ /* 0x000fe200078e0002 */
[----:B------:R-:W-:Y:S02]  /*17a10*/  IABS R6, R17 ;  /* 0x0000001100067213 */ /* 0x000fe40000000000 */
[----:B------:R-:W-:Y:S02]  /*17a20*/  IABS R3, R0 ;  /* 0x0000000000037213 */ /* 0x000fe40000000000 */
[----:B------:R-:W-:-:S03]  /*17a30*/  IADD3 R6, RZ, -R6, RZ ;  /* 0x80000006ff067210 */ /* 0x000fc60007ffe0ff */
        /* <DEDUP_REMOVED lines=16> */
.L_x_929:
[----:B------:R-:W-:Y:S01]  /*17b40*/  UMOV UR4, URZ ;  /* 0x0000003f00047c82 */ /* 0x000fe20008000000 */
[----:B------:R-:W-:Y:S01]  /*17b50*/  UMOV UR5, URZ ;  /* 0x0000003f00057c82 */ /* 0x000fe20008000000 */
[----:B------:R-:W-:Y:S01]  /*17b60*/  ULDC UR6, c[0x0][0xc3c] ;  /* 0x00030f0000067ab9 */ /* 0x000fe20000000800 */
[----:B------:R-:W-:Y:S02]  /*17b70*/  IMAD.MOV.U32 R16, RZ, RZ, R0 ;  /* 0x000000ffff107224 */ /* 0x000fe400078e0000 */
[----:B------:R-:W-:Y:S02]  /*17b80*/  IMAD.U32 R17, RZ, RZ, UR4 ;  /* 0x00000004ff117e24 */ /* 0x000fe4000f8e00ff */
[----:B------:R-:W-:Y:S02]  /*17b90*/  IMAD.U32 R18, RZ, RZ, UR5 ;  /* 0x00000005ff127e24 */ /* 0x000fe4000f8e00ff */
[----:B------:R-:W-:-:S07]  /*17ba0*/  IMAD.U32 R19, RZ, RZ, UR6 ;  /* 0x00000006ff137e24 */ /* 0x000fce000f8e00ff */
.L_x_937:
[----:B------:R0:W2:Y:S01]  /*17bb0*/  LDL R3, [R1+0x4] ;  /* 0x0000040001037983 */ /* 0x0000a20000100800 */
[----:B------:R-:W1:Y:S01]  /*17bc0*/  S2R R0, SR_TID.X ;  /* 0x0000000000007919 */ /* 0x000e620000002100 */
[----:B------:R-:W-:Y:S05]  /*17bd0*/  WARPSYNC.ALL ;  /* 0x0000000000007948 */ /* 0x000fea0003800000 */
[----:B-1----:R-:W-:Y:S01]  /*17be0*/  LOP3.LUT R0, R0, 0x1f, RZ, 0xc0, !PT ;  /* 0x0000001f00007812 */ /* 0x002fe200078ec0ff */
[----:B------:R-:W-:Y:S03]  /*17bf0*/  BAR.SYNC.DEFER_BLOCKING 0x4, 0x180 ;  /* 0x0106000000007b1d */ /* 0x000fe60000010000 */
[----:B------:R-:W-:-:S13]  /*17c00*/  ISETP.NE.AND P0, PT, R0, RZ, PT ;  /* 0x000000ff0000720c */ /* 0x000fda0003f05270 */
[----:B------:R-:W2:Y:S01]  /*17c10*/  @!P0 S2R R0, SR_CgaCtaId ;  /* 0x0000000000008919 */ /* 0x000ea20000008800 */
[----:B------:R-:W-:-:S04]  /*17c20*/  @!P0 MOV R2, 0x400 ;  /* 0x0000040000028802 */ /* 0x000fc80000000f00 */
[----:B--2---:R-:W-:-:S05]  /*17c30*/  @!P0 LEA R3, R0, R2, 0x18 ;  /* 0x0000000200038211 */ /* 0x004fca00078ec0ff */
[----:B------:R0:W-:Y:S04]  /*17c40*/  @!P0 STS.128 [R3+0x28cd0], R16 ;  /* 0x028cd01003008388 */ /* 0x0001e80000000c00 */
[----:B------:R0:W-:Y:S01]  /*17c50*/  @!P0 STL [R1+0x4], R3 ;  /* 0x0000040301008387 */ /* 0x0001e20000100800 */
[----:B------:R-:W-:Y:S06]  /*17c60*/  BAR.ARV 0x5, 0x180 ;  /* 0x0146000000007b1d */ /* 0x000fec0000002000 */
.L_x_926:
[----:B------:R-:W-:Y:S02]  /*17c70*/  ULDC UR4, c[0x0][0xc3c] ;  /* 0x00030f0000047ab9 */ /* 0x000fe40000000800 */
[----:B---3--:R-:W-:-:S13]  /*17c80*/  ISETP.GE.AND P0, PT, R19, UR4, PT ;  /* 0x0000000413007c0c */ /* 0x008fda000bf06270 */
[----:B------:R-:W-:Y:S05]  /*17c90*/  @!P0 BRA `(.L_x_938) ;  /* 0xffffff8400388947 */ /* 0x000fea000383ffff */
[----:B------:R-:W-:Y:S05]  /*17ca0*/  BSYNC B8 ;  /* 0x0000000000087941 */ /* 0x000fea0003800000 */
.L_x_774:
[----:B--2---:R-:W2:Y:S01]  /*17cb0*/  LDL.LU R0, [R1+0x38] ;  /* 0x0000380001007983 */ /* 0x004ea20000300800 */
[----:B------:R-:W-:Y:S01]  /*17cc0*/  BSSY B0, `(.L_x_939) ;  /* 0x000000b000007945 */ /* 0x000fe20003800000 */
[----:B------:R-:W3:Y:S01]  /*17cd0*/  S2R R5, SR_CgaCtaId ;  /* 0x0000000000057919 */ /* 0x000ee20000008800 */
[----:B--2---:R-:W-:-:S05]  /*17ce0*/  VIADD R0, R0, 0x1 ;  /* 0x0000000100007836 */ /* 0x004fca0000000000 */
[----:B0-----:R-:W-:-:S04]  /*17cf0*/  LEA.HI R2, R0, R0, RZ, 0x1 ;  /* 0x0000000000027211 */ /* 0x001fc800078f08ff */
[----:B-1----:R-:W-:-:S05]  /*17d00*/  LOP3.LUT R3, R2, 0xfffffffe, RZ, 0xc0, !PT ;  /* 0xfffffffe02037812 */ /* 0x002fca00078ec0ff */
[----:B------:R-:W-:Y:S01]  /*17d10*/  IMAD.IADD R3, R0, 0x1, -R3 ;  /* 0x0000000100037824 */ /* 0x000fe200078e0a03 */
[----:B------:R-:W-:-:S04]  /*17d20*/  MOV R0, 0x400 ;  /* 0x0000040000007802 */ /* 0x000fc80000000f00 */
[----:B---3--:R-:W-:Y:S02]  /*17d30*/  LEA R0, R5, R0, 0x18 ;  /* 0x0000000005007211 */ /* 0x008fe400078ec0ff */
[----:B------:R-:W-:-:S04]  /*17d40*/  SHF.L.U32 R3, R3, 0x1f, RZ ;  /* 0x0000001f03037819 */ /* 0x000fc800000006ff */
[----:B------:R-:W0:Y:S02]  /*17d50*/  SYNCS.PHASECHK.TRANS64.TRYWAIT P0, [R0+URZ+0x28c20], R3 ;  /* 0x028c2003000075a7 */ /* 0x000e24000800017f */
[----:B0-----:R-:W-:Y:S05]  /*17d60*/  @!P0 BRA `(.L_x_940) ;  /* 0x0000002000288947 */ /* 0x001fea0003800000 */
.L_x_1026:
[----:B------:R-:W-:Y:S05]  /*17d70*/  BSYNC B0 ;  /* 0x0000000000007941 */ /* 0x000fea0003800000 */
.L_x_939:
[----:B------:R-:W-:-:S03]  /*17d80*/  UMOV UR4, 0xffffffff ;  /* 0xffffffff00047882 */ /* 0x000fc60000000000 */
[----:B------:R-:W-:Y:S05]  /*17d90*/  BRA.DIV UR4, `(.L_x_941) ;  /* 0x0000002204307947 */ /* 0x000fea000b800000 */
[----:B------:R-:W1:Y:S02]  /*17da0*/  S2R R2, SR_TID.X ;  /* 0x0000000000027919 */ /* 0x000e640000002100 */
[----:B-1----:R-:W-:-:S04]  /*17db0*/  SHF.R.U32.HI R2, RZ, 0x5, R2 ;  /* 0x00000005ff027819 */ /* 0x002fc80000011602 */
[----:B------:R-:W-:-:S05]  /*17dc0*/  LOP3.LUT R2, R2, 0x3, RZ, 0xc0, !PT ;  /* 0x0000000302027812 */ /* 0x000fca00078ec0ff */
[----:B------:R1:W2:Y:S02]  /*17dd0*/  SHFL.IDX PT, R14, R2, RZ, 0x1f ;  /* 0x00001fff020e7589 */ /* 0x0002a400000e0000 */
.L_x_1029:
[----:B--2---:R-:W-:-:S13]  /*17de0*/  ISETP.NE.AND P0, PT, R14, RZ, PT ;  /* 0x000000ff0e00720c */ /* 0x004fda0003f05270 */
[----:B------:R-:W-:Y:S05]  /*17df0*/  @P0 BRA `(.L_x_645) ;  /* 0x0000000000940947 */ /* 0x000fea0003800000 */
[----:B------:R-:W-:-:S03]  /*17e00*/  UMOV UR4, 0xffffffff ;  /* 0xffffffff00047882 */ /* 0x000fc60000000000 */
[----:B------:R-:W-:Y:S05]  /*17e10*/  BRA.DIV UR4, `(.L_x_942) ;  /* 0x0000002204447947 */ /* 0x000fea000b800000 */
[----:B------:R-:W-:-:S13]  /*17e20*/  ELECT P6, URZ, PT ;  /* 0x00000000003f782f */ /* 0x000fda00038c0000 */
.L_x_1032:
[----:B------:R-:W-:Y:S05]  /*17e30*/  @!P6 BRA `(.L_x_645) ;  /* 0x000000000084e947 */ /* 0x000fea0003800000 */
[----:B-1----:R-:W2:Y:S02]  /*17e40*/  LDL.LU R2, [R1+0x60] ;  /* 0x0000600001027983 */ /* 0x002ea40000300800 */
[----:B--2---:R-:W-:-:S04]  /*17e50*/  LOP3.LUT R2, R2, 0x2, RZ, 0xfc, !PT ;  /* 0x0000000202027812 */ /* 0x004fc800078efcff */
[----:B------:R-:W-:-:S13]  /*17e60*/  ISETP.NE.AND P2, PT, R2, 0x3, PT ;  /* 0x000000030200780c */ /* 0x000fda0003f45270 */
[----:B------:R-:W-:Y:S05]  /*17e70*/  @!P2 BRA `(.L_x_943) ;  /* 0x000000000004a947 */ /* 0x000fea0003800000 */
[----:B------:R-:W-:Y:S01]  /*17e80*/  BPT.TRAP 0x1 ;  /* 0x000000040000795c */ /* 0x000fe20000300000 */
.L_x_943:
[----:B0-----:R-:W2:Y:S04]  /*17e90*/  LDL R3, [R1+0x8] ;  /* 0x0000080001037983 */ /* 0x001ea80000100800 */
[----:B------:R-:W3:Y:S01]  /*17ea0*/  LDL.LU R7, [R1+0x14] ;  /* 0x0000140001077983 */ /* 0x000ee20000300800 */
        /* <DEDUP_REMOVED lines=12> */
.L_x_1033:
[----:B------:R-:W1:Y:S02]  /*17f70*/  SYNCS.PHASECHK.TRANS64.TRYWAIT P0, [R7+URZ], R2 ;  /* 0x00000002070075a7 */ /* 0x000e64000800017f */
[----:B-1----:R-:W-:Y:S05]  /*17f80*/  @!P0 BRA `(.L_x_945) ;  /* 0x00000020001c8947 */ /* 0x002fea0003800000 */
.L_x_1034:
[----:B------:R-:W-:Y:S05]  /*17f90*/  @!P2 BRA `(.L_x_946) ;  /* 0x000000000004a947 */ /* 0x000fea0003800000 */
[----:B------:R-:W-:Y:S01]  /*17fa0*/  BPT.TRAP 0x1 ;  /* 0x000000040000795c */ /* 0x000fe20000300000 */
.L_x_946:
[----:B------:R-:W2:Y:S01]  /*17fb0*/  LDL.LU R4, [R1+0x8] ;  /* 0x0000080001047983 */ /* 0x000ea20000300800 */
[----:B------:R-:W-:-:S04]  /*17fc0*/  VIADD R0, R0, 0x28c60 ;  /* 0x00028c6000007836 */ /* 0x000fc80000000000 */
[----:B--2---:R-:W-:-:S04]  /*17fd0*/  IMAD R4, R4, 0x8, R0 ;  /* 0x0000000804047824 */ /* 0x004fc800078e0200 */
[----:B------:R-:W2:Y:S02]  /*17fe0*/  SYNCS.PHASECHK.TRANS64.TRYWAIT P0, [R4+URZ], R5 ;  /* 0x00000005040075a7 */ /* 0x000ea4000800017f */
[----:B--2---:R-:W-:Y:S05]  /*17ff0*/  @!P0 BRA `(.L_x_947) ;  /* 0x0000002000148947 */ /* 0x004fea0003800000 */
.L_x_1035:
[----:B------:R-:W-:-:S07]  /*18000*/  IMAD R3, R3, 0x8, R0 ;  /* 0x0000000803037824 */ /* 0x000fce00078e0200 */
.L_x_948:
[----:B---3--:R3:W4:Y:S02]  /*18010*/  SYNCS.PHASECHK.TRANS64.TRYWAIT P0, [R3+URZ], R2 ;  /* 0x00000002030075a7 */ /* 0x008724000800017f */
[----:B----4-:R-:W-:Y:S05]  /*18020*/  @!P0 NANOSLEEP.SYNCS 0x989680 ;  /* 0x009896800000895d */ /* 0x010fea0003900000 */
[----:B------:R-:W4:Y:S02]  /*18030*/  @!P0 SYNCS.PHASECHK.TRANS64 P0, [R3+URZ], R2 ;  /* 0x00000002030085a7 */ /* 0x000f24000800007f */
[----:B----4-:R-:W-:Y:S05]  /*18040*/  @!P0 BRA `(.L_x_948) ;  /* 0xfffffffc00f08947 */ /* 0x010fea000383ffff */
.L_x_645:
[----:B------:R-:W-:Y:S05]  /*18050*/  BSYNC B9 ;  /* 0x0000000000097941 */ /* 0x000fea0003800000 */
.L_x_642:
[----:B------:R-:W-:Y:S05]  /*18060*/  EXIT ;  /* 0x000000000000794d */ /* 0x000fea0003800000 */
.L_x_661:
[----:B0-----:R0:W1:Y:S02]  /*18070*/  SYNCS.PHASECHK.TRANS64.TRYWAIT P5, [R66+URZ+0x28c90], R75 ;  /* 0x028c904b420075a7 */ /* 0x00106400080a017f */
[----:B-1----:R-:W-:Y:S05]  /*18080*/  @!P5 NANOSLEEP.SYNCS 0x989680 ;  /* 0x009896800000d95d */ /* 0x002fea0003900000 */
[----:B------:R-:W1:Y:S02]  /*18090*/  @!P5 SYNCS.PHASECHK.TRANS64 P5, [R66+URZ+0x28c90], R75 ;  /* 0x028c904b4200d5a7 */ /* 0x000e6400080a007f */
[----:B-1----:R-:W-:Y:S05]  /*180a0*/  @!P5 BRA `(.L_x_661) ;  /* 0xfffffffc00f0d947 */ /* 0x002fea000383ffff */
[----:B------:R-:W-:Y:S05]  /*180b0*/  BRA `(.L_x_949) ;  /* 0xfffffea4007c7947 */ /* 0x000fea000383ffff */
.L_x_671:
[----:B0-----:R0:W1:Y:S02]  /*180c0*/  SYNCS.PHASECHK.TRANS64.TRYWAIT P5, [R66+URZ+0x28c90], R75 ;  /* 0x028c904b420075a7 */ /* 0x00106400080a017f */
[----:B-1----:R-:W-:Y:S05]  /*180d0*/  @!P5 NANOSLEEP.SYNCS 0x989680 ;  /* 0x009896800000d95d */ /* 0x002fea0003900000 */
[----:B------:R-:W1:Y:S02]  /*180e0*/  @!P5 SYNCS.PHASECHK.TRANS64 P5, [R66+URZ+0x28c90], R75 ;  /* 0x028c904b4200d5a7 */ /* 0x000e6400080a007f */
[----:B-1----:R-:W-:Y:S05]  /*180f0*/  @!P5 BRA `(.L_x_671) ;  /* 0xfffffffc00f0d947 */ /* 0x002fea000383ffff */
[----:B------:R-:W-:Y:S05]  /*18100*/  BRA `(.L_x_950) ;  /* 0xfffffeac00c87947 */ /* 0x000fea000383ffff */
.L_x_676:
[----:B0-----:R0:W1:Y:S02]  /*18110*/  SYNCS.PHASECHK.TRANS64.TRYWAIT P5, [R66+URZ+0x28c90], R75 ;  /* 0x028c904b420075a7 */ /* 0x00106400080a017f */
[----:B-1----:R-:W-:Y:S05]  /*18120*/  @!P5 NANOSLEEP.SYNCS 0x989680 ;  /* 0x009896800000d95d */ /* 0x002fea0003900000 */
[----:B------:R-:W1:Y:S02]  /*18130*/  @!P5 SYNCS.PHASECHK.TRANS64 P5, [R66+URZ+0x28c90], R75 ;  /* 0x028c904b4200d5a7 */ /* 0x000e6400080a007f */
[----:B-1----:R-:W-:Y:S05]  /*18140*/  @!P5 BRA `(.L_x_676) ;  /* 0xfffffffc00f0d947 */ /* 0x002fea000383ffff */
[----:B------:R-:W-:Y:S05]  /*18150*/  BRA `(.L_x_951) ;  /* 0xfffffeb400dc7947 */ /* 0x000fea000383ffff */
.L_x_680:
[----:B------:R0:W0:Y:S02]  /*18160*/  SYNCS.PHASECHK.TRANS64.TRYWAIT P5, [R66+URZ+0x28cb0], R75 ;  /* 0x028cb04b420075a7 */ /* 0x00002400080a017f */
[----:B0-----:R-:W-:Y:S05]  /*18170*/  @!P5 NANOSLEEP.SYNCS 0x989680 ;  /* 0x009896800000d95d */ /* 0x001fea0003900000 */
[----:B------:R-:W0:Y:S02]  /*18180*/  @!P5 SYNCS.PHASECHK.TRANS64 P5, [R66+URZ+0x28cb0], R75 ;  /* 0x028cb04b4200d5a7 */ /* 0x000e2400080a007f */
[----:B0-----:R-:W-:Y:S05]  /*18190*/  @!P5 BRA `(.L_x_680) ;  /* 0xfffffffc00f0d947 */ /* 0x001fea000383ffff */
[----:B------:R-:W-:Y:S05]  /*181a0*/  BRA `(.L_x_952) ;  /* 0xfffffeb800587947 */ /* 0x000fea000383ffff */
.L_x_691:
[----:B0-----:R0:W1:Y:S02]  /*181b0*/  SYNCS.PHASECHK.TRANS64.TRYWAIT P0, [R13+URZ+0x28c50], R4 ;  /* 0x028c50040d0075a7 */ /* 0x001064000800017f */
[----:B-1----:R-:W-:Y:S05]  /*181c0*/  @!P0 NANOSLEEP.SYNCS 0x989680 ;  /* 0x009896800000895d */ /* 0x002fea0003900000 */
[----:B------:R-:W1:Y:S02]  /*181d0*/  @!P0 SYNCS.PHASECHK.TRANS64 P0, [R13+URZ+0x28c50], R4 ;  /* 0x028c50040d0085a7 */ /* 0x000e64000800007f */
[----:B-1----:R-:W-:Y:S05]  /*181e0*/  @!P0 BRA `(.L_x_691) ;  /* 0xfffffffc00f08947 */ /* 0x002fea000383ffff */
[----:B------:R-:W-:Y:S05]  /*181f0*/  BRA `(.L_x_953) ;  /* 0xfffffec400887947 */ /* 0x000fea000383ffff */
.L_x_698:
[----:B-1----:R1:W2:Y:S02]  /*18200*/  SYNCS.PHASECHK.TRANS64.TRYWAIT P0, [R0+URZ+0x28c50], R11 ;  /* 0x028c500b000075a7 */ /* 0x0022a4000800017f */
[----:B--2---:R-:W-:Y:S05]  /*18210*/  @!P0 NANOSLEEP.SYNCS 0x989680 ;  /* 0x009896800000895d */ /* 0x004fea0003900000 */
[----:B------:R-:W2:Y:S02]  /*18220*/  @!P0 SYNCS.PHASECHK.TRANS64 P0, [R0+URZ+0x28c50], R11 ;  /* 0x028c500b000085a7 */ /* 0x000ea4000800007f */
[----:B--2---:R-:W-:Y:S05]  /*18230*/  @!P0 BRA `(.L_x_698) ;  /* 0xfffffffc00f08947 */ /* 0x004fea000383ffff */
[----:B------:R-:W-:Y:S05]  /*18240*/  BRA `(.L_x_697) ;  /* 0xfffffed000b47947 */ /* 0x000fea000383ffff */
.L_x_711:
[----:B------:R-:W-:Y:S01]  /*18250*/  BSSY B1, `(.L_x_954) ;  /* 0x0000008000017945 */ /* 0x000fe20003800000 */
[----:B------:R-:W-:Y:S01]  /*18260*/  MOV R13, R27 ;  /* 0x0000001b000d7202 */ /* 0x000fe20000000f00 */
[----:B------:R-:W-:Y:S02]  /*18270*/  IMAD.MOV.U32 R12, RZ, RZ, RZ ;  /* 0x000000ffff0c7224 */ /* 0x000fe400078e00ff */
[----:B------:R-:W-:Y:S02]  /*18280*/  IMAD.MOV.U32 R11, RZ, RZ, 0x1c1f ;  /* 0x00001c1fff0b7424 */ /* 0x000fe400078e00ff */
[----:B------:R-:W-:-:S07]  /*18290*/  IMAD.MOV.U32 R15, RZ, RZ, -0x1 ;  /* 0xffffffffff0f7424 */ /* 0x000fce00078e00ff */
[----:B------:R-:W-:Y:S05]  /*182a0*/  WARPSYNC.COLLECTIVE R15, `(.L_x_955) ;  /* 0x000000000f087348 */ /* 0x000fea0003c00000 */
[----:B------:R0:W1:Y:S02]  /*182b0*/  SHFL.IDX P6, R14, R13, R12, R11 ;  /* 0x0000000c0d0e7389 */ /* 0x00006400000c000b */
[----:B01----:R-:W-:Y:S01]  /*182c0*/  ENDCOLLECTIVE ;  /* 0x000000000000791b */ /* 0x003fe20003800000 */
.L_x_955:
[----:B------:R-:W-:Y:S05]  /*182d0*/  BSYNC B1 ;  /* 0x0000000000017941 */ /* 0x000fea0003800000 */
.L_x_954:
[----:B------:R-:W-:Y:S02]  /*182e0*/  IMAD.MOV.U32 R13, RZ, RZ, R26 ;  /* 0x000000ffff0d7224 */ /* 0x000fe400078e001a */
[----:B------:R-:W-:Y:S02]  /*182f0*/  IMAD.MOV.U32 R12, RZ, RZ, RZ ;  /* 0x000000ffff0c7224 */ /* 0x000fe400078e00ff */
[----:B------:R-:W-:Y:S02]  /*18300*/  IMAD.MOV.U32 R11, RZ, RZ, 0x1c1f ;  /* 0x00001c1fff0b7424 */ /* 0x000fe400078e00ff */
[----:B------:R-:W-:Y:S02]  /*18310*/  IMAD.MOV.U32 R15, RZ, RZ, -0x1 ;  /* 0xffffffffff0f7424 */ /* 0x000fe400078e00ff */
[----:B------:R-:W-:-:S07]  /*18320*/  IMAD.MOV.U32 R0, RZ, RZ, R14 ;  /* 0x000000ffff007224 */ /* 0x000fce00078e000e */
[----:B------:R-:W-:Y:S05]  /*18330*/  WARPSYNC.COLLECTIVE R15, `(.L_x_956) ;  /* 0x000000000f087348 */ /* 0x000fea0003c00000 */
[----:B------:R0:W1:Y:S02]  /*18340*/  SHFL.IDX P6, R14, R13, R12, R11 ;  /* 0x0000000c0d0e7389 */ /* 0x00006400000c000b */
[----:B01----:R-:W-:Y:S01]  /*18350*/  ENDCOLLECTIVE ;  /* 0x000000000000791b */ /* 0x003fe20003800000 */
.L_x_956:
[----:B------:R-:W-:Y:S02]  /*18360*/  IMAD.MOV.U32 R13, RZ, RZ, R29 ;  /* 0x000000ffff0d7224 */ /* 0x000fe400078e001d */
[----:B------:R-:W-:-:S07]  /*18370*/  IMAD.MOV.U32 R3, RZ, RZ, R14 ;  /* 0x000000ffff037224 */ /* 0x000fce00078e000e */
[----:B------:R-:W-:Y:S05]  /*18380*/  WARPSYNC.COLLECTIVE R15, `(.L_x_957) ;  /* 0x000000000f087348 */ /* 0x000fea0003c00000 */
[----:B------:R0:W1:Y:S02]  /*18390*/  SHFL.IDX P6, R14, R13, R12, R11 ;  /* 0x0000000c0d0e7389 */ /* 0x00006400000c000b */
[----:B01----:R-:W-:Y:S01]  /*183a0*/  ENDCOLLECTIVE ;  /* 0x000000000000791b */ /* 0x003fe20003800000 */
.L_x_957:
[----:B------:R-:W-:Y:S02]  /*183b0*/  IMAD.MOV.U32 R13, RZ, RZ, R28 ;  /* 0x000000ffff0d7224 */ /* 0x000fe400078e001c */
[----:B------:R-:W-:-:S07]  /*183c0*/  IMAD.MOV.U32 R4, RZ, RZ, R14 ;  /* 0x000000ffff047224 */ /* 0x000fce00078e000e */
[----:B------:R-:W-:Y:S05]  /*183d0*/  WARPSYNC.COLLECTIVE R15, `(.L_x_958) ;  /* 0x000000000f087348 */ /* 0x000fea0003c00000 */
[----:B------:R0:W1:Y:S02]  /*183e0*/  SHFL.IDX P6, R14, R13, R12, R11 ;  /* 0x0000000c0d0e7389 */ /* 0x00006400000c000b */
[----:B01----:R-:W-:Y:S01]  /*183f0*/  ENDCOLLECTIVE ;  /* 0x000000000000791b */ /* 0x003fe20003800000 */
.L_x_958:
[----:B------:R-:W-:Y:S05]  /*18400*/  BRA `(.L_x_959) ;  /* 0xfffffee000e07947 */ /* 0x000fea000383ffff */
.L_x_715:
[----:B0-----:R0:W1:Y:S02]  /*18410*/  SYNCS.PHASECHK.TRANS64.TRYWAIT P0, [R2+URZ+0x28c00], R15 ;  /* 0x028c000f020075a7 */ /* 0x001064000800017f */
[----:B-1----:R-:W-:Y:S05]  /*18420*/  @!P0 NANOSLEEP.SYNCS 0x989680 ;  /* 0x009896800000895d */ /* 0x002fea0003900000 */
[----:B------:R-:W1:Y:S02]  /*18430*/  @!P0 SYNCS.PHASECHK.TRANS64 P0, [R2+URZ+0x28c00], R15 ;  /* 0x028c000f020085a7 */ /* 0x000e64000800007f */
[----:B-1----:R-:W-:Y:S05]  /*18440*/  @!P0 BRA `(.L_x_715) ;  /* 0xfffffffc00f08947 */ /* 0x002fea000383ffff */
[----:B------:R-:W-:Y:S05]  /*18450*/  BRA `(.L_x_960) ;  /* 0xfffffee400f47947 */ /* 0x000fea000383ffff */
.L_x_723:
        /* <DEDUP_REMOVED lines=8> */
.L_x_962:
[----:B------:R-:W-:Y:S05]  /*184e0*/  BSYNC B1 ;  /* 0x0000000000017941 */ /* 0x000fea0003800000 */
.L_x_961:
[----:B------:R-:W-:Y:S01]  /*184f0*/  IMAD.MOV.U32 R13, RZ, RZ, R26 ;  /* 0x000000ffff0d7224 */ /* 0x000fe200078e001a */
[----:B------:R-:W-:Y:S01]  /*18500*/  MOV R15, 0xffffffff ;  /* 0xffffffff000f7802 */ /* 0x000fe20000000f00 */
[----:B------:R-:W-:Y:S02]  /*18510*/  IMAD.MOV.U32 R12, RZ, RZ, RZ ;  /* 0x000000ffff0c7224 */ /* 0x000fe400078e00ff */
[----:B------:R-:W-:Y:S02]  /*18520*/  IMAD.MOV.U32 R11, RZ, RZ, 0x1c1f ;  /* 0x00001c1fff0b7424 */ /* 0x000fe400078e00ff */
[----:B------:R-:W-:-:S07]  /*18530*/  IMAD.MOV.U32 R3, RZ, RZ, R14 ;  /* 0x000000ffff037224 */ /* 0x000fce00078e000e */
[----:B------:R-:W-:Y:S05]  /*18540*/  WARPSYNC.COLLECTIVE R15, `(.L_x_963) ;  /* 0x000000000f087348 */ /* 0x000fea0003c00000 */
[----:B------:R0:W1:Y:S02]  /*18550*/  SHFL.IDX P6, R14, R13, R12, R11 ;  /* 0x0000000c0d0e7389 */ /* 0x00006400000c000b */
[----:B01----:R-:W-:Y:S01]  /*18560*/  ENDCOLLECTIVE ;  /* 0x000000000000791b */ /* 0x003fe20003800000 */
.L_x_963:
[----:B------:R-:W-:Y:S02]  /*18570*/  IMAD.MOV.U32 R13, RZ, RZ, R29 ;  /* 0x000000ffff0d7224 */ /* 0x000fe400078e001d */
[----:B------:R-:W-:-:S07]  /*18580*/  IMAD.MOV.U32 R0, RZ, RZ, R14 ;  /* 0x000000ffff007224 */ /* 0x000fce00078e000e */
[----:B------:R-:W-:Y:S05]  /*18590*/  WARPSYNC.COLLECTIVE R15, `(.L_x_964) ;  /* 0x000000000f087348 */ /* 0x000fea0003c00000 */
[----:B------:R0:W1:Y:S02]  /*185a0*/  SHFL.IDX P6, R14, R13, R12, R11 ;  /* 0x0000000c0d0e7389 */ /* 0x00006400000c000b */
[----:B01----:R-:W-:Y:S01]  /*185b0*/  ENDCOLLECTIVE ;  /* 0x000000000000791b */ /* 0x003fe20003800000 */
.L_x_964:
[----:B------:R-:W-:Y:S02]  /*185c0*/  IMAD.MOV.U32 R13, RZ, RZ, R28 ;  /* 0x000000ffff0d7224 */ /* 0x000fe400078e001c */
[----:B------:R-:W-:-:S07]  /*185d0*/  IMAD.MOV.U32 R5, RZ, RZ, R14 ;  /* 0x000000ffff057224 */ /* 0x000fce00078e000e */
[----:B------:R-:W-:Y:S05]  /*185e0*/  WARPSYNC.COLLECTIVE R15, `(.L_x_965) ;  /* 0x000000000f087348 */ /* 0x000fea0003c00000 */
[----:B------:R0:W1:Y:S02]  /*185f0*/  SHFL.IDX P6, R14, R13, R12, R11 ;  /* 0x0000000c0d0e7389 */ /* 0x00006400000c000b */
[----:B01----:R-:W-:Y:S01]  /*18600*/  ENDCOLLECTIVE ;  /* 0x000000000000791b */ /* 0x003fe20003800000 */
.L_x_965:
[----:B------:R-:W-:Y:S02]  /*18610*/  IMAD.MOV.U32 R12, RZ, RZ, R0 ;  /* 0x000000ffff0c7224 */ /* 0x000fe400078e0000 */
[----:B------:R-:W-:Y:S01]  /*18620*/  IMAD.MOV.U32 R13, RZ, RZ, R3 ;  /* 0x000000ffff0d7224 */ /* 0x000fe200078e0003 */
[----:B------:R-:W-:Y:S06]  /*18630*/  BRA `(.L_x_966) ;  /* 0xfffffef000547947 */ /* 0x000fec000383ffff */
.L_x_727:
[----:B0-----:R0:W1:Y:S02]  /*18640*/  SYNCS.PHASECHK.TRANS64.TRYWAIT P1, [R2+URZ+0x28c00], R3 ;  /* 0x028c0003020075a7 */ /* 0x001064000802017f */
[----:B-1----:R-:W-:Y:S05]  /*18650*/  @!P1 NANOSLEEP.SYNCS 0x989680 ;  /* 0x009896800000995d */ /* 0x002fea0003900000 */
[----:B------:R-:W1:Y:S02]  /*18660*/  @!P1 SYNCS.PHASECHK.TRANS64 P1, [R2+URZ+0x28c00], R3 ;  /* 0x028c0003020095a7 */ /* 0x000e64000802007f */
[----:B-1----:R-:W-:Y:S05]  /*18670*/  @!P1 BRA `(.L_x_727) ;  /* 0xfffffffc00f09947 */ /* 0x002fea000383ffff */
[----:B------:R-:W-:Y:S05]  /*18680*/  BRA `(.L_x_967) ;  /* 0xfffffef400247947 */ /* 0x000fea000383ffff */
.L_x_733:
[----:B0-----:R0:W1:Y:S02]  /*18690*/  SYNCS.PHASECHK.TRANS64.TRYWAIT P1, [R15+URZ+0x28c30], R58 ;  /* 0x028c303a0f0075a7 */ /* 0x001064000802017f */
[----:B-1----:R-:W-:Y:S05]  /*186a0*/  @!P1 NANOSLEEP.SYNCS 0x989680 ;  /* 0x009896800000995d */ /* 0x002fea0003900000 */
[----:B------:R-:W1:Y:S02]  /*186b0*/  @!P1 SYNCS.PHASECHK.TRANS64 P1, [R15+URZ+0x28c30], R58 ;  /* 0x028c303a0f0095a7 */ /* 0x000e64000802007f */
[----:B-1----:R-:W-:Y:S05]  /*186c0*/  @!P1 BRA `(.L_x_733) ;  /* 0xfffffffc00f09947 */ /* 0x002fea000383ffff */
[----:B------:R-:W-:Y:S05]  /*186d0*/  BRA `(.L_x_732) ;  /* 0xffffff0000287947 */ /* 0x000fea000383ffff */
.L_x_738:
[----:B--2---:R2:W3:Y:S02]  /*186e0*/  SYNCS.PHASECHK.TRANS64.TRYWAIT P2, [R15+URZ+0x28c50], R58 ;  /* 0x028c503a0f0075a7 */ /* 0x0044e4000804017f */
[----:B---3--:R-:W-:Y:S05]  /*186f0*/  @!P2 NANOSLEEP.SYNCS 0x989680 ;  /* 0x009896800000a95d */ /* 0x008fea0003900000 */
[----:B------:R-:W3:Y:S02]  /*18700*/  @!P2 SYNCS.PHASECHK.TRANS64 P2, [R15+URZ+0x28c50], R58 ;  /* 0x028c503a0f00a5a7 */ /* 0x000ee4000804007f */
[----:B---3--:R-:W-:Y:S05]  /*18710*/  @!P2 BRA `(.L_x_738) ;  /* 0xfffffffc00f0a947 */ /* 0x008fea000383ffff */
[----:B------:R-:W-:Y:S05]  /*18720*/  BRA `(.L_x_737) ;  /* 0xffffff1400687947 */ /* 0x000fea000383ffff */
.L_x_745:
[----:B--2---:R2:W3:Y:S02]  /*18730*/  SYNCS.PHASECHK.TRANS64.TRYWAIT P3, [R216+URZ+0x28c30], R20 ;  /* 0x028c3014d80075a7 */ /* 0x0044e4000806017f */
[----:B---3--:R-:W-:Y:S05]  /*18740*/  @!P3 NANOSLEEP.SYNCS 0x989680 ;  /* 0x009896800000b95d */ /* 0x008fea0003900000 */
[----:B------:R-:W3:Y:S02]  /*18750*/  @!P3 SYNCS.PHASECHK.TRANS64 P3, [R216+URZ+0x28c30], R20 ;  /* 0x028c3014d800b5a7 */ /* 0x000ee4000806007f */
[----:B---3--:R-:W-:Y:S05]  /*18760*/  @!P3 BRA `(.L_x_745) ;  /* 0xfffffffc00f0b947 */ /* 0x008fea000383ffff */
[----:B------:R-:W-:Y:S05]  /*18770*/  BRA `(.L_x_744) ;  /* 0xffffff1800707947 */ /* 0x000fea000383ffff */
.L_x_750:
[----:B--2---:R2:W3:Y:S02]  /*18780*/  SYNCS.PHASECHK.TRANS64.TRYWAIT P3, [R216+URZ+0x28c50], R20 ;  /* 0x028c5014d80075a7 */ /* 0x0044e4000806017f */
[----:B---3--:R-:W-:Y:S05]  /*18790*/  @!P3 NANOSLEEP.SYNCS 0x989680 ;  /* 0x009896800000b95d */ /* 0x008fea0003900000 */
[----:B------:R-:W3:Y:S02]  /*187a0*/  @!P3 SYNCS.PHASECHK.TRANS64 P3, [R216+URZ+0x28c50], R20 ;  /* 0x028c5014d800b5a7 */ /* 0x000ee4000806007f */
[----:B---3--:R-:W-:Y:S05]  /*187b0*/  @!P3 BRA `(.L_x_750) ;  /* 0xfffffffc00f0b947 */ /* 0x008fea000383ffff */
[----:B------:R-:W-:Y:S05]  /*187c0*/  BRA `(.L_x_749) ;  /* 0xffffff3000c87947 */ /* 0x000fea000383ffff */
.L_x_780:
[----:B------:R-:W1:Y:S01]  /*187d0*/  S2R R9, SR_TID.X ;  /* 0x0000000000097919 */ /* 0x000e620000002100 */
[----:B------:R-:W-:Y:S01]  /*187e0*/  BSSY B1, `(.L_x_968) ;  /* 0x000000a000017945 */ /* 0x000fe20003800000 */
[----:B------:R-:W-:Y:S02]  /*187f0*/  IMAD.MOV.U32 R12, RZ, RZ, RZ ;  /* 0x000000ffff0c7224 */ /* 0x000fe400078e00ff */
[----:B0-----:R-:W-:Y:S02]  /*18800*/  IMAD.MOV.U32 R11, RZ, RZ, 0x1f ;  /* 0x0000001fff0b7424 */ /* 0x001fe400078e00ff */
[----:B------:R-:W-:Y:S01]  /*18810*/  IMAD.MOV.U32 R15, RZ, RZ, -0x1 ;  /* 0xffffffffff0f7424 */ /* 0x000fe200078e00ff */
[----:B-1----:R-:W-:-:S04]  /*18820*/  SHF.R.U32.HI R9, RZ, 0x5, R9 ;  /* 0x00000005ff097819 */ /* 0x002fc80000011609 */
[----:B------:R-:W-:-:S05]  /*18830*/  LOP3.LUT R9, R9, 0x3, RZ, 0xc0, !PT ;  /* 0x0000000309097812 */ /* 0x000fca00078ec0ff */
[----:B------:R-:W-:-:S07]  /*18840*/  IMAD.MOV.U32 R13, RZ, RZ, R9 ;  /* 0x000000ffff0d7224 */ /* 0x000fce00078e0009 */
[----:B------:R-:W-:Y:S05]  /*18850*/  WARPSYNC.COLLECTIVE R15, `(.L_x_969) ;  /* 0x000000000f087348 */ /* 0x000fea0003c00000 */
[----:B------:R0:W1:Y:S02]  /*18860*/  SHFL.IDX P6, R14, R13, R12, R11 ;  /* 0x0000000c0d0e7389 */ /* 0x00006400000c000b */
[----:B01----:R-:W-:Y:S01]  /*18870*/  ENDCOLLECTIVE ;  /* 0x000000000000791b */ /* 0x003fe20003800000 */
.L_x_969:
[----:B------:R-:W-:Y:S05]  /*18880*/  BSYNC B1 ;  /* 0x0000000000017941 */ /* 0x000fea0003800000 */
.L_x_968:
[----:B------:R-:W-:Y:S05]  /*18890*/  BRA `(.L_x_970) ;  /* 0xffffff7c00f87947 */ /* 0x000fea000383ffff */
.L_x_782:
[----:B------:R-:W-:Y:S01]  /*188a0*/  BSSY B1, `(.L_x_971) ;  /* 0x0000006000017945 */ /* 0x000fe20003800000 */
[----:B------:R-:W-:-:S07]  /*188b0*/  IMAD.MOV.U32 R15, RZ, RZ, -0x1 ;  /* 0xffffffffff0f7424 */ /* 0x000fce00078e00ff */
[----:B01----:R-:W-:Y:S05]  /*188c0*/  WARPSYNC.COLLECTIVE R15, `(.L_x_972) ;  /* 0x000000000f0c7348 */ /* 0x003fea0003c00000 */
[----:B------:R-:W-:Y:S02]  /*188d0*/  ELECT P6, UR62, PT ;  /* 0x00000000003e782f */ /* 0x000fe400038c0000 */
[----:B------:R-:W-:Y:S01]  /*188e0*/  MOV R14, UR62 ;  /* 0x0000003e000e7c02 */ /* 0x000fe20008000f00 */
[----:B01----:R-:W-:Y:S10]  /*188f0*/  ENDCOLLECTIVE ;  /* 0x000000000000791b */ /* 0x003ff40003800000 */
.L_x_972:
[----:B------:R-:W-:Y:S05]  /*18900*/  BSYNC B1 ;  /* 0x0000000000017941 */ /* 0x000fea0003800000 */
.L_x_971:
[----:B------:R-:W-:Y:S05]  /*18910*/  BRA `(.L_x_781) ;  /* 0xffffff7c00f07947 */ /* 0x000fea000383ffff */
.L_x_784:
[----:B-1----:R-:W2:Y:S02]  /*18920*/  LDL R5, [R1+0x4] ;  /* 0x0000040001057983 */ /* 0x002ea40000100800 */
[----:B--2---:R1:W2:Y:S02]  /*18930*/  SYNCS.PHASECHK.TRANS64.TRYWAIT P0, [R5+URZ+0x28c20], R4 ;  /* 0x028c2004050075a7 */ /* 0x0042a4000800017f */
[----:B--2---:R-:W-:Y:S05]  /*18940*/  @!P0 NANOSLEEP.SYNCS 0x989680 ;  /* 0x009896800000895d */ /* 0x004fea0003900000 */
[----:B------:R-:W2:Y:S02]  /*18950*/  @!P0 SYNCS.PHASECHK.TRANS64 P0, [R5+URZ+0x28c20], R4 ;  /* 0x028c2004050085a7 */ /* 0x000ea4000800007f */
[----:B--2---:R-:W-:Y:S05]  /*18960*/  @!P0 BRA `(.L_x_784) ;  /* 0xfffffffc00ec8947 */ /* 0x004fea000383ffff */
[----:B------:R-:W-:Y:S05]  /*18970*/  BRA `(.L_x_973) ;  /* 0xffffff8000007947 */ /* 0x000fea000383ffff */
.L_x_788:
[----:B-1----:R1:W2:Y:S02]  /*18980*/  SYNCS.PHASECHK.TRANS64.TRYWAIT P0, [R5+URZ+0x28ca0], R9 ;  /* 0x028ca009050075a7 */ /* 0x0022a4000800017f */
[----:B--2---:R-:W-:Y:S05]  /*18990*/  @!P0 NANOSLEEP.SYNCS 0x989680 ;  /* 0x009896800000895d */ /* 0x004fea0003900000 */
[----:B------:R-:W2:Y:S02]  /*189a0*/  @!P0 SYNCS.PHASECHK.TRANS64 P0, [R5+URZ+0x28ca0], R9 ;  /* 0x028ca009050085a7 */ /* 0x000ea4000800007f */
[----:B--2---:R-:W-:Y:S05]  /*189b0*/  @!P0 BRA `(.L_x_788) ;  /* 0xfffffffc00f08947 */ /* 0x004fea000383ffff */
[----:B------:R-:W-:Y:S05]  /*189c0*/  BRA `(.L_x_974) ;  /* 0xffffff8000287947 */ /* 0x000fea000383ffff */
.L_x_793:
[----:B--2---:R2:W3:Y:S02]  /*189d0*/  SYNCS.PHASECHK.TRANS64.TRYWAIT P0, [R5+URZ+0x28cc0], R9 ;  /* 0x028cc009050075a7 */ /* 0x0044e4000800017f */
[----:B---3--:R-:W-:Y:S05]  /*189e0*/  @!P0 NANOSLEEP.SYNCS 0x989680 ;  /* 0x009896800000895d */ /* 0x008fea0003900000 */
[----:B------:R-:W3:Y:S02]  /*189f0*/  @!P0 SYNCS.PHASECHK.TRANS64 P0, [R5+URZ+0x28cc0], R9 ;  /* 0x028cc009050085a7 */ /* 0x000ee4000800007f */
[----:B---3--:R-:W-:Y:S05]  /*18a00*/  @!P0 BRA `(.L_x_793) ;  /* 0xfffffffc00f08947 */ /* 0x008fea000383ffff */
[----:B------:R-:W-:Y:S05]  /*18a10*/  BRA `(.L_x_975) ;  /* 0xffffff8000ac7947 */ /* 0x000fea000383ffff */
.L_x_807:
[----:B-1----:R1:W2:Y:S02]  /*18a20*/  SYNCS.PHASECHK.TRANS64.TRYWAIT P1, [R5+URZ+0x28ca0], R6 ;  /* 0x028ca006050075a7 */ /* 0x0022a4000802017f */
[----:B--2---:R-:W-:Y:S05]  /*18a30*/  @!P1 NANOSLEEP.SYNCS 0x989680 ;  /* 0x009896800000995d */ /* 0x004fea0003900000 */
[----:B------:R-:W2:Y:S02]  /*18a40*/  @!P1 SYNCS.PHASECHK.TRANS64 P1, [R5+URZ+0x28ca0], R6 ;  /* 0x028ca006050095a7 */ /* 0x000ea4000802007f */
[----:B--2---:R-:W-:Y:S05]  /*18a50*/  @!P1 BRA `(.L_x_807) ;  /* 0xfffffffc00f09947 */ /* 0x004fea000383ffff */
[----:B------:R-:W-:Y:S05]  /*18a60*/  BRA `(.L_x_976) ;  /* 0xffffff8c00347947 */ /* 0x000fea000383ffff */
.L_x_812:
[----:B--2---:R2:W3:Y:S02]  /*18a70*/  SYNCS.PHASECHK.TRANS64.TRYWAIT P1, [R5+URZ+0x28cc0], R6 ;  /* 0x028cc006050075a7 */ /* 0x0044e4000802017f */
[----:B---3--:R-:W-:Y:S05]  /*18a80*/  @!P1 NANOSLEEP.SYNCS 0x989680 ;  /* 0x009896800000995d */ /* 0x008fea0003900000 */
[----:B------:R-:W3:Y:S02]  /*18a90*/  @!P1 SYNCS.PHASECHK.TRANS64 P1, [R5+URZ+0x28cc0], R6 ;  /* 0x028cc006050095a7 */ /* 0x000ee4000802007f */
[----:B---3--:R-:W-:Y:S05]  /*18aa0*/  @!P1 BRA `(.L_x_812) ;  /* 0xfffffffc00f09947 */ /* 0x008fea000383ffff */
[----:B------:R-:W-:Y:S05]  /*18ab0*/  BRA `(.L_x_977) ;  /* 0xffffff8c00b47947 */ /* 0x000fea000383ffff */
.L_x_832:
        /* <DEDUP_REMOVED lines=11> */
.L_x_979:
[----:B------:R-:W-:Y:S05]  /*18b70*/  BSYNC B0 ;  /* 0x0000000000007941 */ /* 0x000fea0003800000 */
.L_x_978:
[----:B------:R-:W-:Y:S05]  /*18b80*/  BRA `(.L_x_980) ;  /* 0xffffff9c00987947 */ /* 0x000fea000383ffff */
.L_x_834:
[----:B------:R-:W-:Y:S01]  /*18b90*/  BSSY B0, `(.L_x_981) ;  /* 0x0000006000007945 */ /* 0x000fe20003800000 */
[----:B------:R-:W-:-:S07]  /*18ba0*/  IMAD.MOV.U32 R15, RZ, RZ, -0x1 ;  /* 0xffffffffff0f7424 */ /* 0x000fce00078e00ff */
[----:B01----:R-:W-:Y:S05]  /*18bb0*/  WARPSYNC.COLLECTIVE R15, `(.L_x_982) ;  /* 0x000000000f0c7348 */ /* 0x003fea0003c00000 */
[----:B------:R-:W-:Y:S02]  /*18bc0*/  ELECT P6, UR62, PT ;  /* 0x00000000003e782f */ /* 0x000fe400038c0000 */
[----:B------:R-:W-:Y:S01]  /*18bd0*/  MOV R14, UR62 ;  /* 0x0000003e000e7c02 */ /* 0x000fe20008000f00 */
[----:B01----:R-:W-:Y:S10]  /*18be0*/  ENDCOLLECTIVE ;  /* 0x000000000000791b */ /* 0x003ff40003800000 */
.L_x_982:
[----:B------:R-:W-:Y:S05]  /*18bf0*/  BSYNC B0 ;  /* 0x0000000000007941 */ /* 0x000fea0003800000 */
.L_x_981:
[----:B------:R-:W-:Y:S05]  /*18c00*/  BRA `(.L_x_983) ;  /* 0xffffff9c00a47947 */ /* 0x000fea000383ffff */
.L_x_836:
[----:B-1----:R1:W2:Y:S02]  /*18c10*/  SYNCS.PHASECHK.TRANS64.TRYWAIT P0, [R0+URZ+0x28c40], R2 ;  /* 0x028c4002000075a7 */ /* 0x0022a4000800017f */
[----:B--2---:R-:W-:Y:S05]  /*18c20*/  @!P0 NANOSLEEP.SYNCS 0x989680 ;  /* 0x009896800000895d */ /* 0x004fea0003900000 */
[----:B------:R-:W2:Y:S02]  /*18c30*/  @!P0 SYNCS.PHASECHK.TRANS64 P0, [R0+URZ+0x28c40], R2 ;  /* 0x028c4002000085a7 */ /* 0x000ea4000800007f */
[----:B--2---:R-:W-:Y:S05]  /*18c40*/  @!P0 BRA `(.L_x_836) ;  /* 0xfffffffc00f08947 */ /* 0x004fea000383ffff */
[----:B------:R-:W-:Y:S05]  /*18c50*/  BRA `(.L_x_984) ;  /* 0xffffffa000107947 */ /* 0x000fea000383ffff */
.L_x_840:
        /* <DEDUP_REMOVED lines=12> */
.L_x_985:
[----:B------:R-:W-:Y:S01]  /*18d20*/  IMAD.MOV.U32 R13, RZ, RZ, R3 ;  /* 0x000000ffff0d7224 */ /* 0x000fe200078e0003 */
[----:B------:R-:W-:-:S07]  /*18d30*/  MOV R4, R14 ;  /* 0x0000000e00047202 */ /* 0x000fce0000000f00 */
[----:B------:R-:W-:Y:S05]  /*18d40*/  WARPSYNC.COLLECTIVE R15, `(.L_x_986) ;  /* 0x000000000f087348 */ /* 0x000fea0003c00000 */
[----:B------:R0:W1:Y:S02]  /*18d50*/  SHFL.IDX P6, R14, R13, R12, R11 ;  /* 0x0000000c0d0e7389 */ /* 0x00006400000c000b */
[----:B01----:R-:W-:Y:S01]  /*18d60*/  ENDCOLLECTIVE ;  /* 0x000000000000791b */ /* 0x003fe20003800000 */
.L_x_986:
[----:B------:R-:W-:Y:S02]  /*18d70*/  IMAD.MOV.U32 R13, RZ, RZ, R2 ;  /* 0x000000ffff0d7224 */ /* 0x000fe400078e0002 */
[----:B------:R-:W-:Y:S02]  /*18d80*/  IMAD.MOV.U32 R12, RZ, RZ, 0x1 ;  /* 0x00000001ff0c7424 */ /* 0x000fe400078e00ff */
[----:B------:R-:W-:-:S07]  /*18d90*/  IMAD.MOV.U32 R5, RZ, RZ, R14 ;  /* 0x000000ffff057224 */ /* 0x000fce00078e000e */
[----:B------:R-:W-:Y:S05]  /*18da0*/  WARPSYNC.COLLECTIVE R15, `(.L_x_987) ;  /* 0x000000000f087348 */ /* 0x000fea0003c00000 */
[----:B------:R0:W1:Y:S02]  /*18db0*/  SHFL.IDX P6, R14, R13, R12, R11 ;  /* 0x0000000c0d0e7389 */ /* 0x00006400000c000b */
[----:B01----:R-:W-:Y:S01]  /*18dc0*/  ENDCOLLECTIVE ;  /* 0x000000000000791b */ /* 0x003fe20003800000 */
.L_x_987:
        /* <DEDUP_REMOVED lines=10> */
.L_x_988:
        /* <DEDUP_REMOVED lines=11> */
.L_x_989:
        /* <DEDUP_REMOVED lines=10> */
.L_x_990:
        /* <DEDUP_REMOVED lines=12> */
.L_x_991:
        /* <DEDUP_REMOVED lines=10> */
[----:B0-----:R-:W-:-:S07]  /*19120*/  MOV R4, R14 ;  /* 0x0000000e00047202 */ /* 0x001fce0000000f00 */
[----:B------:R-:W-:Y:S05]  /*19130*/  WARPSYNC.COLLECTIVE R15, `(.L_x_992) ;  /* 0x000000000f087348 */ /* 0x000fea0003c00000 */
[----:B------:R0:W1:Y:S02]  /*19140*/  SHFL.IDX P6, R14, R13, R12, R11 ;  /* 0x0000000c0d0e7389 */ /* 0x00006400000c000b */
[----:B01----:R-:W-:Y:S01]  /*19150*/  ENDCOLLECTIVE ;  /* 0x000000000000791b */ /* 0x003fe20003800000 */
.L_x_992:
[----:B------:R-:W-:Y:S01]  /*19160*/  IMAD.MOV.U32 R3, RZ, RZ, R14 ;  /* 0x000000ffff037224 */ /* 0x000fe200078e000e */
[----:B------:R-:W-:Y:S06]  /*19170*/  BRA `(.L_x_993) ;  /* 0xffffffa4007c7947 */ /* 0x000fec000383ffff */
.L_x_843:
[----:B0-----:R-:W2:Y:S02]  /*19180*/  LDL R2, [R1+0x4] ;  /* 0x0000040001027983 */ /* 0x001ea40000100800 */
[----:B--2---:R0:W1:Y:S02]  /*19190*/  SYNCS.PHASECHK.TRANS64.TRYWAIT P0, [R2+URZ+0x28c20], R0 ;  /* 0x028c2000020075a7 */ /* 0x004064000800017f */
[----:B-1----:R-:W-:Y:S05]  /*191a0*/  @!P0 NANOSLEEP.SYNCS 0x989680 ;  /* 0x009896800000895d */ /* 0x002fea0003900000 */
[----:B------:R-:W1:Y:S02]  /*191b0*/  @!P0 SYNCS.PHASECHK.TRANS64 P0, [R2+URZ+0x28c20], R0 ;  /* 0x028c2000020085a7 */ /* 0x000e64000800007f */
[----:B-1----:R-:W-:Y:S05]  /*191c0*/  @!P0 BRA `(.L_x_843) ;  /* 0xfffffffc00ec8947 */ /* 0x002fea000383ffff */
[----:B------:R-:W-:Y:S05]  /*191d0*/  BRA `(.L_x_994) ;  /* 0xffffffa400dc7947 */ /* 0x000fea000383ffff */
.L_x_847:
[----:B0-----:R0:W1:Y:S02]  /*191e0*/  SYNCS.PHASECHK.TRANS64.TRYWAIT P0, [R3+URZ+0x28c60], R0 ;  /* 0x028c6000030075a7 */ /* 0x001064000800017f */
[----:B-1----:R-:W-:Y:S05]  /*191f0*/  @!P0 NANOSLEEP.SYNCS 0x989680 ;  /* 0x009896800000895d */ /* 0x002fea0003900000 */
[----:B------:R-:W1:Y:S02]  /*19200*/  @!P0 SYNCS.PHASECHK.TRANS64 P0, [R3+URZ+0x28c60], R0 ;  /* 0x028c6000030085a7 */ /* 0x000e64000800007f */
[----:B-1----:R-:W-:Y:S05]  /*19210*/  @!P0 BRA `(.L_x_847) ;  /* 0xfffffffc00f08947 */ /* 0x002fea000383ffff */
[----:B------:R-:W-:Y:S05]  /*19220*/  BRA `(.L_x_995) ;  /* 0xffffffa8000c7947 */ /* 0x000fea000383ffff */
.L_x_866:
[----:B-1----:R1:W2:Y:S02]  /*19230*/  SYNCS.PHASECHK.TRANS64.TRYWAIT P0, [R3+URZ+0x28c40], R2 ;  /* 0x028c4002030075a7 */ /* 0x0022a4000800017f */
[----:B--2---:R-:W-:Y:S05]  /*19240*/  @!P0 NANOSLEEP.SYNCS 0x989680 ;  /* 0x009896800000895d */ /* 0x004fea0003900000 */
[----:B------:R-:W2:Y:S02]  /*19250*/  @!P0 SYNCS.PHASECHK.TRANS64 P0, [R3+URZ+0x28c40], R2 ;  /* 0x028c4002030085a7 */ /* 0x000ea4000800007f */
[----:B--2---:R-:W-:Y:S05]  /*19260*/  @!P0 BRA `(.L_x_866) ;  /* 0xfffffffc00f08947 */ /* 0x004fea000383ffff */
[----:B------:R-:W-:Y:S05]  /*19270*/  BRA `(.L_x_996) ;  /* 0xffffffb4003c7947 */ /* 0x000fea000383ffff */
.L_x_871:
[----:B0-----:R0:W2:Y:S02]  /*19280*/  SYNCS.PHASECHK.TRANS64.TRYWAIT P0, [R3+URZ+0x28c60], R2 ;  /* 0x028c6002030075a7 */ /* 0x0010a4000800017f */
[----:B--2---:R-:W-:Y:S05]  /*19290*/  @!P0 NANOSLEEP.SYNCS 0x989680 ;  /* 0x009896800000895d */ /* 0x004fea0003900000 */
[----:B------:R-:W2:Y:S02]  /*192a0*/  @!P0 SYNCS.PHASECHK.TRANS64 P0, [R3+URZ+0x28c60], R2 ;  /* 0x028c6002030085a7 */ /* 0x000ea4000800007f */
[----:B--2---:R-:W-:Y:S05]  /*192b0*/  @!P0 BRA `(.L_x_871) ;  /* 0xfffffffc00f08947 */ /* 0x004fea000383ffff */
[----:B------:R-:W-:Y:S05]  /*192c0*/  BRA `(.L_x_997) ;  /* 0xffffffb400c47947 */ /* 0x000fea000383ffff */
.L_x_886:
[----:B0-----:R0:W1:Y:S02]  /*192d0*/  SYNCS.PHASECHK.TRANS64.TRYWAIT P0, [R4+URZ+0x28c40], R2 ;  /* 0x028c4002040075a7 */ /* 0x001064000800017f */
[----:B-1----:R-:W-:Y:S05]  /*192e0*/  @!P0 NANOSLEEP.SYNCS 0x989680 ;  /* 0x009896800000895d */ /* 0x002fea0003900000 */
[----:B------:R-:W1:Y:S02]  /*192f0*/  @!P0 SYNCS.PHASECHK.TRANS64 P0, [R4+URZ+0x28c40], R2 ;  /* 0x028c4002040085a7 */ /* 0x000e64000800007f */
[----:B-1----:R-:W-:Y:S05]  /*19300*/  @!P0 BRA `(.L_x_886) ;  /* 0xfffffffc00f08947 */ /* 0x002fea000383ffff */
[----:B------:R-:W-:Y:S05]  /*19310*/  BRA `(.L_x_998) ;  /* 0xffffffc000d47947 */ /* 0x000fea000383ffff */
.L_x_891:
[----:B-1----:R1:W2:Y:S02]  /*19320*/  SYNCS.PHASECHK.TRANS64.TRYWAIT P0, [R4+URZ+0x28c60], R2 ;  /* 0x028c6002040075a7 */ /* 0x0022a4000800017f */
[----:B--2---:R-:W-:Y:S05]  /*19330*/  @!P0 NANOSLEEP.SYNCS 0x989680 ;  /* 0x009896800000895d */ /* 0x004fea0003900000 */
[----:B------:R-:W2:Y:S02]  /*19340*/  @!P0 SYNCS.PHASECHK.TRANS64 P0, [R4+URZ+0x28c60], R2 ;  /* 0x028c6002040085a7 */ /* 0x000ea4000800007f */
[----:B--2---:R-:W-:Y:S05]  /*19350*/  @!P0 BRA `(.L_x_891) ;  /* 0xfffffffc00f08947 */ /* 0x004fea000383ffff */
[----:B------:R-:W-:Y:S05]  /*19360*/  BRA `(.L_x_999) ;  /* 0xffffffc400587947 */ /* 0x000fea000383ffff */
.L_x_906:
[----:B-1----:R1:W2:Y:S02]  /*19370*/  SYNCS.PHASECHK.TRANS64.TRYWAIT P0, [R4+URZ+0x28c40], R2 ;  /* 0x028c4002040075a7 */ /* 0x0022a4000800017f */
[----:B--2---:R-:W-:Y:S05]  /*19380*/  @!P0 NANOSLEEP.SYNCS 0x989680 ;  /* 0x009896800000895d */ /* 0x004fea0003900000 */
[----:B------:R-:W2:Y:S02]  /*19390*/  @!P0 SYNCS.PHASECHK.TRANS64 P0, [R4+URZ+0x28c40], R2 ;  /* 0x028c4002040085a7 */ /* 0x000ea4000800007f */
[----:B--2---:R-:W-:Y:S05]  /*193a0*/  @!P0 BRA `(.L_x_906) ;  /* 0xfffffffc00f08947 */ /* 0x004fea000383ffff */
[----:B------:R-:W-:Y:S05]  /*193b0*/  BRA `(.L_x_1000) ;  /* 0xffffffd000447947 */ /* 0x000fea000383ffff */
.L_x_911:
[----:B0-----:R0:W2:Y:S02]  /*193c0*/  SYNCS.PHASECHK.TRANS64.TRYWAIT P0, [R4+URZ+0x28c60], R2 ;  /* 0x028c6002040075a7 */ /* 0x0010a4000800017f */
[----:B--2---:R-:W-:Y:S05]  /*193d0*/  @!P0 NANOSLEEP.SYNCS 0x989680 ;  /* 0x009896800000895d */ /* 0x004fea0003900000 */
[----:B------:R-:W2:Y:S02]  /*193e0*/  @!P0 SYNCS.PHASECHK.TRANS64 P0, [R4+URZ+0x28c60], R2 ;  /* 0x028c6002040085a7 */ /* 0x000ea4000800007f */
[----:B--2---:R-:W-:Y:S05]  /*193f0*/  @!P0 BRA `(.L_x_911) ;  /* 0xfffffffc00f08947 */ /* 0x004fea000383ffff */
[----:B------:R-:W-:Y:S05]  /*19400*/  BRA `(.L_x_1001) ;  /* 0xffffffd000cc7947 */ /* 0x000fea000383ffff */
.L_x_927:
[----:B------:R-:W-:Y:S01]  /*19410*/  BSSY B0, `(.L_x_1002) ;  /* 0x0000008000007945 */ /* 0x000fe20003800000 */
[----:B------:R-:W-:Y:S02]  /*19420*/  IMAD.MOV.U32 R13, RZ, RZ, R16 ;  /* 0x000000ffff0d7224 */ /* 0x000fe400078e0010 */
[----:B------:R-:W-:Y:S02]  /*19430*/  IMAD.MOV.U32 R12, RZ, RZ, RZ ;  /* 0x000000ffff0c7224 */ /* 0x000fe400078e00ff */
[----:B------:R-:W-:Y:S02]  /*19440*/  IMAD.MOV.U32 R11, RZ, RZ, 0x1f ;  /* 0x0000001fff0b7424 */ /* 0x000fe400078e00ff */
[----:B------:R-:W-:-:S07]  /*19450*/  IMAD.MOV.U32 R15, RZ, RZ, -0x1 ;  /* 0xffffffffff0f7424 */ /* 0x000fce00078e00ff */
[----:B-1---5:R-:W-:Y:S05]  /*19460*/  WARPSYNC.COLLECTIVE R15, `(.L_x_1003) ;  /* 0x000000000f087348 */ /* 0x022fea0003c00000 */
[----:B------:R0:W2:Y:S02]  /*19470*/  SHFL.IDX P6, R14, R13, R12, R11 ;  /* 0x0000000c0d0e7389 */ /* 0x0000a400000c000b */
[----:B012--5:R-:W-:Y:S01]  /*19480*/  ENDCOLLECTIVE ;  /* 0x000000000000791b */ /* 0x027fe20003800000 */
.L_x_1003:
[----:B------:R-:W-:Y:S05]  /*19490*/  BSYNC B0 ;  /* 0x0000000000007941 */ /* 0x000fea0003800000 */
.L_x_1002:
        /* <DEDUP_REMOVED lines=9> */
.L_x_1004:
        /* <DEDUP_REMOVED lines=18> */
.L_x_1005:
[----:B------:R-:W-:Y:S01]  /*19650*/  MOV R12, 0x2 ;  /* 0x00000002000c7802 */ /* 0x000fe20000000f00 */
[----:B------:R-:W-:-:S05]  /*19660*/  IMAD.MOV.U32 R3, RZ, RZ, R14 ;  /* 0x000000ffff037224 */ /* 0x000fca00078e000e */
[----:B------:R-:W-:-:S05]  /*19670*/  SEL R5, R3, RZ, P1 ;  /* 0x000000ff03057207 */ /* 0x000fca0000800000 */
[----:B------:R-:W-:-:S04]  /*19680*/  IMAD.IADD R3, R2, 0x1, R5 ;  /* 0x0000000102037824 */ /* 0x000fc800078e0205 */
[----:B------:R-:W-:-:S07]  /*19690*/  IMAD.MOV.U32 R13, RZ, RZ, R3 ;  /* 0x000000ffff0d7224 */ /* 0x000fce00078e0003 */
[----:B------:R-:W-:Y:S05]  /*196a0*/  WARPSYNC.COLLECTIVE R15, `(.L_x_1006) ;  /* 0x000000000f087348 */ /* 0x000fea0003c00000 */
[----:B------:R0:W1:Y:S02]  /*196b0*/  SHFL.UP P6, R14, R13, R12, R11 ;  /* 0x0400000c0d0e7389 */ /* 0x00006400000c000b */
[----:B01----:R-:W-:Y:S01]  /*196c0*/  ENDCOLLECTIVE ;  /* 0x000000000000791b */ /* 0x003fe20003800000 */
.L_x_1006:
[----:B------:R-:W-:Y:S02]  /*196d0*/  IMAD.MOV.U32 R12, RZ, RZ, 0x4 ;  /* 0x00000004ff0c7424 */ /* 0x000fe400078e00ff */
[----:B------:R-:W-:-:S05]  /*196e0*/  IMAD.MOV.U32 R5, RZ, RZ, R14 ;  /* 0x000000ffff057224 */ /* 0x000fca00078e000e */
[----:B------:R-:W-:-:S05]  /*196f0*/  SEL R5, R5, RZ, P2 ;  /* 0x000000ff05057207 */ /* 0x000fca0001000000 */
[----:B------:R-:W-:-:S04]  /*19700*/  IMAD.IADD R3, R3, 0x1, R5 ;  /* 0x0000000103037824 */ /* 0x000fc800078e0205 */
[----:B------:R-:W-:-:S07]  /*19710*/  IMAD.MOV.U32 R13, RZ, RZ, R3 ;  /* 0x000000ffff0d7224 */ /* 0x000fce00078e0003 */
[----:B------:R-:W-:Y:S05]  /*19720*/  WARPSYNC.COLLECTIVE R15, `(.L_x_1007) ;  /* 0x000000000f087348 */ /* 0x000fea0003c00000 */
[----:B------:R0:W1:Y:S02]  /*19730*/  SHFL.UP P6, R14, R13, R12, R11 ;  /* 0x0400000c0d0e7389 */ /* 0x00006400000c000b */
[----:B01----:R-:W-:Y:S01]  /*19740*/  ENDCOLLECTIVE ;  /* 0x000000000000791b */ /* 0x003fe20003800000 */
.L_x_1007:
        /* <DEDUP_REMOVED lines=8> */
.L_x_1008:
        /* <DEDUP_REMOVED lines=8> */
.L_x_1009:
[----:B------:R-:W-:Y:S02]  /*19850*/  IMAD.MOV.U32 R12, RZ, RZ, 0x1f ;  /* 0x0000001fff0c7424 */ /* 0x000fe400078e00ff */
[----:B------:R-:W-:Y:S02]  /*19860*/  IMAD.MOV.U32 R11, RZ, RZ, 0x1f ;  /* 0x0000001fff0b7424 */ /* 0x000fe400078e00ff */
[----:B------:R-:W-:-:S05]  /*19870*/  IMAD.MOV.U32 R5, RZ, RZ, R14 ;  /* 0x000000ffff057224 */ /* 0x000fca00078e000e */
[----:B------:R-:W-:-:S05]  /*19880*/  SEL R5, R5, RZ, P5 ;  /* 0x000000ff05057207 */ /* 0x000fca0002800000 */
[----:B------:R-:W-:-:S04]  /*19890*/  IMAD.IADD R3, R3, 0x1, R5 ;  /* 0x0000000103037824 */ /* 0x000fc800078e0205 */
[----:B------:R-:W-:-:S07]  /*198a0*/  IMAD.MOV.U32 R13, RZ, RZ, R3 ;  /* 0x000000ffff0d7224 */ /* 0x000fce00078e0003 */
[----:B------:R-:W-:Y:S05]  /*198b0*/  WARPSYNC.COLLECTIVE R15, `(.L_x_1010) ;  /* 0x000000000f087348 */ /* 0x000fea0003c00000 */
[----:B------:R0:W1:Y:S02]  /*198c0*/  SHFL.IDX P6, R14, R13, R12, R11 ;  /* 0x0000000c0d0e7389 */ /* 0x00006400000c000b */
[----:B01----:R-:W-:Y:S01]  /*198d0*/  ENDCOLLECTIVE ;  /* 0x000000000000791b */ /* 0x003fe20003800000 */
.L_x_1010:
[----:B------:R-:W-:Y:S01]  /*198e0*/  IMAD.MOV.U32 R6, RZ, RZ, R14 ;  /* 0x000000ffff067224 */ /* 0x000fe200078e000e */
[----:B------:R-:W-:Y:S06]  /*198f0*/  BRA `(.L_x_1011) ;  /* 0xffffffdc00247947 */ /* 0x000fec000383ffff */
.L_x_932:
[----:B------:R-:W-:Y:S01]  /*19900*/  BSSY B0, `(.L_x_1012) ;  /* 0x0000008000007945 */ /* 0x000fe20003800000 */
[----:B-----5:R-:W-:Y:S01]  /*19910*/  IMAD.MOV.U32 R13, RZ, RZ, R2 ;  /* 0x000000ffff0d7224 */ /* 0x020fe200078e0002 */
[----:B------:R-:W-:Y:S01]  /*19920*/  MOV R11, RZ ;  /* 0x000000ff000b7202 */ /* 0x000fe20000000f00 */
[----:B------:R-:W-:Y:S02]  /*19930*/  IMAD.MOV.U32 R12, RZ, RZ, 0x1 ;  /* 0x00000001ff0c7424 */ /* 0x000fe400078e00ff */
[----:B------:R-:W-:-:S07]  /*19940*/  IMAD.MOV.U32 R15, RZ, RZ, -0x1 ;  /* 0xffffffffff0f7424 */ /* 0x000fce00078e00ff */
[----:B0-----:R-:W-:Y:S05]  /*19950*/  WARPSYNC.COLLECTIVE R15, `(.L_x_1013) ;  /* 0x000000000f087348 */ /* 0x001fea0003c00000 */
[----:B------:R1:W2:Y:S02]  /*19960*/  SHFL.UP P6, R14, R13, R12, R11 ;  /* 0x0400000c0d0e7389 */ /* 0x0002a400000c000b */
[----:B012---:R-:W-:Y:S01]  /*19970*/  ENDCOLLECTIVE ;  /* 0x000000000000791b */ /* 0x007fe20003800000 */
.L_x_1013:
[----:B------:R-:W-:Y:S05]  /*19980*/  BSYNC B0 ;  /* 0x0000000000007941 */ /* 0x000fea0003800000 */
.L_x_1012:
        /* <DEDUP_REMOVED lines=9> */
.L_x_1014:
        /* <DEDUP_REMOVED lines=8> */
.L_x_1015:
        /* <DEDUP_REMOVED lines=8> */
.L_x_1016:
        /* <DEDUP_REMOVED lines=8> */
.L_x_1017:
[----:B------:R-:W-:Y:S02]  /*19ba0*/  IMAD.MOV.U32 R12, RZ, RZ, 0x1f ;  /* 0x0000001fff0c7424 */ /* 0x000fe400078e00ff */
[----:B------:R-:W-:Y:S02]  /*19bb0*/  IMAD.MOV.U32 R11, RZ, RZ, 0x1f ;  /* 0x0000001fff0b7424 */ /* 0x000fe400078e00ff */
[----:B------:R-:W-:-:S05]  /*19bc0*/  IMAD.MOV.U32 R5, RZ, RZ, R14 ;  /* 0x000000ffff057224 */ /* 0x000fca00078e000e */
[----:B------:R-:W-:-:S05]  /*19bd0*/  SEL R5, R5, RZ, P5 ;  /* 0x000000ff05057207 */ /* 0x000fca0002800000 */
[----:B------:R-:W-:-:S05]  /*19be0*/  IMAD.IADD R3, R3, 0x1, R5 ;  /* 0x0000000103037824 */ /* 0x000fca00078e0205 */
[----:B------:R-:W-:-:S07]  /*19bf0*/  MOV R13, R3 ;  /* 0x00000003000d7202 */ /* 0x000fce0000000f00 */
[----:B------:R-:W-:Y:S05]  /*19c00*/  WARPSYNC.COLLECTIVE R15, `(.L_x_1018) ;  /* 0x000000000f087348 */ /* 0x000fea0003c00000 */
[----:B------:R0:W1:Y:S02]  /*19c10*/  SHFL.IDX P6, R14, R13, R12, R11 ;  /* 0x0000000c0d0e7389 */ /* 0x00006400000c000b */
[----:B01----:R-:W-:Y:S01]  /*19c20*/  ENDCOLLECTIVE ;  /* 0x000000000000791b */ /* 0x003fe20003800000 */
.L_x_1018:
[----:B------:R-:W-:Y:S01]  /*19c30*/  IMAD.MOV.U32 R6, RZ, RZ, R14 ;  /* 0x000000ffff067224 */ /* 0x000fe200078e000e */
[----:B------:R-:W-:Y:S06]  /*19c40*/  BRA `(.L_x_1019) ;  /* 0xffffffd800ec7947 */ /* 0x000fec000383ffff */
.L_x_934:
[----:B------:R-:W-:Y:S01]  /*19c50*/  BSSY B0, `(.L_x_1020) ;  /* 0x0000006000007945 */ /* 0x000fe20003800000 */
[----:B------:R-:W-:Y:S01]  /*19c60*/  PLOP3.LUT P6, PT, P6, PT, PT, 0x8, 0x0 ;  /* 0x000000000000781c */ /* 0x000fe200037ce170 */
[----:B------:R-:W-:-:S12]  /*19c70*/  IMAD.MOV.U32 R15, RZ, RZ, -0x1 ;  /* 0xffffffffff0f7424 */ /* 0x000fd800078e00ff */
[----:B0----5:R-:W-:Y:S05]  /*19c80*/  WARPSYNC.COLLECTIVE R15, `(.L_x_1021) ;  /* 0x000000000f087348 */ /* 0x021fea0003c00000 */
[----:B------:R-:W-:Y:S01]  /*19c90*/  VOTE.ANY R14, PT, P6 ;  /* 0x00000000000e7806 */ /* 0x000fe200030e0100 */
[----:B0----5:R-:W-:Y:S06]  /*19ca0*/  ENDCOLLECTIVE ;  /* 0x000000000000791b */ /* 0x021fec0003800000 */
.L_x_1021:
[----:B------:R-:W-:Y:S05]  /*19cb0*/  BSYNC B0 ;  /* 0x0000000000007941 */ /* 0x000fea0003800000 */
.L_x_1020:
        /* <DEDUP_REMOVED lines=9> */
.L_x_1022:
[----:B------:R-:W-:Y:S01]  /*19d50*/  IMAD.MOV.U32 R17, RZ, RZ, R14 ;  /* 0x000000ffff117224 */ /* 0x000fe200078e000e */
[----:B------:R-:W-:Y:S06]  /*19d60*/  BRA `(.L_x_1023) ;  /* 0xffffffd800dc7947 */ /* 0x000fec000383ffff */
.L_x_936:
[----:B------:R-:W-:Y:S01]  /*19d70*/  BSSY B0, `(.L_x_1024) ;  /* 0x0000007000007945 */ /* 0x000fe20003800000 */
[----:B------:R-:W-:Y:S02]  /*19d80*/  IMAD.MOV.U32 R13, RZ, RZ, R3 ;  /* 0x000000ffff0d7224 */ /* 0x000fe400078e0003 */
[----:B------:R-:W-:Y:S02]  /*19d90*/  IMAD.MOV.U32 R11, RZ, RZ, 0x1f ;  /* 0x0000001fff0b7424 */ /* 0x000fe400078e00ff */
[----:B------:R-:W-:-:S07]  /*19da0*/  IMAD.MOV.U32 R15, RZ, RZ, -0x1 ;  /* 0xffffffffff0f7424 */ /* 0x000fce00078e00ff */
[----:B0-2--5:R-:W-:Y:S05]  /*19db0*/  WARPSYNC.COLLECTIVE R15, `(.L_x_1025) ;  /* 0x000000000f087348 */ /* 0x025fea0003c00000 */
[----:B------:R1:W3:Y:S02]  /*19dc0*/  SHFL.IDX P6, R14, R13, R12, R11 ;  /* 0x0000000c0d0e7389 */ /* 0x0002e400000c000b */
[----:B0123-5:R-:W-:Y:S01]  /*19dd0*/  ENDCOLLECTIVE ;  /* 0x000000000000791b */ /* 0x02ffe20003800000 */
.L_x_1025:
[----:B------:R-:W-:Y:S05]  /*19de0*/  BSYNC B0 ;  /* 0x0000000000007941 */ /* 0x000fea0003800000 */
.L_x_1024:
[----:B------:R-:W-:Y:S01]  /*19df0*/  IMAD.MOV.U32 R2, RZ, RZ, R14 ;  /* 0x000000ffff027224 */ /* 0x000fe200078e000e */
[----:B------:R-:W-:Y:S06]  /*19e00*/  BRA `(.L_x_935) ;  /* 0xffffffd800d07947 */ /* 0x000fec000383ffff */
.L_x_940:
[----:B0-----:R0:W1:Y:S02]  /*19e10*/  SYNCS.PHASECHK.TRANS64.TRYWAIT P0, [R0+URZ+0x28c20], R3 ;  /* 0x028c2003000075a7 */ /* 0x001064000800017f */
[----:B-1----:R-:W-:Y:S05]  /*19e20*/  @!P0 NANOSLEEP.SYNCS 0x989680 ;  /* 0x009896800000895d */ /* 0x002fea0003900000 */
[----:B------:R-:W1:Y:S02]  /*19e30*/  @!P0 SYNCS.PHASECHK.TRANS64 P0, [R0+URZ+0x28c20], R3 ;  /* 0x028c2003000085a7 */ /* 0x000e64000800007f */
[----:B-1----:R-:W-:Y:S05]  /*19e40*/  @!P0 BRA `(.L_x_940) ;  /* 0xfffffffc00f08947 */ /* 0x002fea000383ffff */
[----:B------:R-:W-:Y:S05]  /*19e50*/  BRA `(.L_x_1026) ;  /* 0xffffffdc00c47947 */ /* 0x000fea000383ffff */
.L_x_941:
        /* <DEDUP_REMOVED lines=8> */
[----:B0----5:R-:W-:Y:S05]  /*19ee0*/  WARPSYNC.COLLECTIVE R15, `(.L_x_1028) ;  /* 0x000000000f087348 */ /* 0x021fea0003c00000 */
[----:B------:R1:W2:Y:S02]  /*19ef0*/  SHFL.IDX P6, R14, R13, R12, R11 ;  /* 0x0000000c0d0e7389 */ /* 0x0002a400000c000b */
[----:B012--5:R-:W-:Y:S01]  /*19f00*/  ENDCOLLECTIVE ;  /* 0x000000000000791b */ /* 0x027fe20003800000 */
.L_x_1028:
[----:B------:R-:W-:Y:S05]  /*19f10*/  BSYNC B0 ;  /* 0x0000000000007941 */ /* 0x000fea0003800000 */
.L_x_1027:
[----:B------:R-:W-:Y:S05]  /*19f20*/  BRA `(.L_x_1029) ;  /* 0xffffffdc00ac7947 */ /* 0x000fea000383ffff */
.L_x_942:
[----:B------:R-:W-:Y:S01]  /*19f30*/  BSSY B0, `(.L_x_1030) ;  /* 0x0000006000007945 */ /* 0x000fe20003800000 */
[----:B------:R-:W-:-:S07]  /*19f40*/  IMAD.MOV.U32 R15, RZ, RZ, -0x1 ;  /* 0xffffffffff0f7424 */ /* 0x000fce00078e00ff */
[----:B01---5:R-:W-:Y:S05]  /*19f50*/  WARPSYNC.COLLECTIVE R15, `(.L_x_1031) ;  /* 0x000000000f0c7348 */ /* 0x023fea0003c00000 */
[----:B------:R-:W-:Y:S02]  /*19f60*/  ELECT P6, UR62, PT ;  /* 0x00000000003e782f */ /* 0x000fe400038c0000 */
[----:B------:R-:W-:Y:S01]  /*19f70*/  MOV R14, UR62 ;  /* 0x0000003e000e7c02 */ /* 0x000fe20008000f00 */
[----:B01---5:R-:W-:Y:S10]  /*19f80*/  ENDCOLLECTIVE ;  /* 0x000000000000791b */ /* 0x023ff40003800000 */
.L_x_1031:
[----:B------:R-:W-:Y:S05]  /*19f90*/  BSYNC B0 ;  /* 0x0000000000007941 */ /* 0x000fea0003800000 */
.L_x_1030:
[----:B------:R-:W-:Y:S05]  /*19fa0*/  BRA `(.L_x_1032) ;  /* 0xffffffdc00a07947 */ /* 0x000fea000383ffff */
.L_x_944:
[----:B0-----:R0:W1:Y:S02]  /*19fb0*/  SYNCS.PHASECHK.TRANS64.TRYWAIT P0, [R6+URZ], R5 ;  /* 0x00000005060075a7 */ /* 0x001064000800017f */
[----:B-1----:R-:W-:Y:S05]  /*19fc0*/  @!P0 NANOSLEEP.SYNCS 0x989680 ;  /* 0x009896800000895d */ /* 0x002fea0003900000 */
[----:B------:R-:W1:Y:S02]  /*19fd0*/  @!P0 SYNCS.PHASECHK.TRANS64 P0, [R6+URZ], R5 ;  /* 0x00000005060085a7 */ /* 0x000e64000800007f */
[----:B-1----:R-:W-:Y:S05]  /*19fe0*/  @!P0 BRA `(.L_x_944) ;  /* 0xfffffffc00f08947 */ /* 0x002fea000383ffff */
[----:B------:R-:W-:Y:S05]  /*19ff0*/  BRA `(.L_x_1033) ;  /* 0xffffffdc00dc7947 */ /* 0x000fea000383ffff */
.L_x_945:
[----:B-1----:R1:W2:Y:S02]  /*1a000*/  SYNCS.PHASECHK.TRANS64.TRYWAIT P0, [R7+URZ], R2 ;  /* 0x00000002070075a7 */ /* 0x0022a4000800017f */
[----:B--2---:R-:W-:Y:S05]  /*1a010*/  @!P0 NANOSLEEP.SYNCS 0x989680 ;  /* 0x009896800000895d */ /* 0x004fea0003900000 */
[----:B------:R-:W2:Y:S02]  /*1a020*/  @!P0 SYNCS.PHASECHK.TRANS64 P0, [R7+URZ], R2 ;  /* 0x00000002070085a7 */ /* 0x000ea4000800007f */
[----:B--2---:R-:W-:Y:S05]  /*1a030*/  @!P0 BRA `(.L_x_945) ;  /* 0xfffffffc00f08947 */ /* 0x004fea000383ffff */
[----:B------:R-:W-:Y:S05]  /*1a040*/  BRA `(.L_x_1034) ;  /* 0xffffffdc00d07947 */ /* 0x000fea000383ffff */
.L_x_947:
[----:B--2---:R2:W3:Y:S02]  /*1a050*/  SYNCS.PHASECHK.TRANS64.TRYWAIT P0, [R4+URZ], R5 ;  /* 0x00000005040075a7 */ /* 0x0044e4000800017f */
[----:B---3--:R-:W-:Y:S05]  /*1a060*/  @!P0 NANOSLEEP.SYNCS 0x989680 ;  /* 0x009896800000895d */ /* 0x008fea0003900000 */
[----:B------:R-:W3:Y:S02]  /*1a070*/  @!P0 SYNCS.PHASECHK.TRANS64 P0, [R4+URZ], R5 ;  /* 0x00000005040085a7 */ /* 0x000ee4000800007f */
[----:B---3--:R-:W-:Y:S05]  /*1a080*/  @!P0 BRA `(.L_x_947) ;  /* 0xfffffffc00f08947 */ /* 0x008fea000383ffff */
[----:B------:R-:W-:Y:S05]  /*1a090*/  BRA `(.L_x_1035) ;  /* 0xffffffdc00d87947 */ /* 0x000fea000383ffff */
.L_x_1036:
        /* <DEDUP_REMOVED lines=14> */
.L_x_6022:


//--------------------- .text._ZN7cutlass13device_kernelIN5flash11enable_sm90INS1_16FlashAttnFwdSm90INS1_25CollectiveMainloopFwdSm90ILi2EN4cute5tupleIJNS5_1CILi1EEES8_S8_EEENS6_IJNS7_ILi64EEESA_SA_EEELi512ENS_6half_tEfNS_4arch4Sm90ELb0ELb0ELb1ELb1ELb0ELb0ELb1ELb0ELb0ELb1ELb0ELb0EEENS1_21CollectiveEpilogueFwdINS6_IJSA_NS7_ILi512EEESA_EEES9_SC_SE_Li256ELb1ELb1ELb0ELb0EEENS1_36VarlenDynamicPersistentTileSchedulerILi64ELi64ELi256ELi128ELb0ELb1ELb1ELb0ELb1ELb1EEEEEEEEEvNT_6ParamsE --------------------------
	.section	.text._ZN7cutlass13device_kernelIN5flash11enable_sm90INS1_16FlashAttnFwdSm90INS1_25CollectiveMainloopFwdSm90ILi2EN4cute5tupleIJNS5_1CILi1EEES8_S8_EEENS6_IJNS7_ILi64EEESA_SA_EEELi512ENS_6half_tEfNS_4arch4Sm90ELb0ELb0ELb1ELb1ELb0ELb0ELb1ELb0ELb0ELb1ELb0ELb0EEENS1_21CollectiveEpilogueFwdINS6_IJSA_NS7_ILi512EEESA_EEES9_SC_SE_Li256ELb1ELb1ELb0ELb0EEENS1_36VarlenDynamicPersistentTileSchedulerILi64ELi64ELi256ELi128ELb0ELb1ELb1ELb0ELb1ELb1EEEEEEEEEvNT_6ParamsE,"ax",@progbits
	.align	128
.text._ZN7cutlass13device_kernelIN5flash11enable_sm90INS1_16FlashAttnFwdSm90INS1_25CollectiveMainloopFwdSm90ILi2EN4cute5tupleIJNS5_1CILi1EEES8_S8_EEENS6_IJNS7_ILi64EEESA_SA_EEELi512ENS_6half_tEfNS_4arch4Sm90ELb0ELb0ELb1ELb1ELb0ELb0ELb1ELb0ELb0ELb1ELb0ELb0EEENS1_21CollectiveEpilogueFwdINS6_IJSA_NS7_ILi512EEESA_EEES9_SC_SE_Li256ELb1ELb1ELb0ELb0EEENS1_36VarlenDynamicPersistentTileSchedulerILi64ELi64ELi256ELi128ELb0ELb1ELb1ELb0ELb1ELb1EEEEEEEEEvNT_6ParamsE:
        .type           _ZN7cutlass13device_kernelIN5flash11enable_sm90INS1_16FlashAttnFwdSm90INS1_25CollectiveMainloopFwdSm90ILi2EN4cute5tupleIJNS5_1CILi1EEES8_S8_EEENS6_IJNS7_ILi64EEESA_SA_EEELi512ENS_6half_tEfNS_4arch4Sm90ELb0ELb0ELb1ELb1ELb0ELb0ELb1ELb0ELb0ELb1ELb0ELb0EEENS1_21CollectiveEpilogueFwdINS6_IJSA_NS7_ILi512EEESA_EEES9_SC_SE_Li256ELb1ELb1ELb0ELb0EEENS1_36VarlenDynamicPersistentTileSchedulerILi64ELi64ELi256ELi128ELb0ELb1ELb1ELb0ELb1ELb1EEEEEEEEEvNT_6ParamsE,@function
        .size           _ZN7cutlass13device_kernelIN5flash11enable_sm90INS1_16FlashAttnFwdSm90INS1_25CollectiveMainloopFwdSm90ILi2EN4cute5tupleIJNS5_1CILi1EEES8_S8_EEENS6_IJNS7_ILi64EEESA_SA_EEELi512ENS_6half_tEfNS_4arch4Sm90ELb0ELb0ELb1ELb1ELb0ELb0ELb1ELb0ELb0ELb1ELb0ELb0EEENS1_21CollectiveEpilogueFwdINS6_IJSA_NS7_ILi512EEESA_EEES9_SC_SE_Li256ELb1ELb1ELb0ELb0EEENS1_36VarlenDynamicPersistentTileSchedulerILi64ELi64ELi256ELi128ELb0ELb1ELb1ELb0ELb1ELb1EEEEEEEEEvNT_6ParamsE,(.L_x_6023 - _ZN7cutlass13device_kernelIN5flash11enable_sm90INS1_16FlashAttnFwdSm90INS1_25CollectiveMainloopFwdSm90ILi2EN4cute5tupleIJNS5_1CILi1EEES8_S8_EEENS6_IJNS7_ILi64EEESA_SA_EEELi512ENS_6half_tEfNS_4arch4Sm90ELb0ELb0ELb1ELb1ELb0ELb0ELb1ELb0ELb0ELb1ELb0ELb0EEENS1_21CollectiveEpilogueFwdINS6_IJSA_NS7_ILi512EEESA_EEES9_SC_SE_Li256ELb1ELb1ELb0ELb0EEENS1_36VarlenDynamicPersistentTileSchedulerILi64ELi64ELi256ELi128ELb0ELb1ELb1ELb0ELb1ELb1EEEEEEEEEvNT_6ParamsE)
        .other          _ZN7cutlass13device_kernelIN5flash11enable_sm90INS1_16FlashAttnFwdSm90INS1_25CollectiveMainloopFwdSm90ILi2EN4cute5tupleIJNS5_1CILi1EEES8_S8_EEENS6_IJNS7_ILi64EEESA_SA_EEELi512ENS_6half_tEfNS_4arch4Sm90ELb0ELb0ELb1ELb1ELb0ELb0ELb1ELb0ELb0ELb1ELb0ELb0EEENS1_21CollectiveEpilogueFwdINS6_IJSA_NS7_ILi512EEESA_EEES9_SC_SE_Li256ELb1ELb1ELb0ELb0EEENS1_36VarlenDynamicPersistentTileSchedulerILi64ELi64ELi256ELi128ELb0ELb1ELb1ELb0ELb1ELb1EEEEEEEEEvNT_6ParamsE,@"STO_CUDA_ENTRY STV_DEFAULT"
_ZN7cutlass13device_kernelIN5flash11enable_sm90INS1_16FlashAttnFwdSm90INS1_25CollectiveMainloopFwdSm90ILi2EN4cute5tupleIJNS5_1CILi1EEES8_S8_EEENS6_IJNS7_ILi64EEESA_SA_EEELi512ENS_6half_tEfNS_4arch4Sm90ELb0ELb0ELb1ELb1ELb0ELb0ELb1ELb0ELb0ELb1ELb0ELb0EEENS1_21CollectiveEpilogueFwdINS6_IJSA_NS7_ILi512EEESA_EEES9_SC_SE_Li256ELb1ELb1ELb0ELb0EEENS1_36VarlenDynamicPersistentTileSchedulerILi64ELi64ELi256ELi128ELb0ELb1ELb1ELb0ELb1ELb1EEEEEEEEEvNT_6ParamsE:
        /* <DEDUP_REMOVED lines=17> */
.L_x_1038:
[----:B------:R-:W-:Y:S05]  /*0110*/  BSYNC B0 ;  /* 0x0000000000007941 */ /* 0x000fea0003800000 */
.L_x_1037:
        /* <DEDUP_REMOVED lines=39> */
.L_x_1039:
        /* <DEDUP_REMOVED lines=22> */
.L_x_1040:
        /* <DEDUP_REMOVED lines=18> */
.L_x_1041:
        /* <DEDUP_REMOVED lines=22> */
.L_x_1042:
        /* <DEDUP_REMOVED lines=22> */
.L_x_1043:
[----:B------:R-:W-:Y:S01]  /*08d0*/  ISETP.NE.AND P0, PT, R3, RZ, PT ;  /* 0x000000ff0300720c */ /* 0x000fe20003f05270 */
[----:B------:R-:W-:Y:S01]  /*08e0*/  NOP ;  /* 0x0000000000007918 */ /* 0x000fe20000000000 */
[----:B------:R-:W-:Y:S01]  /*08f0*/  ULDC.64 UR38, c[0x0][0x208] ;  /* 0x0000820000267ab9 */ /* 0x000fe20000000a00 */
[----:B01234-:R-:W-:Y:S10]  /*0900*/  BAR.SYNC.DEFER_BLOCKING 0x0 ;  /* 0x0000000000007b1d */ /* 0x01fff40000010000 */
[----:B------:R-:W-:Y:S05]  /*0910*/  @!P0 BRA `(.L_x_1044) ;  /* 0x000000b800848947 */ /* 0x000fea0003800000 */
.L_x_1045:
        /* <DEDUP_REMOVED lines=23> */
[----:B------:R-:W-:Y:S01]  /*0a90*/  IMAD.MOV.U32 R193, RZ, RZ, RZ ;  /* 0x000000ffffc17224 */ /* 0x000fe200078e00ff */
[----:B------:R-:W-:Y:S01]  /*0aa0*/  SHF.R.S32.HI R0, RZ, 0x1f, R199 ;  /* 0x0000001fff007819 */ /* 0x000fe200000114c7 */
[----:B------:R-:W-:-:S03]  /*0ab0*/  UMOV UR36, URZ ;  /* 0x0000003f00247c82 */ /* 0x000fc60008000000 */
[CC--:B------:R-:W-:Y:S02]  /*0ac0*/  LEA.HI R2, R0.reuse, R199.reuse, RZ, 0x4 ;  /* 0x000000c700027211 */ /* 0x0c0fe400078f20ff */
[CC--:B------:R-:W-:Y:S02]  /*0ad0*/  LEA.HI R5, R0.reuse, R199.reuse, RZ, 0x5 ;  /* 0x000000c700057211 */ /* 0x0c0fe400078f28ff */
[----:B------:R-:W-:Y:S02]  /*0ae0*/  SHF.R.S32.HI R3, RZ, 0x4, R2 ;  /* 0x00000004ff037819 */ /* 0x000fe40000011402 */
[----:B------:R-:W-:Y:S02]  /*0af0*/  LEA.HI R7, R0, R199, RZ, 0x2 ;  /* 0x000000c700077211 */ /* 0x000fe400078f10ff */
[----:B------:R-:W-:Y:S02]  /*0b00*/  LEA.HI R4, R2, R3, RZ, 0x1 ;  /* 0x0000000302047211 */ /* 0x000fe400078f08ff */
[----:B------:R-:W-:-:S02]  /*0b10*/  SHF.R.S32.HI R11, RZ, 0x5, R5 ;  /* 0x00000005ff0b7819 */ /* 0x000fc40000011405 */
[----:B------:R-:W-:Y:S02]  /*0b20*/  LOP3.LUT R4, R4, 0x1ffffffe, RZ, 0xc0, !PT ;  /* 0x1ffffffe04047812 */ /* 0x000fe400078ec0ff */
[----:B------:R-:W-:Y:S02]  /*0b30*/  SHF.R.S32.HI R6, RZ, 0x1f, R5 ;  /* 0x0000001fff067819 */ /* 0x000fe40000011405 */
        /* <DEDUP_REMOVED lines=37> */
[----:B------:R-:W-:-:S02]  /*0d90*/  LEA.HI R4, R4, R5, RZ, 0x3 ;  /* 0x0000000504047211 */ /* 0x000fc400078f18ff */
[----:B------:R-:W-:Y:S02]  /*0da0*/  LOP3.LUT R9, R2, 0x8, R9, 0xf8, !PT ;  /* 0x0000000802097812 */ /* 0x000fe400078ef809 */
[----:B------:R-:W-:Y:S02]  /*0db0*/  SHF.R.U32.HI R2, RZ, 0x3, R2 ;  /* 0x00000003ff027819 */ /* 0x000fe40000011602 */
[----:B------:R-:W-:Y:S01]  /*0dc0*/  R2P PR, R7, 0x6 ;  /* 0x0000000607007804 */ /* 0x000fe20000000000 */
[----:B------:R-:W-:Y:S01]  /*0dd0*/  IMAD.MOV.U32 R7, RZ, RZ, R15 ;  /* 0x000000ffff077224 */ /* 0x000fe200078e000f */
[----:B------:R-:W-:Y:S02]  /*0de0*/  LOP3.LUT R9, R9, R2, RZ, 0x3c, !PT ;  /* 0x0000000209097212 */ /* 0x000fe400078e3cff */
[----:B------:R-:W-:Y:S02]  /*0df0*/  LOP3.LUT R2, R0, 0xfffffff8, RZ, 0xc0, !PT ;  /* 0xfffffff800027812 */ /* 0x000fe400078ec0ff */
[----:B------:R-:W-:Y:S01]  /*0e00*/  LOP3.LUT R4, R4, 0xfffffff8, RZ, 0xc0, !PT ;  /* 0xfffffff804047812 */ /* 0x000fe200078ec0ff */
[----:B------:R-:W-:Y:S01]  /*0e10*/  IMAD.IADD R8, R8, 0x1, R9 ;  /* 0x0000000108087824 */ /* 0x000fe200078e0209 */
[----:B------:R-:W-:Y:S01]  /*0e20*/  LEA.HI R3, R3, R194, RZ, 0x1 ;  /* 0x000000c203037211 */ /* 0x000fe200078f08ff */
[----:B------:R-:W-:Y:S01]  /*0e30*/  IMAD.IADD R191, R199, 0x1, -R2 ;  /* 0x00000001c7bf7824 */ /* 0x000fe200078e0a02 */
[----:B------:R-:W-:Y:S01]  /*0e40*/  SHF.R.S32.HI R6, RZ, 0x5, R6 ;  /* 0x00000005ff067819 */ /* 0x000fe20000011406 */
[----:B------:R-:W-:Y:S01]  /*0e50*/  IMAD.IADD R17, R5, 0x1, -R4 ;  /* 0x0000000105117824 */ /* 0x000fe200078e0a04 */
[----:B------:R-:W-:Y:S01]  /*0e60*/  LEA R22, R8, UR37, 0x1 ;  /* 0x0000002508167c11 */ /* 0x000fe2000f8e08ff */
[----:B------:R-:W-:Y:S01]  /*0e70*/  IMAD.SHL.U32 R16, R191, 0x8, RZ ;  /* 0x00000008bf107824 */ /* 0x000fe200078e00ff */
[----:B------:R-:W-:Y:S01]  /*0e80*/  LOP3.LUT R3, R3, 0xfffffe, RZ, 0xc0, !PT ;  /* 0x00fffffe03037812 */ /* 0x000fe200078ec0ff */
[----:B------:R-:W-:Y:S01]  /*0e90*/  IMAD R17, R6, 0x10, R17 ;  /* 0x0000001006117824 */ /* 0x000fe200078e0211 */
[----:B------:R-:W-:Y:S01]  /*0ea0*/  SEL R184, R184, 0xffffffc0, !P2 ;  /* 0xffffffc0b8b87807 */ /* 0x000fe20005000000 */
[----:B------:R-:W-:Y:S01]  /*0eb0*/  VIADD R185, R22, 0x36400 ;  /* 0x0003640016b97836 */ /* 0x000fe20000000000 */
[----:B------:R-:W-:Y:S01]  /*0ec0*/  SHF.R.S32.HI R192, RZ, 0x3, R0 ;  /* 0x00000003ffc07819 */ /* 0x000fe20000011400 */
[----:B------:R-:W-:-:S02]  /*0ed0*/  VIADD R190, R16, 0x40 ;  /* 0x0000004010be7836 */ /* 0x000fc40000000000 */
[C---:B------:R-:W-:Y:S02]  /*0ee0*/  VIADD R189, R16.reuse, 0x80 ;  /* 0x0000008010bd7836 */ /* 0x040fe40000000000 */
        /* <DEDUP_REMOVED lines=12> */
[----:B------:R-:W-:Y:S01]  /*0fb0*/  IMAD.IADD R3, R194, 0x1, -R3 ;  /* 0x00000001c2037824 */ /* 0x000fe200078e0a03 */
[----:B------:R-:W-:Y:S01]  /*0fc0*/  SHF.R.S32.HI R200, RZ, 0x1f, R195 ;  /* 0x0000001fffc87819 */ /* 0x000fe200000114c3 */
[----:B------:R-:W-:-:S02]  /*0fd0*/  @P1 VIADD R23, R185, 0xffffffe0 ;  /* 0xffffffe0b9171836 */ /* 0x000fc40000000000 */
[----:B------:R-:W-:Y:S02]  /*0fe0*/  IMAD.IADD R185, R185, 0x1, R184 ;  /* 0x00000001b9b97824 */ /* 0x000fe400078e02b8 */
[----:B------:R-:W-:Y:S02]  /*0ff0*/  IMAD.MOV.U32 R2, RZ, RZ, RZ ;  /* 0x000000ffff027224 */ /* 0x000fe400078e00ff */
[----:B------:R-:W-:Y:S02]  /*1000*/  IMAD.SHL.U32 R19, R3, 0x100, RZ ;  /* 0x0000010003137824 */ /* 0x000fe400078e00ff */
[----:B------:R-:W-:Y:S02]  /*1010*/  IMAD R197, R10, 0x8, R17 ;  /* 0x000000080ac57824 */ /* 0x000fe400078e0211 */
[----:B------:R-:W-:-:S07]  /*1020*/  IMAD.IADD R184, R184, 0x1, R23 ;  /* 0x00000001b8b87824 */ /* 0x000fce00078e0217 */
.L_x_1084:
        /* <DEDUP_REMOVED lines=46> */
.L_x_1046:
[----:B0-----:R-:W2:Y:S01]  /*1310*/  LDL R4, [R1] ;  /* 0x0000000001047983 */ /* 0x001ea20000100800 */
[----:B-----5:R-:W-:Y:S01]  /*1320*/  IMAD.IADD R152, R152, 0x1, -R3 ;  /* 0x0000000198987824 */ /* 0x020fe200078e0a03 */
[----:B------:R-:W-:Y:S01]  /*1330*/  CS2R R150, SRZ ;  /* 0x0000000000967805 */ /* 0x000fe2000001ff00 */
[----:B------:R-:W-:Y:S01]  /*1340*/  IMAD.MOV.U32 R3, RZ, RZ, RZ ;  /* 0x000000ffff037224 */ /* 0x000fe200078e00ff */
[----:B------:R-:W-:Y:S01]  /*1350*/  CS2R R148, SRZ ;  /* 0x0000000000947805 */ /* 0x000fe2000001ff00 */
[----:B------:R-:W-:Y:S01]  /*1360*/  VIADD R0, R152, 0x3f ;  /* 0x0000003f98007836 */ /* 0x000fe20000000000 */
[----:B------:R-:W-:Y:S02]  /*1370*/  CS2R R146, SRZ ;  /* 0x0000000000927805 */ /* 0x000fe4000001ff00 */
[----:B------:R-:W-:Y:S02]  /*1380*/  CS2R R144, SRZ ;  /* 0x0000000000907805 */ /* 0x000fe4000001ff00 */
[----:B------:R-:W-:-:S02]  /*1390*/  CS2R R142, SRZ ;  /* 0x00000000008e7805 */ /* 0x000fc4000001ff00 */
[----:B------:R-:W-:Y:S02]  /*13a0*/  CS2R R140, SRZ ;  /* 0x00000000008c7805 */ /* 0x000fe4000001ff00 */
[----:B------:R-:W-:Y:S02]  /*13b0*/  SHF.R.S32.HI R5, RZ, 0x1f, R0 ;  /* 0x0000001fff057819 */ /* 0x000fe40000011400 */
[----:B------:R-:W-:Y:S02]  /*13c0*/  CS2R R138, SRZ ;  /* 0x00000000008a7805 */ /* 0x000fe4000001ff00 */
[----:B------:R-:W-:Y:S02]  /*13d0*/  CS2R R136, SRZ ;  /* 0x0000000000887805 */ /* 0x000fe4000001ff00 */
[----:B------:R-:W-:Y:S02]  /*13e0*/  CS2R R134, SRZ ;  /* 0x0000000000867805 */ /* 0x000fe4000001ff00 */
[----:B------:R-:W-:Y:S01]  /*13f0*/  LEA.HI R5, R5, R0, RZ, 0x6 ;  /* 0x0000000005057211 */ /* 0x000fe200078f30ff */
        /* <DEDUP_REMOVED lines=54> */
[----:B------:R-:W-:Y:S01]  /*1760*/  CS2R R172, SRZ ;  /* 0x0000000000ac7805 */ /* 0x000fe2000001ff00 */
[----:B------:R-:W-:Y:S01]  /*1770*/  IMAD.MOV.U32 R27, RZ, RZ, RZ ;  /* 0x000000ffff1b7224 */ /* 0x000fe200078e00ff */
[----:B------:R-:W-:Y:S02]  /*1780*/  CS2R R8, SRZ ;  /* 0x0000000000087805 */ /* 0x000fe4000001ff00 */
[----:B------:R-:W-:Y:S02]  /*1790*/  SHF.R.S32.HI R174, RZ, 0x6, R5 ;  /* 0x00000006ffae7819 */ /* 0x000fe40000011405 */
[----:B--2---:R-:W-:-:S13]  /*17a0*/  ISETP.NE.AND P0, PT, R4, 0x1, PT ;  /* 0x000000010400780c */ /* 0x004fda0003f05270 */
[----:B------:R-:W-:Y:S05]  /*17b0*/  @!P0 BRA `(.L_x_1047) ;  /* 0x0000001400d48947 */ /* 0x000fea0003800000 */
[----:B------:R-:W-:Y:S02]  /*17c0*/  ISETP.GE.AND P1, PT, R152, 0x1, PT ;  /* 0x000000019800780c */ /* 0x000fe40003f26270 */
[----:B------:R-:W-:-:S11]  /*17d0*/  PLOP3.LUT P0, PT, PT, PT, PT, 0x80, 0x0 ;  /* 0x000000000000781c */ /* 0x000fd60003f0f070 */
[----:B------:R-:W-:Y:S05]  /*17e0*/  @!P1 BRA `(.L_x_1048) ;  /* 0x0000007800d09947 */ /* 0x000fea0003800000 */
        /* <DEDUP_REMOVED lines=56> */
[----:B------:R-:W-:-:S07]  /*1b70*/  VIADD R174, R174, 0xfffffffe ;  /* 0xfffffffeaeae7836 */ /* 0x000fce0000000000 */
.L_x_1050:
[----:B------:R-:W-:Y:S01]  /*1b80*/  BAR.SYNC.DEFER_BLOCKING 0xe, 0x100 ;  /* 0x0384000000007b1d */ /* 0x000fe20000010000 */
[----:B01----:R-:W-:Y:S01]  /*1b90*/  IMAD.U32 R4, RZ, RZ, UR36 ;  /* 0x00000024ff047e24 */ /* 0x003fe2000f8e00ff */
[----:B------:R-:W-:Y:S01]  /*1ba0*/  UIADD3 UR36, UR36, 0x1, URZ ;  /* 0x0000000124247890 */ /* 0x000fe2000fffe03f */
[C---:B------:R-:W-:Y:S01]  /*1bb0*/  ISETP.GT.AND P0, PT, R174.reuse, RZ, PT ;  /* 0x000000ffae00720c */ /* 0x040fe20003f04270 */
[----:B------:R-:W-:Y:S02]  /*1bc0*/  VIADD R174, R174, 0xffffffff ;  /* 0xffffffffaeae7836 */ /* 0x000fe40000000000 */
[----:B------:R-:W-:Y:S01]  /*1bd0*/  IMAD R4, R4, 0x40, R17 ;  /* 0x0000004004047824 */ /* 0x000fe200078e0211 */
        /* <DEDUP_REMOVED lines=165> */
.L_x_1049:
[----:B------:R-:W-:Y:S01]  /*2630*/  BAR.SYNC.DEFER_BLOCKING 0xe, 0x100 ;  /* 0x0384000000007b1d */ /* 0x000fe20000010000 */
[----:B01----:R-:W-:Y:S01]  /*2640*/  IMAD.U32 R4, RZ, RZ, UR36 ;  /* 0x00000024ff047e24 */ /* 0x003fe2000f8e00ff */
[----:B------:R-:W-:Y:S01]  /*2650*/  UIADD3 UR36, UR36, 0x1, URZ ;  /* 0x0000000124247890 */ /* 0x000fe2000fffe03f */
[----:B------:R-:W-:Y:S02]  /*2660*/  PLOP3.LUT P0, PT, PT, PT, PT, 0x8, 0x0 ;  /* 0x000000000000781c */ /* 0x000fe40003f0e170 */
[----:B------:R-:W-:Y:S01]  /*2670*/  IMAD R4, R4, 0x40, R17 ;  /* 0x0000004004047824 */ /* 0x000fe200078e0211 */
        /* <DEDUP_REMOVED lines=137> */
.L_x_1047:
        /* <DEDUP_REMOVED lines=32> */
.L_x_1051:
        /* <DEDUP_REMOVED lines=8> */
.L_x_1229:
[----:B------:R-:W-:Y:S05]  /*3190*/  @P0 BRA `(.L_x_1053) ;  /* 0x0000000000040947 */ /* 0x000fea0003800000 */
[----:B------:R-:W-:Y:S01]  /*31a0*/  BPT.TRAP 0x1 ;  /* 0x000000040000795c */ /* 0x000fe20000300000 */
.L_x_1053:
[----:B0-----:R-:W-:Y:S01]  /*31b0*/  IMAD.U32 R3, RZ, RZ, UR36 ;  /* 0x00000024ff037e24 */ /* 0x001fe2000f8e00ff */
[----:B------:R-:W-:-:S04]  /*31c0*/  SHF.L.U32 R6, R2, 0x1f, RZ ;  /* 0x0000001f02067819 */ /* 0x000fc800000006ff */
[----:B------:R-:W-:-:S04]  /*31d0*/  LEA R3, R3, UR37, 0x3 ;  /* 0x0000002503037c11 */ /* 0x000fc8000f8e18ff */
[----:B------:R0:W1:Y:S01]  /*31e0*/  SYNCS.PHASECHK.TRANS64.TRYWAIT P1, [R3+URZ+0x38830], R6 ;  /* 0x03883006030075a7 */ /* 0x000062000802017f */
[----:B------:R-:W-:Y:S05]  /*31f0*/  @P0 BRA `(.L_x_1054) ;  /* 0x0000000000040947 */ /* 0x000fea0003800000 */
[----:B------:R-:W-:Y:S01]  /*3200*/  BPT.TRAP 0x1 ;  /* 0x000000040000795c */ /* 0x000fe20000300000 */
.L_x_1054:
[----:B-1----:R-:W-:Y:S05]  /*3210*/  @P1 BRA `(.L_x_1055) ;  /* 0x0000000000081947 */ /* 0x002fea0003800000 */
[----:B------:R-:W1:Y:S02]  /*3220*/  SYNCS.PHASECHK.TRANS64.TRYWAIT P1, [R3+URZ+0x38830], R6 ;  /* 0x03883006030075a7 */ /* 0x000e64000802017f */
[----:B-1----:R-:W-:Y:S05]  /*3230*/  @!P1 BRA `(.L_x_1056) ;  /* 0x0000010c00c09947 */ /* 0x002fea0003800000 */
.L_x_1055:
        /* <DEDUP_REMOVED lines=40> */
.L_x_1230:
[----:B------:R-:W-:Y:S05]  /*34c0*/  @P0 BRA `(.L_x_1058) ;  /* 0x0000000000040947 */ /* 0x000fea0003800000 */
[----:B------:R-:W-:Y:S01]  /*34d0*/  BPT.TRAP 0x1 ;  /* 0x000000040000795c */ /* 0x000fe20000300000 */
.L_x_1058:
[----:B------:R3:W4:Y:S01]  /*34e0*/  SYNCS.PHASECHK.TRANS64.TRYWAIT P1, [R3+URZ+0x38850], R6 ;  /* 0x03885006030075a7 */ /* 0x000722000802017f */
[----:B------:R-:W-:Y:S05]  /*34f0*/  @P0 BRA `(.L_x_1059) ;  /* 0x0000000000040947 */ /* 0x000fea0003800000 */
[----:B------:R-:W-:Y:S01]  /*3500*/  BPT.TRAP 0x1 ;  /* 0x000000040000795c */ /* 0x000fe20000300000 */
.L_x_1059:
[----:B----4-:R-:W-:Y:S05]  /*3510*/  @P1 BRA `(.L_x_1060) ;  /* 0x0000000000081947 */ /* 0x010fea0003800000 */
[----:B------:R-:W4:Y:S02]  /*3520*/  SYNCS.PHASECHK.TRANS64.TRYWAIT P1, [R3+URZ+0x38850], R6 ;  /* 0x03885006030075a7 */ /* 0x000f24000802017f */
[----:B----4-:R-:W-:Y:S05]  /*3530*/  @!P1 BRA `(.L_x_1061) ;  /* 0x0000010c002c9947 */ /* 0x010fea0003800000 */
.L_x_1060:
        /* <DEDUP_REMOVED lines=253> */
[----:B------:R-:W-:Y:S01]  /*4510*/  ULDC UR11, c[0x0][0xa80] ;  /* 0x0002a000000b7ab9 */ /* 0x000fe20000000800 */
        /* <DEDUP_REMOVED lines=29> */
[----:B------:R-:W-:-:S04]  /*46f0*/  ULOP3.LUT UR7, UR44, 0x2000000, URZ, 0xfc, !UPT ;  /* 0x020000002c077892 */ /* 0x000fc8000f8efc3f */
[----:B------:R-:W-:-:S07]  /*4700*/  ULEA UR10, UR36, UR7, 0xc ;  /* 0x00000007240a7291 */ /* 0x000fce000f8e603f */
[----:B------:R-:W-:Y:S01]  /*4710*/  UMOV UR14, UR10 ;  /* 0x0000000a000e7c82 */ /* 0x000fe20008000000 */
        /* <DEDUP_REMOVED lines=104> */
[----:B-----5:R-:W-:-:S07]  /*4da0*/  FSEL R49, R49, -INF , P2 ;  /* 0xff80000031317808 */ /* 0x020fce0001000000 */
[----:B------:R-:W5:Y:S01]  /*4db0*/  MUFU.TANH R53, R53 ;  /* 0x0000003500357308 */ /* 0x000f620000002400 */
[----:B0-----:R-:W-:Y:S02]  /*4dc0*/  FSEL R43, R43, -INF , P4 ;  /* 0xff8000002b2b7808 */ /* 0x001fe40002000000 */
[----:B------:R-:W-:Y:S02]  /*4dd0*/  ISETP.GT.AND P4, PT, R5, 0x39, PT ;  /* 0x000000390500780c */ /* 0x000fe40003f84270 */
[----:B------:R-:W-:-:S03]  /*4de0*/  FMNMX.FTZ R5, R49, R4, !PT ;  /* 0x0000000431057209 */ /* 0x000fc60007810000 */
[----:B------:R-:W0:Y:S01]  /*4df0*/  MUFU.TANH R46, R46 ;  /* 0x0000002e002e7308 */ /* 0x000e220000002400 */
[----:B--2---:R-:W-:-:S04]  /*4e00*/  FSEL R52, R52, -INF , P3 ;  /* 0xff80000034347808 */ /* 0x004fc80001800000 */
[----:B------:R-:W-:-:S03]  /*4e10*/  FMNMX.FTZ R4, R52, R5, !PT ;  /* 0x0000000534047209 */ /* 0x000fc60007810000 */
[----:B------:R-:W2:Y:S01]  /*4e20*/  MUFU.TANH R47, R47 ;  /* 0x0000002f002f7308 */ /* 0x000ea20000002400 */
[----:B-----5:R-:W-:-:S04]  /*4e30*/  FSEL R53, R53, -INF , P4 ;  /* 0xff80000035357808 */ /* 0x020fc80002000000 */
[----:B-1-34-:R-:W-:-:S03]  /*4e40*/  FMNMX.FTZ R6, R53, R4, !PT ;  /* 0x0000000435067209 */ /* 0x01afc60007810000 */
[----:B------:R-:W1:Y:S01]  /*4e50*/  MUFU.TANH R50, R50 ;  /* 0x0000003200327308 */ /* 0x000e620000002400 */
[----:B0-----:R-:W-:Y:S01]  /*4e60*/  FSEL R46, R46, -INF , P5 ;  /* 0xff8000002e2e7808 */ /* 0x001fe20002800000 */
[----:B------:R-:W0:Y:S06]  /*4e70*/  SHFL.BFLY PT, R5, R6, 0x2, 0x1f ;  /* 0x0c401f0006057f89 */ /* 0x000e2c00000e0000 */
[----:B------:R-:W3:Y:S01]  /*4e80*/  MUFU.TANH R51, R51 ;  /* 0x0000003300337308 */ /* 0x000ee20000002400 */
[----:B--2---:R-:W-:-:S07]  /*4e90*/  FSEL R47, R47, -INF , P6 ;  /* 0xff8000002f2f7808 */ /* 0x004fce0003000000 */
[----:B------:R-:W2:Y:S01]  /*4ea0*/  MUFU.TANH R54, R54 ;  /* 0x0000003600367308 */ /* 0x000ea20000002400 */
[----:B-1----:R-:W-:-:S07]  /*4eb0*/  FSEL R50, R50, -INF , P1 ;  /* 0xff80000032327808 */ /* 0x002fce0000800000 */
[----:B------:R-:W1:Y:S01]  /*4ec0*/  MUFU.TANH R55, R55 ;  /* 0x0000003700377308 */ /* 0x000e620000002400 */
[----:B---3--:R-:W-:Y:S02]  /*4ed0*/  FSEL R51, R51, -INF , P2 ;  /* 0xff80000033337808 */ /* 0x008fe40001000000 */
[----:B0-----:R-:W-:Y:S02]  /*4ee0*/  FMNMX.FTZ R7, R6, R5, !PT ;  /* 0x0000000506077209 */ /* 0x001fe40007810000 */
[----:B------:R-:W-:Y:S02]  /*4ef0*/  FMNMX.FTZ R5, R26, R27, !PT ;  /* 0x0000001b1a057209 */ /* 0x000fe40007810000 */
[----:B------:R-:W-:Y:S01]  /*4f00*/  ISETP.GE.AND P2, PT, R152, 0x41, PT ;  /* 0x000000419800780c */ /* 0x000fe20003f46270 */
[----:B------:R-:W0:Y:S01]  /*4f10*/  SHFL.BFLY PT, R8, R7, 0x1, 0x1f ;  /* 0x0c201f0007087f89 */ /* 0x000e2200000e0000 */
[----:B------:R-:W-:Y:S02]  /*4f20*/  FMNMX.FTZ R4, R30, R5, !PT ;  /* 0x000000051e047209 */ /* 0x000fe40007810000 */
[----:B--2---:R-:W-:-:S02]  /*4f30*/  FSEL R54, R54, -INF , P3 ;  /* 0xff80000036367808 */ /* 0x004fc40001800000 */
[----:B------:R-:W-:-:S04]  /*4f40*/  FMNMX.FTZ R5, R31, R4, !PT ;  /* 0x000000041f057209 */ /* 0x000fc80007810000 */
[----:B------:R-:W-:Y:S02]  /*4f50*/  FMNMX.FTZ R4, R34, R5, !PT ;  /* 0x0000000522047209 */ /* 0x000fe40007810000 */
[----:B-1----:R-:W-:Y:S02]  /*4f60*/  FSEL R55, R55, -INF , P4 ;  /* 0xff80000037377808 */ /* 0x002fe40002000000 */
        /* <DEDUP_REMOVED lines=15> */
[----:B------:R-:W-:Y:S01]  /*5060*/  MUFU.EX2 R6, R24 ;  /* 0x0000001800067308 */ /* 0x000fe20000000800 */
[----:B------:R-:W-:Y:S01]  /*5070*/  FMNMX.FTZ R5, R51, R8, !PT ;  /* 0x0000000833057209 */ /* 0x000fe20007810000 */
[--C-:B------:R-:W-:Y:S01]  /*5080*/  FFMA.FTZ R10, R32, UR11, -R56.reuse ;  /* 0x0000000b200a7c23 */ /* 0x100fe20008010838 */
[--C-:B------:R-:W-:Y:S01]  /*5090*/  FFMA.FTZ R11, R33, UR11, -R56.reuse ;  /* 0x0000000b210b7c23 */ /* 0x100fe20008010838 */
[--C-:B------:R-:W-:Y:S01]  /*50a0*/  FFMA.FTZ R12, R36, UR11, -R56.reuse ;  /* 0x0000000b240c7c23 */ /* 0x100fe20008010838 */
        /* <DEDUP_REMOVED lines=10> */
[--C-:B------:R-:W-:Y:S01]  /*5150*/  FFMA.FTZ R155, R52, UR11, -R56.reuse ;  /* 0x0000000b349b7c23 */ /* 0x100fe20008010838 */
[--C-:B------:R-:W-:Y:S01]  /*5160*/  FFMA.FTZ R172, R53, UR11, -R56.reuse ;  /* 0x0000000b35ac7c23 */ /* 0x100fe20008010838 */
[----:B------:R-:W1:Y:S08]  /*5170*/  MUFU.EX2 R7, R7 ;  /* 0x0000000700077308 */ /* 0x000e700000000800 */
[----:B------:R-:W-:Y:S08]  /*5180*/  MUFU.EX2 R8, R28 ;  /* 0x0000001c00087308 */ /* 0x000ff00000000800 */
[----:B------:R-:W2:Y:S01]  /*5190*/  MUFU.EX2 R9, R9 ;  /* 0x0000000900097308 */ /* 0x000ea20000000800 */
[----:B-1----:R-:W-:Y:S01]  /*51a0*/  F2FP.F16.F32.PACK_AB R156, R7, R6 ;  /* 0x00000006079c723e */ /* 0x002fe200000000ff */
[----:B------:R-:W-:Y:S01]  /*51b0*/  FADD.FTZ R7, R6, R7 ;  /* 0x0000000706077221 */ /* 0x000fe20000010000 */
[----:B0-----:R-:W-:Y:S01]  /*51c0*/  FMNMX.FTZ R24, R5, R14, !PT ;  /* 0x0000000e05187209 */ /* 0x001fe20007810000 */
[----:B------:R-:W-:-:S04]  /*51d0*/  FFMA.FTZ R14, R40, UR11, -R56 ;  /* 0x0000000b280e7c23 */ /* 0x000fc80008010838 */
[----:B------:R-:W-:Y:S01]  /*51e0*/  MUFU.EX2 R10, R10 ;  /* 0x0000000a000a7308 */ /* 0x000fe20000000800 */
[----:B------:R-:W0:Y:S07]  /*51f0*/  SHFL.BFLY PT, R5, R24, 0x1, 0x1f ;  /* 0x0c201f0018057f89 */ /* 0x000e2e00000e0000 */
[----:B------:R-:W1:Y:S01]  /*5200*/  MUFU.EX2 R11, R11 ;  /* 0x0000000b000b7308 */ /* 0x000e620000000800 */
[----:B--2---:R-:W-:Y:S01]  /*5210*/  F2FP.F16.F32.PACK_AB R158, R9, R8 ;  /* 0x00000008099e723e */ /* 0x004fe200000000ff */
[----:B------:R-:W-:-:S04]  /*5220*/  FADD.FTZ R8, R8, R7 ;  /* 0x0000000708087221 */ /* 0x000fc80000010000 */
[----:B------:R-:W-:Y:S02]  /*5230*/  FADD.FTZ R9, R9, R8 ;  /* 0x0000000809097221 */ /* 0x000fe40000010000 */
[----:B------:R-:W-:Y:S08]  /*5240*/  MUFU.EX2 R12, R12 ;  /* 0x0000000c000c7308 */ /* 0x000ff00000000800 */
[----:B------:R-:W2:Y:S01]  /*5250*/  MUFU.EX2 R13, R13 ;  /* 0x0000000d000d7308 */ /* 0x000ea20000000800 */
[----:B-1----:R-:W-:Y:S01]  /*5260*/  F2FP.F16.F32.PACK_AB R160, R11, R10 ;  /* 0x0000000a0ba0723e */ /* 0x002fe200000000ff */
[----:B------:R-:W-:Y:S01]  /*5270*/  FADD.FTZ R10, R10, R9 ;  /* 0x000000090a0a7221 */ /* 0x000fe20000010000 */
[----:B0-----:R-:W-:-:S03]  /*5280*/  FMNMX.FTZ R5, R24, R5, !PT ;  /* 0x0000000518057209 */ /* 0x001fc60007810000 */
[----:B------:R-:W-:Y:S01]  /*5290*/  FADD.FTZ R11, R11, R10 ;  /* 0x0000000a0b0b7221 */ /* 0x000fe20000010000 */
[C---:B------:R-:W-:Y:S01]  /*52a0*/  FSETP.NEU.FTZ.AND P1, PT, R5.reuse, -INF , PT ;  /* 0xff8000000500780b */ /* 0x040fe20003f3d000 */
[----:B------:R-:W-:Y:S01]  /*52b0*/  FMUL.FTZ R24, R5, UR11 ;  /* 0x0000000b05187c20 */ /* 0x000fe20008410000 */
[----:B------:R-:W-:Y:S04]  /*52c0*/  MUFU.EX2 R14, R14 ;  /* 0x0000000e000e7308 */ /* 0x000fe80000000800 */
[----:B------:R-:W-:Y:S02]  /*52d0*/  FSEL R25, R24, RZ, P1 ;  /* 0x000000ff18197208 */ /* 0x000fe40000800000 */
[----:B------:R-:W-:Y:S02]  /*52e0*/  ISETP.NE.AND P1, PT, R57, RZ, PT ;  /* 0x000000ff3900720c */ /* 0x000fe40003f25270 */
[----:B------:R-:W0:Y:S01]  /*52f0*/  MUFU.EX2 R15, R15 ;  /* 0x0000000f000f7308 */ /* 0x000e220000000800 */
[--C-:B------:R-:W-:Y:S01]  /*5300*/  FFMA.FTZ R173, R26, UR11, -R25.reuse ;  /* 0x0000000b1aad7c23 */ /* 0x100fe20008010819 */
        /* <DEDUP_REMOVED lines=8> */
[----:B------:R-:W-:Y:S01]  /*5390*/  FFMA.FTZ R208, R43, UR11, -R25 ;  /* 0x0000000b2bd07c23 */ /* 0x000fe20008010819 */
[----:B------:R-:W-:-:S02]  /*53a0*/  @!P1 VIADD R24, R3, 0x38840 ;  /* 0x0003884003189836 */ /* 0x000fc40000000000 */
[--C-:B------:R-:W-:Y:S01]  /*53b0*/  FFMA.FTZ R183, R46, UR11, -R25.reuse ;  /* 0x0000000b2eb77c23 */ /* 0x100fe20008010819 */
[--C-:B------:R-:W-:Y:S01]  /*53c0*/  FFMA.FTZ R210, R47, UR11, -R25.reuse ;  /* 0x0000000b2fd27c23 */ /* 0x100fe20008010819 */
[--C-:B------:R-:W-:Y:S01]  /*53d0*/  FFMA.FTZ R207, R50, UR11, -R25.reuse ;  /* 0x0000000b32cf7c23 */ /* 0x100fe20008010819 */
[--C-:B------:R-:W-:Y:S01]  /*53e0*/  FFMA.FTZ R212, R51, UR11, -R25.reuse ;  /* 0x0000000b33d47c23 */ /* 0x100fe20008010819 */
[----:B------:R-:W-:Y:S01]  /*53f0*/  @!P1 PRMT R24, RZ, 0x654, R24 ;  /* 0x00000654ff189816 */ /* 0x000fe20000000018 */
[--C-:B------:R-:W-:Y:S01]  /*5400*/  FFMA.FTZ R209, R54, UR11, -R25.reuse ;  /* 0x0000000b36d17c23 */ /* 0x100fe20008010819 */
[----:B------:R-:W-:Y:S01]  /*5410*/  FFMA.FTZ R214, R55, UR11, -R25 ;  /* 0x0000000b37d67c23 */ /* 0x000fe20008010819 */
[----:B------:R-:W-:Y:S01]  /*5420*/  MUFU.EX2 R173, R173 ;  /* 0x000000ad00ad7308 */ /* 0x000fe20000000800 */
[----:B------:R1:W-:Y:S01]  /*5430*/  @!P1 SYNCS.ARRIVE.TRANS64.RED.A1T0 RZ, [R24+URZ], RZ ;  /* 0x000000ff18ff99a7 */ /* 0x0003e2000810043f */
[----:B--2---:R-:W-:Y:S01]  /*5440*/  F2FP.F16.F32.PACK_AB R162, R13, R12 ;  /* 0x0000000c0da2723e */ /* 0x004fe200000000ff */
[----:B------:R-:W-:Y:S01]  /*5450*/  FADD.FTZ R12, R12, R11 ;  /* 0x0000000b0c0c7221 */ /* 0x000fe20000010000 */
[----:B0-----:R-:W-:Y:S01]  /*5460*/  F2FP.F16.F32.PACK_AB R164, R15, R14 ;  /* 0x0000000e0fa4723e */ /* 0x001fe200000000ff */
[----:B------:R-:W-:-:S02]  /*5470*/  @!P1 VIADD R3, R3, 0x38860 ;  /* 0x0003886003039836 */ /* 0x000fc40000000000 */
[----:B------:R-:W-:Y:S01]  /*5480*/  FADD.FTZ R13, R13, R12 ;  /* 0x0000000c0d0d7221 */ /* 0x000fe20000010000 */
[----:B------:R-:W0:Y:S02]  /*5490*/  MUFU.EX2 R176, R176 ;  /* 0x000000b000b07308 */ /* 0x000e240000000800 */
[----:B------:R-:W-:Y:S01]  /*54a0*/  @!P1 PRMT R3, RZ, 0x654, R3 ;  /* 0x00000654ff039816 */ /* 0x000fe20000000003 */
[----:B------:R-:W-:-:S04]  /*54b0*/  FADD.FTZ R14, R14, R13 ;  /* 0x0000000d0e0e7221 */ /* 0x000fc80000010000 */
[----:B------:R-:W-:Y:S01]  /*54c0*/  FADD.FTZ R15, R15, R14 ;  /* 0x0000000e0f0f7221 */ /* 0x000fe20000010000 */
        /* <DEDUP_REMOVED lines=15> */
[----:B------:R-:W-:Y:S01]  /*55c0*/  MUFU.EX2 R20, R20 ;  /* 0x0000001400147308 */ /* 0x000fe20000000800 */
[----:B------:R0:W-:Y:S07]  /*55d0*/  STSM.16.M88.4 [R22+0x36400], R156 ;  /* 0x0364009c16007844 */ /* 0x0001ee0000000200 */
[----:B------:R-:W3:Y:S01]  /*55e0*/  MUFU.EX2 R21, R21 ;  /* 0x0000001500157308 */ /* 0x000ee20000000800 */
[----:B--2---:R-:W-:Y:S01]  /*55f0*/  F2FP.F16.F32.PACK_AB R163, R182, R179 ;  /* 0x000000b3b6a3723e */ /* 0x004fe200000000ff */
[----:B------:R-:W-:-:S04]  /*5600*/  FADD.FTZ R179, R179, R180 ;  /* 0x000000b4b3b37221 */ /* 0x000fc80000010000 */
[----:B------:R0:W-:Y:S01]  /*5610*/  STSM.16.M88.4 [R23], R160 ;  /* 0x000000a017007844 */ /* 0x0001e20000000200 */
[----:B------:R-:W-:Y:S01]  /*5620*/  FADD.FTZ R182, R182, R179 ;  /* 0x000000b3b6b67221 */ /* 0x000fe20000010000 */
[----:B------:R-:W-:Y:S08]  /*5630*/  MUFU.EX2 R181, R181 ;  /* 0x000000b500b57308 */ /* 0x000ff00000000800 */
[----:B------:R-:W2:Y:S01]  /*5640*/  MUFU.EX2 R208, R208 ;  /* 0x000000d000d07308 */ /* 0x000ea20000000800 */
[----:B---3--:R-:W-:Y:S01]  /*5650*/  F2FP.F16.F32.PACK_AB R166, R21, R20 ;  /* 0x0000001415a6723e */ /* 0x008fe200000000ff */
[----:B------:R-:W-:-:S04]  /*5660*/  FADD.FTZ R20, R20, R15 ;  /* 0x0000000f14147221 */ /* 0x000fc80000010000 */
[----:B------:R-:W-:Y:S02]  /*5670*/  FADD.FTZ R20, R21, R20 ;  /* 0x0000001415147221 */ /* 0x000fe40000010000 */
[----:B------:R-:W-:Y:S08]  /*5680*/  MUFU.EX2 R183, R183 ;  /* 0x000000b700b77308 */ /* 0x000ff00000000800 */
[----:B------:R-:W3:Y:S01]  /*5690*/  MUFU.EX2 R210, R210 ;  /* 0x000000d200d27308 */ /* 0x000ee20000000800 */
[----:B--2---:R-:W-:Y:S01]  /*56a0*/  F2FP.F16.F32.PACK_AB R165, R208, R181 ;  /* 0x000000b5d0a5723e */ /* 0x004fe200000000ff */
[----:B------:R-:W-:-:S04]  /*56b0*/  FADD.FTZ R181, R181, R182 ;  /* 0x000000b6b5b57221 */ /* 0x000fc80000010000 */
[----:B------:R-:W-:Y:S02]  /*56c0*/  FADD.FTZ R208, R208, R181 ;  /* 0x000000b5d0d07221 */ /* 0x000fe40000010000 */
[----:B------:R-:W-:Y:S08]  /*56d0*/  MUFU.EX2 R153, R153 ;  /* 0x0000009900997308 */ /* 0x000ff00000000800 */
[----:B------:R-:W2:Y:S01]  /*56e0*/  MUFU.EX2 R154, R154 ;  /* 0x0000009a009a7308 */ /* 0x000ea20000000800 */
[----:B---3--:R-:W-:Y:S01]  /*56f0*/  F2FP.F16.F32.PACK_AB R167, R210, R183 ;  /* 0x000000b7d2a7723e */ /* 0x008fe200000000ff */
[----:B------:R-:W-:-:S04]  /*5700*/  FADD.FTZ R183, R183, R208 ;  /* 0x000000d0b7b77221 */ /* 0x000fc80000010000 */
[----:B------:R0:W-:Y:S01]  /*5710*/  STSM.16.M88.4 [R185], R164 ;  /* 0x000000a4b9007844 */ /* 0x0001e20000000200 */
[----:B------:R-:W-:Y:S01]  /*5720*/  FADD.FTZ R210, R210, R183 ;  /* 0x000000b7d2d27221 */ /* 0x000fe20000010000 */
[----:B------:R-:W-:Y:S08]  /*5730*/  MUFU.EX2 R155, R155 ;  /* 0x0000009b009b7308 */ /* 0x000ff00000000800 */
[----:B------:R-:W3:Y:S01]  /*5740*/  MUFU.EX2 R172, R172 ;  /* 0x000000ac00ac7308 */ /* 0x000ee20000000800 */
[----:B--2---:R-:W-:Y:S01]  /*5750*/  F2FP.F16.F32.PACK_AB R168, R154, R153 ;  /* 0x000000999aa8723e */ /* 0x004fe200000000ff */
[----:B------:R-:W-:-:S04]  /*5760*/  FADD.FTZ R153, R153, R20 ;  /* 0x0000001499997221 */ /* 0x000fc80000010000 */
[----:B------:R-:W-:Y:S02]  /*5770*/  FADD.FTZ R154, R154, R153 ;  /* 0x000000999a9a7221 */ /* 0x000fe40000010000 */
[----:B------:R-:W-:Y:S08]  /*5780*/  MUFU.EX2 R207, R207 ;  /* 0x000000cf00cf7308 */ /* 0x000ff00000000800 */
[----:B------:R-:W2:Y:S01]  /*5790*/  MUFU.EX2 R212, R212 ;  /* 0x000000d400d47308 */ /* 0x000ea20000000800 */
[----:B---3--:R-:W-:-:S07]  /*57a0*/  F2FP.F16.F32.PACK_AB R170, R172, R155 ;  /* 0x0000009bacaa723e */ /* 0x008fce00000000ff */
[----:B------:R-:W-:Y:S08]  /*57b0*/  MUFU.EX2 R209, R209 ;  /* 0x000000d100d17308 */ /* 0x000ff00000000800 */
[----:B------:R-:W3:Y:S01]  /*57c0*/  MUFU.EX2 R214, R214 ;  /* 0x000000d600d67308 */ /* 0x000ee20000000800 */
[----:B--2---:R-:W-:Y:S01]  /*57d0*/  F2FP.F16.F32.PACK_AB R169, R212, R207 ;  /* 0x000000cfd4a9723e */ /* 0x004fe200000000ff */
[----:B------:R-:W-:-:S04]  /*57e0*/  FADD.FTZ R207, R207, R210 ;  /* 0x000000d2cfcf7221 */ /* 0x000fc80000010000 */
[----:B------:R-:W-:Y:S01]  /*57f0*/  FADD.FTZ R212, R212, R207 ;  /* 0x000000cfd4d47221 */ /* 0x000fe20000010000 */
[----:B---3--:R-:W-:-:S03]  /*5800*/  F2FP.F16.F32.PACK_AB R171, R214, R209 ;  /* 0x000000d1d6ab723e */ /* 0x008fc600000000ff */
[----:B------:R-:W-:Y:S02]  /*5810*/  FADD.FTZ R209, R209, R212 ;  /* 0x000000d4d1d17221 */ /* 0x000fe40000010000 */
[----:B------:R0:W-:Y:S01]  /*5820*/  STSM.16.M88.4 [R184], R168 ;  /* 0x000000a8b8007844 */ /* 0x0001e20000000200 */
[----:B-1----:R-:W-:Y:S01]  /*5830*/  WARPGROUP.ARRIVE ;  /* 0x00000000000079c5 */ /* 0x002fe20000000000 */
[----:B------:R-:W-:-:S05]  /*5840*/  FADD.FTZ R6, R214, R209 ;  /* 0x000000d1d6067221 */ /* 0x000fca0000010000 */
[----:B------:R-:W-:Y:S01]  /*5850*/  HGMMA.64x256x16.F32 R24, R156, gdesc[UR12].tnspB, RZ, !UPT, gsb0 ;  /* 0x43e0000c9c187df0 */ /* 0x000fe2000c0008ff */
        /* <DEDUP_REMOVED lines=12> */
[----:B------:R-:W-:Y:S01]  /*5920*/  HGMMA.64x256x16.F32 R24, R164, gdesc[UR12].tnspB, R24, gsb0 ;  /* 0x43e0000ca4187df0 */ /* 0x000fe20008000818 */
[----:B------:R-:W-:Y:S01]  /*5930*/  UMOV UR14, UR10 ;  /* 0x0000000a000e7c82 */ /* 0x000fe20008000000 */
        /* <DEDUP_REMOVED lines=14> */
[----:B------:R1:W-:Y:S02]  /*5a20*/  @!P1 SYNCS.ARRIVE.TRANS64.RED.A1T0 RZ, [R3+URZ], RZ ;  /* 0x000000ff03ff99a7 */ /* 0x0003e4000810043f */
[----:B-1----:R-:W-:-:S04]  /*5a30*/  FADD.FTZ R3, R155, R154 ;  /* 0x0000009a9b037221 */ /* 0x002fc80000010000 */
[----:B------:R-:W-:Y:S01]  /*5a40*/  FADD.FTZ R3, R172, R3 ;  /* 0x00000003ac037221 */ /* 0x000fe20000010000 */
[----:B0-----:R-:W-:Y:S06]  /*5a50*/  @!P2 BRA `(.L_x_1062) ;  /* 0x0000002c0088a947 */ /* 0x001fec0003800000 */
[----:B------:R-:W-:Y:S01]  /*5a60*/  VIADD R7, R174, 0xfffffffe ;  /* 0xfffffffeae077836 */ /* 0x000fe20000000000 */
[----:B------:R-:W-:Y:S01]  /*5a70*/  UMOV UR24, UR36 ;  /* 0x0000002400187c82 */ /* 0x000fe20008000000 */
[----:B------:R-:W-:Y:S02]  /*5a80*/  IMAD.MOV.U32 R8, RZ, RZ, R5 ;  /* 0x000000ffff087224 */ /* 0x000fe400078e0005 */
[----:B------:R-:W-:-:S07]  /*5a90*/  IMAD.MOV.U32 R13, RZ, RZ, R4 ;  /* 0x000000ffff0d7224 */ /* 0x000fce00078e0004 */
.L_x_1071:
        /* <DEDUP_REMOVED lines=9> */
.L_x_1063:
[----:B------:R-:W-:Y:S01]  /*5b30*/  ULEA UR5, UR36, UR37, 0x3 ;  /* 0x0000002524057291 */ /* 0x000fe2000f8e183f */
[----:B------:R-:W-:-:S08]  /*5b40*/  SHF.L.U32 R4, R2, 0x1f, RZ ;  /* 0x0000001f02047819 */ /* 0x000fd000000006ff */
[----:B------:R0:W1:Y:S01]  /*5b50*/  SYNCS.PHASECHK.TRANS64.TRYWAIT P3, [UR5+0x38830], R4 ;  /* 0x03883004ff0075a7 */ /* 0x0000620008060145 */
[----:B------:R-:W-:Y:S05]  /*5b60*/  @P0 BRA `(.L_x_1064) ;  /* 0x0000000000040947 */ /* 0x000fea0003800000 */
[----:B------:R-:W-:Y:S01]  /*5b70*/  BPT.TRAP 0x1 ;  /* 0x000000040000795c */ /* 0x000fe20000300000 */
.L_x_1064:
[----:B-1----:R-:W-:Y:S05]  /*5b80*/  @P3 BRA `(.L_x_1065) ;  /* 0x0000000000083947 */ /* 0x002fea0003800000 */
[----:B------:R-:W1:Y:S02]  /*5b90*/  SYNCS.PHASECHK.TRANS64.TRYWAIT P3, [UR5+0x38830], R4 ;  /* 0x03883004ff0075a7 */ /* 0x000e640008060145 */
[----:B-1----:R-:W-:Y:S05]  /*5ba0*/  @!P3 BRA `(.L_x_1066) ;  /* 0x000000e400a4b947 */ /* 0x002fea0003800000 */
.L_x_1065:
        /* <DEDUP_REMOVED lines=28> */
.L_x_1067:
[----:B------:R2:W3:Y:S01]  /*5d70*/  SYNCS.PHASECHK.TRANS64.TRYWAIT P3, [UR5+0x38850], R4 ;  /* 0x03885004ff0075a7 */ /* 0x0004e20008060145 */
[----:B------:R-:W-:Y:S05]  /*5d80*/  @P0 BRA `(.L_x_1068) ;  /* 0x0000000000040947 */ /* 0x000fea0003800000 */
[----:B------:R-:W-:Y:S01]  /*5d90*/  BPT.TRAP 0x1 ;  /* 0x000000040000795c */ /* 0x000fe20000300000 */
.L_x_1068:
[----:B---3--:R-:W-:Y:S05]  /*5da0*/  @P3 BRA `(.L_x_1069) ;  /* 0x0000000000083947 */ /* 0x008fea0003800000 */
[----:B------:R-:W3:Y:S02]  /*5db0*/  SYNCS.PHASECHK.TRANS64.TRYWAIT P3, [UR5+0x38850], R4 ;  /* 0x03885004ff0075a7 */ /* 0x000ee40008060145 */
[----:B---3--:R-:W-:Y:S05]  /*5dc0*/  @!P3 BRA `(.L_x_1070) ;  /* 0x000000e40034b947 */ /* 0x008fea0003800000 */
.L_x_1069:
[----:B------:R-:W-:Y:S01]  /*5dd0*/  UIADD3 UR10, UR37, 0x26400, URZ ;  /* 0x00026400250a7890 */ /* 0x000fe2000fffe03f */
[----:B------:R-:W-:Y:S01]  /*5de0*/  WARPGROUP.ARRIVE ;  /* 0x00000000000079c5 */ /* 0x000fe20000000000 */
[----:B------:R-:W-:-:S05]  /*5df0*/  UIADD3 UR15, UR6, 0x2, URZ ;  /* 0x00000002060f7890 */ /* 0x000fca000fffe03f */
[----:B-1----:R-:W1:Y:S01]  /*5e00*/  S2R R5, SR_TID.X ;  /* 0x0000000000057919 */ /* 0x002e620000002100 */
[----:B------:R-:W-:Y:S02]  /*5e10*/  USHF.R.U32.HI UR10, URZ, 0x4, UR10 ;  /* 0x000000043f0a7899 */ /* 0x000fe4000801160a */
[----:B------:R-:W-:Y:S02]  /*5e20*/  UIADD3 UR11, UR6, 0x6, URZ ;  /* 0x00000006060b7890 */ /* 0x000fe4000fffe03f */
[----:B------:R-:W-:Y:S02]  /*5e30*/  ULOP3.LUT UR18, UR10, 0x3fff, URZ, 0xc0, !UPT ;  /* 0x00003fff0a127892 */ /* 0x000fe4000f8ec03f */
[----:B------:R-:W-:Y:S02]  /*5e40*/  UIADD3 UR14, UR6, 0x4, URZ ;  /* 0x00000004060e7890 */ /* 0x000fe4000fffe03f */
        /* <DEDUP_REMOVED lines=9> */
[----:B------:R-:W-:Y:S01]  /*5ee0*/  UIADD3 UR22, UR10, 0x2, URZ ;  /* 0x000000020a167890 */ /* 0x000fe2000fffe03f */
[----:B------:R-:W-:Y:S01]  /*5ef0*/  UMOV UR20, UR15 ;  /* 0x0000000f00147c82 */ /* 0x000fe20008000000 */
[----:B------:R-:W-:Y:S01]  /*5f00*/  UMOV UR21, 0x40000040 ;  /* 0x4000004000157882 */ /* 0x000fe20000000000 */
[----:B------:R-:W-:Y:S01]  /*5f10*/  UMOV UR23, 0x40000040 ;  /* 0x4000004000177882 */ /* 0x000fe20000000000 */
[----:B-1----:R-:W-:-:S05]  /*5f20*/  SHF.R.U32.HI R5, RZ, 0x7, R5 ;  /* 0x00000007ff057819 */ /* 0x002fca0000011605 */
[----:B0-2---:R-:W0:Y:S01]  /*5f30*/  SHFL.IDX PT, R4, R5, RZ, 0x1f ;  /* 0x00001fff05047589 */ /* 0x005e2200000e0000 */
        /* <DEDUP_REMOVED lines=319> */
[----:B------:R-:W3:Y:S08]  /*7330*/  MUFU.TANH R11, R11 ;  /* 0x0000000b000b7308 */ /* 0x000ef00000002400 */
[----:B------:R-:W4:Y:S08]  /*7340*/  MUFU.TANH R12, R12 ;  /* 0x0000000c000c7308 */ /* 0x000f300000002400 */
[----:B------:R-:W5:Y:S01]  /*7350*/  MUFU.TANH R154, R154 ;  /* 0x0000009a009a7308 */ /* 0x000f620000002400 */
[----:B0-----:R-:W-:-:S02]  /*7360*/  FMNMX.FTZ R168, R153, R4, !PT ;  /* 0x0000000499a87209 */ /* 0x001fc40007810000 */
[----:B-1----:R-:W-:-:S05]  /*7370*/  FMNMX.FTZ R153, R9, R8, !PT ;  /* 0x0000000809997209 */ /* 0x002fca0007810000 */
[----:B------:R-:W0:Y:S01]  /*7380*/  MUFU.TANH R155, R155 ;  /* 0x0000009b009b7308 */ /* 0x000e220000002400 */
[----:B------:R-:W1:Y:S01]  /*7390*/  SHFL.BFLY PT, R169, R168, 0x1, 0x1f ;  /* 0x0c201f00a8a97f89 */ /* 0x000e6200000e0000 */
[----:B--2---:R-:W-:-:S04]  /*73a0*/  FMNMX.FTZ R4, R10, R153, !PT ;  /* 0x000000990a047209 */ /* 0x004fc80007810000 */
[----:B---3--:R-:W-:Y:S02]  /*73b0*/  FMNMX.FTZ R153, R11, R4, !PT ;  /* 0x000000040b997209 */ /* 0x008fe40007810000 */
[----:B------:R-:W2:Y:S02]  /*73c0*/  MUFU.TANH R156, R156 ;  /* 0x0000009c009c7308 */ /* 0x000ea40000002400 */
[----:B----4-:R-:W-:-:S04]  /*73d0*/  FMNMX.FTZ R153, R12, R153, !PT ;  /* 0x000000990c997209 */ /* 0x010fc80007810000 */
[----:B-----5:R-:W-:Y:S02]  /*73e0*/  FMNMX.FTZ R14, R154, R153, !PT ;  /* 0x000000999a0e7209 */ /* 0x020fe40007810000 */
[----:B------:R-:W3:Y:S01]  /*73f0*/  MUFU.TANH R160, R160 ;  /* 0x000000a000a07308 */ /* 0x000ee20000002400 */
[----:B------:R-:W-:Y:S01]  /*7400*/  FMUL.FTZ R153, R183, UR10 ;  /* 0x0000000ab7997c20 */ /* 0x000fe20008410000 */
[----:B------:R-:W-:-:S06]  /*7410*/  ULEA UR10, UR36, UR7, 0xc ;  /* 0x00000007240a7291 */ /* 0x000fcc000f8e603f */
[----:B------:R-:W4:Y:S01]  /*7420*/  MUFU.TANH R162, R162 ;  /* 0x000000a200a27308 */ /* 0x000f220000002400 */
[----:B------:R-:W-:Y:S01]  /*7430*/  UMOV UR14, UR10 ;  /* 0x0000000a000e7c82 */ /* 0x000fe20008000000 */
[----:B-1----:R-:W-:Y:S02]  /*7440*/  FMNMX.FTZ R4, R168, R169, !PT ;  /* 0x000000a9a8047209 */ /* 0x002fe40007810000 */
[----:B0-----:R-:W-:-:S03]  /*7450*/  FMNMX.FTZ R169, R155, R14, !PT ;  /* 0x0000000e9ba97209 */ /* 0x001fc60007810000 */
[----:B------:R-:W-:Y:S01]  /*7460*/  FADD.FTZ R13, -R4, R13 ;  /* 0x0000000d040d7221 */ /* 0x000fe20000010100 */
[----:B------:R-:W0:Y:S01]  /*7470*/  MUFU.TANH R163, R163 ;  /* 0x000000a300a37308 */ /* 0x000e220000002400 */
[----:B--2---:R-:W-:Y:S01]  /*7480*/  FMNMX.FTZ R169, R156, R169, !PT ;  /* 0x000000a99ca97209 */ /* 0x004fe20007810000 */
[----:B------:R-:W-:Y:S01]  /*7490*/  FMUL.FTZ R182, R4, UR11 ;  /* 0x0000000b04b67c20 */ /* 0x000fe20008410000 */
[----:B------:R-:W-:Y:S02]  /*74a0*/  FMUL.FTZ R14, R13, UR11 ;  /* 0x0000000b0d0e7c20 */ /* 0x000fe40008410000 */
[----:B---3--:R-:W-:Y:S01]  /*74b0*/  FMNMX.FTZ R169, R160, R169, !PT ;  /* 0x000000a9a0a97209 */ /* 0x008fe20007810000 */
[--C-:B------:R-:W-:Y:S01]  /*74c0*/  FFMA.FTZ R13, R20, UR11, -R182.reuse ;  /* 0x0000000b140d7c23 */ /* 0x100fe200080108b6 */
[--C-:B------:R-:W-:Y:S01]  /*74d0*/  FFMA.FTZ R171, R21, UR11, -R182.reuse ;  /* 0x0000000b15ab7c23 */ /* 0x100fe200080108b6 */
[----:B------:R-:W1:Y:S01]  /*74e0*/  MUFU.TANH R166, R166 ;  /* 0x000000a600a67308 */ /* 0x000e620000002400 */
[----:B----4-:R-:W-:Y:S01]  /*74f0*/  FMNMX.FTZ R168, R162, R169, !PT ;  /* 0x000000a9a2a87209 */ /* 0x010fe20007810000 */
[--C-:B------:R-:W-:Y:S01]  /*7500*/  FFMA.FTZ R21, R157, UR11, -R182.reuse ;  /* 0x0000000b9d157c23 */ /* 0x100fe200080108b6 */
[--C-:B------:R-:W-:Y:S01]  /*7510*/  FFMA.FTZ R170, R158, UR11, -R182.reuse ;  /* 0x0000000b9eaa7c23 */ /* 0x100fe200080108b6 */
[--C-:B------:R-:W-:Y:S01]  /*7520*/  FFMA.FTZ R178, R177, UR11, -R182.reuse ;  /* 0x0000000bb1b27c23 */ /* 0x100fe200080108b6 */
[--C-:B------:R-:W-:Y:S01]  /*7530*/  FFMA.FTZ R15, R15, UR11, -R182.reuse ;  /* 0x0000000b0f0f7c23 */ /* 0x100fe200080108b6 */
[--C-:B------:R-:W-:Y:S01]  /*7540*/  FFMA.FTZ R172, R161, UR11, -R182.reuse ;  /* 0x0000000ba1ac7c23 */ /* 0x100fe200080108b6 */
[--C-:B------:R-:W-:Y:S01]  /*7550*/  FFMA.FTZ R164, R164, UR11, -R182.reuse ;  /* 0x0000000ba4a47c23 */ /* 0x100fe200080108b6 */
[----:B------:R-:W2:Y:S01]  /*7560*/  MUFU.TANH R167, R167 ;  /* 0x000000a700a77308 */ /* 0x000ea20000002400 */
[----:B0-----:R-:W-:Y:S01]  /*7570*/  FMNMX.FTZ R169, R163, R168, !PT ;  /* 0x000000a8a3a97209 */ /* 0x001fe20007810000 */
[--C-:B------:R-:W-:Y:S01]  /*7580*/  FFMA.FTZ R173, R207, UR11, -R182.reuse ;  /* 0x0000000bcfad7c23 */ /* 0x100fe200080108b6 */
[--C-:B------:R-:W-:Y:S01]  /*7590*/  FFMA.FTZ R176, R208, UR11, -R182.reuse ;  /* 0x0000000bd0b07c23 */ /* 0x100fe200080108b6 */
[--C-:B------:R-:W-:Y:S01]  /*75a0*/  FFMA.FTZ R175, R209, UR11, -R182.reuse ;  /* 0x0000000bd1af7c23 */ /* 0x100fe200080108b6 */
[----:B------:R-:W-:-:S03]  /*75b0*/  FFMA.FTZ R177, R210, UR11, -R182 ;  /* 0x0000000bd2b17c23 */ /* 0x000fc600080108b6 */
[----:B------:R-:W0:Y:S01]  /*75c0*/  MUFU.TANH R181, R181 ;  /* 0x000000b500b57308 */ /* 0x000e220000002400 */
[----:B-1----:R-:W-:Y:S01]  /*75d0*/  FMNMX.FTZ R20, R166, R169, !PT ;  /* 0x000000a9a6147209 */ /* 0x002fe20007810000 */
[----:B------:R-:W-:-:S06]  /*75e0*/  FFMA.FTZ R169, R5, UR11, -R182 ;  /* 0x0000000b05a97c23 */ /* 0x000fcc00080108b6 */
[----:B------:R-:W1:Y:S01]  /*75f0*/  MUFU.TANH R211, R211 ;  /* 0x000000d300d37308 */ /* 0x000e620000002400 */
[----:B--2---:R-:W-:-:S07]  /*7600*/  FMNMX.FTZ R168, R167, R20, !PT ;  /* 0x00000014a7a87209 */ /* 0x004fce0007810000 */
[----:B------:R-:W2:Y:S01]  /*7610*/  MUFU.TANH R152, R152 ;  /* 0x0000009800987308 */ /* 0x000ea20000002400 */
[----:B0-----:R-:W-:-:S07]  /*7620*/  FMNMX.FTZ R168, R181, R168, !PT ;  /* 0x000000a8b5a87209 */ /* 0x001fce0007810000 */
[----:B------:R-:W0:Y:S01]  /*7630*/  MUFU.TANH R153, R153 ;  /* 0x0000009900997308 */ /* 0x000e220000002400 */
[----:B-1----:R-:W-:-:S07]  /*7640*/  FMNMX.FTZ R5, R211, R168, !PT ;  /* 0x000000a8d3057209 */ /* 0x002fce0007810000 */
[----:B------:R1:W-:Y:S01]  /*7650*/  MUFU.EX2 R20, R169 ;  /* 0x000000a900147308 */ /* 0x0003e20000000800 */
[----:B--2---:R-:W-:-:S07]  /*7660*/  FMNMX.FTZ R168, R152, R5, !PT ;  /* 0x0000000598a87209 */ /* 0x004fce0007810000 */
[----:B------:R-:W2:Y:S01]  /*7670*/  MUFU.EX2 R14, R14 ;  /* 0x0000000e000e7308 */ /* 0x000ea20000000800 */
[----:B0-----:R-:W-:Y:S01]  /*7680*/  FMNMX.FTZ R5, R153, R168, !PT ;  /* 0x000000a899057209 */ /* 0x001fe20007810000 */
[----:B-1----:R-:W-:-:S04]  /*7690*/  FFMA.FTZ R169, R159, UR11, -R182 ;  /* 0x0000000b9fa97c23 */ /* 0x002fc800080108b6 */
[----:B------:R-:W0:Y:S02]  /*76a0*/  SHFL.BFLY PT, R174, R5, 0x2, 0x1f ;  /* 0x0c401f0005ae7f89 */ /* 0x000e2400000e0000 */
[----:B------:R-:W1:Y:S08]  /*76b0*/  MUFU.EX2 R13, R13 ;  /* 0x0000000d000d7308 */ /* 0x000e700000000800 */
[----:B------:R-:W-:Y:S01]  /*76c0*/  MUFU.EX2 R15, R15 ;  /* 0x0000000f000f7308 */ /* 0x000fe20000000800 */
        /* <DEDUP_REMOVED lines=12> */
[----:B------:R-:W-:Y:S01]  /*7790*/  FMUL.FTZ R45, R45, R14 ;  /* 0x0000000e2d2d7220 */ /* 0x000fe20000410000 */
[----:B0-----:R-:W-:Y:S01]  /*77a0*/  FMNMX.FTZ R157, R5, R174, !PT ;  /* 0x000000ae059d7209 */ /* 0x001fe20007810000 */
[--C-:B------:R-:W-:Y:S01]  /*77b0*/  FFMA.FTZ R174, R165, UR11, -R182.reuse ;  /* 0x0000000ba5ae7c23 */ /* 0x100fe200080108b6 */
[----:B------:R-:W-:Y:S01]  /*77c0*/  FFMA.FTZ R182, R180, UR11, -R182 ;  /* 0x0000000bb4b67c23 */ /* 0x000fe200080108b6 */
[----:B------:R-:W-:Y:S01]  /*77d0*/  MUFU.EX2 R21, R21 ;  /* 0x0000001500157308 */ /* 0x000fe20000000800 */
[-C--:B------:R-:W-:Y:S01]  /*77e0*/  FMUL.FTZ R48, R48, R14.reuse ;  /* 0x0000000e30307220 */ /* 0x080fe20000410000 */
[----:B------:R-:W0:Y:S01]  /*77f0*/  SHFL.BFLY PT, R158, R157, 0x1, 0x1f ;  /* 0x0c201f009d9e7f89 */ /* 0x000e2200000e0000 */
        /* <DEDUP_REMOVED lines=23> */
[----:B0-----:R-:W-:Y:S01]  /*7970*/  FMNMX.FTZ R5, R157, R158, !PT ;  /* 0x0000009e9d057209 */ /* 0x001fe20007810000 */
[-C--:B------:R-:W-:Y:S01]  /*7980*/  FMUL.FTZ R89, R89, R14.reuse ;  /* 0x0000000e59597220 */ /* 0x080fe20000410000 */
[-C--:B------:R-:W-:Y:S01]  /*7990*/  FMUL.FTZ R92, R92, R14.reuse ;  /* 0x0000000e5c5c7220 */ /* 0x080fe20000410000 */
[-C--:B------:R-:W-:Y:S01]  /*79a0*/  FMUL.FTZ R93, R93, R14.reuse ;  /* 0x0000000e5d5d7220 */ /* 0x080fe20000410000 */
[-C--:B------:R-:W-:Y:S01]  /*79b0*/  FMUL.FTZ R96, R96, R14.reuse ;  /* 0x0000000e60607220 */ /* 0x080fe20000410000 */
[----:B------:R-:W-:Y:S01]  /*79c0*/  FADD.FTZ R157, -R5, R8 ;  /* 0x00000008059d7221 */ /* 0x000fe20000010100 */
[----:B------:R-:W-:Y:S01]  /*79d0*/  MUFU.EX2 R171, R164 ;  /* 0x000000a400ab7308 */ /* 0x000fe20000000800 */
[-C--:B------:R-:W-:Y:S01]  /*79e0*/  FMUL.FTZ R97, R97, R14.reuse ;  /* 0x0000000e61617220 */ /* 0x080fe20000410000 */
[-C--:B------:R-:W-:Y:S01]  /*79f0*/  FMUL.FTZ R100, R100, R14.reuse ;  /* 0x0000000e64647220 */ /* 0x080fe20000410000 */
[----:B------:R-:W-:Y:S01]  /*7a00*/  FMUL.FTZ R179, R157, UR11 ;  /* 0x0000000b9db37c20 */ /* 0x000fe20008410000 */
[----:B------:R-:W-:Y:S01]  /*7a10*/  FMUL.FTZ R157, R5, UR11 ;  /* 0x0000000b059d7c20 */ /* 0x000fe20008410000 */
[-C--:B------:R-:W-:Y:S01]  /*7a20*/  FMUL.FTZ R101, R101, R14.reuse ;  /* 0x0000000e65657220 */ /* 0x080fe20000410000 */
[-C--:B------:R-:W-:Y:S01]  /*7a30*/  FMUL.FTZ R104, R104, R14.reuse ;  /* 0x0000000e68687220 */ /* 0x080fe20000410000 */
[----:B------:R-:W-:Y:S01]  /*7a40*/  FMUL.FTZ R105, R105, R14 ;  /* 0x0000000e69697220 */ /* 0x000fe20000410000 */
[----:B------:R-:W-:Y:S01]  /*7a50*/  FFMA.FTZ R183, R155, UR11, -R157 ;  /* 0x0000000b9bb77c23 */ /* 0x000fe2000801089d */
[----:B------:R-:W-:Y:S01]  /*7a60*/  IMAD.MOV R155, RZ, RZ, -R19 ;  /* 0x000000ffff9b7224 */ /* 0x000fe200078e0a13 */
[----:B------:R-:W0:Y:S01]  /*7a70*/  MUFU.EX2 R179, R179 ;  /* 0x000000b300b37308 */ /* 0x000e220000000800 */
[--C-:B------:R-:W-:Y:S01]  /*7a80*/  FFMA.FTZ R180, R9, UR11, -R157.reuse ;  /* 0x0000000b09b47c23 */ /* 0x100fe2000801089d */
[--C-:B------:R-:W-:Y:S01]  /*7a90*/  FFMA.FTZ R212, R211, UR11, -R157.reuse ;  /* 0x0000000bd3d47c23 */ /* 0x100fe2000801089d */
[----:B------:R-:W-:Y:S01]  /*7aa0*/  FFMA.FTZ R9, R10, UR11, -R157 ;  /* 0x0000000b0a097c23 */ /* 0x000fe2000801089d */
[----:B------:R-:W-:Y:S01]  /*7ab0*/  ISETP.NE.AND P3, PT, R18, R155, PT ;  /* 0x0000009b1200720c */ /* 0x000fe20003f65270 */
[----:B------:R-:W-:-:S02]  /*7ac0*/  IMAD.U32 R211, RZ, RZ, UR5 ;  /* 0x00000005ffd37e24 */ /* 0x000fc4000f8e00ff */
[--C-:B------:R-:W-:Y:S01]  /*7ad0*/  FFMA.FTZ R10, R11, UR11, -R157.reuse ;  /* 0x0000000b0b0a7c23 */ /* 0x100fe2000801089d */
[--C-:B------:R-:W-:Y:S01]  /*7ae0*/  FFMA.FTZ R11, R12, UR11, -R157.reuse ;  /* 0x0000000b0c0b7c23 */ /* 0x100fe2000801089d */
[----:B------:R2:W-:Y:S01]  /*7af0*/  MUFU.EX2 R8, R182 ;  /* 0x000000b600087308 */ /* 0x0005e20000000800 */
[--C-:B------:R-:W-:Y:S01]  /*7b00*/  FFMA.FTZ R12, R154, UR11, -R157.reuse ;  /* 0x0000000b9a0c7c23 */ /* 0x100fe2000801089d */
[----:B------:R-:W-:Y:S02]  /*7b10*/  @!P1 VIADD R154, R211, 0x38840 ;  /* 0x00038840d39a9836 */ /* 0x000fe40000000000 */
[--C-:B------:R-:W-:Y:S01]  /*7b20*/  FFMA.FTZ R207, R160, UR11, -R157.reuse ;  /* 0x0000000ba0cf7c23 */ /* 0x100fe2000801089d */
[--C-:B------:R-:W-:Y:S01]  /*7b30*/  FFMA.FTZ R208, R162, UR11, -R157.reuse ;  /* 0x0000000ba2d07c23 */ /* 0x100fe2000801089d */
[--C-:B------:R-:W-:Y:S01]  /*7b40*/  FFMA.FTZ R209, R163, UR11, -R157.reuse ;  /* 0x0000000ba3d17c23 */ /* 0x100fe2000801089d */
[--C-:B------:R-:W-:Y:S01]  /*7b50*/  FFMA.FTZ R210, R166, UR11, -R157.reuse ;  /* 0x0000000ba6d27c23 */ /* 0x100fe2000801089d */
[----:B------:R-:W-:Y:S01]  /*7b60*/  @!P1 PRMT R154, RZ, 0x654, R154 ;  /* 0x00000654ff9a9816 */ /* 0x000fe2000000009a */
[--C-:B------:R-:W-:Y:S01]  /*7b70*/  FFMA.FTZ R213, R167, UR11, -R157.reuse ;  /* 0x0000000ba7d57c23 */ /* 0x100fe2000801089d */
[--C-:B--2---:R-:W-:Y:S01]  /*7b80*/  FFMA.FTZ R182, R156, UR11, -R157.reuse ;  /* 0x0000000b9cb67c23 */ /* 0x104fe2000801089d */
[----:B------:R-:W-:Y:S01]  /*7b90*/  IMAD.U32 R156, RZ, RZ, UR24 ;  /* 0x00000018ff9c7e24 */ /* 0x000fe2000f8e00ff */
[----:B------:R2:W-:Y:S01]  /*7ba0*/  @!P1 SYNCS.ARRIVE.TRANS64.RED.A1T0 RZ, [R154+URZ], RZ ;  /* 0x000000ff9aff99a7 */ /* 0x0005e2000810043f */
[--C-:B------:R-:W-:Y:S01]  /*7bb0*/  FFMA.FTZ R181, R181, UR11, -R157.reuse ;  /* 0x0000000bb5b57c23 */ /* 0x100fe2000801089d */
[----:B------:R-:W-:Y:S01]  /*7bc0*/  FFMA.FTZ R214, R152, UR11, -R157 ;  /* 0x0000000b98d67c23 */ /* 0x000fe2000801089d */
[----:B------:R-:W-:-:S02]  /*7bd0*/  @!P3 IMAD R155, R156, 0x40, R17 ;  /* 0x000000409c9bb824 */ /* 0x000fc400078e0211 */
[----:B------:R-:W-:Y:S01]  /*7be0*/  FFMA.FTZ R215, R153, UR11, -R157 ;  /* 0x0000000b99d77c23 */ /* 0x000fe2000801089d */
[----:B------:R-:W-:Y:S01]  /*7bf0*/  MUFU.EX2 R180, R180 ;  /* 0x000000b400b47308 */ /* 0x000fe20000000800 */
[----:B-1----:R-:W-:Y:S01]  /*7c00*/  F2FP.F16.F32.PACK_AB R152, R20, R13 ;  /* 0x0000000d1498723e */ /* 0x002fe200000000ff */
[-C--:B0-----:R-:W-:Y:S01]  /*7c10*/  FMUL.FTZ R26, R26, R179.reuse ;  /* 0x000000b31a1a7220 */ /* 0x081fe20000410000 */
[----:B------:R-:W-:Y:S01]  /*7c20*/  @!P3 LEA R155, R155, UR37, 0x2 ;  /* 0x000000259b9bbc11 */ /* 0x000fe2000f8e10ff */
[----:B------:R-:W-:Y:S01]  /*7c30*/  FMUL.FTZ R27, R27, R179 ;  /* 0x000000b31b1b7220 */ /* 0x000fe20000410000 */
[----:B--2---:R-:W-:Y:S01]  /*7c40*/  F2FP.F16.F32.PACK_AB R154, R168, R15 ;  /* 0x0000000fa89a723e */ /* 0x004fe200000000ff */
[----:B------:R-:W-:Y:S01]  /*7c50*/  FMUL.FTZ R30, R30, R179 ;  /* 0x000000b31e1e7220 */ /* 0x000fe20000410000 */
[----:B------:R-:W-:Y:S01]  /*7c60*/  F2FP.F16.F32.PACK_AB R156, R170, R21 ;  /* 0x00000015aa9c723e */ /* 0x000fe200000000ff */
[----:B------:R-:W-:Y:S01]  /*7c70*/  @!P3 STS [R155+0x38400], R14 ;  /* 0x0384000e9b00b388 */ /* 0x000fe20000000800 */
[----:B------:R-:W0:Y:S01]  /*7c80*/  MUFU.EX2 R9, R9 ;  /* 0x0000000900097308 */ /* 0x000e220000000800 */
[----:B------:R-:W-:Y:S01]  /*7c90*/  F2FP.F16.F32.PACK_AB R158, R172, R169 ;  /* 0x000000a9ac9e723e */ /* 0x000fe200000000ff */
[-C--:B------:R-:W-:Y:S01]  /*7ca0*/  FMUL.FTZ R31, R31, R179.reuse ;  /* 0x000000b31f1f7220 */ /* 0x080fe20000410000 */
[----:B------:R1:W-:Y:S01]  /*7cb0*/  @!P3 STS [R155+0x38420], R179 ;  /* 0x038420b39b00b388 */ /* 0x0003e20000000800 */
        /* <DEDUP_REMOVED lines=52> */
[----:B------:R-:W0:Y:S01]  /*8000*/  MUFU.EX2 R174, R174 ;  /* 0x000000ae00ae7308 */ /* 0x000e220000000800 */
[-C--:B------:R-:W-:Y:S01]  /*8010*/  FMUL.FTZ R112, R112, R14.reuse ;  /* 0x0000000e70707220 */ /* 0x080fe20000410000 */
[-C--:B------:R-:W-:Y:S01]  /*8020*/  FMUL.FTZ R113, R113, R14.reuse ;  /* 0x0000000e71717220 */ /* 0x080fe20000410000 */
[-C--:B------:R-:W-:Y:S01]  /*8030*/  FMUL.FTZ R114, R114, R179.reuse ;  /* 0x000000b372727220 */ /* 0x080fe20000410000 */
[-C--:B------:R-:W-:Y:S01]  /*8040*/  FMUL.FTZ R115, R115, R179.reuse ;  /* 0x000000b373737220 */ /* 0x080fe20000410000 */
[-C--:B------:R-:W-:Y:S01]  /*8050*/  FMUL.FTZ R116, R116, R14.reuse ;  /* 0x0000000e74747220 */ /* 0x080fe20000410000 */
[----:B------:R-:W-:Y:S01]  /*8060*/  FMUL.FTZ R117, R117, R14 ;  /* 0x0000000e75757220 */ /* 0x000fe20000410000 */
[-C--:B------:R-:W-:Y:S01]  /*8070*/  FMUL.FTZ R118, R118, R179.reuse ;  /* 0x000000b376767220 */ /* 0x080fe20000410000 */
[----:B------:R-:W-:Y:S01]  /*8080*/  MUFU.EX2 R173, R173 ;  /* 0x000000ad00ad7308 */ /* 0x000fe20000000800 */
[----:B-1----:R-:W-:Y:S01]  /*8090*/  F2FP.F16.F32.PACK_AB R159, R207, R182 ;  /* 0x000000b6cf9f723e */ /* 0x002fe200000000ff */
[-C--:B------:R-:W-:Y:S01]  /*80a0*/  FMUL.FTZ R119, R119, R179.reuse ;  /* 0x000000b377777220 */ /* 0x080fe20000410000 */
[-C--:B------:R-:W-:Y:S01]  /*80b0*/  FMUL.FTZ R120, R120, R14.reuse ;  /* 0x0000000e78787220 */ /* 0x080fe20000410000 */
[-C--:B------:R-:W-:Y:S01]  /*80c0*/  FMUL.FTZ R121, R121, R14.reuse ;  /* 0x0000000e79797220 */ /* 0x080fe20000410000 */
[-C--:B------:R-:W-:Y:S01]  /*80d0*/  FMUL.FTZ R122, R122, R179.reuse ;  /* 0x000000b37a7a7220 */ /* 0x080fe20000410000 */
[----:B------:R-:W-:Y:S01]  /*80e0*/  FMUL.FTZ R123, R123, R179 ;  /* 0x000000b37b7b7220 */ /* 0x000fe20000410000 */
        /* <DEDUP_REMOVED lines=35> */
[----:B------:R-:W-:Y:S01]  /*8320*/  FMUL.FTZ R151, R151, R179 ;  /* 0x000000b397977220 */ /* 0x000fe20000410000 */
[----:B------:R0:W-:Y:S01]  /*8330*/  STSM.16.M88.4 [R22+0x36400], R152 ;  /* 0x0364009816007844 */ /* 0x0001e20000000200 */
[----:B------:R-:W-:Y:S01]  /*8340*/  FFMA.FTZ R3, R14, R3, R13 ;  /* 0x000000030e037223 */ /* 0x000fe2000001000d */
[----:B------:R-:W-:Y:S01]  /*8350*/  FFMA.FTZ R6, R179, R6, R180 ;  /* 0x00000006b3067223 */ /* 0x000fe200000100b4 */
[----:B------:R-:W-:Y:S01]  /*8360*/  @!P1 VIADD R211, R211, 0x38860 ;  /* 0x00038860d3d39836 */ /* 0x000fe20000000000 */
[----:B------:R0:W-:Y:S01]  /*8370*/  STSM.16.M88.4 [R23], R156 ;  /* 0x0000009c17007844 */ /* 0x0001e20000000200 */
[----:B------:R-:W-:Y:S01]  /*8380*/  MUFU.EX2 R175, R175 ;  /* 0x000000af00af7308 */ /* 0x000fe20000000800 */
[----:B------:R-:W-:Y:S01]  /*8390*/  FADD.FTZ R20, R20, R3 ;  /* 0x0000000314147221 */ /* 0x000fe20000010000 */
[----:B------:R-:W-:Y:S01]  /*83a0*/  FADD.FTZ R9, R9, R6 ;  /* 0x0000000609097221 */ /* 0x000fe20000010000 */
[----:B------:R-:W-:Y:S01]  /*83b0*/  @!P1 PRMT R211, RZ, 0x654, R211 ;  /* 0x00000654ffd39816 */ /* 0x000fe200000000d3 */
[----:B------:R-:W-:Y:S01]  /*83c0*/  UMOV UR24, UR36 ;  /* 0x0000002400187c82 */ /* 0x000fe20008000000 */
[----:B------:R-:W-:Y:S01]  /*83d0*/  FADD.FTZ R15, R15, R20 ;  /* 0x000000140f0f7221 */ /* 0x000fe20000010000 */
[----:B------:R-:W-:Y:S01]  /*83e0*/  FADD.FTZ R10, R10, R9 ;  /* 0x000000090a0a7221 */ /* 0x000fe20000010000 */
[----:B------:R-:W-:Y:S01]  /*83f0*/  IMAD.MOV.U32 R13, RZ, RZ, R4 ;  /* 0x000000ffff0d7224 */ /* 0x000fe200078e0004 */
[----:B------:R-:W2:Y:S01]  /*8400*/  MUFU.EX2 R178, R178 ;  /* 0x000000b200b27308 */ /* 0x000ea20000000800 */
[----:B-1----:R-:W-:Y:S01]  /*8410*/  F2FP.F16.F32.PACK_AB R163, R213, R210 ;  /* 0x000000d2d5a3723e */ /* 0x002fe200000000ff */
[----:B------:R-:W-:Y:S01]  /*8420*/  FADD.FTZ R168, R168, R15 ;  /* 0x0000000fa8a87221 */ /* 0x000fe20000010000 */
[----:B------:R-:W-:-:S03]  /*8430*/  FADD.FTZ R11, R11, R10 ;  /* 0x0000000a0b0b7221 */ /* 0x000fc60000010000 */
[----:B------:R0:W-:Y:S01]  /*8440*/  STSM.16.M88.4 [R185], R160 ;  /* 0x000000a0b9007844 */ /* 0x0001e20000000200 */
[----:B------:R-:W-:Y:S01]  /*8450*/  FADD.FTZ R21, R21, R168 ;  /* 0x000000a815157221 */ /* 0x000fe20000010000 */
[----:B------:R-:W1:Y:S01]  /*8460*/  MUFU.EX2 R177, R177 ;  /* 0x000000b100b17308 */ /* 0x000e620000000800 */
[----:B------:R-:W-:Y:S02]  /*8470*/  FADD.FTZ R12, R12, R11 ;  /* 0x0000000b0c0c7221 */ /* 0x000fe40000010000 */
[----:B------:R-:W-:Y:S02]  /*8480*/  FADD.FTZ R170, R170, R21 ;  /* 0x00000015aaaa7221 */ /* 0x000fe40000010000 */
[----:B------:R-:W-:Y:S02]  /*8490*/  FADD.FTZ R183, R183, R12 ;  /* 0x0000000cb7b77221 */ /* 0x000fe40000010000 */
[----:B------:R-:W-:Y:S01]  /*84a0*/  FADD.FTZ R169, R169, R170 ;  /* 0x000000aaa9a97221 */ /* 0x000fe20000010000 */
[----:B------:R-:W-:Y:S01]  /*84b0*/  MUFU.EX2 R181, R181 ;  /* 0x000000b500b57308 */ /* 0x000fe20000000800 */
[----:B--2---:R-:W-:Y:S01]  /*84c0*/  F2FP.F16.F32.PACK_AB R164, R178, R175 ;  /* 0x000000afb2a4723e */ /* 0x004fe200000000ff */
        /* <DEDUP_REMOVED lines=10> */
[----:B------:R-:W1:Y:S02]  /*8570*/  MUFU.EX2 R214, R214 ;  /* 0x000000d600d67308 */ /* 0x000e640000000800 */
[----:B------:R-:W-:Y:S01]  /*8580*/  FADD.FTZ R210, R210, R209 ;  /* 0x000000d1d2d27221 */ /* 0x000fe20000010000 */
[----:B------:R-:W-:-:S03]  /*8590*/  FADD.FTZ R176, R176, R173 ;  /* 0x000000adb0b07221 */ /* 0x000fc60000010000 */
[----:B------:R-:W-:Y:S01]  /*85a0*/  FADD.FTZ R210, R213, R210 ;  /* 0x000000d2d5d27221 */ /* 0x000fe20000010000 */
[----:B------:R-:W-:Y:S01]  /*85b0*/  FADD.FTZ R175, R175, R176 ;  /* 0x000000b0afaf7221 */ /* 0x000fe20000010000 */
[----:B------:R-:W3:Y:S01]  /*85c0*/  MUFU.EX2 R215, R215 ;  /* 0x000000d700d77308 */ /* 0x000ee20000000800 */
[----:B--2---:R-:W-:Y:S01]  /*85d0*/  F2FP.F16.F32.PACK_AB R165, R212, R181 ;  /* 0x000000b5d4a5723e */ /* 0x004fe200000000ff */
[----:B------:R-:W-:Y:S01]  /*85e0*/  FADD.FTZ R181, R181, R210 ;  /* 0x000000d2b5b57221 */ /* 0x000fe20000010000 */
[----:B------:R-:W-:-:S03]  /*85f0*/  FADD.FTZ R178, R178, R175 ;  /* 0x000000afb2b27221 */ /* 0x000fc60000010000 */
[----:B------:R-:W-:Y:S01]  /*8600*/  FADD.FTZ R181, R212, R181 ;  /* 0x000000b5d4b57221 */ /* 0x000fe20000010000 */
[----:B------:R-:W-:-:S03]  /*8610*/  FADD.FTZ R3, R177, R178 ;  /* 0x000000b2b1037221 */ /* 0x000fc60000010000 */
[----:B-1----:R-:W-:Y:S01]  /*8620*/  FADD.FTZ R6, R214, R181 ;  /* 0x000000b5d6067221 */ /* 0x002fe20000010000 */
[----:B------:R-:W-:Y:S01]  /*8630*/  FADD.FTZ R3, R8, R3 ;  /* 0x0000000308037221 */ /* 0x000fe20000010000 */
[----:B------:R-:W-:Y:S01]  /*8640*/  IMAD.MOV.U32 R8, RZ, RZ, R5 ;  /* 0x000000ffff087224 */ /* 0x000fe200078e0005 */
[C---:B---3--:R-:W-:Y:S01]  /*8650*/  F2FP.F16.F32.PACK_AB R167, R215.reuse, R214 ;  /* 0x000000d6d7a7723e */ /* 0x048fe200000000ff */
[----:B------:R-:W-:-:S04]  /*8660*/  FADD.FTZ R6, R215, R6 ;  /* 0x00000006d7067221 */ /* 0x000fc80000010000 */
[----:B------:R0:W-:Y:S01]  /*8670*/  STSM.16.M88.4 [R184], R164 ;  /* 0x000000a4b8007844 */ /* 0x0001e20000000200 */
[----:B------:R-:W-:-:S06]  /*8680*/  WARPGROUP.ARRIVE ;  /* 0x00000000000079c5 */ /* 0x000fcc0000000000 */
        /* <DEDUP_REMOVED lines=31> */
.L_x_1062:
[----:B------:R-:W1:Y:S01]  /*8880*/  SHFL.BFLY PT, R0, R3, 0x2, 0x1f ;  /* 0x0c401f0003007f89 */ /* 0x000e6200000e0000 */
[----:B------:R-:W-:Y:S02]  /*8890*/  IMAD.MOV R13, RZ, RZ, -R19 ;  /* 0x000000ffff0d7224 */ /* 0x000fe400078e0a13 */
[----:B------:R-:W-:Y:S01]  /*88a0*/  IMAD.MOV.U32 R9, RZ, RZ, RZ ;  /* 0x000000ffff097224 */ /* 0x000fe200078e00ff */
[----:B------:R-:W2:Y:S01]  /*88b0*/  SHFL.BFLY PT, R7, R6, 0x2, 0x1f ;  /* 0x0c401f0006077f89 */ /* 0x000ea200000e0000 */
[----:B------:R-:W-:Y:S01]  /*88c0*/  IMAD.U32 R21, RZ, RZ, UR11 ;  /* 0x0000000bff157e24 */ /* 0x000fe2000f8e00ff */
[----:B------:R-:W-:Y:S08]  /*88d0*/  BAR.ARV 0x8, 0x100 ;  /* 0x0204000000007b1d */ /* 0x000ff00000002000 */
[----:B------:R-:W-:Y:S01]  /*88e0*/  BAR.SYNC.DEFER_BLOCKING 0xf, 0x100 ;  /* 0x03c4000000007b1d */ /* 0x000fe20000010000 */
[----:B------:R-:W-:Y:S01]  /*88f0*/  ISETP.NE.AND P0, PT, R18, R13, PT ;  /* 0x0000000d1200720c */ /* 0x000fe20003f05270 */
[----:B------:R-:W-:-:S02]  /*8900*/  VIADD R193, R193, 0x1 ;  /* 0x00000001c1c17836 */ /* 0x000fc40000000000 */
[----:B-1----:R-:W-:Y:S01]  /*8910*/  FADD.FTZ R0, R0, R3 ;  /* 0x0000000300007221 */ /* 0x002fe20000010000 */
[----:B------:R-:W-:Y:S02]  /*8920*/  IMAD.MOV.U32 R3, RZ, RZ, -0x800000 ;  /* 0xff800000ff037424 */ /* 0x000fe400078e00ff */
[----:B--2---:R-:W-:Y:S02]  /*8930*/  FADD.FTZ R8, R7, R6 ;  /* 0x0000000607087221 */ /* 0x004fe40000010000 */
[----:B------:R-:W1:Y:S01]  /*8940*/  SHFL.BFLY PT, R11, R0, 0x1, 0x1f ;  /* 0x0c201f00000b7f89 */ /* 0x000e6200000e0000 */
[----:B------:R-:W-:-:S03]  /*8950*/  IMAD.MOV.U32 R6, RZ, RZ, RZ ;  /* 0x000000ffff067224 */ /* 0x000fc600078e00ff */
[----:B------:R-:W2:Y:S01]  /*8960*/  SHFL.BFLY PT, R7, R8, 0x1, 0x1f ;  /* 0x0c201f0008077f89 */ /* 0x000ea200000e0000 */
[----:B-1----:R-:W-:Y:S01]  /*8970*/  FADD.FTZ R11, R0, R11 ;  /* 0x0000000b000b7221 */ /* 0x002fe20000010000 */
[----:B------:R-:W-:Y:S01]  /*8980*/  IMAD.U32 R0, RZ, RZ, UR36 ;  /* 0x00000024ff007e24 */ /* 0x000fe2000f8e00ff */
[----:B------:R-:W-:Y:S01]  /*8990*/  UIADD3 UR36, UR36, 0x1, URZ ;  /* 0x0000000124247890 */ /* 0x000fe2000fffe03f */
[----:B--2---:R-:W-:Y:S02]  /*89a0*/  FADD.FTZ R7, R8, R7 ;  /* 0x0000000708077221 */ /* 0x004fe40000010000 */
[----:B------:R-:W-:Y:S01]  /*89b0*/  FSETP.NE.FTZ.AND P1, PT, R11, RZ, PT ;  /* 0x000000ff0b00720b */ /* 0x000fe20003f35000 */
[----:B------:R-:W-:Y:S01]  /*89c0*/  @!P0 IMAD R0, R0, 0x40, R17 ;  /* 0x0000004000008824 */ /* 0x000fe200078e0211 */
[----:B------:R-:W-:Y:S01]  /*89d0*/  UISETP.NE.AND UP0, UPT, UR36, 0x2, UPT ;  /* 0x000000022400788c */ /* 0x000fe2000bf05270 */
[----:B------:R-:W-:-:S03]  /*89e0*/  FSETP.NE.FTZ.AND P2, PT, R7, RZ, PT ;  /* 0x000000ff0700720b */ /* 0x000fc60003f55000 */
[----:B------:R-:W-:Y:S01]  /*89f0*/  @!P0 LEA R13, R0, UR37, 0x2 ;  /* 0x00000025000d8c11 */ /* 0x000fe2000f8e10ff */
[----:B------:R-:W-:Y:S01]  /*8a00*/  USEL UR4, URZ, 0x1, UP0 ;  /* 0x000000013f047887 */ /* 0x000fe20008000000 */
[----:B------:R-:W-:Y:S01]  /*8a10*/  IMAD.MOV.U32 R0, RZ, RZ, -0x800000 ;  /* 0xff800000ff007424 */ /* 0x000fe200078e00ff */
[----:B------:R-:W-:-:S04]  /*8a20*/  USEL UR36, UR36, URZ, UP0 ;  /* 0x0000003f24247287 */ /* 0x000fc80008000000 */
[----:B------:R-:W1:Y:S01]  /*8a30*/  @P1 MUFU.RCP R9, R11 ;  /* 0x0000000b00091308 */ /* 0x000e620000001000 */
[----:B------:R-:W-:Y:S01]  /*8a40*/  @P1 FMUL.FTZ R21, R21, 0.69314718246459960938 ;  /* 0x3f31721815151820 */ /* 0x000fe20000410000 */
[----:B------:R-:W-:-:S06]  /*8a50*/  LOP3.LUT R2, R2, UR4, RZ, 0x3c, !PT ;  /* 0x0000000402027c12 */ /* 0x000fcc000f8e3cff */
[----:B------:R-:W2:Y:S08]  /*8a60*/  @P2 MUFU.RCP R6, R7 ;  /* 0x0000000700062308 */ /* 0x000eb00000001000 */
[----:B------:R-:W3:Y:S01]  /*8a70*/  @P1 MUFU.LG2 R20, R11 ;  /* 0x0000000b00141308 */ /* 0x000ee20000000c00 */
[----:B-1----:R1:W-:Y:S01]  /*8a80*/  @!P0 STS [R13+0x38400], R9 ;  /* 0x038400090d008388 */ /* 0x0023e20000000800 */
[----:B------:R-:W-:Y:S01]  /*8a90*/  FMUL.FTZ R10, R29, R9 ;  /* 0x000000091d0a7220 */ /* 0x000fe20000410000 */
[----:B------:R-:W-:-:S02]  /*8aa0*/  IMAD.U32 R29, RZ, RZ, UR11 ;  /* 0x0000000bff1d7e24 */ /* 0x000fc4000f8e00ff */
[-C--:B------:R-:W-:Y:S01]  /*8ab0*/  FMUL.FTZ R173, R24, R9.reuse ;  /* 0x0000000918ad7220 */ /* 0x080fe20000410000 */
[-C--:B------:R-:W-:Y:S01]  /*8ac0*/  FMUL.FTZ R8, R25, R9.reuse ;  /* 0x0000000919087220 */ /* 0x080fe20000410000 */
[-C--:B------:R-:W-:Y:S01]  /*8ad0*/  FMUL.FTZ R172, R28, R9.reuse ;  /* 0x000000091cac7220 */ /* 0x080fe20000410000 */
[-C--:B------:R-:W-:Y:S01]  /*8ae0*/  FMUL.FTZ R171, R32, R9.reuse ;  /* 0x0000000920ab7220 */ /* 0x080fe20000410000 */
[----:B------:R-:W4:Y:S01]  /*8af0*/  @P2 MUFU.LG2 R7, R7 ;  /* 0x0000000700072308 */ /* 0x000f220000000c00 */
[----:B--2---:R2:W-:Y:S01]  /*8b00*/  @!P0 STS [R13+0x38420], R6 ;  /* 0x038420060d008388 */ /* 0x0045e20000000800 */
[-C--:B------:R-:W-:Y:S01]  /*8b10*/  FMUL.FTZ R12, R33, R9.reuse ;  /* 0x00000009210c7220 */ /* 0x080fe20000410000 */
[-C--:B------:R-:W-:Y:S01]  /*8b20*/  FMUL.FTZ R170, R36, R9.reuse ;  /* 0x0000000924aa7220 */ /* 0x080fe20000410000 */
[-C--:B------:R-:W-:Y:S01]  /*8b30*/  FMUL.FTZ R14, R37, R9.reuse ;  /* 0x00000009250e7220 */ /* 0x080fe20000410000 */
        /* <DEDUP_REMOVED lines=57> */
[----:B------:R-:W-:Y:S01]  /*8ed0*/  @P2 FMUL.FTZ R29, R29, 0.69314718246459960938 ;  /* 0x3f3172181d1d2820 */ /* 0x000fe20000410000 */
[----:B---3--:R-:W-:Y:S01]  /*8ee0*/  @P1 FMUL.FTZ R20, R20, 0.69314718246459960938 ;  /* 0x3f31721814141820 */ /* 0x008fe20000410000 */
[----:B----4-:R-:W-:Y:S01]  /*8ef0*/  @P2 FMUL.FTZ R26, R7, 0.69314718246459960938 ;  /* 0x3f317218071a2820 */ /* 0x010fe20000410000 */
[-C--:B------:R-:W-:Y:S01]  /*8f00*/  FMUL.FTZ R11, R30, R6.reuse ;  /* 0x000000061e0b7220 */ /* 0x080fe20000410000 */
[-C--:B--2---:R-:W-:Y:S01]  /*8f10*/  FMUL.FTZ R13, R34, R6.reuse ;  /* 0x00000006220d7220 */ /* 0x084fe20000410000 */
        /* <DEDUP_REMOVED lines=65> */
.L_x_1048:
        /* <DEDUP_REMOVED lines=57> */
[----:B------:R-:W-:Y:S01]  /*96c0*/  SHF.R.U64 R5, R5, 0x3, RZ ;  /* 0x0000000305057819 */ /* 0x000fe200000012ff */
[--C-:B------:R-:W-:Y:S01]  /*96d0*/  IMAD.X R91, RZ, RZ, R123.reuse, P2 ;  /* 0x000000ffff5b7224 */ /* 0x100fe200010e067b */
[----:B------:R-:W-:Y:S01]  /*96e0*/  LOP3.LUT R20, R177, 0x380, RZ, 0xc0, !PT ;  /* 0x00000380b1147812 */ /* 0x000fe200078ec0ff */
[----:B------:R-:W-:Y:S01]  /*96f0*/  IMAD.X R95, RZ, RZ, R123, P1 ;  /* 0x000000ffff5f7224 */ /* 0x000fe200008e067b */
[----:B------:R-:W-:-:S02]  /*9700*/  IADD3 R98, P0, R122, 0x4020, RZ ;  /* 0x000040207a627810 */ /* 0x000fc40007f1e0ff */
        /* <DEDUP_REMOVED lines=15> */
[----:B------:R-:W-:-:S02]  /*9800*/  LOP3.LUT R28, R179, 0x380, RZ, 0xc0, !PT ;  /* 0x00000380b31c7812 */ /* 0x000fc400078ec0ff */
[----:B------:R-:W-:Y:S02]  /*9810*/  LOP3.LUT R36, R183, 0x380, RZ, 0xc0, !PT ;  /* 0x00000380b7247812 */ /* 0x000fe400078ec0ff */
[----:B------:R-:W-:Y:S02]  /*9820*/  SHF.R.U64 R20, R20, 0x3, RZ ;  /* 0x0000000314147819 */ /* 0x000fe400000012ff */
[----:B------:R-:W-:Y:S02]  /*9830*/  SHF.R.U64 R32, R32, 0x3, RZ ;  /* 0x0000000320207819 */ /* 0x000fe400000012ff */
[----:B------:R-:W-:Y:S02]  /*9840*/  SHF.R.U64 R28, R28, 0x3, RZ ;  /* 0x000000031c1c7819 */ /* 0x000fe400000012ff */
[----:B------:R-:W-:Y:S02]  /*9850*/  LOP3.LUT R40, R207, 0x380, RZ, 0xc0, !PT ;  /* 0x00000380cf287812 */ /* 0x000fe400078ec0ff */
[----:B------:R-:W-:-:S02]  /*9860*/  MOV R122, R122 ;  /* 0x0000007a007a7202 */ /* 0x000fc40000000f00 */
[----:B------:R-:W-:Y:S02]  /*9870*/  LOP3.LUT R44, R209, 0x380, RZ, 0xc0, !PT ;  /* 0x00000380d12c7812 */ /* 0x000fe400078ec0ff */
[----:B------:R-:W-:Y:S01]  /*9880*/  LOP3.LUT R27, R4, 0x380, RZ, 0xc0, !PT ;  /* 0x00000380041b7812 */ /* 0x000fe200078ec0ff */
[----:B------:R0:W-:Y:S01]  /*9890*/  STSM.16.M88.4 [R122], R8 ;  /* 0x000000087a007844 */ /* 0x0001e20000000200 */
[----:B------:R-:W-:Y:S02]  /*98a0*/  LOP3.LUT R123, R26, 0x380, RZ, 0xc0, !PT ;  /* 0x000003801a7b7812 */ /* 0x000fe400078ec0ff */
[----:B------:R-:W-:Y:S02]  /*98b0*/  SHF.R.U64 R36, R36, 0x3, RZ ;  /* 0x0000000324247819 */ /* 0x000fe400000012ff */
[----:B------:R-:W-:Y:S02]  /*98c0*/  LOP3.LUT R20, R20, R177, RZ, 0x3c, !PT ;  /* 0x000000b114147212 */ /* 0x000fe400078e3cff */
[----:B------:R-:W-:-:S02]  /*98d0*/  LOP3.LUT R90, R211, 0x380, RZ, 0xc0, !PT ;  /* 0x00000380d35a7812 */ /* 0x000fc400078ec0ff */
[----:B------:R-:W-:Y:S02]  /*98e0*/  LOP3.LUT R32, R32, R181, RZ, 0x3c, !PT ;  /* 0x000000b520207212 */ /* 0x000fe400078e3cff */
[----:B------:R-:W-:Y:S02]  /*98f0*/  LOP3.LUT R94, R213, 0x380, RZ, 0xc0, !PT ;  /* 0x00000380d55e7812 */ /* 0x000fe400078ec0ff */
[----:B------:R-:W-:Y:S02]  /*9900*/  LOP3.LUT R177, R98, 0x380, RZ, 0xc0, !PT ;  /* 0x0000038062b17812 */ /* 0x000fe400078ec0ff */
[----:B------:R-:W-:Y:S02]  /*9910*/  LOP3.LUT R28, R28, R179, RZ, 0x3c, !PT ;  /* 0x000000b31c1c7212 */ /* 0x000fe400078e3cff */
[----:B------:R-:W-:Y:S02]  /*9920*/  SHF.R.U64 R40, R40, 0x3, RZ ;  /* 0x0000000328287819 */ /* 0x000fe400000012ff */
[----:B------:R-:W-:-:S02]  /*9930*/  LOP3.LUT R181, R106, 0x380, RZ, 0xc0, !PT ;  /* 0x000003806ab57812 */ /* 0x000fc400078ec0ff */
[----:B------:R-:W-:Y:S02]  /*9940*/  SHF.R.U64 R44, R44, 0x3, RZ ;  /* 0x000000032c2c7819 */ /* 0x000fe400000012ff */
[----:B------:R-:W-:Y:S02]  /*9950*/  LOP3.LUT R179, R102, 0x380, RZ, 0xc0, !PT ;  /* 0x0000038066b37812 */ /* 0x000fe400078ec0ff */
[----:B------:R-:W-:Y:S02]  /*9960*/  SHF.R.U64 R27, R27, 0x3, RZ ;  /* 0x000000031b1b7819 */ /* 0x000fe400000012ff */
[----:B------:R-:W-:Y:S02]  /*9970*/  SHF.R.U64 R123, R123, 0x3, RZ ;  /* 0x000000037b7b7819 */ /* 0x000fe400000012ff */
[----:B------:R-:W-:Y:S02]  /*9980*/  LOP3.LUT R36, R36, R183, RZ, 0x3c, !PT ;  /* 0x000000b724247212 */ /* 0x000fe400078e3cff */
[----:B------:R-:W-:-:S02]  /*9990*/  SHF.R.U64 R90, R90, 0x3, RZ ;  /* 0x000000035a5a7819 */ /* 0x000fc400000012ff */
[----:B------:R-:W-:Y:S02]  /*99a0*/  SHF.R.U64 R94, R94, 0x3, RZ ;  /* 0x000000035e5e7819 */ /* 0x000fe400000012ff */
[----:B------:R-:W-:Y:S02]  /*99b0*/  LOP3.LUT R183, R110, 0x380, RZ, 0xc0, !PT ;  /* 0x000003806eb77812 */ /* 0x000fe400078ec0ff */
[----:B------:R-:W-:Y:S02]  /*99c0*/  SHF.R.U64 R177, R177, 0x3, RZ ;  /* 0x00000003b1b17819 */ /* 0x000fe400000012ff */
[----:B------:R-:W-:Y:S02]  /*99d0*/  LOP3.LUT R40, R40, R207, RZ, 0x3c, !PT ;  /* 0x000000cf28287212 */ /* 0x000fe400078e3cff */
[----:B------:R-:W-:Y:S02]  /*99e0*/  SHF.R.U64 R181, R181, 0x3, RZ ;  /* 0x00000003b5b57819 */ /* 0x000fe400000012ff */
[----:B------:R-:W-:-:S02]  /*99f0*/  LOP3.LUT R173, R6, 0x380, RZ, 0xc0, !PT ;  /* 0x0000038006ad7812 */ /* 0x000fc400078ec0ff */
[----:B------:R-:W-:Y:S02]  /*9a00*/  MOV R31, R20 ;  /* 0x00000014001f7202 */ /* 0x000fe40000000f00 */
[----:B------:R-:W-:Y:S02]  /*9a10*/  LOP3.LUT R44, R44, R209, RZ, 0x3c, !PT ;  /* 0x000000d12c2c7212 */ /* 0x000fe400078e3cff */
[----:B------:R-:W-:Y:S01]  /*9a20*/  SHF.R.U64 R179, R179, 0x3, RZ ;  /* 0x00000003b3b37819 */ /* 0x000fe200000012ff */
[----:B------:R-:W-:Y:S01]  /*9a30*/  STSM.16.M88.4 [R31], R12 ;  /* 0x0000000c1f007844 */ /* 0x000fe20000000200 */
[----:B------:R-:W-:Y:S02]  /*9a40*/  LOP3.LUT R114, R27, R4, RZ, 0x3c, !PT ;  /* 0x000000041b727212 */ /* 0x000fe400078e3cff */
[----:B------:R-:W-:Y:S02]  /*9a50*/  LOP3.LUT R118, R123, R26, RZ, 0x3c, !PT ;  /* 0x0000001a7b767212 */ /* 0x000fe400078e3cff */
[----:B------:R-:W-:-:S02]  /*9a60*/  MOV R29, R28 ;  /* 0x0000001c001d7202 */ /* 0x000fc40000000f00 */
[----:B0-----:R-:W-:Y:S02]  /*9a70*/  F2FP.F16.F32.PACK_AB R8, R158, R163 ;  /* 0x000000a39e08723e */ /* 0x001fe400000000ff */
        /* <DEDUP_REMOVED lines=8> */
[----:B------:R-:W-:Y:S02]  /*9b00*/  F2FP.F16.F32.PACK_AB R27, R55, R54 ;  /* 0x00000036371b723e */ /* 0x000fe400000000ff */
[----:B------:R-:W-:Y:S02]  /*9b10*/  LOP3.LUT R94, R94, R213, RZ, 0x3c, !PT ;  /* 0x000000d55e5e7212 */ /* 0x000fe400078e3cff */
[----:B------:R-:W-:Y:S01]  /*9b20*/  SHF.R.U64 R183, R183, 0x3, RZ ;  /* 0x00000003b7b77819 */ /* 0x000fe200000012ff */
[----:B------:R-:W-:Y:S01]  /*9b30*/  STSM.16.M88.4 [R32], R24 ;  /* 0x0000001820007844 */ /* 0x000fe20000000200 */
[----:B------:R-:W-:Y:S02]  /*9b40*/  LOP3.LUT R98, R177, R98, RZ, 0x3c, !PT ;  /* 0x00000062b1627212 */ /* 0x000fe400078e3cff */
[----:B------:R-:W-:-:S02]  /*9b50*/  MOV R36, R36 ;  /* 0x0000002400247202 */ /* 0x000fc40000000f00 */
[----:B------:R-:W-:Y:S02]  /*9b60*/  LOP3.LUT R106, R181, R106, RZ, 0x3c, !PT ;  /* 0x0000006ab56a7212 */ /* 0x000fe400078e3cff */
[----:B------:R-:W-:Y:S01]  /*9b70*/  F2FP.F16.F32.PACK_AB R67, R71, R70 ;  /* 0x000000464743723e */ /* 0x000fe200000000ff */
[----:B------:R-:W-:Y:S01]  /*9b80*/  STSM.16.M88.4 [R36], R56 ;  /* 0x0000003824007844 */ /* 0x000fe20000000200 */
[----:B------:R-:W-:Y:S02]  /*9b90*/  SHF.R.U64 R173, R173, 0x3, RZ ;  /* 0x00000003adad7819 */ /* 0x000fe400000012ff */
        /* <DEDUP_REMOVED lines=9> */
[----:B------:R-:W-:Y:S01]  /*9c30*/  F2FP.F16.F32.PACK_AB R144, R145, R144 ;  /* 0x000000909190723e */ /* 0x000fe200000000ff */
[----:B------:R-:W-:Y:S01]  /*9c40*/  UISETP.NE.U32.AND UP1, UPT, UR8, URZ, UPT ;  /* 0x0000003f0800728c */ /* 0x000fe2000bf25070 */
[----:B------:R-:W-:Y:S01]  /*9c50*/  MOV R40, R40 ;  /* 0x0000002800287202 */ /* 0x000fe20000000f00 */
[----:B0-----:R-:W-:Y:S01]  /*9c60*/  IMAD.U32 R8, RZ, RZ, UR4 ;  /* 0x00000004ff087e24 */ /* 0x001fe2000f8e00ff */
[----:B------:R-:W-:Y:S01]  /*9c70*/  LOP3.LUT R102, R179, R102, RZ, 0x3c, !PT ;  /* 0x00000066b3667212 */ /* 0x000fe200078e3cff */
[----:B------:R-:W-:Y:S01]  /*9c80*/  IMAD.U32 R9, RZ, RZ, UR7 ;  /* 0x00000007ff097e24 */ /* 0x000fe2000f8e00ff */
[----:B------:R-:W-:Y:S01]  /*9c90*/  MOV R44, R44 ;  /* 0x0000002c002c7202 */ /* 0x000fe20000000f00 */
[----:B------:R-:W-:Y:S01]  /*9ca0*/  STSM.16.M88.4 [R40], R64 ;  /* 0x0000004028007844 */ /* 0x000fe20000000200 */
[----:B------:R-:W-:Y:S02]  /*9cb0*/  F2FP.F16.F32.PACK_AB R74, R77, R76 ;  /* 0x0000004c4d4a723e */ /* 0x000fe400000000ff */
[----:B------:R-:W-:-:S02]  /*9cc0*/  F2FP.F16.F32.PACK_AB R75, R79, R78 ;  /* 0x0000004e4f4b723e */ /* 0x000fc400000000ff */
[----:B------:R-:W-:Y:S02]  /*9cd0*/  F2FP.F16.F32.PACK_AB R81, R83, R82 ;  /* 0x000000525351723e */ /* 0x000fe400000000ff */
[----:B------:R-:W-:Y:S01]  /*9ce0*/  MOV R28, R90 ;  /* 0x0000005a001c7202 */ /* 0x000fe20000000f00 */
[----:B------:R-:W-:Y:S01]  /*9cf0*/  STSM.16.M88.4 [R44], R72 ;  /* 0x000000482c007844 */ /* 0x000fe20000000200 */
[----:B------:R-:W-:Y:S02]  /*9d00*/  F2FP.F16.F32.PACK_AB R82, R85, R84 ;  /* 0x000000545552723e */ /* 0x000fe400000000ff */
[----:B------:R-:W-:Y:S02]  /*9d10*/  F2FP.F16.F32.PACK_AB R83, R87, R86 ;  /* 0x000000565753723e */ /* 0x000fe400000000ff */
[----:B------:R-:W-:Y:S02]  /*9d20*/  LOP3.LUT R110, R183, R110, RZ, 0x3c, !PT ;  /* 0x0000006eb76e7212 */ /* 0x000fe400078e3cff */
[----:B------:R-:W-:Y:S01]  /*9d30*/  MOV R94, R94 ;  /* 0x0000005e005e7202 */ /* 0x000fe20000000f00 */
[----:B------:R-:W-:Y:S01]  /*9d40*/  STSM.16.M88.4 [R28], R80 ;  /* 0x000000501c007844 */ /* 0x000fe20000000200 */
[----:B------:R-:W-:-:S02]  /*9d50*/  MOV R21, R98 ;  /* 0x0000006200157202 */ /* 0x000fc40000000f00 */
[----:B------:R-:W-:Y:S02]  /*9d60*/  F2FP.F16.F32.PACK_AB R89, R34, R30 ;  /* 0x0000001e2259723e */ /* 0x000fe400000000ff */
[----:B------:R-:W-:Y:S02]  /*9d70*/  F2FP.F16.F32.PACK_AB R90, R93, R92 ;  /* 0x0000005c5d5a723e */ /* 0x000fe400000000ff */
[----:B------:R-:W-:Y:S02]  /*9d80*/  F2FP.F16.F32.PACK_AB R91, R48, R38 ;  /* 0x00000026305b723e */ /* 0x000fe400000000ff */
[----:B------:R-:W-:Y:S02]  /*9d90*/  LOP3.LUT R4, R173, R6, RZ, 0x3c, !PT ;  /* 0x00000006ad047212 */ /* 0x000fe400078e3cff */
[----:B------:R-:W-:Y:S01]  /*9da0*/  MOV R20, R106 ;  /* 0x0000006a00147202 */ /* 0x000fe20000000f00 */
[----:B------:R-:W-:Y:S01]  /*9db0*/  STSM.16.M88.4 [R94], R88 ;  /* 0x000000585e007844 */ /* 0x000fe20000000200 */
[----:B------:R-:W-:-:S02]  /*9dc0*/  F2FP.F16.F32.PACK_AB R97, R153, R50 ;  /* 0x000000329961723e */ /* 0x000fc400000000ff */
[----:B------:R-:W-:Y:S02]  /*9dd0*/  F2FP.F16.F32.PACK_AB R98, R101, R100 ;  /* 0x000000646562723e */ /* 0x000fe400000000ff */
[----:B------:R-:W-:Y:S02]  /*9de0*/  F2FP.F16.F32.PACK_AB R99, R155, R154 ;  /* 0x0000009a9b63723e */ /* 0x000fe400000000ff */
[----:B------:R-:W-:Y:S02]  /*9df0*/  MOV R102, R102 ;  /* 0x0000006600667202 */ /* 0x000fe40000000f00 */
[----:B------:R-:W-:Y:S01]  /*9e00*/  MOV R6, R114 ;  /* 0x0000007200067202 */ /* 0x000fe20000000f00 */
[----:B------:R-:W-:Y:S01]  /*9e10*/  STSM.16.M88.4 [R21], R96 ;  /* 0x0000006015007844 */ /* 0x000fe20000000200 */
[----:B------:R-:W-:Y:S02]  /*9e20*/  F2FP.F16.F32.PACK_AB R105, R159, R157 ;  /* 0x0000009d9f69723e */ /* 0x000fe400000000ff */
[----:B------:R-:W-:-:S02]  /*9e30*/  F2FP.F16.F32.PACK_AB R106, R109, R108 ;  /* 0x0000006c6d6a723e */ /* 0x000fc400000000ff */
[----:B------:R-:W-:Y:S02]  /*9e40*/  F2FP.F16.F32.PACK_AB R107, R162, R161 ;  /* 0x000000a1a26b723e */ /* 0x000fe400000000ff */
[----:B------:R-:W-:Y:S02]  /*9e50*/  F2FP.F16.F32.PACK_AB R113, R165, R164 ;  /* 0x000000a4a571723e */ /* 0x000fe400000000ff */
[----:B------:R-:W-:Y:S01]  /*9e60*/  F2FP.F16.F32.PACK_AB R114, R117, R116 ;  /* 0x000000747572723e */ /* 0x000fe200000000ff */
[----:B------:R-:W-:Y:S01]  /*9e70*/  STSM.16.M88.4 [R102], R104 ;  /* 0x0000006866007844 */ /* 0x000fe20000000200 */
[----:B------:R-:W-:Y:S02]  /*9e80*/  F2FP.F16.F32.PACK_AB R115, R167, R166 ;  /* 0x000000a6a773723e */ /* 0x000fe400000000ff */
[----:B------:R-:W-:Y:S02]  /*9e90*/  MOV R110, R110 ;  /* 0x0000006e006e7202 */ /* 0x000fe40000000f00 */
[----:B------:R-:W-:Y:S01]  /*9ea0*/  F2FP.F16.F32.PACK_AB R121, R169, R168 ;  /* 0x000000a8a979723e */ /* 0x000fe200000000ff */
[----:B------:R-:W-:Y:S01]  /*9eb0*/  STSM.16.M88.4 [R20], R112 ;  /* 0x0000007014007844 */ /* 0x000fe20000000200 */
[----:B------:R-:W-:-:S02]  /*9ec0*/  F2FP.F16.F32.PACK_AB R122, R125, R124 ;  /* 0x0000007c7d7a723e */ /* 0x000fc400000000ff */
[----:B------:R-:W-:Y:S02]  /*9ed0*/  F2FP.F16.F32.PACK_AB R123, R127, R126 ;  /* 0x0000007e7f7b723e */ /* 0x000fe400000000ff */
[----:B------:R-:W-:Y:S02]  /*9ee0*/  F2FP.F16.F32.PACK_AB R129, R131, R130 ;  /* 0x000000828381723e */ /* 0x000fe400000000ff */
[----:B------:R-:W-:Y:S01]  /*9ef0*/  F2FP.F16.F32.PACK_AB R130, R133, R132 ;  /* 0x000000848582723e */ /* 0x000fe200000000ff */
[----:B------:R-:W-:Y:S01]  /*9f00*/  STSM.16.M88.4 [R110], R120 ;  /* 0x000000786e007844 */ /* 0x000fe20000000200 */
[----:B------:R-:W-:Y:S02]  /*9f10*/  F2FP.F16.F32.PACK_AB R131, R135, R134 ;  /* 0x000000868783723e */ /* 0x000fe400000000ff */
[----:B------:R-:W-:Y:S02]  /*9f20*/  F2FP.F16.F32.PACK_AB R137, R139, R138 ;  /* 0x0000008a8b89723e */ /* 0x000fe400000000ff */
[----:B------:R-:W-:Y:S01]  /*9f30*/  MOV R118, R118 ;  /* 0x0000007600767202 */ /* 0x000fe20000000f00 */
[----:B------:R-:W-:Y:S01]  /*9f40*/  STSM.16.M88.4 [R6], R128 ;  /* 0x0000008006007844 */ /* 0x000fe20000000200 */
[----:B------:R-:W-:-:S02]  /*9f50*/  F2FP.F16.F32.PACK_AB R138, R141, R140 ;  /* 0x0000008c8d8a723e */ /* 0x000fc400000000ff */
[----:B------:R-:W-:Y:S02]  /*9f60*/  F2FP.F16.F32.PACK_AB R139, R143, R142 ;  /* 0x0000008e8f8b723e */ /* 0x000fe400000000ff */
[----:B------:R-:W-:Y:S02]  /*9f70*/  F2FP.F16.F32.PACK_AB R145, R147, R146 ;  /* 0x000000929391723e */ /* 0x000fe400000000ff */
[----:B------:R-:W-:Y:S01]  /*9f80*/  MOV R4, R4 ;  /* 0x0000000400047202 */ /* 0x000fe20000000f00 */
[----:B------:R-:W-:Y:S01]  /*9f90*/  STSM.16.M88.4 [R118], R136 ;  /* 0x0000008876007844 */ /* 0x000fe20000000200 */
[----:B------:R-:W-:Y:S02]  /*9fa0*/  F2FP.F16.F32.PACK_AB R146, R149, R148 ;  /* 0x000000949592723e */ /* 0x000fe400000000ff */
[----:B------:R-:W-:Y:S02]  /*9fb0*/  F2FP.F16.F32.PACK_AB R147, R151, R150 ;  /* 0x000000969793723e */ /* 0x000fe400000000ff */
[----:B------:R-:W-:-:S03]  /*9fc0*/  PLOP3.LUT P0, PT, PT, PT, UP0, 0x80, 0x0 ;  /* 0x000000000000781c */ /* 0x000fc60003f0f008 */
[----:B------:R0:W-:Y:S01]  /*9fd0*/  STSM.16.M88.4 [R4], R144 ;  /* 0x0000009004007844 */ /* 0x0001e20000000200 */
[----:B------:R-:W-:Y:S01]  /*9fe0*/  BAR.SYNC.DEFER_BLOCKING 0x1, 0x100 ;  /* 0x0044000000007b1d */ /* 0x000fe20000010000 */
[----:B------:R-:W-:Y:S01]  /*9ff0*/  UISETP.NE.AND.EX UP1, UPT, UR9, URZ, UPT, UP1 ;  /* 0x0000003f0900728c */ /* 0x000fe2000bf25310 */
[----:B------:R-:W-:-:S05]  /*a000*/  IMAD R11, R192, 0x40, R16 ;  /* 0x00000040c00b7824 */ /* 0x000fca00078e0210 */
[----:B------:R-:W-:-:S05]  /*a010*/  PLOP3.LUT P6, PT, PT, PT, UP1, 0x80, 0x0 ;  /* 0x000000000000781c */ /* 0x000fca0003fcf018 */
[----:B------:R-:W-:-:S04]  /*a020*/  @UP1 UIADD3 UR8, UP2, UR10, UR8, URZ ;  /* 0x000000080a081290 */ /* 0x000fc8000ff5e03f */
[----:B------:R-:W-:Y:S01]  /*a030*/  @UP1 UIADD3.X UR9, UR11, UR9, URZ, UP2, !UPT ;  /* 0x000000090b091290 */ /* 0x000fe200097fe43f */
[----:B------:R-:W-:Y:S01]  /*a040*/  ULDC UR4, c[0x0][0xb88] ;  /* 0x0002e20000047ab9 */ /* 0x000fe20000000800 */
[----:B------:R-:W-:-:S04]  /*a050*/  IMAD.WIDE R174, R11, 0x2, R174 ;  /* 0x000000020bae7825 */ /* 0x000fc800078e02ae */
[----:B0-----:R-:W-:Y:S01]  /*a060*/  IMAD.U32 R4, RZ, RZ, UR4 ;  /* 0x00000004ff047e24 */ /* 0x001fe2000f8e00ff */
[----:B------:R-:W2:Y:S01]  /*a070*/  @P0 LDG.E R5, desc[UR38][R8.64] ;  /* 0x0000002608050981 */ /* 0x000ea2000c1e1900 */
[----:B------:R-:W-:Y:S01]  /*a080*/  IMAD.U32 R10, RZ, RZ, UR8 ;  /* 0x00000008ff0a7e24 */ /* 0x000fe2000f8e00ff */
[C---:B------:R-:W-:Y:S01]  /*a090*/  IADD3 R13, P2, R174.reuse, 0x1000, RZ ;  /* 0x00001000ae0d7810 */ /* 0x040fe20007f5e0ff */
[----:B------:R-:W-:Y:S01]  /*a0a0*/  IMAD.U32 R11, RZ, RZ, UR9 ;  /* 0x00000009ff0b7e24 */ /* 0x000fe2000f8e00ff */
[C---:B------:R-:W-:Y:S02]  /*a0b0*/  IADD3 R25, P1, R174.reuse, 0x2000, RZ ;  /* 0x00002000ae197810 */ /* 0x040fe40007f3e0ff */
[----:B------:R-:W-:Y:S02]  /*a0c0*/  P2R R6, PR, RZ, 0x4 ;  /* 0x00000004ff067803 */ /* 0x000fe40000000000 */
[----:B------:R0:W5:Y:S01]  /*a0d0*/  @P6 LDG.E R4, desc[UR38][R10.64] ;  /* 0x000000260a046981 */ /* 0x000162000c1e1900 */
[----:B------:R-:W-:-:S02]  /*a0e0*/  IADD3 R29, P2, R174, 0x3000, RZ ;  /* 0x00003000ae1d7810 */ /* 0x000fc40007f5e0ff */
[C---:B------:R-:W-:Y:S02]  /*a0f0*/  IADD3 R33, P3, R174.reuse, 0x4000, RZ ;  /* 0x00004000ae217810 */ /* 0x040fe40007f7e0ff */
[C---:B------:R-:W-:Y:S02]  /*a100*/  IADD3 R37, P4, R174.reuse, 0x5000, RZ ;  /* 0x00005000ae257810 */ /* 0x040fe40007f9e0ff */
[----:B------:R-:W-:Y:S02]  /*a110*/  IADD3 R41, P5, R174, 0x6000, RZ ;  /* 0x00006000ae297810 */ /* 0x000fe40007fbe0ff */
[----:B------:R-:W-:Y:S02]  /*a120*/  LOP3.LUT R12, R13, 0x380, RZ, 0xc0, !PT ;  /* 0x000003800d0c7812 */ /* 0x000fe400078ec0ff */
[----:B------:R-:W-:Y:S02]  /*a130*/  LOP3.LUT R24, R25, 0x380, RZ, 0xc0, !PT ;  /* 0x0000038019187812 */ /* 0x000fe400078ec0ff */
[----:B------:R-:W-:-:S02]  /*a140*/  LOP3.LUT R28, R29, 0x380, RZ, 0xc0, !PT ;  /* 0x000003801d1c7812 */ /* 0x000fc400078ec0ff */
[----:B------:R-:W-:Y:S02]  /*a150*/  LOP3.LUT R32, R33, 0x380, RZ, 0xc0, !PT ;  /* 0x0000038021207812 */ /* 0x000fe400078ec0ff */
[----:B------:R-:W-:Y:S02]  /*a160*/  LOP3.LUT R36, R37, 0x380, RZ, 0xc0, !PT ;  /* 0x0000038025247812 */ /* 0x000fe400078ec0ff */
[----:B------:R-:W-:Y:S01]  /*a170*/  LOP3.LUT R40, R41, 0x380, RZ, 0xc0, !PT ;  /* 0x0000038029287812 */ /* 0x000fe200078ec0ff */
[----:B------:R-:W-:Y:S01]  /*a180*/  UMOV UR4, URZ ;  /* 0x0000003f00047c82 */ /* 0x000fe20008000000 */
[----:B------:R-:W-:Y:S02]  /*a190*/  SHF.R.U64 R12, R12, 0x3, RZ ;  /* 0x000000030c0c7819 */ /* 0x000fe400000012ff */
[----:B------:R-:W-:Y:S02]  /*a1a0*/  SHF.R.U64 R24, R24, 0x3, RZ ;  /* 0x0000000318187819 */ /* 0x000fe400000012ff */
[----:B------:R-:W-:-:S02]  /*a1b0*/  SHF.R.U64 R28, R28, 0x3, RZ ;  /* 0x000000031c1c7819 */ /* 0x000fc400000012ff */
[----:B------:R-:W-:Y:S02]  /*a1c0*/  SHF.R.U64 R32, R32, 0x3, RZ ;  /* 0x0000000320207819 */ /* 0x000fe400000012ff */
[----:B------:R-:W-:Y:S02]  /*a1d0*/  SHF.R.U64 R36, R36, 0x3, RZ ;  /* 0x0000000324247819 */ /* 0x000fe400000012ff */
[----:B------:R-:W-:Y:S02]  /*a1e0*/  SHF.R.U64 R40, R40, 0x3, RZ ;  /* 0x0000000328287819 */ /* 0x000fe400000012ff */
[----:B------:R-:W-:Y:S02]  /*a1f0*/  LOP3.LUT R12, R12, R13, RZ, 0x3c, !PT ;  /* 0x0000000d0c0c7212 */ /* 0x000fe400078e3cff */
[----:B------:R-:W-:Y:S02]  /*a200*/  LOP3.LUT R24, R24, R25, RZ, 0x3c, !PT ;  /* 0x0000001918187212 */ /* 0x000fe400078e3cff */
[----:B------:R-:W-:-:S02]  /*a210*/  LOP3.LUT R28, R28, R29, RZ, 0x3c, !PT ;  /* 0x0000001d1c1c7212 */ /* 0x000fc400078e3cff */
[----:B------:R-:W-:Y:S02]  /*a220*/  LOP3.LUT R32, R32, R33, RZ, 0x3c, !PT ;  /* 0x0000002120207212 */ /* 0x000fe400078e3cff */
[----:B------:R-:W-:Y:S02]  /*a230*/  LOP3.LUT R36, R36, R37, RZ, 0x3c, !PT ;  /* 0x0000002524247212 */ /* 0x000fe400078e3cff */
[----:B------:R-:W-:Y:S02]  /*a240*/  LOP3.LUT R40, R40, R41, RZ, 0x3c, !PT ;  /* 0x0000002928287212 */ /* 0x000fe400078e3cff */
[----:B--2---:R-:W-:Y:S01]  /*a250*/  @P0 R2UR UR4, R5 ;  /* 0x00000000050402ca */ /* 0x004fe200000e0000 */
[----:B0-----:R-:W-:-:S14]  /*a260*/  @P6 BRA `(.L_x_1074) ;  /* 0x0000000000106947 */ /* 0x001fdc0003800000 */
[----:B------:R-:W-:Y:S05]  /*a270*/  @!P0 BRA `(.L_x_1074) ;  /* 0x00000000000c8947 */ /* 0x000fea0003800000 */
[----:B------:R-:W2:Y:S04]  /*a280*/  LDG.E R5, desc[UR38][R8.64] ;  /* 0x0000002608057981 */ /* 0x000ea8000c1e1900 */
[----:B-----5:R-:W2:Y:S02]  /*a290*/  LDG.E R4, desc[UR38][R8.64+0x4] ;  /* 0x0000042608047981 */ /* 0x020ea4000c1e1900 */
[----:B--2---:R-:W-:-:S07]  /*a2a0*/  IMAD.IADD R4, R4, 0x1, -R5 ;  /* 0x0000000104047824 */ /* 0x004fce00078e0a05 */
.L_x_1074:
        /* <DEDUP_REMOVED lines=96> */
[----:B------:R-:W-:Y:S02]  /*a8b0*/  ULDC.64 UR8, c[0x0][0xc50] ;  /* 0x0003140000087ab9 */ /* 0x000fe40000000a00 */
[----:B------:R-:W-:Y:S01]  /*a8c0*/  LEA R6, P0, R8, UR8, 0x2 ;  /* 0x0000000808067c11 */ /* 0x000fe2000f8010ff */
[----:B------:R-:W-:-:S04]  /*a8d0*/  IMAD.IADD R5, R9, 0x1, R5 ;  /* 0x0000000109057824 */ /* 0x000fc800078e0205 */
[----:B------:R-:W-:Y:S01]  /*a8e0*/  SHFL.IDX PT, R10, R6, 0x1, 0x1c1f ;  /* 0x003c1f00060a7f89 */ /* 0x000fe200000e0000 */
[----:B------:R-:W-:Y:S01]  /*a8f0*/  LEA.HI.X R14, R8, UR9, R5, 0x2, P0 ;  /* 0x00000009080e7c11 */ /* 0x000fe200080f1405 */
[----:B------:R-:W-:Y:S02]  /*a900*/  IMAD.MOV R5, RZ, RZ, -R19 ;  /* 0x000000ffff057224 */ /* 0x000fe400078e0a13 */
[----:B------:R-:W-:Y:S03]  /*a910*/  SHFL.IDX PT, R8, R6, RZ, 0x1c1f ;  /* 0x001c1fff06087589 */ /* 0x000fe600000e0000 */
[----:B------:R-:W-:Y:S01]  /*a920*/  ISETP.NE.AND P0, PT, R18, R5, PT ;  /* 0x000000051200720c */ /* 0x000fe20003f05270 */
[----:B------:R-:W0:Y:S01]  /*a930*/  SHFL.IDX PT, R9, R14, RZ, 0x1c1f ;  /* 0x001c1fff0e097589 */ /* 0x000e2200000e0000 */
[C---:B------:R-:W-:Y:S02]  /*a940*/  VIADD R5, R21.reuse, 0x8 ;  /* 0x0000000815057836 */ /* 0x040fe40000000000 */
[-C--:B------:R-:W-:Y:S01]  /*a950*/  ISETP.GE.OR P1, PT, R21, R20.reuse, P0 ;  /* 0x000000141500720c */ /* 0x080fe20000726670 */
[----:B------:R-:W1:Y:S02]  /*a960*/  SHFL.IDX PT, R11, R14, 0x1, 0x1c1f ;  /* 0x003c1f000e0b7f89 */ /* 0x000e6400000e0000 */
[----:B------:R-:W-:-:S10]  /*a970*/  ISETP.GE.OR P0, PT, R5, R20, P0 ;  /* 0x000000140500720c */ /* 0x000fd40000706670 */
[----:B0-----:R0:W-:Y:S04]  /*a980*/  @!P1 ST.E desc[UR38][R8.64], R0 ;  /* 0x0000000008009985 */ /* 0x0011e8000c101926 */
[----:B-1----:R0:W-:Y:S02]  /*a990*/  @!P0 ST.E desc[UR38][R10.64], R3 ;  /* 0x000000030a008985 */ /* 0x0021e4000c101926 */
.L_x_1075:
[----:B------:R-:W1:Y:S01]  /*a9a0*/  LDC R83, c[0x0][0xce8] ;  /* 0x00033a00ff537b82 */ /* 0x000e620000000800 */
[----:B------:R-:W-:Y:S01]  /*a9b0*/  ULDC UR12, c[0x0][0xbc8] ;  /* 0x0002f200000c7ab9 */ /* 0x000fe20000000800 */
[----:B------:R-:W-:Y:S01]  /*a9c0*/  ULDC.64 UR10, c[0x0][0xba0] ;  /* 0x0002e800000a7ab9 */ /* 0x000fe20000000a00 */
[----:B------:R-:W-:Y:S01]  /*a9d0*/  ISETP.GE.AND P0, PT, R190, UR12, PT ;  /* 0x0000000cbe007c0c */ /* 0x000fe2000bf06270 */
[----:B0-----:R0:W5:Y:S03]  /*a9e0*/  LD.E.128 R8, desc[UR38][R174.64] ;  /* 0x00000026ae087980 */ /* 0x001166000c101d00 */
[----:B------:R-:W-:Y:S01]  /*a9f0*/  SEL R3, RZ, 0xffffffff, P0 ;  /* 0xffffffffff037807 */ /* 0x000fe20000000000 */
[----:B------:R-:W5:Y:S01]  /*aa00*/  LD.E.128 R12, desc[UR38][R12.64] ;  /* 0x000000260c0c7980 */ /* 0x000f62000c101d00 */
[----:B------:R-:W-:Y:S02]  /*aa10*/  ISETP.GE.AND P0, PT, R189, UR12, PT ;  /* 0x0000000cbd007c0c */ /* 0x000fe4000bf06270 */
[----:B------:R-:W-:Y:S01]  /*aa20*/  ISETP.GE.AND P1, PT, R16, UR12, PT ;  /* 0x0000000c10007c0c */ /* 0x000fe2000bf26270 */
[----:B------:R-:W5:Y:S04]  /*aa30*/  LD.E.128 R24, desc[UR38][R24.64] ;  /* 0x0000002618187980 */ /* 0x000f68000c101d00 */
[----:B------:R-:W5:Y:S04]  /*aa40*/  LD.E.128 R28, desc[UR38][R28.64] ;  /* 0x000000261c1c7980 */ /* 0x000f68000c101d00 */
[----:B------:R-:W5:Y:S01]  /*aa50*/  LD.E.128 R32, desc[UR38][R32.64] ;  /* 0x0000002620207980 */ /* 0x000f62000c101d00 */
[----:B-1----:R-:W-:Y:S01]  /*aa60*/  ISETP.NE.AND P2, PT, R83, 0x1, PT ;  /* 0x000000015300780c */ /* 0x002fe20003f45270 */
[----:B------:R-:W-:Y:S01]  /*aa70*/  IMAD.SHL.U32 R5, R3, 0x2, RZ ;  /* 0x0000000203057824 */ /* 0x000fe200078e00ff */
[----:B------:R-:W-:Y:S01]  /*aa80*/  SEL R3, RZ, 0xffffffff, P0 ;  /* 0xffffffffff037807 */ /* 0x000fe20000000000 */
[----:B------:R-:W5:Y:S01]  /*aa90*/  LD.E.128 R36, desc[UR38][R36.64] ;  /* 0x0000002624247980 */ /* 0x000f62000c101d00 */
[----:B------:R-:W-:-:S03]  /*aaa0*/  SEL R0, RZ, 0x1, P1 ;  /* 0x00000001ff007807 */ /* 0x000fc60000800000 */
[----:B------:R-:W5:Y:S04]  /*aab0*/  LD.E.128 R40, desc[UR38][R40.64] ;  /* 0x0000002628287980 */ /* 0x000f68000c101d00 */
[----:B------:R-:W5:Y:S02]  /*aac0*/  LD.E.128 R44, desc[UR38][R44.64] ;  /* 0x000000262c2c7980 */ /* 0x000f64000c101d00 */
[----:B------:R-:W1:Y:S01]  /*aad0*/  @P2 LDC R21, c[0x0][0xcec] ;  /* 0x00033b00ff152b82 */ /* 0x000e620000000800 */
[----:B------:R-:W-:Y:S01]  /*aae0*/  IMAD.SHL.U32 R3, R3, 0x4, RZ ;  /* 0x0000000403037824 */ /* 0x000fe200078e00ff */
[----:B------:R-:W-:Y:S01]  /*aaf0*/  LOP3.LUT R0, R5, 0x2, R0, 0xe2, !PT ;  /* 0x0000000205007812 */ /* 0x000fe200078ee200 */
[----:B------:R-:W-:Y:S01]  /*ab00*/  UIMAD UR7, UR14, UR10, URZ ;  /* 0x0000000a0e0772a4 */ /* 0x000fe2000f8e023f */
[----:B------:R-:W-:Y:S01]  /*ab10*/  ISETP.GE.AND P0, PT, R188, UR12, PT ;  /* 0x0000000cbc007c0c */ /* 0x000fe2000bf06270 */
[----:B------:R-:W5:Y:S03]  /*ab20*/  LD.E.128 R48, desc[UR38][R48.64] ;  /* 0x0000002630307980 */ /* 0x000f66000c101d00 */
[----:B------:R-:W2:Y:S01]  /*ab30*/  @P2 LDC R81, c[0x0][0xcf0] ;  /* 0x00033c00ff512b82 */ /* 0x000ea20000000800 */
[----:B------:R-:W-:Y:S01]  /*ab40*/  LOP3.LUT R3, R3, 0x4, R0, 0xe2, !PT ;  /* 0x0000000403037812 */ /* 0x000fe200078ee200 */
[----:B------:R-:W-:Y:S01]  /*ab50*/  UIMAD.WIDE.U32 UR8, UR4, UR10, URZ ;  /* 0x0000000a040872a5 */ /* 0x000fe2000f8e003f */
[----:B------:R-:W-:Y:S01]  /*ab60*/  SEL R5, RZ, 0xffffffff, P0 ;  /* 0xffffffffff057807 */ /* 0x000fe20000000000 */
[----:B------:R-:W-:Y:S01]  /*ab70*/  UIMAD UR7, UR4, UR11, UR7 ;  /* 0x0000000b040772a4 */ /* 0x000fe2000f8e0207 */
[----:B------:R-:W-:Y:S01]  /*ab80*/  IMAD R0, R191, 0x20, R192 ;  /* 0x00000020bf007824 */ /* 0x000fe200078e02c0 */
[----:B------:R-:W-:Y:S01]  /*ab90*/  ISETP.GE.AND P0, PT, R187, UR12, PT ;  /* 0x0000000cbb007c0c */ /* 0x000fe2000bf06270 */
[----:B------:R-:W-:Y:S01]  /*aba0*/  IMAD.U32 R85, RZ, RZ, UR42 ;  /* 0x0000002aff557e24 */ /* 0x000fe2000f8e00ff */
[----:B------:R-:W-:Y:S01]  /*abb0*/  ULDC.64 UR10, c[0x0][0xbe8] ;  /* 0x0002fa00000a7ab9 */ /* 0x000fe20000000a00 */
[----:B------:R-:W-:Y:S01]  /*abc0*/  UIADD3 UR9, UR9, UR7, URZ ;  /* 0x0000000709097290 */ /* 0x000fe2000fffe03f */
[----:B------:R-:W-:Y:S01]  /*abd0*/  IMAD.SHL.U32 R6, R5, 0x8, RZ ;  /* 0x0000000805067824 */ /* 0x000fe200078e00ff */
[----:B------:R-:W-:Y:S01]  /*abe0*/  UIMAD UR4, UR15, UR10, URZ ;  /* 0x0000000a0f0472a4 */ /* 0x000fe2000f8e023f */
[----:B------:R-:W-:Y:S01]  /*abf0*/  IMAD R82, R85, 0x40, R0 ;  /* 0x0000004055527824 */ /* 0x000fe200078e0200 */
[----:B------:R-:W-:Y:S01]  /*ac00*/  SEL R0, RZ, 0xffffffff, P0 ;  /* 0xffffffffff007807 */ /* 0x000fe20000000000 */
[----:B------:R-:W-:Y:S01]  /*ac10*/  UIMAD.WIDE.U32 UR8, UR43, UR10, UR8 ;  /* 0x0000000a2b0872a5 */ /* 0x000fe2000f8e0008 */
[----:B------:R-:W-:Y:S01]  /*ac20*/  LOP3.LUT R5, R6, 0x8, R3, 0xe2, !PT ;  /* 0x0000000806057812 */ /* 0x000fe200078ee203 */
[----:B------:R-:W-:Y:S01]  /*ac30*/  UIMAD UR4, UR43, UR11, UR4 ;  /* 0x0000000b2b0472a4 */ /* 0x000fe2000f8e0204 */
[----:B------:R-:W5:Y:S01]  /*ac40*/  LD.E.128 R52, desc[UR38][R52.64] ;  /* 0x0000002634347980 */ /* 0x000f62000c101d00 */
[----:B------:R-:W-:Y:S01]  /*ac50*/  IMAD.SHL.U32 R6, R0, 0x10, RZ ;  /* 0x0000001000067824 */ /* 0x000fe200078e00ff */
[----:B------:R-:W-:Y:S01]  /*ac60*/  ULDC.64 UR10, c[0x0][0xbf0] ;  /* 0x0002fc00000a7ab9 */ /* 0x000fe20000000a00 */
[----:B-1----:R-:W-:Y:S01]  /*ac70*/  @P2 IMAD.HI.U32 R0, R82, R21, RZ ;  /* 0x0000001552002227 */ /* 0x002fe200078e00ff */
[----:B------:R-:W-:Y:S01]  /*ac80*/  UIADD3 UR9, UR9, UR4, URZ ;  /* 0x0000000409097290 */ /* 0x000fe2000fffe03f */
[----:B------:R-:W5:Y:S01]  /*ac90*/  LD.E.128 R56, desc[UR38][R56.64] ;  /* 0x0000002638387980 */ /* 0x000f62000c101d00 */
[----:B------:R-:W-:Y:S01]  /*aca0*/  UIMAD UR4, UR41, UR10, URZ ;  /* 0x0000000a290472a4 */ /* 0x000fe2000f8e023f */
[----:B------:R-:W-:Y:S01]  /*acb0*/  IMAD.MOV.U32 R3, RZ, RZ, R82 ;  /* 0x000000ffff037224 */ /* 0x000fe200078e0052 */
[----:B------:R-:W-:Y:S01]  /*acc0*/  UIMAD.WIDE.U32 UR8, UR40, UR10, UR8 ;  /* 0x0000000a280872a5 */ /* 0x000fe2000f8e0008 */
[----:B--2---:R-:W-:Y:S01]  /*acd0*/  @P2 SHF.R.U32.HI R3, RZ, R81, R0 ;  /* 0x00000051ff032219 */ /* 0x004fe20000011600 */
[----:B------:R-:W-:Y:S01]  /*ace0*/  UIMAD UR4, UR40, UR11, UR4 ;  /* 0x0000000b280472a4 */ /* 0x000fe2000f8e0204 */
[----:B------:R-:W-:Y:S01]  /*acf0*/  LOP3.LUT R6, R6, 0x10, R5, 0xe2, !PT ;  /* 0x0000001006067812 */ /* 0x000fe200078ee205 */
[----:B------:R-:W5:Y:S01]  /*ad00*/  LD.E.128 R60, desc[UR38][R60.64] ;  /* 0x000000263c3c7980 */ /* 0x000f62000c101d00 */
[--C-:B------:R-:W-:Y:S01]  /*ad10*/  SHF.R.S32.HI R5, RZ, 0x1f, R3.reuse ;  /* 0x0000001fff057819 */ /* 0x100fe20000011403 */
[----:B------:R-:W-:Y:S01]  /*ad20*/  UIADD3 UR4, UR9, UR4, URZ ;  /* 0x0000000409047290 */ /* 0x000fe2000fffe03f */
[----:B------:R-:W-:Y:S01]  /*ad30*/  ISETP.GE.AND P0, PT, R186, UR12, PT ;  /* 0x0000000cba007c0c */ /* 0x000fe2000bf06270 */
[----:B------:R-:W-:Y:S01]  /*ad40*/  IMAD.U32 R20, RZ, RZ, UR8 ;  /* 0x00000008ff147e24 */ /* 0x000fe2000f8e00ff */
[----:B------:R-:W5:Y:S01]  /*ad50*/  LD.E.128 R64, desc[UR38][R64.64] ;  /* 0x0000002640407980 */ /* 0x000f62000c101d00 */
[----:B------:R-:W-:Y:S01]  /*ad60*/  IMAD.U32 R21, RZ, RZ, UR9 ;  /* 0x00000009ff157e24 */ /* 0x000fe2000f8e00ff */
[----:B------:R-:W-:Y:S01]  /*ad70*/  ULDC.64 UR8, c[0x0][0xbe0] ;  /* 0x0002f80000087ab9 */ /* 0x000fe20000000a00 */
[----:B------:R-:W-:Y:S01]  /*ad80*/  IMAD.MOV R81, RZ, RZ, -R3 ;  /* 0x000000ffff517224 */ /* 0x000fe200078e0a03 */
[----:B------:R-:W-:Y:S01]  /*ad90*/  SEL R0, RZ, 0xffffffff, P0 ;  /* 0xffffffffff007807 */ /* 0x000fe20000000000 */
[----:B------:R-:W-:Y:S01]  /*ada0*/  IMAD R80, R5, UR8, RZ ;  /* 0x0000000805507c24 */ /* 0x000fe2000f8e02ff */
[----:B------:R-:W5:Y:S01]  /*adb0*/  LD.E.128 R68, desc[UR38][R68.64] ;  /* 0x0000002644447980 */ /* 0x000f62000c101d00 */
[----:B------:R-:W-:-:S02]  /*adc0*/  IMAD R5, R83, R81, R82 ;  /* 0x0000005153057224 */ /* 0x000fc400078e0252 */
[----:B------:R-:W-:Y:S01]  /*add0*/  IMAD.U32 R21, RZ, RZ, UR4 ;  /* 0x00000004ff157e24 */ /* 0x000fe2000f8e00ff */
[----:B------:R-:W5:Y:S01]  /*ade0*/  LD.E.128 R76, desc[UR38][R76.64] ;  /* 0x000000264c4c7980 */ /* 0x000f62000c101d00 */
[----:B------:R-:W-:Y:S01]  /*adf0*/  IMAD.SHL.U32 R85, R0, 0x20, RZ ;  /* 0x0000002000557824 */ /* 0x000fe200078e00ff */
[----:B------:R-:W-:Y:S02]  /*ae00*/  SHF.R.S32.HI R0, RZ, 0x1f, R5 ;  /* 0x0000001fff007819 */ /* 0x000fe40000011405 */
[----:B------:R-:W5:Y:S01]  /*ae10*/  LD.E.128 R72, desc[UR38][R72.64] ;  /* 0x0000002648487980 */ /* 0x000f62000c101d00 */
[----:B------:R-:W-:Y:S01]  /*ae20*/  ISETP.GE.AND P0, PT, R196, UR12, PT ;  /* 0x0000000cc4007c0c */ /* 0x000fe2000bf06270 */
[----:B------:R-:W-:Y:S01]  /*ae30*/  IMAD R81, R3, UR9, R80 ;  /* 0x0000000903517c24 */ /* 0x000fe2000f8e0250 */
[----:B------:R-:W-:Y:S01]  /*ae40*/  LOP3.LUT R6, R85, 0x20, R6, 0xe2, !PT ;  /* 0x0000002055067812 */ /* 0x000fe200078ee206 */
[----:B------:R-:W-:Y:S01]  /*ae50*/  @!PT LDS RZ, [RZ] ;  /* 0x00000000fffff984 */ /* 0x000fe20000000800 */
[----:B------:R-:W-:Y:S01]  /*ae60*/  @!PT LDS RZ, [RZ] ;  /* 0x00000000fffff984 */ /* 0x000fe20000000800 */
[----:B------:R-:W-:Y:S01]  /*ae70*/  @!PT LDS RZ, [RZ] ;  /* 0x00000000fffff984 */ /* 0x000fe20000000800 */
[----:B------:R-:W-:Y:S01]  /*ae80*/  @!PT LDS RZ, [RZ] ;  /* 0x00000000fffff984 */ /* 0x000fe20000000800 */
[----:B------:R1:W-:Y:S06]  /*ae90*/  MEMBAR.ALL.CTA ;  /* 0x0000000000007992 */ /* 0x0003ec0000008000 */
[----:B-1----:R-:W1:Y:S01]  /*aea0*/  FENCE.VIEW.ASYNC.S ;  /* 0x00000000000073c6 */ /* 0x002e620000000000 */
[----:B------:R-:W-:Y:S01]  /*aeb0*/  IMAD.WIDE.U32 R20, R3, UR8, R20 ;  /* 0x0000000803147c25 */ /* 0x000fe2000f8e0014 */
[----:B------:R-:W-:Y:S01]  /*aec0*/  ULDC.64 UR8, c[0x0][0xbd8] ;  /* 0x0002f60000087ab9 */ /* 0x000fe20000000a00 */
[----:B------:R-:W-:Y:S01]  /*aed0*/  SEL R3, RZ, 0x40, P0 ;  /* 0x00000040ff037807 */ /* 0x000fe20000000000 */
[----:B------:R-:W-:Y:S01]  /*aee0*/  UIADD3 UR4, UR37, 0x38820, URZ ;  /* 0x0003882025047890 */ /* 0x000fe2000fffe03f */
[----:B------:R-:W-:Y:S01]  /*aef0*/  IMAD.U32 R87, RZ, RZ, UR42 ;  /* 0x0000002aff577e24 */ /* 0x000fe2000f8e00ff */
[----:B------:R-:W-:Y:S01]  /*af00*/  ISETP.GE.AND P0, PT, R195, UR12, PT ;  /* 0x0000000cc3007c0c */ /* 0x000fe2000bf06270 */
[----:B------:R-:W-:Y:S01]  /*af10*/  IMAD R0, R0, UR8, RZ ;  /* 0x0000000800007c24 */ /* 0x000fe2000f8e02ff */
[----:B------:R-:W-:Y:S01]  /*af20*/  LOP3.LUT R3, R6, R3, RZ, 0xfc, !PT ;  /* 0x0000000306037212 */ /* 0x000fe200078efcff */
[----:B------:R-:W-:Y:S01]  /*af30*/  IMAD.IADD R21, R21, 0x1, R81 ;  /* 0x0000000115157824 */ /* 0x000fe200078e0251 */
[----:B------:R-:W-:Y:S01]  /*af40*/  UPRMT UR4, URZ, 0x654, UR4 ;  /* 0x000006543f047896 */ /* 0x000fe20008000004 */
[----:B-----5:R-:W-:Y:S01]  /*af50*/  IMAD R88, R4, R83, RZ ;  /* 0x0000005304587224 */ /* 0x020fe200078e02ff */
[----:B------:R-:W-:Y:S01]  /*af60*/  BSSY B1, `(.L_x_1076) ;  /* 0x000002e000017945 */ /* 0x000fe20003800000 */
[----:B------:R-:W-:-:S02]  /*af70*/  IMAD R87, R87, 0x40, R192 ;  /* 0x0000004057577824 */ /* 0x000fc400078e02c0 */
[C---:B------:R-:W-:Y:S01]  /*af80*/  IMAD R81, R5.reuse, UR9, R0 ;  /* 0x0000000905517c24 */ /* 0x040fe2000f8e0200 */
[----:B------:R-:W-:Y:S01]  /*af90*/  SEL R0, RZ, 0x80, P0 ;  /* 0x00000080ff007807 */ /* 0x000fe20000000000 */
[----:B------:R-:W-:Y:S01]  /*afa0*/  IMAD.WIDE.U32 R4, R5, UR8, R20 ;  /* 0x0000000805047c25 */ /* 0x000fe2000f8e0014 */
[----:B------:R-:W-:Y:S01]  /*afb0*/  ISETP.GE.AND P0, PT, R87, R88, PT ;  /* 0x000000585700720c */ /* 0x000fe20003f06270 */
[----:B------:R-:W-:Y:S01]  /*afc0*/  ULDC.64 UR8, c[0x0][0xb80] ;  /* 0x0002e00000087ab9 */ /* 0x000fe20000000a00 */
[----:B------:R-:W-:Y:S01]  /*afd0*/  LOP3.LUT R0, R3, R0, RZ, 0xfc, !PT ;  /* 0x0000000003007212 */ /* 0x000fe200078efcff */
[----:B------:R-:W-:Y:S01]  /*afe0*/  IMAD.IADD R5, R5, 0x1, R81 ;  /* 0x0000000105057824 */ /* 0x000fe200078e0251 */
[C---:B------:R-:W-:Y:S01]  /*aff0*/  LEA R6, P1, R4.reuse, UR8, 0x1 ;  /* 0x0000000804067c11 */ /* 0x040fe2000f8208ff */
[----:B-1----:R-:W-:Y:S03]  /*b000*/  SYNCS.ARRIVE.TRANS64.RED.A1T0 RZ, [UR4], RZ ;  /* 0x000000ffffff79a7 */ /* 0x002fe60008100404 */
[----:B------:R-:W-:Y:S01]  /*b010*/  LEA.HI.X R86, R4, UR9, R5, 0x1, P1 ;  /* 0x0000000904567c11 */ /* 0x000fe200088f0c05 */
[----:B------:R0:W1:Y:S04]  /*b020*/  SHFL.IDX PT, R20, R6, RZ, 0x181f ;  /* 0x00181fff06147589 */ /* 0x00006800000e0000 */
[----:B------:R0:W2:Y:S01]  /*b030*/  SHFL.IDX PT, R21, R86, RZ, 0x181f ;  /* 0x00181fff56157589 */ /* 0x0000a200000e0000 */
[----:B------:R-:W-:Y:S05]  /*b040*/  @P0 BRA `(.L_x_1077) ;  /* 0x00000000007c0947 */ /* 0x000fea0003800000 */
[----:B------:R-:W-:Y:S02]  /*b050*/  ISETP.GE.AND P1, PT, R190, UR12, PT ;  /* 0x0000000cbe007c0c */ /* 0x000fe4000bf26270 */
[----:B------:R-:W-:Y:S02]  /*b060*/  ISETP.GE.AND P0, PT, R16, UR12, PT ;  /* 0x0000000c10007c0c */ /* 0x000fe4000bf06270 */
[----:B------:R-:W-:Y:S02]  /*b070*/  ISETP.GE.AND P5, PT, R189, UR12, PT ;  /* 0x0000000cbd007c0c */ /* 0x000fe4000bfa6270 */
[----:B------:R-:W-:-:S07]  /*b080*/  ISETP.GE.AND P3, PT, R188, UR12, PT ;  /* 0x0000000cbc007c0c */ /* 0x000fce000bf66270 */
[-C--:B-1----:R-:W-:Y:S02]  /*b090*/  @!P1 LEA R80, P2, R190, R20.reuse, 0x1 ;  /* 0x00000014be509211 */ /* 0x082fe400078408ff */
        /* <DEDUP_REMOVED lines=26> */
.L_x_1077:
[----:B------:R-:W-:Y:S05]  /*b240*/  BSYNC B1 ;  /* 0x0000000000017941 */ /* 0x000fea0003800000 */
.L_x_1076:
[----:B---3--:R-:W-:Y:S01]  /*b250*/  VIADD R4, R87, 0x20 ;  /* 0x0000002057047836 */ /* 0x008fe20000000000 */
[----:B------:R4:W3:Y:S04]  /*b260*/  SHFL.IDX PT, R9, R86, 0x1, 0x181f ;  /* 0x00381f0056097f89 */ /* 0x0008e800000e0000 */
        /* <DEDUP_REMOVED lines=22> */
[-C--:B------:R-:W-:Y:S02]  /*b3d0*/  @!P0 LEA R12, P3, R186, R8.reuse, 0x1 ;  /* 0x00000008ba0c8211 */ /* 0x080fe400078608ff */
        /* <DEDUP_REMOVED lines=13> */
.L_x_1073:
        /* <DEDUP_REMOVED lines=31> */
.L_x_1079:
        /* <DEDUP_REMOVED lines=46> */
.L_x_1081:
[----:B------:R-:W-:Y:S05]  /*b980*/  BSYNC B1 ;  /* 0x0000000000017941 */ /* 0x000fea0003800000 */
.L_x_1080:
        /* <DEDUP_REMOVED lines=60> */
[----:B------:R-:W-:Y:S01]  /*bd50*/  LOP3.LUT R10, R15, 0x10, R10, 0xe2, !PT ;  /* 0x000000100f0a7812 */ /* 0x000fe200078ee20a */
[----:B------:R-:W-:-:S02]  /*bd60*/  IMAD.IADD R5, R5, 0x1, R11 ;  /* 0x0000000105057824 */ /* 0x000fc400078e020b */
[----:B------:R-:W-:Y:S02]  /*bd70*/  IMAD R0, R3, UR8, RZ ;  /* 0x0000000803007c24 */ /* 0x000fe4000f8e02ff */
[----:B------:R-:W-:Y:S02]  /*bd80*/  IMAD.U32 R11, RZ, RZ, UR42 ;  /* 0x0000002aff0b7e24 */ /* 0x000fe4000f8e00ff */
[----:B------:R-:W-:Y:S02]  /*bd90*/  IMAD R3, R9, UR9, R0 ;  /* 0x0000000909037c24 */ /* 0x000fe4000f8e0200 */
[----:B------:R-:W-:Y:S02]  /*bda0*/  IMAD R0, R11, 0x40, R192 ;  /* 0x000000400b007824 */ /* 0x000fe400078e02c0 */
[----:B------:R-:W-:Y:S01]  /*bdb0*/  IMAD.WIDE.U32 R4, R9, UR8, R4 ;  /* 0x0000000809047c25 */ /* 0x000fe2000f8e0004 */
[----:B------:R-:W-:Y:S01]  /*bdc0*/  SEL R9, RZ, 0x40, P0 ;  /* 0x00000040ff097807 */ /* 0x000fe20000000000 */
[----:B------:R-:W-:Y:S01]  /*bdd0*/  ULDC.64 UR8, c[0x0][0xb80] ;  /* 0x0002e00000087ab9 */ /* 0x000fe20000000a00 */
[----:B------:R-:W-:Y:S01]  /*bde0*/  ISETP.GE.AND P0, PT, R0, R27, PT ;  /* 0x0000001b0000720c */ /* 0x000fe20003f06270 */
[----:B------:R-:W-:Y:S01]  /*bdf0*/  IMAD.SHL.U32 R15, R8, 0x20, RZ ;  /* 0x00000020080f7824 */ /* 0x000fe200078e00ff */
[----:B------:R-:W-:Y:S01]  /*be00*/  LEA R6, P1, R4, UR8, 0x1 ;  /* 0x0000000804067c11 */ /* 0x000fe2000f8208ff */
[----:B------:R-:W-:Y:S01]  /*be10*/  IMAD.IADD R3, R5, 0x1, R3 ;  /* 0x0000000105037824 */ /* 0x000fe200078e0203 */
[----:B------:R-:W-:-:S02]  /*be20*/  SEL R5, RZ, 0x80, P2 ;  /* 0x00000080ff057807 */ /* 0x000fc40001000000 */
[----:B------:R-:W-:Y:S01]  /*be30*/  LOP3.LUT R10, R15, 0x20, R10, 0xe2, !PT ;  /* 0x000000200f0a7812 */ /* 0x000fe200078ee20a */
[----:B------:R0:W1:Y:S01]  /*be40*/  SHFL.IDX PT, R8, R6, RZ, 0x181f ;  /* 0x00181fff06087589 */ /* 0x00006200000e0000 */
[----:B------:R-:W-:Y:S02]  /*be50*/  LEA.HI.X R3, R4, UR9, R3, 0x1, P1 ;  /* 0x0000000904037c11 */ /* 0x000fe400088f0c03 */
[----:B------:R-:W-:-:S03]  /*be60*/  LOP3.LUT R24, R10, R9, RZ, 0xfc, !PT ;  /* 0x000000090a187212 */ /* 0x000fc600078efcff */
[----:B------:R0:W2:Y:S01]  /*be70*/  SHFL.IDX PT, R9, R3, RZ, 0x181f ;  /* 0x00181fff03097589 */ /* 0x0000a200000e0000 */
[----:B------:R-:W-:Y:S01]  /*be80*/  LOP3.LUT R25, R24, R5, RZ, 0xfc, !PT ;  /* 0x0000000518197212 */ /* 0x000fe200078efcff */
[----:B------:R-:W-:Y:S06]  /*be90*/  @P0 BRA `(.L_x_1083) ;  /* 0x00000000007c0947 */ /* 0x000fec0003800000 */
[----:B------:R-:W-:Y:S02]  /*bea0*/  ISETP.GE.AND P2, PT, R190, UR14, PT ;  /* 0x0000000ebe007c0c */ /* 0x000fe4000bf46270 */
[----:B------:R-:W-:Y:S02]  /*beb0*/  ISETP.GE.AND P1, PT, R16, UR14, PT ;  /* 0x0000000e10007c0c */ /* 0x000fe4000bf26270 */
[----:B------:R-:W-:Y:S02]  /*bec0*/  ISETP.GE.AND P5, PT, R189, UR14, PT ;  /* 0x0000000ebd007c0c */ /* 0x000fe4000bfa6270 */
[----:B------:R-:W-:-:S07]  /*bed0*/  ISETP.GE.AND P3, PT, R188, UR14, PT ;  /* 0x0000000ebc007c0c */ /* 0x000fce000bf66270 */
[-C--:B-1----:R-:W-:Y:S02]  /*bee0*/  @!P2 LEA R10, P0, R190, R8.reuse, 0x1 ;  /* 0x00000008be0aa211 */ /* 0x082fe400078008ff */
        /* <DEDUP_REMOVED lines=26> */
.L_x_1083:
[----:B------:R-:W-:Y:S05]  /*c090*/  BSYNC B1 ;  /* 0x0000000000017941 */ /* 0x000fea0003800000 */
.L_x_1082:
        /* <DEDUP_REMOVED lines=10> */
[-C--:B-1----:R-:W-:Y:S02]  /*c140*/  @!P2 LEA R10, P0, R190, R8.reuse, 0x1 ;  /* 0x00000008be0aa211 */ /* 0x082fe400078008ff */
        /* <DEDUP_REMOVED lines=25> */
.L_x_1078:
[----:B------:R-:W-:Y:S05]  /*c2e0*/  BSYNC B0 ;  /* 0x0000000000007941 */ /* 0x000fea0003800000 */
.L_x_1072:
[----:B------:R-:W-:Y:S02]  /*c2f0*/  ULDC UR4, c[0x0][0xd3c] ;  /* 0x00034f0000047ab9 */ /* 0x000fe40000000800 */
[----:B------:R-:W-:-:S13]  /*c300*/  ISETP.GE.AND P0, PT, R7, UR4, PT ;  /* 0x0000000407007c0c */ /* 0x000fda000bf06270 */
[----:B------:R-:W-:Y:S05]  /*c310*/  @!P0 BRA `(.L_x_1084) ;  /* 0xffffff4c00448947 */ /* 0x000fea000383ffff */
[----:B------:R-:W-:Y:S05]  /*c320*/  EXIT ;  /* 0x000000000000794d */ /* 0x000fea0003800000 */
.L_x_1044:
        /* <DEDUP_REMOVED lines=18> */
.L_x_1085:
        /* <DEDUP_REMOVED lines=42> */
.L_x_1091:
        /* <DEDUP_REMOVED lines=12> */
.L_x_1090:
[----:B------:R-:W-:Y:S05]  /*c7b0*/  BSYNC B0 ;  /* 0x0000000000007941 */ /* 0x000fea0003800000 */
.L_x_1089:
        /* <DEDUP_REMOVED lines=22> */
.L_x_1087:
        /* <DEDUP_REMOVED lines=16> */
.L_x_1092:
        /* <DEDUP_REMOVED lines=25> */
.L_x_1088:
[----:B------:R-:W-:Y:S02]  /*cbb0*/  IMAD.MOV.U32 R17, RZ, RZ, RZ ;  /* 0x000000ffff117224 */ /* 0x000fe400078e00ff */
[----:B------:R-:W-:Y:S02]  /*cbc0*/  IMAD.U32 R16, RZ, RZ, UR6 ;  /* 0x00000006ff107e24 */ /* 0x000fe4000f8e00ff */
[----:B------:R-:W-:-:S07]  /*cbd0*/  IMAD.MOV.U32 R18, RZ, RZ, RZ ;  /* 0x000000ffff127224 */ /* 0x000fce00078e00ff */
.L_x_1093:
[----:B------:R-:W-:-:S13]  /*cbe0*/  ISETP.NE.AND P0, PT, R5, RZ, PT ;  /* 0x000000ff0500720c */ /* 0x000fda0003f05270 */
[----:B------:R-:W0:Y:S01]  /*cbf0*/  @!P0 S2R R3, SR_CgaCtaId ;  /* 0x0000000000038919 */ /* 0x000e220000008800 */
[----:B------:R-:W-:-:S04]  /*cc00*/  @!P0 MOV R0, 0x400 ;  /* 0x0000040000008802 */ /* 0x000fc80000000f00 */
[----:B0-----:R-:W-:-:S05]  /*cc10*/  @!P0 LEA R0, R3, R0, 0x18 ;  /* 0x0000000003008211 */ /* 0x001fca00078ec0ff */
[----:B------:R0:W-:Y:S01]  /*cc20*/  @!P0 STS.128 [R0+0x388d0], R16 ;  /* 0x0388d01000008388 */ /* 0x0001e20000000c00 */
[----:B------:R-:W-:Y:S06]  /*cc30*/  BAR.ARV 0x5, 0x180 ;  /* 0x0146000000007b1d */ /* 0x000fec0000002000 */
.L_x_1086:
        /* <DEDUP_REMOVED lines=16> */
[C---:B------:R-:W-:Y:S02]  /*cd40*/  LOP3.LUT R2, R0.reuse, 0x1f8, RZ, 0xc0, !PT ;  /* 0x000001f800027812 */ /* 0x040fe400078ec0ff */
[----:B------:R-:W-:Y:S02]  /*cd50*/  LOP3.LUT R0, R0, 0x38, RZ, 0xc0, !PT ;  /* 0x0000003800007812 */ /* 0x000fe400078ec0ff */
        /* <DEDUP_REMOVED lines=11> */
[----:B------:R-:W-:Y:S01]  /*ce10*/  STL [R1+0x5c], RZ ;  /* 0x00005cff01007387 */ /* 0x000fe20000100800 */
[----:B0-----:R-:W-:-:S03]  /*ce20*/  LOP3.LUT R4, R0, 0x40, RZ, 0xfc, !PT ;  /* 0x0000004000047812 */ /* 0x001fc600078efcff */
[----:B------:R0:W-:Y:S01]  /*ce30*/  STL [R1+0x18], R2 ;  /* 0x0000180201007387 */ /* 0x0001e20000100800 */
[C---:B------:R-:W-:Y:S02]  /*ce40*/  LOP3.LUT R4, R0.reuse, 0x100, RZ, 0xfc, !PT ;  /* 0x0000010000047812 */ /* 0x040fe400078efcff */
[C---:B-1----:R-:W-:Y:S01]  /*ce50*/  LOP3.LUT R3, R0.reuse, 0x80, RZ, 0xfc, !PT ;  /* 0x0000008000037812 */ /* 0x042fe200078efcff */
[----:B------:R1:W-:Y:S01]  /*ce60*/  STL [R1+0xc], RZ ;  /* 0x00000cff01007387 */ /* 0x0003e20000100800 */
[C---:B------:R-:W-:Y:S02]  /*ce70*/  LOP3.LUT R3, R0.reuse, 0x140, RZ, 0xfc, !PT ;  /* 0x0000014000037812 */ /* 0x040fe400078efcff */
[C---:B0-----:R-:W-:Y:S02]  /*ce80*/  LOP3.LUT R2, R0.reuse, 0xc0, RZ, 0xfc, !PT ;  /* 0x000000c000027812 */ /* 0x041fe400078efcff */
[C---:B------:R-:W-:Y:S02]  /*ce90*/  LOP3.LUT R2, R0.reuse, 0x180, RZ, 0xfc, !PT ;  /* 0x0000018000027812 */ /* 0x040fe400078efcff */
[----:B-1----:R-:W-:-:S07]  /*cea0*/  LOP3.LUT R0, R0, 0x1c0, RZ, 0xfc, !PT ;  /* 0x000001c000007812 */ /* 0x002fce00078efcff */
.L_x_1218:
[----:B01----:R-:W0:Y:S02]  /*ceb0*/  LDC.64 R2, c[0x0][0xd88] ;  /* 0x00036200ff027b82 */ /* 0x003e240000000a00 */
[----:B0-----:R-:W-:-:S05]  /*cec0*/  IMAD.WIDE R2, R19, 0x4, R2 ;  /* 0x0000000413027825 */ /* 0x001fca00078e0202 */
[----:B--2---:R-:W2:Y:S01]  /*ced0*/  LDG.E R11, desc[UR38][R2.64] ;  /* 0x00000026020b7981 */ /* 0x004ea2000c1e1900 */
        /* <DEDUP_REMOVED lines=17> */
[----:B------:R1:W5:Y:S01]  /*cff0*/  @P0 LDG.E R0, desc[UR38][R2.64] ;  /* 0x0000002602000981 */ /* 0x000362000c1e1900 */
        /* <DEDUP_REMOVED lines=35> */
.L_x_1095:
        /* <DEDUP_REMOVED lines=12> */
.L_x_1096:
[----:B------:R-:W-:Y:S05]  /*d2f0*/  @!P0 BRA `(.L_x_1097) ;  /* 0x00000000000c8947 */ /* 0x000fea0003800000 */
[----:B------:R-:W2:Y:S04]  /*d300*/  LDG.E R6, desc[UR38][R4.64] ;  /* 0x0000002604067981 */ /* 0x000ea8000c1e1900 */
[----:B------:R-:W2:Y:S02]  /*d310*/  LDG.E R4, desc[UR38][R4.64+0x4] ;  /* 0x0000042604047981 */ /* 0x000ea4000c1e1900 */
[----:B--2---:R-:W-:-:S07]  /*d320*/  IMAD.IADD R6, R4, 0x1, -R6 ;  /* 0x0000000104067824 */ /* 0x004fce00078e0a06 */
.L_x_1097:
        /* <DEDUP_REMOVED lines=20> */
[----:B---3--:R-:W2:Y:S04]  /*d470*/  @P0 ATOMG.E.ADD.STRONG.GPU PT, R2, desc[UR38][R4.64], R2 ;  /* 0x00000002040209a8 */ /* 0x008ea800081ee1e6 */
[----:B--2---:R2:W3:Y:S02]  /*d480*/  SHFL.IDX PT, R2, R2, R0, 0x1f ;  /* 0x00001f0002027589 */ /* 0x0044e400000e0000 */
[----:B--2---:R-:W2:Y:S02]  /*d490*/  S2R R0, SR_LTMASK ;  /* 0x0000000000007919 */ /* 0x004ea40000003900 */
[----:B--2---:R-:W-:-:S06]  /*d4a0*/  LOP3.LUT R0, R0, UR4, RZ, 0xc0, !PT ;  /* 0x0000000400007c12 */ /* 0x004fcc000f8ec0ff */
[----:B------:R-:W3:Y:S02]  /*d4b0*/  POPC R0, R0 ;  /* 0x0000000000007309 */ /* 0x000ee40000000000 */
[----:B---3--:R-:W-:Y:S01]  /*d4c0*/  IADD3 R16, R2, UR36, R0 ;  /* 0x0000002402107c10 */ /* 0x008fe2000fffe000 */
[----:B------:R-:W-:Y:S06]  /*d4d0*/  BRA `(.L_x_1100) ;  /* 0x0000005c00987947 */ /* 0x000fec0003800000 */
.L_x_1099:
        /* <DEDUP_REMOVED lines=21> */
.L_x_1102:
[----:B------:R-:W-:Y:S05]  /*d630*/  BSYNC B6 ;  /* 0x0000000000067941 */ /* 0x000fea0003800000 */
.L_x_1101:
        /* <DEDUP_REMOVED lines=21> */
.L_x_1105:
        /* <DEDUP_REMOVED lines=16> */
.L_x_1104:
[----:B------:R-:W-:Y:S05]  /*d890*/  BSYNC B6 ;  /* 0x0000000000067941 */ /* 0x000fea0003800000 */
.L_x_1103:
        /* <DEDUP_REMOVED lines=26> */
.L_x_1233:
        /* <DEDUP_REMOVED lines=11> */
.L_x_1236:
        /* <DEDUP_REMOVED lines=25> */
.L_x_1109:
[----:B------:R-:W3:Y:S04]  /*dc80*/  LDL R7, [R1+0x4] ;  /* 0x0000040001077983 */ /* 0x000ee80000100800 */
[----:B-12---:R-:W3:Y:S04]  /*dc90*/  LDL R0, [R1+0xc] ;  /* 0x00000c0001007983 */ /* 0x006ee80000100800 */
[----:B------:R-:W2:Y:S01]  /*dca0*/  LDL R2, [R1+0x18] ;  /* 0x0000180001027983 */ /* 0x000ea20000100800 */
[----:B---3--:R-:W-:Y:S01]  /*dcb0*/  IMAD R0, R0, 0x8, R7 ;  /* 0x0000000800007824 */ /* 0x008fe200078e0207 */
[----:B--2---:R-:W-:-:S04]  /*dcc0*/  SHF.L.U32 R2, R2, 0x1f, RZ ;  /* 0x0000001f02027819 */ /* 0x004fc800000006ff */
[----:B------:R-:W1:Y:S02]  /*dcd0*/  SYNCS.PHASECHK.TRANS64.TRYWAIT P0, [R0+URZ+0x38840], R2 ;  /* 0x03884002000075a7 */ /* 0x000e64000800017f */
[----:B-1----:R-:W-:Y:S05]  /*dce0*/  @!P0 BRA `(.L_x_1110) ;  /* 0x0000006400d88947 */ /* 0x002fea0003800000 */
.L_x_1237:
        /* <DEDUP_REMOVED lines=11> */
.L_x_1111:
        /* <DEDUP_REMOVED lines=27> */
.L_x_1107:
[----:B-1----:R-:W3:Y:S04]  /*df50*/  LDL R0, [R1+0x4] ;  /* 0x0000040001007983 */ /* 0x002ee80000100800 */
[----:B------:R-:W4:Y:S04]  /*df60*/  LDL.LU R4, [R1+0x24] ;  /* 0x0000240001047983 */ /* 0x000f280000300800 */
[----:B------:R-:W5:Y:S04]  /*df70*/  LDL.LU R3, [R1+0x40] ;  /* 0x0000400001037983 */ /* 0x000f680000300800 */
[----:B--2---:R-:W2:Y:S01]  /*df80*/  LDL R2, [R1+0x28] ;  /* 0x0000280001027983 */ /* 0x004ea20000100800 */
[----:B------:R-:W-:Y:S05]  /*df90*/  WARPSYNC.ALL ;  /* 0x0000000000007948 */ /* 0x000fea0003800000 */
[----:B------:R-:W-:Y:S01]  /*dfa0*/  ULDC.64 UR4, c[0x0][0xaf8] ;  /* 0x0002be0000047ab9 */ /* 0x000fe20000000a00 */
[----:B------:R-:W-:Y:S01]  /*dfb0*/  BSSY B6, `(.L_x_1112) ;  /* 0x000001f000067945 */ /* 0x000fe20003800000 */
[----:B------:R-:W-:Y:S01]  /*dfc0*/  BAR.SYNC.DEFER_BLOCKING 0x8, 0x100 ;  /* 0x0204000000007b1d */ /* 0x000fe20000010000 */
[----:B------:R-:W-:-:S04]  /*dfd0*/  ISETP.NE.U32.AND P0, PT, RZ, UR4, PT ;  /* 0x00000004ff007c0c */ /* 0x000fc8000bf05070 */
[----:B------:R-:W-:Y:S01]  /*dfe0*/  ISETP.NE.AND.EX P0, PT, RZ, UR5, PT, P0 ;  /* 0x00000005ff007c0c */ /* 0x000fe2000bf05300 */
[----:B---3--:R-:W-:-:S05]  /*dff0*/  VIADD R0, R0, 0x20400 ;  /* 0x0002040000007836 */ /* 0x008fca0000000000 */
[----:B------:R-:W-:Y:S02]  /*e000*/  LOP3.LUT P1, RZ, R0, 0x3ff, RZ, 0xc0, !PT ;  /* 0x000003ff00ff7812 */ /* 0x000fe4000782c0ff */
[----:B----4-:R-:W-:Y:S02]  /*e010*/  SEL R0, R4, RZ, !P0 ;  /* 0x000000ff04007207 */ /* 0x010fe40004000000 */
[----:B-----5:R-:W-:-:S03]  /*e020*/  SEL R3, R3, RZ, !P0 ;  /* 0x000000ff03037207 */ /* 0x020fc60004000000 */
[----:B------:R1:W-:Y:S01]  /*e030*/  STL [R1+0x34], R0 ;  /* 0x0000340001007387 */ /* 0x0003e20000100800 */
[----:B--2---:R-:W-:-:S03]  /*e040*/  SHF.R.S32.HI R2, RZ, 0x1f, R2 ;  /* 0x0000001fff027819 */ /* 0x004fc60000011402 */
[----:B------:R2:W-:Y:S01]  /*e050*/  STL [R1+0x54], R3 ;  /* 0x0000540301007387 */ /* 0x0005e20000100800 */
[----:B-1----:R-:W-:-:S05]  /*e060*/  SHF.R.S32.HI R0, RZ, 0x1f, R18 ;  /* 0x0000001fff007819 */ /* 0x002fca0000011412 */
        /* <DEDUP_REMOVED lines=19> */
.L_x_1113:
[----:B------:R-:W-:Y:S05]  /*e1a0*/  BSYNC B6 ;  /* 0x0000000000067941 */ /* 0x000fea0003800000 */
.L_x_1112:
[----:B------:R-:W3:Y:S01]  /*e1b0*/  LDL R4, [R1+0x40] ;  /* 0x0000400001047983 */ /* 0x000ee20000100800 */
[----:B------:R-:W1:Y:S01]  /*e1c0*/  LDC R7, c[0x0][0x448] ;  /* 0x00011200ff077b82 */ /* 0x000e620000000800 */
[----:B------:R-:W-:Y:S01]  /*e1d0*/  ULDC.64 UR4, c[0x0][0x298] ;  /* 0x0000a60000047ab9 */ /* 0x000fe20000000a00 */
[----:B------:R-:W-:Y:S01]  /*e1e0*/  ULDC.64 UR6, c[0x0][0x280] ;  /* 0x0000a00000067ab9 */ /* 0x000fe20000000a00 */
[----:B------:R-:W4:Y:S04]  /*e1f0*/  LDL R10, [R1+0x28] ;  /* 0x00002800010a7983 */ /* 0x000f280000100800 */
[----:B------:R-:W4:Y:S01]  /*e200*/  LDL R9, [R1+0x50] ;  /* 0x0000500001097983 */ /* 0x000f220000100800 */
[----:B--2---:R-:W2:Y:S01]  /*e210*/  S2R R2, SR_TID.X ;  /* 0x0000000000027919 */ /* 0x004ea20000002100 */
[----:B------:R-:W0:Y:S02]  /*e220*/  S2R R0, SR_TID.X ;  /* 0x0000000000007919 */ /* 0x000e240000002100 */
[----:B------:R-:W4:Y:S04]  /*e230*/  LDL R8, [R1+0x54] ;  /* 0x0000540001087983 */ /* 0x000f280000100800 */
[----:B------:R-:W4:Y:S01]  /*e240*/  LDL R6, [R1+0x34] ;  /* 0x0000340001067983 */ /* 0x000f220000100800 */
[----:B-1----:R-:W-:-:S13]  /*e250*/  ISETP.NE.AND P0, PT, R7, 0x1, PT ;  /* 0x000000010700780c */ /* 0x002fda0003f05270 */
[----:B------:R-:W1:Y:S01]  /*e260*/  @P0 LDC R3, c[0x0][0x450] ;  /* 0x00011400ff030b82 */ /* 0x000e620000000800 */
[----:B--2---:R-:W-:-:S04]  /*e270*/  LOP3.LUT R2, R2, 0x7f, RZ, 0xc0, !PT ;  /* 0x0000007f02027812 */ /* 0x004fc800078ec0ff */
[----:B------:R-:W-:Y:S01]  /*e280*/  SHF.R.U32.HI R2, RZ, 0x3, R2 ;  /* 0x00000003ff027819 */ /* 0x000fe20000011602 */
[----:B0-----:R-:W-:-:S05]  /*e290*/  IMAD.SHL.U32 R0, R0, 0x10, RZ ;  /* 0x0000001000007824 */ /* 0x001fca00078e00ff */
[----:B------:R-:W-:Y:S02]  /*e2a0*/  LOP3.LUT R0, R2, 0x70, R0, 0xf8, !PT ;  /* 0x0000007002007812 */ /* 0x000fe400078ef800 */
[----:B------:R-:W0:Y:S03]  /*e2b0*/  @P0 LDC R2, c[0x0][0x44c] ;  /* 0x00011300ff020b82 */ /* 0x000e260000000800 */
[----:B------:R-:W-:-:S04]  /*e2c0*/  IMAD R5, R17, 0x40, R0 ;  /* 0x0000004011057824 */ /* 0x000fc800078e0200 */
[----:B------:R-:W-:Y:S01]  /*e2d0*/  IMAD.MOV.U32 R0, RZ, RZ, R5 ;  /* 0x000000ffff007224 */ /* 0x000fe200078e0005 */
[----:B------:R2:W-:Y:S01]  /*e2e0*/  STL [R1+0x24], R5 ;  /* 0x0000240501007387 */ /* 0x0005e20000100800 */
[----:B0-----:R-:W-:-:S05]  /*e2f0*/  @P0 IMAD.HI.U32 R2, R5, R2, RZ ;  /* 0x0000000205020227 */ /* 0x001fca00078e00ff */
[----:B-1----:R-:W-:Y:S01]  /*e300*/  @P0 SHF.R.U32.HI R0, RZ, R3, R2 ;  /* 0x00000003ff000219 */ /* 0x002fe20000011602 */
[----:B---3--:R-:W-:-:S04]  /*e310*/  IMAD R2, R4, UR4, RZ ;  /* 0x0000000404027c24 */ /* 0x008fc8000f8e02ff */
[C---:B----4-:R-:W-:Y:S02]  /*e320*/  IMAD R4, R10.reuse, UR5, R2 ;  /* 0x000000050a047c24 */ /* 0x050fe4000f8e0202 */
[----:B------:R-:W-:Y:S01]  /*e330*/  IMAD.WIDE.U32 R2, R10, UR4, RZ ;  /* 0x000000040a027c25 */ /* 0x000fe2000f8e00ff */
[----:B------:R-:W-:-:S03]  /*e340*/  ULDC.64 UR4, c[0x0][0x2d8] ;  /* 0x0000b60000047ab9 */ /* 0x000fc60000000a00 */
[----:B------:R-:W-:Y:S02]  /*e350*/  IMAD.IADD R3, R3, 0x1, R4 ;  /* 0x0000000103037824 */ /* 0x000fe400078e0204 */
[----:B------:R-:W-:Y:S02]  /*e360*/  IMAD R4, R9, UR4, RZ ;  /* 0x0000000409047c24 */ /* 0x000fe4000f8e02ff */
[----:B------:R0:W5:Y:S01]  /*e370*/  LDL R9, [R1+0x14] ;  /* 0x0000140001097983 */ /* 0x0001620000100800 */
[----:B------:R-:W-:-:S04]  /*e380*/  IMAD.WIDE.U32 R2, R18, UR4, R2 ;  /* 0x0000000412027c25 */ /* 0x000fc8000f8e0002 */
[----:B------:R-:W-:Y:S01]  /*e390*/  IMAD R4, R18, UR5, R4 ;  /* 0x0000000512047c24 */ /* 0x000fe2000f8e0204 */
[----:B------:R-:W-:-:S03]  /*e3a0*/  ULDC.64 UR4, c[0x0][0x2e0] ;  /* 0x0000b80000047ab9 */ /* 0x000fc60000000a00 */
[----:B------:R-:W-:Y:S02]  /*e3b0*/  IMAD.IADD R3, R3, 0x1, R4 ;  /* 0x0000000103037824 */ /* 0x000fe400078e0204 */
[----:B------:R-:W-:Y:S02]  /*e3c0*/  IMAD R4, R8, UR4, RZ ;  /* 0x0000000408047c24 */ /* 0x000fe4000f8e02ff */
[----:B------:R-:W1:Y:S01]  /*e3d0*/  S2R R8, SR_TID.X ;  /* 0x0000000000087919 */ /* 0x000e620000002100 */
[----:B------:R-:W-:-:S04]  /*e3e0*/  IMAD.WIDE.U32 R2, R6, UR4, R2 ;  /* 0x0000000406027c25 */ /* 0x000fc8000f8e0002 */
[----:B------:R-:W-:Y:S01]  /*e3f0*/  IMAD R4, R6, UR5, R4 ;  /* 0x0000000506047c24 */ /* 0x000fe2000f8e0204 */
[----:B------:R-:W-:-:S03]  /*e400*/  ULDC.64 UR4, c[0x0][0x2d0] ;  /* 0x0000b40000047ab9 */ /* 0x000fc60000000a00 */
[----:B------:R-:W-:Y:S01]  /*e410*/  IMAD.IADD R3, R3, 0x1, R4 ;  /* 0x0000000103037824 */ /* 0x000fe200078e0204 */
[----:B------:R-:W-:-:S05]  /*e420*/  SHF.R.S32.HI R4, RZ, 0x1f, R0 ;  /* 0x0000001fff047819 */ /* 0x000fca0000011400 */
[----:B------:R-:W-:Y:S02]  /*e430*/  IMAD R4, R4, UR4, RZ ;  /* 0x0000000404047c24 */ /* 0x000fe4000f8e02ff */
[----:B------:R-:W-:-:S04]  /*e440*/  IMAD.WIDE.U32 R2, R0, UR4, R2 ;  /* 0x0000000400027c25 */ /* 0x000fc8000f8e0002 */
[----:B------:R-:W-:Y:S01]  /*e450*/  IMAD R4, R0, UR5, R4 ;  /* 0x0000000500047c24 */ /* 0x000fe2000f8e0204 */
[----:B------:R-:W-:Y:S01]  /*e460*/  ULDC.64 UR4, c[0x0][0x2c8] ;  /* 0x0000b20000047ab9 */ /* 0x000fe20000000a00 */
[----:B------:R-:W-:-:S04]  /*e470*/  IMAD.MOV R0, RZ, RZ, -R0 ;  /* 0x000000ffff007224 */ /* 0x000fc800078e0a00 */
[----:B------:R-:W-:-:S05]  /*e480*/  IMAD R0, R7, R0, R5 ;  /* 0x0000000007007224 */ /* 0x000fca00078e0205 */
[----:B------:R-:W-:Y:S01]  /*e490*/  SHF.R.S32.HI R6, RZ, 0x1f, R0 ;  /* 0x0000001fff067819 */ /* 0x000fe20000011400 */
[----:B------:R-:W-:Y:S02]  /*e4a0*/  IMAD.IADD R3, R3, 0x1, R4 ;  /* 0x0000000103037824 */ /* 0x000fe400078e0204 */
[----:B-1----:R-:W-:Y:S02]  /*e4b0*/  IMAD.SHL.U32 R10, R8, 0x8, RZ ;  /* 0x00000008080a7824 */ /* 0x002fe400078e00ff */
[----:B------:R-:W-:Y:S02]  /*e4c0*/  IMAD R6, R6, UR4, RZ ;  /* 0x0000000406067c24 */ /* 0x000fe4000f8e02ff */
[----:B--2---:R-:W-:Y:S01]  /*e4d0*/  IMAD.WIDE.U32 R4, R0, UR4, R2 ;  /* 0x0000000400047c25 */ /* 0x004fe2000f8e0002 */
[----:B------:R-:W-:Y:S01]  /*e4e0*/  LOP3.LUT R10, R10, 0x38, RZ, 0xc0, !PT ;  /* 0x000000380a0a7812 */ /* 0x000fe200078ec0ff */
[----:B------:R-:W-:Y:S02]  /*e4f0*/  ULDC UR4, c[0x0][0x2b8] ;  /* 0x0000ae0000047ab9 */ /* 0x000fe40000000800 */
[----:B------:R-:W-:Y:S01]  /*e500*/  IMAD R0, R0, UR5, R6 ;  /* 0x0000000500007c24 */ /* 0x000fe2000f8e0206 */
[----:B------:R-:W-:-:S03]  /*e510*/  LEA R3, P1, R4, UR6, 0x1 ;  /* 0x0000000604037c11 */ /* 0x000fc6000f8208ff */
[----:B------:R-:W-:Y:S01]  /*e520*/  IMAD.IADD R0, R5, 0x1, R0 ;  /* 0x0000000105007824 */ /* 0x000fe200078e0200 */
[----:B------:R-:W-:Y:S01]  /*e530*/  ISETP.GE.AND P0, PT, R10, UR4, PT ;  /* 0x000000040a007c0c */ /* 0x000fe2000bf06270 */
[----:B------:R-:W-:Y:S01]  /*e540*/  UMOV UR4, 0xffffffff ;  /* 0xffffffff00047882 */ /* 0x000fe20000000000 */
[----:B------:R-:W-:Y:S02]  /*e550*/  LOP3.LUT R8, R8, 0x7f, RZ, 0xc0, !PT ;  /* 0x0000007f08087812 */ /* 0x000fe400078ec0ff */
[----:B------:R-:W-:Y:S02]  /*e560*/  LEA.HI.X R2, R4, UR7, R0, 0x1, P1 ;  /* 0x0000000704027c11 */ /* 0x000fe400088f0c00 */
[----:B------:R-:W-:Y:S01]  /*e570*/  SHF.R.U32.HI R8, RZ, 0x3, R8 ;  /* 0x00000003ff087819 */ /* 0x000fe20000011608 */
[----:B0-----:R-:W-:Y:S06]  /*e580*/  BRA.DIV UR4, `(.L_x_1114) ;  /* 0x0000005e04c47947 */ /* 0x001fec000b800000 */
[----:B------:R-:W2:Y:S01]  /*e590*/  LDL R6, [R1+0x38] ;  /* 0x0000380001067983 */ /* 0x000ea20000100800 */
[----:B------:R-:W-:-:S03]  /*e5a0*/  IMAD R17, R17, 0x40, R8 ;  /* 0x0000004011117824 */ /* 0x000fc600078e0208 */
[----:B------:R-:W0:Y:S04]  /*e5b0*/  SHFL.IDX PT, R5, R3, RZ, 0x181f ;  /* 0x00181fff03057589 */ /* 0x000e2800000e0000 */
[----:B------:R-:W1:Y:S01]  /*e5c0*/  SHFL.IDX PT, R4, R2, RZ, 0x181f ;  /* 0x00181fff02047589 */ /* 0x000e6200000e0000 */
[----:B--2---:R-:W-:-:S03]  /*e5d0*/  IMAD R0, R6, R7, RZ ;  /* 0x0000000706007224 */ /* 0x004fc600078e02ff */
[----:B------:R-:W-:Y:S01]  /*e5e0*/  SHFL.IDX PT, R6, R2, 0x1, 0x181f ;  /* 0x00381f0002067f89 */ /* 0x000fe200000e0000 */
[C---:B------:R-:W-:Y:S01]  /*e5f0*/  VIADD R7, R17.reuse, 0x10 ;  /* 0x0000001011077836 */ /* 0x040fe20000000000 */
[----:B------:R-:W-:-:S04]  /*e600*/  ISETP.GE.AND P1, PT, R17, R0, PT ;  /* 0x000000001100720c */ /* 0x000fc80003f26270 */
[----:B------:R2:W-:Y:S09]  /*e610*/  STL [R1+0x4c], R7 ;  /* 0x00004c0701007387 */ /* 0x0005f20000100800 */
[----:B0-----:R-:W-:-:S05]  /*e620*/  @!P1 LEA R5, P2, R10, R5, 0x1 ;  /* 0x000000050a059211 */ /* 0x001fca00078408ff */
[----:B-1----:R-:W-:-:S05]  /*e630*/  @!P1 IMAD.X R4, RZ, RZ, R4, P2 ;  /* 0x000000ffff049224 */ /* 0x002fca00010e0604 */
        /* <DEDUP_REMOVED lines=25> */
.L_x_1246:
[----:B------:R1:W5:Y:S01]  /*e7d0*/  LDL R8, [R1+0x4] ;  /* 0x0000040001087983 */ /* 0x0003620000100800 */
[----:B0-----:R-:W-:-:S05]  /*e7e0*/  VIADD R2, R17, 0x30 ;  /* 0x0000003011027836 */ /* 0x001fca0000000000 */
        /* <DEDUP_REMOVED lines=10> */
.L_x_1115:
[----:B------:R-:W2:Y:S01]  /*e890*/  LDL R0, [R1+0x4] ;  /* 0x0000040001007983 */ /* 0x000ea20000100800 */
[----:B------:R-:W-:Y:S02]  /*e8a0*/  PLOP3.LUT P1, PT, P1, P0, PT, 0xa2, 0x0 ;  /* 0x000000000000781c */ /* 0x000fe40000f21472 */
[----:B--2---:R-:W-:-:S08]  /*e8b0*/  @P0 R2UR P1, UR4, R0 ;  /* 0x00000000000402ca */ /* 0x004fd00000020000 */
[----:B------:R-:W-:-:S05]  /*e8c0*/  @P0 PLOP3.LUT P0, PT, P1, PT, PT, 0x80, 0x0 ;  /* 0x000000000000081c */ /* 0x000fca0000f0f070 */
[----:B------:R-:W-:Y:S01]  /*e8d0*/  @!P1 SYNCS.ARRIVE.TRANS64.RED.A0T1 RZ, [UR4+0x38800], RZ ;  /* 0x038800ffffff99a7 */ /* 0x000fe20008200404 */
[----:B------:R-:W-:Y:S07]  /*e8e0*/  @!P1 ARRIVES.LDGSTSBAR.64.TRANSCNT [UR4+0x38800] ;  /* 0x03880000ff0099b0 */ /* 0x000fee0008000a84 */
[----:B------:R-:W-:Y:S05]  /*e8f0*/  @P0 BRA.U.ANY `(.L_x_1115) ;  /* 0xfffffffd00e40947 */ /* 0x000fea000393ffff */
[----:B------:R-:W-:Y:S01]  /*e900*/  NOP ;  /* 0x0000000000007918 */ /* 0x000fe20000000000 */
[----:B-1----:R-:W2:Y:S01]  /*e910*/  LDL.LU R2, [R1+0x40] ;  /* 0x0000400001027983 */ /* 0x002ea20000300800 */
[----:B------:R-:W-:Y:S01]  /*e920*/  ULDC.64 UR4, c[0x0][0x398] ;  /* 0x0000e60000047ab9 */ /* 0x000fe20000000a00 */
[----:B------:R0:W-:Y:S02]  /*e930*/  SYNCS.ARRIVE.TRANS64.A1T0 RZ, [R0+URZ+0x38800], RZ ;  /* 0x038800ff00ff79a7 */ /* 0x0001e4000810003f */
[----:B------:R-:W3:Y:S01]  /*e940*/  LDL.LU R3, [R1+0x28] ;  /* 0x0000280001037983 */ /* 0x000ee20000300800 */
[----:B------:R-:W-:Y:S01]  /*e950*/  BSSY B6, `(.L_x_1116) ;  /* 0x000001a000067945 */ /* 0x000fe20003800000 */
[----:B0-----:R-:W-:-:S05]  /*e960*/  VIADD R0, R0, 0x26400 ;  /* 0x0002640000007836 */ /* 0x001fca0000000000 */
[----:B------:R-:W-:Y:S01]  /*e970*/  LOP3.LUT P0, RZ, R0, 0x3ff, RZ, 0xc0, !PT ;  /* 0x000003ff00ff7812 */ /* 0x000fe2000780c0ff */
[----:B--2---:R-:W-:-:S04]  /*e980*/  IMAD R2, R2, UR4, RZ ;  /* 0x0000000402027c24 */ /* 0x004fc8000f8e02ff */
[C---:B---3--:R-:W-:Y:S02]  /*e990*/  IMAD R2, R3.reuse, UR5, R2 ;  /* 0x0000000503027c24 */ /* 0x048fe4000f8e0202 */
[----:B------:R-:W-:-:S04]  /*e9a0*/  IMAD.WIDE.U32 R4, R3, UR4, RZ ;  /* 0x0000000403047c25 */ /* 0x000fc8000f8e00ff */
[----:B------:R-:W-:Y:S01]  /*e9b0*/  IMAD.IADD R0, R5, 0x1, R2 ;  /* 0x0000000105007824 */ /* 0x000fe200078e0202 */
[----:B------:R0:W-:Y:S04]  /*e9c0*/  STL.64 [R1+0x40], R4 ;  /* 0x0000400401007387 */ /* 0x0001e80000100a00 */
        /* <DEDUP_REMOVED lines=13> */
[----:B-----5:R-:W-:Y:S02]  /*eaa0*/  IMAD.MOV.U32 R8, RZ, RZ, 0x70 ;  /* 0x00000070ff087424 */ /* 0x020fe400078e00ff */
[----:B------:R-:W-:Y:S02]  /*eab0*/  IMAD.MOV.U32 R12, RZ, RZ, 0x1 ;  /* 0x00000001ff0c7424 */ /* 0x000fe400078e00ff */
[----:B------:R-:W-:-:S07]  /*eac0*/  IMAD.MOV.U32 R13, RZ, RZ, RZ ;  /* 0x000000ffff0d7224 */ /* 0x000fce00078e00ff */
[----:B------:R-:W-:-:S07]  /*ead0*/  LEPC R20, `(.L_x_1117) ;  /* 0x000000001014794e */ /* 0x000fce0000000000 */
[----:B0-----:R-:W-:Y:S05]  /*eae0*/  CALL.ABS.NOINC R2 ;  /* 0x0000000002007343 */ /* 0x001fea0003c00000 */
.L_x_1117:
[----:B------:R-:W-:Y:S05]  /*eaf0*/  BSYNC B6 ;  /* 0x0000000000067941 */ /* 0x000fea0003800000 */
.L_x_1116:
[----:B------:R-:W2:Y:S01]  /*eb00*/  LDL.LU R6, [R1+0x28] ;  /* 0x0000280001067983 */ /* 0x000ea20000300800 */
[----:B------:R-:W1:Y:S01]  /*eb10*/  LDC R7, c[0x0][0x448] ;  /* 0x00011200ff077b82 */ /* 0x000e620000000800 */
[----:B------:R-:W-:Y:S02]  /*eb20*/  ULDC.64 UR4, c[0x0][0x3d8] ;  /* 0x0000f60000047ab9 */ /* 0x000fe40000000a00 */
[----:B------:R-:W2:Y:S04]  /*eb30*/  LDL.LU.64 R2, [R1+0x40] ;  /* 0x0000400001027983 */ /* 0x000ea80000300a00 */
[----:B0-----:R-:W3:Y:S04]  /*eb40*/  LDL.LU R0, [R1+0x50] ;  /* 0x0000500001007983 */ /* 0x001ee80000300800 */
[----:B------:R-:W4:Y:S04]  /*eb50*/  LDL.LU R5, [R1+0x54] ;  /* 0x0000540001057983 */ /* 0x000f280000300800 */
[----:B------:R-:W4:Y:S01]  /*eb60*/  LDL.LU R4, [R1+0x34] ;  /* 0x0000340001047983 */ /* 0x000f220000300800 */
[----:B-1----:R-:W-:Y:S01]  /*eb70*/  ISETP.NE.AND P0, PT, R7, 0x1, PT ;  /* 0x000000010700780c */ /* 0x002fe20003f05270 */
[----:B--2---:R-:W-:-:S02]  /*eb80*/  IMAD.MOV.U32 R3, RZ, RZ, R6 ;  /* 0x000000ffff037224 */ /* 0x004fc400078e0006 */
[----:B------:R-:W2:Y:S01]  /*eb90*/  LDL.LU R6, [R1+0x24] ;  /* 0x0000240001067983 */ /* 0x000ea20000300800 */
[----:B---3--:R-:W-:-:S03]  /*eba0*/  IMAD R0, R0, UR4, RZ ;  /* 0x0000000400007c24 */ /* 0x008fc6000f8e02ff */
[----:B------:R-:W3:Y:S01]  /*ebb0*/  LDL.LU R9, [R1+0x8] ;  /* 0x0000080001097983 */ /* 0x000ee20000300800 */
[----:B------:R-:W-:-:S04]  /*ebc0*/  IMAD.WIDE.U32 R2, R18, UR4, R2 ;  /* 0x0000000412027c25 */ /* 0x000fc8000f8e0002 */
[----:B------:R-:W-:Y:S01]  /*ebd0*/  IMAD R0, R18, UR5, R0 ;  /* 0x0000000512007c24 */ /* 0x000fe2000f8e0200 */
[----:B------:R-:W-:-:S03]  /*ebe0*/  ULDC.64 UR4, c[0x0][0x3e0] ;  /* 0x0000f80000047ab9 */ /* 0x000fc60000000a00 */
[----:B------:R-:W-:Y:S02]  /*ebf0*/  IMAD.IADD R3, R3, 0x1, R0 ;  /* 0x0000000103037824 */ /* 0x000fe400078e0200 */
[----:B----4-:R-:W-:Y:S02]  /*ec00*/  IMAD R0, R5, UR4, RZ ;  /* 0x0000000405007c24 */ /* 0x010fe4000f8e02ff */
[C---:B------:R-:W-:Y:S01]  /*ec10*/  IMAD.WIDE.U32 R2, R4.reuse, UR4, R2 ;  /* 0x0000000404027c25 */ /* 0x040fe2000f8e0002 */
[----:B------:R-:W0:Y:S03]  /*ec20*/  @P0 LDC R5, c[0x0][0x450] ;  /* 0x00011400ff050b82 */ /* 0x000e260000000800 */
[----:B------:R-:W-:Y:S01]  /*ec30*/  IMAD R0, R4, UR5, R0 ;  /* 0x0000000504007c24 */ /* 0x000fe2000f8e0200 */
[----:B-----5:R-:W1:Y:S01]  /*ec40*/  S2R R8, SR_TID.X ;  /* 0x0000000000087919 */ /* 0x020e620000002100 */
[----:B------:R-:W-:-:S02]  /*ec50*/  ULDC.64 UR4, c[0x0][0x3d0] ;  /* 0x0000f40000047ab9 */ /* 0x000fc40000000a00 */
[----:B------:R-:W-:Y:S02]  /*ec60*/  IMAD.IADD R3, R3, 0x1, R0 ;  /* 0x0000000103037824 */ /* 0x000fe400078e0200 */
[----:B------:R-:W2:Y:S01]  /*ec70*/  @P0 LDC R0, c[0x0][0x44c] ;  /* 0x00011300ff000b82 */ /* 0x000ea20000000800 */
[----:B-1----:R-:W-:-:S05]  /*ec80*/  IMAD.SHL.U32 R8, R8, 0x8, RZ ;  /* 0x0000000808087824 */ /* 0x002fca00078e00ff */
[----:B------:R-:W-:-:S04]  /*ec90*/  LOP3.LUT R8, R8, 0x38, RZ, 0xc0, !PT ;  /* 0x0000003808087812 */ /* 0x000fc800078ec0ff */
[C---:B------:R-:W-:Y:S02]  /*eca0*/  LOP3.LUT R11, R8.reuse, 0x80, RZ, 0xfc, !PT ;  /* 0x00000080080b7812 */ /* 0x040fe400078efcff */
[----:B------:R-:W-:Y:S01]  /*ecb0*/  LOP3.LUT R8, R8, 0x40, RZ, 0xfc, !PT ;  /* 0x0000004008087812 */ /* 0x000fe200078efcff */
[----:B--2---:R-:W-:-:S04]  /*ecc0*/  @P0 IMAD.HI.U32 R0, R6, R0, RZ ;  /* 0x0000000006000227 */ /* 0x004fc800078e00ff */
[----:B------:R-:W-:Y:S01]  /*ecd0*/  IMAD.MOV.U32 R4, RZ, RZ, R6 ;  /* 0x000000ffff047224 */ /* 0x000fe200078e0006 */
[----:B0-----:R-:W-:-:S05]  /*ece0*/  @P0 SHF.R.U32.HI R4, RZ, R5, R0 ;  /* 0x00000005ff040219 */ /* 0x001fca0000011600 */
[----:B------:R-:W-:-:S04]  /*ecf0*/  IMAD.MOV R0, RZ, RZ, -R4 ;  /* 0x000000ffff007224 */ /* 0x000fc800078e0a04 */
[----:B------:R-:W-:Y:S02]  /*ed00*/  IMAD R0, R7, R0, R6 ;  /* 0x0000000007007224 */ /* 0x000fe400078e0206 */
[----:B------:R-:W0:Y:S01]  /*ed10*/  S2R R6, SR_TID.X ;  /* 0x0000000000067919 */ /* 0x000e220000002100 */
        /* <DEDUP_REMOVED lines=10> */
[----:B------:R-:W-:-:S03]  /*edc0*/  ULDC.64 UR4, c[0x0][0x390] ;  /* 0x0000e40000047ab9 */ /* 0x000fc60000000a00 */
[----:B------:R-:W-:Y:S01]  /*edd0*/  IMAD.IADD R4, R3, 0x1, R0 ;  /* 0x0000000103047824 */ /* 0x000fe200078e0200 */
[----:B------:R-:W-:Y:S01]  /*ede0*/  LEA R0, P0, R2, UR4, 0x1 ;  /* 0x0000000402007c11 */ /* 0x000fe2000f8008ff */
[----:B0-----:R-:W-:Y:S01]  /*edf0*/  IMAD.SHL.U32 R10, R6, 0x8, RZ ;  /* 0x00000008060a7824 */ /* 0x001fe200078e00ff */
[----:B------:R-:W-:Y:S02]  /*ee00*/  ULDC UR4, c[0x0][0x3b8] ;  /* 0x0000ee0000047ab9 */ /* 0x000fe40000000800 */
[----:B------:R-:W-:Y:S02]  /*ee10*/  ISETP.GE.AND P1, PT, R8, UR4, PT ;  /* 0x0000000408007c0c */ /* 0x000fe4000bf26270 */
[----:B------:R-:W0:Y:S01]  /*ee20*/  S2R R8, SR_TID.X ;  /* 0x0000000000087919 */ /* 0x000e220000002100 */
[----:B------:R-:W-:-:S04]  /*ee30*/  LOP3.LUT R10, R10, 0x38, RZ, 0xc0, !PT ;  /* 0x000000380a0a7812 */ /* 0x000fc800078ec0ff */
[----:B------:R-:W-:Y:S02]  /*ee40*/  ISETP.GE.AND P3, PT, R10, UR4, PT ;  /* 0x000000040a007c0c */ /* 0x000fe4000bf66270 */
[----:B------:R-:W-:Y:S02]  /*ee50*/  ISETP.GE.AND P2, PT, R11, UR4, PT ;  /* 0x000000040b007c0c */ /* 0x000fe4000bf46270 */
[----:B---3--:R-:W-:-:S09]  /*ee60*/  LOP3.LUT R9, R9, 0xfffffff7, RZ, 0xc0, !PT ;  /* 0xfffffff709097812 */ /* 0x008fd200078ec0ff */
[----:B------:R-:W-:-:S04]  /*ee70*/  @P3 LOP3.LUT R9, R9, 0x8, RZ, 0xfc, !PT ;  /* 0x0000000809093812 */ /* 0x000fc800078efcff */
[----:B------:R-:W-:-:S04]  /*ee80*/  LOP3.LUT R9, R9, 0xfffffffd, RZ, 0xc0, !PT ;  /* 0xfffffffd09097812 */ /* 0x000fc800078ec0ff */
[----:B------:R-:W-:-:S04]  /*ee90*/  @P2 LOP3.LUT R9, R9, 0x2, RZ, 0xfc, !PT ;  /* 0x0000000209092812 */ /* 0x000fc800078efcff */
[----:B------:R-:W-:Y:S01]  /*eea0*/  LOP3.LUT R9, R9, 0xfffffffb, RZ, 0xc0, !PT ;  /* 0xfffffffb09097812 */ /* 0x000fe200078ec0ff */
[----:B0-----:R-:W-:-:S03]  /*eeb0*/  IMAD.SHL.U32 R8, R8, 0x8, RZ ;  /* 0x0000000808087824 */ /* 0x001fc600078e00ff */
[----:B------:R-:W-:Y:S02]  /*eec0*/  @P1 LOP3.LUT R9, R9, 0x4, RZ, 0xfc, !PT ;  /* 0x0000000409091812 */ /* 0x000fe400078efcff */
[----:B------:R-:W-:-:S03]  /*eed0*/  LOP3.LUT R8, R8, 0x38, RZ, 0xc0, !PT ;  /* 0x0000003808087812 */ /* 0x000fc600078ec0ff */
[----:B------:R0:W-:Y:S02]  /*eee0*/  STL [R1+0x8], R9 ;  /* 0x0000080901007387 */ /* 0x0001e40000100800 */
[C---:B0-----:R-:W-:Y:S02]  /*eef0*/  LOP3.LUT R9, R8.reuse, 0x100, RZ, 0xfc, !PT ;  /* 0x0000010008097812 */ /* 0x041fe400078efcff */
[----:B------:R-:W-:-:S04]  /*ef00*/  LOP3.LUT R8, R8, 0xc0, RZ, 0xfc, !PT ;  /* 0x000000c008087812 */ /* 0x000fc800078efcff */
[----:B------:R-:W-:Y:S01]  /*ef10*/  ISETP.GE.AND P5, PT, R8, UR4, PT ;  /* 0x0000000408007c0c */ /* 0x000fe2000bfa6270 */
[----:B------:R-:W-:Y:S01]  /*ef20*/  IMAD.SHL.U32 R8, R6, 0x8, RZ ;  /* 0x0000000806087824 */ /* 0x000fe200078e00ff */
[----:B------:R-:W-:Y:S01]  /*ef30*/  LEA.HI.X R4, R2, UR5, R4, 0x1, P0 ;  /* 0x0000000502047c11 */ /* 0x000fe200080f0c04 */
[----:B------:R-:W-:Y:S01]  /*ef40*/  IMAD.SHL.U32 R6, R6, 0x8, RZ ;  /* 0x0000000806067824 */ /* 0x000fe200078e00ff */
[----:B------:R-:W-:Y:S02]  /*ef50*/  SEL R5, RZ, 0x1, P3 ;  /* 0x00000001ff057807 */ /* 0x000fe40001800000 */
[----:B------:R-:W-:Y:S02]  /*ef60*/  LOP3.LUT R8, R8, 0x38, RZ, 0xc0, !PT ;  /* 0x0000003808087812 */ /* 0x000fe400078ec0ff */
[----:B------:R-:W-:Y:S02]  /*ef70*/  SEL R3, RZ, 0x4, P2 ;  /* 0x00000004ff037807 */ /* 0x000fe40001000000 */
[----:B------:R-:W-:-:S02]  /*ef80*/  SEL R2, RZ, 0x2, P1 ;  /* 0x00000002ff027807 */ /* 0x000fc40000800000 */
[----:B------:R-:W-:Y:S02]  /*ef90*/  ISETP.GE.AND P0, PT, R9, UR4, PT ;  /* 0x0000000409007c0c */ /* 0x000fe4000bf06270 */
[----:B------:R-:W-:Y:S02]  /*efa0*/  LOP3.LUT R9, R8, 0x180, RZ, 0xfc, !PT ;  /* 0x0000018008097812 */ /* 0x000fe400078efcff */
[----:B------:R-:W-:Y:S02]  /*efb0*/  LOP3.LUT R6, R6, 0x38, RZ, 0xc0, !PT ;  /* 0x0000003806067812 */ /* 0x000fe400078ec0ff */
[----:B------:R-:W-:Y:S02]  /*efc0*/  IADD3 R2, R3, R2, R5 ;  /* 0x0000000203027210 */ /* 0x000fe40007ffe005 */
[----:B------:R-:W-:Y:S02]  /*efd0*/  SEL R5, RZ, 0x10, P0 ;  /* 0x00000010ff057807 */ /* 0x000fe40000000000 */
[----:B------:R-:W-:-:S02]  /*efe0*/  SEL R3, RZ, 0x8, P5 ;  /* 0x00000008ff037807 */ /* 0x000fc40002800000 */
[----:B------:R-:W-:Y:S02]  /*eff0*/  ISETP.GE.AND P1, PT, R9, UR4, PT ;  /* 0x0000000409007c0c */ /* 0x000fe4000bf26270 */
[C---:B------:R-:W-:Y:S02]  /*f000*/  LOP3.LUT R8, R6.reuse, 0x140, RZ, 0xfc, !PT ;  /* 0x0000014006087812 */ /* 0x040fe400078efcff */
[----:B------:R-:W-:Y:S02]  /*f010*/  IADD3 R2, R5, R2, R3 ;  /* 0x0000000205027210 */ /* 0x000fe40007ffe003 */
[----:B------:R-:W-:Y:S02]  /*f020*/  SEL R5, RZ, 0x40, P1 ;  /* 0x00000040ff057807 */ /* 0x000fe40000800000 */
[----:B------:R-:W-:Y:S02]  /*f030*/  LOP3.LUT R6, R6, 0x1c0, RZ, 0xfc, !PT ;  /* 0x000001c006067812 */ /* 0x000fe400078efcff */
[----:B------:R-:W-:-:S02]  /*f040*/  ISETP.GE.AND P1, PT, R8, UR4, PT ;  /* 0x0000000408007c0c */ /* 0x000fc4000bf26270 */
[----:B------:R-:W-:Y:S02]  /*f050*/  ISETP.GE.AND P2, PT, R6, UR4, PT ;  /* 0x0000000406007c0c */ /* 0x000fe4000bf46270 */
[----:B------:R-:W-:Y:S01]  /*f060*/  SEL R3, RZ, 0x20, P1 ;  /* 0x00000020ff037807 */ /* 0x000fe20000800000 */
[----:B------:R-:W-:Y:S01]  /*f070*/  UMOV UR4, 0xffffffff ;  /* 0xffffffff00047882 */ /* 0x000fe20000000000 */
[----:B------:R-:W-:Y:S02]  /*f080*/  SEL R6, RZ, 0x80, P2 ;  /* 0x00000080ff067807 */ /* 0x000fe40001000000 */
[----:B------:R-:W-:-:S05]  /*f090*/  IADD3 R5, R5, R2, R3 ;  /* 0x0000000205057210 */ /* 0x000fca0007ffe003 */
[----:B------:R-:W-:Y:S01]  /*f0a0*/  IMAD.IADD R6, R5, 0x1, R6 ;  /* 0x0000000105067824 */ /* 0x000fe200078e0206 */
[----:B------:R-:W-:Y:S06]  /*f0b0*/  BRA.DIV UR4, `(.L_x_1118) ;  /* 0x0000005a04487947 */ /* 0x000fec000b800000 */
[----:B------:R-:W2:Y:S04]  /*f0c0*/  LDL.LU R8, [R1+0x8] ;  /* 0x0000080001087983 */ /* 0x000ea80000300800 */
[----:B------:R-:W3:Y:S04]  /*f0d0*/  LDL.LU R3, [R1+0x38] ;  /* 0x0000380001037983 */ /* 0x000ee80000300800 */
[----:B------:R-:W4:Y:S04]  /*f0e0*/  LDL.LU R2, [R1+0x4c] ;  /* 0x00004c0001027983 */ /* 0x000f280000300800 */
[----:B------:R-:W5:Y:S04]  /*f0f0*/  LDL R11, [R1+0x14] ;  /* 0x00001400010b7983 */ /* 0x000f680000100800 */
[----:B------:R-:W5:Y:S04]  /*f100*/  LDL.LU R15, [R1+0x58] ;  /* 0x00005800010f7983 */ /* 0x000f680000300800 */
[----:B------:R-:W-:Y:S04]  /*f110*/  SHFL.IDX PT, R14, R0, 0x1, 0x181f ;  /* 0x00381f00000e7f89 */ /* 0x000fe800000e0000 */
[----:B------:R-:W-:Y:S01]  /*f120*/  SHFL.IDX PT, R9, R4, 0x1, 0x181f ;  /* 0x00381f0004097f89 */ /* 0x000fe200000e0000 */
[----:B--2---:R-:W-:-:S02]  /*f130*/  IMAD.MOV.U32 R12, RZ, RZ, R8 ;  /* 0x000000ffff0c7224 */ /* 0x004fc400078e0008 */
[----:B---3--:R-:W-:Y:S02]  /*f140*/  IMAD R7, R3, R7, RZ ;  /* 0x0000000703077224 */ /* 0x008fe400078e02ff */
[----:B------:R-:W0:Y:S03]  /*f150*/  S2R R3, SR_TID.X ;  /* 0x0000000000037919 */ /* 0x000e260000002100 */
[-C--:B------:R-:W-:Y:S02]  /*f160*/  ISETP.GE.AND P2, PT, R17, R7.reuse, PT ;  /* 0x000000071100720c */ /* 0x080fe40003f46270 */
[----:B------:R-:W-:Y:S02]  /*f170*/  LOP3.LUT R12, R12, 0xfffffbff, RZ, 0xc0, !PT ;  /* 0xfffffbff0c0c7812 */ /* 0x000fe400078ec0ff */
[----:B----4-:R-:W-:Y:S02]  /*f180*/  ISETP.GE.AND P3, PT, R2, R7, PT ;  /* 0x000000070200720c */ /* 0x010fe40003f66270 */
[----:B------:R-:W-:-:S04]  /*f190*/  @P1 LOP3.LUT R12, R12, 0x400, RZ, 0xfc, !PT ;  /* 0x000004000c0c1812 */ /* 0x000fc800078efcff */
[----:B------:R-:W-:-:S03]  /*f1a0*/  LOP3.LUT P1, RZ, R12, 0x8, RZ, 0xc0, !PT ;  /* 0x000000080cff7812 */ /* 0x000fc6000782c0ff */
[----:B------:R-:W-:Y:S02]  /*f1b0*/  @!P2 LOP3.LUT R2, R5, 0x40, RZ, 0xc0, !PT ;  /* 0x000000400502a812 */ /* 0x000fe400078ec0ff */
[C---:B------:R-:W-:Y:S02]  /*f1c0*/  LOP3.LUT P4, RZ, R12.reuse, 0x2, RZ, 0xc0, !PT ;  /* 0x000000020cff7812 */ /* 0x040fe4000788c0ff */
[----:B------:R-:W-:Y:S02]  /*f1d0*/  LOP3.LUT R12, R12, 0xfffffeff, RZ, 0xc0, !PT ;  /* 0xfffffeff0c0c7812 */ /* 0x000fe400078ec0ff */
[----:B------:R-:W-:Y:S02]  /*f1e0*/  @!P2 SHF.R.U32.HI R2, RZ, 0x2, R2 ;  /* 0x00000002ff02a819 */ /* 0x000fe40000011602 */
[----:B------:R-:W-:Y:S02]  /*f1f0*/  @P3 LOP3.LUT R12, R12, 0x100, RZ, 0xfc, !PT ;  /* 0x000001000c0c3812 */ /* 0x000fe400078efcff */
[----:B------:R-:W-:-:S02]  /*f200*/  @!P2 ISETP.NE.U32.AND P3, PT, R2, RZ, PT ;  /* 0x000000ff0200a20c */ /* 0x000fc40003f65070 */
[----:B------:R-:W-:Y:S02]  /*f210*/  @!P2 LOP3.LUT R2, R6, 0x80, RZ, 0xc0, !PT ;  /* 0x000000800602a812 */ /* 0x000fe400078ec0ff */
[----:B------:R-:W-:Y:S02]  /*f220*/  LOP3.LUT R12, R12, 0xffffffdf, RZ, 0xc0, !PT ;  /* 0xffffffdf0c0c7812 */ /* 0x000fe400078ec0ff */
[----:B------:R-:W-:Y:S01]  /*f230*/  @!P2 SHF.R.U32.HI R2, RZ, 0x3, R2 ;  /* 0x00000003ff02a819 */ /* 0x000fe20000011602 */
[----:B0-----:R-:W-:Y:S02]  /*f240*/  IMAD.SHL.U32 R13, R3, 0x8, RZ ;  /* 0x00000008030d7824 */ /* 0x001fe400078e00ff */
[----:B------:R-:W0:Y:S04]  /*f250*/  SHFL.IDX PT, R3, R0, RZ, 0x181f ;  /* 0x00181fff00037589 */ /* 0x000e2800000e0000 */
[----:B------:R-:W-:-:S02]  /*f260*/  @P3 LOP3.LUT R12, R12, 0x20, RZ, 0xfc, !PT ;  /* 0x000000200c0c3812 */ /* 0x000fc400078efcff */
[----:B------:R-:W-:Y:S02]  /*f270*/  @!P2 ISETP.NE.U32.AND P3, PT, R2, RZ, PT ;  /* 0x000000ff0200a20c */ /* 0x000fe40003f65070 */
[----:B------:R-:W1:Y:S01]  /*f280*/  SHFL.IDX PT, R2, R4, RZ, 0x181f ;  /* 0x00181fff04027589 */ /* 0x000e6200000e0000 */
[----:B------:R-:W-:Y:S02]  /*f290*/  LOP3.LUT R13, R13, 0x38, RZ, 0xc0, !PT ;  /* 0x000000380d0d7812 */ /* 0x000fe400078ec0ff */
[----:B------:R-:W-:Y:S02]  /*f2a0*/  LOP3.LUT R12, R12, 0xfffffdff, RZ, 0xc0, !PT ;  /* 0xfffffdff0c0c7812 */ /* 0x000fe400078ec0ff */
[----:B0-----:R-:W-:-:S05]  /*f2b0*/  @!P2 LEA R3, P6, R13, R3, 0x1 ;  /* 0x000000030d03a211 */ /* 0x001fca00078c08ff */
[----:B-1----:R-:W-:-:S05]  /*f2c0*/  @!P2 IMAD.X R2, RZ, RZ, R2, P6 ;  /* 0x000000ffff02a224 */ /* 0x002fca00030e0602 */
[-C--:B------:R-:W-:Y:S02]  /*f2d0*/  @!P2 LOP3.LUT R3, R3, R2.reuse, RZ, 0x3c, !PT ;  /* 0x000000020303a212 */ /* 0x080fe400078e3cff */
[----:B------:R-:W-:Y:S02]  /*f2e0*/  @P3 LOP3.LUT R12, R12, 0x200, RZ, 0xfc, !PT ;  /* 0x000002000c0c3812 */ /* 0x000fe400078efcff */
[C---:B------:R-:W-:Y:S02]  /*f2f0*/  @!P2 LOP3.LUT R2, R3.reuse, R2, RZ, 0x3c, !PT ;  /* 0x000000020302a212 */ /* 0x040fe400078e3cff */
[C---:B------:R-:W-:Y:S02]  /*f300*/  LOP3.LUT P6, RZ, R12.reuse, 0x4, RZ, 0xc0, !PT ;  /* 0x000000040cff7812 */ /* 0x040fe400078cc0ff */
[----:B------:R-:W-:Y:S02]  /*f310*/  @!P2 LOP3.LUT R3, R3, R2, RZ, 0x3c, !PT ;  /* 0x000000020303a212 */ /* 0x000fe400078e3cff */
[----:B------:R-:W-:-:S03]  /*f320*/  LOP3.LUT P3, RZ, R12, 0x20, RZ, 0xc0, !PT ;  /* 0x000000200cff7812 */ /* 0x000fc6000786c0ff */
[----:B-----5:R-:W-:Y:S01]  /*f330*/  @!P2 LDGSTS.E.BYPASS.LTC128B.128 [R11+0x26400], desc[UR38][R2.64], !P1 ;  /* 0x26400000020bafae */ /* 0x020fe2000c901d66 */
[----:B------:R-:W-:-:S05]  /*f340*/  LOP3.LUT P1, RZ, R12, 0x400, RZ, 0xc0, !PT ;  /* 0x000004000cff7812 */ /* 0x000fca000782c0ff */
[----:B------:R-:W-:Y:S04]  /*f350*/  @!P2 LDGSTS.E.BYPASS.LTC128B.128 [R11+0x28400], desc[UR38][R2.64+0x80], !P6 ;  /* 0x28400080020bafae */ /* 0x000fe8000f101d66 */
[----:B------:R-:W-:Y:S04]  /*f360*/  @!P2 LDGSTS.E.BYPASS.LTC128B.128 [R11+0x2a400], desc[UR38][R2.64+0x100], !P4 ;  /* 0x2a400100020bafae */ /* 0x000fe8000e101d66 */
[----:B------:R-:W-:Y:S04]  /*f370*/  @!P2 LDGSTS.E.BYPASS.LTC128B.128 [R11+0x2c400], desc[UR38][R2.64+0x180], !P5 ;  /* 0x2c400180020bafae */ /* 0x000fe8000e901d66 */
[----:B------:R-:W-:Y:S04]  /*f380*/  @!P2 LDGSTS.E.BYPASS.LTC128B.128 [R11+0x2e400], desc[UR38][R2.64+0x200], !P0 ;  /* 0x2e400200020bafae */ /* 0x000fe8000c101d66 */
[----:B------:R-:W-:Y:S04]  /*f390*/  @!P2 LDGSTS.E.BYPASS.LTC128B.128 [R11+0x30400], desc[UR38][R2.64+0x280], !P1 ;  /* 0x30400280020bafae */ /* 0x000fe8000c901d66 */
[----:B------:R-:W-:Y:S01]  /*f3a0*/  @!P2 LDGSTS.E.BYPASS.LTC128B.128 [R11+0x32400], desc[UR38][R2.64+0x300], P3 ;  /* 0x32400300020bafae */ /* 0x000fe20009901d66 */
[----:B------:R-:W-:-:S13]  /*f3b0*/  LOP3.LUT P3, RZ, R12, 0x200, RZ, 0xc0, !PT ;  /* 0x000002000cff7812 */ /* 0x000fda000786c0ff */
[----:B------:R0:W-:Y:S01]  /*f3c0*/  @!P2 LDGSTS.E.BYPASS.LTC128B.128 [R11+0x34400], desc[UR38][R2.64+0x380], P3 ;  /* 0x34400380020bafae */ /* 0x0001e20009901d66 */
[----:B------:R-:W-:-:S13]  /*f3d0*/  LOP3.LUT P3, RZ, R12, 0x100, RZ, 0xc0, !PT ;  /* 0x000001000cff7812 */ /* 0x000fda000786c0ff */
[----:B------:R-:W-:-:S05]  /*f3e0*/  @!P3 LEA R10, P2, R13, R14, 0x1 ;  /* 0x0000000e0d0ab211 */ /* 0x000fca00078408ff */
[----:B------:R-:W-:Y:S01]  /*f3f0*/  @!P3 IMAD.X R9, RZ, RZ, R9, P2 ;  /* 0x000000ffff09b224 */ /* 0x000fe200010e0609 */
[----:B------:R-:W-:Y:S02]  /*f400*/  LOP3.LUT P2, RZ, R12, 0x8, RZ, 0xc0, !PT ;  /* 0x000000080cff7812 */ /* 0x000fe4000784c0ff */
[----:B------:R-:W-:Y:S01]  /*f410*/  @!P3 LOP3.LUT R8, R5, 0x40, RZ, 0xc0, !PT ;  /* 0x000000400508b812 */ /* 0x000fe200078ec0ff */
[----:B0-----:R-:W-:Y:S02]  /*f420*/  @!P3 IMAD.MOV.U32 R2, RZ, RZ, R10 ;  /* 0x000000ffff02b224 */ /* 0x001fe400078e000a */
        /* <DEDUP_REMOVED lines=12> */
[----:B------:R-:W-:-:S03]  /*f4f0*/  @!P3 ISETP.NE.U32.AND P2, PT, R8, RZ, PT ;  /* 0x000000ff0800b20c */ /* 0x000fc60003f45070 */
[----:B------:R-:W-:Y:S10]  /*f500*/  SHFL.IDX PT, R10, R4, 0x2, 0x181f ;  /* 0x00581f00040a7f89 */ /* 0x000ff400000e0000 */
[----:B------:R0:W-:Y:S01]  /*f510*/  @!P3 LDGSTS.E.BYPASS.LTC128B.128 [R11+0x34c00], desc[UR38][R2.64+0x380], P2 ;  /* 0x34c00380020bbfae */ /* 0x0001e20009101d66 */
[----:B------:R-:W-:-:S03]  /*f520*/  ISETP.GE.AND P2, PT, R15, R7, PT ;  /* 0x000000070f00720c */ /* 0x000fc60003f46270 */
[----:B0-----:R-:W0:Y:S01]  /*f530*/  SHFL.IDX PT, R3, R0, 0x2, 0x181f ;  /* 0x00581f0000037f89 */ /* 0x001e2200000e0000 */
[----:B------:R-:W-:-:S04]  /*f540*/  LOP3.LUT R12, R12, 0xffffff7f, RZ, 0xc0, !PT ;  /* 0xffffff7f0c0c7812 */ /* 0x000fc800078ec0ff */
[----:B------:R-:W-:-:S05]  /*f550*/  @P6 LOP3.LUT R12, R12, 0x80, RZ, 0xfc, !PT ;  /* 0x000000800c0c6812 */ /* 0x000fca00078efcff */
[----:B------:R-:W-:Y:S02]  /*f560*/  @!P2 LOP3.LUT R2, R5, 0x40, RZ, 0xc0, !PT ;  /* 0x000000400502a812 */ /* 0x000fe400078ec0ff */
[----:B------:R-:W-:Y:S02]  /*f570*/  LOP3.LUT P3, RZ, R12, 0x8, RZ, 0xc0, !PT ;  /* 0x000000080cff7812 */ /* 0x000fe4000786c0ff */
[----:B------:R-:W-:Y:S02]  /*f580*/  @!P2 SHF.R.U32.HI R9, RZ, 0x2, R2 ;  /* 0x00000002ff09a819 */ /* 0x000fe40000011602 */
[----:B0-----:R-:W-:-:S05]  /*f590*/  @!P2 LEA R8, P6, R13, R3, 0x1 ;  /* 0x000000030d08a211 */ /* 0x001fca00078c08ff */
[----:B------:R-:W-:Y:S01]  /*f5a0*/  @!P2 IMAD.X R3, RZ, RZ, R10, P6 ;  /* 0x000000ffff03a224 */ /* 0x000fe200030e060a */
[----:B------:R-:W-:Y:S01]  /*f5b0*/  LOP3.LUT P6, RZ, R12, 0x80, RZ, 0xc0, !PT ;  /* 0x000000800cff7812 */ /* 0x000fe200078cc0ff */
[----:B------:R-:W-:Y:S01]  /*f5c0*/  @!P2 IMAD.MOV.U32 R2, RZ, RZ, R8 ;  /* 0x000000ffff02a224 */ /* 0x000fe200078e0008 */
[----:B------:R-:W-:-:S04]  /*f5d0*/  @!P2 LOP3.LUT R8, R6, 0x80, RZ, 0xc0, !PT ;  /* 0x000000800608a812 */ /* 0x000fc800078ec0ff */
[----:B------:R-:W-:Y:S01]  /*f5e0*/  @!P2 SHF.R.U32.HI R8, RZ, 0x3, R8 ;  /* 0x00000003ff08a819 */ /* 0x000fe20000011608 */
[----:B------:R0:W-:Y:S03]  /*f5f0*/  @!P2 LDGSTS.E.BYPASS.LTC128B.128 [R11+0x27400], desc[UR38][R2.64], !P3 ;  /* 0x27400000020bafae */ /* 0x0001e6000d901d66 */
[----:B------:R-:W-:-:S03]  /*f600*/  @!P2 ISETP.NE.U32.AND P3, PT, R8, RZ, PT ;  /* 0x000000ff0800a20c */ /* 0x000fc60003f65070 */
[----:B------:R0:W-:Y:S01]  /*f610*/  @!P2 LDGSTS.E.BYPASS.LTC128B.128 [R11+0x29400], desc[UR38][R2.64+0x80], !P6 ;  /* 0x29400080020bafae */ /* 0x0001e2000f101d66 */
[----:B------:R-:W-:-:S03]  /*f620*/  @!P2 ISETP.NE.U32.AND P6, PT, R9, RZ, PT ;  /* 0x000000ff0900a20c */ /* 0x000fc60003fc5070 */
[----:B------:R0:W-:Y:S04]  /*f630*/  @!P2 LDGSTS.E.BYPASS.LTC128B.128 [R11+0x2b400], desc[UR38][R2.64+0x100], !P4 ;  /* 0x2b400100020bafae */ /* 0x0001e8000e101d66 */
[----:B------:R0:W-:Y:S04]  /*f640*/  @!P2 LDGSTS.E.BYPASS.LTC128B.128 [R11+0x2d400], desc[UR38][R2.64+0x180], !P5 ;  /* 0x2d400180020bafae */ /* 0x0001e8000e901d66 */
[----:B------:R0:W-:Y:S04]  /*f650*/  @!P2 LDGSTS.E.BYPASS.LTC128B.128 [R11+0x2f400], desc[UR38][R2.64+0x200], !P0 ;  /* 0x2f400200020bafae */ /* 0x0001e8000c101d66 */
[----:B------:R0:W-:Y:S04]  /*f660*/  @!P2 LDGSTS.E.BYPASS.LTC128B.128 [R11+0x31400], desc[UR38][R2.64+0x280], !P1 ;  /* 0x31400280020bafae */ /* 0x0001e8000c901d66 */
[----:B------:R0:W-:Y:S04]  /*f670*/  @!P2 LDGSTS.E.BYPASS.LTC128B.128 [R11+0x33400], desc[UR38][R2.64+0x300], P6 ;  /* 0x33400300020bafae */ /* 0x0001e8000b101d66 */
[----:B------:R0:W-:Y:S04]  /*f680*/  STL [R1+0x8], R12 ;  /* 0x0000080c01007387 */ /* 0x0001e80000100800 */
[----:B------:R0:W-:Y:S04]  /*f690*/  @!P2 LDGSTS.E.BYPASS.LTC128B.128 [R11+0x35400], desc[UR38][R2.64+0x380], P3 ;  /* 0x35400380020bafae */ /* 0x0001e80009901d66 */
[----:B------:R-:W1:Y:S04]  /*f6a0*/  SHFL.IDX PT, R4, R4, 0x3, 0x181f ;  /* 0x00781f0004047f89 */ /* 0x000e6800000e0000 */
[----:B------:R-:W2:Y:S02]  /*f6b0*/  SHFL.IDX PT, R0, R0, 0x3, 0x181f ;  /* 0x00781f0000007f89 */ /* 0x000ea400000e0000 */
.L_x_1256:
[----:B0-----:R-:W3:Y:S01]  /*f6c0*/  LDL.LU R2, [R1+0x60] ;  /* 0x0000600001027983 */ /* 0x001ee20000300800 */
[----:B------:R-:W-:Y:S01]  /*f6d0*/  BSSY B0, `(.L_x_1119) ;  /* 0x000001e000007945 */ /* 0x000fe20003800000 */
[----:B---3--:R-:W-:-:S13]  /*f6e0*/  ISETP.GE.AND P2, PT, R2, R7, PT ;  /* 0x000000070200720c */ /* 0x008fda0003f46270 */
[----:B------:R-:W-:Y:S05]  /*f6f0*/  @P2 BRA `(.L_x_1120) ;  /* 0x00000000006c2947 */ /* 0x000fea0003800000 */
[----:B------:R-:W3:Y:S04]  /*f700*/  LDL R3, [R1+0x8] ;  /* 0x0000080001037983 */ /* 0x000ee80000100800 */
[----:B------:R-:W4:Y:S01]  /*f710*/  LDL R8, [R1+0x14] ;  /* 0x0000140001087983 */ /* 0x000f220000100800 */
[----:B------:R-:W-:Y:S02]  /*f720*/  LOP3.LUT R5, R5, 0x40, RZ, 0xc0, !PT ;  /* 0x0000004005057812 */ /* 0x000fe400078ec0ff */
[----:B------:R-:W-:Y:S01]  /*f730*/  LOP3.LUT R6, R6, 0x80, RZ, 0xc0, !PT ;  /* 0x0000008006067812 */ /* 0x000fe200078ec0ff */
[----:B------:R-:W0:Y:S01]  /*f740*/  S2R R2, SR_TID.X ;  /* 0x0000000000027919 */ /* 0x000e220000002100 */
[----:B------:R-:W-:Y:S02]  /*f750*/  SHF.R.U32.HI R5, RZ, 0x2, R5 ;  /* 0x00000002ff057819 */ /* 0x000fe40000011605 */
[----:B------:R-:W-:Y:S01]  /*f760*/  SHF.R.U32.HI R6, RZ, 0x3, R6 ;  /* 0x00000003ff067819 */ /* 0x000fe20000011606 */
[----:B0-----:R-:W-:-:S05]  /*f770*/  IMAD.SHL.U32 R2, R2, 0x8, RZ ;  /* 0x0000000802027824 */ /* 0x001fca00078e00ff */
[----:B------:R-:W-:-:S04]  /*f780*/  LOP3.LUT R2, R2, 0x38, RZ, 0xc0, !PT ;  /* 0x0000003802027812 */ /* 0x000fc800078ec0ff */
[----:B--2---:R-:W-:Y:S02]  /*f790*/  LEA R2, P2, R2, R0, 0x1 ;  /* 0x0000000002027211 */ /* 0x004fe400078408ff */
[C---:B---3--:R-:W-:Y:S02]  /*f7a0*/  LOP3.LUT P6, RZ, R3.reuse, 0x8, RZ, 0xc0, !PT ;  /* 0x0000000803ff7812 */ /* 0x048fe400078cc0ff */
[C---:B------:R-:W-:Y:S02]  /*f7b0*/  LOP3.LUT P4, RZ, R3.reuse, 0x4, RZ, 0xc0, !PT ;  /* 0x0000000403ff7812 */ /* 0x040fe4000788c0ff */
[----:B------:R-:W-:Y:S01]  /*f7c0*/  LOP3.LUT P3, RZ, R3, 0x2, RZ, 0xc0, !PT ;  /* 0x0000000203ff7812 */ /* 0x000fe2000786c0ff */
[----:B-1----:R-:W-:Y:S01]  /*f7d0*/  IMAD.X R3, RZ, RZ, R4, P2 ;  /* 0x000000ffff037224 */ /* 0x002fe200010e0604 */
[----:B------:R-:W-:-:S07]  /*f7e0*/  ISETP.NE.U32.AND P2, PT, R5, RZ, PT ;  /* 0x000000ff0500720c */ /* 0x000fce0003f45070 */
[----:B------:R-:W-:Y:S01]  /*f7f0*/  @!PT LDS RZ, [RZ] ;  /* 0x00000000fffff984 */ /* 0x000fe20000000800 */
[----:B------:R-:W-:Y:S01]  /*f800*/  @!PT LDS RZ, [RZ] ;  /* 0x00000000fffff984 */ /* 0x000fe20000000800 */
[----:B------:R-:W-:Y:S01]  /*f810*/  @!PT LDS RZ, [RZ] ;  /* 0x00000000fffff984 */ /* 0x000fe20000000800 */
[----:B----4-:R0:W-:Y:S04]  /*f820*/  LDGSTS.E.BYPASS.LTC128B.128 [R8+0x27c00], desc[UR38][R2.64], !P6 ;  /* 0x27c0000002087fae */ /* 0x0101e8000f101d66 */
        /* <DEDUP_REMOVED lines=8> */
.L_x_1120:
[----:B------:R-:W-:Y:S05]  /*f8b0*/  BSYNC B0 ;  /* 0x0000000000007941 */ /* 0x000fea0003800000 */
.L_x_1119:
[----:B--2---:R2:W5:Y:S01]  /*f8c0*/  LDL R0, [R1+0x4] ;  /* 0x0000040001007983 */ /* 0x0045620000100800 */
[----:B------:R-:W-:Y:S01]  /*f8d0*/  PLOP3.LUT P0, PT, PT, PT, PT, 0x80, 0x0 ;  /* 0x000000000000781c */ /* 0x000fe20003f0f070 */
[----:B------:R-:W-:-:S12]  /*f8e0*/  NOP ;  /* 0x0000000000007918 */ /* 0x000fd80000000000 */
.L_x_1121:
[----:B0-----:R-:W3:Y:S01]  /*f8f0*/  LDL R2, [R1+0x4] ;  /* 0x0000040001027983 */ /* 0x001ee20000100800 */
[----:B------:R-:W-:Y:S02]  /*f900*/  PLOP3.LUT P1, PT, P1, P0, PT, 0xa2, 0x0 ;  /* 0x000000000000781c */ /* 0x000fe40000f21472 */
[----:B---3--:R-:W-:-:S08]  /*f910*/  @P0 R2UR P1, UR4, R2 ;  /* 0x00000000020402ca */ /* 0x008fd00000020000 */
[----:B------:R-:W-:-:S05]  /*f920*/  @P0 PLOP3.LUT P0, PT, P1, PT, PT, 0x80, 0x0 ;  /* 0x000000000000081c */ /* 0x000fca0000f0f070 */
[----:B------:R-:W-:Y:S01]  /*f930*/  @!P1 SYNCS.ARRIVE.TRANS64.RED.A0T1 RZ, [UR4+0x38810], RZ ;  /* 0x038810ffffff99a7 */ /* 0x000fe20008200404 */
[----:B------:R-:W-:Y:S07]  /*f940*/  @!P1 ARRIVES.LDGSTSBAR.64.TRANSCNT [UR4+0x38810] ;  /* 0x03881000ff0099b0 */ /* 0x000fee0008000a84 */
[----:B------:R-:W-:Y:S05]  /*f950*/  @P0 BRA.U.ANY `(.L_x_1121) ;  /* 0xfffffffd00e40947 */ /* 0x000fea000393ffff */
[----:B------:R-:W3:Y:S02]  /*f960*/  LDL.LU R3, [R1+0x5c] ;  /* 0x00005c0001037983 */ /* 0x000ee40000300800 */
[----:B---3--:R-:W-:-:S05]  /*f970*/  VIADD R3, R3, 0x1 ;  /* 0x0000000103037836 */ /* 0x008fca0000000000 */
[----:B------:R0:W-:Y:S01]  /*f980*/  STL [R1+0x5c], R3 ;  /* 0x00005c0301007387 */ /* 0x0001e20000100800 */
[----:B-----5:R-:W-:-:S04]  /*f990*/  LEA.HI R0, R3, R3, RZ, 0x1 ;  /* 0x0000000303007211 */ /* 0x020fc800078f08ff */
[----:B------:R-:W-:-:S05]  /*f9a0*/  LOP3.LUT R0, R0, 0xfffffffe, RZ, 0xc0, !PT ;  /* 0xfffffffe00007812 */ /* 0x000fca00078ec0ff */
[----:B------:R-:W-:-:S05]  /*f9b0*/  IMAD.IADD R0, R3, 0x1, -R0 ;  /* 0x0000000103007824 */ /* 0x000fca00078e0a00 */
[----:B------:R-:W-:Y:S01]  /*f9c0*/  SHF.L.U32 R0, R0, 0x1f, RZ ;  /* 0x0000001f00007819 */ /* 0x000fe200000006ff */
[----:B------:R-:W-:Y:S01]  /*f9d0*/  NOP ;  /* 0x0000000000007918 */ /* 0x000fe20000000000 */
[----:B------:R0:W-:Y:S01]  /*f9e0*/  SYNCS.ARRIVE.TRANS64.A1T0 RZ, [R2+URZ+0x38810], RZ ;  /* 0x038810ff02ff79a7 */ /* 0x0001e2000810003f */
[----:B------:R-:W-:Y:S01]  /*f9f0*/  BSSY B0, `(.L_x_1122) ;  /* 0x0000003000007945 */ /* 0x000fe20003800000 */
[----:B------:R-:W3:Y:S03]  /*fa00*/  SYNCS.PHASECHK.TRANS64.TRYWAIT P0, [R2+URZ+0x38820], R0 ;  /* 0x03882000020075a7 */ /* 0x000ee6000800017f */
[----:B0--3--:R-:W-:Y:S05]  /*fa10*/  @!P0 BRA `(.L_x_1123) ;  /* 0x0000005800d48947 */ /* 0x009fea0003800000 */
.L_x_1257:
[----:B------:R-:W-:Y:S05]  /*fa20*/  BSYNC B0 ;  /* 0x0000000000007941 */ /* 0x000fea0003800000 */
.L_x_1122:
[----:B0-----:R-:W3:Y:S01]  /*fa30*/  LDL R2, [R1+0x8] ;  /* 0x0000080001027983 */ /* 0x001ee20000100800 */
[----:B------:R-:W-:Y:S01]  /*fa40*/  BSSY B0, `(.L_x_1124) ;  /* 0x00000a3000007945 */ /* 0x000fe20003800000 */
[----:B---3--:R-:W-:-:S13]  /*fa50*/  LOP3.LUT P0, RZ, R2, 0x1, RZ, 0xc0, !PT ;  /* 0x0000000102ff7812 */ /* 0x008fda000780c0ff */
[----:B------:R-:W-:Y:S05]  /*fa60*/  @!P0 BRA `(.L_x_1125) ;  /* 0x0000000800808947 */ /* 0x000fea0003800000 */
[----:B------:R-:W3:Y:S04]  /*fa70*/  LDL R3, [R1+0x4] ;  /* 0x0000040001037983 */ /* 0x000ee80000100800 */
[----:B-1----:R-:W4:Y:S01]  /*fa80*/  LDL R4, [R1+0x18] ;  /* 0x0000180001047983 */ /* 0x002f220000100800 */
[----:B------:R-:W0:Y:S01]  /*fa90*/  S2R R2, SR_TID.X ;  /* 0x0000000000027919 */ /* 0x000e220000002100 */
[----:B---3--:R-:W-:Y:S02]  /*faa0*/  IMAD.MOV.U32 R5, RZ, RZ, R3 ;  /* 0x000000ffff057224 */ /* 0x008fe400078e0003 */
[----:B------:R-:W3:Y:S01]  /*fab0*/  LDL R3, [R1+0xc] ;  /* 0x00000c0001037983 */ /* 0x000ee20000100800 */
[----:B----4-:R-:W-:Y:S01]  /*fac0*/  SHF.L.U32 R0, R4, 0x1f, RZ ;  /* 0x0000001f04007819 */ /* 0x010fe200000006ff */
[----:B------:R-:W-:Y:S01]  /*fad0*/  BSSY B1, `(.L_x_1126) ;  /* 0x0000006000017945 */ /* 0x000fe20003800000 */
[----:B0-----:R-:W-:-:S04]  /*fae0*/  LOP3.LUT R2, R2, 0x7f, RZ, 0xc0, !PT ;  /* 0x0000007f02027812 */ /* 0x001fc800078ec0ff */
[----:B------:R-:W-:Y:S01]  /*faf0*/  ISETP.NE.AND P1, PT, R2, RZ, PT ;  /* 0x000000ff0200720c */ /* 0x000fe20003f25270 */
[----:B---3--:R-:W-:-:S04]  /*fb00*/  IMAD R3, R3, 0x8, R5 ;  /* 0x0000000803037824 */ /* 0x008fc800078e0205 */
[----:B------:R-:W0:Y:S02]  /*fb10*/  SYNCS.PHASECHK.TRANS64.TRYWAIT P0, [R3+URZ+0x38860], R0 ;  /* 0x03886000030075a7 */ /* 0x000e24000800017f */
[----:B0-----:R-:W-:Y:S06]  /*fb20*/  @!P0 BRA `(.L_x_1127) ;  /* 0x0000005800a88947 */ /* 0x001fec0003800000 */
.L_x_1258:
[----:B------:R-:W-:Y:S05]  /*fb30*/  BSYNC B1 ;  /* 0x0000000000017941 */ /* 0x000fea0003800000 */
.L_x_1126:
[----:B------:R-:W-:Y:S04]  /*fb40*/  BSSY B1, `(.L_x_1128) ;  /* 0x0000009000017945 */ /* 0x000fe80003800000 */
[----:B------:R-:W-:Y:S05]  /*fb50*/  @P1 BRA `(.L_x_1129) ;  /* 0x00000000001c1947 */ /* 0x000fea0003800000 */
[----:B------:R-:W1:Y:S01]  /*fb60*/  S2R R2, SR_TID.X ;  /* 0x0000000000027919 */ /* 0x000e620000002100 */
[----:B0-----:R-:W-:-:S04]  /*fb70*/  IMAD.MOV.U32 R0, RZ, RZ, 0x10000 ;  /* 0x00010000ff007424 */ /* 0x001fc800078e00ff */
[----:B------:R3:W-:Y:S01]  /*fb80*/  SYNCS.ARRIVE.TRANS64 RZ, [R3+URZ+0x38850], R0 ;  /* 0x0388500003ff79a7 */ /* 0x0007e2000800003f */
[----:B-1----:R-:W-:-:S04]  /*fb90*/  LOP3.LUT R2, R2, 0x1f, RZ, 0xc0, !PT ;  /* 0x0000001f02027812 */ /* 0x002fc800078ec0ff */
[----:B------:R-:W-:-:S13]  /*fba0*/  ISETP.NE.AND P0, PT, R2, RZ, PT ;  /* 0x000000ff0200720c */ /* 0x000fda0003f05270 */
[----:B---3--:R-:W-:Y:S05]  /*fbb0*/  @!P0 BRA `(.L_x_1129) ;  /* 0x0000000000048947 */ /* 0x008fea0003800000 */
[----:B------:R-:W-:Y:S01]  /*fbc0*/  BPT.TRAP 0x1 ;  /* 0x000000040000795c */ /* 0x000fe20000300000 */
.L_x_1129:
[----:B------:R-:W-:Y:S05]  /*fbd0*/  BSYNC B1 ;  /* 0x0000000000017941 */ /* 0x000fea0003800000 */
.L_x_1128:
[----:B------:R-:W3:Y:S04]  /*fbe0*/  LDL R5, [R1+0x4] ;  /* 0x0000040001057983 */ /* 0x000ee80000100800 */
[----:B------:R-:W3:Y:S04]  /*fbf0*/  LDL R2, [R1+0xc] ;  /* 0x00000c0001027983 */ /* 0x000ee80000100800 */
[----:B------:R-:W4:Y:S04]  /*fc00*/  LDL R4, [R1+0x20] ;  /* 0x0000200001047983 */ /* 0x000f280000100800 */
[----:B0-----:R-:W4:Y:S01]  /*fc10*/  LDL R0, [R1+0x64] ;  /* 0x0000640001007983 */ /* 0x001f220000100800 */
[----:B------:R-:W-:Y:S01]  /*fc20*/  UIADD3 UR4, UP0, UR40, 0x470, URZ ;  /* 0x0000047028047890 */ /* 0x000fe2000ff1e03f */
[----:B------:R-:W-:Y:S01]  /*fc30*/  VIADD R3, R3, 0x38850 ;  /* 0x0003885003037836 */ /* 0x000fe20000000000 */
[----:B------:R-:W-:Y:S01]  /*fc40*/  PLOP3.LUT P0, PT, PT, PT, PT, 0x80, 0x0 ;  /* 0x000000000000781c */ /* 0x000fe20003f0f070 */
[----:B------:R-:W-:Y:S01]  /*fc50*/  UMOV UR6, 0x0 ;  /* 0x0000000000067882 */ /* 0x000fe20000000000 */
[----:B------:R-:W-:Y:S01]  /*fc60*/  UIADD3.X UR5, URZ, UR41, URZ, UP0, !UPT ;  /* 0x000000293f057290 */ /* 0x000fe200087fe43f */
[----:B------:R-:W-:Y:S01]  /*fc70*/  UMOV UR7, 0x14f00000 ;  /* 0x14f0000000077882 */ /* 0x000fe20000000000 */
[----:B------:R-:W-:Y:S01]  /*fc80*/  UMOV UR10, URZ ;  /* 0x0000003f000a7c82 */ /* 0x000fe20008000000 */
[----:B---3--:R-:W-:-:S02]  /*fc90*/  IMAD R2, R2, 0x10000, R5 ;  /* 0x0001000002027824 */ /* 0x008fc400078e0205 */
[----:B----4-:R-:W-:Y:S02]  /*fca0*/  IMAD R0, R0, 0x40, R4 ;  /* 0x0000004000007824 */ /* 0x010fe400078e0204 */
[----:B------:R-:W-:-:S07]  /*fcb0*/  VIADD R4, R2, 0x400 ;  /* 0x0000040002047836 */ /* 0x000fce0000000000 */
.L_x_1130:
[----:B------:R-:W3:Y:S01]  /*fcc0*/  LDL R5, [R1] ;  /* 0x0000000001057983 */ /* 0x000ee20000100800 */
[----:B------:R-:W-:-:S13]  /*fcd0*/  @P0 ELECT P1, URZ, PT ;  /* 0x00000000003f082f */ /* 0x000fda0003820000 */
[----:B------:R-:W-:Y:S02]  /*fce0*/  @P1 R2UR UR12, R18 ;  /* 0x00000000120c12ca */ /* 0x000fe400000e0000 */
[----:B------:R-:W-:Y:S02]  /*fcf0*/  @P1 R2UR UR11, R0 ;  /* 0x00000000000b12ca */ /* 0x000fe400000e0000 */
[----:B------:R-:W-:Y:S02]  /*fd00*/  @P1 R2UR UR9, R3 ;  /* 0x00000000030912ca */ /* 0x000fe400000e0000 */
[----:B------:R-:W-:Y:S02]  /*fd10*/  @P1 R2UR UR8, R4 ;  /* 0x00000000040812ca */ /* 0x000fe400000e0000 */
[----:B------:R-:W-:Y:S02]  /*fd20*/  @P1 PLOP3.LUT P0, PT, P1, PT, PT, 0x8, 0x0 ;  /* 0x000000000000181c */ /* 0x000fe40000f0e170 */
[----:B---3--:R-:W-:-:S02]  /*fd30*/  @P1 R2UR UR13, R5 ;  /* 0x00000000050d12ca */ /* 0x008fc400000e0000 */
        /* <DEDUP_REMOVED lines=8> */
.L_x_1131:
        /* <DEDUP_REMOVED lines=16> */
.L_x_1132:
        /* <DEDUP_REMOVED lines=16> */
.L_x_1133:
        /* <DEDUP_REMOVED lines=16> */
.L_x_1134:
        /* <DEDUP_REMOVED lines=16> */
.L_x_1135:
        /* <DEDUP_REMOVED lines=16> */
.L_x_1136:
        /* <DEDUP_REMOVED lines=16> */
.L_x_1137:
        /* <DEDUP_REMOVED lines=11> */
.L_x_1125:
[----:B------:R-:W-:Y:S05]  /*10470*/  BSYNC B0 ;  /* 0x0000000000007941 */ /* 0x000fea0003800000 */
.L_x_1124:
[----:B-1----:R-:W3:Y:S01]  /*10480*/  LDL.LU R4, [R1+0x48] ;  /* 0x0000480001047983 */ /* 0x002ee20000300800 */
[----:B------:R-:W-:Y:S01]  /*10490*/  BSSY B0, `(.L_x_1138) ;  /* 0x00002cf000007945 */ /* 0x000fe20003800000 */
[----:B---3--:R-:W-:-:S13]  /*104a0*/  ISETP.GE.AND P0, PT, R4, 0x41, PT ;  /* 0x000000410400780c */ /* 0x008fda0003f06270 */
[----:B------:R-:W-:Y:S05]  /*104b0*/  @!P0 BRA `(.L_x_1139) ;  /* 0x0000002c00308947 */ /* 0x000fea0003800000 */
[----:B------:R-:W3:Y:S01]  /*104c0*/  LDL R4, [R1+0x30] ;  /* 0x0000300001047983 */ /* 0x000ee20000100800 */
[----:B------:R-:W-:Y:S01]  /*104d0*/  IMAD.MOV.U32 R0, RZ, RZ, 0x1 ;  /* 0x00000001ff007424 */ /* 0x000fe200078e00ff */
[----:B------:R-:W-:Y:S01]  /*104e0*/  BSSY B2, `(.L_x_1140) ;  /* 0x00000f3000027945 */ /* 0x000fe20003800000 */
[----:B---3--:R-:W-:-:S05]  /*104f0*/  IMAD.MOV R6, RZ, RZ, -R4 ;  /* 0x000000ffff067224 */ /* 0x008fca00078e0a04 */
[----:B------:R-:W-:-:S05]  /*10500*/  VIADDMNMX R6, R6, R0, 0xffffffff, !PT ;  /* 0xffffffff06067446 */ /* 0x000fca0007800100 */
[----:B------:R-:W-:-:S05]  /*10510*/  IMAD.IADD R0, R4, 0x1, R6 ;  /* 0x0000000104007824 */ /* 0x000fca00078e0206 */
[----:B------:R-:W-:-:S04]  /*10520*/  LOP3.LUT R0, R0, 0x1, RZ, 0xc0, !PT ;  /* 0x0000000100007812 */ /* 0x000fc800078ec0ff */
[----:B------:R-:W-:Y:S01]  /*10530*/  ISETP.NE.U32.AND P0, PT, R0, 0x1, PT ;  /* 0x000000010000780c */ /* 0x000fe20003f05070 */
[----:B------:R-:W-:-:S12]  /*10540*/  VIADD R0, R4, 0xfffffffe ;  /* 0xfffffffe04007836 */ /* 0x000fd80000000000 */
[----:B------:R-:W-:Y:S05]  /*10550*/  @P0 BRA `(.L_x_1141) ;  /* 0x0000000c00ac0947 */ /* 0x000fea0003800000 */
[----:B------:R-:W3:Y:S04]  /*10560*/  LDL R5, [R1+0x8] ;  /* 0x0000080001057983 */ /* 0x000ee80000100800 */
[----:B------:R-:W4:Y:S04]  /*10570*/  LDL.LU R4, [R1+0xc] ;  /* 0x00000c0001047983 */ /* 0x000f280000300800 */
[----:B------:R-:W5:Y:S01]  /*10580*/  LDL.LU R7, [R1+0x18] ;  /* 0x0000180001077983 */ /* 0x000f620000300800 */
[----:B------:R-:W-:Y:S01]  /*10590*/  BSSY B1, `(.L_x_1142) ;  /* 0x00000e5000017945 */ /* 0x000fe20003800000 */
[----:B---3--:R-:W-:Y:S01]  /*105a0*/  LOP3.LUT P2, RZ, R5, 0x1, RZ, 0xc0, !PT ;  /* 0x0000000105ff7812 */ /* 0x008fe2000784c0ff */
[----:B----4-:R-:W-:-:S05]  /*105b0*/  VIADD R2, R4, 0x1 ;  /* 0x0000000104027836 */ /* 0x010fca0000000000 */
[----:B------:R-:W-:-:S04]  /*105c0*/  ISETP.NE.AND P0, PT, R2, 0x2, PT ;  /* 0x000000020200780c */ /* 0x000fc80003f05270 */
[----:B------:R-:W-:Y:S02]  /*105d0*/  SEL R3, RZ, 0x1, P0 ;  /* 0x00000001ff037807 */ /* 0x000fe40000000000 */
[----:B------:R-:W-:Y:S02]  /*105e0*/  SEL R8, R2, RZ, P0 ;  /* 0x000000ff02087207 */ /* 0x000fe40000000000 */
[----:B-----5:R-:W-:-:S05]  /*105f0*/  LOP3.LUT R7, R7, R3, RZ, 0x3c, !PT ;  /* 0x0000000307077212 */ /* 0x020fca00078e3cff */
[----:B------:R0:W-:Y:S04]  /*10600*/  STL [R1+0x18], R7 ;  /* 0x0000180701007387 */ /* 0x0001e80000100800 */
[----:B------:R0:W-:Y:S01]  /*10610*/  STL [R1+0xc], R8 ;  /* 0x00000c0801007387 */ /* 0x0001e20000100800 */
[----:B------:R-:W-:Y:S05]  /*10620*/  @!P2 BRA `(.L_x_1143) ;  /* 0x0000000c006ca947 */ /* 0x000fea0003800000 */
[----:B------:R-:W-:Y:S02]  /*10630*/  ULDC.64 UR4, c[0x0][0x418] ;  /* 0x0001060000047ab9 */ /* 0x000fe40000000a00 */
[----:B------:R-:W-:-:S04]  /*10640*/  ISETP.NE.U32.AND P0, PT, RZ, UR4, PT ;  /* 0x00000004ff007c0c */ /* 0x000fc8000bf05070 */
[----:B------:R-:W-:-:S13]  /*10650*/  ISETP.NE.AND.EX P0, PT, RZ, UR5, PT, P0 ;  /* 0x00000005ff007c0c */ /* 0x000fda000bf05300 */
[----:B------:R-:W-:Y:S05]  /*10660*/  @!P0 BRA `(.L_x_1144) ;  /* 0x0000000000508947 */ /* 0x000fea0003800000 */
[----:B------:R-:W3:Y:S01]  /*10670*/  LDL R10, [R1+0x1c] ;  /* 0x00001c00010a7983 */ /* 0x000ee20000100800 */
[----:B------:R-:W1:Y:S01]  /*10680*/  LDC R5, c[0x0][0x43c] ;  /* 0x00010f00ff057b82 */ /* 0x000e620000000800 */
[----:B------:R-:W-:Y:S02]  /*10690*/  ULDC.64 UR6, c[0x0][0x428] ;  /* 0x00010a0000067ab9 */ /* 0x000fe40000000a00 */
[----:B------:R-:W4:Y:S01]  /*106a0*/  LDL R9, [R1+0x10] ;  /* 0x0000100001097983 */ /* 0x000f220000100800 */
        /* <DEDUP_REMOVED lines=8> */
[----:B---3--:R-:W-:-:S04]  /*10730*/  IMAD R4, R10, UR6, RZ ;  /* 0x000000060a047c24 */ /* 0x008fc8000f8e02ff */
[C---:B----4-:R-:W-:Y:S02]  /*10740*/  IMAD R4, R9.reuse, UR7, R4 ;  /* 0x0000000709047c24 */ /* 0x050fe4000f8e0204 */
[----:B------:R-:W-:-:S04]  /*10750*/  IMAD.WIDE.U32 R2, R9, UR6, R2 ;  /* 0x0000000609027c25 */ /* 0x000fc8000f8e0002 */
[----:B------:R-:W-:Y:S01]  /*10760*/  IMAD.IADD R3, R4, 0x1, R3 ;  /* 0x0000000104037824 */ /* 0x000fe200078e0203 */
[----:B------:R-:W-:-:S04]  /*10770*/  LEA R4, P0, R2, UR4, 0x2 ;  /* 0x0000000402047c11 */ /* 0x000fc8000f8010ff */
[----:B------:R-:W-:-:S05]  /*10780*/  LEA.HI.X R5, R2, UR5, R3, 0x2, P0 ;  /* 0x0000000502057c11 */ /* 0x000fca00080f1403 */
[----:B------:R-:W3:Y:S04]  /*10790*/  LDG.E R2, desc[UR38][R4.64] ;  /* 0x0000002604027981 */ /* 0x000ee8000c1e1900 */
[----:B---3--:R1:W-:Y:S02]  /*107a0*/  STL [R1], R2 ;  /* 0x0000000201007387 */ /* 0x0083e40000100800 */
.L_x_1144:
[----:B-1----:R-:W3:Y:S01]  /*107b0*/  LDL R2, [R1+0x4] ;  /* 0x0000040001027983 */ /* 0x002ee20000100800 */
[----:B------:R-:W1:Y:S02]  /*107c0*/  S2R R3, SR_TID.X ;  /* 0x0000000000037919 */ /* 0x000e640000002100 */
[----:B-1----:R-:W-:Y:S01]  /*107d0*/  LOP3.LUT R4, R3, 0x7f, RZ, 0xc0, !PT ;  /* 0x0000007f03047812 */ /* 0x002fe200078ec0ff */
[----:B------:R-:W-:Y:S03]  /*107e0*/  BSSY B3, `(.L_x_1145) ;  /* 0x0000006000037945 */ /* 0x000fe60003800000 */
[----:B------:R-:W-:Y:S01]  /*107f0*/  ISETP.NE.AND P1, PT, R4, RZ, PT ;  /* 0x000000ff0400720c */ /* 0x000fe20003f25270 */
[----:B---3--:R-:W-:Y:S01]  /*10800*/  IMAD R3, R8, 0x8, R2 ;  /* 0x0000000808037824 */ /* 0x008fe200078e0202 */
[----:B------:R-:W-:-:S04]  /*10810*/  SHF.L.U32 R2, R7, 0x1f, RZ ;  /* 0x0000001f07027819 */ /* 0x000fc800000006ff */
[----:B------:R-:W1:Y:S02]  /*10820*/  SYNCS.PHASECHK.TRANS64.TRYWAIT P0, [R3+URZ+0x38840], R2 ;  /* 0x03884002030075a7 */ /* 0x000e64000800017f */
[----:B-1----:R-:W-:Y:S05]  /*10830*/  @!P0 BRA `(.L_x_1146) ;  /* 0x0000004c00788947 */ /* 0x002fea0003800000 */
.L_x_1259:
[----:B------:R-:W-:Y:S05]  /*10840*/  BSYNC B3 ;  /* 0x0000000000037941 */ /* 0x000fea0003800000 */
.L_x_1145:
[----:B------:R-:W-:Y:S04]  /*10850*/  BSSY B3, `(.L_x_1147) ;  /* 0x0000009000037945 */ /* 0x000fe80003800000 */
[----:B------:R-:W-:Y:S05]  /*10860*/  @P1 BRA `(.L_x_1148) ;  /* 0x00000000001c1947 */ /* 0x000fea0003800000 */
[----:B------:R-:W3:Y:S02]  /*10870*/  S2R R4, SR_TID.X ;  /* 0x0000000000047919 */ /* 0x000ee40000002100 */
[----:B---3--:R-:W-:Y:S01]  /*10880*/  LOP3.LUT R5, R4, 0x1f, RZ, 0xc0, !PT ;  /* 0x0000001f04057812 */ /* 0x008fe200078ec0ff */
[----:B------:R-:W-:-:S03]  /*10890*/  IMAD.MOV.U32 R4, RZ, RZ, 0x2000 ;  /* 0x00002000ff047424 */ /* 0x000fc600078e00ff */
[----:B------:R-:W-:Y:S01]  /*108a0*/  ISETP.NE.AND P0, PT, R5, RZ, PT ;  /* 0x000000ff0500720c */ /* 0x000fe20003f05270 */
[----:B------:R3:W-:-:S12]  /*108b0*/  SYNCS.ARRIVE.TRANS64 RZ, [R3+URZ+0x38830], R4 ;  /* 0x0388300403ff79a7 */ /* 0x0007d8000800003f */
[----:B---3--:R-:W-:Y:S05]  /*108c0*/  @!P0 BRA `(.L_x_1148) ;  /* 0x0000000000048947 */ /* 0x008fea0003800000 */
[----:B------:R-:W-:Y:S01]  /*108d0*/  BPT.TRAP 0x1 ;  /* 0x000000040000795c */ /* 0x000fe20000300000 */
.L_x_1148:
[----:B------:R-:W-:Y:S05]  /*108e0*/  BSYNC B3 ;  /* 0x0000000000037941 */ /* 0x000fea0003800000 */
.L_x_1147:
[----:B0-----:R-:W3:Y:S04]  /*108f0*/  LDL R8, [R1+0x4] ;  /* 0x0000040001087983 */ /* 0x001ee80000100800 */
[----:B------:R-:W3:Y:S04]  /*10900*/  LDL R4, [R1+0xc] ;  /* 0x00000c0001047983 */ /* 0x000ee80000100800 */
[----:B------:R-:W4:Y:S01]  /*10910*/  LDL R5, [R1+0x20] ;  /* 0x0000200001057983 */ /* 0x000f220000100800 */
[----:B------:R-:W-:Y:S01]  /*10920*/  IMAD.MOV.U32 R7, RZ, RZ, RZ ;  /* 0x000000ffff077224 */ /* 0x000fe200078e00ff */
[----:B------:R-:W-:Y:S01]  /*10930*/  UIADD3 UR4, UP0, UR40, 0x370, URZ ;  /* 0x0000037028047890 */ /* 0x000fe2000ff1e03f */
[----:B------:R-:W-:Y:S01]  /*10940*/  PLOP3.LUT P0, PT, PT, PT, PT, 0x80, 0x0 ;  /* 0x000000000000781c */ /* 0x000fe20003f0f070 */
[----:B------:R-:W-:Y:S01]  /*10950*/  UMOV UR6, 0x0 ;  /* 0x0000000000067882 */ /* 0x000fe20000000000 */
[----:B------:R-:W-:Y:S01]  /*10960*/  UMOV UR7, 0x14f00000 ;  /* 0x14f0000000077882 */ /* 0x000fe20000000000 */
[----:B------:R-:W-:Y:S01]  /*10970*/  R2UR UR10, R7 ;  /* 0x00000000070a72ca */ /* 0x000fe200000e0000 */
[----:B------:R-:W-:Y:S01]  /*10980*/  UIADD3.X UR5, URZ, UR41, URZ, UP0, !UPT ;  /* 0x000000293f057290 */ /* 0x000fe200087fe43f */
[----:B---3--:R-:W-:-:S02]  /*10990*/  IMAD R4, R4, 0x2000, R8 ;  /* 0x0000200004047824 */ /* 0x008fc400078e0208 */
[----:B----4-:R-:W-:Y:S02]  /*109a0*/  IMAD R0, R0, 0x40, R5 ;  /* 0x0000004000007824 */ /* 0x010fe400078e0205 */
[----:B------:R-:W-:Y:S02]  /*109b0*/  VIADD R4, R4, 0x22400 ;  /* 0x0002240004047836 */ /* 0x000fe40000000000 */
[----:B------:R-:W-:-:S07]  /*109c0*/  VIADD R5, R3, 0x38830 ;  /* 0x0003883003057836 */ /* 0x000fce0000000000 */
.L_x_1149:
        /* <DEDUP_REMOVED lines=11> */
[----:B------:R-:W0:Y:S01]  /*10a80*/  SYNCS.PHASECHK.TRANS64.TRYWAIT P0, [R3+URZ+0x38860], R2 ;  /* 0x03886002030075a7 */ /* 0x000e22000800017f */
[----:B------:R-:W-:Y:S04]  /*10a90*/  BSSY B3, `(.L_x_1150) ;  /* 0x0000002000037945 */ /* 0x000fe80003800000 */
[----:B0-----:R-:W-:Y:S05]  /*10aa0*/  @!P0 BRA `(.L_x_1151) ;  /* 0x0000004800f08947 */ /* 0x001fea0003800000 */
.L_x_1260:
[----:B------:R-:W-:Y:S05]  /*10ab0*/  BSYNC B3 ;  /* 0x0000000000037941 */ /* 0x000fea0003800000 */
.L_x_1150:
[----:B------:R-:W-:Y:S01]  /*10ac0*/  BSSY B3, `(.L_x_1152) ;  /* 0x000000b000037945 */ /* 0x000fe20003800000 */
[----:B------:R-:W-:Y:S02]  /*10ad0*/  IMAD.MOV.U32 R8, RZ, RZ, 0x0 ;  /* 0x00000000ff087424 */ /* 0x000fe400078e00ff */
[----:B------:R-:W-:Y:S01]  /*10ae0*/  IMAD.MOV.U32 R9, RZ, RZ, 0x14f00000 ;  /* 0x14f00000ff097424 */ /* 0x000fe200078e00ff */
[----:B------:R-:W-:Y:S06]  /*10af0*/  @P1 BRA `(.L_x_1153) ;  /* 0x00000000001c1947 */ /* 0x000fec0003800000 */
[----:B------:R-:W3:Y:S01]  /*10b00*/  S2R R4, SR_TID.X ;  /* 0x0000000000047919 */ /* 0x000ee20000002100 */
[----:B01----:R-:W-:-:S04]  /*10b10*/  IMAD.MOV.U32 R2, RZ, RZ, 0x10000 ;  /* 0x00010000ff027424 */ /* 0x003fc800078e00ff */
[----:B------:R4:W-:Y:S01]  /*10b20*/  SYNCS.ARRIVE.TRANS64 RZ, [R3+URZ+0x38850], R2 ;  /* 0x0388500203ff79a7 */ /* 0x0009e2000800003f */
[----:B---3--:R-:W-:-:S04]  /*10b30*/  LOP3.LUT R4, R4, 0x1f, RZ, 0xc0, !PT ;  /* 0x0000001f04047812 */ /* 0x008fc800078ec0ff */
[----:B------:R-:W-:-:S13]  /*10b40*/  ISETP.NE.AND P0, PT, R4, RZ, PT ;  /* 0x000000ff0400720c */ /* 0x000fda0003f05270 */
[----:B----4-:R-:W-:Y:S05]  /*10b50*/  @!P0 BRA `(.L_x_1153) ;  /* 0x0000000000048947 */ /* 0x010fea0003800000 */
[----:B------:R-:W-:Y:S01]  /*10b60*/  BPT.TRAP 0x1 ;  /* 0x000000040000795c */ /* 0x000fe20000300000 */
.L_x_1153:
[----:B------:R-:W-:Y:S05]  /*10b70*/  BSYNC B3 ;  /* 0x0000000000037941 */ /* 0x000fea0003800000 */
.L_x_1152:
[----:B------:R-:W3:Y:S04]  /*10b80*/  LDL R4, [R1+0x4] ;  /* 0x0000040001047983 */ /* 0x000ee80000100800 */
[----:B01----:R-:W3:Y:S01]  /*10b90*/  LDL R2, [R1+0xc] ;  /* 0x00000c0001027983 */ /* 0x003ee20000100800 */
        /* <DEDUP_REMOVED lines=9> */
.L_x_1154:
        /* <DEDUP_REMOVED lines=16> */
.L_x_1155:
        /* <DEDUP_REMOVED lines=16> */
.L_x_1156:
        /* <DEDUP_REMOVED lines=16> */
.L_x_1157:
        /* <DEDUP_REMOVED lines=16> */
.L_x_1158:
        /* <DEDUP_REMOVED lines=16> */
.L_x_1159:
        /* <DEDUP_REMOVED lines=16> */
.L_x_1160:
        /* <DEDUP_REMOVED lines=16> */
.L_x_1161:
        /* <DEDUP_REMOVED lines=10> */
[----:B-1----:R-:W-:Y:S05]  /*113d0*/  @P0 BRA.U.ANY `(.L_x_1161) ;  /* 0xfffffffd00d40947 */ /* 0x002fea000393ffff */
.L_x_1143:
[----:B------:R-:W-:Y:S05]  /*113e0*/  BSYNC B1 ;  /* 0x0000000000017941 */ /* 0x000fea0003800000 */
.L_x_1142:
[----:B------:R-:W3:Y:S02]  /*113f0*/  LDL.LU R4, [R1+0x30] ;  /* 0x0000300001047983 */ /* 0x000ee40000300800 */
[----:B---3--:R-:W-:-:S07]  /*11400*/  VIADD R0, R4, 0xfffffffd ;  /* 0xfffffffd04007836 */ /* 0x008fce0000000000 */
.L_x_1141:
[----:B------:R-:W-:Y:S05]  /*11410*/  BSYNC B2 ;  /* 0x0000000000027941 */ /* 0x000fea0003800000 */
.L_x_1140:
[----:B------:R-:W3:Y:S01]  /*11420*/  LDL.LU R2, [R1+0x2c] ;  /* 0x00002c0001027983 */ /* 0x000ee20000300800 */
[----:B------:R-:W-:-:S05]  /*11430*/  IMAD.MOV R6, RZ, RZ, -R6 ;  /* 0x000000ffff067224 */ /* 0x000fca00078e0a06 */
[----:B---3--:R-:W-:-:S13]  /*11440*/  ISETP.NE.AND P0, PT, R2, R6, PT ;  /* 0x000000060200720c */ /* 0x008fda0003f05270 */
[----:B------:R-:W-:Y:S05]  /*11450*/  @!P0 BRA `(.L_x_1139) ;  /* 0x0000001c00488947 */ /* 0x000fea0003800000 */
.L_x_1202:
[----:B------:R-:W3:Y:S04]  /*11460*/  LDL R4, [R1+0x8] ;  /* 0x0000080001047983 */ /* 0x000ee80000100800 */
[----:B0-----:R-:W0:Y:S04]  /*11470*/  LDL.LU R3, [R1+0xc] ;  /* 0x00000c0001037983 */ /* 0x001e280000300800 */
[----:B------:R-:W4:Y:S01]  /*11480*/  LDL.LU R2, [R1+0x18] ;  /* 0x0000180001027983 */ /* 0x000f220000300800 */
[----:B------:R-:W-:Y:S05]  /*11490*/  YIELD ;  /* 0x0000000000007946 */ /* 0x000fea0003800000 */
[----:B------:R-:W-:Y:S01]  /*114a0*/  BSSY B1, `(.L_x_1162) ;  /* 0x00000e2000017945 */ /* 0x000fe20003800000 */
[----:B---3--:R-:W-:Y:S01]  /*114b0*/  LOP3.LUT P1, RZ, R4, 0x1, RZ, 0xc0, !PT ;  /* 0x0000000104ff7812 */ /* 0x008fe2000782c0ff */
[----:B0-----:R-:W-:-:S05]  /*114c0*/  VIADD R7, R3, 0x1 ;  /* 0x0000000103077836 */ /* 0x001fca0000000000 */
[----:B------:R-:W-:-:S04]  /*114d0*/  ISETP.NE.AND P0, PT, R7, 0x2, PT ;  /* 0x000000020700780c */ /* 0x000fc80003f05270 */
[----:B------:R-:W-:Y:S02]  /*114e0*/  SEL R6, RZ, 0x1, P0 ;  /* 0x00000001ff067807 */ /* 0x000fe40000000000 */
[----:B------:R-:W-:Y:S02]  /*114f0*/  SEL R7, R7, RZ, P0 ;  /* 0x000000ff07077207 */ /* 0x000fe40000000000 */
[----:B----4-:R-:W-:Y:S01]  /*11500*/  LOP3.LUT R6, R2, R6, RZ, 0x3c, !PT ;  /* 0x0000000602067212 */ /* 0x010fe200078e3cff */
[----:B------:R-:W-:Y:S06]  /*11510*/  @!P1 BRA `(.L_x_1163) ;  /* 0x0000000c00689947 */ /* 0x000fec0003800000 */
[----:B------:R-:W-:Y:S01]  /*11520*/  ULDC.64 UR4, c[0x0][0x418] ;  /* 0x0001060000047ab9 */ /* 0x000fe20000000a00 */
[----:B------:R-:W-:Y:S01]  /*11530*/  IMAD.MOV.U32 R8, RZ, RZ, R0 ;  /* 0x000000ffff087224 */ /* 0x000fe200078e0000 */
[----:B------:R-:W-:-:S04]  /*11540*/  ISETP.NE.U32.AND P0, PT, RZ, UR4, PT ;  /* 0x00000004ff007c0c */ /* 0x000fc8000bf05070 */
[----:B------:R-:W-:-:S13]  /*11550*/  ISETP.NE.AND.EX P0, PT, RZ, UR5, PT, P0 ;  /* 0x00000005ff007c0c */ /* 0x000fda000bf05300 */
[----:B------:R-:W-:Y:S05]  /*11560*/  @!P0 BRA `(.L_x_1164) ;  /* 0x0000000000508947 */ /* 0x000fea0003800000 */
[----:B------:R-:W3:Y:S01]  /*11570*/  LDL R9, [R1+0x1c] ;  /* 0x00001c0001097983 */ /* 0x000ee20000100800 */
[----:B------:R-:W0:Y:S01]  /*11580*/  LDC R8, c[0x0][0x43c] ;  /* 0x00010f00ff087b82 */ /* 0x000e220000000800 */
[----:B------:R-:W-:Y:S02]  /*11590*/  ULDC.64 UR6, c[0x0][0x428] ;  /* 0x00010a0000067ab9 */ /* 0x000fe40000000a00 */
[----:B------:R-:W4:Y:S01]  /*115a0*/  LDL R5, [R1+0x10] ;  /* 0x0000100001057983 */ /* 0x000f220000100800 */
        /* <DEDUP_REMOVED lines=16> */
.L_x_1164:
[----:B0-----:R-:W3:Y:S01]  /*116b0*/  LDL R2, [R1+0x4] ;  /* 0x0000040001027983 */ /* 0x001ee20000100800 */
[----:B------:R-:W0:Y:S01]  /*116c0*/  S2R R3, SR_TID.X ;  /* 0x0000000000037919 */ /* 0x000e220000002100 */
[----:B------:R-:W-:Y:S01]  /*116d0*/  BSSY B2, `(.L_x_1165) ;  /* 0x0000007000027945 */ /* 0x000fe20003800000 */
[----:B0-----:R-:W-:-:S04]  /*116e0*/  LOP3.LUT R3, R3, 0x7f, RZ, 0xc0, !PT ;  /* 0x0000007f03037812 */ /* 0x001fc800078ec0ff */
[----:B------:R-:W-:Y:S01]  /*116f0*/  ISETP.NE.AND P1, PT, R3, RZ, PT ;  /* 0x000000ff0300720c */ /* 0x000fe20003f25270 */
[----:B---3--:R-:W-:Y:S01]  /*11700*/  IMAD R4, R7, 0x8, R2 ;  /* 0x0000000807047824 */ /* 0x008fe200078e0202 */
[----:B------:R-:W-:-:S04]  /*11710*/  SHF.L.U32 R2, R6, 0x1f, RZ ;  /* 0x0000001f06027819 */ /* 0x000fc800000006ff */
[----:B------:R-:W0:Y:S02]  /*11720*/  SYNCS.PHASECHK.TRANS64.TRYWAIT P0, [R4+URZ+0x38840], R2 ;  /* 0x03884002040075a7 */ /* 0x000e24000800017f */
[----:B0-----:R-:W-:Y:S05]  /*11730*/  @!P0 BRA `(.L_x_1166) ;  /* 0x0000003c00e08947 */ /* 0x001fea0003800000 */
.L_x_1261:
[----:B------:R-:W-:Y:S05]  /*11740*/  BSYNC B2 ;  /* 0x0000000000027941 */ /* 0x000fea0003800000 */
.L_x_1165:
        /* <DEDUP_REMOVED lines=9> */
.L_x_1168:
[----:B------:R-:W-:Y:S05]  /*117e0*/  BSYNC B2 ;  /* 0x0000000000027941 */ /* 0x000fea0003800000 */
.L_x_1167:
        /* <DEDUP_REMOVED lines=13> */
.L_x_1169:
        /* <DEDUP_REMOVED lines=11> */
[----:B------:R-:W1:Y:S01]  /*11970*/  SYNCS.PHASECHK.TRANS64.TRYWAIT P0, [R4+URZ+0x38860], R2 ;  /* 0x03886002040075a7 */ /* 0x000e62000800017f */
[----:B------:R-:W-:Y:S04]  /*11980*/  BSSY B2, `(.L_x_1170) ;  /* 0x0000002000027945 */ /* 0x000fe80003800000 */
[----:B-1----:R-:W-:Y:S05]  /*11990*/  @!P0 BRA `(.L_x_1171) ;  /* 0x0000003c005c8947 */ /* 0x002fea0003800000 */
.L_x_1262:
[----:B------:R-:W-:Y:S05]  /*119a0*/  BSYNC B2 ;  /* 0x0000000000027941 */ /* 0x000fea0003800000 */
.L_x_1170:
        /* <DEDUP_REMOVED lines=11> */
.L_x_1173:
[----:B------:R-:W-:Y:S05]  /*11a60*/  BSYNC B2 ;  /* 0x0000000000027941 */ /* 0x000fea0003800000 */
.L_x_1172:
[----:B------:R-:W3:Y:S01]  /*11a70*/  LDL R5, [R1+0x4] ;  /* 0x0000040001057983 */ /* 0x000ee20000100800 */
        /* <DEDUP_REMOVED lines=9> */
.L_x_1174:
        /* <DEDUP_REMOVED lines=16> */
.L_x_1175:
        /* <DEDUP_REMOVED lines=16> */
.L_x_1176:
        /* <DEDUP_REMOVED lines=16> */
.L_x_1177:
        /* <DEDUP_REMOVED lines=16> */
.L_x_1178:
        /* <DEDUP_REMOVED lines=16> */
.L_x_1179:
        /* <DEDUP_REMOVED lines=16> */
.L_x_1180:
        /* <DEDUP_REMOVED lines=16> */
.L_x_1181:
        /* <DEDUP_REMOVED lines=11> */
.L_x_1163:
[----:B------:R-:W-:Y:S05]  /*122c0*/  BSYNC B1 ;  /* 0x0000000000017941 */ /* 0x000fea0003800000 */
.L_x_1162:
[----:B------:R-:W3:Y:S01]  /*122d0*/  LDL R2, [R1+0x8] ;  /* 0x0000080001027983 */ /* 0x000ee20000100800 */
[----:B------:R-:W-:Y:S01]  /*122e0*/  VIADD R7, R7, 0x1 ;  /* 0x0000000107077836 */ /* 0x000fe20000000000 */
[----:B------:R-:W-:Y:S04]  /*122f0*/  BSSY B1, `(.L_x_1182) ;  /* 0x00000e5000017945 */ /* 0x000fe80003800000 */
[----:B------:R-:W-:-:S04]  /*12300*/  ISETP.NE.AND P0, PT, R7, 0x2, PT ;  /* 0x000000020700780c */ /* 0x000fc80003f05270 */
[----:B------:R-:W-:Y:S02]  /*12310*/  SEL R9, R7, RZ, P0 ;  /* 0x000000ff07097207 */ /* 0x000fe40000000000 */
[----:B---3--:R-:W-:Y:S02]  /*12320*/  LOP3.LUT P2, RZ, R2, 0x1, RZ, 0xc0, !PT ;  /* 0x0000000102ff7812 */ /* 0x008fe4000784c0ff */
        /* <DEDUP_REMOVED lines=30> */
.L_x_1184:
[----:B-1----:R-:W3:Y:S01]  /*12510*/  LDL R2, [R1+0x4] ;  /* 0x0000040001027983 */ /* 0x002ee20000100800 */
[----:B------:R-:W1:Y:S01]  /*12520*/  S2R R3, SR_TID.X ;  /* 0x0000000000037919 */ /* 0x000e620000002100 */
[----:B------:R-:W-:Y:S01]  /*12530*/  BSSY B2, `(.L_x_1185) ;  /* 0x0000007000027945 */ /* 0x000fe20003800000 */
[----:B-1----:R-:W-:-:S04]  /*12540*/  LOP3.LUT R3, R3, 0x7f, RZ, 0xc0, !PT ;  /* 0x0000007f03037812 */ /* 0x002fc800078ec0ff */
[----:B------:R-:W-:Y:S01]  /*12550*/  ISETP.NE.AND P1, PT, R3, RZ, PT ;  /* 0x000000ff0300720c */ /* 0x000fe20003f25270 */
[----:B---3--:R-:W-:Y:S01]  /*12560*/  IMAD R4, R9, 0x8, R2 ;  /* 0x0000000809047824 */ /* 0x008fe200078e0202 */
[----:B------:R-:W-:-:S04]  /*12570*/  SHF.L.U32 R2, R8, 0x1f, RZ ;  /* 0x0000001f08027819 */ /* 0x000fc800000006ff */
[----:B------:R-:W1:Y:S02]  /*12580*/  SYNCS.PHASECHK.TRANS64.TRYWAIT P0, [R4+URZ+0x38840], R2 ;  /* 0x03884002040075a7 */ /* 0x000e64000800017f */
[----:B-1----:R-:W-:Y:S05]  /*12590*/  @!P0 BRA `(.L_x_1186) ;  /* 0x0000003000708947 */ /* 0x002fea0003800000 */
.L_x_1263:
[----:B------:R-:W-:Y:S05]  /*125a0*/  BSYNC B2 ;  /* 0x0000000000027941 */ /* 0x000fea0003800000 */
.L_x_1185:
        /* <DEDUP_REMOVED lines=9> */
.L_x_1188:
[----:B------:R-:W-:Y:S05]  /*12640*/  BSYNC B2 ;  /* 0x0000000000027941 */ /* 0x000fea0003800000 */
.L_x_1187:
        /* <DEDUP_REMOVED lines=14> */
.L_x_1189:
        /* <DEDUP_REMOVED lines=14> */
.L_x_1264:
[----:B------:R-:W-:Y:S05]  /*12810*/  BSYNC B2 ;  /* 0x0000000000027941 */ /* 0x000fea0003800000 */
.L_x_1190:
        /* <DEDUP_REMOVED lines=11> */
.L_x_1193:
[----:B------:R-:W-:Y:S05]  /*128d0*/  BSYNC B2 ;  /* 0x0000000000027941 */ /* 0x000fea0003800000 */
.L_x_1192:
[----:B------:R-:W3:Y:S04]  /*128e0*/  LDL R8, [R1+0x4] ;  /* 0x0000040001087983 */ /* 0x000ee80000100800 */
        /* <DEDUP_REMOVED lines=10> */
.L_x_1194:
        /* <DEDUP_REMOVED lines=16> */
.L_x_1195:
        /* <DEDUP_REMOVED lines=16> */
.L_x_1196:
        /* <DEDUP_REMOVED lines=16> */
.L_x_1197:
        /* <DEDUP_REMOVED lines=16> */
.L_x_1198:
        /* <DEDUP_REMOVED lines=16> */
.L_x_1199:
        /* <DEDUP_REMOVED lines=16> */
.L_x_1200:
        /* <DEDUP_REMOVED lines=16> */
.L_x_1201:
        /* <DEDUP_REMOVED lines=11> */
.L_x_1183:
[----:B------:R-:W-:Y:S05]  /*13140*/  BSYNC B1 ;  /* 0x0000000000017941 */ /* 0x000fea0003800000 */
.L_x_1182:
[C---:B------:R-:W-:Y:S01]  /*13150*/  ISETP.GT.AND P0, PT, R0.reuse, 0x1, PT ;  /* 0x000000010000780c */ /* 0x040fe20003f04270 */
[----:B------:R-:W-:-:S12]  /*13160*/  VIADD R0, R0, 0xfffffffe ;  /* 0xfffffffe00007836 */ /* 0x000fd80000000000 */
[----:B------:R-:W-:Y:S05]  /*13170*/  @P0 BRA `(.L_x_1202) ;  /* 0xffffffe000b80947 */ /* 0x000fea000383ffff */
.L_x_1139:
[----:B------:R-:W-:Y:S05]  /*13180*/  BSYNC B0 ;  /* 0x0000000000007941 */ /* 0x000fea0003800000 */
.L_x_1138:
[----:B------:R-:W3:Y:S04]  /*13190*/  LDL.LU R4, [R1+0xc] ;  /* 0x00000c0001047983 */ /* 0x000ee80000300800 */
[----:B------:R-:W4:Y:S01]  /*131a0*/  LDL.LU R3, [R1+0x18] ;  /* 0x0000180001037983 */ /* 0x000f220000300800 */
[----:B------:R-:W1:Y:S01]  /*131b0*/  S2R R2, SR_TID.X ;  /* 0x0000000000027919 */ /* 0x000e620000002100 */
[----:B------:R-:W-:Y:S01]  /*131c0*/  BSSY B0, `(.L_x_1203) ;  /* 0x0000015000007945 */ /* 0x000fe20003800000 */
[----:B-1----:R-:W-:-:S04]  /*131d0*/  LOP3.LUT R2, R2, 0x7f, RZ, 0xc0, !PT ;  /* 0x0000007f02027812 */ /* 0x002fc800078ec0ff */
[----:B------:R-:W-:Y:S01]  /*131e0*/  ISETP.NE.AND P1, PT, R2, RZ, PT ;  /* 0x000000ff0200720c */ /* 0x000fe20003f25270 */
[----:B---3--:R-:W-:-:S05]  /*131f0*/  VIADD R0, R4, 0x1 ;  /* 0x0000000104007836 */ /* 0x008fca0000000000 */
[----:B------:R-:W-:-:S04]  /*13200*/  ISETP.NE.AND P0, PT, R0, 0x2, PT ;  /* 0x000000020000780c */ /* 0x000fc80003f05270 */
[----:B------:R-:W-:-:S04]  /*13210*/  SEL R2, RZ, 0x1, P0 ;  /* 0x00000001ff027807 */ /* 0x000fc80000000000 */
[----:B----4-:R-:W-:-:S05]  /*13220*/  LOP3.LUT R3, R3, R2, RZ, 0x3c, !PT ;  /* 0x0000000203037212 */ /* 0x010fca00078e3cff */
[----:B------:R1:W-:Y:S01]  /*13230*/  STL [R1+0x18], R3 ;  /* 0x0000180301007387 */ /* 0x0003e20000100800 */
[----:B------:R-:W-:Y:S05]  /*13240*/  @P1 BRA `(.L_x_1204) ;  /* 0x0000000000301947 */ /* 0x000fea0003800000 */
[----:B-1----:R-:W1:Y:S01]  /*13250*/  S2R R3, SR_LANEID ;  /* 0x0000000000037919 */ /* 0x002e620000000000 */
[----:B------:R-:W-:Y:S01]  /*13260*/  VOTEU.ANY UR4, UPT, PT ;  /* 0x0000000000047886 */ /* 0x000fe200038e0100 */
[----:B------:R-:W3:Y:S01]  /*13270*/  LDC.64 R4, c[0x0][0xd60] ;  /* 0x00035800ff047b82 */ /* 0x000ee20000000a00 */
[----:B------:R-:W1:Y:S02]  /*13280*/  FLO.U32 R2, UR4 ;  /* 0x0000000400027d00 */ /* 0x000e6400080e0000 */
[----:B-1----:R-:W-:-:S06]  /*13290*/  ISETP.EQ.U32.AND P1, PT, R2, R3, PT ;  /* 0x000000030200720c */ /* 0x002fcc0003f22070 */
[----:B------:R-:W3:Y:S07]  /*132a0*/  POPC R3, UR4 ;  /* 0x0000000400037d09 */ /* 0x000eee0008000000 */
[----:B---3--:R-:W3:Y:S04]  /*132b0*/  @P1 ATOMG.E.ADD.STRONG.GPU PT, R3, desc[UR38][R4.64], R3 ;  /* 0x00000003040319a8 */ /* 0x008ee800081ee1e6 */
[----:B---3--:R1:W3:Y:S02]  /*132c0*/  SHFL.IDX PT, R3, R3, R2, 0x1f ;  /* 0x00001f0203037589 */ /* 0x0082e400000e0000 */
[----:B-1----:R-:W1:Y:S02]  /*132d0*/  S2R R2, SR_LTMASK ;  /* 0x0000000000027919 */ /* 0x002e640000003900 */
[----:B-1----:R-:W-:-:S06]  /*132e0*/  LOP3.LUT R2, R2, UR4, RZ, 0xc0, !PT ;  /* 0x0000000402027c12 */ /* 0x002fcc000f8ec0ff */
[----:B------:R-:W3:Y:S02]  /*132f0*/  POPC R2, R2 ;  /* 0x0000000200027309 */ /* 0x000ee40000000000 */
[----:B---3--:R-:W-:-:S07]  /*13300*/  IADD3 R16, R3, UR36, R2 ;  /* 0x0000002403107c10 */ /* 0x008fce000fffe002 */
.L_x_1204:
[----:B------:R-:W-:Y:S05]  /*13310*/  BSYNC B0 ;  /* 0x0000000000007941 */ /* 0x000fea0003800000 */
.L_x_1203:
[----:B------:R-:W-:-:S05]  /*13320*/  SEL R0, R0, RZ, P0 ;  /* 0x000000ff00007207 */ /* 0x000fca0000000000 */
[----:B------:R3:W-:Y:S02]  /*13330*/  STL [R1+0xc], R0 ;  /* 0x00000c0001007387 */ /* 0x0007e40000100800 */
.L_x_1100:
[----:B------:R-:W-:Y:S05]  /*13340*/  BSYNC B7 ;  /* 0x0000000000077941 */ /* 0x000fea0003800000 */
.L_x_1098:
[----:B---3--:R-:W3:Y:S02]  /*13350*/  LDL R0, [R1+0x8] ;  /* 0x0000080001007983 */ /* 0x008ee40000100800 */
[----:B---3--:R-:W-:-:S13]  /*13360*/  LOP3.LUT P0, RZ, R0, 0x40, RZ, 0xc0, !PT ;  /* 0x0000004000ff7812 */ /* 0x008fda000780c0ff */
[----:B------:R-:W-:Y:S05]  /*13370*/  @!P0 BRA `(.L_x_1205) ;  /* 0x0000000000288947 */ /* 0x000fea0003800000 */
[----:B------:R-:W-:Y:S05]  /*13380*/  WARPSYNC.ALL ;  /* 0x0000000000007948 */ /* 0x000fea0003800000 */
[----:B------:R-:W3:Y:S08]  /*13390*/  S2UR UR5, SR_CgaCtaId ;  /* 0x00000000000579c3 */ /* 0x000ef00000008800 */
[----:B------:R-:W-:Y:S06]  /*133a0*/  BAR.SYNC.DEFER_BLOCKING 0x5, 0x180 ;  /* 0x0146000000007b1d */ /* 0x000fec0000010000 */
[----:B------:R-:W-:-:S02]  /*133b0*/  UMOV UR4, 0x400 ;  /* 0x0000040000047882 */ /* 0x000fc40000000000 */
[----:B---3--:R-:W-:-:S06]  /*133c0*/  ULEA UR4, UR5, UR4, 0x18 ;  /* 0x0000000405047291 */ /* 0x008fcc000f8ec03f */
[----:B------:R-:W-:-:S05]  /*133d0*/  IMAD.U32 R0, RZ, RZ, UR4 ;  /* 0x00000004ff007e24 */ /* 0x000fca000f8e00ff */
[----:B------:R3:W4:Y:S04]  /*133e0*/  LDS.128 R16, [R0+0x388d0] ;  /* 0x0388d00000107984 */ /* 0x0007280000000c00 */
[----:B------:R3:W-:Y:S01]  /*133f0*/  STL [R1+0x4], R0 ;  /* 0x0000040001007387 */ /* 0x0007e20000100800 */
[----:B------:R-:W-:Y:S06]  /*13400*/  BAR.ARV 0x4, 0x180 ;  /* 0x0106000000007b1d */ /* 0x000fec0000002000 */
[----:B------:R-:W-:Y:S05]  /*13410*/  BRA `(.L_x_1206) ;  /* 0x0000000800487947 */ /* 0x000fea0003800000 */
.L_x_1205:
[----:B------:R-:W0:Y:S01]  /*13420*/  S2R R0, SR_TID.X ;  /* 0x0000000000007919 */ /* 0x000e220000002100 */
[----:B------:R-:W-:Y:S01]  /*13430*/  UMOV UR4, 0xffffffff ;  /* 0xffffffff00047882 */ /* 0x000fe20000000000 */
[----:B01----:R-:W-:-:S04]  /*13440*/  LOP3.LUT R7, R0, 0x1f, RZ, 0xc0, !PT ;  /* 0x0000001f00077812 */ /* 0x003fc800078ec0ff */
[----:B------:R-:W-:Y:S01]  /*13450*/  ISETP.NE.AND P0, PT, R7, 0x1f, PT ;  /* 0x0000001f0700780c */ /* 0x000fe20003f05270 */
[----:B------:R-:W-:-:S12]  /*13460*/  BRA.DIV UR4, `(.L_x_1207) ;  /* 0x0000002204e47947 */ /* 0x000fd8000b800000 */
[----:B------:R-:W-:Y:S01]  /*13470*/  IMAD.IADD R0, R19, 0x1, R7 ;  /* 0x0000000113007824 */ /* 0x000fe200078e0207 */
[----:B------:R-:W-:-:S04]  /*13480*/  ULDC UR4, c[0x0][0xd3c] ;  /* 0x00034f0000047ab9 */ /* 0x000fc80000000800 */
[----:B------:R-:W-:-:S13]  /*13490*/  ISETP.GE.OR P1, PT, R0, UR4, !P0 ;  /* 0x0000000400007c0c */ /* 0x000fda000c726670 */
[----:B------:R-:W0:Y:S02]  /*134a0*/  @!P1 LDC.64 R2, c[0x0][0xd80] ;  /* 0x00036000ff029b82 */ /* 0x000e240000000a00 */
[----:B0-----:R-:W-:-:S06]  /*134b0*/  @!P1 IMAD.WIDE R2, R0, 0x4, R2 ;  /* 0x0000000400029825 */ /* 0x001fcc00078e0202 */
[----:B------:R0:W3:Y:S01]  /*134c0*/  @!P1 LDG.E R3, desc[UR38][R2.64] ;  /* 0x0000002602039981 */ /* 0x0000e2000c1e1900 */
[C---:B------:R-:W-:Y:S02]  /*134d0*/  ISETP.GE.U32.AND P2, PT, R7.reuse, 0x2, PT ;  /* 0x000000020700780c */ /* 0x040fe40003f46070 */
[C---:B------:R-:W-:Y:S01]  /*134e0*/  ISETP.GE.U32.AND P3, PT, R7.reuse, 0x4, PT ;  /* 0x000000040700780c */ /* 0x040fe20003f66070 */
[----:B------:R-:W-:Y:S01]  /*134f0*/  SHFL.IDX PT, R0, R16, RZ, 0x1f ;  /* 0x00001fff10007589 */ /* 0x000fe200000e0000 */
[C---:B------:R-:W-:Y:S02]  /*13500*/  ISETP.GE.U32.AND P4, PT, R7.reuse, 0x8, PT ;  /* 0x000000080700780c */ /* 0x040fe40003f86070 */
[C---:B------:R-:W-:Y:S01]  /*13510*/  ISETP.GE.U32.AND P5, PT, R7.reuse, 0x10, PT ;  /* 0x000000100700780c */ /* 0x040fe20003fa6070 */
[----:B------:R-:W-:Y:S01]  /*13520*/  SHFL.IDX PT, R4, R16, 0x1, 0x1f ;  /* 0x00201f0010047f89 */ /* 0x000fe200000e0000 */
[----:B0-----:R-:W-:Y:S02]  /*13530*/  IMAD.MOV.U32 R2, RZ, RZ, RZ ;  /* 0x000000ffff027224 */ /* 0x001fe400078e00ff */
[----:B---3--:R-:W-:Y:S01]  /*13540*/  @!P1 IMAD.MOV.U32 R2, RZ, RZ, R3 ;  /* 0x000000ffff029224 */ /* 0x008fe200078e0003 */
        /* <DEDUP_REMOVED lines=17> */
.L_x_1274:
[----:B------:R-:W-:Y:S02]  /*13660*/  ULDC UR4, c[0x0][0xd38] ;  /* 0x00034e0000047ab9 */ /* 0x000fe40000000800 */
[----:B------:R-:W-:-:S04]  /*13670*/  IMAD.U32 R16, RZ, RZ, UR4 ;  /* 0x00000004ff107e24 */ /* 0x000fc8000f8e00ff */
[----:B-1----:R-:W-:-:S04]  /*13680*/  IMAD R6, R6, R16, RZ ;  /* 0x0000001006067224 */ /* 0x002fc800078e02ff */
[----:B------:R-:W-:-:S05]  /*13690*/  IMAD.IADD R4, R4, 0x1, R6 ;  /* 0x0000000104047824 */ /* 0x000fca00078e0206 */
[----:B------:R-:W-:-:S13]  /*136a0*/  ISETP.GT.AND P6, PT, R4, R0, PT ;  /* 0x000000000400720c */ /* 0x000fda0003fc4270 */
[----:B------:R-:W-:Y:S05]  /*136b0*/  @P6 BRA `(.L_x_1208) ;  /* 0x00000000009c6947 */ /* 0x000fea0003800000 */
.L_x_1213:
[----:B------:R-:W1:Y:S01]  /*136c0*/  LDC R2, c[0x0][0xd3c] ;  /* 0x00034f00ff027b82 */ /* 0x000e620000000800 */
[----:B------:R-:W-:-:S05]  /*136d0*/  VIADD R19, R19, 0x1f ;  /* 0x0000001f13137836 */ /* 0x000fca0000000000 */
[----:B-1----:R-:W-:-:S13]  /*136e0*/  ISETP.GE.AND P6, PT, R19, R2, PT ;  /* 0x000000021300720c */ /* 0x002fda0003fc6270 */
[----:B------:R-:W-:Y:S05]  /*136f0*/  @P6 BRA `(.L_x_1209) ;  /* 0x0000000400446947 */ /* 0x000fea0003800000 */
[----:B0-----:R-:W0:Y:S01]  /*13700*/  S2R R3, SR_TID.X ;  /* 0x0000000000037919 */ /* 0x001e220000002100 */
        /* <DEDUP_REMOVED lines=9> */
.L_x_1211:
[----:B------:R-:W-:Y:S05]  /*137a0*/  BSYNC B0 ;  /* 0x0000000000007941 */ /* 0x000fea0003800000 */
.L_x_1210:
[----:B------:R-:W-:-:S03]  /*137b0*/  UMOV UR4, 0xffffffff ;  /* 0xffffffff00047882 */ /* 0x000fc60000000000 */
[----:B------:R-:W-:Y:S05]  /*137c0*/  BRA.DIV UR4, `(.L_x_1212) ;  /* 0x0000002604487947 */ /* 0x000fea000b800000 */
        /* <DEDUP_REMOVED lines=16> */
.L_x_1282:
[----:B------:R-:W-:Y:S02]  /*138d0*/  ULDC UR4, c[0x0][0xd38] ;  /* 0x00034e0000047ab9 */ /* 0x000fe40000000800 */
[----:B------:R-:W-:-:S04]  /*138e0*/  IMAD.U32 R16, RZ, RZ, UR4 ;  /* 0x00000004ff107e24 */ /* 0x000fc8000f8e00ff */
[----:B-1----:R-:W-:-:S04]  /*138f0*/  IMAD R6, R6, R16, RZ ;  /* 0x0000001006067224 */ /* 0x002fc800078e02ff */
[----:B------:R-:W-:-:S05]  /*13900*/  IMAD.IADD R4, R6, 0x1, R4 ;  /* 0x0000000106047824 */ /* 0x000fca00078e0204 */
[----:B------:R-:W-:-:S13]  /*13910*/  ISETP.GT.AND P6, PT, R4, R0, PT ;  /* 0x000000000400720c */ /* 0x000fda0003fc4270 */
[----:B------:R-:W-:Y:S05]  /*13920*/  @!P6 BRA `(.L_x_1213) ;  /* 0xfffffffc0064e947 */ /* 0x000fea000383ffff */
.L_x_1208:
[----:B------:R-:W-:Y:S01]  /*13930*/  IMAD.IADD R6, R4, 0x1, -R6 ;  /* 0x0000000104067824 */ /* 0x000fe200078e0a06 */
[----:B------:R-:W-:-:S03]  /*13940*/  UMOV UR4, 0xffffffff ;  /* 0xffffffff00047882 */ /* 0x000fc60000000000 */
[----:B------:R-:W-:-:S05]  /*13950*/  IMAD R4, R3, R16, R6 ;  /* 0x0000001003047224 */ /* 0x000fca00078e0206 */
[----:B------:R-:W-:Y:S01]  /*13960*/  ISETP.GT.AND P6, PT, R4, R0, PT ;  /* 0x000000000400720c */ /* 0x000fe20003fc4270 */
[----:B------:R-:W-:-:S12]  /*13970*/  BRA.DIV UR4, `(.L_x_1214) ;  /* 0x0000002604b47947 */ /* 0x000fd8000b800000 */
[----:B------:R-:W-:-:S04]  /*13980*/  VOTE.ANY R5, PT, !P6 ;  /* 0x0000000000057806 */ /* 0x000fc800070e0100 */
[----:B------:R-:W1:Y:S02]  /*13990*/  POPC R4, R5 ;  /* 0x0000000500047309 */ /* 0x000e640000000000 */
[----:B-1----:R1:W3:Y:S02]  /*139a0*/  SHFL.IDX PT, R17, R2, R4, 0x1f ;  /* 0x00001f0402117589 */ /* 0x0022e400000e0000 */
.L_x_1286:
[----:B------:R-:W-:Y:S01]  /*139b0*/  ISETP.NE.AND P0, PT, R5, RZ, PT ;  /* 0x000000ff0500720c */ /* 0x000fe20003f05270 */
[----:B-1----:R-:W-:-:S12]  /*139c0*/  IMAD.MOV.U32 R2, RZ, RZ, RZ ;  /* 0x000000ffff027224 */ /* 0x002fd800078e00ff */
[----:B------:R-:W-:Y:S05]  /*139d0*/  @!P0 BRA `(.L_x_1215) ;  /* 0x0000000000108947 */ /* 0x000fea0003800000 */
[----:B------:R-:W-:Y:S01]  /*139e0*/  UMOV UR4, 0xffffffff ;  /* 0xffffffff00047882 */ /* 0x000fe20000000000 */
[----:B------:R-:W-:Y:S02]  /*139f0*/  VIADD R12, R4, 0xffffffff ;  /* 0xffffffff040c7836 */ /* 0x000fe40000000000 */
[----:B------:R-:W-:Y:S05]  /*13a00*/  BRA.DIV UR4, `(.L_x_1216) ;  /* 0x0000002604d87947 */ /* 0x000fea000b800000 */
[----:B------:R1:W4:Y:S02]  /*13a10*/  SHFL.IDX PT, R2, R3, R12, 0x1f ;  /* 0x00001f0c03027589 */ /* 0x00032400000e0000 */
.L_x_1215:
[----:B---3--:R-:W-:Y:S01]  /*13a20*/  IABS R5, R17 ;  /* 0x0000001100057213 */ /* 0x008fe20000000000 */
[----:B----4-:R-:W-:Y:S02]  /*13a30*/  IMAD R16, R2, R16, R6 ;  /* 0x0000001002107224 */ /* 0x010fe400078e0206 */
[----:B------:R-:W-:Y:S01]  /*13a40*/  IMAD.IADD R19, R4, 0x1, R19 ;  /* 0x0000000104137824 */ /* 0x000fe200078e0213 */
[----:B------:R-:W3:Y:S01]  /*13a50*/  I2F.RP R2, R5 ;  /* 0x0000000500027306 */ /* 0x000ee20000209400 */
[----:B------:R-:W-:-:S07]  /*13a60*/  IMAD.IADD R0, R0, 0x1, -R16 ;  /* 0x0000000100007824 */ /* 0x000fce00078e0a10 */
[----:B---3--:R-:W3:Y:S02]  /*13a70*/  MUFU.RCP R2, R2 ;  /* 0x0000000200027308 */ /* 0x008ee40000001000 */
[----:B---3--:R-:W-:-:S06]  /*13a80*/  VIADD R2, R2, 0xffffffe ;  /* 0x0ffffffe02027836 */ /* 0x008fcc0000000000 */
[----:B01----:R-:W0:Y:S02]  /*13a90*/  F2I.FTZ.U32.TRUNC.NTZ R3, R2 ;  /* 0x0000000200037305 */ /* 0x003e24000021f000 */
[----:B0-----:R-:W-:-:S04]  /*13aa0*/  IMAD.MOV R2, RZ, RZ, -R3 ;  /* 0x000000ffff027224 */ /* 0x001fc800078e0a03 */
[----:B------:R-:W-:Y:S02]  /*13ab0*/  IMAD R6, R2, R5, RZ ;  /* 0x0000000502067224 */ /* 0x000fe400078e02ff */
[----:B------:R-:W-:-:S04]  /*13ac0*/  IMAD.MOV.U32 R2, RZ, RZ, RZ ;  /* 0x000000ffff027224 */ /* 0x000fc800078e00ff */
[----:B------:R-:W-:Y:S01]  /*13ad0*/  IMAD.HI.U32 R2, R3, R6, R2 ;  /* 0x0000000603027227 */ /* 0x000fe200078e0002 */
[----:B------:R-:W-:Y:S02]  /*13ae0*/  IABS R6, R17 ;  /* 0x0000001100067213 */ /* 0x000fe40000000000 */
[----:B------:R-:W-:-:S03]  /*13af0*/  IABS R3, R0 ;  /* 0x0000000000037213 */ /* 0x000fc60000000000 */
[----:B------:R-:W-:Y:S02]  /*13b00*/  IMAD.MOV R6, RZ, RZ, -R6 ;  /* 0x000000ffff067224 */ /* 0x000fe400078e0a06 */
        /* <DEDUP_REMOVED lines=16> */
.L_x_1209:
[----:B------:R-:W-:Y:S01]  /*13c10*/  UMOV UR4, URZ ;  /* 0x0000003f00047c82 */ /* 0x000fe20008000000 */
[----:B------:R-:W-:Y:S01]  /*13c20*/  UMOV UR5, URZ ;  /* 0x0000003f00057c82 */ /* 0x000fe20008000000 */
[----:B------:R-:W-:Y:S01]  /*13c30*/  ULDC UR6, c[0x0][0xd3c] ;  /* 0x00034f0000067ab9 */ /* 0x000fe20000000800 */
[----:B------:R-:W-:Y:S02]  /*13c40*/  IMAD.MOV.U32 R16, RZ, RZ, R0 ;  /* 0x000000ffff107224 */ /* 0x000fe400078e0000 */
[----:B------:R-:W-:Y:S02]  /*13c50*/  IMAD.U32 R17, RZ, RZ, UR4 ;  /* 0x00000004ff117e24 */ /* 0x000fe4000f8e00ff */
[----:B------:R-:W-:Y:S02]  /*13c60*/  IMAD.U32 R18, RZ, RZ, UR5 ;  /* 0x00000005ff127e24 */ /* 0x000fe4000f8e00ff */
[----:B------:R-:W-:-:S07]  /*13c70*/  IMAD.U32 R19, RZ, RZ, UR6 ;  /* 0x00000006ff137e24 */ /* 0x000fce000f8e00ff */
.L_x_1217:
[----:B0-----:R0:W3:Y:S01]  /*13c80*/  LDL R3, [R1+0x4] ;  /* 0x0000040001037983 */ /* 0x0010e20000100800 */
[----:B------:R-:W1:Y:S01]  /*13c90*/  S2R R0, SR_TID.X ;  /* 0x0000000000007919 */ /* 0x000e620000002100 */
[----:B------:R-:W-:Y:S05]  /*13ca0*/  WARPSYNC.ALL ;  /* 0x0000000000007948 */ /* 0x000fea0003800000 */
[----:B-1----:R-:W-:Y:S01]  /*13cb0*/  LOP3.LUT R0, R0, 0x1f, RZ, 0xc0, !PT ;  /* 0x0000001f00007812 */ /* 0x002fe200078ec0ff */
[----:B------:R-:W-:Y:S03]  /*13cc0*/  BAR.SYNC.DEFER_BLOCKING 0x4, 0x180 ;  /* 0x0106000000007b1d */ /* 0x000fe60000010000 */
[----:B------:R-:W-:-:S13]  /*13cd0*/  ISETP.NE.AND P0, PT, R0, RZ, PT ;  /* 0x000000ff0000720c */ /* 0x000fda0003f05270 */
[----:B------:R-:W3:Y:S01]  /*13ce0*/  @!P0 S2R R0, SR_CgaCtaId ;  /* 0x0000000000008919 */ /* 0x000ee20000008800 */
[----:B------:R-:W-:-:S04]  /*13cf0*/  @!P0 MOV R2, 0x400 ;  /* 0x0000040000028802 */ /* 0x000fc80000000f00 */
[----:B---3--:R-:W-:-:S05]  /*13d00*/  @!P0 LEA R3, R0, R2, 0x18 ;  /* 0x0000000200038211 */ /* 0x008fca00078ec0ff */
[----:B------:R0:W-:Y:S04]  /*13d10*/  @!P0 STS.128 [R3+0x388d0], R16 ;  /* 0x0388d01003008388 */ /* 0x0001e80000000c00 */
[----:B------:R0:W-:Y:S01]  /*13d20*/  @!P0 STL [R1+0x4], R3 ;  /* 0x0000040301008387 */ /* 0x0001e20000100800 */
[----:B------:R-:W-:Y:S06]  /*13d30*/  BAR.ARV 0x5, 0x180 ;  /* 0x0146000000007b1d */ /* 0x000fec0000002000 */
.L_x_1206:
[----:B------:R-:W-:Y:S02]  /*13d40*/  ULDC UR4, c[0x0][0xd3c] ;  /* 0x00034f0000047ab9 */ /* 0x000fe40000000800 */
[----:B----4-:R-:W-:-:S13]  /*13d50*/  ISETP.GE.AND P0, PT, R19, UR4, PT ;  /* 0x0000000413007c0c */ /* 0x010fda000bf06270 */
[----:B------:R-:W-:Y:S05]  /*13d60*/  @!P0 BRA `(.L_x_1218) ;  /* 0xffffff9000508947 */ /* 0x000fea000383ffff */
[----:B------:R-:W-:Y:S05]  /*13d70*/  BSYNC B8 ;  /* 0x0000000000087941 */ /* 0x000fea0003800000 */
.L_x_1094:
[----:B---3--:R-:W3:Y:S01]  /*13d80*/  LDL.LU R0, [R1+0x5c] ;  /* 0x00005c0001007983 */ /* 0x008ee20000300800 */
[----:B------:R-:W-:Y:S01]  /*13d90*/  BSSY B0, `(.L_x_1219) ;  /* 0x000000b000007945 */ /* 0x000fe20003800000 */
[----:B------:R-:W4:Y:S01]  /*13da0*/  S2R R5, SR_CgaCtaId ;  /* 0x0000000000057919 */ /* 0x000f220000008800 */
[----:B---3--:R-:W-:-:S05]  /*13db0*/  VIADD R0, R0, 0x1 ;  /* 0x0000000100007836 */ /* 0x008fca0000000000 */
[----:B------:R-:W-:-:S04]  /*13dc0*/  LEA.HI R2, R0, R0, RZ, 0x1 ;  /* 0x0000000000027211 */ /* 0x000fc800078f08ff */
[----:B01----:R-:W-:Y:S02]  /*13dd0*/  LOP3.LUT R3, R2, 0xfffffffe, RZ, 0xc0, !PT ;  /* 0xfffffffe02037812 */ /* 0x003fe400078ec0ff */
[----:B------:R-:W-:-:S03]  /*13de0*/  MOV R2, 0x400 ;  /* 0x0000040000027802 */ /* 0x000fc60000000f00 */
[----:B------:R-:W-:Y:S01]  /*13df0*/  IMAD.IADD R0, R0, 0x1, -R3 ;  /* 0x0000000100007824 */ /* 0x000fe200078e0a03 */
[----:B----4-:R-:W-:-:S04]  /*13e00*/  LEA R9, R5, R2, 0x18 ;  /* 0x0000000205097211 */ /* 0x010fc800078ec0ff */
[----:B------:R-:W-:-:S04]  /*13e10*/  SHF.L.U32 R0, R0, 0x1f, RZ ;  /* 0x0000001f00007819 */ /* 0x000fc800000006ff */
[----:B------:R-:W0:Y:S02]  /*13e20*/  SYNCS.PHASECHK.TRANS64.TRYWAIT P0, [R9+URZ+0x38820], R0 ;  /* 0x03882000090075a7 */ /* 0x000e24000800017f */
[----:B0-----:R-:W-:Y:S05]  /*13e30*/  @!P0 BRA `(.L_x_1220) ;  /* 0x0000002000f48947 */ /* 0x001fea0003800000 */
.L_x_1289:
[----:B------:R-:W-:Y:S05]  /*13e40*/  BSYNC B0 ;  /* 0x0000000000007941 */ /* 0x000fea0003800000 */
.L_x_1219:
[----:B------:R-:W-:-:S03]  /*13e50*/  UMOV UR4, 0xffffffff ;  /* 0xffffffff00047882 */ /* 0x000fc60000000000 */
[----:B------:R-:W-:Y:S05]  /*13e60*/  BRA.DIV UR4, `(.L_x_1221) ;  /* 0x0000002204fc7947 */ /* 0x000fea000b800000 */
[----:B0-----:R-:W0:Y:S02]  /*13e70*/  S2R R0, SR_TID.X ;  /* 0x0000000000007919 */ /* 0x001e240000002100 */
[----:B0-----:R-:W-:-:S04]  /*13e80*/  SHF.R.U32.HI R0, RZ, 0x5, R0 ;  /* 0x00000005ff007819 */ /* 0x001fc80000011600 */
[----:B------:R-:W-:-:S05]  /*13e90*/  LOP3.LUT R0, R0, 0x3, RZ, 0xc0, !PT ;  /* 0x0000000300007812 */ /* 0x000fca00078ec0ff */
[----:B------:R0:W1:Y:S02]  /*13ea0*/  SHFL.IDX PT, R14, R0, RZ, 0x1f ;  /* 0x00001fff000e7589 */ /* 0x00006400000e0000 */
.L_x_1292:
[----:B-1----:R-:W-:Y:S01]  /*13eb0*/  ISETP.NE.AND P0, PT, R14, RZ, PT ;  /* 0x000000ff0e00720c */ /* 0x002fe20003f05270 */
[----:B------:R-:W-:-:S12]  /*13ec0*/  BSSY B0, `(.L_x_1222) ;  /* 0x0000020000007945 */ /* 0x000fd80003800000 */
[----:B------:R-:W-:Y:S05]  /*13ed0*/  @P0 BRA `(.L_x_1223) ;  /* 0x0000000000780947 */ /* 0x000fea0003800000 */
[----:B------:R-:W-:-:S03]  /*13ee0*/  UMOV UR4, 0xffffffff ;  /* 0xffffffff00047882 */ /* 0x000fc60000000000 */
[----:B------:R-:W-:Y:S05]  /*13ef0*/  BRA.DIV UR4, `(.L_x_1224) ;  /* 0x00000026040c7947 */ /* 0x000fea000b800000 */
[----:B------:R-:W-:-:S13]  /*13f00*/  ELECT P6, URZ, PT ;  /* 0x00000000003f782f */ /* 0x000fda00038c0000 */
.L_x_1295:
[----:B------:R-:W-:Y:S05]  /*13f10*/  @!P6 BRA `(.L_x_1223) ;  /* 0x000000000068e947 */ /* 0x000fea0003800000 */
[----:B------:R-:W3:Y:S04]  /*13f20*/  LDL R2, [R1+0xc] ;  /* 0x00000c0001027983 */ /* 0x000ee80000100800 */
[----:B------:R-:W4:Y:S01]  /*13f30*/  LDL.LU R6, [R1+0x18] ;  /* 0x0000180001067983 */ /* 0x000f220000300800 */
[----:B0-----:R-:W-:-:S04]  /*13f40*/  VIADD R0, R9, 0x38840 ;  /* 0x0003884009007836 */ /* 0x001fc80000000000 */
[C---:B---3--:R-:W-:Y:S02]  /*13f50*/  IMAD R5, R2.reuse, 0x8, R0 ;  /* 0x0000000802057824 */ /* 0x048fe400078e0200 */
[----:B------:R-:W-:Y:S01]  /*13f60*/  VIADD R2, R2, 0x1 ;  /* 0x0000000102027836 */ /* 0x000fe20000000000 */
[----:B----4-:R-:W-:-:S04]  /*13f70*/  SHF.L.U32 R4, R6, 0x1f, RZ ;  /* 0x0000001f06047819 */ /* 0x010fc800000006ff */
[----:B------:R-:W-:Y:S01]  /*13f80*/  ISETP.NE.AND P1, PT, R2, 0x2, PT ;  /* 0x000000020200780c */ /* 0x000fe20003f25270 */
[----:B------:R-:W0:Y:S03]  /*13f90*/  SYNCS.PHASECHK.TRANS64.TRYWAIT P0, [R5+URZ], R4 ;  /* 0x00000004050075a7 */ /* 0x000e26000800017f */
[----:B------:R-:W-:-:S04]  /*13fa0*/  SEL R3, RZ, 0x1, P1 ;  /* 0x00000001ff037807 */ /* 0x000fc80000800000 */
[----:B------:R-:W-:Y:S02]  /*13fb0*/  LOP3.LUT R6, R6, R3, RZ, 0x3c, !PT ;  /* 0x0000000306067212 */ /* 0x000fe400078e3cff */
[----:B------:R-:W-:Y:S02]  /*13fc0*/  SEL R3, R2, RZ, P1 ;  /* 0x000000ff02037207 */ /* 0x000fe40000800000 */
[----:B------:R-:W-:-:S03]  /*13fd0*/  SHF.L.U32 R2, R6, 0x1f, RZ ;  /* 0x0000001f06027819 */ /* 0x000fc600000006ff */
[----:B------:R-:W-:Y:S01]  /*13fe0*/  IMAD R7, R3, 0x8, R0 ;  /* 0x0000000803077824 */ /* 0x000fe200078e0200 */
[----:B0-----:R-:W-:Y:S06]  /*13ff0*/  @!P0 BRA `(.L_x_1225) ;  /* 0x0000002000ec8947 */ /* 0x001fec0003800000 */
.L_x_1296:
[----:B------:R-:W0:Y:S01]  /*14000*/  LDL.LU R6, [R1+0xc] ;  /* 0x00000c0001067983 */ /* 0x000e220000300800 */
[----:B------:R-:W1:Y:S01]  /*14010*/  SYNCS.PHASECHK.TRANS64.TRYWAIT P0, [R7+URZ], R2 ;  /* 0x00000002070075a7 */ /* 0x000e62000800017f */
[----:B------:R-:W-:-:S04]  /*14020*/  VIADD R0, R9, 0x38860 ;  /* 0x0003886009007836 */ /* 0x000fc80000000000 */
[----:B0-----:R-:W-:Y:S01]  /*14030*/  IMAD R5, R6, 0x8, R0 ;  /* 0x0000000806057824 */ /* 0x001fe200078e0200 */
[----:B-1----:R-:W-:Y:S06]  /*14040*/  @!P0 BRA `(.L_x_1226) ;  /* 0x0000002000ec8947 */ /* 0x002fec0003800000 */
.L_x_1297:
[----:B------:R-:W1:Y:S02]  /*14050*/  SYNCS.PHASECHK.TRANS64.TRYWAIT P0, [R5+URZ], R4 ;  /* 0x00000004050075a7 */ /* 0x000e64000800017f */
[----:B-1----:R-:W-:Y:S05]  /*14060*/  @!P0 BRA `(.L_x_1227) ;  /* 0x0000002000f88947 */ /* 0x002fea0003800000 */
.L_x_1298:
[----:B------:R-:W-:-:S07]  /*14070*/  IMAD R3, R3, 0x8, R0 ;  /* 0x0000000803037824 */ /* 0x000fce00078e0200 */
.L_x_1228:
[----:B---3--:R3:W4:Y:S02]  /*14080*/  SYNCS.PHASECHK.TRANS64.TRYWAIT P0, [R3+URZ], R2 ;  /* 0x00000002030075a7 */ /* 0x008724000800017f */
[----:B----4-:R-:W-:Y:S05]  /*14090*/  @!P0 NANOSLEEP.SYNCS 0x989680 ;  /* 0x009896800000895d */ /* 0x010fea0003900000 */
[----:B------:R-:W4:Y:S02]  /*140a0*/  @!P0 SYNCS.PHASECHK.TRANS64 P0, [R3+URZ], R2 ;  /* 0x00000002030085a7 */ /* 0x000f24000800007f */
[----:B----4-:R-:W-:Y:S05]  /*140b0*/  @!P0 BRA `(.L_x_1228) ;  /* 0xfffffffc00f08947 */ /* 0x010fea000383ffff */
.L_x_1223:
[----:B------:R-:W-:Y:S05]  /*140c0*/  BSYNC B0 ;  /* 0x0000000000007941 */ /* 0x000fea0003800000 */
.L_x_1222:
[----:B------:R-:W-:Y:S05]  /*140d0*/  EXIT ;  /* 0x000000000000794d */ /* 0x000fea0003800000 */
.L_x_1052:
[----:B0-----:R-:W-:-:S04]  /*140e0*/  IMAD.U32 R3, RZ, RZ, UR37 ;  /* 0x00000025ff037e24 */ /* 0x001fc8000f8e00ff */
[----:B------:R0:W1:Y:S03]  /*140f0*/  SYNCS.PHASECHK.TRANS64.TRYWAIT P1, [R3+URZ+0x38800], R4 ;  /* 0x03880004030075a7 */ /* 0x000066000802017f */
[----:B-1----:R-:W-:Y:S05]  /*14100*/  @!P1 NANOSLEEP.SYNCS 0x989680 ;  /* 0x009896800000995d */ /* 0x002fea0003900000 */
[----:B------:R-:W1:Y:S02]  /*14110*/  @!P1 SYNCS.PHASECHK.TRANS64 P1, [R3+URZ+0x38800], R4 ;  /* 0x03880004030095a7 */ /* 0x000e64000802007f */
[----:B-1----:R-:W-:Y:S05]  /*14120*/  @!P1 BRA `(.L_x_1052) ;  /* 0xfffffffc00ec9947 */ /* 0x002fea000383ffff */
[----:B------:R-:W-:Y:S05]  /*14130*/  BRA `(.L_x_1229) ;  /* 0xfffffef000147947 */ /* 0x000fea000383ffff */
.L_x_1056:
[----:B-1----:R1:W2:Y:S02]  /*14140*/  SYNCS.PHASECHK.TRANS64.TRYWAIT P1, [R3+URZ+0x38830], R6 ;  /* 0x03883006030075a7 */ /* 0x0022a4000802017f */
[----:B--2---:R-:W-:Y:S05]  /*14150*/  @!P1 NANOSLEEP.SYNCS 0x989680 ;  /* 0x009896800000995d */ /* 0x004fea0003900000 */
[----:B------:R-:W2:Y:S02]  /*14160*/  @!P1 SYNCS.PHASECHK.TRANS64 P1, [R3+URZ+0x38830], R6 ;  /* 0x03883006030095a7 */ /* 0x000ea4000802007f */
[----:B--2---:R-:W-:Y:S05]  /*14170*/  @!P1 BRA `(.L_x_1056) ;  /* 0xfffffffc00f09947 */ /* 0x004fea000383ffff */
[----:B------:R-:W-:Y:S05]  /*14180*/  BRA `(.L_x_1055) ;  /* 0xfffffef0002c7947 */ /* 0x000fea000383ffff */
.L_x_1057:
[----:B--2---:R-:W-:-:S04]  /*14190*/  IMAD.U32 R5, RZ, RZ, UR37 ;  /* 0x00000025ff057e24 */ /* 0x004fc8000f8e00ff */
[----:B------:R2:W3:Y:S03]  /*141a0*/  SYNCS.PHASECHK.TRANS64.TRYWAIT P1, [R5+URZ+0x38810], R4 ;  /* 0x03881004050075a7 */ /* 0x0004e6000802017f */
[----:B---3--:R-:W-:Y:S05]  /*141b0*/  @!P1 NANOSLEEP.SYNCS 0x989680 ;  /* 0x009896800000995d */ /* 0x008fea0003900000 */
[----:B------:R-:W3:Y:S02]  /*141c0*/  @!P1 SYNCS.PHASECHK.TRANS64 P1, [R5+URZ+0x38810], R4 ;  /* 0x03881004050095a7 */ /* 0x000ee4000802007f */
[----:B---3--:R-:W-:Y:S05]  /*141d0*/  @!P1 BRA `(.L_x_1057) ;  /* 0xfffffffc00ec9947 */ /* 0x008fea000383ffff */
[----:B------:R-:W-:Y:S05]  /*141e0*/  BRA `(.L_x_1230) ;  /* 0xfffffef000b47947 */ /* 0x000fea000383ffff */
.L_x_1061:
[----:B----4-:R4:W0:Y:S02]  /*141f0*/  SYNCS.PHASECHK.TRANS64.TRYWAIT P1, [R3+URZ+0x38850], R6 ;  /* 0x03885006030075a7 */ /* 0x010824000802017f */
[----:B0-----:R-:W-:Y:S05]  /*14200*/  @!P1 NANOSLEEP.SYNCS 0x989680 ;  /* 0x009896800000995d */ /* 0x001fea0003900000 */
[----:B------:R-:W0:Y:S02]  /*14210*/  @!P1 SYNCS.PHASECHK.TRANS64 P1, [R3+URZ+0x38850], R6 ;  /* 0x03885006030095a7 */ /* 0x000e24000802007f */
[----:B0-----:R-:W-:Y:S05]  /*14220*/  @!P1 BRA `(.L_x_1061) ;  /* 0xfffffffc00f09947 */ /* 0x001fea000383ffff */
[----:B------:R-:W-:Y:S05]  /*14230*/  BRA `(.L_x_1060) ;  /* 0xfffffef000c07947 */ /* 0x000fea000383ffff */
.L_x_1066:
[----:B-1----:R-:W-:-:S04]  /*14240*/  IMAD.U32 R5, RZ, RZ, UR5 ;  /* 0x00000005ff057e24 */ /* 0x002fc8000f8e00ff */
[----:B------:R1:W2:Y:S03]  /*14250*/  SYNCS.PHASECHK.TRANS64.TRYWAIT P3, [R5+URZ+0x38830], R4 ;  /* 0x03883004050075a7 */ /* 0x0002a6000806017f */
[----:B--2---:R-:W-:Y:S05]  /*14260*/  @!P3 NANOSLEEP.SYNCS 0x989680 ;  /* 0x009896800000b95d */ /* 0x004fea0003900000 */
[----:B------:R-:W2:Y:S02]  /*14270*/  @!P3 SYNCS.PHASECHK.TRANS64 P3, [R5+URZ+0x38830], R4 ;  /* 0x038830040500b5a7 */ /* 0x000ea4000806007f */
[----:B--2---:R-:W-:Y:S05]  /*14280*/  @!P3 BRA `(.L_x_1066) ;  /* 0xfffffffc00ecb947 */ /* 0x004fea000383ffff */
[----:B------:R-:W-:Y:S05]  /*14290*/  BRA `(.L_x_1065) ;  /* 0xffffff1800447947 */ /* 0x000fea000383ffff */
.L_x_1070:
[----:B-1----:R-:W-:-:S04]  /*142a0*/  IMAD.U32 R5, RZ, RZ, UR5 ;  /* 0x00000005ff057e24 */ /* 0x002fc8000f8e00ff */
[----:B------:R1:W3:Y:S03]  /*142b0*/  SYNCS.PHASECHK.TRANS64.TRYWAIT P3, [R5+URZ+0x38850], R4 ;  /* 0x03885004050075a7 */ /* 0x0002e6000806017f */
[----:B---3--:R-:W-:Y:S05]  /*142c0*/  @!P3 NANOSLEEP.SYNCS 0x989680 ;  /* 0x009896800000b95d */ /* 0x008fea0003900000 */
[----:B------:R-:W3:Y:S02]  /*142d0*/  @!P3 SYNCS.PHASECHK.TRANS64 P3, [R5+URZ+0x38850], R4 ;  /* 0x038850040500b5a7 */ /* 0x000ee4000806007f */
[----:B---3--:R-:W-:Y:S05]  /*142e0*/  @!P3 BRA `(.L_x_1070) ;  /* 0xfffffffc00ecb947 */ /* 0x008fea000383ffff */
[----:B------:R-:W-:Y:S05]  /*142f0*/  BRA `(.L_x_1069) ;  /* 0xffffff1800b47947 */ /* 0x000fea000383ffff */
.L_x_1106:
        /* <DEDUP_REMOVED lines=11> */
.L_x_1232:
[----:B------:R-:W-:Y:S05]  /*143b0*/  BSYNC B0 ;  /* 0x0000000000007941 */ /* 0x000fea0003800000 */
.L_x_1231:
[----:B------:R-:W-:Y:S05]  /*143c0*/  BRA `(.L_x_1233) ;  /* 0xffffff94009c7947 */ /* 0x000fea000383ffff */
.L_x_1108:
[----:B------:R-:W-:Y:S01]  /*143d0*/  BSSY B0, `(.L_x_1234) ;  /* 0x0000006000007945 */ /* 0x000fe20003800000 */
[----:B------:R-:W-:-:S07]  /*143e0*/  IMAD.MOV.U32 R15, RZ, RZ, -0x1 ;  /* 0xffffffffff0f7424 */ /* 0x000fce00078e00ff */
[----:B01----:R-:W-:Y:S05]  /*143f0*/  WARPSYNC.COLLECTIVE R15, `(.L_x_1235) ;  /* 0x000000000f0c7348 */ /* 0x003fea0003c00000 */
[----:B------:R-:W-:Y:S02]  /*14400*/  ELECT P6, UR62, PT ;  /* 0x00000000003e782f */ /* 0x000fe400038c0000 */
[----:B------:R-:W-:Y:S01]  /*14410*/  MOV R14, UR62 ;  /* 0x0000003e000e7c02 */ /* 0x000fe20008000f00 */
[----:B01----:R-:W-:Y:S10]  /*14420*/  ENDCOLLECTIVE ;  /* 0x000000000000791b */ /* 0x003ff40003800000 */
.L_x_1235:
[----:B------:R-:W-:Y:S05]  /*14430*/  BSYNC B0 ;  /* 0x0000000000007941 */ /* 0x000fea0003800000 */
.L_x_1234:
[----:B------:R-:W-:Y:S05]  /*14440*/  BRA `(.L_x_1236) ;  /* 0xffffff9400a87947 */ /* 0x000fea000383ffff */
.L_x_1110:
[----:B-1----:R1:W2:Y:S02]  /*14450*/  SYNCS.PHASECHK.TRANS64.TRYWAIT P0, [R0+URZ+0x38840], R2 ;  /* 0x03884002000075a7 */ /* 0x0022a4000800017f */
[----:B--2---:R-:W-:Y:S05]  /*14460*/  @!P0 NANOSLEEP.SYNCS 0x989680 ;  /* 0x009896800000895d */ /* 0x004fea0003900000 */
[----:B------:R-:W2:Y:S02]  /*14470*/  @!P0 SYNCS.PHASECHK.TRANS64 P0, [R0+URZ+0x38840], R2 ;  /* 0x03884002000085a7 */ /* 0x000ea4000800007f */
[----:B--2---:R-:W-:Y:S05]  /*14480*/  @!P0 BRA `(.L_x_1110) ;  /* 0xfffffffc00f08947 */ /* 0x004fea000383ffff */
[----:B------:R-:W-:Y:S05]  /*14490*/  BRA `(.L_x_1237) ;  /* 0xffffff9800147947 */ /* 0x000fea000383ffff */
.L_x_1114:
[----:B------:R0:W5:Y:S01]  /*144a0*/  LDL R6, [R1+0x38] ;  /* 0x0000380001067983 */ /* 0x0001620000100800 */
[----:B------:R-:W-:Y:S02]  /*144b0*/  IMAD.MOV.U32 R13, RZ, RZ, R2 ;  /* 0x000000ffff0d7224 */ /* 0x000fe400078e0002 */
[----:B------:R-:W-:Y:S02]  /*144c0*/  IMAD.MOV.U32 R12, RZ, RZ, RZ ;  /* 0x000000ffff0c7224 */ /* 0x000fe400078e00ff */
[----:B------:R-:W-:Y:S02]  /*144d0*/  IMAD.MOV.U32 R11, RZ, RZ, 0x181f ;  /* 0x0000181fff0b7424 */ /* 0x000fe400078e00ff */
[----:B------:R-:W-:Y:S02]  /*144e0*/  IMAD.MOV.U32 R15, RZ, RZ, -0x1 ;  /* 0xffffffffff0f7424 */ /* 0x000fe400078e00ff */
[----:B0-----:R-:W-:-:S07]  /*144f0*/  IMAD R17, R17, 0x40, R8 ;  /* 0x0000004011117824 */ /* 0x001fce00078e0208 */
[----:B-----5:R-:W-:Y:S05]  /*14500*/  WARPSYNC.COLLECTIVE R15, `(.L_x_1238) ;  /* 0x000000000f087348 */ /* 0x020fea0003c00000 */
[----:B------:R0:W1:Y:S02]  /*14510*/  SHFL.IDX P6, R14, R13, R12, R11 ;  /* 0x0000000c0d0e7389 */ /* 0x00006400000c000b */
[----:B01---5:R-:W-:Y:S01]  /*14520*/  ENDCOLLECTIVE ;  /* 0x000000000000791b */ /* 0x023fe20003800000 */
.L_x_1238:
[----:B------:R-:W-:Y:S02]  /*14530*/  IMAD.MOV.U32 R13, RZ, RZ, R3 ;  /* 0x000000ffff0d7224 */ /* 0x000fe400078e0003 */
[----:B------:R-:W-:-:S07]  /*14540*/  IMAD.MOV.U32 R4, RZ, RZ, R14 ;  /* 0x000000ffff047224 */ /* 0x000fce00078e000e */
[----:B------:R-:W-:Y:S05]  /*14550*/  WARPSYNC.COLLECTIVE R15, `(.L_x_1239) ;  /* 0x000000000f087348 */ /* 0x000fea0003c00000 */
[----:B------:R0:W1:Y:S02]  /*14560*/  SHFL.IDX P6, R14, R13, R12, R11 ;  /* 0x0000000c0d0e7389 */ /* 0x00006400000c000b */
[----:B01----:R-:W-:Y:S01]  /*14570*/  ENDCOLLECTIVE ;  /* 0x000000000000791b */ /* 0x003fe20003800000 */
.L_x_1239:
[----:B------:R-:W-:Y:S02]  /*14580*/  IMAD.MOV.U32 R13, RZ, RZ, R2 ;  /* 0x000000ffff0d7224 */ /* 0x000fe400078e0002 */
[----:B------:R-:W-:Y:S02]  /*14590*/  IMAD.MOV.U32 R12, RZ, RZ, 0x1 ;  /* 0x00000001ff0c7424 */ /* 0x000fe400078e00ff */
[----:B------:R-:W-:-:S07]  /*145a0*/  IMAD.MOV.U32 R5, RZ, RZ, R14 ;  /* 0x000000ffff057224 */ /* 0x000fce00078e000e */
[----:B------:R-:W-:Y:S05]  /*145b0*/  WARPSYNC.COLLECTIVE R15, `(.L_x_1240) ;  /* 0x000000000f087348 */ /* 0x000fea0003c00000 */
[----:B------:R0:W1:Y:S02]  /*145c0*/  SHFL.IDX P6, R14, R13, R12, R11 ;  /* 0x0000000c0d0e7389 */ /* 0x00006400000c000b */
[----:B01----:R-:W-:Y:S01]  /*145d0*/  ENDCOLLECTIVE ;  /* 0x000000000000791b */ /* 0x003fe20003800000 */
.L_x_1240:
[----:B------:R-:W-:Y:S02]  /*145e0*/  IMAD.MOV.U32 R13, RZ, RZ, R3 ;  /* 0x000000ffff0d7224 */ /* 0x000fe400078e0003 */
[----:B------:R-:W-:Y:S02]  /*145f0*/  IMAD R0, R6, R7, RZ ;  /* 0x0000000706007224 */ /* 0x000fe400078e02ff */
[----:B------:R-:W-:-:S07]  /*14600*/  IMAD.MOV.U32 R6, RZ, RZ, R14 ;  /* 0x000000ffff067224 */ /* 0x000fce00078e000e */
[----:B------:R-:W-:Y:S05]  /*14610*/  WARPSYNC.COLLECTIVE R15, `(.L_x_1241) ;  /* 0x000000000f087348 */ /* 0x000fea0003c00000 */
[----:B------:R0:W1:Y:S02]  /*14620*/  SHFL.IDX P6, R14, R13, R12, R11 ;  /* 0x0000000c0d0e7389 */ /* 0x00006400000c000b */
[----:B01----:R-:W-:Y:S01]  /*14630*/  ENDCOLLECTIVE ;  /* 0x000000000000791b */ /* 0x003fe20003800000 */
.L_x_1241:
[C---:B------:R-:W-:Y:S01]  /*14640*/  ISETP.GE.AND P1, PT, R17.reuse, R0, PT ;  /* 0x000000001100720c */ /* 0x040fe20003f26270 */
[----:B------:R-:W-:-:S05]  /*14650*/  VIADD R7, R17, 0x10 ;  /* 0x0000001011077836 */ /* 0x000fca0000000000 */
[----:B------:R0:W-:Y:S07]  /*14660*/  STL [R1+0x4c], R7 ;  /* 0x00004c0701007387 */ /* 0x0001ee0000100800 */
[----:B------:R-:W-:Y:S01]  /*14670*/  @!P1 LEA R5, P2, R10, R5, 0x1 ;  /* 0x000000050a059211 */ /* 0x000fe200078408ff */
[----:B------:R-:W-:Y:S02]  /*14680*/  IMAD.MOV.U32 R13, RZ, RZ, R2 ;  /* 0x000000ffff0d7224 */ /* 0x000fe400078e0002 */
[----:B------:R-:W-:-:S02]  /*14690*/  IMAD.MOV.U32 R12, RZ, RZ, 0x2 ;  /* 0x00000002ff0c7424 */ /* 0x000fc400078e00ff */
[----:B------:R-:W-:-:S05]  /*146a0*/  @!P1 IMAD.X R4, RZ, RZ, R4, P2 ;  /* 0x000000ffff049224 */ /* 0x000fca00010e0604 */
[----:B------:R-:W-:-:S04]  /*146b0*/  @!P1 LOP3.LUT R5, R5, R4, RZ, 0x3c, !PT ;  /* 0x0000000405059212 */ /* 0x000fc800078e3cff */
[----:B------:R-:W-:-:S04]  /*146c0*/  @!P1 LOP3.LUT R4, R5, R4, RZ, 0x3c, !PT ;  /* 0x0000000405049212 */ /* 0x000fc800078e3cff */
[----:B------:R-:W-:-:S05]  /*146d0*/  @!P1 LOP3.LUT R5, R5, R4, RZ, 0x3c, !PT ;  /* 0x0000000405059212 */ /* 0x000fca00078e3cff */
[----:B------:R-:W-:Y:S01]  /*146e0*/  @!PT LDS RZ, [RZ] ;  /* 0x00000000fffff984 */ /* 0x000fe20000000800 */
[----:B------:R-:W-:Y:S01]  /*146f0*/  @!PT LDS RZ, [RZ] ;  /* 0x00000000fffff984 */ /* 0x000fe20000000800 */
[----:B------:R-:W-:Y:S01]  /*14700*/  @!PT LDS RZ, [RZ] ;  /* 0x00000000fffff984 */ /* 0x000fe20000000800 */
[----:B------:R1:W-:Y:S01]  /*14710*/  @!P1 LDGSTS.E.BYPASS.LTC128B.128 [R9+0x20400], desc[UR38][R4.64], !P0 ;  /* 0x2040000004099fae */ /* 0x0003e2000c101d66 */
[----:B------:R-:W-:Y:S01]  /*14720*/  ISETP.GE.AND P1, PT, R7, R0, PT ;  /* 0x000000000700720c */ /* 0x000fe20003f26270 */
[----:B0-----:R-:W-:-:S05]  /*14730*/  VIADD R7, R17, 0x20 ;  /* 0x0000002011077836 */ /* 0x001fca0000000000 */
[----:B------:R0:W-:Y:S01]  /*14740*/  STL [R1+0x58], R7 ;  /* 0x0000580701007387 */ /* 0x0001e20000100800 */
[----:B-1----:R-:W-:-:S07]  /*14750*/  IMAD.MOV.U32 R4, RZ, RZ, R14 ;  /* 0x000000ffff047224 */ /* 0x002fce00078e000e */
[----:B0-----:R-:W-:Y:S05]  /*14760*/  WARPSYNC.COLLECTIVE R15, `(.L_x_1242) ;  /* 0x000000000f087348 */ /* 0x001fea0003c00000 */
[----:B------:R1:W2:Y:S02]  /*14770*/  SHFL.IDX P6, R14, R13, R12, R11 ;  /* 0x0000000c0d0e7389 */ /* 0x0002a400000c000b */
[----:B012---:R-:W-:Y:S01]  /*14780*/  ENDCOLLECTIVE ;  /* 0x000000000000791b */ /* 0x007fe20003800000 */
.L_x_1242:
        /* <DEDUP_REMOVED lines=10> */
.L_x_1243:
        /* <DEDUP_REMOVED lines=11> */
.L_x_1244:
        /* <DEDUP_REMOVED lines=14> */
.L_x_1245:
[----:B------:R-:W-:Y:S01]  /*149c0*/  IMAD.MOV.U32 R3, RZ, RZ, R14 ;  /* 0x000000ffff037224 */ /* 0x000fe200078e000e */
[----:B------:R-:W-:Y:S06]  /*149d0*/  BRA `(.L_x_1246) ;  /* 0xffffff9c007c7947 */ /* 0x000fec000383ffff */
.L_x_1118:
[----:B------:R-:W2:Y:S04]  /*149e0*/  LDL.LU R12, [R1+0x38] ;  /* 0x00003800010c7983 */ /* 0x000ea80000300800 */
[----:B------:R-:W3:Y:S04]  /*149f0*/  LDL.LU R11, [R1+0x4c] ;  /* 0x00004c00010b7983 */ /* 0x000ee80000300800 */
[----:B------:R-:W4:Y:S04]  /*14a00*/  LDL.LU R9, [R1+0x58] ;  /* 0x0000580001097983 */ /* 0x000f280000300800 */
[----:B------:R-:W5:Y:S01]  /*14a10*/  LDL.LU R8, [R1+0x8] ;  /* 0x0000080001087983 */ /* 0x000f620000300800 */
[----:B------:R-:W-:Y:S01]  /*14a20*/  BSSY B0, `(.L_x_1247) ;  /* 0x0000017000007945 */ /* 0x000fe20003800000 */
[----:B------:R-:W-:-:S02]  /*14a30*/  IMAD.MOV.U32 R13, RZ, RZ, R4 ;  /* 0x000000ffff0d7224 */ /* 0x000fc400078e0004 */
[----:B------:R-:W-:Y:S02]  /*14a40*/  IMAD.MOV.U32 R15, RZ, RZ, -0x1 ;  /* 0xffffffffff0f7424 */ /* 0x000fe400078e00ff */
[----:B--2---:R-:W-:Y:S02]  /*14a50*/  IMAD R7, R12, R7, RZ ;  /* 0x000000070c077224 */ /* 0x004fe400078e02ff */
[----:B------:R-:W-:-:S03]  /*14a60*/  IMAD.MOV.U32 R12, RZ, RZ, RZ ;  /* 0x000000ffff0c7224 */ /* 0x000fc600078e00ff */
[-C--:B------:R-:W-:Y:S02]  /*14a70*/  ISETP.GE.AND P2, PT, R17, R7.reuse, PT ;  /* 0x000000071100720c */ /* 0x080fe40003f46270 */
[-C--:B---3--:R-:W-:Y:S01]  /*14a80*/  ISETP.GE.AND P3, PT, R11, R7.reuse, PT ;  /* 0x000000070b00720c */ /* 0x088fe20003f66270 */
[----:B------:R-:W-:Y:S01]  /*14a90*/  IMAD.MOV.U32 R11, RZ, RZ, 0x181f ;  /* 0x0000181fff0b7424 */ /* 0x000fe200078e00ff */
[----:B----4-:R-:W-:Y:S02]  /*14aa0*/  ISETP.GE.AND P4, PT, R9, R7, PT ;  /* 0x000000070900720c */ /* 0x010fe40003f86270 */
[----:B-----5:R-:W-:-:S07]  /*14ab0*/  LOP3.LUT R8, R8, 0xffffffdf, RZ, 0xc0, !PT ;  /* 0xffffffdf08087812 */ /* 0x020fce00078ec0ff */
[----:B------:R-:W-:-:S04]  /*14ac0*/  @!P2 LOP3.LUT R2, R5, 0x40, RZ, 0xc0, !PT ;  /* 0x000000400502a812 */ /* 0x000fc800078ec0ff */
[----:B------:R-:W-:-:S04]  /*14ad0*/  @!P2 SHF.R.U32.HI R2, RZ, 0x2, R2 ;  /* 0x00000002ff02a819 */ /* 0x000fc80000011602 */
[----:B------:R-:W-:Y:S02]  /*14ae0*/  @!P2 ISETP.NE.U32.AND P6, PT, R2, RZ, PT ;  /* 0x000000ff0200a20c */ /* 0x000fe40003fc5070 */
[----:B------:R-:W-:-:S04]  /*14af0*/  @!P2 LOP3.LUT R2, R6, 0x80, RZ, 0xc0, !PT ;  /* 0x000000800602a812 */ /* 0x000fc800078ec0ff */
[----:B------:R-:W-:-:S07]  /*14b00*/  @!P2 SHF.R.U32.HI R2, RZ, 0x3, R2 ;  /* 0x00000003ff02a819 */ /* 0x000fce0000011602 */
[----:B------:R-:W-:Y:S02]  /*14b10*/  @P6 LOP3.LUT R8, R8, 0x20, RZ, 0xfc, !PT ;  /* 0x0000002008086812 */ /* 0x000fe400078efcff */
[----:B------:R-:W-:Y:S02]  /*14b20*/  @!P2 ISETP.NE.U32.AND P6, PT, R2, RZ, PT ;  /* 0x000000ff0200a20c */ /* 0x000fe40003fc5070 */
[----:B------:R-:W-:-:S11]  /*14b30*/  LOP3.LUT R8, R8, 0xffffffef, RZ, 0xc0, !PT ;  /* 0xffffffef08087812 */ /* 0x000fd600078ec0ff */
[----:B------:R-:W-:-:S05]  /*14b40*/  @P6 LOP3.LUT R8, R8, 0x10, RZ, 0xfc, !PT ;  /* 0x0000001008086812 */ /* 0x000fca00078efcff */
[----:B------:R0:W-:Y:S02]  /*14b50*/  STL [R1+0x8], R8 ;  /* 0x0000080801007387 */ /* 0x0001e40000100800 */
[----:B0-----:R-:W-:Y:S05]  /*14b60*/  WARPSYNC.COLLECTIVE R15, `(.L_x_1248) ;  /* 0x000000000f087348 */ /* 0x001fea0003c00000 */
[----:B------:R1:W2:Y:S02]  /*14b70*/  SHFL.IDX P6, R14, R13, R12, R11 ;  /* 0x0000000c0d0e7389 */ /* 0x0002a400000c000b */
[----:B012---:R-:W-:Y:S01]  /*14b80*/  ENDCOLLECTIVE ;  /* 0x000000000000791b */ /* 0x007fe20003800000 */
.L_x_1248:
[----:B------:R-:W-:Y:S05]  /*14b90*/  BSYNC B0 ;  /* 0x0000000000007941 */ /* 0x000fea0003800000 */
.L_x_1247:
[----:B------:R0:W-:Y:S04]  /*14ba0*/  STL [R1+0x68], R7 ;  /* 0x0000680701007387 */ /* 0x0001e80000100800 */
[----:B0-----:R0:W5:Y:S04]  /*14bb0*/  LDL.LU R7, [R1+0x8] ;  /* 0x0000080001077983 */ /* 0x0011680000300800 */
[----:B------:R0:W5:Y:S01]  /*14bc0*/  LDL R17, [R1+0x14] ;  /* 0x0000140001117983 */ /* 0x0001620000100800 */
[----:B------:R-:W-:Y:S02]  /*14bd0*/  IMAD.MOV.U32 R13, RZ, RZ, R0 ;  /* 0x000000ffff0d7224 */ /* 0x000fe400078e0000 */
[----:B------:R-:W-:-:S02]  /*14be0*/  IMAD.MOV.U32 R12, RZ, RZ, RZ ;  /* 0x000000ffff0c7224 */ /* 0x000fc400078e00ff */
[----:B------:R-:W-:Y:S02]  /*14bf0*/  IMAD.MOV.U32 R11, RZ, RZ, 0x181f ;  /* 0x0000181fff0b7424 */ /* 0x000fe400078e00ff */
[----:B------:R-:W-:Y:S02]  /*14c00*/  IMAD.MOV.U32 R15, RZ, RZ, -0x1 ;  /* 0xffffffffff0f7424 */ /* 0x000fe400078e00ff */
[----:B0-----:R-:W-:-:S07]  /*14c10*/  IMAD.MOV.U32 R2, RZ, RZ, R14 ;  /* 0x000000ffff027224 */ /* 0x001fce00078e000e */
[----:B-----5:R-:W-:Y:S05]  /*14c20*/  WARPSYNC.COLLECTIVE R15, `(.L_x_1249) ;  /* 0x000000000f087348 */ /* 0x020fea0003c00000 */
[----:B------:R0:W1:Y:S02]  /*14c30*/  SHFL.IDX P6, R14, R13, R12, R11 ;  /* 0x0000000c0d0e7389 */ /* 0x00006400000c000b */
[----:B01---5:R-:W-:Y:S01]  /*14c40*/  ENDCOLLECTIVE ;  /* 0x000000000000791b */ /* 0x023fe20003800000 */
.L_x_1249:
[----:B------:R-:W-:Y:S02]  /*14c50*/  IMAD.MOV.U32 R13, RZ, RZ, R4 ;  /* 0x000000ffff0d7224 */ /* 0x000fe400078e0004 */
[----:B------:R-:W-:Y:S02]  /*14c60*/  IMAD.MOV.U32 R12, RZ, RZ, 0x1 ;  /* 0x00000001ff0c7424 */ /* 0x000fe400078e00ff */
[----:B------:R-:W-:-:S05]  /*14c70*/  IMAD.MOV.U32 R3, RZ, RZ, R14 ;  /* 0x000000ffff037224 */ /* 0x000fca00078e000e */
[----:B------:R-:W-:-:S05]  /*14c80*/  @!P2 LEA R3, P6, R10, R3, 0x1 ;  /* 0x000000030a03a211 */ /* 0x000fca00078c08ff */
[----:B------:R-:W-:-:S05]  /*14c90*/  @!P2 IMAD.X R2, RZ, RZ, R2, P6 ;  /* 0x000000ffff02a224 */ /* 0x000fca00030e0602 */
[----:B------:R-:W-:-:S04]  /*14ca0*/  @!P2 LOP3.LUT R3, R3, R2, RZ, 0x3c, !PT ;  /* 0x000000020303a212 */ /* 0x000fc800078e3cff */
[----:B------:R-:W-:-:S04]  /*14cb0*/  @!P2 LOP3.LUT R2, R3, R2, RZ, 0x3c, !PT ;  /* 0x000000020302a212 */ /* 0x000fc800078e3cff */
[----:B------:R-:W-:Y:S02]  /*14cc0*/  @!P2 LOP3.LUT R3, R3, R2, RZ, 0x3c, !PT ;  /* 0x000000020303a212 */ /* 0x000fe400078e3cff */
[----:B------:R-:W-:-:S04]  /*14cd0*/  LOP3.LUT R7, R7, 0xffff7fff, RZ, 0xc0, !PT ;  /* 0xffff7fff07077812 */ /* 0x000fc800078ec0ff */
[----:B------:R-:W-:-:S04]  /*14ce0*/  @P0 LOP3.LUT R7, R7, 0x8000, RZ, 0xfc, !PT ;  /* 0x0000800007070812 */ /* 0x000fc800078efcff */
[C---:B------:R-:W-:Y:S02]  /*14cf0*/  LOP3.LUT P0, RZ, R7.reuse, 0x8, RZ, 0xc0, !PT ;  /* 0x0000000807ff7812 */ /* 0x040fe4000780c0ff */
[----:B------:R-:W-:-:S04]  /*14d00*/  LOP3.LUT R7, R7, 0xffffbfff, RZ, 0xc0, !PT ;  /* 0xffffbfff07077812 */ /* 0x000fc800078ec0ff */
[----:B------:R-:W-:-:S04]  /*14d10*/  @P1 LOP3.LUT R7, R7, 0x4000, RZ, 0xfc, !PT ;  /* 0x0000400007071812 */ /* 0x000fc800078efcff */
[C---:B------:R-:W-:Y:S02]  /*14d20*/  LOP3.LUT P1, RZ, R7.reuse, 0x4, RZ, 0xc0, !PT ;  /* 0x0000000407ff7812 */ /* 0x040fe4000782c0ff */
[----:B------:R-:W-:Y:S01]  /*14d30*/  LOP3.LUT R7, R7, 0xffffdfff, RZ, 0xc0, !PT ;  /* 0xffffdfff07077812 */ /* 0x000fe200078ec0ff */
[----:B------:R-:W-:Y:S01]  /*14d40*/  @!PT LDS RZ, [RZ] ;  /* 0x00000000fffff984 */ /* 0x000fe20000000800 */
[----:B------:R-:W-:Y:S01]  /*14d50*/  @!PT LDS RZ, [RZ] ;  /* 0x00000000fffff984 */ /* 0x000fe20000000800 */
[----:B------:R-:W-:Y:S01]  /*14d60*/  @!PT LDS RZ, [RZ] ;  /* 0x00000000fffff984 */ /* 0x000fe20000000800 */
[----:B------:R0:W-:Y:S03]  /*14d70*/  @!P2 LDGSTS.E.BYPASS.LTC128B.128 [R17+0x26400], desc[UR38][R2.64], !P0 ;  /* 0x264000000211afae */ /* 0x0001e6000c101d66 */
[----:B------:R-:W-:-:S04]  /*14d80*/  @P3 LOP3.LUT R7, R7, 0x2000, RZ, 0xfc, !PT ;  /* 0x0000200007073812 */ /* 0x000fc800078efcff */
[C---:B------:R-:W-:Y:S02]  /*14d90*/  LOP3.LUT P3, RZ, R7.reuse, 0x2, RZ, 0xc0, !PT ;  /* 0x0000000207ff7812 */ /* 0x040fe4000786c0ff */
[----:B------:R-:W-:Y:S01]  /*14da0*/  LOP3.LUT R7, R7, 0xfffffbff, RZ, 0xc0, !PT ;  /* 0xfffffbff07077812 */ /* 0x000fe200078ec0ff */
[----:B------:R0:W-:Y:S03]  /*14db0*/  @!P2 LDGSTS.E.BYPASS.LTC128B.128 [R17+0x28400], desc[UR38][R2.64+0x80], !P1 ;  /* 0x284000800211afae */ /* 0x0001e6000c901d66 */
[----:B------:R-:W-:-:S04]  /*14dc0*/  @P4 LOP3.LUT R7, R7, 0x400, RZ, 0xfc, !PT ;  /* 0x0000040007074812 */ /* 0x000fc800078efcff */
[C---:B------:R-:W-:Y:S02]  /*14dd0*/  LOP3.LUT P0, RZ, R7.reuse, 0x8000, RZ, 0xc0, !PT ;  /* 0x0000800007ff7812 */ /* 0x040fe4000780c0ff */
[C---:B------:R-:W-:Y:S01]  /*14de0*/  LOP3.LUT P1, RZ, R7.reuse, 0x4000, RZ, 0xc0, !PT ;  /* 0x0000400007ff7812 */ /* 0x040fe2000782c0ff */
[----:B------:R0:W-:Y:S01]  /*14df0*/  @!P2 LDGSTS.E.BYPASS.LTC128B.128 [R17+0x2a400], desc[UR38][R2.64+0x100], !P3 ;  /* 0x2a4001000211afae */ /* 0x0001e2000d901d66 */
[C---:B------:R-:W-:Y:S02]  /*14e00*/  LOP3.LUT P6, RZ, R7.reuse, 0x20, RZ, 0xc0, !PT ;  /* 0x0000002007ff7812 */ /* 0x040fe400078cc0ff */
[C---:B------:R-:W-:Y:S01]  /*14e10*/  LOP3.LUT P3, RZ, R7.reuse, 0x2000, RZ, 0xc0, !PT ;  /* 0x0000200007ff7812 */ /* 0x040fe2000786c0ff */
[----:B------:R0:W-:Y:S01]  /*14e20*/  @!P2 LDGSTS.E.BYPASS.LTC128B.128 [R17+0x2c400], desc[UR38][R2.64+0x180], !P5 ;  /* 0x2c4001800211afae */ /* 0x0001e2000e901d66 */
[C---:B------:R-:W-:Y:S02]  /*14e30*/  LOP3.LUT P4, RZ, R7.reuse, 0x10, RZ, 0xc0, !PT ;  /* 0x0000001007ff7812 */ /* 0x040fe4000788c0ff */
[----:B------:R-:W-:-:S03]  /*14e40*/  LOP3.LUT R7, R7, 0xfffff7ff, RZ, 0xc0, !PT ;  /* 0xfffff7ff07077812 */ /* 0x000fc600078ec0ff */
[----:B------:R0:W-:Y:S01]  /*14e50*/  @!P2 LDGSTS.E.BYPASS.LTC128B.128 [R17+0x2e400], desc[UR38][R2.64+0x200], !P0 ;  /* 0x2e4002000211afae */ /* 0x0001e2000c101d66 */
[----:B------:R-:W-:-:S03]  /*14e60*/  @P5 LOP3.LUT R7, R7, 0x800, RZ, 0xfc, !PT ;  /* 0x0000080007075812 */ /* 0x000fc600078efcff */
[----:B------:R0:W-:Y:S01]  /*14e70*/  @!P2 LDGSTS.E.BYPASS.LTC128B.128 [R17+0x30400], desc[UR38][R2.64+0x280], !P1 ;  /* 0x304002800211afae */ /* 0x0001e2000c901d66 */
[----:B------:R-:W-:Y:S02]  /*14e80*/  LOP3.LUT P5, RZ, R7, 0x4, RZ, 0xc0, !PT ;  /* 0x0000000407ff7812 */ /* 0x000fe400078ac0ff */
[----:B------:R-:W-:Y:S01]  /*14e90*/  @!P3 LOP3.LUT R8, R5, 0x40, RZ, 0xc0, !PT ;  /* 0x000000400508b812 */ /* 0x000fe200078ec0ff */
[----:B------:R0:W-:Y:S01]  /*14ea0*/  @!P2 LDGSTS.E.BYPASS.LTC128B.128 [R17+0x32400], desc[UR38][R2.64+0x300], P6 ;  /* 0x324003000211afae */ /* 0x0001e2000b101d66 */
[----:B------:R-:W-:Y:S02]  /*14eb0*/  LOP3.LUT R7, R7, 0xffffefff, RZ, 0xc0, !PT ;  /* 0xffffefff07077812 */ /* 0x000fe400078ec0ff */
[----:B------:R-:W-:-:S07]  /*14ec0*/  @!P3 SHF.R.U32.HI R8, RZ, 0x2, R8 ;  /* 0x00000002ff08b819 */ /* 0x000fce0000011608 */
[----:B0-----:R-:W-:Y:S05]  /*14ed0*/  WARPSYNC.COLLECTIVE R15, `(.L_x_1250) ;  /* 0x000000000f087348 */ /* 0x001fea0003c00000 */
[----:B------:R1:W2:Y:S02]  /*14ee0*/  SHFL.IDX P6, R14, R13, R12, R11 ;  /* 0x0000000c0d0e7389 */ /* 0x0002a400000c000b */
[----:B012---:R-:W-:Y:S01]  /*14ef0*/  ENDCOLLECTIVE ;  /* 0x000000000000791b */ /* 0x007fe20003800000 */
.L_x_1250:
[----:B------:R-:W-:Y:S01]  /*14f00*/  @!PT LDS RZ, [RZ] ;  /* 0x00000000fffff984 */ /* 0x000fe20000000800 */
[----:B------:R-:W-:Y:S01]  /*14f10*/  @!PT LDS RZ, [RZ] ;  /* 0x00000000fffff984 */ /* 0x000fe20000000800 */
[----:B------:R-:W-:Y:S01]  /*14f20*/  @!PT LDS RZ, [RZ] ;  /* 0x00000000fffff984 */ /* 0x000fe20000000800 */
[----:B------:R0:W-:Y:S01]  /*14f30*/  @!P2 LDGSTS.E.BYPASS.LTC128B.128 [R17+0x34400], desc[UR38][R2.64+0x380], P4 ;  /* 0x344003800211afae */ /* 0x0001e2000a101d66 */
[----:B------:R-:W-:Y:S02]  /*14f40*/  @!P3 ISETP.NE.U32.AND P2, PT, R8, RZ, PT ;  /* 0x000000ff0800b20c */ /* 0x000fe40003f45070 */
[----:B------:R-:W-:Y:S02]  /*14f50*/  @P5 LOP3.LUT R7, R7, 0x1000, RZ, 0xfc, !PT ;  /* 0x0000100007075812 */ /* 0x000fe400078efcff */
[----:B------:R-:W-:Y:S02]  /*14f60*/  @!P3 LOP3.LUT R8, R6, 0x80, RZ, 0xc0, !PT ;  /* 0x000000800608b812 */ /* 0x000fe400078ec0ff */
[C---:B------:R-:W-:Y:S02]  /*14f70*/  LOP3.LUT P5, RZ, R7.reuse, 0x8, RZ, 0xc0, !PT ;  /* 0x0000000807ff7812 */ /* 0x040fe400078ac0ff */
[----:B------:R-:W-:Y:S01]  /*14f80*/  LOP3.LUT R7, R7, 0xffffffdf, RZ, 0xc0, !PT ;  /* 0xffffffdf07077812 */ /* 0x000fe200078ec0ff */
[----:B------:R-:W-:Y:S01]  /*14f90*/  IMAD.MOV.U32 R13, RZ, RZ, R0 ;  /* 0x000000ffff0d7224 */ /* 0x000fe200078e0000 */
[----:B------:R-:W-:-:S03]  /*14fa0*/  @!P3 SHF.R.U32.HI R8, RZ, 0x3, R8 ;  /* 0x00000003ff08b819 */ /* 0x000fc60000011608 */
[----:B------:R-:W-:Y:S02]  /*14fb0*/  @P2 LOP3.LUT R7, R7, 0x20, RZ, 0xfc, !PT ;  /* 0x0000002007072812 */ /* 0x000fe400078efcff */
[----:B------:R-:W-:Y:S02]  /*14fc0*/  @!P3 ISETP.NE.U32.AND P4, PT, R8, RZ, PT ;  /* 0x000000ff0800b20c */ /* 0x000fe40003f85070 */
[----:B------:R-:W1:Y:S01]  /*14fd0*/  S2R R8, SR_TID.X ;  /* 0x0000000000087919 */ /* 0x000e620000002100 */
[----:B0-----:R-:W-:-:S10]  /*14fe0*/  IMAD.MOV.U32 R9, RZ, RZ, R14 ;  /* 0x000000ffff097224 */ /* 0x001fd400078e000e */
[----:B-1----:R-:W-:Y:S05]  /*14ff0*/  WARPSYNC.COLLECTIVE R15, `(.L_x_1251) ;  /* 0x000000000f087348 */ /* 0x002fea0003c00000 */
[----:B------:R0:W2:Y:S02]  /*15000*/  SHFL.IDX P6, R14, R13, R12, R11 ;  /* 0x0000000c0d0e7389 */ /* 0x0000a400000c000b */
[----:B012---:R-:W-:Y:S01]  /*15010*/  ENDCOLLECTIVE ;  /* 0x000000000000791b */ /* 0x007fe20003800000 */
.L_x_1251:
[----:B------:R-:W-:Y:S02]  /*15020*/  IMAD.MOV.U32 R13, RZ, RZ, R4 ;  /* 0x000000ffff0d7224 */ /* 0x000fe400078e0004 */
[----:B------:R-:W-:Y:S01]  /*15030*/  IMAD.MOV.U32 R12, RZ, RZ, 0x2 ;  /* 0x00000002ff0c7424 */ /* 0x000fe200078e00ff */
[----:B------:R-:W-:Y:S02]  /*15040*/  @!P3 LEA R10, P2, R10, R14, 0x1 ;  /* 0x0000000e0a0ab211 */ /* 0x000fe400078408ff */
[----:B------:R-:W-:-:S03]  /*15050*/  LOP3.LUT P6, RZ, R7, 0x20, RZ, 0xc0, !PT ;  /* 0x0000002007ff7812 */ /* 0x000fc600078cc0ff */
[----:B------:R-:W-:Y:S01]  /*15060*/  @!P3 IMAD.X R9, RZ, RZ, R9, P2 ;  /* 0x000000ffff09b224 */ /* 0x000fe200010e0609 */
[----:B------:R-:W-:Y:S01]  /*15070*/  LOP3.LUT P2, RZ, R7, 0x2, RZ, 0xc0, !PT ;  /* 0x0000000207ff7812 */ /* 0x000fe2000784c0ff */
[----:B------:R-:W-:Y:S02]  /*15080*/  @!P3 IMAD.MOV.U32 R2, RZ, RZ, R10 ;  /* 0x000000ffff02b224 */ /* 0x000fe400078e000a */
[----:B------:R-:W-:-:S05]  /*15090*/  @!P3 IMAD.MOV.U32 R3, RZ, RZ, R9 ;  /* 0x000000ffff03b224 */ /* 0x000fca00078e0009 */
[----:B------:R-:W-:Y:S01]  /*150a0*/  @!PT LDS RZ, [RZ] ;  /* 0x00000000fffff984 */ /* 0x000fe20000000800 */
[----:B------:R-:W-:Y:S01]  /*150b0*/  @!PT LDS RZ, [RZ] ;  /* 0x00000000fffff984 */ /* 0x000fe20000000800 */
[----:B------:R-:W-:Y:S01]  /*150c0*/  @!PT LDS RZ, [RZ] ;  /* 0x00000000fffff984 */ /* 0x000fe20000000800 */
[----:B------:R0:W-:Y:S01]  /*150d0*/  @!P3 LDGSTS.E.BYPASS.LTC128B.128 [R17+0x26c00], desc[UR38][R2.64], !P5 ;  /* 0x26c000000211bfae */ /* 0x0001e2000e901d66 */
[----:B------:R-:W-:-:S13]  /*150e0*/  LOP3.LUT P5, RZ, R7, 0x1000, RZ, 0xc0, !PT ;  /* 0x0000100007ff7812 */ /* 0x000fda00078ac0ff */
[----:B------:R0:W-:Y:S01]  /*150f0*/  @!P3 LDGSTS.E.BYPASS.LTC128B.128 [R17+0x28c00], desc[UR38][R2.64+0x80], !P5 ;  /* 0x28c000800211bfae */ /* 0x0001e2000e901d66 */
[C---:B------:R-:W-:Y:S02]  /*15100*/  LOP3.LUT P5, RZ, R7.reuse, 0x800, RZ, 0xc0, !PT ;  /* 0x0000080007ff7812 */ /* 0x040fe400078ac0ff */
[----:B------:R-:W-:Y:S01]  /*15110*/  LOP3.LUT R7, R7, 0xffffff7f, RZ, 0xc0, !PT ;  /* 0xffffff7f07077812 */ /* 0x000fe200078ec0ff */
[----:B------:R0:W-:Y:S03]  /*15120*/  @!P3 LDGSTS.E.BYPASS.LTC128B.128 [R17+0x2ac00], desc[UR38][R2.64+0x100], !P2 ;  /* 0x2ac001000211bfae */ /* 0x0001e6000d101d66 */
[----:B------:R-:W-:-:S04]  /*15130*/  @P2 LOP3.LUT R7, R7, 0x80, RZ, 0xfc, !PT ;  /* 0x0000008007072812 */ /* 0x000fc800078efcff */
[C---:B------:R-:W-:Y:S02]  /*15140*/  LOP3.LUT P2, RZ, R7.reuse, 0x4, RZ, 0xc0, !PT ;  /* 0x0000000407ff7812 */ /* 0x040fe4000784c0ff */
[----:B------:R-:W-:Y:S01]  /*15150*/  LOP3.LUT R7, R7, 0xfffffeff, RZ, 0xc0, !PT ;  /* 0xfffffeff07077812 */ /* 0x000fe200078ec0ff */
[----:B------:R0:W-:Y:S04]  /*15160*/  @!P3 LDGSTS.E.BYPASS.LTC128B.128 [R17+0x2cc00], desc[UR38][R2.64+0x180], !P5 ;  /* 0x2cc001800211bfae */ /* 0x0001e8000e901d66 */
[----:B------:R0:W-:Y:S04]  /*15170*/  @!P3 LDGSTS.E.BYPASS.LTC128B.128 [R17+0x2ec00], desc[UR38][R2.64+0x200], !P0 ;  /* 0x2ec002000211bfae */ /* 0x0001e8000c101d66 */
[----:B------:R0:W-:Y:S02]  /*15180*/  @!P3 LDGSTS.E.BYPASS.LTC128B.128 [R17+0x30c00], desc[UR38][R2.64+0x280], !P1 ;  /* 0x30c002800211bfae */ /* 0x0001e4000c901d66 */
[----:B------:R-:W-:-:S02]  /*15190*/  @P2 LOP3.LUT R7, R7, 0x100, RZ, 0xfc, !PT ;  /* 0x0000010007072812 */ /* 0x000fc400078efcff */
[----:B------:R0:W-:Y:S02]  /*151a0*/  @!P3 LDGSTS.E.BYPASS.LTC128B.128 [R17+0x32c00], desc[UR38][R2.64+0x300], P6 ;  /* 0x32c003000211bfae */ /* 0x0001e4000b101d66 */
[----:B------:R-:W-:-:S13]  /*151b0*/  LOP3.LUT P2, RZ, R7, 0x8, RZ, 0xc0, !PT ;  /* 0x0000000807ff7812 */ /* 0x000fda000784c0ff */
[----:B0-----:R-:W-:Y:S05]  /*151c0*/  WARPSYNC.COLLECTIVE R15, `(.L_x_1252) ;  /* 0x000000000f087348 */ /* 0x001fea0003c00000 */
[----:B------:R1:W2:Y:S02]  /*151d0*/  SHFL.IDX P6, R14, R13, R12, R11 ;  /* 0x0000000c0d0e7389 */ /* 0x0002a400000c000b */
[----:B012---:R-:W-:Y:S01]  /*151e0*/  ENDCOLLECTIVE ;  /* 0x000000000000791b */ /* 0x007fe20003800000 */
.L_x_1252:
[----:B------:R-:W-:Y:S01]  /*151f0*/  LOP3.LUT R7, R7, 0xfffffdff, RZ, 0xc0, !PT ;  /* 0xfffffdff07077812 */ /* 0x000fe200078ec0ff */
[----:B------:R-:W-:Y:S01]  /*15200*/  @!PT LDS RZ, [RZ] ;  /* 0x00000000fffff984 */ /* 0x000fe20000000800 */
[----:B------:R-:W-:Y:S01]  /*15210*/  @!PT LDS RZ, [RZ] ;  /* 0x00000000fffff984 */ /* 0x000fe20000000800 */
[----:B------:R-:W-:Y:S01]  /*15220*/  @!PT LDS RZ, [RZ] ;  /* 0x00000000fffff984 */ /* 0x000fe20000000800 */
[----:B------:R0:W-:Y:S03]  /*15230*/  @!P3 LDGSTS.E.BYPASS.LTC128B.128 [R17+0x34c00], desc[UR38][R2.64+0x380], P4 ;  /* 0x34c003800211bfae */ /* 0x0001e6000a101d66 */
[----:B------:R-:W-:Y:S01]  /*15240*/  @P2 LOP3.LUT R7, R7, 0x200, RZ, 0xfc, !PT ;  /* 0x0000020007072812 */ /* 0x000fe200078efcff */
[----:B------:R-:W-:-:S03]  /*15250*/  IMAD.MOV.U32 R13, RZ, RZ, R0 ;  /* 0x000000ffff0d7224 */ /* 0x000fc600078e0000 */
[----:B------:R-:W-:Y:S01]  /*15260*/  LOP3.LUT P4, RZ, R7, 0x400, RZ, 0xc0, !PT ;  /* 0x0000040007ff7812 */ /* 0x000fe2000788c0ff */
[----:B------:R0:W-:Y:S01]  /*15270*/  STL [R1+0x8], R7 ;  /* 0x0000080701007387 */ /* 0x0001e20000100800 */
[----:B------:R-:W-:-:S11]  /*15280*/  IMAD.MOV.U32 R10, RZ, RZ, R14 ;  /* 0x000000ffff0a7224 */ /* 0x000fd600078e000e */
[----:B0-----:R-:W-:Y:S05]  /*15290*/  WARPSYNC.COLLECTIVE R15, `(.L_x_1253) ;  /* 0x000000000f087348 */ /* 0x001fea0003c00000 */
[----:B------:R1:W2:Y:S02]  /*152a0*/  SHFL.IDX P6, R14, R13, R12, R11 ;  /* 0x0000000c0d0e7389 */ /* 0x0002a400000c000b */
[----:B012---:R-:W-:Y:S01]  /*152b0*/  ENDCOLLECTIVE ;  /* 0x000000000000791b */ /* 0x007fe20003800000 */
.L_x_1253:
[----:B------:R-:W-:-:S04]  /*152c0*/  @!P4 LOP3.LUT R2, R5, 0x40, RZ, 0xc0, !PT ;  /* 0x000000400502c812 */ /* 0x000fc800078ec0ff */
[----:B------:R-:W-:Y:S01]  /*152d0*/  @!P4 SHF.R.U32.HI R9, RZ, 0x2, R2 ;  /* 0x00000002ff09c819 */ /* 0x000fe20000011602 */
[----:B------:R-:W-:Y:S01]  /*152e0*/  IMAD.SHL.U32 R15, R8, 0x8, RZ ;  /* 0x00000008080f7824 */ /* 0x000fe200078e00ff */
[----:B------:R-:W-:-:S04]  /*152f0*/  @!P4 LOP3.LUT R8, R6, 0x80, RZ, 0xc0, !PT ;  /* 0x000000800608c812 */ /* 0x000fc800078ec0ff */
[----:B------:R-:W-:Y:S02]  /*15300*/  @!P4 SHF.R.U32.HI R8, RZ, 0x3, R8 ;  /* 0x00000003ff08c819 */ /* 0x000fe40000011608 */
[----:B------:R-:W-:Y:S02]  /*15310*/  LOP3.LUT R15, R15, 0x38, RZ, 0xc0, !PT ;  /* 0x000000380f0f7812 */ /* 0x000fe400078ec0ff */
[----:B------:R-:W-:Y:S01]  /*15320*/  @!P4 ISETP.NE.U32.AND P3, PT, R8, RZ, PT ;  /* 0x000000ff0800c20c */ /* 0x000fe20003f65070 */
[----:B------:R-:W-:Y:S01]  /*15330*/  IMAD.MOV.U32 R3, RZ, RZ, R14 ;  /* 0x000000ffff037224 */ /* 0x000fe200078e000e */
[----:B------:R-:W-:-:S04]  /*15340*/  @!P4 ISETP.NE.U32.AND P6, PT, R9, RZ, PT ;  /* 0x000000ff0900c20c */ /* 0x000fc80003fc5070 */
[----:B------:R-:W-:-:S05]  /*15350*/  @!P4 LEA R8, P2, R15, R3, 0x1 ;  /* 0x000000030f08c211 */ /* 0x000fca00078408ff */
[----:B------:R-:W-:Y:S01]  /*15360*/  @!P4 IMAD.X R3, RZ, RZ, R10, P2 ;  /* 0x000000ffff03c224 */ /* 0x000fe200010e060a */
[----:B------:R-:W-:Y:S01]  /*15370*/  LOP3.LUT P2, RZ, R7, 0x200, RZ, 0xc0, !PT ;  /* 0x0000020007ff7812 */ /* 0x000fe2000784c0ff */
[----:B------:R-:W-:-:S12]  /*15380*/  @!P4 IMAD.MOV.U32 R2, RZ, RZ, R8 ;  /* 0x000000ffff02c224 */ /* 0x000fd800078e0008 */
[----:B------:R-:W-:Y:S01]  /*15390*/  @!PT LDS RZ, [RZ] ;  /* 0x00000000fffff984 */ /* 0x000fe20000000800 */
[----:B------:R-:W-:Y:S01]  /*153a0*/  @!PT LDS RZ, [RZ] ;  /* 0x00000000fffff984 */ /* 0x000fe20000000800 */
[----:B------:R-:W-:Y:S01]  /*153b0*/  @!PT LDS RZ, [RZ] ;  /* 0x00000000fffff984 */ /* 0x000fe20000000800 */
[----:B------:R0:W-:Y:S01]  /*153c0*/  @!P4 LDGSTS.E.BYPASS.LTC128B.128 [R17+0x27400], desc[UR38][R2.64], !P2 ;  /* 0x274000000211cfae */ /* 0x0001e2000d101d66 */
[----:B------:R-:W-:-:S13]  /*153d0*/  LOP3.LUT P2, RZ, R7, 0x100, RZ, 0xc0, !PT ;  /* 0x0000010007ff7812 */ /* 0x000fda000784c0ff */
[----:B------:R0:W-:Y:S01]  /*153e0*/  @!P4 LDGSTS.E.BYPASS.LTC128B.128 [R17+0x29400], desc[UR38][R2.64+0x80], !P2 ;  /* 0x294000800211cfae */ /* 0x0001e2000d101d66 */
[----:B------:R-:W-:-:S03]  /*153f0*/  LOP3.LUT P2, RZ, R7, 0x80, RZ, 0xc0, !PT ;  /* 0x0000008007ff7812 */ /* 0x000fc6000784c0ff */
[----:B------:R0:W5:Y:S01]  /*15400*/  LDL.LU R7, [R1+0x68] ;  /* 0x0000680001077983 */ /* 0x0001620000300800 */
[----:B------:R-:W-:Y:S02]  /*15410*/  IMAD.MOV.U32 R13, RZ, RZ, R4 ;  /* 0x000000ffff0d7224 */ /* 0x000fe400078e0004 */
[----:B------:R-:W-:Y:S02]  /*15420*/  IMAD.MOV.U32 R12, RZ, RZ, 0x3 ;  /* 0x00000003ff0c7424 */ /* 0x000fe400078e00ff */
[----:B------:R-:W-:-:S05]  /*15430*/  IMAD.MOV.U32 R15, RZ, RZ, -0x1 ;  /* 0xffffffffff0f7424 */ /* 0x000fca00078e00ff */
[----:B------:R0:W-:Y:S04]  /*15440*/  @!P4 LDGSTS.E.BYPASS.LTC128B.128 [R17+0x2b400], desc[UR38][R2.64+0x100], !P2 ;  /* 0x2b4001000211cfae */ /* 0x0001e8000d101d66 */
[----:B------:R0:W-:Y:S04]  /*15450*/  @!P4 LDGSTS.E.BYPASS.LTC128B.128 [R17+0x2d400], desc[UR38][R2.64+0x180], !P5 ;  /* 0x2d4001800211cfae */ /* 0x0001e8000e901d66 */
[----:B------:R0:W-:Y:S04]  /*15460*/  @!P4 LDGSTS.E.BYPASS.LTC128B.128 [R17+0x2f400], desc[UR38][R2.64+0x200], !P0 ;  /* 0x2f4002000211cfae */ /* 0x0001e8000c101d66 */
[----:B------:R0:W-:Y:S04]  /*15470*/  @!P4 LDGSTS.E.BYPASS.LTC128B.128 [R17+0x31400], desc[UR38][R2.64+0x280], !P1 ;  /* 0x314002800211cfae */ /* 0x0001e8000c901d66 */
[----:B------:R0:W-:Y:S02]  /*15480*/  @!P4 LDGSTS.E.BYPASS.LTC128B.128 [R17+0x33400], desc[UR38][R2.64+0x300], P6 ;  /* 0x334003000211cfae */ /* 0x0001e4000b101d66 */
[----:B0----5:R-:W-:Y:S05]  /*15490*/  WARPSYNC.COLLECTIVE R15, `(.L_x_1254) ;  /* 0x000000000f087348 */ /* 0x021fea0003c00000 */
[----:B------:R1:W2:Y:S02]  /*154a0*/  SHFL.IDX P6, R14, R13, R12, R11 ;  /* 0x0000000c0d0e7389 */ /* 0x0002a400000c000b */
[----:B012--5:R-:W-:Y:S01]  /*154b0*/  ENDCOLLECTIVE ;  /* 0x000000000000791b */ /* 0x027fe20003800000 */
.L_x_1254:
[----:B------:R-:W-:Y:S01]  /*154c0*/  @!PT LDS RZ, [RZ] ;  /* 0x00000000fffff984 */ /* 0x000fe20000000800 */
[----:B------:R-:W-:Y:S01]  /*154d0*/  @!PT LDS RZ, [RZ] ;  /* 0x00000000fffff984 */ /* 0x000fe20000000800 */
[----:B------:R-:W-:Y:S01]  /*154e0*/  @!PT LDS RZ, [RZ] ;  /* 0x00000000fffff984 */ /* 0x000fe20000000800 */
[----:B------:R0:W-:Y:S01]  /*154f0*/  @!P4 LDGSTS.E.BYPASS.LTC128B.128 [R17+0x35400], desc[UR38][R2.64+0x380], P3 ;  /* 0x354003800211cfae */ /* 0x0001e20009901d66 */
[----:B------:R-:W-:Y:S02]  /*15500*/  IMAD.MOV.U32 R13, RZ, RZ, R0 ;  /* 0x000000ffff0d7224 */ /* 0x000fe400078e0000 */
[----:B------:R-:W-:-:S07]  /*15510*/  IMAD.MOV.U32 R4, RZ, RZ, R14 ;  /* 0x000000ffff047224 */ /* 0x000fce00078e000e */
[----:B0-----:R-:W-:Y:S05]  /*15520*/  WARPSYNC.COLLECTIVE R15, `(.L_x_1255) ;  /* 0x000000000f087348 */ /* 0x001fea0003c00000 */
[----:B------:R1:W2:Y:S02]  /*15530*/  SHFL.IDX P6, R14, R13, R12, R11 ;  /* 0x0000000c0d0e7389 */ /* 0x0002a400000c000b */
[----:B012---:R-:W-:Y:S01]  /*15540*/  ENDCOLLECTIVE ;  /* 0x000000000000791b */ /* 0x007fe20003800000 */
.L_x_1255:
[----:B------:R-:W-:Y:S01]  /*15550*/  IMAD.MOV.U32 R0, RZ, RZ, R14 ;  /* 0x000000ffff007224 */ /* 0x000fe200078e000e */
[----:B------:R-:W-:Y:S06]  /*15560*/  BRA `(.L_x_1256) ;  /* 0xffffffa000547947 */ /* 0x000fec000383ffff */
.L_x_1123:
[----:B0-----:R-:W3:Y:S02]  /*15570*/  LDL R2, [R1+0x4] ;  /* 0x0000040001027983 */ /* 0x001ee40000100800 */
[----:B---3--:R0:W3:Y:S02]  /*15580*/  SYNCS.PHASECHK.TRANS64.TRYWAIT P0, [R2+URZ+0x38820], R0 ;  /* 0x03882000020075a7 */ /* 0x0080e4000800017f */
[----:B---3--:R-:W-:Y:S05]  /*15590*/  @!P0 NANOSLEEP.SYNCS 0x989680 ;  /* 0x009896800000895d */ /* 0x008fea0003900000 */
[----:B------:R-:W3:Y:S02]  /*155a0*/  @!P0 SYNCS.PHASECHK.TRANS64 P0, [R2+URZ+0x38820], R0 ;  /* 0x03882000020085a7 */ /* 0x000ee4000800007f */
[----:B---3--:R-:W-:Y:S05]  /*155b0*/  @!P0 BRA `(.L_x_1123) ;  /* 0xfffffffc00ec8947 */ /* 0x008fea000383ffff */
[----:B------:R-:W-:Y:S05]  /*155c0*/  BRA `(.L_x_1257) ;  /* 0xffffffa400147947 */ /* 0x000fea000383ffff */
.L_x_1127:
[----:B0-----:R0:W1:Y:S02]  /*155d0*/  SYNCS.PHASECHK.TRANS64.TRYWAIT P0, [R3+URZ+0x38860], R0 ;  /* 0x03886000030075a7 */ /* 0x001064000800017f */
[----:B-1----:R-:W-:Y:S05]  /*155e0*/  @!P0 NANOSLEEP.SYNCS 0x989680 ;  /* 0x009896800000895d */ /* 0x002fea0003900000 */
[----:B------:R-:W1:Y:S02]  /*155f0*/  @!P0 SYNCS.PHASECHK.TRANS64 P0, [R3+URZ+0x38860], R0 ;  /* 0x03886000030085a7 */ /* 0x000e64000800007f */
[----:B-1----:R-:W-:Y:S05]  /*15600*/  @!P0 BRA `(.L_x_1127) ;  /* 0xfffffffc00f08947 */ /* 0x002fea000383ffff */
[----:B------:R-:W-:Y:S05]  /*15610*/  BRA `(.L_x_1258) ;  /* 0xffffffa400447947 */ /* 0x000fea000383ffff */
.L_x_1146:
[----:B-1----:R1:W3:Y:S02]  /*15620*/  SYNCS.PHASECHK.TRANS64.TRYWAIT P0, [R3+URZ+0x38840], R2 ;  /* 0x03884002030075a7 */ /* 0x0022e4000800017f */
[----:B---3--:R-:W-:Y:S05]  /*15630*/  @!P0 NANOSLEEP.SYNCS 0x989680 ;  /* 0x009896800000895d */ /* 0x008fea0003900000 */
[----:B------:R-:W3:Y:S02]  /*15640*/  @!P0 SYNCS.PHASECHK.TRANS64 P0, [R3+URZ+0x38840], R2 ;  /* 0x03884002030085a7 */ /* 0x000ee4000800007f */
[----:B---3--:R-:W-:Y:S05]  /*15650*/  @!P0 BRA `(.L_x_1146) ;  /* 0xfffffffc00f08947 */ /* 0x008fea000383ffff */
[----:B------:R-:W-:Y:S05]  /*15660*/  BRA `(.L_x_1259) ;  /* 0xffffffb000747947 */ /* 0x000fea000383ffff */
.L_x_1151:
[----:B0-----:R0:W3:Y:S02]  /*15670*/  SYNCS.PHASECHK.TRANS64.TRYWAIT P0, [R3+URZ+0x38860], R2 ;  /* 0x03886002030075a7 */ /* 0x0010e4000800017f */
[----:B---3--:R-:W-:Y:S05]  /*15680*/  @!P0 NANOSLEEP.SYNCS 0x989680 ;  /* 0x009896800000895d */ /* 0x008fea0003900000 */
[----:B------:R-:W3:Y:S02]  /*15690*/  @!P0 SYNCS.PHASECHK.TRANS64 P0, [R3+URZ+0x38860], R2 ;  /* 0x03886002030085a7 */ /* 0x000ee4000800007f */
[----:B---3--:R-:W-:Y:S05]  /*156a0*/  @!P0 BRA `(.L_x_1151) ;  /* 0xfffffffc00f08947 */ /* 0x008fea000383ffff */
[----:B------:R-:W-:Y:S05]  /*156b0*/  BRA `(.L_x_1260) ;  /* 0xffffffb000fc7947 */ /* 0x000fea000383ffff */
.L_x_1166:
[----:B0-----:R0:W1:Y:S02]  /*156c0*/  SYNCS.PHASECHK.TRANS64.TRYWAIT P0, [R4+URZ+0x38840], R2 ;  /* 0x03884002040075a7 */ /* 0x001064000800017f */
[----:B-1----:R-:W-:Y:S05]  /*156d0*/  @!P0 NANOSLEEP.SYNCS 0x989680 ;  /* 0x009896800000895d */ /* 0x002fea0003900000 */
[----:B------:R-:W1:Y:S02]  /*156e0*/  @!P0 SYNCS.PHASECHK.TRANS64 P0, [R4+URZ+0x38840], R2 ;  /* 0x03884002040085a7 */ /* 0x000e64000800007f */
[----:B-1----:R-:W-:Y:S05]  /*156f0*/  @!P0 BRA `(.L_x_1166) ;  /* 0xfffffffc00f08947 */ /* 0x002fea000383ffff */
[----:B------:R-:W-:Y:S05]  /*15700*/  BRA `(.L_x_1261) ;  /* 0xffffffc0000c7947 */ /* 0x000fea000383ffff */
.L_x_1171:
[----:B-1----:R1:W3:Y:S02]  /*15710*/  SYNCS.PHASECHK.TRANS64.TRYWAIT P0, [R4+URZ+0x38860], R2 ;  /* 0x03886002040075a7 */ /* 0x0022e4000800017f */
[----:B---3--:R-:W-:Y:S05]  /*15720*/  @!P0 NANOSLEEP.SYNCS 0x989680 ;  /* 0x009896800000895d */ /* 0x008fea0003900000 */
[----:B------:R-:W3:Y:S02]  /*15730*/  @!P0 SYNCS.PHASECHK.TRANS64 P0, [R4+URZ+0x38860], R2 ;  /* 0x03886002040085a7 */ /* 0x000ee4000800007f */
[----:B---3--:R-:W-:Y:S05]  /*15740*/  @!P0 BRA `(.L_x_1171) ;  /* 0xfffffffc00f08947 */ /* 0x008fea000383ffff */
[----:B------:R-:W-:Y:S05]  /*15750*/  BRA `(.L_x_1262) ;  /* 0xffffffc000907947 */ /* 0x000fea000383ffff */
.L_x_1186:
[----:B-1----:R1:W3:Y:S02]  /*15760*/  SYNCS.PHASECHK.TRANS64.TRYWAIT P0, [R4+URZ+0x38840], R2 ;  /* 0x03884002040075a7 */ /* 0x0022e4000800017f */
[----:B---3--:R-:W-:Y:S05]  /*15770*/  @!P0 NANOSLEEP.SYNCS 0x989680 ;  /* 0x009896800000895d */ /* 0x008fea0003900000 */
[----:B------:R-:W3:Y:S02]  /*15780*/  @!P0 SYNCS.PHASECHK.TRANS64 P0, [R4+URZ+0x38840], R2 ;  /* 0x03884002040085a7 */ /* 0x000ee4000800007f */
[----:B---3--:R-:W-:Y:S05]  /*15790*/  @!P0 BRA `(.L_x_1186) ;  /* 0xfffffffc00f08947 */ /* 0x008fea000383ffff */
[----:B------:R-:W-:Y:S05]  /*157a0*/  BRA `(.L_x_1263) ;  /* 0xffffffcc007c7947 */ /* 0x000fea000383ffff */
.L_x_1191:
[----:B0-----:R0:W3:Y:S02]  /*157b0*/  SYNCS.PHASECHK.TRANS64.TRYWAIT P0, [R4+URZ+0x38860], R2 ;  /* 0x03886002040075a7 */ /* 0x0010e4000800017f */
[----:B---3--:R-:W-:Y:S05]  /*157c0*/  @!P0 NANOSLEEP.SYNCS 0x989680 ;  /* 0x009896800000895d */ /* 0x008fea0003900000 */
[----:B------:R-:W3:Y:S02]  /*157d0*/  @!P0 SYNCS.PHASECHK.TRANS64 P0, [R4+URZ+0x38860], R2 ;  /* 0x03886002040085a7 */ /* 0x000ee4000800007f */
[----:B---3--:R-:W-:Y:S05]  /*157e0*/  @!P0 BRA `(.L_x_1191) ;  /* 0xfffffffc00f08947 */ /* 0x008fea000383ffff */
[----:B------:R-:W-:Y:S05]  /*157f0*/  BRA `(.L_x_1264) ;  /* 0xffffffd000047947 */ /* 0x000fea000383ffff */
.L_x_1207:
[----:B------:R-:W-:Y:S01]  /*15800*/  BSSY B0, `(.L_x_1265) ;  /* 0x0000008000007945 */ /* 0x000fe20003800000 */
[----:B------:R-:W-:Y:S02]  /*15810*/  IMAD.MOV.U32 R13, RZ, RZ, R16 ;  /* 0x000000ffff0d7224 */ /* 0x000fe400078e0010 */
[----:B------:R-:W-:Y:S02]  /*15820*/  IMAD.MOV.U32 R12, RZ, RZ, RZ ;  /* 0x000000ffff0c7224 */ /* 0x000fe400078e00ff */
[----:B------:R-:W-:Y:S02]  /*15830*/  IMAD.MOV.U32 R11, RZ, RZ, 0x1f ;  /* 0x0000001fff0b7424 */ /* 0x000fe400078e00ff */
[----:B------:R-:W-:-:S07]  /*15840*/  IMAD.MOV.U32 R15, RZ, RZ, -0x1 ;  /* 0xffffffffff0f7424 */ /* 0x000fce00078e00ff */
[----:B--2---:R-:W-:Y:S05]  /*15850*/  WARPSYNC.COLLECTIVE R15, `(.L_x_1266) ;  /* 0x000000000f087348 */ /* 0x004fea0003c00000 */
[----:B------:R0:W1:Y:S02]  /*15860*/  SHFL.IDX P6, R14, R13, R12, R11 ;  /* 0x0000000c0d0e7389 */ /* 0x00006400000c000b */
[----:B012---:R-:W-:Y:S01]  /*15870*/  ENDCOLLECTIVE ;  /* 0x000000000000791b */ /* 0x007fe20003800000 */
.L_x_1266:
[----:B------:R-:W-:Y:S05]  /*15880*/  BSYNC B0 ;  /* 0x0000000000007941 */ /* 0x000fea0003800000 */
.L_x_1265:
        /* <DEDUP_REMOVED lines=9> */
.L_x_1267:
        /* <DEDUP_REMOVED lines=18> */
.L_x_1268:
        /* <DEDUP_REMOVED lines=8> */
.L_x_1269:
        /* <DEDUP_REMOVED lines=8> */
.L_x_1270:
        /* <DEDUP_REMOVED lines=8> */
.L_x_1271:
        /* <DEDUP_REMOVED lines=8> */
.L_x_1272:
        /* <DEDUP_REMOVED lines=9> */
.L_x_1273:
[----:B------:R-:W-:Y:S01]  /*15cd0*/  IMAD.MOV.U32 R6, RZ, RZ, R14 ;  /* 0x000000ffff067224 */ /* 0x000fe200078e000e */
[----:B------:R-:W-:Y:S06]  /*15ce0*/  BRA `(.L_x_1274) ;  /* 0xffffffd8005c7947 */ /* 0x000fec000383ffff */
.L_x_1212:
[----:B------:R-:W-:Y:S01]  /*15cf0*/  BSSY B0, `(.L_x_1275) ;  /* 0x0000008000007945 */ /* 0x000fe20003800000 */
[----:B-----5:R-:W-:Y:S02]  /*15d00*/  IMAD.MOV.U32 R13, RZ, RZ, R2 ;  /* 0x000000ffff0d7224 */ /* 0x020fe400078e0002 */
[----:B------:R-:W-:Y:S02]  /*15d10*/  IMAD.MOV.U32 R12, RZ, RZ, 0x1 ;  /* 0x00000001ff0c7424 */ /* 0x000fe400078e00ff */
[----:B------:R-:W-:Y:S02]  /*15d20*/  IMAD.MOV.U32 R11, RZ, RZ, RZ ;  /* 0x000000ffff0b7224 */ /* 0x000fe400078e00ff */
[----:B------:R-:W-:-:S07]  /*15d30*/  IMAD.MOV.U32 R15, RZ, RZ, -0x1 ;  /* 0xffffffffff0f7424 */ /* 0x000fce00078e00ff */
[----:B0-2---:R-:W-:Y:S05]  /*15d40*/  WARPSYNC.COLLECTIVE R15, `(.L_x_1276) ;  /* 0x000000000f087348 */ /* 0x005fea0003c00000 */
[----:B------:R1:W3:Y:S02]  /*15d50*/  SHFL.UP P6, R14, R13, R12, R11 ;  /* 0x0400000c0d0e7389 */ /* 0x0002e400000c000b */
[----:B0123--:R-:W-:Y:S01]  /*15d60*/  ENDCOLLECTIVE ;  /* 0x000000000000791b */ /* 0x00ffe20003800000 */
.L_x_1276:
[----:B------:R-:W-:Y:S05]  /*15d70*/  BSYNC B0 ;  /* 0x0000000000007941 */ /* 0x000fea0003800000 */
.L_x_1275:
[----:B------:R-:W-:Y:S02]  /*15d80*/  IMAD.MOV.U32 R3, RZ, RZ, R14 ;  /* 0x000000ffff037224 */ /* 0x000fe400078e000e */
[----:B------:R-:W-:Y:S02]  /*15d90*/  IMAD.MOV.U32 R12, RZ, RZ, 0x2 ;  /* 0x00000002ff0c7424 */ /* 0x000fe400078e00ff */
[----:B------:R-:W-:Y:S01]  /*15da0*/  IMAD.MOV.U32 R11, RZ, RZ, RZ ;  /* 0x000000ffff0b7224 */ /* 0x000fe200078e00ff */
[----:B------:R-:W-:Y:S01]  /*15db0*/  SEL R3, R3, RZ, P1 ;  /* 0x000000ff03037207 */ /* 0x000fe20000800000 */
[----:B------:R-:W-:-:S04]  /*15dc0*/  IMAD.MOV.U32 R15, RZ, RZ, -0x1 ;  /* 0xffffffffff0f7424 */ /* 0x000fc800078e00ff */
[----:B------:R-:W-:-:S04]  /*15dd0*/  IMAD.IADD R3, R2, 0x1, R3 ;  /* 0x0000000102037824 */ /* 0x000fc800078e0203 */
[----:B------:R-:W-:-:S07]  /*15de0*/  IMAD.MOV.U32 R13, RZ, RZ, R3 ;  /* 0x000000ffff0d7224 */ /* 0x000fce00078e0003 */
[----:B------:R-:W-:Y:S05]  /*15df0*/  WARPSYNC.COLLECTIVE R15, `(.L_x_1277) ;  /* 0x000000000f087348 */ /* 0x000fea0003c00000 */
[----:B------:R0:W1:Y:S02]  /*15e00*/  SHFL.UP P6, R14, R13, R12, R11 ;  /* 0x0400000c0d0e7389 */ /* 0x00006400000c000b */
[----:B01----:R-:W-:Y:S01]  /*15e10*/  ENDCOLLECTIVE ;  /* 0x000000000000791b */ /* 0x003fe20003800000 */
.L_x_1277:
        /* <DEDUP_REMOVED lines=8> */
.L_x_1278:
        /* <DEDUP_REMOVED lines=8> */
.L_x_1279:
        /* <DEDUP_REMOVED lines=8> */
.L_x_1280:
        /* <DEDUP_REMOVED lines=9> */
.L_x_1281:
[----:B------:R-:W-:Y:S01]  /*16030*/  IMAD.MOV.U32 R6, RZ, RZ, R14 ;  /* 0x000000ffff067224 */ /* 0x000fe200078e000e */
[----:B------:R-:W-:Y:S06]  /*16040*/  BRA `(.L_x_1282) ;  /* 0xffffffd800207947 */ /* 0x000fec000383ffff */
.L_x_1214:
[----:B------:R-:W-:Y:S01]  /*16050*/  BSSY B0, `(.L_x_1283) ;  /* 0x0000006000007945 */ /* 0x000fe20003800000 */
[----:B------:R-:W-:Y:S01]  /*16060*/  PLOP3.LUT P6, PT, P6, PT, PT, 0x8, 0x0 ;  /* 0x000000000000781c */ /* 0x000fe200037ce170 */
[----:B------:R-:W-:-:S12]  /*16070*/  IMAD.MOV.U32 R15, RZ, RZ, -0x1 ;  /* 0xffffffffff0f7424 */ /* 0x000fd800078e00ff */
[----:B0-2---:R-:W-:Y:S05]  /*16080*/  WARPSYNC.COLLECTIVE R15, `(.L_x_1284) ;  /* 0x000000000f087348 */ /* 0x005fea0003c00000 */
[----:B------:R-:W-:Y:S01]  /*16090*/  VOTE.ANY R14, PT, P6 ;  /* 0x00000000000e7806 */ /* 0x000fe200030e0100 */
[----:B0-2---:R-:W-:Y:S06]  /*160a0*/  ENDCOLLECTIVE ;  /* 0x000000000000791b */ /* 0x005fec0003800000 */
.L_x_1284:
[----:B------:R-:W-:Y:S05]  /*160b0*/  BSYNC B0 ;  /* 0x0000000000007941 */ /* 0x000fea0003800000 */
.L_x_1283:
        /* <DEDUP_REMOVED lines=9> */
.L_x_1285:
[----:B------:R-:W-:Y:S01]  /*16150*/  IMAD.MOV.U32 R17, RZ, RZ, R14 ;  /* 0x000000ffff117224 */ /* 0x000fe200078e000e */
[----:B------:R-:W-:Y:S06]  /*16160*/  BRA `(.L_x_1286) ;  /* 0xffffffd800107947 */ /* 0x000fec000383ffff */
.L_x_1216:
[----:B------:R-:W-:Y:S01]  /*16170*/  BSSY B0, `(.L_x_1287) ;  /* 0x0000007000007945 */ /* 0x000fe20003800000 */
[----:B------:R-:W-:Y:S02]  /*16180*/  IMAD.MOV.U32 R13, RZ, RZ, R3 ;  /* 0x000000ffff0d7224 */ /* 0x000fe400078e0003 */
[----:B------:R-:W-:Y:S02]  /*16190*/  IMAD.MOV.U32 R11, RZ, RZ, 0x1f ;  /* 0x0000001fff0b7424 */ /* 0x000fe400078e00ff */
[----:B------:R-:W-:-:S07]  /*161a0*/  IMAD.MOV.U32 R15, RZ, RZ, -0x1 ;  /* 0xffffffffff0f7424 */ /* 0x000fce00078e00ff */
[----:B0-23--:R-:W-:Y:S05]  /*161b0*/  WARPSYNC.COLLECTIVE R15, `(.L_x_1288) ;  /* 0x000000000f087348 */ /* 0x00dfea0003c00000 */
[----:B------:R1:W4:Y:S02]  /*161c0*/  SHFL.IDX P6, R14, R13, R12, R11 ;  /* 0x0000000c0d0e7389 */ /* 0x00032400000c000b */
[----:B01234-:R-:W-:Y:S01]  /*161d0*/  ENDCOLLECTIVE ;  /* 0x000000000000791b */ /* 0x01ffe20003800000 */
.L_x_1288:
[----:B------:R-:W-:Y:S05]  /*161e0*/  BSYNC B0 ;  /* 0x0000000000007941 */ /* 0x000fea0003800000 */
.L_x_1287:
[----:B------:R-:W-:Y:S01]  /*161f0*/  IMAD.MOV.U32 R2, RZ, RZ, R14 ;  /* 0x000000ffff027224 */ /* 0x000fe200078e000e */
[----:B------:R-:W-:Y:S06]  /*16200*/  BRA `(.L_x_1215) ;  /* 0xffffffd800047947 */ /* 0x000fec000383ffff */
.L_x_1220:
[----:B0-----:R0:W1:Y:S02]  /*16210*/  SYNCS.PHASECHK.TRANS64.TRYWAIT P0, [R9+URZ+0x38820], R0 ;  /* 0x03882000090075a7 */ /* 0x001064000800017f */
[----:B-1----:R-:W-:Y:S05]  /*16220*/  @!P0 NANOSLEEP.SYNCS 0x989680 ;  /* 0x009896800000895d */ /* 0x002fea0003900000 */
[----:B------:R-:W1:Y:S02]  /*16230*/  @!P0 SYNCS.PHASECHK.TRANS64 P0, [R9+URZ+0x38820], R0 ;  /* 0x03882000090085a7 */ /* 0x000e64000800007f */
[----:B-1----:R-:W-:Y:S05]  /*16240*/  @!P0 BRA `(.L_x_1220) ;  /* 0xfffffffc00f08947 */ /* 0x002fea000383ffff */
[----:B------:R-:W-:Y:S05]  /*16250*/  BRA `(.L_x_1289) ;  /* 0xffffffd800f87947 */ /* 0x000fea000383ffff */
.L_x_1221:
        /* <DEDUP_REMOVED lines=8> */
[----:B0-2---:R-:W-:Y:S05]  /*162e0*/  WARPSYNC.COLLECTIVE R15, `(.L_x_1291) ;  /* 0x000000000f087348 */ /* 0x005fea0003c00000 */
[----:B------:R1:W3:Y:S02]  /*162f0*/  SHFL.IDX P6, R14, R13, R12, R11 ;  /* 0x0000000c0d0e7389 */ /* 0x0002e400000c000b */
[----:B0123--:R-:W-:Y:S01]  /*16300*/  ENDCOLLECTIVE ;  /* 0x000000000000791b */ /* 0x00ffe20003800000 */
.L_x_1291:
[----:B------:R-:W-:Y:S05]  /*16310*/  BSYNC B0 ;  /* 0x0000000000007941 */ /* 0x000fea0003800000 */
.L_x_1290:
[----:B------:R-:W-:Y:S05]  /*16320*/  BRA `(.L_x_1292) ;  /* 0xffffffd800e07947 */ /* 0x000fea000383ffff */
.L_x_1224:
[----:B------:R-:W-:Y:S01]  /*16330*/  BSSY B1, `(.L_x_1293) ;  /* 0x0000006000017945 */ /* 0x000fe20003800000 */
[----:B------:R-:W-:-:S07]  /*16340*/  IMAD.MOV.U32 R15, RZ, RZ, -0x1 ;  /* 0xffffffffff0f7424 */ /* 0x000fce00078e00ff */
[----:B0-2---:R-:W-:Y:S05]  /*16350*/  WARPSYNC.COLLECTIVE R15, `(.L_x_1294) ;  /* 0x000000000f0c7348 */ /* 0x005fea0003c00000 */
[----:B------:R-:W-:Y:S02]  /*16360*/  ELECT P6, UR62, PT ;  /* 0x00000000003e782f */ /* 0x000fe400038c0000 */
[----:B------:R-:W-:Y:S01]  /*16370*/  MOV R14, UR62 ;  /* 0x0000003e000e7c02 */ /* 0x000fe20008000f00 */
[----:B0-2---:R-:W-:Y:S10]  /*16380*/  ENDCOLLECTIVE ;  /* 0x000000000000791b */ /* 0x005ff40003800000 */
.L_x_1294:
[----:B------:R-:W-:Y:S05]  /*16390*/  BSYNC B1 ;  /* 0x0000000000017941 */ /* 0x000fea0003800000 */
.L_x_1293:
[----:B------:R-:W-:Y:S05]  /*163a0*/  BRA `(.L_x_1295) ;  /* 0xffffffd800d87947 */ /* 0x000fea000383ffff */
.L_x_1225:
[----:B0-----:R0:W1:Y:S02]  /*163b0*/  SYNCS.PHASECHK.TRANS64.TRYWAIT P0, [R5+URZ], R4 ;  /* 0x00000004050075a7 */ /* 0x001064000800017f */
[----:B-1----:R-:W-:Y:S05]  /*163c0*/  @!P0 NANOSLEEP.SYNCS 0x989680 ;  /* 0x009896800000895d */ /* 0x002fea0003900000 */
[----:B------:R-:W1:Y:S02]  /*163d0*/  @!P0 SYNCS.PHASECHK.TRANS64 P0, [R5+URZ], R4 ;  /* 0x00000004050085a7 */ /* 0x000e64000800007f */
[----:B-1----:R-:W-:Y:S05]  /*163e0*/  @!P0 BRA `(.L_x_1225) ;  /* 0xfffffffc00f08947 */ /* 0x002fea000383ffff */
[----:B------:R-:W-:Y:S05]  /*163f0*/  BRA `(.L_x_1296) ;  /* 0xffffffdc00007947 */ /* 0x000fea000383ffff */
.L_x_1226:
[----:B0-----:R0:W1:Y:S02]  /*16400*/  SYNCS.PHASECHK.TRANS64.TRYWAIT P0, [R7+URZ], R2 ;  /* 0x00000002070075a7 */ /* 0x001064000800017f */
[----:B-1----:R-:W-:Y:S05]  /*16410*/  @!P0 NANOSLEEP.SYNCS 0x989680 ;  /* 0x009896800000895d */ /* 0x002fea0003900000 */
[----:B------:R-:W1:Y:S02]  /*16420*/  @!P0 SYNCS.PHASECHK.TRANS64 P0, [R7+URZ], R2 ;  /* 0x00000002070085a7 */ /* 0x000e64000800007f */
[----:B-1----:R-:W-:Y:S05]  /*16430*/  @!P0 BRA `(.L_x_1226) ;  /* 0xfffffffc00f08947 */ /* 0x002fea000383ffff */
[----:B------:R-:W-:Y:S05]  /*16440*/  BRA `(.L_x_1297) ;  /* 0xffffffdc00007947 */ /* 0x000fea000383ffff */
.L_x_1227:
[----:B-1----:R1:W3:Y:S02]  /*16450*/  SYNCS.PHASECHK.TRANS64.TRYWAIT P0, [R5+URZ], R4 ;  /* 0x00000004050075a7 */ /* 0x0022e4000800017f */
[----:B---3--:R-:W-:Y:S05]  /*16460*/  @!P0 NANOSLEEP.SYNCS 0x989680 ;  /* 0x009896800000895d */ /* 0x008fea0003900000 */
[----:B------:R-:W3:Y:S02]  /*16470*/  @!P0 SYNCS.PHASECHK.TRANS64 P0, [R5+URZ], R4 ;  /* 0x00000004050085a7 */ /* 0x000ee4000800007f */
[----:B---3--:R-:W-:Y:S05]  /*16480*/  @!P0 BRA `(.L_x_1227) ;  /* 0xfffffffc00f08947 */ /* 0x008fea000383ffff */
[----:B------:R-:W-:Y:S05]  /*16490*/  BRA `(.L_x_1298) ;  /* 0xffffffd800f47947 */ /* 0x000fea000383ffff */
.L_x_1299:
        /* <DEDUP_REMOVED lines=14> */
.L_x_6023:


//--------------------- .text._ZN7cutlass13device_kernelIN5flash11enable_sm90INS1_16FlashAttnFwdSm90INS1_25CollectiveMainloopFwdSm90ILi2EN4cute5tupleIJNS5_1CILi1EEES8_S8_EEENS6_IJNS7_ILi64EEESA_SA_EEELi512ENS_6half_tEfNS_4arch4Sm90ELb0ELb0ELb1ELb1ELb0ELb1ELb1ELb0ELb0ELb1ELb0ELb0EEENS1_21CollectiveEpilogueFwdINS6_IJSA_NS7_ILi512EEESA_EEES9_SC_SE_Li256ELb1ELb1ELb0ELb0EEENS1_36VarlenDynamicPersistentTileSchedulerILi64ELi64ELi256ELi128ELb0ELb1ELb1ELb0ELb1ELb1EEEEEEEEEvNT_6ParamsE --------------------------
	.section	.text._ZN7cutlass13device_kernelIN5flash11enable_sm90INS1_16FlashAttnFwdSm90INS1_25CollectiveMainloopFwdSm90ILi2EN4cute5tupleIJNS5_1CILi1EEES8_S8_EEENS6_IJNS7_ILi64EEESA_SA_EEELi512ENS_6half_tEfNS_4arch4Sm90ELb0ELb0ELb1ELb1ELb0ELb1ELb1ELb0ELb0ELb1ELb0ELb0EEENS1_21CollectiveEpilogueFwdINS6_IJSA_NS7_ILi512EEESA_EEES9_SC_SE_Li256ELb1ELb1ELb0ELb0EEENS1_36VarlenDynamicPersistentTileSchedulerILi64ELi64ELi256ELi128ELb0ELb1ELb1ELb0ELb1ELb1EEEEEEEEEvNT_6ParamsE,"ax",@progbits
	.align	128
.text._ZN7cutlass13device_kernelIN5flash11enable_sm90INS1_16FlashAttnFwdSm90INS1_25CollectiveMainloopFwdSm90ILi2EN4cute5tupleIJNS5_1CILi1EEES8_S8_EEENS6_IJNS7_ILi64EEESA_SA_EEELi512ENS_6half_tEfNS_4arch4Sm90ELb0ELb0ELb1ELb1ELb0ELb1ELb1ELb0ELb0ELb1ELb0ELb0EEENS1_21CollectiveEpilogueFwdINS6_IJSA_NS7_ILi512EEESA_EEES9_SC_SE_Li256ELb1ELb1ELb0ELb0EEENS1_36VarlenDynamicPersistentTileSchedulerILi64ELi64ELi256ELi128ELb0ELb1ELb1ELb0ELb1ELb1EEEEEEEEEvNT_6ParamsE:
        .type           _ZN7cutlass13device_kernelIN5flash11enable_sm90INS1_16FlashAttnFwdSm90INS1_25CollectiveMainloopFwdSm90ILi2EN4cute5tupleIJNS5_1CILi1EEES8_S8_EEENS6_IJNS7_ILi64EEESA_SA_EEELi512ENS_6half_tEfNS_4arch4Sm90ELb0ELb0ELb1ELb1ELb0ELb1ELb1ELb0ELb0ELb1ELb0ELb0EEENS1_21CollectiveEpilogueFwdINS6_IJSA_NS7_ILi512EEESA_EEES9_SC_SE_Li256ELb1ELb1ELb0ELb0EEENS1_36VarlenDynamicPersistentTileSchedulerILi64ELi64ELi256ELi128ELb0ELb1ELb1ELb0ELb1ELb1EEEEEEEEEvNT_6ParamsE,@function
        .size           _ZN7cutlass13device_kernelIN5flash11enable_sm90INS1_16FlashAttnFwdSm90INS1_25CollectiveMainloopFwdSm90ILi2EN4cute5tupleIJNS5_1CILi1EEES8_S8_EEENS6_IJNS7_ILi64EEESA_SA_EEELi512ENS_6half_tEfNS_4arch4Sm90ELb0ELb0ELb1ELb1ELb0ELb1ELb1ELb0ELb0ELb1ELb0ELb0EEENS1_21CollectiveEpilogueFwdINS6_IJSA_NS7_ILi512EEESA_EEES9_SC_SE_Li256ELb1ELb1ELb0ELb0EEENS1_36VarlenDynamicPersistentTileSchedulerILi64ELi64ELi256ELi128ELb0ELb1ELb1ELb0ELb1ELb1EEEEEEEEEvNT_6ParamsE,(.L_x_6024 - _ZN7cutlass13device_kernelIN5flash11enable_sm90INS1_16FlashAttnFwdSm90INS1_25CollectiveMainloopFwdSm90ILi2EN4cute5tupleIJNS5_1CILi1EEES8_S8_EEENS6_IJNS7_ILi64EEESA_SA_EEELi512ENS_6half_tEfNS_4arch4Sm90ELb0ELb0ELb1ELb1ELb0ELb1ELb1ELb0ELb0ELb1ELb0ELb0EEENS1_21CollectiveEpilogueFwdINS6_IJSA_NS7_ILi512EEESA_EEES9_SC_SE_Li256ELb1ELb1ELb0ELb0EEENS1_36VarlenDynamicPersistentTileSchedulerILi64ELi64ELi256ELi128ELb0ELb1ELb1ELb0ELb1ELb1EEEEEEEEEvNT_6ParamsE)
        .other          _ZN7cutlass13device_kernelIN5flash11enable_sm90INS1_16FlashAttnFwdSm90INS1_25CollectiveMainloopFwdSm90ILi2EN4cute5tupleIJNS5_1CILi1EEES8_S8_EEENS6_IJNS7_ILi64EEESA_SA_EEELi512ENS_6half_tEfNS_4arch4Sm90ELb0ELb0ELb1ELb1ELb0ELb1ELb1ELb0ELb0ELb1ELb0ELb0EEENS1_21CollectiveEpilogueFwdINS6_IJSA_NS7_ILi512EEESA_EEES9_SC_SE_Li256ELb1ELb1ELb0ELb0EEENS1_36VarlenDynamicPersistentTileSchedulerILi64ELi64ELi256ELi128ELb0ELb1ELb1ELb0ELb1ELb1EEEEEEEEEvNT_6ParamsE,@"STO_CUDA_ENTRY STV_DEFAULT"
_ZN7cutlass13device_kernelIN5flash11enable_sm90INS1_16FlashAttnFwdSm90INS1_25CollectiveMainloopFwdSm90ILi2EN4cute5tupleIJNS5_1CILi1EEES8_S8_EEENS6_IJNS7_ILi64EEESA_SA_EEELi512ENS_6half_tEfNS_4arch4Sm90ELb0ELb0ELb1ELb1ELb0ELb1ELb1ELb0ELb0ELb1ELb0ELb0EEENS1_21CollectiveEpilogueFwdINS6_IJSA_NS7_ILi512EEESA_EEES9_SC_SE_Li256ELb1ELb1ELb0ELb0EEENS1_36VarlenDynamicPersistentTileSchedulerILi64ELi64ELi256ELi128ELb0ELb1ELb1ELb0ELb1ELb1EEEEEEEEEvNT_6ParamsE:
        /* <DEDUP_REMOVED lines=23> */
.L_x_1301:
[----:B------:R-:W-:Y:S05]  /*0170*/  BSYNC B0 ;  /* 0x0000000000007941 */ /* 0x000fea0003800000 */
.L_x_1300:
        /* <DEDUP_REMOVED lines=14> */
[----:B-1----:R0:W-:Y:S01]  /*0260*/  STL [R1+0x4], R3 ;  /* 0x0000040301007387 */ /* 0x0021e20000100800 */
        /* <DEDUP_REMOVED lines=24> */
.L_x_1302:
        /* <DEDUP_REMOVED lines=22> */
.L_x_1303:
        /* <DEDUP_REMOVED lines=18> */
.L_x_1304:
        /* <DEDUP_REMOVED lines=22> */
.L_x_1305:
        /* <DEDUP_REMOVED lines=22> */
.L_x_1306:
        /* <DEDUP_REMOVED lines=9> */
.L_x_1309:
        /* <DEDUP_REMOVED lines=25> */
[----:B------:R-:W-:Y:S02]  /*0b50*/  LEA.HI R5, R0, R16, RZ, 0x4 ;  /* 0x0000001000057211 */ /* 0x000fe400078f20ff */
[----:B------:R-:W-:Y:S02]  /*0b60*/  LOP3.LUT R3, R4, 0xffffff80, RZ, 0xc0, !PT ;  /* 0xffffff8004037812 */ /* 0x000fe400078ec0ff */
[----:B------:R-:W-:-:S03]  /*0b70*/  LOP3.LUT R6, R5, 0xfffffff0, RZ, 0xc0, !PT ;  /* 0xfffffff005067812 */ /* 0x000fc600078ec0ff */
[----:B------:R-:W-:Y:S01]  /*0b80*/  IMAD.IADD R3, R16, 0x1, -R3 ;  /* 0x0000000110037824 */ /* 0x000fe200078e0a03 */
[----:B------:R-:W-:Y:S01]  /*0b90*/  LEA.HI R7, R0, R16, RZ, 0x5 ;  /* 0x0000001000077211 */ /* 0x000fe200078f28ff */
[----:B------:R-:W-:Y:S01]  /*0ba0*/  IMAD.IADD R10, R16, 0x1, -R6 ;  /* 0x00000001100a7824 */ /* 0x000fe200078e0a06 */
[----:B------:R-:W-:Y:S02]  /*0bb0*/  SHF.R.S32.HI R12, RZ, 0x4, R5 ;  /* 0x00000004ff0c7819 */ /* 0x000fe40000011405 */
[----:B------:R-:W-:Y:S02]  /*0bc0*/  SHF.R.S32.HI R6, RZ, 0x1f, R3 ;  /* 0x0000001fff067819 */ /* 0x000fe40000011403 */
[--C-:B------:R-:W-:Y:S02]  /*0bd0*/  SHF.R.S32.HI R192, RZ, 0x5, R7.reuse ;  /* 0x00000005ffc07819 */ /* 0x100fe40000011407 */
[----:B------:R-:W-:Y:S02]  /*0be0*/  SHF.R.S32.HI R11, RZ, 0x1f, R7 ;  /* 0x0000001fff0b7819 */ /* 0x000fe40000011407 */
[----:B------:R-:W-:-:S02]  /*0bf0*/  SHF.R.S32.HI R7, RZ, 0x1f, R10 ;  /* 0x0000001fff077819 */ /* 0x000fc4000001140a */
[----:B------:R-:W-:Y:S02]  /*0c00*/  LEA.HI R8, R5, R12, RZ, 0x1 ;  /* 0x0000000c05087211 */ /* 0x000fe400078f08ff */
[----:B------:R-:W-:Y:S02]  /*0c10*/  LEA.HI R5, R6, R3, RZ, 0x2 ;  /* 0x0000000306057211 */ /* 0x000fe400078f10ff */
[----:B------:R-:W-:Y:S02]  /*0c20*/  LEA.HI R9, R7, R10, RZ, 0x3 ;  /* 0x0000000a07097211 */ /* 0x000fe400078f18ff */
[----:B------:R-:W-:Y:S02]  /*0c30*/  LOP3.LUT R13, R8, 0x1ffffffe, RZ, 0xc0, !PT ;  /* 0x1ffffffe080d7812 */ /* 0x000fe400078ec0ff */
[--C-:B------:R-:W-:Y:S02]  /*0c40*/  SHF.R.S32.HI R7, RZ, 0x2, R5.reuse ;  /* 0x00000002ff077819 */ /* 0x100fe40000011405 */
[----:B------:R-:W-:-:S04]  /*0c50*/  SHF.R.S32.HI R8, RZ, 0x1f, R5 ;  /* 0x0000001fff087819 */ /* 0x000fc80000011405 */
[----:B------:R-:W-:-:S04]  /*0c60*/  LEA.HI R8, R8, R7, RZ, 0x3 ;  /* 0x0000000708087211 */ /* 0x000fc800078f18ff */
[----:B------:R-:W-:-:S05]  /*0c70*/  LOP3.LUT R8, R8, 0xfffffff8, RZ, 0xc0, !PT ;  /* 0xfffffff808087812 */ /* 0x000fca00078ec0ff */
[----:B------:R-:W-:Y:S01]  /*0c80*/  IMAD.IADD R191, R7, 0x1, -R8 ;  /* 0x0000000107bf7824 */ /* 0x000fe200078e0a08 */
[----:B------:R-:W-:Y:S02]  /*0c90*/  LOP3.LUT R8, R5, 0x7ffffffc, RZ, 0xc0, !PT ;  /* 0x7ffffffc05087812 */ /* 0x000fe400078ec0ff */
[----:B------:R-:W-:Y:S02]  /*0ca0*/  LEA.HI R14, R11, R192, RZ, 0x2 ;  /* 0x000000c00b0e7211 */ /* 0x000fe400078f10ff */
[----:B------:R-:W-:Y:S01]  /*0cb0*/  LOP3.LUT R11, R9, 0xfffffff8, RZ, 0xc0, !PT ;  /* 0xfffffff8090b7812 */ /* 0x000fe200078ec0ff */
[----:B------:R-:W-:Y:S01]  /*0cc0*/  IMAD.IADD R8, R3, 0x1, -R8 ;  /* 0x0000000103087824 */ /* 0x000fe200078e0a08 */
[----:B------:R-:W-:Y:S02]  /*0cd0*/  LEA.HI R6, R6, R3, RZ, 0x5 ;  /* 0x0000000306067211 */ /* 0x000fe400078f28ff */
[----:B------:R-:W-:Y:S02]  /*0ce0*/  LEA.HI R3, R0, R16, RZ, 0x2 ;  /* 0x0000001000037211 */ /* 0x000fe400078f10ff */
[----:B------:R-:W-:Y:S01]  /*0cf0*/  SHF.R.S32.HI R223, RZ, 0x7, R4 ;  /* 0x00000007ffdf7819 */ /* 0x000fe20000011404 */
[----:B------:R-:W-:Y:S01]  /*0d00*/  IMAD.IADD R11, R10, 0x1, -R11 ;  /* 0x000000010a0b7824 */ /* 0x000fe200078e0a0b */
[----:B------:R-:W-:-:S02]  /*0d10*/  LOP3.LUT R15, R14, 0x3ffffc, RZ, 0xc0, !PT ;  /* 0x003ffffc0e0f7812 */ /* 0x000fc400078ec0ff */
[----:B------:R-:W-:Y:S01]  /*0d20*/  LOP3.LUT R5, R3, 0xfffffffc, RZ, 0xc0, !PT ;  /* 0xfffffffc03057812 */ /* 0x000fe200078ec0ff */
[----:B------:R-:W-:Y:S01]  /*0d30*/  IMAD R14, R223, 0x100, R10 ;  /* 0x00000100df0e7824 */ /* 0x000fe200078e020a */
[----:B------:R-:W-:Y:S01]  /*0d40*/  LEA.HI R0, R0, R16, RZ, 0x3 ;  /* 0x0000001000007211 */ /* 0x000fe200078f18ff */
[----:B------:R-:W-:Y:S02]  /*0d50*/  IMAD.IADD R15, R192, 0x1, -R15 ;  /* 0x00000001c00f7824 */ /* 0x000fe400078e0a0f */
[----:B------:R-:W-:Y:S02]  /*0d60*/  IMAD.IADD R13, R12, 0x1, -R13 ;  /* 0x000000010c0d7824 */ /* 0x000fe400078e0a0d */
[----:B------:R-:W-:Y:S01]  /*0d70*/  IMAD.SHL.U32 R10, R11, 0x40, RZ ;  /* 0x000000400b0a7824 */ /* 0x000fe200078e00ff */
[----:B------:R-:W-:Y:S01]  /*0d80*/  SHF.R.S32.HI R19, RZ, 0x2, R3 ;  /* 0x00000002ff137819 */ /* 0x000fe20000011403 */
[----:B------:R-:W-:Y:S01]  /*0d90*/  IMAD.IADD R5, R16, 0x1, -R5 ;  /* 0x0000000110057824 */ /* 0x000fe200078e0a05 */
[----:B------:R-:W-:Y:S01]  /*0da0*/  SHF.R.S32.HI R6, RZ, 0x5, R6 ;  /* 0x00000005ff067819 */ /* 0x000fe20000011406 */
[----:B------:R-:W-:Y:S01]  /*0db0*/  IMAD R14, R15, 0x10, R14 ;  /* 0x000000100f0e7824 */ /* 0x000fe200078e020e */
[----:B------:R-:W-:Y:S01]  /*0dc0*/  LOP3.LUT R10, R10, 0x1c0, RZ, 0xc0, !PT ;  /* 0x000001c00a0a7812 */ /* 0x000fe200078ec0ff */
[----:B------:R-:W-:Y:S01]  /*0dd0*/  IMAD.SHL.U32 R13, R13, 0x8, RZ ;  /* 0x000000080d0d7824 */ /* 0x000fe200078e00ff */
[----:B------:R-:W-:Y:S01]  /*0de0*/  SHF.R.S32.HI R221, RZ, 0x3, R0 ;  /* 0x00000003ffdd7819 */ /* 0x000fe20000011400 */
[----:B------:R-:W-:Y:S01]  /*0df0*/  IMAD.SHL.U32 R9, R9, 0x40, RZ ;  /* 0x0000004009097824 */ /* 0x000fe200078e00ff */
[----:B------:R-:W-:Y:S01]  /*0e00*/  LOP3.LUT R220, R0, 0xfffffff8, RZ, 0xc0, !PT ;  /* 0xfffffff800dc7812 */ /* 0x000fe200078ec0ff */
[----:B------:R-:W-:Y:S01]  /*0e10*/  VIADD R234, R19, 0x20 ;  /* 0x0000002013ea7836 */ /* 0x000fe20000000000 */
[----:B------:R-:W-:Y:S01]  /*0e20*/  SHF.R.S32.HI R0, RZ, 0x1f, R3 ;  /* 0x0000001fff007819 */ /* 0x000fe20000011403 */
[----:B------:R-:W-:Y:S01]  /*0e30*/  IMAD.U32 R233, R14, 0x40, R13 ;  /* 0x000000400ee97824 */ /* 0x000fe200078e000d */
[----:B------:R-:W-:Y:S01]  /*0e40*/  LEA.HI R3, R5, R5, RZ, 0x1 ;  /* 0x0000000505037211 */ /* 0x000fe200078f08ff */
[----:B------:R-:W-:Y:S01]  /*0e50*/  IMAD R191, R6, 0x10, R191 ;  /* 0x0000001006bf7824 */ /* 0x000fe200078e02bf */
[----:B------:R-:W-:-:S02]  /*0e60*/  LOP3.LUT R13, R10, 0x8, R13, 0xf8, !PT ;  /* 0x000000080a0d7812 */ /* 0x000fc400078ef80d */
[----:B------:R-:W-:Y:S02]  /*0e70*/  SHF.R.U32.HI R10, RZ, 0x3, R10 ;  /* 0x00000003ff0a7819 */ /* 0x000fe4000001160a */
[----:B------:R-:W-:Y:S02]  /*0e80*/  LOP3.LUT R9, R9, 0x7ffffe00, RZ, 0xc0, !PT ;  /* 0x7ffffe0009097812 */ /* 0x000fe400078ec0ff */
[----:B------:R-:W-:Y:S02]  /*0e90*/  LOP3.LUT R6, R3, 0x1ffffffe, RZ, 0xc0, !PT ;  /* 0x1ffffffe03067812 */ /* 0x000fe400078ec0ff */
[----:B------:R-:W-:Y:S01]  /*0ea0*/  SHF.R.S32.HI R3, RZ, 0x1f, R234 ;  /* 0x0000001fff037819 */ /* 0x000fe200000114ea */
[----:B------:R-:W-:Y:S01]  /*0eb0*/  IMAD R9, R192, 0x400, R9 ;  /* 0x00000400c0097824 */ /* 0x000fe200078e0209 */
[----:B------:R-:W-:Y:S01]  /*0ec0*/  LOP3.LUT R10, R13, R10, RZ, 0x3c, !PT ;  /* 0x0000000a0d0a7212 */ /* 0x000fe200078e3cff */
[----:B------:R-:W-:Y:S01]  /*0ed0*/  IMAD.SHL.U32 R230, R234, 0x40, RZ ;  /* 0x00000040eae67824 */ /* 0x000fe200078e00ff */
[----:B------:R-:W-:-:S02]  /*0ee0*/  LEA.HI R0, R0, R19, RZ, 0x3 ;  /* 0x0000001300007211 */ /* 0x000fc400078f18ff */
[----:B------:R-:W-:Y:S01]  /*0ef0*/  LEA.HI R3, R3, R234, RZ, 0x3 ;  /* 0x000000ea03037211 */ /* 0x000fe200078f18ff */
[----:B------:R-:W-:Y:S01]  /*0f00*/  IMAD.IADD R9, R9, 0x1, R10 ;  /* 0x0000000109097824 */ /* 0x000fe200078e020a */
[----:B------:R-:W-:Y:S01]  /*0f10*/  R2P PR, R11, 0x6 ;  /* 0x000000060b007804 */ /* 0x000fe20000000000 */
[----:B------:R-:W-:Y:S01]  /*0f20*/  IMAD.IADD R220, R16, 0x1, -R220 ;  /* 0x0000000110dc7824 */ /* 0x000fe200078e0adc */
[----:B------:R-:W-:Y:S01]  /*0f30*/  LEA.HI R4, R4, R223, RZ, 0x1 ;  /* 0x000000df04047211 */ /* 0x000fe200078f08ff */
[----:B------:R-:W-:Y:S01]  /*0f40*/  IMAD.SHL.U32 R16, R5, 0x8, RZ ;  /* 0x0000000805107824 */ /* 0x000fe200078e00ff */
[----:B------:R-:W-:Y:S01]  /*0f50*/  LOP3.LUT R0, R0, 0xfffffff8, RZ, 0xc0, !PT ;  /* 0xfffffff800007812 */ /* 0x000fe200078ec0ff */
[----:B------:R-:W-:Y:S01]  /*0f60*/  IMAD.SHL.U32 R3, R3, 0x40, RZ ;  /* 0x0000004003037824 */ /* 0x000fe200078e00ff */
[----:B------:R-:W-:Y:S01]  /*0f70*/  LOP3.LUT R230, R230, 0x1c0, RZ, 0xc0, !PT ;  /* 0x000001c0e6e67812 */ /* 0x000fe200078ec0ff */
[----:B------:R-:W-:Y:S01]  /*0f80*/  IMAD.SHL.U32 R184, R5, 0x4, RZ ;  /* 0x0000000405b87824 */ /* 0x000fe200078e00ff */
[----:B------:R-:W-:Y:S01]  /*0f90*/  LOP3.LUT R4, R4, 0xfffffe, RZ, 0xc0, !PT ;  /* 0x00fffffe04047812 */ /* 0x000fe200078ec0ff */
[----:B------:R-:W-:-:S02]  /*0fa0*/  IMAD R195, R9, 0x2, R2 ;  /* 0x0000000209c37824 */ /* 0x000fc400078e0202 */
[----:B------:R-:W-:Y:S01]  /*0fb0*/  IMAD.MOV.U32 R201, RZ, RZ, 0x40 ;  /* 0x00000040ffc97424 */ /* 0x000fe200078e00ff */
[----:B------:R-:W-:Y:S01]  /*0fc0*/  SHF.R.U32.HI R7, RZ, 0x3, R230 ;  /* 0x00000003ff077819 */ /* 0x000fe200000116e6 */
[----:B------:R-:W-:Y:S01]  /*0fd0*/  IMAD.SHL.U32 R189, R220, 0x8, RZ ;  /* 0x00000008dcbd7824 */ /* 0x000fe200078e00ff */
[----:B------:R-:W-:Y:S01]  /*0fe0*/  LOP3.LUT R231, R3, 0xfffffe00, RZ, 0xc0, !PT ;  /* 0xfffffe0003e77812 */ /* 0x000fe200078ec0ff */
[----:B------:R-:W-:Y:S01]  /*0ff0*/  IMAD.IADD R188, R19, 0x1, -R0 ;  /* 0x0000000113bc7824 */ /* 0x000fe200078e0a00 */
[----:B------:R-:W-:Y:S01]  /*1000*/  LOP3.LUT R0, R230, 0x38, R16, 0xf8, !PT ;  /* 0x00000038e6007812 */ /* 0x000fe200078ef810 */
[----:B------:R-:W-:Y:S02]  /*1010*/  VIADD R190, R184, 0x10 ;  /* 0x00000010b8be7836 */ /* 0x000fe40000000000 */
[----:B------:R-:W-:Y:S01]  /*1020*/  VIADD R208, R195, 0x36400 ;  /* 0x00036400c3d07836 */ /* 0x000fe20000000000 */
[----:B------:R-:W-:Y:S01]  /*1030*/  SEL R201, R201, 0xffffffc0, !P2 ;  /* 0xffffffc0c9c97807 */ /* 0x000fe20005000000 */
[----:B------:R-:W-:Y:S01]  /*1040*/  IMAD.IADD R4, R223, 0x1, -R4 ;  /* 0x00000001df047824 */ /* 0x000fe200078e0a04 */
[----:B------:R-:W-:Y:S01]  /*1050*/  LOP3.LUT R3, R231, R0, R7, 0xf6, !PT ;  /* 0x00000000e7037212 */ /* 0x000fe200078ef607 */
[----:B------:R-:W-:-:S02]  /*1060*/  VIADD R217, R189, 0x40 ;  /* 0x00000040bdd97836 */ /* 0x000fc40000000000 */
[----:B------:R-:W-:Y:S02]  /*1070*/  VIADD R216, R189, 0x80 ;  /* 0x00000080bdd87836 */ /* 0x000fe40000000000 */
[----:B------:R-:W-:Y:S01]  /*1080*/  IMAD.IADD R6, R5, 0x1, -R6 ;  /* 0x0000000105067824 */ /* 0x000fe200078e0a06 */
[----:B------:R-:W-:Y:S01]  /*1090*/  SHF.R.S32.HI R5, RZ, 0x1f, R190 ;  /* 0x0000001fff057819 */ /* 0x000fe200000114be */
[C---:B------:R-:W-:Y:S02]  /*10a0*/  VIADD R215, R189.reuse, 0xc0 ;  /* 0x000000c0bdd77836 */ /* 0x040fe40000000000 */
[C---:B------:R-:W-:Y:S02]  /*10b0*/  VIADD R214, R189.reuse, 0x100 ;  /* 0x00000100bdd67836 */ /* 0x040fe40000000000 */
[C---:B------:R-:W-:Y:S02]  /*10c0*/  VIADD R213, R189.reuse, 0x140 ;  /* 0x00000140bdd57836 */ /* 0x040fe40000000000 */
[----:B------:R-:W-:-:S02]  /*10d0*/  VIADD R225, R189, 0x180 ;  /* 0x00000180bde17836 */ /* 0x000fc40000000000 */
[----:B------:R-:W-:Y:S02]  /*10e0*/  VIADD R224, R189, 0x1c0 ;  /* 0x000001c0bde07836 */ /* 0x000fe40000000000 */
[----:B------:R-:W-:Y:S02]  /*10f0*/  VIADD R196, R195, 0x36420 ;  /* 0x00036420c3c47836 */ /* 0x000fe40000000000 */
[----:B------:R-:W-:Y:S01]  /*1100*/  @P1 VIADD R196, R208, 0xffffffe0 ;  /* 0xffffffe0d0c41836 */ /* 0x000fe20000000000 */
[----:B------:R-:W-:Y:S01]  /*1110*/  SHF.R.S32.HI R10, RZ, 0x1f, R217 ;  /* 0x0000001fff0a7819 */ /* 0x000fe200000114d9 */
[----:B------:R-:W-:Y:S01]  /*1120*/  IMAD.SHL.U32 R194, R4, 0x100, RZ ;  /* 0x0000010004c27824 */ /* 0x000fe200078e00ff */
[----:B------:R-:W-:Y:S01]  /*1130*/  SHF.R.S32.HI R4, RZ, 0x1f, R216 ;  /* 0x0000001fff047819 */ /* 0x000fe200000114d8 */
[----:B------:R-:W-:Y:S01]  /*1140*/  IMAD.IADD R208, R208, 0x1, R201 ;  /* 0x00000001d0d07824 */ /* 0x000fe200078e02c9 */
[----:B------:R-:W-:Y:S01]  /*1150*/  CS2R R22, SRZ ;  /* 0x0000000000167805 */ /* 0x000fe2000001ff00 */
[----:B------:R-:W-:Y:S01]  /*1160*/  IMAD.MOV.U32 R186, RZ, RZ, RZ ;  /* 0x000000ffffba7224 */ /* 0x000fe200078e00ff */
[----:B------:R-:W-:Y:S01]  /*1170*/  SHF.R.S32.HI R10, RZ, 0x1f, R215 ;  /* 0x0000001fff0a7819 */ /* 0x000fe200000114d7 */
[----:B------:R-:W-:Y:S01]  /*1180*/  IMAD.MOV.U32 R218, RZ, RZ, RZ ;  /* 0x000000ffffda7224 */ /* 0x000fe200078e00ff */
[----:B------:R-:W-:Y:S01]  /*1190*/  SHF.R.S32.HI R4, RZ, 0x1f, R214 ;  /* 0x0000001fff047819 */ /* 0x000fe200000114d6 */
[----:B------:R-:W-:Y:S01]  /*11a0*/  IMAD.SHL.U32 R227, R190, 0x2, RZ ;  /* 0x00000002bee37824 */ /* 0x000fe200078e00ff */
[----:B------:R-:W-:Y:S01]  /*11b0*/  SHF.R.S32.HI R237, RZ, 0x1f, R213 ;  /* 0x0000001fffed7819 */ /* 0x000fe200000114d5 */
[----:B------:R-:W-:Y:S01]  /*11c0*/  IMAD.SHL.U32 R193, R8, 0x2, RZ ;  /* 0x0000000208c17824 */ /* 0x000fe200078e00ff */
[----:B------:R-:W-:Y:S01]  /*11d0*/  SHF.R.S32.HI R236, RZ, 0x1f, R225 ;  /* 0x0000001fffec7819 */ /* 0x000fe200000114e1 */
[----:B------:R-:W-:Y:S01]  /*11e0*/  IMAD R228, R3, 0x2, R2 ;  /* 0x0000000203e47824 */ /* 0x000fe200078e0202 */
[----:B------:R-:W-:Y:S01]  /*11f0*/  SHF.R.S32.HI R235, RZ, 0x1f, R224 ;  /* 0x0000001fffeb7819 */ /* 0x000fe200000114e0 */
[----:B------:R-:W-:Y:S01]  /*1200*/  IMAD R232, R6, 0x8, R191 ;  /* 0x0000000806e87824 */ /* 0x000fe200078e02bf */
[----:B------:R-:W-:Y:S01]  /*1210*/  SHF.L.U64.HI R226, R190, 0x1, R5 ;  /* 0x00000001bee27819 */ /* 0x000fe20000010205 */
[----:B------:R-:W-:Y:S01]  /*1220*/  IMAD.IADD R201, R201, 0x1, R196 ;  /* 0x00000001c9c97824 */ /* 0x000fe200078e02c4 */
[----:B--2---:R-:W-:Y:S01]  /*1230*/  LOP3.LUT R187, R18, 0x1, RZ, 0xfc, !PT ;  /* 0x0000000112bb7812 */ /* 0x004fe200078efcff */
[----:B------:R-:W-:-:S07]  /*1240*/  IMAD.MOV.U32 R18, RZ, RZ, RZ ;  /* 0x000000ffff127224 */ /* 0x000fce00078e00ff */
.L_x_1423:
        /* <DEDUP_REMOVED lines=52> */
.L_x_1311:
[----:B------:R-:W-:Y:S02]  /*1590*/  IMAD.U32 R46, RZ, RZ, UR5 ;  /* 0x00000005ff2e7e24 */ /* 0x000fe4000f8e00ff */
[----:B------:R-:W-:Y:S01]  /*15a0*/  IMAD.U32 R28, RZ, RZ, UR4 ;  /* 0x00000004ff1c7e24 */ /* 0x000fe2000f8e00ff */
[----:B------:R-:W-:Y:S06]  /*15b0*/  @!P2 BRA `(.L_x_1312) ;  /* 0x000000000010a947 */ /* 0x000fec0003800000 */
[----:B------:R-:W-:-:S04]  /*15c0*/  IADD3 R4, P0, R210, UR8, RZ ;  /* 0x00000008d2047c10 */ /* 0x000fc8000ff1e0ff */
[----:B------:R-:W-:-:S05]  /*15d0*/  IADD3.X R5, R211, UR9, RZ, P0, !PT ;  /* 0x00000009d3057c10 */ /* 0x000fca00087fe4ff */
[----:B------:R0:W5:Y:S01]  /*15e0*/  LDG.E R28, desc[UR40][R4.64] ;  /* 0x00000028041c7981 */ /* 0x000162000c1e1900 */
[----:B------:R-:W-:Y:S05]  /*15f0*/  BRA `(.L_x_1313) ;  /* 0x0000000000107947 */ /* 0x000fea0003800000 */
.L_x_1312:
[----:B------:R-:W-:Y:S05]  /*1600*/  @!P0 BRA `(.L_x_1313) ;  /* 0x00000000000c8947 */ /* 0x000fea0003800000 */
[----:B------:R-:W2:Y:S04]  /*1610*/  LDG.E R5, desc[UR40][R8.64] ;  /* 0x0000002808057981 */ /* 0x000ea8000c1e1900 */
[----:B------:R-:W2:Y:S02]  /*1620*/  LDG.E R28, desc[UR40][R8.64+0x4] ;  /* 0x00000428081c7981 */ /* 0x000ea4000c1e1900 */
[----:B--2---:R-:W-:-:S07]  /*1630*/  IMAD.IADD R28, R28, 0x1, -R5 ;  /* 0x000000011c1c7824 */ /* 0x004fce00078e0a05 */
.L_x_1313:
        /* <DEDUP_REMOVED lines=14> */
[----:B------:R-:W-:Y:S01]  /*1720*/  IMAD.IADD R11, R28, 0x1, -R3 ;  /* 0x000000011c0b7824 */ /* 0x000fe200078e0a03 */
        /* <DEDUP_REMOVED lines=40> */
.L_x_1316:
[----:B------:R-:W-:Y:S05]  /*19b0*/  BSYNC B6 ;  /* 0x0000000000067941 */ /* 0x000fea0003800000 */
.L_x_1315:
        /* <DEDUP_REMOVED lines=20> */
.L_x_1318:
[----:B------:R-:W-:Y:S05]  /*1b00*/  BSYNC B6 ;  /* 0x0000000000067941 */ /* 0x000fea0003800000 */
.L_x_1317:
        /* <DEDUP_REMOVED lines=23> */
[----:B--2---:R-:W-:-:S03]  /*1c80*/  ISETP.GE.AND P2, PT, R16, R43, PT ;  /* 0x0000002b1000720c */ /* 0x004fc60003f46270 */
        /* <DEDUP_REMOVED lines=22> */
[----:B------:R-:W-:Y:S01]  /*1df0*/  IMAD.SHL.U32 R60, R43, 0x2, RZ ;  /* 0x000000022b3c7824 */ /* 0x000fe200078e00ff */
[----:B------:R-:W-:Y:S01]  /*1e00*/  SHF.R.S32.HI R48, RZ, 0x1f, R15 ;  /* 0x0000001fff307819 */ /* 0x000fe2000001140f */
[----:B------:R-:W-:Y:S02]  /*1e10*/  VIADD R59, R50, 0x8 ;  /* 0x00000008323b7836 */ /* 0x000fe40000000000 */
[----:B------:R-:W-:Y:S01]  /*1e20*/  IMAD.X R43, R28, 0x1, R3, P2 ;  /* 0x000000011c2b7824 */ /* 0x000fe200010e0603 */
        /* <DEDUP_REMOVED lines=60> */
.L_x_1348:
        /* <DEDUP_REMOVED lines=57> */
.L_x_1323:
[----:B------:R-:W-:Y:S05]  /*2580*/  BSYNC B1 ;  /* 0x0000000000017941 */ /* 0x000fea0003800000 */
.L_x_1322:
[----:B------:R-:W-:Y:S01]  /*2590*/  ISETP.NE.AND P3, PT, R187, 0x3, PT ;  /* 0x00000003bb00780c */ /* 0x000fe20003f65270 */
[----:B0----5:R-:W-:Y:S02]  /*25a0*/  IMAD.MOV.U32 R4, RZ, RZ, R8 ;  /* 0x000000ffff047224 */ /* 0x021fe400078e0008 */
[----:B------:R-:W-:Y:S02]  /*25b0*/  IMAD.MOV.U32 R5, RZ, RZ, R9 ;  /* 0x000000ffff057224 */ /* 0x000fe400078e0009 */
[----:B------:R-:W-:Y:S02]  /*25c0*/  IMAD.MOV.U32 R6, RZ, RZ, R28 ;  /* 0x000000ffff067224 */ /* 0x000fe400078e001c */
[----:B------:R-:W-:Y:S01]  /*25d0*/  IMAD.MOV.U32 R7, RZ, RZ, R29 ;  /* 0x000000ffff077224 */ /* 0x000fe200078e001d */
[----:B------:R-:W-:Y:S01]  /*25e0*/  PRMT R80, R4, 0x5410, R5 ;  /* 0x0000541004507816 */ /* 0x000fe20000000005 */
[----:B------:R-:W-:Y:S02]  /*25f0*/  IMAD.MOV.U32 R4, RZ, RZ, R10 ;  /* 0x000000ffff047224 */ /* 0x000fe400078e000a */
[----:B------:R-:W-:Y:S01]  /*2600*/  IMAD.MOV.U32 R5, RZ, RZ, R11 ;  /* 0x000000ffff057224 */ /* 0x000fe200078e000b */
[----:B------:R-:W-:Y:S01]  /*2610*/  PRMT R77, R6, 0x5410, R7 ;  /* 0x00005410064d7816 */ /* 0x000fe20000000007 */
[----:B------:R-:W-:-:S02]  /*2620*/  IMAD.MOV.U32 R6, RZ, RZ, R14 ;  /* 0x000000ffff067224 */ /* 0x000fc400078e000e */
[----:B------:R-:W-:Y:S01]  /*2630*/  IMAD.MOV.U32 R7, RZ, RZ, R15 ;  /* 0x000000ffff077224 */ /* 0x000fe200078e000f */
[----:B------:R-:W-:-:S04]  /*2640*/  PRMT R82, R4, 0x5410, R5 ;  /* 0x0000541004527816 */ /* 0x000fc80000000005 */
[----:B------:R-:W-:Y:S01]  /*2650*/  PRMT R83, R6, 0x5410, R7 ;  /* 0x0000541006537816 */ /* 0x000fe20000000007 */
[----:B------:R-:W-:Y:S06]  /*2660*/  @!P3 BRA `(.L_x_1324) ;  /* 0x000000000004b947 */ /* 0x000fec0003800000 */
[----:B------:R-:W-:Y:S01]  /*2670*/  BPT.TRAP 0x1 ;  /* 0x000000040000795c */ /* 0x000fe20000300000 */
.L_x_1324:
[----:B------:R-:W-:Y:S01]  /*2680*/  IMAD R66, R22, 0x8, R2 ;  /* 0x0000000816427824 */ /* 0x000fe200078e0202 */
[----:B------:R-:W-:Y:S01]  /*2690*/  SHF.L.U32 R75, R186, 0x1f, RZ ;  /* 0x0000001fba4b7819 */ /* 0x000fe200000006ff */
[----:B------:R-:W-:Y:S03]  /*26a0*/  BSSY B1, `(.L_x_1325) ;  /* 0x0000003000017945 */ /* 0x000fe60003800000 */
[----:B------:R-:W0:Y:S02]  /*26b0*/  SYNCS.PHASECHK.TRANS64.TRYWAIT P5, [R66+URZ+0x38890], R75 ;  /* 0x0388904b420075a7 */ /* 0x000e2400080a017f */
[----:B0-----:R-:W-:Y:S05]  /*26c0*/  @!P5 BRA `(.L_x_1326) ;  /* 0x0000019800f4d947 */ /* 0x001fea0003800000 */
.L_x_1614:
[----:B------:R-:W-:Y:S05]  /*26d0*/  BSYNC B1 ;  /* 0x0000000000017941 */ /* 0x000fea0003800000 */
.L_x_1325:
        /* <DEDUP_REMOVED lines=48> */
.L_x_1331:
[----:B------:R-:W-:Y:S05]  /*29e0*/  BSYNC B2 ;  /* 0x0000000000027941 */ /* 0x000fea0003800000 */
.L_x_1330:
[----:B--2---:R1:W-:Y:S02]  /*29f0*/  STG.E.128 desc[UR40][R12.64], R4 ;  /* 0x000000040c007986 */ /* 0x0043e4000c101d28 */
.L_x_1329:
[----:B------:R-:W-:Y:S05]  /*2a00*/  BSYNC B1 ;  /* 0x0000000000017941 */ /* 0x000fea0003800000 */
.L_x_1328:
        /* <DEDUP_REMOVED lines=51> */
.L_x_1333:
[----:B------:R-:W-:Y:S05]  /*2d40*/  BSYNC B1 ;  /* 0x0000000000017941 */ /* 0x000fea0003800000 */
.L_x_1332:
[----:B-1----:R1:W-:Y:S01]  /*2d50*/  STG.E.128 desc[UR40][R12.64+0x40], R4 ;  /* 0x000040040c007986 */ /* 0x0023e2000c101d28 */
[----:B------:R-:W-:Y:S05]  /*2d60*/  BRA `(.L_x_1327) ;  /* 0x0000000c00147947 */ /* 0x000fea0003800000 */
.L_x_1321:
        /* <DEDUP_REMOVED lines=41> */
.L_x_1334:
[----:B------:R-:W-:Y:S01]  /*3000*/  IMAD R66, R22, 0x8, R2 ;  /* 0x0000000816427824 */ /* 0x000fe200078e0202 */
[----:B------:R-:W-:Y:S01]  /*3010*/  SHF.L.U32 R75, R186, 0x1f, RZ ;  /* 0x0000001fba4b7819 */ /* 0x000fe200000006ff */
[----:B------:R-:W-:Y:S03]  /*3020*/  BSSY B1, `(.L_x_1335) ;  /* 0x0000003000017945 */ /* 0x000fe60003800000 */
[----:B------:R-:W0:Y:S02]  /*3030*/  SYNCS.PHASECHK.TRANS64.TRYWAIT P5, [R66+URZ+0x38890], R75 ;  /* 0x0388904b420075a7 */ /* 0x000e2400080a017f */
[----:B0-----:R-:W-:Y:S05]  /*3040*/  @!P5 BRA `(.L_x_1336) ;  /* 0x0000019000a8d947 */ /* 0x001fea0003800000 */
.L_x_1615:
[----:B------:R-:W-:Y:S05]  /*3050*/  BSYNC B1 ;  /* 0x0000000000017941 */ /* 0x000fea0003800000 */
.L_x_1335:
        /* <DEDUP_REMOVED lines=115> */
.L_x_1338:
[----:B------:R-:W-:Y:S05]  /*3790*/  BSYNC B1 ;  /* 0x0000000000017941 */ /* 0x000fea0003800000 */
.L_x_1337:
        /* <DEDUP_REMOVED lines=10> */
.L_x_1320:
[----:B------:R-:W-:-:S13]  /*3840*/  ISETP.NE.AND P3, PT, R187, 0x3, PT ;  /* 0x00000003bb00780c */ /* 0x000fda0003f65270 */
[----:B------:R-:W-:Y:S05]  /*3850*/  @!P3 BRA `(.L_x_1339) ;  /* 0x000000000004b947 */ /* 0x000fea0003800000 */
[----:B------:R-:W-:Y:S01]  /*3860*/  BPT.TRAP 0x1 ;  /* 0x000000040000795c */ /* 0x000fe20000300000 */
.L_x_1339:
        /* <DEDUP_REMOVED lines=8> */
.L_x_1616:
[----:B------:R-:W-:Y:S05]  /*38f0*/  BSYNC B1 ;  /* 0x0000000000017941 */ /* 0x000fea0003800000 */
.L_x_1340:
        /* <DEDUP_REMOVED lines=12> */
.L_x_1327:
[----:B------:R-:W-:Y:S05]  /*39c0*/  BSYNC B0 ;  /* 0x0000000000007941 */ /* 0x000fea0003800000 */
.L_x_1319:
        /* <DEDUP_REMOVED lines=17> */
.L_x_1343:
[----:B------:R-:W-:Y:S05]  /*3ae0*/  BSYNC B0 ;  /* 0x0000000000007941 */ /* 0x000fea0003800000 */
.L_x_1342:
[----:B------:R-:W5:Y:S01]  /*3af0*/  SYNCS.PHASECHK.TRANS64.TRYWAIT P5, [R66+URZ+0x388b0], R75 ;  /* 0x0388b04b420075a7 */ /* 0x000f6200080a017f */
[----:B------:R-:W-:Y:S01]  /*3b00*/  BSSY B0, `(.L_x_1344) ;  /* 0x0000003000007945 */ /* 0x000fe20003800000 */
[----:B------:R-:W-:-:S03]  /*3b10*/  ISETP.GE.AND P3, PT, R19, R68, PT ;  /* 0x000000441300720c */ /* 0x000fc60003f66270 */
[----:B-----5:R-:W-:Y:S10]  /*3b20*/  @!P5 BRA `(.L_x_1345) ;  /* 0x000001880018d947 */ /* 0x020ff40003800000 */
.L_x_1617:
[----:B------:R-:W-:Y:S05]  /*3b30*/  BSYNC B0 ;  /* 0x0000000000007941 */ /* 0x000fea0003800000 */
.L_x_1344:
        /* <DEDUP_REMOVED lines=14> */
[----:B------:R-:W-:Y:S02]  /*3c20*/  VIADD R4, R16, 0x40 ;  /* 0x0000004010047836 */ /* 0x000fe40000000000 */
[C---:B------:R-:W-:Y:S01]  /*3c30*/  VIADD R15, R9.reuse, 0x20 ;  /* 0x00000020090f7836 */ /* 0x040fe20000000000 */
[----:B------:R-:W-:Y:S01]  /*3c40*/  LEA.HI.X R13, R6, UR5, R5, 0x1, P5 ;  /* 0x00000005060d7c11 */ /* 0x000fe2000a8f0c05 */
[C---:B------:R-:W-:Y:S01]  /*3c50*/  @P3 VIADD R15, R9.reuse, 0xffffffe0 ;  /* 0xffffffe0090f3836 */ /* 0x040fe20000000000 */
[----:B------:R-:W-:Y:S01]  /*3c60*/  ISETP.GE.AND P5, PT, R16, UR4, PT ;  /* 0x0000000410007c0c */ /* 0x000fe2000bfa6270 */
[----:B--2-4-:R-:W-:Y:S01]  /*3c70*/  IMAD R29, R9, 0x2, R2 ;  /* 0x00000002091d7824 */ /* 0x014fe200078e0202 */
[----:B------:R-:W-:Y:S01]  /*3c80*/  ISETP.GE.AND P3, PT, R4, UR4, PT ;  /* 0x0000000404007c0c */ /* 0x000fe2000bf66270 */
[----:B------:R-:W-:-:S02]  /*3c90*/  VIADD R14, R16, 0x80 ;  /* 0x00000080100e7836 */ /* 0x000fc40000000000 */
        /* <DEDUP_REMOVED lines=59> */
.L_x_1347:
[----:B------:R-:W-:Y:S05]  /*4050*/  BSYNC B0 ;  /* 0x0000000000007941 */ /* 0x000fea0003800000 */
.L_x_1346:
        /* <DEDUP_REMOVED lines=17> */
.L_x_1314:
[----:B------:R-:W2:Y:S01]  /*4170*/  LDL R4, [R1+0x4] ;  /* 0x0000040001047983 */ /* 0x000ea20000100800 */
        /* <DEDUP_REMOVED lines=47> */
[----:B------:R-:W-:-:S02]  /*4470*/  CS2R R12, SRZ ;  /* 0x00000000000c7805 */ /* 0x000fc4000001ff00 */
        /* <DEDUP_REMOVED lines=8> */
[----:B------:R-:W-:Y:S02]  /*4500*/  CS2R R166, SRZ ;  /* 0x0000000000a67805 */ /* 0x000fe4000001ff00 */
[----:B----4-:R-:W-:-:S02]  /*4510*/  CS2R R50, SRZ ;  /* 0x0000000000327805 */ /* 0x010fc4000001ff00 */
[----:B------:R-:W-:Y:S02]  /*4520*/  CS2R R172, SRZ ;  /* 0x0000000000ac7805 */ /* 0x000fe4000001ff00 */
[----:B------:R-:W-:Y:S01]  /*4530*/  CS2R R46, SRZ ;  /* 0x00000000002e7805 */ /* 0x000fe2000001ff00 */
[----:B------:R-:W-:Y:S01]  /*4540*/  IMAD.MOV.U32 R171, RZ, RZ, RZ ;  /* 0x000000ffffab7224 */ /* 0x000fe200078e00ff */
[----:B------:R-:W-:Y:S02]  /*4550*/  CS2R R32, SRZ ;  /* 0x0000000000207805 */ /* 0x000fe4000001ff00 */
[----:B------:R-:W-:Y:S02]  /*4560*/  CS2R R176, SRZ ;  /* 0x0000000000b07805 */ /* 0x000fe4000001ff00 */
[----:B------:R-:W-:Y:S02]  /*4570*/  CS2R R38, SRZ ;  /* 0x0000000000267805 */ /* 0x000fe4000001ff00 */
[----:B------:R-:W-:Y:S01]  /*4580*/  CS2R R178, SRZ ;  /* 0x0000000000b27805 */ /* 0x000fe2000001ff00 */
[----:B------:R-:W-:Y:S01]  /*4590*/  IMAD.MOV.U32 R35, RZ, RZ, RZ ;  /* 0x000000ffff237224 */ /* 0x000fe200078e00ff */
[----:B--2---:R-:W-:Y:S01]  /*45a0*/  CS2R R28, SRZ ;  /* 0x00000000001c7805 */ /* 0x004fe2000001ff00 */
[----:B------:R-:W-:Y:S01]  /*45b0*/  IMAD.MOV.U32 R180, RZ, RZ, RZ ;  /* 0x000000ffffb47224 */ /* 0x000fe200078e00ff */
[----:B------:R-:W-:Y:S01]  /*45c0*/  CS2R R6, SRZ ;  /* 0x0000000000067805 */ /* 0x000fe2000001ff00 */
[----:B------:R-:W-:-:S02]  /*45d0*/  IMAD.MOV.U32 R31, RZ, RZ, RZ ;  /* 0x000000ffff1f7224 */ /* 0x000fc400078e00ff */
[----:B------:R-:W-:Y:S02]  /*45e0*/  IMAD.MOV.U32 R0, RZ, RZ, RZ ;  /* 0x000000ffff007224 */ /* 0x000fe400078e00ff */
[----:B------:R-:W-:Y:S01]  /*45f0*/  IMAD.MOV.U32 R5, RZ, RZ, RZ ;  /* 0x000000ffff057224 */ /* 0x000fe200078e00ff */
[----:B------:R-:W-:Y:S01]  /*4600*/  ISETP.NE.AND P0, PT, R4, 0x1, PT ;  /* 0x000000010400780c */ /* 0x000fe20003f05270 */
[----:B------:R-:W-:-:S12]  /*4610*/  @P3 BRA `(.L_x_1350) ;  /* 0x0000000000083947 */ /* 0x000fd80003800000 */
[----:B------:R-:W0:Y:S02]  /*4620*/  FENCE.VIEW.ASYNC.G ;  /* 0x00000000000073c6 */ /* 0x000e240000000100 */
[----:B0-----:R-:W-:Y:S06]  /*4630*/  BAR.ARV 0xc, 0x180 ;  /* 0x0306000000007b1d */ /* 0x001fec0000002000 */
.L_x_1350:
[----:B------:R-:W-:Y:S05]  /*4640*/  BSYNC B0 ;  /* 0x0000000000007941 */ /* 0x000fea0003800000 */
.L_x_1349:
        /* <DEDUP_REMOVED lines=8> */
[----:B------:R-:W-:Y:S01]  /*46d0*/  IMAD.MOV.U32 R9, RZ, RZ, 0x40000040 ;  /* 0x40000040ff097424 */ /* 0x000fe200078e00ff */
[----:B------:R-:W-:Y:S01]  /*46e0*/  ISETP.GE.AND P0, PT, R168, 0x41, PT ;  /* 0x00000041a800780c */ /* 0x000fe20003f06270 */
[----:B------:R-:W-:Y:S01]  /*46f0*/  IMAD.MOV.U32 R11, RZ, RZ, 0x40000040 ;  /* 0x40000040ff0b7424 */ /* 0x000fe200078e00ff */
[----:B------:R-:W-:Y:S01]  /*4700*/  BAR.SYNC.DEFER_BLOCKING 0xe, 0x100 ;  /* 0x0384000000007b1d */ /* 0x000fe20000010000 */
[----:B------:R-:W-:Y:S01]  /*4710*/  IMAD.MOV.U32 R7, RZ, RZ, 0x40000040 ;  /* 0x40000040ff077424 */ /* 0x000fe200078e00ff */
[----:B------:R-:W-:Y:S01]  /*4720*/  R2UR UR5, R9 ;  /* 0x00000000090572ca */ /* 0x000fe200000e0000 */
[----:B------:R-:W-:Y:S01]  /*4730*/  IMAD.MOV.U32 R5, RZ, RZ, 0x40000040 ;  /* 0x40000040ff057424 */ /* 0x000fe200078e00ff */
[----:B------:R-:W-:Y:S01]  /*4740*/  R2UR UR7, R11 ;  /* 0x000000000b0772ca */ /* 0x000fe200000e0000 */
[----:B------:R-:W-:Y:S01]  /*4750*/  IMAD.MOV.U32 R13, RZ, RZ, 0x40000040 ;  /* 0x40000040ff0d7424 */ /* 0x000fe200078e00ff */
[----:B------:R-:W-:Y:S01]  /*4760*/  BSSY B0, `(.L_x_1354) ;  /* 0x00000f5000007945 */ /* 0x000fe20003800000 */
[----:B------:R-:W-:Y:S01]  /*4770*/  IMAD.MOV.U32 R11, RZ, RZ, 0x40000040 ;  /* 0x40000040ff0b7424 */ /* 0x000fe200078e00ff */
[----:B------:R-:W1:Y:S01]  /*4780*/  S2R R20, SR_TID.X ;  /* 0x0000000000147919 */ /* 0x000e620000002100 */
[----:B0-----:R-:W-:-:S04]  /*4790*/  LEA.HI R3, R0, R0, RZ, 0x1 ;  /* 0x0000000000037211 */ /* 0x001fc800078f08ff */
[----:B------:R-:W-:Y:S01]  /*47a0*/  LOP3.LUT R3, R3, 0x1fffe, RZ, 0xc0, !PT ;  /* 0x0001fffe03037812 */ /* 0x000fe200078ec0ff */
[----:B-----5:R-:W-:-:S04]  /*47b0*/  WARPGROUP.ARRIVE ;  /* 0x00000000000079c5 */ /* 0x020fc80000000000 */
[----:B------:R-:W-:Y:S02]  /*47c0*/  IMAD.IADD R3, R0, 0x1, -R3 ;  /* 0x0000000100037824 */ /* 0x000fe400078e0a03 */
[----:B------:R-:W-:Y:S02]  /*47d0*/  VIADD R0, R2, 0x36400 ;  /* 0x0003640002007836 */ /* 0x000fe40000000000 */
[----:B------:R-:W-:-:S03]  /*47e0*/  IMAD R3, R3, 0x8000, R2 ;  /* 0x0000800003037824 */ /* 0x000fc600078e0202 */
[----:B------:R-:W-:Y:S01]  /*47f0*/  SHF.R.U32.HI R0, RZ, 0x4, R0 ;  /* 0x00000004ff007819 */ /* 0x000fe20000011600 */
[----:B------:R-:W-:-:S03]  /*4800*/  VIADD R3, R3, 0x400 ;  /* 0x0000040003037836 */ /* 0x000fc60000000000 */
[----:B------:R-:W-:Y:S02]  /*4810*/  LOP3.LUT R0, R0, 0x3fff, RZ, 0xc0, !PT ;  /* 0x00003fff00007812 */ /* 0x000fe400078ec0ff */
[----:B------:R-:W-:Y:S02]  /*4820*/  SHF.R.U32.HI R3, RZ, 0x4, R3 ;  /* 0x00000004ff037819 */ /* 0x000fe40000011603 */
[----:B------:R-:W-:Y:S02]  /*4830*/  LOP3.LUT R8, R0, 0x10000, RZ, 0xfc, !PT ;  /* 0x0001000000087812 */ /* 0x000fe400078efcff */
[----:B------:R-:W-:Y:S02]  /*4840*/  LOP3.LUT R3, R3, 0x3fff, RZ, 0xc0, !PT ;  /* 0x00003fff03037812 */ /* 0x000fe400078ec0ff */
[C---:B------:R-:W-:Y:S01]  /*4850*/  R2UR UR4, R8.reuse ;  /* 0x00000000080472ca */ /* 0x040fe200000e0000 */
[----:B------:R-:W-:Y:S01]  /*4860*/  VIADD R6, R8, 0x2 ;  /* 0x0000000208067836 */ /* 0x000fe20000000000 */
[----:B------:R-:W-:-:S02]  /*4870*/  LOP3.LUT R21, R3, 0x2000000, RZ, 0xfc, !PT ;  /* 0x0200000003157812 */ /* 0x000fc400078efcff */
[----:B-1----:R-:W-:-:S03]  /*4880*/  LOP3.LUT R20, R20, 0x7f, RZ, 0xc0, !PT ;  /* 0x0000007f14147812 */ /* 0x002fc600078ec0ff */
[----:B------:R-:W-:Y:S01]  /*4890*/  IMAD R10, R18, 0x1000, R21 ;  /* 0x00001000120a7824 */ /* 0x000fe200078e0215 */
[----:B------:R-:W-:-:S03]  /*48a0*/  ISETP.NE.AND P2, PT, R20, RZ, PT ;  /* 0x000000ff1400720c */ /* 0x000fc60003f45270 */
[C---:B------:R-:W-:Y:S01]  /*48b0*/  VIADD R4, R10.reuse, 0x80 ;  /* 0x000000800a047836 */ /* 0x040fe20000000000 */
[C---:B------:R-:W-:Y:S01]  /*48c0*/  R2UR UR6, R10.reuse ;  /* 0x000000000a0672ca */ /* 0x040fe200000e0000 */
[----:B------:R-:W-:-:S08]  /*48d0*/  VIADD R12, R10, 0x100 ;  /* 0x000001000a0c7836 */ /* 0x000fd00000000000 */
[----:B------:R-:W-:-:S04]  /*48e0*/  @!P2 IMAD R0, R18, 0x8, R2 ;  /* 0x000000081200a824 */ /* 0x000fc800078e0202 */
[----:B------:R-:W-:Y:S01]  /*48f0*/  HGMMA.64x256x16.F32 R24, gdesc[UR4].tnspB, RZ, !UPT, gsb0 ;  /* 0x43e00000041879f0 */ /* 0x000fe2000c0008ff */
[----:B------:R-:W-:Y:S01]  /*4900*/  R2UR UR4, R6 ;  /* 0x00000000060472ca */ /* 0x000fe200000e0000 */
[----:B------:R-:W-:Y:S01]  /*4910*/  @!P2 VIADD R0, R0, 0x38860 ;  /* 0x000388600000a836 */ /* 0x000fe20000000000 */
[----:B------:R-:W-:Y:S02]  /*4920*/  R2UR UR5, R7 ;  /* 0x00000000070572ca */ /* 0x000fe400000e0000 */
[----:B------:R-:W-:Y:S01]  /*4930*/  R2UR UR6, R4 ;  /* 0x00000000040672ca */ /* 0x000fe200000e0000 */
[----:B------:R-:W-:Y:S01]  /*4940*/  VIADD R4, R8, 0x4 ;  /* 0x0000000408047836 */ /* 0x000fe20000000000 */
[----:B------:R-:W-:Y:S01]  /*4950*/  R2UR UR7, R5 ;  /* 0x00000000050772ca */ /* 0x000fe200000e0000 */
[----:B------:R-:W-:Y:S01]  /*4960*/  IMAD.MOV.U32 R5, RZ, RZ, 0x40000040 ;  /* 0x40000040ff057424 */ /* 0x000fe200078e00ff */
[----:B------:R-:W-:Y:S01]  /*4970*/  @!P2 PRMT R0, RZ, 0x654, R0 ;  /* 0x00000654ff00a816 */ /* 0x000fe20000000000 */
[----:B------:R-:W-:-:S02]  /*4980*/  WARPGROUP.DEPBAR.LE gsb0, 0x0 ;  /* 0x00008000000079c5 */ /* 0x000fc40000010000 */
[----:B------:R-:W-:-:S15]  /*4990*/  WARPGROUP.ARRIVE ;  /* 0x00000000000079c5 */ /* 0x000fde0000000000 */
[----:B------:R-:W-:-:S01]  /*49a0*/  NOP ;  /* 0x0000000000007918 */ /* 0x000fc20000000000 */
[----:B------:R-:W-:Y:S01]  /*49b0*/  HGMMA.64x256x16.F32 R24, gdesc[UR4].tnspB, R24, gsb0 ;  /* 0x43e00000041879f0 */ /* 0x000fe20008000818 */
[----:B------:R-:W-:Y:S02]  /*49c0*/  R2UR UR4, R4 ;  /* 0x00000000040472ca */ /* 0x000fe400000e0000 */
[----:B------:R-:W-:Y:S02]  /*49d0*/  R2UR UR5, R5 ;  /* 0x00000000050572ca */ /* 0x000fe400000e0000 */
[----:B------:R-:W-:Y:S01]  /*49e0*/  R2UR UR6, R12 ;  /* 0x000000000c0672ca */ /* 0x000fe200000e0000 */
[----:B------:R-:W-:Y:S01]  /*49f0*/  VIADD R12, R10, 0x180 ;  /* 0x000001800a0c7836 */ /* 0x000fe20000000000 */
[----:B------:R-:W-:Y:S01]  /*4a00*/  R2UR UR7, R13 ;  /* 0x000000000d0772ca */ /* 0x000fe200000e0000 */
[----:B------:R-:W-:Y:S02]  /*4a10*/  VIADD R10, R8, 0x6 ;  /* 0x00000006080a7836 */ /* 0x000fe40000000000 */
[----:B------:R-:W-:Y:S01]  /*4a20*/  IMAD.MOV.U32 R13, RZ, RZ, 0x40000040 ;  /* 0x40000040ff0d7424 */ /* 0x000fe200078e00ff */
[----:B------:R-:W-:-:S02]  /*4a30*/  WARPGROUP.DEPBAR.LE gsb0, 0x0 ;  /* 0x00008000000079c5 */ /* 0x000fc40000010000 */
[----:B------:R-:W-:-:S15]  /*4a40*/  WARPGROUP.ARRIVE ;  /* 0x00000000000079c5 */ /* 0x000fde0000000000 */
        /* <DEDUP_REMOVED lines=12> */
[----:B------:R-:W-:Y:S05]  /*4b10*/  @!P0 BRA `(.L_x_1355) ;  /* 0x0000000800e48947 */ /* 0x000fea0003800000 */
[----:B------:R-:W-:-:S07]  /*4b20*/  VIADD R181, R181, 0xfffffffe ;  /* 0xfffffffeb5b57836 */ /* 0x000fce0000000000 */
.L_x_1356:
[----:B------:R-:W-:Y:S01]  /*4b30*/  BAR.SYNC.DEFER_BLOCKING 0xe, 0x100 ;  /* 0x0384000000007b1d */ /* 0x000fe20000010000 */
[----:B------:R-:W-:Y:S01]  /*4b40*/  IMAD R3, R18, 0x40, R191 ;  /* 0x0000004012037824 */ /* 0x000fe200078e02bf */
[----:B------:R-:W-:Y:S01]  /*4b50*/  R2UR UR4, R8 ;  /* 0x00000000080472ca */ /* 0x000fe200000e0000 */
[----:B------:R-:W-:Y:S01]  /*4b60*/  VIADD R18, R18, 0x1 ;  /* 0x0000000112127836 */ /* 0x000fe20000000000 */
[----:B------:R-:W-:Y:S01]  /*4b70*/  R2UR UR5, R9 ;  /* 0x00000000090572ca */ /* 0x000fe200000e0000 */
[----:B------:R-:W-:Y:S01]  /*4b80*/  IMAD R3, R3, 0x4, R2 ;  /* 0x0000000403037824 */ /* 0x000fe200078e0202 */
[C---:B------:R-:W-:Y:S01]  /*4b90*/  ISETP.GT.AND P1, PT, R181.reuse, RZ, PT ;  /* 0x000000ffb500720c */ /* 0x040fe20003f24270 */
[----:B------:R-:W-:Y:S01]  /*4ba0*/  IMAD.MOV.U32 R13, RZ, RZ, 0x40000040 ;  /* 0x40000040ff0d7424 */ /* 0x000fe200078e00ff */
[C---:B------:R-:W-:Y:S01]  /*4bb0*/  ISETP.NE.AND P0, PT, R18.reuse, 0x2, PT ;  /* 0x000000021200780c */ /* 0x040fe20003f05270 */
[----:B------:R-:W-:Y:S02]  /*4bc0*/  IMAD.MOV.U32 R15, RZ, RZ, 0x40000040 ;  /* 0x40000040ff0f7424 */ /* 0x000fe400078e00ff */
[----:B------:R-:W-:Y:S01]  /*4bd0*/  VIADD R181, R181, 0xffffffff ;  /* 0xffffffffb5b57836 */ /* 0x000fe20000000000 */
[----:B------:R-:W-:-:S02]  /*4be0*/  SEL R18, R18, RZ, P0 ;  /* 0x000000ff12127207 */ /* 0x000fc40000000000 */
[----:B------:R-:W-:Y:S01]  /*4bf0*/  R2UR UR7, R13 ;  /* 0x000000000d0772ca */ /* 0x000fe200000e0000 */
[----:B------:R-:W-:Y:S02]  /*4c00*/  IMAD.MOV.U32 R13, RZ, RZ, 0x40000040 ;  /* 0x40000040ff0d7424 */ /* 0x000fe400078e00ff */
[----:B------:R-:W-:-:S05]  /*4c10*/  IMAD R12, R18, 0x1000, R21 ;  /* 0x00001000120c7824 */ /* 0x000fca00078e0215 */
[----:B------:R-:W-:Y:S01]  /*4c20*/  R2UR UR6, R12 ;  /* 0x000000000c0672ca */ /* 0x000fe200000e0000 */
        /* <DEDUP_REMOVED lines=130> */
[----:B------:R-:W-:-:S02]  /*5450*/  VIADD R14, R12, 0x80 ;  /* 0x000000800c0e7836 */ /* 0x000fc40000000000 */
[----:B------:R-:W-:-:S03]  /*5460*/  @!P2 IMAD R0, R18, 0x8, R2 ;  /* 0x000000081200a824 */ /* 0x000fc600078e0202 */
[----:B------:R-:W-:Y:S01]  /*5470*/  WARPGROUP.ARRIVE ;  /* 0x00000000000079c5 */ /* 0x000fe20000000000 */
[----:B------:R-:W-:-:S05]  /*5480*/  @!P2 VIADD R0, R0, 0x38860 ;  /* 0x000388600000a836 */ /* 0x000fca0000000000 */
[----:B------:R-:W-:Y:S01]  /*5490*/  HGMMA.64x256x16.F32 R24, gdesc[UR4].tnspB, R24, gsb0 ;  /* 0x43e00000041879f0 */ /* 0x000fe20008000818 */
[----:B------:R-:W-:Y:S02]  /*54a0*/  R2UR UR4, R6 ;  /* 0x00000000060472ca */ /* 0x000fe400000e0000 */
[----:B------:R-:W-:Y:S02]  /*54b0*/  R2UR UR5, R7 ;  /* 0x00000000070572ca */ /* 0x000fe400000e0000 */
[----:B------:R-:W-:Y:S01]  /*54c0*/  R2UR UR6, R14 ;  /* 0x000000000e0672ca */ /* 0x000fe200000e0000 */
[C---:B------:R-:W-:Y:S01]  /*54d0*/  VIADD R14, R12.reuse, 0x100 ;  /* 0x000001000c0e7836 */ /* 0x040fe20000000000 */
[----:B------:R-:W-:Y:S01]  /*54e0*/  R2UR UR7, R15 ;  /* 0x000000000f0772ca */ /* 0x000fe200000e0000 */
[----:B------:R-:W-:Y:S01]  /*54f0*/  IMAD.MOV.U32 R15, RZ, RZ, 0x40000040 ;  /* 0x40000040ff0f7424 */ /* 0x000fe200078e00ff */
[----:B------:R-:W-:Y:S01]  /*5500*/  @!P2 PRMT R0, RZ, 0x654, R0 ;  /* 0x00000654ff00a816 */ /* 0x000fe20000000000 */
[----:B------:R-:W-:Y:S01]  /*5510*/  VIADD R12, R12, 0x180 ;  /* 0x000001800c0c7836 */ /* 0x000fe20000000000 */
        /* <DEDUP_REMOVED lines=21> */
[----:B------:R0:W-:Y:S02]  /*5670*/  @!P2 SYNCS.ARRIVE.TRANS64.RED.A1T0 RZ, [R0+URZ], RZ ;  /* 0x000000ff00ffa9a7 */ /* 0x0001e4000810043f */
[----:B0-----:R-:W-:-:S04]  /*5680*/  SEL R0, RZ, 0x1, P0 ;  /* 0x00000001ff007807 */ /* 0x001fc80000000000 */
[----:B------:R-:W-:Y:S01]  /*5690*/  LOP3.LUT R23, R23, R0, RZ, 0x3c, !PT ;  /* 0x0000000017177212 */ /* 0x000fe200078e3cff */
[----:B------:R-:W-:Y:S06]  /*56a0*/  @P1 BRA `(.L_x_1356) ;  /* 0xfffffff400201947 */ /* 0x000fec000383ffff */
.L_x_1355:
[----:B------:R-:W-:Y:S05]  /*56b0*/  BSYNC B0 ;  /* 0x0000000000007941 */ /* 0x000fea0003800000 */
.L_x_1354:
[----:B------:R-:W-:Y:S01]  /*56c0*/  BAR.SYNC.DEFER_BLOCKING 0xe, 0x100 ;  /* 0x0384000000007b1d */ /* 0x000fe20000010000 */
[C---:B------:R-:W-:Y:S01]  /*56d0*/  IMAD R3, R18.reuse, 0x40, R191 ;  /* 0x0000004012037824 */ /* 0x040fe200078e02bf */
[----:B------:R-:W-:Y:S01]  /*56e0*/  PLOP3.LUT P0, PT, PT, PT, PT, 0x8, 0x0 ;  /* 0x000000000000781c */ /* 0x000fe20003f0e170 */
[----:B------:R-:W-:Y:S02]  /*56f0*/  VIADD R18, R18, 0x1 ;  /* 0x0000000112127836 */ /* 0x000fe40000000000 */
        /* <DEDUP_REMOVED lines=11> */
[----:B-1----:R-:W-:Y:S01]  /*57b0*/  FMUL.FTZ R33, R42, R2 ;  /* 0x000000022a217220 */ /* 0x002fe20000410000 */
        /* <DEDUP_REMOVED lines=125> */
.L_x_1352:
        /* <DEDUP_REMOVED lines=31> */
.L_x_1358:
[----:B------:R-:W-:Y:S05]  /*6180*/  BSYNC B6 ;  /* 0x0000000000067941 */ /* 0x000fea0003800000 */
.L_x_1357:
        /* <DEDUP_REMOVED lines=12> */
.L_x_1362:
[----:B-1----:R1:W2:Y:S02]  /*6250*/  SYNCS.PHASECHK.TRANS64.TRYWAIT P0, [R2+URZ+0x38800], R3 ;  /* 0x03880003020075a7 */ /* 0x0022a4000800017f */
[----:B--2---:R-:W-:Y:S05]  /*6260*/  @!P0 NANOSLEEP.SYNCS 0x989680 ;  /* 0x009896800000895d */ /* 0x004fea0003900000 */
[----:B------:R-:W2:Y:S02]  /*6270*/  @!P0 SYNCS.PHASECHK.TRANS64 P0, [R2+URZ+0x38800], R3 ;  /* 0x03880003020085a7 */ /* 0x000ea4000800007f */
[----:B--2---:R-:W-:Y:S05]  /*6280*/  @!P0 BRA `(.L_x_1362) ;  /* 0xfffffffc00f08947 */ /* 0x004fea000383ffff */
.L_x_1361:
[----:B------:R-:W-:Y:S05]  /*6290*/  BSYNC B0 ;  /* 0x0000000000007941 */ /* 0x000fea0003800000 */
.L_x_1360:
[----:B------:R-:W-:Y:S05]  /*62a0*/  BRA `(.L_x_1363) ;  /* 0x00000020007c7947 */ /* 0x000fea0003800000 */
.L_x_1359:
        /* <DEDUP_REMOVED lines=37> */
.L_x_1365:
[----:B------:R-:W-:Y:S05]  /*6500*/  BSYNC B6 ;  /* 0x0000000000067941 */ /* 0x000fea0003800000 */
.L_x_1364:
        /* <DEDUP_REMOVED lines=11> */
.L_x_1623:
[----:B------:R-:W-:Y:S01]  /*65c0*/  ULDC UR4, c[0x0][0x448] ;  /* 0x0001120000047ab9 */ /* 0x000fe20000000800 */
[----:B------:R-:W-:Y:S01]  /*65d0*/  IMAD.SHL.U32 R6, R188, 0x40, RZ ;  /* 0x00000040bc067824 */ /* 0x000fe200078e00ff */
[----:B------:R-:W-:Y:S01]  /*65e0*/  BSSY B1, `(.L_x_1369) ;  /* 0x0000024000017945 */ /* 0x000fe20003800000 */
[----:B------:R-:W-:Y:S01]  /*65f0*/  IMAD R13, R24, UR4, RZ ;  /* 0x00000004180d7c24 */ /* 0x000fe2000f8e02ff */
[----:B------:R-:W-:Y:S02]  /*6600*/  CS2R R10, SRZ ;  /* 0x00000000000a7805 */ /* 0x000fe4000001ff00 */
[----:B------:R-:W-:Y:S02]  /*6610*/  CS2R R20, SRZ ;  /* 0x0000000000147805 */ /* 0x000fe4000001ff00 */
[----:B------:R-:W-:Y:S02]  /*6620*/  LOP3.LUT R7, R6, 0x1c0, RZ, 0xc0, !PT ;  /* 0x000001c006077812 */ /* 0x000fe400078ec0ff */
[----:B------:R-:W-:Y:S01]  /*6630*/  ISETP.GE.AND P0, PT, R4, R13, PT ;  /* 0x0000000d0400720c */ /* 0x000fe20003f06270 */
[----:B------:R-:W-:Y:S01]  /*6640*/  IMAD R13, R25, -0x40, R13 ;  /* 0xffffffc0190d7824 */ /* 0x000fe200078e020d */
[----:B------:R-:W-:-:S02]  /*6650*/  LEA.HI R6, R218, R218, RZ, 0x1 ;  /* 0x000000dada067211 */ /* 0x000fc400078f08ff */
[----:B------:R-:W-:Y:S02]  /*6660*/  LOP3.LUT R8, R7, 0x18, R16, 0xf8, !PT ;  /* 0x0000001807087812 */ /* 0x000fe400078ef810 */
[----:B------:R-:W-:Y:S02]  /*6670*/  SHF.R.U32.HI R7, RZ, 0x3, R7 ;  /* 0x00000003ff077819 */ /* 0x000fe40000011607 */
[----:B------:R-:W-:Y:S02]  /*6680*/  LOP3.LUT R15, R6, 0xfffffffe, RZ, 0xc0, !PT ;  /* 0xfffffffe060f7812 */ /* 0x000fe400078ec0ff */
[----:B0-----:R-:W-:Y:S02]  /*6690*/  LOP3.LUT R29, R8, R7, RZ, 0x3c, !PT ;  /* 0x00000007081d7212 */ /* 0x001fe400078e3cff */
[----:B------:R-:W-:Y:S02]  /*66a0*/  CS2R R6, SRZ ;  /* 0x0000000000067805 */ /* 0x000fe4000001ff00 */
[----:B------:R-:W-:Y:S01]  /*66b0*/  CS2R R8, SRZ ;  /* 0x0000000000087805 */ /* 0x000fe2000001ff00 */
[----:B------:R-:W-:Y:S01]  /*66c0*/  IMAD.IADD R12, R218, 0x1, -R15 ;  /* 0x00000001da0c7824 */ /* 0x000fe200078e0a0f */
[----:B------:R-:W-:Y:S06]  /*66d0*/  @P0 BRA `(.L_x_1370) ;  /* 0x0000000000500947 */ /* 0x000fec0003800000 */
[----:B------:R-:W-:Y:S01]  /*66e0*/  ULDC UR4, c[0x0][0x3f4] ;  /* 0x0000fd0000047ab9 */ /* 0x000fe20000000800 */
[----:B--2---:R-:W-:Y:S01]  /*66f0*/  IMAD.MOV.U32 R6, RZ, RZ, R0 ;  /* 0x000000ffff067224 */ /* 0x004fe200078e0000 */
[----:B------:R-:W-:Y:S01]  /*6700*/  ISETP.GE.AND P3, PT, R190, UR4, PT ;  /* 0x00000004be007c0c */ /* 0x000fe2000bf66270 */
[----:B-1----:R-:W-:Y:S01]  /*6710*/  IMAD.MOV.U32 R7, RZ, RZ, R3 ;  /* 0x000000ffff077224 */ /* 0x002fe200078e0003 */
[----:B------:R-:W-:Y:S01]  /*6720*/  ISETP.GE.AND P2, PT, R184, UR4, PT ;  /* 0x00000004b8007c0c */ /* 0x000fe2000bf46270 */
[----:B---3--:R-:W-:Y:S01]  /*6730*/  IMAD.MOV.U32 R15, RZ, RZ, R5 ;  /* 0x000000ffff0f7224 */ /* 0x008fe200078e0005 */
        /* <DEDUP_REMOVED lines=14> */
.L_x_1370:
[----:B------:R-:W-:Y:S05]  /*6820*/  BSYNC B1 ;  /* 0x0000000000017941 */ /* 0x000fea0003800000 */
.L_x_1369:
[----:B0--3--:R-:W-:Y:S01]  /*6830*/  SHF.L.U32 R5, R12, 0x1f, RZ ;  /* 0x0000001f0c057819 */ /* 0x009fe200000006ff */
[----:B-1----:R-:W-:Y:S01]  /*6840*/  IMAD R3, R192, 0x200, R29 ;  /* 0x00000200c0037824 */ /* 0x002fe200078e021d */
        /* <DEDUP_REMOVED lines=17> */
[C---:B------:R-:W-:Y:S01]  /*6960*/  VIADD R4, R3.reuse, 0x20400 ;  /* 0x0002040003047836 */ /* 0x040fe20000000000 */
[----:B------:R-:W-:Y:S01]  /*6970*/  BSSY B1, `(.L_x_1371) ;  /* 0x000000f000017945 */ /* 0x000fe20003800000 */
[--C-:B------:R-:W-:Y:S01]  /*6980*/  IMAD.MOV.U32 R6, RZ, RZ, R9.reuse ;  /* 0x000000ffff067224 */ /* 0x100fe200078e0009 */
[--C-:B------:R-:W-:Y:S01]  /*6990*/  SHF.R.U64 R36, R8, 0x10, R9.reuse ;  /* 0x0000001008247819 */ /* 0x100fe20000001209 */
[----:B--2---:R-:W-:Y:S01]  /*69a0*/  VIADD R0, R3, 0x20440 ;  /* 0x0002044003007836 */ /* 0x004fe20000000000 */
        /* <DEDUP_REMOVED lines=11> */
.L_x_1624:
[----:B------:R-:W-:Y:S05]  /*6a60*/  BSYNC B1 ;  /* 0x0000000000017941 */ /* 0x000fea0003800000 */
.L_x_1371:
[----:B------:R-:W-:Y:S01]  /*6a70*/  BSSY B1, `(.L_x_1373) ;  /* 0x0000056000017945 */ /* 0x000fe20003800000 */
[----:B------:R-:W-:-:S03]  /*6a80*/  PRMT R36, R36, 0x5410, R8 ;  /* 0x0000541024247816 */ /* 0x000fc60000000008 */
[----:B------:R-:W-:Y:S05]  /*6a90*/  @P1 BRA `(.L_x_1374) ;  /* 0x00000004004c1947 */ /* 0x000fea0003800000 */
[----:B0-----:R-:W0:Y:S01]  /*6aa0*/  LDC R5, c[0x0][0x3f4] ;  /* 0x0000fd00ff057b82 */ /* 0x001e220000000800 */
[----:B------:R-:W-:Y:S01]  /*6ab0*/  BSSY B2, `(.L_x_1375) ;  /* 0x000002a000027945 */ /* 0x000fe20003800000 */
[-C--:B0-----:R-:W-:Y:S02]  /*6ac0*/  ISETP.GE.AND P0, PT, R184, R5.reuse, PT ;  /* 0x00000005b800720c */ /* 0x081fe40003f06270 */
[----:B------:R-:W-:-:S11]  /*6ad0*/  ISETP.GE.AND P1, PT, R190, R5, PT ;  /* 0x00000005be00720c */ /* 0x000fd60003f26270 */
[----:B------:R-:W-:Y:S05]  /*6ae0*/  @P0 BRA `(.L_x_1376) ;  /* 0x0000000000980947 */ /* 0x000fea0003800000 */
[----:B------:R-:W0:Y:S01]  /*6af0*/  LDS.128 R4, [R3+0x20400] ;  /* 0x0204000003047984 */ /* 0x000e220000000c00 */
[----:B------:R-:W-:Y:S02]  /*6b00*/  HADD2.F32 R15, -RZ, R29.H0_H0 ;  /* 0x2000001dff0f7230 */ /* 0x000fe40000004100 */
[----:B------:R-:W-:Y:S02]  /*6b10*/  HADD2.F32 R13, -RZ, R31.H0_H0 ;  /* 0x2000001fff0d7230 */ /* 0x000fe40000004100 */
[----:B------:R-:W-:Y:S02]  /*6b20*/  HADD2.F32 R14, -RZ, R33.H0_H0 ;  /* 0x20000021ff0e7230 */ /* 0x000fe40000004100 */
[----:B------:R-:W-:Y:S02]  /*6b30*/  HADD2.F32 R20, -RZ, R35.H0_H0 ;  /* 0x20000023ff147230 */ /* 0x000fe40000004100 */
[--C-:B0-----:R-:W-:Y:S02]  /*6b40*/  HADD2.F32 R8, -RZ, R4.reuse.H0_H0 ;  /* 0x20000004ff087230 */ /* 0x101fe40000004100 */
        /* <DEDUP_REMOVED lines=32> */
.L_x_1376:
[----:B------:R-:W-:Y:S05]  /*6d50*/  BSYNC B2 ;  /* 0x0000000000027941 */ /* 0x000fea0003800000 */
.L_x_1375:
[----:B------:R-:W-:Y:S05]  /*6d60*/  @P1 BRA `(.L_x_1374) ;  /* 0x0000000000981947 */ /* 0x000fea0003800000 */
[----:B0-----:R-:W0:Y:S01]  /*6d70*/  LDS.128 R4, [R0] ;  /* 0x0000000000047984 */ /* 0x001e220000000c00 */
        /* <DEDUP_REMOVED lines=37> */
.L_x_1374:
[----:B------:R-:W-:Y:S05]  /*6fd0*/  BSYNC B1 ;  /* 0x0000000000017941 */ /* 0x000fea0003800000 */
.L_x_1373:
[----:B------:R-:W-:-:S13]  /*6fe0*/  ISETP.GE.AND P0, PT, R234, R27, PT ;  /* 0x0000001bea00720c */ /* 0x000fda0003f06270 */
[----:B------:R-:W-:Y:S05]  /*6ff0*/  @P0 BRA `(.L_x_1377) ;  /* 0x0000001400040947 */ /* 0x000fea0003800000 */
[----:B01----:R-:W0:Y:S01]  /*7000*/  LDC R5, c[0x0][0x3f4] ;  /* 0x0000fd00ff057b82 */ /* 0x003e220000000800 */
        /* <DEDUP_REMOVED lines=9> */
[----:B------:R-:W-:Y:S02]  /*70a0*/  HADD2.F32 R26, -RZ, R29.H1_H1 ;  /* 0x3000001dff1a7230 */ /* 0x000fe40000004100 */
[----:B------:R-:W-:-:S02]  /*70b0*/  HADD2.F32 R27, -RZ, R35.H1_H1 ;  /* 0x30000023ff1b7230 */ /* 0x000fc40000004100 */
[--C-:B0-----:R-:W-:Y:S02]  /*70c0*/  HADD2.F32 R8, -RZ, R4.reuse.H0_H0 ;  /* 0x20000004ff087230 */ /* 0x101fe40000004100 */
[----:B------:R-:W-:Y:S02]  /*70d0*/  HADD2.F32 R4, -RZ, R4.H1_H1 ;  /* 0x30000004ff047230 */ /* 0x000fe40000004100 */
[--C-:B------:R-:W-:Y:S02]  /*70e0*/  HADD2.F32 R9, -RZ, R5.reuse.H0_H0 ;  /* 0x20000005ff097230 */ /* 0x100fe40000004100 */
[----:B------:R-:W-:Y:S02]  /*70f0*/  HADD2.F32 R5, -RZ, R5.H1_H1 ;  /* 0x30000005ff057230 */ /* 0x000fe40000004100 */
[-C--:B------:R-:W-:Y:S01]  /*7100*/  FMUL.FTZ R13, R24, R4.reuse ;  /* 0x00000004180d7220 */ /* 0x080fe20000410000 */
[----:B------:R-:W-:Y:S01]  /*7110*/  FMUL.FTZ R15, R20, R4 ;  /* 0x00000004140f7220 */ /* 0x000fe20000410000 */
        /* <DEDUP_REMOVED lines=25> */
.L_x_1379:
[----:B------:R-:W-:Y:S05]  /*72b0*/  BSYNC B1 ;  /* 0x0000000000017941 */ /* 0x000fea0003800000 */
.L_x_1378:
[----:B------:R-:W-:Y:S05]  /*72c0*/  @P1 BRA `(.L_x_1377) ;  /* 0x0000001000501947 */ /* 0x000fea0003800000 */
[----:B0-----:R-:W0:Y:S01]  /*72d0*/  LDS.128 R4, [R0+0x1000] ;  /* 0x0010000000047984 */ /* 0x001e220000000c00 */
        /* <DEDUP_REMOVED lines=38> */
.L_x_1367:
        /* <DEDUP_REMOVED lines=8> */
.L_x_1630:
        /* <DEDUP_REMOVED lines=23> */
.L_x_1382:
[----:B------:R-:W-:Y:S05]  /*7730*/  BSYNC B1 ;  /* 0x0000000000017941 */ /* 0x000fea0003800000 */
.L_x_1381:
[----:B------:R-:W1:Y:S01]  /*7740*/  SYNCS.PHASECHK.TRANS64.TRYWAIT P1, [R2+URZ+0x38800], R3 ;  /* 0x03880003020075a7 */ /* 0x000e62000802017f */
[----:B-----5:R-:W-:Y:S01]  /*7750*/  IMAD.MOV.U32 R41, RZ, RZ, R8 ;  /* 0x000000ffff297224 */ /* 0x020fe200078e0008 */
[--C-:B------:R-:W-:Y:S01]  /*7760*/  SHF.R.U64 R42, R8, 0x10, R9.reuse ;  /* 0x00000010082a7819 */ /* 0x100fe20000001209 */
[--C-:B0---4-:R-:W-:Y:S01]  /*7770*/  IMAD.MOV.U32 R14, RZ, RZ, R9.reuse ;  /* 0x000000ffff0e7224 */ /* 0x111fe200078e0009 */
[----:B------:R-:W-:Y:S01]  /*7780*/  SHF.R.U32.HI R15, RZ, 0x10, R9 ;  /* 0x00000010ff0f7819 */ /* 0x000fe20000011609 */
[----:B------:R-:W-:Y:S01]  /*7790*/  IMAD.MOV.U32 R39, RZ, RZ, R4 ;  /* 0x000000ffff277224 */ /* 0x000fe200078e0004 */
[----:B------:R-:W-:Y:S01]  /*77a0*/  SHF.R.U64 R44, R4, 0x10, R5 ;  /* 0x00000010042c7819 */ /* 0x000fe20000001205 */
[----:B------:R-:W-:Y:S01]  /*77b0*/  IMAD.MOV.U32 R40, RZ, RZ, R10 ;  /* 0x000000ffff287224 */ /* 0x000fe200078e000a */
[----:B------:R-:W-:Y:S01]  /*77c0*/  VIMNMX R0, R0, 0x40, PT ;  /* 0x0000004000007848 */ /* 0x000fe20003fe0100 */
[--C-:B------:R-:W-:Y:S01]  /*77d0*/  IMAD.MOV.U32 R9, RZ, RZ, R11.reuse ;  /* 0x000000ffff097224 */ /* 0x100fe200078e000b */
[----:B------:R-:W-:Y:S01]  /*77e0*/  SHF.R.U64 R43, R10, 0x10, R11 ;  /* 0x000000100a2b7819 */ /* 0x000fe2000000120b */
[----:B------:R-:W-:Y:S01]  /*77f0*/  IMAD.MOV.U32 R8, RZ, RZ, R5 ;  /* 0x000000ffff087224 */ /* 0x000fe200078e0005 */
[----:B------:R-:W-:Y:S01]  /*7800*/  SHF.R.U64 R45, R6, 0x10, R7 ;  /* 0x00000010062d7819 */ /* 0x000fe20000001207 */
[----:B------:R-:W-:Y:S01]  /*7810*/  IMAD.MOV.U32 R38, RZ, RZ, R6 ;  /* 0x000000ffff267224 */ /* 0x000fe200078e0006 */
[----:B------:R-:W-:Y:S01]  /*7820*/  SHF.R.U32.HI R10, RZ, 0x10, R11 ;  /* 0x00000010ff0a7819 */ /* 0x000fe2000001160b */
[----:B------:R-:W-:Y:S01]  /*7830*/  IMAD.MOV.U32 R4, RZ, RZ, R7 ;  /* 0x000000ffff047224 */ /* 0x000fe200078e0007 */
[----:B------:R-:W0:Y:S01]  /*7840*/  LDC R13, c[0x0][0x3f4] ;  /* 0x0000fd00ff0d7b82 */ /* 0x000e220000000800 */
[----:B------:R-:W-:Y:S01]  /*7850*/  SHF.R.U32.HI R5, RZ, 0x10, R5 ;  /* 0x00000010ff057819 */ /* 0x000fe20000011605 */
        /* <DEDUP_REMOVED lines=15> */
.L_x_1631:
[----:B------:R-:W-:Y:S05]  /*7950*/  BSYNC B1 ;  /* 0x0000000000017941 */ /* 0x000fea0003800000 */
.L_x_1383:
[----:B------:R-:W-:Y:S01]  /*7960*/  BSSY B1, `(.L_x_1385) ;  /* 0x0000059000017945 */ /* 0x000fe20003800000 */
[----:B0-----:R-:W-:-:S03]  /*7970*/  LOP3.LUT R3, R0, 0x38, RZ, 0xc0, !PT ;  /* 0x0000003800037812 */ /* 0x001fc600078ec0ff */
[----:B------:R-:W-:Y:S05]  /*7980*/  @P2 BRA `(.L_x_1386) ;  /* 0x0000000400582947 */ /* 0x000fea0003800000 */
[----:B------:R-:W-:Y:S02]  /*7990*/  IMAD.SHL.U32 R0, R188, 0x40, RZ ;  /* 0x00000040bc007824 */ /* 0x000fe400078e00ff */
[----:B------:R-:W-:Y:S02]  /*79a0*/  HADD2.F32 R27, -RZ, R41.H0_H0 ;  /* 0x20000029ff1b7230 */ /* 0x000fe40000004100 */
[----:B------:R-:W-:Y:S01]  /*79b0*/  HADD2.F32 R29, -RZ, R39.H0_H0 ;  /* 0x20000027ff1d7230 */ /* 0x000fe20000004100 */
[----:B------:R-:W-:Y:S01]  /*79c0*/  LOP3.LUT R9, R0, 0x1c0, RZ, 0xc0, !PT ;  /* 0x000001c000097812 */ /* 0x000fe200078ec0ff */
[----:B------:R-:W-:-:S03]  /*79d0*/  HADD2.F32 R31, -RZ, R44.H0_H0 ;  /* 0x2000002cff1f7230 */ /* 0x000fc60000004100 */
[--C-:B------:R-:W-:Y:S02]  /*79e0*/  SHF.R.U32.HI R4, RZ, 0x3, R9.reuse ;  /* 0x00000003ff047819 */ /* 0x100fe40000011609 */
[----:B------:R-:W-:Y:S02]  /*79f0*/  LOP3.LUT R0, R9, 0x38, R16, 0xf8, !PT ;  /* 0x0000003809007812 */ /* 0x000fe400078ef810 */
[----:B------:R-:W-:Y:S02]  /*7a00*/  LOP3.LUT R9, R4, R3, R9, 0x1e, !PT ;  /* 0x0000000304097212 */ /* 0x000fe400078e1e09 */
[----:B------:R-:W-:-:S03]  /*7a10*/  LOP3.LUT R5, R0, R4, RZ, 0x3c, !PT ;  /* 0x0000000400057212 */ /* 0x000fc600078e3cff */
[C---:B------:R-:W-:Y:S02]  /*7a20*/  IMAD R9, R192.reuse, 0x200, R9 ;  /* 0x00000200c0097824 */ /* 0x040fe400078e0209 */
[----:B------:R-:W-:Y:S02]  /*7a30*/  IMAD R5, R192, 0x200, R5 ;  /* 0x00000200c0057824 */ /* 0x000fe400078e0205 */
[--C-:B------:R-:W-:Y:S02]  /*7a40*/  IMAD R36, R9, 0x2, R2.reuse ;  /* 0x0000000209247824 */ /* 0x100fe400078e0202 */
[----:B------:R-:W-:-:S03]  /*7a50*/  IMAD R34, R5, 0x2, R2 ;  /* 0x0000000205227824 */ /* 0x000fc600078e0202 */
[----:B------:R-:W0:Y:S04]  /*7a60*/  LDS.128 R8, [R36+0x20400] ;  /* 0x0204000024087984 */ /* 0x000e280000000c00 */
[----:B------:R-:W1:Y:S01]  /*7a70*/  LDS.128 R4, [R34+0x20400] ;  /* 0x0204000022047984 */ /* 0x000e620000000c00 */
[----:B0-----:R-:W-:Y:S02]  /*7a80*/  HADD2.F32 R20, -RZ, R8.H0_H0 ;  /* 0x20000008ff147230 */ /* 0x001fe40000004100 */
[----:B------:R-:W-:Y:S02]  /*7a90*/  HADD2.F32 R21, -RZ, R9.H0_H0 ;  /* 0x20000009ff157230 */ /* 0x000fe40000004100 */
[----:B-1----:R-:W-:Y:S02]  /*7aa0*/  HADD2.F32 R0, -RZ, R4.H0_H0 ;  /* 0x20000004ff007230 */ /* 0x002fe40000004100 */
[C---:B------:R-:W-:Y:S01]  /*7ab0*/  FMUL.FTZ R33, R20.reuse, R29 ;  /* 0x0000001d14217220 */ /* 0x040fe20000410000 */
[----:B------:R-:W-:Y:S01]  /*7ac0*/  FMUL.FTZ R35, R20, R27 ;  /* 0x0000001b14237220 */ /* 0x000fe20000410000 */
[----:B------:R-:W-:-:S02]  /*7ad0*/  HADD2.F32 R20, -RZ, R39.H1_H1 ;  /* 0x30000027ff147230 */ /* 0x000fc40000004100 */
[C---:B------:R-:W-:Y:S01]  /*7ae0*/  FFMA.FTZ R33, R0.reuse, R27, -R33 ;  /* 0x0000001b00217223 */ /* 0x040fe20000010821 */
[----:B------:R-:W-:Y:S01]  /*7af0*/  FFMA.FTZ R35, R0, R29, R35 ;  /* 0x0000001d00237223 */ /* 0x000fe20000010023 */
[----:B------:R-:W-:Y:S02]  /*7b00*/  HADD2.F32 R0, -RZ, R41.H1_H1 ;  /* 0x30000029ff007230 */ /* 0x000fe40000004100 */
[C---:B------:R-:W-:Y:S01]  /*7b10*/  FMUL.FTZ R30, R21.reuse, R20 ;  /* 0x00000014151e7220 */ /* 0x040fe20000410000 */
[----:B------:R-:W-:Y:S02]  /*7b20*/  HADD2.F32 R13, -RZ, R5.H0_H0 ;  /* 0x20000005ff0d7230 */ /* 0x000fe40000004100 */
[----:B------:R-:W-:Y:S02]  /*7b30*/  HADD2.F32 R8, -RZ, R8.H1_H1 ;  /* 0x30000008ff087230 */ /* 0x000fe40000004100 */
[----:B------:R-:W-:Y:S01]  /*7b40*/  FMUL.FTZ R21, R21, R0 ;  /* 0x0000000015157220 */ /* 0x000fe20000410000 */
[----:B------:R-:W-:-:S02]  /*7b50*/  HADD2.F32 R27, -RZ, R42.H0_H0 ;  /* 0x2000002aff1b7230 */ /* 0x000fc40000004100 */
[C---:B------:R-:W-:Y:S01]  /*7b60*/  FFMA.FTZ R30, R13.reuse, R0, -R30 ;  /* 0x000000000d1e7223 */ /* 0x040fe2000001081e */
[----:B------:R-:W-:Y:S02]  /*7b70*/  HADD2.F32 R4, -RZ, R4.H1_H1 ;  /* 0x30000004ff047230 */ /* 0x000fe40000004100 */
[C---:B------:R-:W-:Y:S01]  /*7b80*/  FMUL.FTZ R37, R8.reuse, R31 ;  /* 0x0000001f08257220 */ /* 0x040fe20000410000 */
[----:B------:R-:W-:Y:S02]  /*7b90*/  HADD2.F32 R9, -RZ, R9.H1_H1 ;  /* 0x30000009ff097230 */ /* 0x000fe40000004100 */
[----:B------:R-:W-:Y:S01]  /*7ba0*/  FMUL.FTZ R29, R8, R27 ;  /* 0x0000001b081d7220 */ /* 0x000fe20000410000 */
[----:B------:R-:W-:Y:S02]  /*7bb0*/  HADD2.F32 R8, -RZ, R44.H1_H1 ;  /* 0x3000002cff087230 */ /* 0x000fe40000004100 */
[----:B------:R-:W-:Y:S01]  /*7bc0*/  FFMA.FTZ R20, R13, R20, R21 ;  /* 0x000000140d147223 */ /* 0x000fe20000010015 */
[----:B------:R-:W-:-:S02]  /*7bd0*/  HADD2.F32 R0, -RZ, R42.H1_H1 ;  /* 0x3000002aff007230 */ /* 0x000fc40000004100 */
[C---:B------:R-:W-:Y:S01]  /*7be0*/  FFMA.FTZ R26, R4.reuse, R27, -R37 ;  /* 0x0000001b041a7223 */ /* 0x040fe20000010825 */
[----:B------:R-:W-:Y:S02]  /*7bf0*/  HADD2.F32 R24, -RZ, R10.H0_H0 ;  /* 0x2000000aff187230 */ /* 0x000fe40000004100 */
[----:B------:R-:W-:Y:S01]  /*7c00*/  FFMA.FTZ R28, R4, R31, R29 ;  /* 0x0000001f041c7223 */ /* 0x000fe2000001001d */
[----:B------:R-:W-:Y:S02]  /*7c10*/  HADD2.F32 R21, -RZ, R38.H0_H0 ;  /* 0x20000026ff157230 */ /* 0x000fe40000004100 */
[C---:B------:R-:W-:Y:S01]  /*7c20*/  FMUL.FTZ R4, R9.reuse, R8 ;  /* 0x0000000809047220 */ /* 0x040fe20000410000 */
[----:B------:R-:W-:Y:S02]  /*7c30*/  HADD2.F32 R5, -RZ, R5.H1_H1 ;  /* 0x30000005ff057230 */ /* 0x000fe40000004100 */
[----:B------:R-:W-:Y:S01]  /*7c40*/  FMUL.FTZ R32, R9, R0 ;  /* 0x0000000009207220 */ /* 0x000fe20000410000 */
[----:B------:R-:W-:-:S02]  /*7c50*/  HADD2.F32 R14, -RZ, R6.H0_H0 ;  /* 0x20000006ff0e7230 */ /* 0x000fc40000004100 */
[C---:B------:R-:W-:Y:S01]  /*7c60*/  FMUL.FTZ R37, R24.reuse, R21 ;  /* 0x0000001518257220 */ /* 0x040fe20000410000 */
[----:B------:R-:W-:Y:S02]  /*7c70*/  HADD2.F32 R13, -RZ, R40.H0_H0 ;  /* 0x20000028ff0d7230 */ /* 0x000fe40000004100 */
[C---:B------:R-:W-:Y:S01]  /*7c80*/  FFMA.FTZ R29, R5.reuse, R0, -R4 ;  /* 0x00000000051d7223 */ /* 0x040fe20000010804 */
[----:B------:R-:W-:Y:S02]  /*7c90*/  HADD2.F32 R10, -RZ, R10.H1_H1 ;  /* 0x3000000aff0a7230 */ /* 0x000fe40000004100 */
[----:B------:R-:W-:Y:S01]  /*7ca0*/  FFMA.FTZ R31, R5, R8, R32 ;  /* 0x00000008051f7223 */ /* 0x000fe20000010020 */
[----:B------:R-:W-:Y:S02]  /*7cb0*/  HADD2.F32 R27, -RZ, R45.H0_H0 ;  /* 0x2000002dff1b7230 */ /* 0x000fe40000004100 */
[----:B------:R-:W-:Y:S01]  /*7cc0*/  FMUL.FTZ R24, R24, R13 ;  /* 0x0000000d18187220 */ /* 0x000fe20000410000 */
[----:B------:R-:W-:-:S02]  /*7cd0*/  HADD2.F32 R9, -RZ, R43.H0_H0 ;  /* 0x2000002bff097230 */ /* 0x000fc40000004100 */
[----:B------:R-:W-:Y:S01]  /*7ce0*/  FFMA.FTZ R37, R14, R13, -R37 ;  /* 0x0000000d0e257223 */ /* 0x000fe20000010825 */
[----:B------:R-:W-:Y:S02]  /*7cf0*/  HADD2.F32 R6, -RZ, R6.H1_H1 ;  /* 0x30000006ff067230 */ /* 0x000fe40000004100 */
[C---:B------:R-:W-:Y:S01]  /*7d00*/  FMUL.FTZ R5, R10.reuse, R27 ;  /* 0x0000001b0a057220 */ /* 0x040fe20000410000 */
[----:B------:R-:W-:Y:S02]  /*7d10*/  HADD2.F32 R25, -RZ, R11.H0_H0 ;  /* 0x2000000bff197230 */ /* 0x000fe40000004100 */
[----:B------:R-:W-:Y:S01]  /*7d20*/  FMUL.FTZ R13, R10, R9 ;  /* 0x000000090a0d7220 */ /* 0x000fe20000410000 */
[----:B------:R-:W-:Y:S02]  /*7d30*/  HADD2.F32 R8, -RZ, R38.H1_H1 ;  /* 0x30000026ff087230 */ /* 0x000fe40000004100 */
[----:B------:R-:W-:Y:S01]  /*7d40*/  FFMA.FTZ R24, R14, R21, R24 ;  /* 0x000000150e187223 */ /* 0x000fe20000010018 */
[----:B------:R-:W-:-:S02]  /*7d50*/  HADD2.F32 R0, -RZ, R40.H1_H1 ;  /* 0x30000028ff007230 */ /* 0x000fc40000004100 */
[C---:B------:R-:W-:Y:S01]  /*7d60*/  FFMA.FTZ R14, R6.reuse, R9, -R5 ;  /* 0x00000009060e7223 */ /* 0x040fe20000010805 */
[----:B------:R-:W-:Y:S02]  /*7d70*/  HADD2.F32 R11, -RZ, R11.H1_H1 ;  /* 0x3000000bff0b7230 */ /* 0x000fe40000004100 */
[----:B------:R-:W-:Y:S01]  /*7d80*/  FFMA.FTZ R13, R6, R27, R13 ;  /* 0x0000001b060d7223 */ /* 0x000fe2000001000d */
[----:B------:R-:W-:Y:S02]  /*7d90*/  HADD2.F32 R10, -RZ, R45.H1_H1 ;  /* 0x3000002dff0a7230 */ /* 0x000fe40000004100 */
[C---:B------:R-:W-:Y:S01]  /*7da0*/  FMUL.FTZ R6, R25.reuse, R8 ;  /* 0x0000000819067220 */ /* 0x040fe20000410000 */
[----:B------:R-:W-:Y:S02]  /*7db0*/  HADD2.F32 R4, -RZ, R43.H1_H1 ;  /* 0x3000002bff047230 */ /* 0x000fe40000004100 */
[----:B------:R-:W-:Y:S01]  /*7dc0*/  FMUL.FTZ R25, R25, R0 ;  /* 0x0000000019197220 */ /* 0x000fe20000410000 */
[----:B------:R-:W-:-:S02]  /*7dd0*/  HADD2.F32 R15, -RZ, R7.H0_H0 ;  /* 0x20000007ff0f7230 */ /* 0x000fc40000004100 */
[C---:B------:R-:W-:Y:S01]  /*7de0*/  FMUL.FTZ R32, R11.reuse, R10 ;  /* 0x0000000a0b207220 */ /* 0x040fe20000410000 */
[----:B------:R-:W-:Y:S02]  /*7df0*/  HADD2.F32 R7, -RZ, R7.H1_H1 ;  /* 0x30000007ff077230 */ /* 0x000fe40000004100 */
[----:B------:R-:W-:Y:S01]  /*7e00*/  FMUL.FTZ R5, R11, R4 ;  /* 0x000000040b057220 */ /* 0x000fe20000410000 */
[----:B------:R-:W-:Y:S01]  /*7e10*/  F2FP.F16.F32.PACK_AB R9, R31, R20 ;  /* 0x000000141f09723e */ /* 0x000fe200000000ff */
[C---:B------:R-:W-:Y:S01]  /*7e20*/  FFMA.FTZ R0, R15.reuse, R0, -R6 ;  /* 0x000000000f007223 */ /* 0x040fe20000010806 */
[----:B------:R-:W-:Y:S01]  /*7e30*/  FFMA.FTZ R11, R15, R8, R25 ;  /* 0x000000080f0b7223 */ /* 0x000fe20000010019 */
[C---:B------:R-:W-:Y:S01]  /*7e40*/  FFMA.FTZ R15, R7.reuse, R4, -R32 ;  /* 0x00000004070f7223 */ /* 0x040fe20000010820 */
[----:B------:R-:W-:Y:S01]  /*7e50*/  FFMA.FTZ R32, R7, R10, R5 ;  /* 0x0000000a07207223 */ /* 0x000fe20000010005 */
[----:B------:R-:W-:Y:S02]  /*7e60*/  F2FP.F16.F32.PACK_AB R4, R26, R33 ;  /* 0x000000211a04723e */ /* 0x000fe400000000ff */
[----:B------:R-:W-:-:S02]  /*7e70*/  F2FP.F16.F32.PACK_AB R5, R29, R30 ;  /* 0x0000001e1d05723e */ /* 0x000fc400000000ff */
[----:B------:R-:W-:Y:S02]  /*7e80*/  F2FP.F16.F32.PACK_AB R6, R14, R37 ;  /* 0x000000250e06723e */ /* 0x000fe400000000ff */
[----:B------:R-:W-:Y:S02]  /*7e90*/  F2FP.F16.F32.PACK_AB R7, R15, R0 ;  /* 0x000000000f07723e */ /* 0x000fe400000000ff */
[----:B------:R-:W-:Y:S02]  /*7ea0*/  F2FP.F16.F32.PACK_AB R8, R28, R35 ;  /* 0x000000231c08723e */ /* 0x000fe400000000ff */
[----:B------:R-:W-:Y:S01]  /*7eb0*/  F2FP.F16.F32.PACK_AB R10, R13, R24 ;  /* 0x000000180d0a723e */ /* 0x000fe200000000ff */
[----:B------:R0:W-:Y:S01]  /*7ec0*/  STS.128 [R34+0x20400], R4 ;  /* 0x0204000422007388 */ /* 0x0001e20000000c00 */
[----:B------:R-:W-:-:S05]  /*7ed0*/  F2FP.F16.F32.PACK_AB R11, R32, R11 ;  /* 0x0000000b200b723e */ /* 0x000fca00000000ff */
[----:B------:R0:W-:Y:S02]  /*7ee0*/  STS.128 [R36+0x20400], R8 ;  /* 0x0204000824007388 */ /* 0x0001e40000000c00 */
.L_x_1386:
[----:B------:R-:W-:Y:S05]  /*7ef0*/  BSYNC B1 ;  /* 0x0000000000017941 */ /* 0x000fea0003800000 */
.L_x_1385:
[----:B------:R-:W-:Y:S05]  /*7f00*/  @P0 BRA `(.L_x_1377) ;  /* 0x0000000400400947 */ /* 0x000fea0003800000 */
[--C-:B------:R-:W-:Y:S01]  /*7f10*/  SHF.R.U32.HI R0, RZ, 0x3, R230.reuse ;  /* 0x00000003ff007819 */ /* 0x100fe200000116e6 */
[----:B0-----:R-:W0:Y:S01]  /*7f20*/  LDS.128 R4, [R228+0x20400] ;  /* 0x02040000e4047984 */ /* 0x001e220000000c00 */
[----:B------:R-:W-:Y:S02]  /*7f30*/  HADD2.F32 R26, -RZ, R41.H0_H0 ;  /* 0x20000029ff1a7230 */ /* 0x000fe40000004100 */
[----:B------:R-:W-:Y:S01]  /*7f40*/  LOP3.LUT R0, R0, R3, R230, 0x1e, !PT ;  /* 0x0000000300007212 */ /* 0x000fe200078e1ee6 */
[--C-:B------:R-:W-:Y:S02]  /*7f50*/  HADD2.F32 R28, -RZ, R39.reuse.H0_H0 ;  /* 0x20000027ff1c7230 */ /* 0x100fe40000004100 */
[----:B------:R-:W-:Y:S02]  /*7f60*/  HADD2.F32 R30, -RZ, R44.H0_H0 ;  /* 0x2000002cff1e7230 */ /* 0x000fe40000004100 */
[----:B------:R-:W-:Y:S02]  /*7f70*/  IMAD.IADD R3, R231, 0x1, R0 ;  /* 0x00000001e7037824 */ /* 0x000fe400078e0200 */
[----:B------:R-:W-:-:S02]  /*7f80*/  HADD2.F32 R37, -RZ, R39.H1_H1 ;  /* 0x30000027ff257230 */ /* 0x000fc40000004100 */
[----:B------:R-:W-:Y:S02]  /*7f90*/  IMAD R3, R3, 0x2, R2 ;  /* 0x0000000203037824 */ /* 0x000fe400078e0202 */
[----:B------:R-:W-:Y:S02]  /*7fa0*/  HADD2.F32 R35, -RZ, R41.H1_H1 ;  /* 0x30000029ff237230 */ /* 0x000fe40000004100 */
[----:B------:R-:W-:Y:S01]  /*7fb0*/  HADD2.F32 R39, -RZ, R44.H1_H1 ;  /* 0x3000002cff277230 */ /* 0x000fe20000004100 */
[----:B------:R-:W1:Y:S01]  /*7fc0*/  LDS.128 R8, [R3+0x20400] ;  /* 0x0204000003087984 */ /* 0x000e620000000c00 */
[----:B------:R-:W-:Y:S02]  /*7fd0*/  HADD2.F32 R34, -RZ, R45.H0_H0 ;  /* 0x2000002dff227230 */ /* 0x000fe40000004100 */
[----:B------:R-:W-:Y:S02]  /*7fe0*/  HADD2.F32 R32, -RZ, R38.H0_H0 ;  /* 0x20000026ff207230 */ /* 0x000fe40000004100 */
[----:B0-----:R-:W-:-:S02]  /*7ff0*/  HADD2.F32 R0, -RZ, R4.H0_H0 ;  /* 0x20000004ff007230 */ /* 0x001fc40000004100 */
[----:B------:R-:W-:Y:S02]  /*8000*/  HADD2.F32 R4, -RZ, R4.H1_H1 ;  /* 0x30000004ff047230 */ /* 0x000fe40000004100 */
[--C-:B------:R-:W-:Y:S02]  /*8010*/  HADD2.F32 R13, -RZ, R5.reuse.H0_H0 ;  /* 0x20000005ff0d7230 */ /* 0x100fe40000004100 */
[----:B------:R-:W-:Y:S02]  /*8020*/  HADD2.F32 R5, -RZ, R5.H1_H1 ;  /* 0x30000005ff057230 */ /* 0x000fe40000004100 */
[--C-:B------:R-:W-:Y:S02]  /*8030*/  HADD2.F32 R14, -RZ, R6.reuse.H0_H0 ;  /* 0x20000006ff0e7230 */ /* 0x100fe40000004100 */
[----:B------:R-:W-:Y:S02]  /*8040*/  HADD2.F32 R6, -RZ, R6.H1_H1 ;  /* 0x30000006ff067230 */ /* 0x000fe40000004100 */
[----:B------:R-:W-:-:S02]  /*8050*/  HADD2.F32 R15, -RZ, R7.H0_H0 ;  /* 0x20000007ff0f7230 */ /* 0x000fc40000004100 */
[----:B------:R-:W-:Y:S02]  /*8060*/  HADD2.F32 R7, -RZ, R7.H1_H1 ;  /* 0x30000007ff077230 */ /* 0x000fe40000004100 */
[--C-:B-1----:R-:W-:Y:S02]  /*8070*/  HADD2.F32 R20, -RZ, R8.reuse.H0_H0 ;  /* 0x20000008ff147230 */ /* 0x102fe40000004100 */
[----:B------:R-:W-:Y:S02]  /*8080*/  HADD2.F32 R8, -RZ, R8.H1_H1 ;  /* 0x30000008ff087230 */ /* 0x000fe40000004100 */
[----:B------:R-:W-:Y:S02]  /*8090*/  HADD2.F32 R21, -RZ, R9.H0_H0 ;  /* 0x20000009ff157230 */ /* 0x000fe40000004100 */
[-C--:B------:R-:W-:Y:S01]  /*80a0*/  FMUL.FTZ R27, R28, R20.reuse ;  /* 0x000000141c1b7220 */ /* 0x080fe20000410000 */
[----:B------:R-:W-:Y:S01]  /*80b0*/  FMUL.FTZ R29, R26, R20 ;  /* 0x000000141a1d7220 */ /* 0x000fe20000410000 */
[----:B------:R-:W-:-:S02]  /*80c0*/  HADD2.F32 R20, -RZ, R42.H0_H0 ;  /* 0x2000002aff147230 */ /* 0x000fc40000004100 */
[----:B------:R-:W-:Y:S01]  /*80d0*/  FMUL.FTZ R31, R30, R8 ;  /* 0x000000081e1f7220 */ /* 0x000fe20000410000 */
[-C--:B------:R-:W-:Y:S01]  /*80e0*/  FFMA.FTZ R27, R26, R0.reuse, -R27 ;  /* 0x000000001a1b7223 */ /* 0x080fe2000001081b */
[----:B------:R-:W-:Y:S01]  /*80f0*/  FFMA.FTZ R29, R28, R0, R29 ;  /* 0x000000001c1d7223 */ /* 0x000fe2000001001d */
[----:B------:R-:W-:Y:S02]  /*8100*/  HADD2.F32 R9, -RZ, R9.H1_H1 ;  /* 0x30000009ff097230 */ /* 0x000fe40000004100 */
[C---:B------:R-:W-:Y:S01]  /*8110*/  FMUL.FTZ R33, R20.reuse, R8 ;  /* 0x0000000814217220 */ /* 0x040fe20000410000 */
[-C--:B------:R-:W-:Y:S01]  /*8120*/  FFMA.FTZ R0, R20, R4.reuse, -R31 ;  /* 0x0000000414007223 */ /* 0x080fe2000001081f */
[-C--:B------:R-:W-:Y:S01]  /*8130*/  FMUL.FTZ R20, R37, R21.reuse ;  /* 0x0000001525147220 */ /* 0x080fe20000410000 */
[----:B------:R-:W-:Y:S01]  /*8140*/  FMUL.FTZ R26, R35, R21 ;  /* 0x00000015231a7220 */ /* 0x000fe20000410000 */
[----:B------:R-:W-:Y:S02]  /*8150*/  HADD2.F32 R21, -RZ, R42.H1_H1 ;  /* 0x3000002aff157230 */ /* 0x000fe40000004100 */
[----:B------:R-:W-:Y:S01]  /*8160*/  FFMA.FTZ R8, R30, R4, R33 ;  /* 0x000000041e087223 */ /* 0x000fe20000010021 */
[----:B------:R-:W-:Y:S01]  /*8170*/  FMUL.FTZ R4, R39, R9 ;  /* 0x0000000927047220 */ /* 0x000fe20000410000 */
[----:B------:R-:W-:-:S02]  /*8180*/  HADD2.F32 R24, -RZ, R10.H0_H0 ;  /* 0x2000000aff187230 */ /* 0x000fc40000004100 */
[----:B------:R-:W-:Y:S01]  /*8190*/  FFMA.FTZ R20, R35, R13, -R20 ;  /* 0x0000000d23147223 */ /* 0x000fe20000010814 */
[----:B------:R-:W-:Y:S02]  /*81a0*/  HADD2.F32 R10, -RZ, R10.H1_H1 ;  /* 0x3000000aff0a7230 */ /* 0x000fe40000004100 */
[C---:B------:R-:W-:Y:S01]  /*81b0*/  FMUL.FTZ R28, R21.reuse, R9 ;  /* 0x00000009151c7220 */ /* 0x040fe20000410000 */
[----:B------:R-:W-:Y:S01]  /*81c0*/  FFMA.FTZ R9, R21, R5, -R4 ;  /* 0x0000000515097223 */ /* 0x000fe20000010804 */
[----:B------:R-:W-:Y:S01]  /*81d0*/  FFMA.FTZ R26, R37, R13, R26 ;  /* 0x0000000d251a7223 */ /* 0x000fe2000001001a */
[----:B------:R-:W-:Y:S02]  /*81e0*/  HADD2.F32 R4, -RZ, R43.H0_H0 ;  /* 0x2000002bff047230 */ /* 0x000fe40000004100 */
[----:B------:R-:W-:Y:S01]  /*81f0*/  FFMA.FTZ R13, R39, R5, R28 ;  /* 0x00000005270d7223 */ /* 0x000fe2000001001c */
[----:B------:R-:W-:Y:S02]  /*8200*/  HADD2.F32 R30, -RZ, R40.H0_H0 ;  /* 0x20000028ff1e7230 */ /* 0x000fe40000004100 */
[----:B------:R-:W-:Y:S01]  /*8210*/  FMUL.FTZ R5, R34, R10 ;  /* 0x0000000a22057220 */ /* 0x000fe20000410000 */
[----:B------:R-:W-:-:S02]  /*8220*/  HADD2.F32 R25, -RZ, R11.H0_H0 ;  /* 0x2000000bff197230 */ /* 0x000fc40000004100 */
[----:B------:R-:W-:Y:S01]  /*8230*/  FMUL.FTZ R33, R4, R10 ;  /* 0x0000000a04217220 */ /* 0x000fe20000410000 */
[----:B------:R-:W-:Y:S02]  /*8240*/  HADD2.F32 R11, -RZ, R11.H1_H1 ;  /* 0x3000000bff0b7230 */ /* 0x000fe40000004100 */
[-C--:B------:R-:W-:Y:S01]  /*8250*/  FMUL.FTZ R21, R32, R24.reuse ;  /* 0x0000001820157220 */ /* 0x080fe20000410000 */
[----:B------:R-:W-:Y:S01]  /*8260*/  FMUL.FTZ R31, R30, R24 ;  /* 0x000000181e1f7220 */ /* 0x000fe20000410000 */
[----:B------:R-:W-:Y:S01]  /*8270*/  FFMA.FTZ R10, R4, R6, -R5 ;  /* 0x00000006040a7223 */ /* 0x000fe20000010805 */
[----:B------:R-:W-:Y:S02]  /*8280*/  HADD2.F32 R37, -RZ, R38.H1_H1 ;  /* 0x30000026ff257230 */ /* 0x000fe40000004100 */
[-C--:B------:R-:W-:Y:S01]  /*8290*/  FFMA.FTZ R21, R30, R14.reuse, -R21 ;  /* 0x0000000e1e157223 */ /* 0x080fe20000010815 */
[----:B------:R-:W-:Y:S02]  /*82a0*/  HADD2.F32 R39, -RZ, R45.H1_H1 ;  /* 0x3000002dff277230 */ /* 0x000fe40000004100 */
[----:B------:R-:W-:Y:S01]  /*82b0*/  FFMA.FTZ R31, R32, R14, R31 ;  /* 0x0000000e201f7223 */ /* 0x000fe2000001001f */
[----:B------:R-:W-:-:S02]  /*82c0*/  HADD2.F32 R5, -RZ, R40.H1_H1 ;  /* 0x30000028ff057230 */ /* 0x000fc40000004100 */
[----:B------:R-:W-:Y:S01]  /*82d0*/  FFMA.FTZ R14, R34, R6, R33 ;  /* 0x00000006220e7223 */ /* 0x000fe20000010021 */
[----:B------:R-:W-:Y:S02]  /*82e0*/  HADD2.F32 R35, -RZ, R43.H1_H1 ;  /* 0x3000002bff237230 */ /* 0x000fe40000004100 */
[----:B------:R-:W-:Y:S01]  /*82f0*/  FMUL.FTZ R4, R37, R25 ;  /* 0x0000001925047220 */ /* 0x000fe20000410000 */
[----:B------:R-:W-:Y:S01]  /*8300*/  FMUL.FTZ R24, R39, R11 ;  /* 0x0000000b27187220 */ /* 0x000fe20000410000 */
[----:B------:R-:W-:Y:S01]  /*8310*/  FMUL.FTZ R6, R5, R25 ;  /* 0x0000001905067220 */ /* 0x000fe20000410000 */
[----:B------:R-:W-:Y:S01]  /*8320*/  F2FP.F16.F32.PACK_AB R8, R8, R29 ;  /* 0x0000001d0808723e */ /* 0x000fe200000000ff */
[----:B------:R-:W-:Y:S01]  /*8330*/  FMUL.FTZ R28, R35, R11 ;  /* 0x0000000b231c7220 */ /* 0x000fe20000410000 */
[----:B------:R-:W-:Y:S01]  /*8340*/  FFMA.FTZ R11, R5, R15, -R4 ;  /* 0x0000000f050b7223 */ /* 0x000fe20000010804 */
[----:B------:R-:W-:Y:S01]  /*8350*/  FFMA.FTZ R24, R35, R7, -R24 ;  /* 0x0000000723187223 */ /* 0x000fe20000010818 */
        /* <DEDUP_REMOVED lines=11> */
.L_x_1377:
[----:B------:R-:W-:Y:S05]  /*8410*/  BSYNC B0 ;  /* 0x0000000000007941 */ /* 0x000fea0003800000 */
.L_x_1366:
[----:B------:R-:W-:Y:S01]  /*8420*/  @!PT LDS RZ, [RZ] ;  /* 0x00000000fffff984 */ /* 0x000fe20000000800 */
[----:B------:R-:W-:Y:S01]  /*8430*/  @!PT LDS RZ, [RZ] ;  /* 0x00000000fffff984 */ /* 0x000fe20000000800 */
[----:B------:R-:W-:Y:S01]  /*8440*/  @!PT LDS RZ, [RZ] ;  /* 0x00000000fffff984 */ /* 0x000fe20000000800 */
[----:B------:R-:W-:Y:S01]  /*8450*/  @!PT LDS RZ, [RZ] ;  /* 0x00000000fffff984 */ /* 0x000fe20000000800 */
[----:B------:R4:W-:Y:S06]  /*8460*/  MEMBAR.ALL.CTA ;  /* 0x0000000000007992 */ /* 0x0009ec0000008000 */
[----:B----4-:R-:W4:Y:S01]  /*8470*/  FENCE.VIEW.ASYNC.S ;  /* 0x00000000000073c6 */ /* 0x010f220000000000 */
[----:B------:R-:W-:Y:S05]  /*8480*/  WARPSYNC.ALL ;  /* 0x0000000000007948 */ /* 0x000fea0003800000 */
[----:B----4-:R-:W-:Y:S06]  /*8490*/  BAR.SYNC.DEFER_BLOCKING 0xd, 0x80 ;  /* 0x0342000000007b1d */ /* 0x010fec0000010000 */
.L_x_1363:
[----:B------:R-:W-:-:S13]  /*84a0*/  ISETP.NE.AND P0, PT, R187, 0x3, PT ;  /* 0x00000003bb00780c */ /* 0x000fda0003f05270 */
[----:B------:R-:W-:Y:S05]  /*84b0*/  @!P0 BRA `(.L_x_1387) ;  /* 0x0000000000048947 */ /* 0x000fea0003800000 */
[----:B------:R-:W-:Y:S01]  /*84c0*/  BPT.TRAP 0x1 ;  /* 0x000000040000795c */ /* 0x000fe20000300000 */
.L_x_1387:
[----:B------:R-:W-:Y:S01]  /*84d0*/  IMAD R20, R18, 0x8, R2 ;  /* 0x0000000812147824 */ /* 0x000fe200078e0202 */
[----:B------:R-:W-:-:S04]  /*84e0*/  SHF.L.U32 R13, R23, 0x1f, RZ ;  /* 0x0000001f170d7819 */ /* 0x000fc800000006ff */
[----:B------:R4:W0:Y:S01]  /*84f0*/  SYNCS.PHASECHK.TRANS64.TRYWAIT P1, [R20+URZ+0x38830], R13 ;  /* 0x0388300d140075a7 */ /* 0x000822000802017f */
[----:B------:R-:W-:Y:S05]  /*8500*/  @!P0 BRA `(.L_x_1388) ;  /* 0x0000000000048947 */ /* 0x000fea0003800000 */
[----:B------:R-:W-:Y:S01]  /*8510*/  BPT.TRAP 0x1 ;  /* 0x000000040000795c */ /* 0x000fe20000300000 */
.L_x_1388:
[C---:B-12---:R-:W-:Y:S02]  /*8520*/  VIADD R0, R2.reuse, 0x22400 ;  /* 0x0002240002007836 */ /* 0x046fe40000000000 */
[----:B0--3--:R-:W-:-:S03]  /*8530*/  VIADD R3, R2, 0x20400 ;  /* 0x0002040002037836 */ /* 0x009fc60000000000 */
[----:B------:R-:W-:Y:S02]  /*8540*/  SHF.R.U32.HI R0, RZ, 0x4, R0 ;  /* 0x00000004ff007819 */ /* 0x000fe40000011600 */
[----:B------:R-:W-:Y:S02]  /*8550*/  SHF.R.U32.HI R3, RZ, 0x4, R3 ;  /* 0x00000004ff037819 */ /* 0x000fe40000011603 */
[----:B------:R-:W-:Y:S02]  /*8560*/  LOP3.LUT R0, R0, 0x3fff, RZ, 0xc0, !PT ;  /* 0x00003fff00007812 */ /* 0x000fe400078ec0ff */
[----:B------:R-:W-:Y:S02]  /*8570*/  LOP3.LUT R8, R3, 0x3fff, RZ, 0xc0, !PT ;  /* 0x00003fff03087812 */ /* 0x000fe400078ec0ff */
[----:B------:R-:W-:Y:S01]  /*8580*/  LOP3.LUT R3, R0, 0x10000, RZ, 0xfc, !PT ;  /* 0x0001000000037812 */ /* 0x000fe200078efcff */
[----:B------:R-:W-:Y:S06]  /*8590*/  @P1 BRA `(.L_x_1389) ;  /* 0x0000000000081947 */ /* 0x000fec0003800000 */
[----:B------:R-:W0:Y:S02]  /*85a0*/  SYNCS.PHASECHK.TRANS64.TRYWAIT P1, [R20+URZ+0x38830], R13 ;  /* 0x0388300d140075a7 */ /* 0x000e24000802017f */
[----:B0-----:R-:W-:Y:S05]  /*85b0*/  @!P1 BRA `(.L_x_1390) ;  /* 0x0000014000989947 */ /* 0x001fea0003800000 */
.L_x_1389:
[----:B------:R-:W-:Y:S01]  /*85c0*/  IMAD R10, R18, 0x200, R3 ;  /* 0x00000200120a7824 */ /* 0x000fe200078e0203 */
[----:B------:R-:W-:Y:S01]  /*85d0*/  LOP3.LUT R8, R8, 0x10000, RZ, 0xfc, !PT ;  /* 0x0001000008087812 */ /* 0x000fe200078efcff */
[----:B------:R-:W-:Y:S01]  /*85e0*/  IMAD.MOV.U32 R9, RZ, RZ, 0x40000040 ;  /* 0x40000040ff097424 */ /* 0x000fe200078e00ff */
[----:B------:R-:W-:Y:S05]  /*85f0*/  WARPSYNC.ALL ;  /* 0x0000000000007948 */ /* 0x000fea0003800000 */
[----:B------:R-:W-:Y:S01]  /*8600*/  IMAD.MOV.U32 R11, RZ, RZ, 0x40000040 ;  /* 0x40000040ff0b7424 */ /* 0x000fe200078e00ff */
[C---:B------:R-:W-:Y:S01]  /*8610*/  R2UR UR4, R8.reuse ;  /* 0x00000000080472ca */ /* 0x040fe200000e0000 */
[----:B-----5:R-:W-:Y:S01]  /*8620*/  WARPGROUP.ARRIVE ;  /* 0x00000000000079c5 */ /* 0x020fe20000000000 */
[----:B------:R-:W-:Y:S01]  /*8630*/  R2UR UR5, R9 ;  /* 0x00000000090572ca */ /* 0x000fe200000e0000 */
[----:B------:R-:W-:Y:S01]  /*8640*/  VIADD R4, R8, 0x2 ;  /* 0x0000000208047836 */ /* 0x000fe20000000000 */
[C---:B------:R-:W-:Y:S01]  /*8650*/  R2UR UR6, R10.reuse ;  /* 0x000000000a0672ca */ /* 0x040fe200000e0000 */
[----:B------:R-:W-:Y:S01]  /*8660*/  VIADD R6, R10, 0x2 ;  /* 0x000000020a067836 */ /* 0x000fe20000000000 */
[----:B------:R-:W-:Y:S01]  /*8670*/  R2UR UR7, R11 ;  /* 0x000000000b0772ca */ /* 0x000fe200000e0000 */
[----:B------:R-:W-:Y:S01]  /*8680*/  IMAD.MOV.U32 R5, RZ, RZ, 0x40000040 ;  /* 0x40000040ff057424 */ /* 0x000fe200078e00ff */
[----:B------:R-:W-:Y:S01]  /*8690*/  BSSY B0, `(.L_x_1391) ;  /* 0x0000024000007945 */ /* 0x000fe20003800000 */
[----:B------:R-:W-:-:S02]  /*86a0*/  IMAD.MOV.U32 R7, RZ, RZ, 0x40000040 ;  /* 0x40000040ff077424 */ /* 0x000fc400078e00ff */
[C---:B------:R-:W-:Y:S02]  /*86b0*/  VIADD R14, R10.reuse, 0x4 ;  /* 0x000000040a0e7836 */ /* 0x040fe40000000000 */
[----:B------:R-:W-:Y:S02]  /*86c0*/  IMAD.MOV.U32 R15, RZ, RZ, 0x40000040 ;  /* 0x40000040ff0f7424 */ /* 0x000fe400078e00ff */
[----:B------:R-:W-:Y:S02]  /*86d0*/  VIADD R10, R10, 0x6 ;  /* 0x000000060a0a7836 */ /* 0x000fe40000000000 */
[----:B------:R-:W-:Y:S02]  /*86e0*/  IMAD.MOV.U32 R9, RZ, RZ, 0x40000040 ;  /* 0x40000040ff097424 */ /* 0x000fe400078e00ff */
[----:B------:R-:W-:Y:S01]  /*86f0*/  HGMMA.64x64x16.F32 R24, gdesc[UR4], RZ, !UPT, gsb0 ;  /* 0x00e00000041879f0 */ /* 0x000fe2000c0008ff */
[----:B------:R-:W-:Y:S01]  /*8700*/  R2UR UR4, R4 ;  /* 0x00000000040472ca */ /* 0x000fe200000e0000 */
[----:B------:R-:W-:Y:S01]  /*8710*/  IMAD.MOV.U32 R11, RZ, RZ, 0x40000040 ;  /* 0x40000040ff0b7424 */ /* 0x000fe200078e00ff */
[----:B------:R-:W-:-:S02]  /*8720*/  R2UR UR5, R5 ;  /* 0x00000000050572ca */ /* 0x000fc400000e0000 */
[----:B------:R-:W-:Y:S01]  /*8730*/  R2UR UR6, R6 ;  /* 0x00000000060672ca */ /* 0x000fe200000e0000 */
[C---:B------:R-:W-:Y:S01]  /*8740*/  VIADD R6, R8.reuse, 0x4 ;  /* 0x0000000408067836 */ /* 0x040fe20000000000 */
[----:B------:R-:W-:Y:S01]  /*8750*/  R2UR UR7, R7 ;  /* 0x00000000070772ca */ /* 0x000fe200000e0000 */
[----:B------:R-:W-:Y:S02]  /*8760*/  IMAD.MOV.U32 R7, RZ, RZ, 0x40000040 ;  /* 0x40000040ff077424 */ /* 0x000fe400078e00ff */
[----:B------:R-:W-:Y:S01]  /*8770*/  VIADD R8, R8, 0x6 ;  /* 0x0000000608087836 */ /* 0x000fe20000000000 */
[----:B------:R-:W-:Y:S02]  /*8780*/  WARPGROUP.DEPBAR.LE gsb0, 0x0 ;  /* 0x00008000000079c5 */ /* 0x000fe40000010000 */
[----:B------:R-:W-:-:S07]  /*8790*/  WARPGROUP.ARRIVE ;  /* 0x00000000000079c5 */ /* 0x000fce0000000000 */
        /* <DEDUP_REMOVED lines=10> */
[----:B------:R-:W-:Y:S02]  /*8840*/  R2UR UR6, R10 ;  /* 0x000000000a0672ca */ /* 0x000fe400000e0000 */
[----:B------:R-:W-:Y:S02]  /*8850*/  R2UR UR7, R11 ;  /* 0x000000000b0772ca */ /* 0x000fe400000e0000 */
[----:B------:R-:W-:Y:S01]  /*8860*/  SHF.L.U32 R11, R12, 0x1f, RZ ;  /* 0x0000001f0c0b7819 */ /* 0x000fe200000006ff */
[----:B------:R-:W-:-:S02]  /*8870*/  WARPGROUP.DEPBAR.LE gsb0, 0x0 ;  /* 0x00008000000079c5 */ /* 0x000fc40000010000 */
[----:B------:R-:W-:-:S08]  /*8880*/  WARPGROUP.ARRIVE ;  /* 0x00000000000079c5 */ /* 0x000fd00000000000 */
[----:B------:R-:W-:Y:S03]  /*8890*/  HGMMA.64x64x16.F32 R24, gdesc[UR4], R24, gsb0 ;  /* 0x00e00000041879f0 */ /* 0x000fe60008000818 */
[----:B------:R-:W-:Y:S02]  /*88a0*/  WARPGROUP.DEPBAR.LE gsb0, 0x0 ;  /* 0x00008000000079c5 */ /* 0x000fe40000010000 */
[----:B------:R-:W1:Y:S02]  /*88b0*/  SYNCS.PHASECHK.TRANS64.TRYWAIT P1, [R2+URZ+0x38810], R11 ;  /* 0x0388100b020075a7 */ /* 0x000e64000802017f */
[----:B-1----:R-:W-:Y:S05]  /*88c0*/  @!P1 BRA `(.L_x_1392) ;  /* 0x0000013c00e89947 */ /* 0x002fea0003800000 */
.L_x_1632:
[----:B------:R-:W-:Y:S05]  /*88d0*/  BSYNC B0 ;  /* 0x0000000000007941 */ /* 0x000fea0003800000 */
.L_x_1391:
[----:B------:R-:W-:Y:S05]  /*88e0*/  @!P0 BRA `(.L_x_1393) ;  /* 0x0000000000048947 */ /* 0x000fea0003800000 */
[----:B------:R-:W-:Y:S01]  /*88f0*/  BPT.TRAP 0x1 ;  /* 0x000000040000795c */ /* 0x000fe20000300000 */
.L_x_1393:
[----:B------:R2:W3:Y:S01]  /*8900*/  SYNCS.PHASECHK.TRANS64.TRYWAIT P1, [R20+URZ+0x38850], R13 ;  /* 0x0388500d140075a7 */ /* 0x0004e2000802017f */
[----:B------:R-:W-:Y:S05]  /*8910*/  @!P0 BRA `(.L_x_1394) ;  /* 0x0000000000048947 */ /* 0x000fea0003800000 */
[----:B------:R-:W-:Y:S01]  /*8920*/  BPT.TRAP 0x1 ;  /* 0x000000040000795c */ /* 0x000fe20000300000 */
.L_x_1394:
[C---:B------:R-:W-:Y:S01]  /*8930*/  VIADD R0, R2.reuse, 0x400 ;  /* 0x0000040002007836 */ /* 0x040fe20000000000 */
[----:B------:R-:W-:Y:S01]  /*8940*/  BSSY B0, `(.L_x_1395) ;  /* 0x000000a000007945 */ /* 0x000fe20003800000 */
[----:B------:R-:W-:-:S03]  /*8950*/  VIADD R10, R2, 0x26400 ;  /* 0x00026400020a7836 */ /* 0x000fc60000000000 */
[----:B------:R-:W-:Y:S02]  /*8960*/  SHF.R.U32.HI R0, RZ, 0x4, R0 ;  /* 0x00000004ff007819 */ /* 0x000fe40000011600 */
[----:B------:R-:W-:Y:S02]  /*8970*/  SHF.R.U32.HI R10, RZ, 0x4, R10 ;  /* 0x00000004ff0a7819 */ /* 0x000fe4000001160a */
[----:B------:R-:W-:Y:S02]  /*8980*/  LOP3.LUT R0, R0, 0x3fff, RZ, 0xc0, !PT ;  /* 0x00003fff00007812 */ /* 0x000fe400078ec0ff */
[----:B-1----:R-:W-:Y:S02]  /*8990*/  LOP3.LUT R11, R10, 0x3fff, RZ, 0xc0, !PT ;  /* 0x00003fff0a0b7812 */ /* 0x002fe400078ec0ff */
[----:B------:R-:W-:Y:S01]  /*89a0*/  LOP3.LUT R10, R0, 0x10000, RZ, 0xfc, !PT ;  /* 0x00010000000a7812 */ /* 0x000fe200078efcff */
[----:B---3--:R-:W-:Y:S06]  /*89b0*/  @P1 BRA `(.L_x_1396) ;  /* 0x0000000000081947 */ /* 0x008fec0003800000 */
[----:B------:R-:W1:Y:S02]  /*89c0*/  SYNCS.PHASECHK.TRANS64.TRYWAIT P1, [R20+URZ+0x38850], R13 ;  /* 0x0388500d140075a7 */ /* 0x000e64000802017f */
[----:B-1----:R-:W-:Y:S05]  /*89d0*/  @!P1 BRA `(.L_x_1397) ;  /* 0x0000013c00b89947 */ /* 0x002fea0003800000 */
.L_x_1396:
[----:B------:R-:W-:Y:S05]  /*89e0*/  BSYNC B0 ;  /* 0x0000000000007941 */ /* 0x000fea0003800000 */
.L_x_1395:
[----:B------:R-:W-:Y:S01]  /*89f0*/  LOP3.LUT R0, R11, 0x10000, RZ, 0xfc, !PT ;  /* 0x000100000b007812 */ /* 0x000fe200078efcff */
[----:B------:R-:W-:Y:S01]  /*8a00*/  IMAD R12, R18, 0x1000, R10 ;  /* 0x00001000120c7824 */ /* 0x000fe200078e020a */
[----:B------:R-:W-:Y:S05]  /*8a10*/  WARPSYNC.ALL ;  /* 0x0000000000007948 */ /* 0x000fea0003800000 */
[----:B------:R-:W-:Y:S01]  /*8a20*/  IMAD.MOV.U32 R14, RZ, RZ, R0 ;  /* 0x000000ffff0e7224 */ /* 0x000fe200078e0000 */
[----:B------:R-:W-:Y:S01]  /*8a30*/  R2UR UR6, R12 ;  /* 0x000000000c0672ca */ /* 0x000fe200000e0000 */
[----:B------:R-:W-:Y:S01]  /*8a40*/  IMAD.MOV.U32 R15, RZ, RZ, 0x40000040 ;  /* 0x40000040ff0f7424 */ /* 0x000fe200078e00ff */
[----:B------:R-:W-:Y:S01]  /*8a50*/  WARPGROUP.ARRIVE ;  /* 0x00000000000079c5 */ /* 0x000fe20000000000 */
[----:B012-4-:R-:W-:Y:S01]  /*8a60*/  IMAD.MOV.U32 R13, RZ, RZ, 0x40000040 ;  /* 0x40000040ff0d7424 */ /* 0x017fe200078e00ff */
        /* <DEDUP_REMOVED lines=9> */
[----:B------:R-:W-:Y:S01]  /*8b00*/  VIADD R62, R12, 0x800 ;  /* 0x000008000c3e7836 */ /* 0x000fe20000000000 */
[----:B------:R-:W1:Y:S01]  /*8b10*/  S2R R65, SR_TID.X ;  /* 0x0000000000417919 */ /* 0x000e620000002100 */
[----:B------:R-:W-:-:S02]  /*8b20*/  VIADD R60, R0, 0x800 ;  /* 0x00000800003c7836 */ /* 0x000fc40000000000 */
[----:B------:R-:W-:Y:S02]  /*8b30*/  IMAD.MOV.U32 R57, RZ, RZ, 0xa00 ;  /* 0x00000a00ff397424 */ /* 0x000fe400078e00ff */
[----:B------:R-:W-:Y:S02]  /*8b40*/  IMAD.MOV.U32 R61, RZ, RZ, 0x40000040 ;  /* 0x40000040ff3d7424 */ /* 0x000fe400078e00ff */
[----:B------:R-:W-:Y:S01]  /*8b50*/  HGMMA.64x64x16.F32 R24, gdesc[UR4], R24, gsb0 ;  /* 0x00e00000041879f0 */ /* 0x000fe20008000818 */
[----:B------:R-:W-:Y:S01]  /*8b60*/  R2UR UR4, R58 ;  /* 0x000000003a0472ca */ /* 0x000fe200000e0000 */
[----:B------:R-:W-:Y:S01]  /*8b70*/  VIADD R58, R0, 0x4 ;  /* 0x00000004003a7836 */ /* 0x000fe20000000000 */
[----:B------:R-:W-:Y:S01]  /*8b80*/  R2UR UR5, R59 ;  /* 0x000000003b0572ca */ /* 0x000fe200000e0000 */
[----:B------:R-:W-:Y:S01]  /*8b90*/  IMAD.MOV.U32 R59, RZ, RZ, 0x40000040 ;  /* 0x40000040ff3b7424 */ /* 0x000fe200078e00ff */
[----:B------:R-:W-:Y:S01]  /*8ba0*/  R2UR UR6, R14 ;  /* 0x000000000e0672ca */ /* 0x000fe200000e0000 */
[----:B------:R-:W-:Y:S01]  /*8bb0*/  VIADD R14, R12, 0x4 ;  /* 0x000000040c0e7836 */ /* 0x000fe20000000000 */
[----:B------:R-:W-:Y:S01]  /*8bc0*/  R2UR UR7, R15 ;  /* 0x000000000f0772ca */ /* 0x000fe200000e0000 */
[----:B------:R-:W-:-:S02]  /*8bd0*/  IMAD.MOV.U32 R15, RZ, RZ, 0x40000040 ;  /* 0x40000040ff0f7424 */ /* 0x000fc400078e00ff */
[----:B------:R-:W-:Y:S01]  /*8be0*/  IMAD.MOV.U32 R63, RZ, RZ, 0x40000040 ;  /* 0x40000040ff3f7424 */ /* 0x000fe200078e00ff */
[----:B0-----:R-:W-:Y:S02]  /*8bf0*/  SHF.R.U32.HI R21, RZ, 0x7, R21 ;  /* 0x00000007ff157819 */ /* 0x001fe40000011615 */
[----:B-1----:R-:W-:-:S03]  /*8c00*/  LOP3.LUT R65, R65, 0x7f, RZ, 0xc0, !PT ;  /* 0x0000007f41417812 */ /* 0x002fc600078ec0ff */
[----:B------:R0:W1:Y:S02]  /*8c10*/  SHFL.IDX PT, R11, R21, RZ, 0x1f ;  /* 0x00001fff150b7589 */ /* 0x00006400000e0000 */
[----:B0-----:R-:W-:Y:S01]  /*8c20*/  IMAD.MOV.U32 R21, RZ, RZ, 0x4 ;  /* 0x00000004ff157424 */ /* 0x001fe200078e00ff */
[----:B-1----:R-:W-:-:S04]  /*8c30*/  ISETP.GT.AND P1, PT, R11, 0x7f, PT ;  /* 0x0000007f0b00780c */ /* 0x002fc80003f24270 */
[----:B------:R-:W-:Y:S02]  /*8c40*/  SEL R11, RZ, 0x2, !P1 ;  /* 0x00000002ff0b7807 */ /* 0x000fe40004800000 */
[C---:B------:R-:W-:Y:S02]  /*8c50*/  SEL R13, R21.reuse, 0x2, P1 ;  /* 0x00000002150d7807 */ /* 0x040fe40000800000 */
[----:B------:R-:W-:Y:S02]  /*8c60*/  SEL R21, R21, 0x6, !P1 ;  /* 0x0000000615157807 */ /* 0x000fe40004800000 */
[----:B------:R-:W-:-:S04]  /*8c70*/  SEL R57, R57, 0x980, P1 ;  /* 0x0000098039397807 */ /* 0x000fc80000800000 */
[----:B------:R-:W-:Y:S01]  /*8c80*/  LOP3.LUT R57, R57, 0xa00, RZ, 0xc0, !PT ;  /* 0x00000a0039397812 */ /* 0x000fe200078ec0ff */
[----:B------:R-:W-:Y:S02]  /*8c90*/  WARPGROUP.DEPBAR.LE gsb0, 0x0 ;  /* 0x00008000000079c5 */ /* 0x000fe40000010000 */
[----:B------:R-:W-:-:S06]  /*8ca0*/  WARPGROUP.ARRIVE ;  /* 0x00000000000079c5 */ /* 0x000fcc0000000000 */
        /* <DEDUP_REMOVED lines=8> */
[----:B------:R-:W-:Y:S01]  /*8d30*/  IMAD.MOV.U32 R15, RZ, RZ, 0x40000040 ;  /* 0x40000040ff0f7424 */ /* 0x000fe200078e00ff */
[----:B------:R-:W-:Y:S02]  /*8d40*/  WARPGROUP.DEPBAR.LE gsb0, 0x0 ;  /* 0x00008000000079c5 */ /* 0x000fe40000010000 */
[----:B------:R-:W-:-:S09]  /*8d50*/  WARPGROUP.ARRIVE ;  /* 0x00000000000079c5 */ /* 0x000fd20000000000 */
        /* <DEDUP_REMOVED lines=134> */
[----:B------:R-:W-:Y:S01]  /*95c0*/  IMAD.IADD R58, R11, 0x1, R62 ;  /* 0x000000010b3a7824 */ /* 0x000fe200078e023e */
[----:B------:R-:W-:Y:S01]  /*95d0*/  R2UR UR5, R59 ;  /* 0x000000003b0572ca */ /* 0x000fe200000e0000 */
[----:B------:R-:W-:Y:S01]  /*95e0*/  IMAD.MOV.U32 R59, RZ, RZ, 0x40000040 ;  /* 0x40000040ff3b7424 */ /* 0x000fe200078e00ff */
[----:B------:R-:W-:Y:S01]  /*95f0*/  R2UR UR6, R14 ;  /* 0x000000000e0672ca */ /* 0x000fe200000e0000 */
[----:B------:R-:W-:Y:S01]  /*9600*/  IMAD.IADD R14, R11, 0x1, R60 ;  /* 0x000000010b0e7824 */ /* 0x000fe200078e023c */
[----:B------:R-:W-:Y:S01]  /*9610*/  R2UR UR7, R15 ;  /* 0x000000000f0772ca */ /* 0x000fe200000e0000 */
[----:B------:R-:W-:Y:S01]  /*9620*/  IMAD.MOV.U32 R15, RZ, RZ, 0x40000040 ;  /* 0x40000040ff0f7424 */ /* 0x000fe200078e00ff */
[----:B------:R-:W-:Y:S02]  /*9630*/  WARPGROUP.DEPBAR.LE gsb0, 0x0 ;  /* 0x00008000000079c5 */ /* 0x000fe40000010000 */
[----:B------:R-:W-:-:S09]  /*9640*/  WARPGROUP.ARRIVE ;  /* 0x00000000000079c5 */ /* 0x000fd20000000000 */
[----:B------:R-:W-:Y:S01]  /*9650*/  HGMMA.64x64x16.F32 R24, gdesc[UR4], R24, gsb0 ;  /* 0x00e00000041879f0 */ /* 0x000fe20008000818 */
[----:B------:R-:W-:Y:S01]  /*9660*/  R2UR UR6, R58 ;  /* 0x000000003a0672ca */ /* 0x000fe200000e0000 */
[--C-:B------:R-:W-:Y:S01]  /*9670*/  IMAD.IADD R58, R62, 0x1, R13.reuse ;  /* 0x000000013e3a7824 */ /* 0x100fe200078e020d */
        /* <DEDUP_REMOVED lines=21> */
[----:B------:R-:W-:Y:S01]  /*97d0*/  IMAD.MOV.U32 R14, RZ, RZ, 0x28 ;  /* 0x00000028ff0e7424 */ /* 0x000fe200078e00ff */
[----:B------:R-:W-:Y:S02]  /*97e0*/  R2UR UR5, R15 ;  /* 0x000000000f0572ca */ /* 0x000fe400000e0000 */
[----:B------:R-:W-:Y:S02]  /*97f0*/  R2UR UR6, R58 ;  /* 0x000000003a0672ca */ /* 0x000fe400000e0000 */
[----:B------:R-:W-:Y:S01]  /*9800*/  R2UR UR7, R59 ;  /* 0x000000003b0772ca */ /* 0x000fe200000e0000 */
[----:B------:R-:W-:Y:S01]  /*9810*/  IMAD.MOV.U32 R59, RZ, RZ, 0x40000040 ;  /* 0x40000040ff3b7424 */ /* 0x000fe200078e00ff */
[----:B------:R-:W-:-:S04]  /*9820*/  SEL R14, R14, 0x26, P1 ;  /* 0x000000260e0e7807 */ /* 0x000fc80000800000 */
[----:B------:R-:W-:-:S04]  /*9830*/  LOP3.LUT R15, R14, 0x6, RZ, 0xc0, !PT ;  /* 0x000000060e0f7812 */ /* 0x000fc800078ec0ff */
[CC--:B------:R-:W-:Y:S02]  /*9840*/  IADD3 R58, R15.reuse, R57.reuse, R0 ;  /* 0x000000390f3a7210 */ /* 0x0c0fe40007ffe000 */
[----:B------:R-:W-:Y:S01]  /*9850*/  IADD3 R14, R15, R57, R12 ;  /* 0x000000390f0e7210 */ /* 0x000fe20007ffe00c */
[----:B------:R-:W-:Y:S02]  /*9860*/  IMAD.MOV.U32 R15, RZ, RZ, 0x40000040 ;  /* 0x40000040ff0f7424 */ /* 0x000fe400078e00ff */
[----:B------:R-:W-:-:S05]  /*9870*/  IMAD.MOV.U32 R57, RZ, RZ, 0xc00 ;  /* 0x00000c00ff397424 */ /* 0x000fca00078e00ff */
        /* <DEDUP_REMOVED lines=12> */
[C---:B------:R-:W-:Y:S02]  /*9940*/  IMAD.IADD R62, R11.reuse, 0x1, R58 ;  /* 0x000000010b3e7824 */ /* 0x040fe400078e023a */
[----:B------:R-:W-:-:S02]  /*9950*/  IMAD.IADD R60, R11, 0x1, R14 ;  /* 0x000000010b3c7824 */ /* 0x000fc400078e020e */
[----:B------:R-:W-:Y:S01]  /*9960*/  IMAD.MOV.U32 R15, RZ, RZ, 0x40000040 ;  /* 0x40000040ff0f7424 */ /* 0x000fe200078e00ff */
[----:B------:R-:W-:Y:S02]  /*9970*/  WARPGROUP.DEPBAR.LE gsb0, 0x0 ;  /* 0x00008000000079c5 */ /* 0x000fe40000010000 */
[----:B------:R-:W-:-:S06]  /*9980*/  WARPGROUP.ARRIVE ;  /* 0x00000000000079c5 */ /* 0x000fcc0000000000 */
        /* <DEDUP_REMOVED lines=8> */
[----:B------:R-:W-:Y:S02]  /*9a10*/  IMAD.MOV.U32 R63, RZ, RZ, 0x40000040 ;  /* 0x40000040ff3f7424 */ /* 0x000fe400078e00ff */
[----:B------:R-:W-:-:S02]  /*9a20*/  IMAD.IADD R14, R21, 0x1, R14 ;  /* 0x00000001150e7824 */ /* 0x000fc400078e020e */
[----:B------:R-:W-:Y:S01]  /*9a30*/  IMAD.IADD R58, R21, 0x1, R58 ;  /* 0x00000001153a7824 */ /* 0x000fe200078e023a */
[----:B------:R-:W-:Y:S02]  /*9a40*/  WARPGROUP.DEPBAR.LE gsb0, 0x0 ;  /* 0x00008000000079c5 */ /* 0x000fe40000010000 */
[----:B------:R-:W-:-:S06]  /*9a50*/  WARPGROUP.ARRIVE ;  /* 0x00000000000079c5 */ /* 0x000fcc0000000000 */
[----:B------:R-:W-:Y:S01]  /*9a60*/  HGMMA.64x64x16.F32 R24, gdesc[UR4], R24, gsb0 ;  /* 0x00e00000041879f0 */ /* 0x000fe20008000818 */
[----:B------:R-:W-:Y:S02]  /*9a70*/  R2UR UR4, R60 ;  /* 0x000000003c0472ca */ /* 0x000fe400000e0000 */
[----:B------:R-:W-:Y:S01]  /*9a80*/  R2UR UR5, R61 ;  /* 0x000000003d0572ca */ /* 0x000fe200000e0000 */
[----:B------:R-:W-:Y:S01]  /*9a90*/  IMAD.MOV.U32 R61, RZ, RZ, 0x40000040 ;  /* 0x40000040ff3d7424 */ /* 0x000fe200078e00ff */
[----:B------:R-:W-:Y:S02]  /*9aa0*/  R2UR UR6, R62 ;  /* 0x000000003e0672ca */ /* 0x000fe400000e0000 */
        /* <DEDUP_REMOVED lines=48> */
[----:B------:R-:W-:Y:S01]  /*9db0*/  R2UR UR4, R60 ;  /* 0x000000003c0472ca */ /* 0x000fe200000e0000 */
[----:B------:R-:W-:Y:S01]  /*9dc0*/  VIADD R60, R12, 0xe00 ;  /* 0x00000e000c3c7836 */ /* 0x000fe20000000000 */
[----:B------:R-:W-:Y:S02]  /*9dd0*/  R2UR UR5, R61 ;  /* 0x000000003d0572ca */ /* 0x000fe400000e0000 */
        /* <DEDUP_REMOVED lines=17> */
[----:B------:R-:W-:Y:S01]  /*9ef0*/  IMAD.MOV.U32 R15, RZ, RZ, 0x40000040 ;  /* 0x40000040ff0f7424 */ /* 0x000fe200078e00ff */
        /* <DEDUP_REMOVED lines=8> */
[----:B------:R-:W-:Y:S01]  /*9f80*/  IMAD.IADD R14, R11, 0x1, R58 ;  /* 0x000000010b0e7824 */ /* 0x000fe200078e023a */
[----:B------:R-:W-:Y:S01]  /*9f90*/  R2UR UR7, R15 ;  /* 0x000000000f0772ca */ /* 0x000fe200000e0000 */
        /* <DEDUP_REMOVED lines=17> */
[----:B------:R-:W-:-:S04]  /*a0b0*/  LOP3.LUT R13, R13, 0x1e00, RZ, 0xc0, !PT ;  /* 0x00001e000d0d7812 */ /* 0x000fc800078ec0ff */
[----:B------:R-:W-:Y:S01]  /*a0c0*/  IADD3 R12, R11, R13, R12 ;  /* 0x0000000d0b0c7210 */ /* 0x000fe20007ffe00c */
[----:B------:R-:W-:Y:S02]  /*a0d0*/  WARPGROUP.DEPBAR.LE gsb0, 0x0 ;  /* 0x00008000000079c5 */ /* 0x000fe40000010000 */
[----:B------:R-:W-:-:S06]  /*a0e0*/  WARPGROUP.ARRIVE ;  /* 0x00000000000079c5 */ /* 0x000fcc0000000000 */
[----:B------:R-:W-:Y:S01]  /*a0f0*/  HGMMA.64x64x16.F32 R24, gdesc[UR4], R24, gsb0 ;  /* 0x00e00000041879f0 */ /* 0x000fe20008000818 */
[----:B------:R-:W-:Y:S02]  /*a100*/  R2UR UR4, R62 ;  /* 0x000000003e0472ca */ /* 0x000fe400000e0000 */
[----:B------:R-:W-:Y:S02]  /*a110*/  R2UR UR5, R63 ;  /* 0x000000003f0572ca */ /* 0x000fe400000e0000 */
[----:B------:R-:W-:Y:S01]  /*a120*/  R2UR UR6, R14 ;  /* 0x000000000e0672ca */ /* 0x000fe200000e0000 */
[----:B------:R-:W-:Y:S01]  /*a130*/  IMAD.IADD R14, R21, 0x1, R58 ;  /* 0x00000001150e7824 */ /* 0x000fe200078e023a */
[----:B------:R-:W-:Y:S01]  /*a140*/  R2UR UR7, R15 ;  /* 0x000000000f0772ca */ /* 0x000fe200000e0000 */
[----:B------:R-:W-:Y:S02]  /*a150*/  IMAD.IADD R58, R21, 0x1, R60 ;  /* 0x00000001153a7824 */ /* 0x000fe400078e023c */
[----:B------:R-:W-:Y:S01]  /*a160*/  IMAD.MOV.U32 R15, RZ, RZ, 0x40000040 ;  /* 0x40000040ff0f7424 */ /* 0x000fe200078e00ff */
[----:B------:R-:W-:-:S02]  /*a170*/  WARPGROUP.DEPBAR.LE gsb0, 0x0 ;  /* 0x00008000000079c5 */ /* 0x000fc40000010000 */
[----:B------:R-:W-:-:S07]  /*a180*/  WARPGROUP.ARRIVE ;  /* 0x00000000000079c5 */ /* 0x000fce0000000000 */
[----:B------:R-:W-:Y:S01]  /*a190*/  HGMMA.64x64x16.F32 R24, gdesc[UR4], R24, gsb0 ;  /* 0x00e00000041879f0 */ /* 0x000fe20008000818 */
[----:B------:R-:W-:Y:S02]  /*a1a0*/  R2UR UR4, R14 ;  /* 0x000000000e0472ca */ /* 0x000fe400000e0000 */
[----:B------:R-:W-:Y:S01]  /*a1b0*/  R2UR UR5, R15 ;  /* 0x000000000f0572ca */ /* 0x000fe200000e0000 */
[----:B------:R-:W-:Y:S01]  /*a1c0*/  IMAD.MOV.U32 R15, RZ, RZ, 0x40000040 ;  /* 0x40000040ff0f7424 */ /* 0x000fe200078e00ff */
[----:B------:R-:W-:Y:S02]  /*a1d0*/  R2UR UR6, R58 ;  /* 0x000000003a0672ca */ /* 0x000fe400000e0000 */
[----:B------:R-:W-:Y:S02]  /*a1e0*/  R2UR UR7, R59 ;  /* 0x000000003b0772ca */ /* 0x000fe400000e0000 */
[----:B------:R-:W-:Y:S01]  /*a1f0*/  IADD3 R14, R11, R13, R0 ;  /* 0x0000000d0b0e7210 */ /* 0x000fe20007ffe000 */
[----:B------:R-:W-:Y:S01]  /*a200*/  IMAD.MOV.U32 R13, RZ, RZ, 0x40000040 ;  /* 0x40000040ff0d7424 */ /* 0x000fe200078e00ff */
[----:B------:R-:W-:-:S02]  /*a210*/  WARPGROUP.DEPBAR.LE gsb0, 0x0 ;  /* 0x00008000000079c5 */ /* 0x000fc40000010000 */
[----:B------:R-:W-:-:S07]  /*a220*/  WARPGROUP.ARRIVE ;  /* 0x00000000000079c5 */ /* 0x000fce0000000000 */
        /* <DEDUP_REMOVED lines=51> */
[----:B-1----:R-:W-:Y:S01]  /*a560*/  FSEL R25, R25, -INF , P2 ;  /* 0xff80000019197808 */ /* 0x002fe20001000000 */
[----:B------:R-:W-:Y:S01]  /*a570*/  FMUL.FTZ R46, R46, UR4 ;  /* 0x000000042e2e7c20 */ /* 0x000fe20008410000 */
[----:B------:R-:W-:Y:S01]  /*a580*/  FMUL.FTZ R47, R47, UR4 ;  /* 0x000000042f2f7c20 */ /* 0x000fe20008410000 */
[----:B------:R-:W-:Y:S01]  /*a590*/  FMUL.FTZ R50, R50, UR4 ;  /* 0x0000000432327c20 */ /* 0x000fe20008410000 */
[----:B------:R-:W-:Y:S01]  /*a5a0*/  FMNMX.FTZ R11, R24, R25, !PT ;  /* 0x00000019180b7209 */ /* 0x000fe20007810000 */
[----:B------:R-:W-:Y:S01]  /*a5b0*/  FMUL.FTZ R51, R51, UR4 ;  /* 0x0000000433337c20 */ /* 0x000fe20008410000 */
[----:B------:R-:W-:Y:S01]  /*a5c0*/  FMUL.FTZ R54, R54, UR4 ;  /* 0x0000000436367c20 */ /* 0x000fe20008410000 */
[----:B------:R-:W1:Y:S01]  /*a5d0*/  MUFU.TANH R32, R32 ;  /* 0x0000002000207308 */ /* 0x000e620000002400 */
[----:B--2---:R-:W-:Y:S01]  /*a5e0*/  FSEL R28, R28, -INF , P3 ;  /* 0xff8000001c1c7808 */ /* 0x004fe20001800000 */
[----:B------:R-:W-:-:S03]  /*a5f0*/  FMUL.FTZ R55, R55, UR4 ;  /* 0x0000000437377c20 */ /* 0x000fc60008410000 */
[----:B------:R-:W-:-:S03]  /*a600*/  FMNMX.FTZ R11, R28, R11, !PT ;  /* 0x0000000b1c0b7209 */ /* 0x000fc60007810000 */
[----:B------:R-:W2:Y:S01]  /*a610*/  MUFU.TANH R26, R26 ;  /* 0x0000001a001a7308 */ /* 0x000ea20000002400 */
[----:B0-----:R-:W-:-:S04]  /*a620*/  FSEL R58, R29, -INF , P4 ;  /* 0xff8000001d3a7808 */ /* 0x001fc80002000000 */
[----:B------:R-:W-:-:S03]  /*a630*/  FMNMX.FTZ R11, R58, R11, !PT ;  /* 0x0000000b3a0b7209 */ /* 0x000fc60007810000 */
[----:B------:R-:W0:Y:S01]  /*a640*/  MUFU.TANH R33, R33 ;  /* 0x0000002100217308 */ /* 0x000e220000002400 */
[----:B-1----:R-:W-:-:S04]  /*a650*/  FSEL R32, R32, -INF , P5 ;  /* 0xff80000020207808 */ /* 0x002fc80002800000 */
[----:B------:R-:W-:-:S03]  /*a660*/  FMNMX.FTZ R11, R32, R11, !PT ;  /* 0x0000000b200b7209 */ /* 0x000fc60007810000 */
[----:B------:R-:W1:Y:S01]  /*a670*/  MUFU.TANH R27, R27 ;  /* 0x0000001b001b7308 */ /* 0x000e620000002400 */
[----:B--2---:R-:W-:Y:S02]  /*a680*/  FSEL R26, R26, -INF , P1 ;  /* 0xff8000001a1a7808 */ /* 0x004fe40000800000 */
[----:B------:R-:W-:-:S05]  /*a690*/  ISETP.GT.AND P1, PT, R12, 0x18, PT ;  /* 0x000000180c00780c */ /* 0x000fca0003f24270 */
[----:B------:R-:W2:Y:S01]  /*a6a0*/  MUFU.TANH R36, R36 ;  /* 0x0000002400247308 */ /* 0x000ea20000002400 */
[----:B0-----:R-:W-:-:S04]  /*a6b0*/  FSEL R60, R33, -INF , P6 ;  /* 0xff800000213c7808 */ /* 0x001fc80003000000 */
[----:B------:R-:W-:-:S03]  /*a6c0*/  FMNMX.FTZ R11, R60, R11, !PT ;  /* 0x0000000b3c0b7209 */ /* 0x000fc60007810000 */
[----:B------:R-:W0:Y:S01]  /*a6d0*/  MUFU.TANH R30, R30 ;  /* 0x0000001e001e7308 */ /* 0x000e220000002400 */
[----:B-1----:R-:W-:Y:S02]  /*a6e0*/  FSEL R27, R27, -INF , P2 ;  /* 0xff8000001b1b7808 */ /* 0x002fe40001000000 */
[----:B------:R-:W-:-:S05]  /*a6f0*/  ISETP.GT.AND P2, PT, R12, 0x19, PT ;  /* 0x000000190c00780c */ /* 0x000fca0003f44270 */
[----:B------:R-:W1:Y:S01]  /*a700*/  MUFU.TANH R37, R37 ;  /* 0x0000002500257308 */ /* 0x000e620000002400 */
[----:B--2---:R-:W-:-:S04]  /*a710*/  FSEL R62, R36, -INF , P1 ;  /* 0xff800000243e7808 */ /* 0x004fc80000800000 */
[----:B------:R-:W-:-:S03]  /*a720*/  FMNMX.FTZ R11, R62, R11, !PT ;  /* 0x0000000b3e0b7209 */ /* 0x000fc60007810000 */
[----:B------:R-:W2:Y:S01]  /*a730*/  MUFU.TANH R31, R31 ;  /* 0x0000001f001f7308 */ /* 0x000ea20000002400 */
[----:B0-----:R-:W-:Y:S02]  /*a740*/  FSEL R30, R30, -INF , P3 ;  /* 0xff8000001e1e7808 */ /* 0x001fe40001800000 */
[----:B------:R-:W-:-:S05]  /*a750*/  ISETP.GT.AND P3, PT, R12, 0x20, PT ;  /* 0x000000200c00780c */ /* 0x000fca0003f64270 */
        /* <DEDUP_REMOVED lines=45> */
[----:B------:R-:W-:Y:S01]  /*aa30*/  MUFU.TANH R47, R47 ;  /* 0x0000002f002f7308 */ /* 0x000fe20000002400 */
[----:B-1----:R-:W-:-:S04]  /*aa40*/  FSEL R78, R53, -INF , P4 ;  /* 0xff800000354e7808 */ /* 0x002fc80002000000 */
[----:B------:R-:W-:-:S03]  /*aa50*/  FMNMX.FTZ R12, R78, R11, !PT ;  /* 0x0000000b4e0c7209 */ /* 0x000fc60007810000 */
[----:B------:R-:W0:Y:S01]  /*aa60*/  MUFU.TANH R50, R50 ;  /* 0x0000003200327308 */ /* 0x000e220000002400 */
[----:B--2---:R-:W-:Y:S01]  /*aa70*/  FSEL R46, R46, -INF , P5 ;  /* 0xff8000002e2e7808 */ /* 0x004fe20002800000 */
[----:B------:R-:W1:Y:S06]  /*aa80*/  SHFL.BFLY PT, R11, R12, 0x2, 0x1f ;  /* 0x0c401f000c0b7f89 */ /* 0x000e6c00000e0000 */
[----:B------:R-:W-:Y:S08]  /*aa90*/  MUFU.TANH R51, R51 ;  /* 0x0000003300337308 */ /* 0x000ff00000002400 */
[----:B------:R-:W2:Y:S01]  /*aaa0*/  MUFU.TANH R54, R54 ;  /* 0x0000003600367308 */ /* 0x000ea20000002400 */
[----:B0-----:R-:W-:-:S07]  /*aab0*/  FSEL R50, R50, -INF , P1 ;  /* 0xff80000032327808 */ /* 0x001fce0000800000 */
[----:B------:R-:W0:Y:S01]  /*aac0*/  MUFU.TANH R55, R55 ;  /* 0x0000003700377308 */ /* 0x000e220000002400 */
[----:B-1----:R-:W-:Y:S02]  /*aad0*/  FMNMX.FTZ R21, R12, R11, !PT ;  /* 0x0000000b0c157209 */ /* 0x002fe40007810000 */
[----:B------:R-:W-:-:S03]  /*aae0*/  FMNMX.FTZ R11, R26, R27, !PT ;  /* 0x0000001b1a0b7209 */ /* 0x000fc60007810000 */
[----:B------:R-:W1:Y:S01]  /*aaf0*/  SHFL.BFLY PT, R76, R21, 0x1, 0x1f ;  /* 0x0c201f00154c7f89 */ /* 0x000e6200000e0000 */
[----:B------:R-:W-:Y:S02]  /*ab00*/  FMNMX.FTZ R11, R30, R11, !PT ;  /* 0x0000000b1e0b7209 */ /* 0x000fe40007810000 */
[----:B--2---:R-:W-:Y:S02]  /*ab10*/  FSEL R54, R54, -INF , P3 ;  /* 0xff80000036367808 */ /* 0x004fe40001800000 */
[----:B------:R-:W-:-:S04]  /*ab20*/  FMNMX.FTZ R11, R14, R11, !PT ;  /* 0x0000000b0e0b7209 */ /* 0x000fc80007810000 */
[----:B------:R-:W-:-:S04]  /*ab30*/  FMNMX.FTZ R11, R34, R11, !PT ;  /* 0x0000000b220b7209 */ /* 0x000fc80007810000 */
[----:B------:R-:W-:-:S04]  /*ab40*/  FMNMX.FTZ R11, R36, R11, !PT ;  /* 0x0000000b240b7209 */ /* 0x000fc80007810000 */
[----:B------:R-:W-:-:S04]  /*ab50*/  FMNMX.FTZ R11, R38, R11, !PT ;  /* 0x0000000b260b7209 */ /* 0x000fc80007810000 */
[----:B------:R-:W-:Y:S02]  /*ab60*/  FMNMX.FTZ R11, R40, R11, !PT ;  /* 0x0000000b280b7209 */ /* 0x000fe40007810000 */
[----:B-1----:R-:W-:Y:S02]  /*ab70*/  FMNMX.FTZ R21, R21, R76, !PT ;  /* 0x0000004c15157209 */ /* 0x002fe40007810000 */
[----:B------:R-:W-:Y:S02]  /*ab80*/  FMNMX.FTZ R11, R42, R11, !PT ;  /* 0x0000000b2a0b7209 */ /* 0x000fe40007810000 */
[C---:B------:R-:W-:Y:S01]  /*ab90*/  FSETP.NEU.FTZ.AND P5, PT, R21.reuse, -INF , PT ;  /* 0xff8000001500780b */ /* 0x040fe20003fbd000 */
[----:B------:R-:W-:Y:S01]  /*aba0*/  FMUL.FTZ R12, R21, R169 ;  /* 0x000000a9150c7220 */ /* 0x000fe20000410000 */
[----:B------:R-:W-:Y:S02]  /*abb0*/  FMNMX.FTZ R11, R44, R11, !PT ;  /* 0x0000000b2c0b7209 */ /* 0x000fe40007810000 */
[----:B0-----:R-:W-:-:S02]  /*abc0*/  FSEL R76, R55, -INF , P4 ;  /* 0xff800000374c7808 */ /* 0x001fc40002000000 */
[----:B------:R-:W-:Y:S02]  /*abd0*/  FSEL R13, R12, RZ, P5 ;  /* 0x000000ff0c0d7208 */ /* 0x000fe40002800000 */
[----:B------:R-:W-:Y:S02]  /*abe0*/  FSEL R12, R47, -INF , P6 ;  /* 0xff8000002f0c7808 */ /* 0x000fe40003000000 */
[----:B------:R-:W-:Y:S01]  /*abf0*/  FMNMX.FTZ R11, R46, R11, !PT ;  /* 0x0000000b2e0b7209 */ /* 0x000fe20007810000 */
[-CC-:B------:R-:W-:Y:S01]  /*ac00*/  FFMA.FTZ R15, R24, R169.reuse, -R13.reuse ;  /* 0x000000a9180f7223 */ /* 0x180fe2000001080d */
[----:B------:R-:W-:Y:S01]  /*ac10*/  FSEL R24, R51, -INF , P2 ;  /* 0xff80000033187808 */ /* 0x000fe20001000000 */
        /* <DEDUP_REMOVED lines=19> */
[----:B------:R-:W-:Y:S01]  /*ad50*/  FFMA.FTZ R197, R78, R169, -R13 ;  /* 0x000000a94ec57223 */ /* 0x000fe2000001080d */
[----:B------:R0:W-:Y:S01]  /*ad60*/  MUFU.EX2 R152, R15 ;  /* 0x0000000f00987308 */ /* 0x0001e20000000800 */
[----:B------:R-:W-:Y:S01]  /*ad70*/  ISETP.GE.AND P2, PT, R168, 0x41, PT ;  /* 0x00000041a800780c */ /* 0x000fe20003f46270 */
[----:B------:R-:W1:Y:S06]  /*ad80*/  SHFL.BFLY PT, R28, R11, 0x2, 0x1f ;  /* 0x0c401f000b1c7f89 */ /* 0x000e6c00000e0000 */
[----:B------:R-:W-:Y:S01]  /*ad90*/  MUFU.EX2 R25, R25 ;  /* 0x0000001900197308 */ /* 0x000fe20000000800 */
[----:B0-----:R-:W-:-:S05]  /*ada0*/  IMAD.MOV.U32 R15, RZ, RZ, 0x40000040 ;  /* 0x40000040ff0f7424 */ /* 0x001fca00078e00ff */
[----:B------:R-:W-:Y:S02]  /*adb0*/  R2UR UR11, R15 ;  /* 0x000000000f0b72ca */ /* 0x000fe400000e0000 */
[----:B------:R-:W-:Y:S08]  /*adc0*/  MUFU.EX2 R29, R29 ;  /* 0x0000001d001d7308 */ /* 0x000ff00000000800 */
[----:B------:R-:W0:Y:S01]  /*add0*/  MUFU.EX2 R58, R58 ;  /* 0x0000003a003a7308 */ /* 0x000e220000000800 */
[----:B-1----:R-:W-:-:S05]  /*ade0*/  FMNMX.FTZ R28, R11, R28, !PT ;  /* 0x0000001c0b1c7209 */ /* 0x002fca0007810000 */
[----:B------:R-:W1:Y:S02]  /*adf0*/  SHFL.BFLY PT, R11, R28, 0x1, 0x1f ;  /* 0x0c201f001c0b7f89 */ /* 0x000e6400000e0000 */
[----:B------:R-:W-:Y:S08]  /*ae00*/  MUFU.EX2 R32, R32 ;  /* 0x0000002000207308 */ /* 0x000ff00000000800 */
[----:B------:R-:W2:Y:S01]  /*ae10*/  MUFU.EX2 R31, R60 ;  /* 0x0000003c001f7308 */ /* 0x000ea20000000800 */
[----:B0-----:R-:W-:-:S07]  /*ae20*/  F2FP.F16.F32.PACK_AB R154, R58, R29 ;  /* 0x0000001d3a9a723e */ /* 0x001fce00000000ff */
[----:B------:R-:W-:Y:S01]  /*ae30*/  MUFU.EX2 R62, R62 ;  /* 0x0000003e003e7308 */ /* 0x000fe20000000800 */
[----:B-1----:R-:W-:-:S07]  /*ae40*/  FMNMX.FTZ R170, R28, R11, !PT ;  /* 0x0000000b1caa7209 */ /* 0x002fce0007810000 */
[----:B------:R-:W0:Y:S01]  /*ae50*/  MUFU.EX2 R33, R64 ;  /* 0x0000004000217308 */ /* 0x000e220000000800 */
[----:B--2---:R-:W-:Y:S02]  /*ae60*/  F2FP.F16.F32.PACK_AB R156, R31, R32 ;  /* 0x000000201f9c723e */ /* 0x004fe400000000ff */
[C---:B------:R-:W-:Y:S01]  /*ae70*/  FSETP.NEU.FTZ.AND P1, PT, R170.reuse, -INF , PT ;  /* 0xff800000aa00780b */ /* 0x040fe20003f3d000 */
[----:B------:R-:W-:-:S04]  /*ae80*/  FMUL.FTZ R11, R170, R169 ;  /* 0x000000a9aa0b7220 */ /* 0x000fc80000410000 */
[----:B------:R-:W-:Y:S01]  /*ae90*/  MUFU.EX2 R171, R171 ;  /* 0x000000ab00ab7308 */ /* 0x000fe20000000800 */
[----:B------:R-:W-:Y:S02]  /*aea0*/  FSEL R13, R11, RZ, P1 ;  /* 0x000000ff0b0d7208 */ /* 0x000fe40000800000 */
[----:B------:R-:W-:-:S03]  /*aeb0*/  ISETP.NE.AND P1, PT, R65, RZ, PT ;  /* 0x000000ff4100720c */ /* 0x000fc60003f25270 */
        /* <DEDUP_REMOVED lines=9> */
[----:B------:R-:W-:Y:S01]  /*af50*/  FFMA.FTZ R178, R40, R169, -R13 ;  /* 0x000000a928b27223 */ /* 0x000fe2000001080d */
[----:B------:R-:W-:-:S02]  /*af60*/  @!P1 VIADD R11, R20, 0x38840 ;  /* 0x00038840140b9836 */ /* 0x000fc40000000000 */
[-CC-:B------:R-:W-:Y:S01]  /*af70*/  FFMA.FTZ R179, R42, R169.reuse, -R13.reuse ;  /* 0x000000a92ab37223 */ /* 0x180fe2000001080d */
[-CC-:B------:R-:W-:Y:S01]  /*af80*/  FFMA.FTZ R180, R44, R169.reuse, -R13.reuse ;  /* 0x000000a92cb47223 */ /* 0x180fe2000001080d */
[-C--:B------:R-:W-:Y:S01]  /*af90*/  FFMA.FTZ R182, R46, R169.reuse, -R13 ;  /* 0x000000a92eb67223 */ /* 0x080fe2000001080d */
[----:B------:R-:W1:Y:S01]  /*afa0*/  MUFU.EX2 R27, R27 ;  /* 0x0000001b001b7308 */ /* 0x000e620000000800 */
[----:B------:R-:W-:Y:S01]  /*afb0*/  @!P1 PRMT R12, RZ, 0x654, R11 ;  /* 0x00000654ff0c9816 */ /* 0x000fe2000000000b */
[-CC-:B------:R-:W-:Y:S01]  /*afc0*/  FFMA.FTZ R198, R50, R169.reuse, -R13.reuse ;  /* 0x000000a932c67223 */ /* 0x180fe2000001080d */
[----:B------:R-:W-:Y:S01]  /*afd0*/  LOP3.LUT R11, R56, 0x2000000, RZ, 0xfc, !PT ;  /* 0x02000000380b7812 */ /* 0x000fe200078efcff */
[-CC-:B------:R-:W-:Y:S01]  /*afe0*/  FFMA.FTZ R200, R24, R169.reuse, -R13.reuse ;  /* 0x000000a918c87223 */ /* 0x180fe2000001080d */
[----:B------:R2:W-:Y:S01]  /*aff0*/  @!P1 SYNCS.ARRIVE.TRANS64.RED.A1T0 RZ, [R12+URZ], RZ ;  /* 0x000000ff0cff99a7 */ /* 0x0005e2000810043f */
[-CC-:B------:R-:W-:Y:S01]  /*b000*/  FFMA.FTZ R202, R54, R169.reuse, -R13.reuse ;  /* 0x000000a936ca7223 */ /* 0x180fe2000001080d */
[----:B------:R-:W-:Y:S01]  /*b010*/  FFMA.FTZ R199, R76, R169, -R13 ;  /* 0x000000a94cc77223 */ /* 0x000fe2000001080d */
[----:B------:R-:W3:Y:S01]  /*b020*/  MUFU.EX2 R30, R30 ;  /* 0x0000001e001e7308 */ /* 0x000ee20000000800 */
[----:B------:R-:W-:-:S02]  /*b030*/  IMAD.MOV.U32 R13, RZ, RZ, 0x40000040 ;  /* 0x40000040ff0d7424 */ /* 0x000fc400078e00ff */
[----:B------:R-:W-:Y:S01]  /*b040*/  FADD.FTZ R24, R152, R25 ;  /* 0x0000001998187221 */ /* 0x000fe20000010000 */
[----:B------:R-:W-:Y:S01]  /*b050*/  F2FP.F16.F32.PACK_AB R152, R25, R152 ;  /* 0x000000981998723e */ /* 0x000fe200000000ff */
[----:B------:R-:W-:Y:S01]  /*b060*/  @!P1 VIADD R20, R20, 0x38860 ;  /* 0x0003886014149836 */ /* 0x000fe20000000000 */
[----:B0-----:R-:W-:Y:S01]  /*b070*/  F2FP.F16.F32.PACK_AB R158, R33, R62 ;  /* 0x0000003e219e723e */ /* 0x001fe200000000ff */
[----:B--2---:R-:W-:Y:S01]  /*b080*/  IMAD R12, R18, 0x1000, R11 ;  /* 0x00001000120c7824 */ /* 0x004fe200078e020b */
[----:B------:R-:W-:Y:S01]  /*b090*/  R2UR UR7, R13 ;  /* 0x000000000d0772ca */ /* 0x000fe200000e0000 */
[----:B------:R0:W2:Y:S01]  /*b0a0*/  MUFU.EX2 R155, R14 ;  /* 0x0000000e009b7308 */ /* 0x0000a20000000800 */
[----:B-1----:R-:W-:Y:S01]  /*b0b0*/  FADD.FTZ R13, R26, R27 ;  /* 0x0000001b1a0d7221 */ /* 0x002fe20000010000 */
[----:B------:R-:W-:Y:S01]  /*b0c0*/  FADD.FTZ R35, R29, R24 ;  /* 0x000000181d237221 */ /* 0x000fe20000010000 */
[----:B------:R-:W-:Y:S02]  /*b0d0*/  F2FP.F16.F32.PACK_AB R153, R27, R26 ;  /* 0x0000001a1b99723e */ /* 0x000fe400000000ff */
[----:B------:R-:W-:Y:S01]  /*b0e0*/  R2UR UR6, R12 ;  /* 0x000000000c0672ca */ /* 0x000fe200000e0000 */
[----:B------:R-:W-:Y:S01]  /*b0f0*/  FADD.FTZ R35, R58, R35 ;  /* 0x000000233a237221 */ /* 0x000fe20000010000 */
[----:B------:R-:W-:Y:S01]  /*b100*/  @!P1 PRMT R20, RZ, 0x654, R20 ;  /* 0x00000654ff149816 */ /* 0x000fe20000000014 */
[----:B------:R-:W1:Y:S01]  /*b110*/  MUFU.EX2 R34, R34 ;  /* 0x0000002200227308 */ /* 0x000e620000000800 */
[----:B0-----:R-:W-:-:S02]  /*b120*/  VIADD R14, R12, 0x80 ;  /* 0x000000800c0e7836 */ /* 0x001fc40000000000 */
[----:B------:R-:W-:-:S03]  /*b130*/  FADD.FTZ R24, R32, R35 ;  /* 0x0000002320187221 */ /* 0x000fc60000010000 */
[----:B------:R-:W-:Y:S01]  /*b140*/  R2UR UR10, R14 ;  /* 0x000000000e0a72ca */ /* 0x000fe200000e0000 */
[----:B---3--:R-:W-:Y:S01]  /*b150*/  FADD.FTZ R14, R30, R13 ;  /* 0x0000000d1e0e7221 */ /* 0x008fe20000010000 */
[----:B------:R-:W0:Y:S01]  /*b160*/  MUFU.EX2 R157, R36 ;  /* 0x00000024009d7308 */ /* 0x000e220000000800 */
[----:B------:R-:W-:Y:S02]  /*b170*/  FADD.FTZ R15, R31, R24 ;  /* 0x000000181f0f7221 */ /* 0x000fe40000010000 */
[C---:B--2---:R-:W-:Y:S01]  /*b180*/  FADD.FTZ R13, R155.reuse, R14 ;  /* 0x0000000e9b0d7221 */ /* 0x044fe20000010000 */
[----:B------:R-:W-:Y:S01]  /*b190*/  F2FP.F16.F32.PACK_AB R155, R155, R30 ;  /* 0x0000001e9b9b723e */ /* 0x000fe200000000ff */
[----:B------:R-:W-:Y:S01]  /*b1a0*/  BAR.SYNC.DEFER_BLOCKING 0xf, 0x100 ;  /* 0x03c4000000007b1d */ /* 0x000fe20000010000 */
[----:B------:R-:W-:Y:S01]  /*b1b0*/  FADD.FTZ R24, R62, R15 ;  /* 0x0000000f3e187221 */ /* 0x000fe20000010000 */
[----:B------:R-:W-:Y:S02]  /*b1c0*/  IMAD.MOV.U32 R15, RZ, RZ, 0x40000040 ;  /* 0x40000040ff0f7424 */ /* 0x000fe400078e00ff */
[----:B-1----:R-:W-:Y:S01]  /*b1d0*/  FADD.FTZ R14, R34, R13 ;  /* 0x0000000d220e7221 */ /* 0x002fe20000010000 */
[----:B------:R-:W-:Y:S01]  /*b1e0*/  FADD.FTZ R203, R33, R24 ;  /* 0x0000001821cb7221 */ /* 0x000fe20000010000 */
[----:B------:R-:W1:Y:S01]  /*b1f0*/  MUFU.EX2 R159, R38 ;  /* 0x00000026009f7308 */ /* 0x000e620000000800 */
[----:B------:R-:W-:-:S02]  /*b200*/  IMAD.MOV.U32 R13, RZ, RZ, 0x40000040 ;  /* 0x40000040ff0d7424 */ /* 0x000fc400078e00ff */
[----:B------:R-:W-:Y:S01]  /*b210*/  FADD.FTZ R203, R171, R203 ;  /* 0x000000cbabcb7221 */ /* 0x000fe20000010000 */
[C---:B0-----:R-:W-:Y:S01]  /*b220*/  FADD.FTZ R14, R157.reuse, R14 ;  /* 0x0000000e9d0e7221 */ /* 0x041fe20000010000 */
[----:B------:R-:W-:-:S03]  /*b230*/  F2FP.F16.F32.PACK_AB R157, R157, R34 ;  /* 0x000000229d9d723e */ /* 0x000fc600000000ff */
[----:B------:R-:W0:Y:S08]  /*b240*/  MUFU.EX2 R178, R178 ;  /* 0x000000b200b27308 */ /* 0x000e300000000800 */
[----:B------:R-:W2:Y:S01]  /*b250*/  MUFU.EX2 R172, R172 ;  /* 0x000000ac00ac7308 */ /* 0x000ea20000000800 */
[----:B-1----:R-:W-:Y:S01]  /*b260*/  FADD.FTZ R204, R159, R14 ;  /* 0x0000000e9fcc7221 */ /* 0x002fe20000010000 */
[----:B------:R1:W-:Y:S01]  /*b270*/  STSM.16.M88.4 [R195+0x36400], R152 ;  /* 0x03640098c3007844 */ /* 0x0003e20000000200 */
[----:B------:R-:W-:-:S02]  /*b280*/  VIADD R14, R12, 0x100 ;  /* 0x000001000c0e7836 */ /* 0x000fc40000000000 */
[----:B------:R-:W-:-:S03]  /*b290*/  VIADD R12, R12, 0x180 ;  /* 0x000001800c0c7836 */ /* 0x000fc60000000000 */
[----:B------:R-:W-:Y:S01]  /*b2a0*/  MUFU.EX2 R173, R173 ;  /* 0x000000ad00ad7308 */ /* 0x000fe20000000800 */
[C---:B0-----:R-:W-:Y:S01]  /*b2b0*/  F2FP.F16.F32.PACK_AB R159, R178.reuse, R159 ;  /* 0x0000009fb29f723e */ /* 0x041fe200000000ff */
[----:B------:R-:W-:-:S04]  /*b2c0*/  FADD.FTZ R204, R178, R204 ;  /* 0x000000ccb2cc7221 */ /* 0x000fc80000010000 */
[----:B------:R1:W-:Y:S02]  /*b2d0*/  STSM.16.M88.4 [R196], R156 ;  /* 0x0000009cc4007844 */ /* 0x0003e40000000200 */
[----:B------:R-:W0:Y:S01]  /*b2e0*/  MUFU.EX2 R174, R174 ;  /* 0x000000ae00ae7308 */ /* 0x000e220000000800 */
[C---:B--2---:R-:W-:Y:S01]  /*b2f0*/  F2FP.F16.F32.PACK_AB R160, R172.reuse, R171 ;  /* 0x000000abaca0723e */ /* 0x044fe200000000ff */
[----:B------:R-:W-:-:S06]  /*b300*/  FADD.FTZ R172, R172, R203 ;  /* 0x000000cbacac7221 */ /* 0x000fcc0000010000 */
        /* <DEDUP_REMOVED lines=14> */
[----:B------:R1:W-:Y:S01]  /*b3f0*/  STSM.16.M88.4 [R208], R160 ;  /* 0x000000a0d0007844 */ /* 0x0003e20000000200 */
[----:B------:R-:W-:Y:S01]  /*b400*/  FADD.FTZ R183, R183, R182 ;  /* 0x000000b6b7b77221 */ /* 0x000fe20000010000 */
[----:B------:R-:W0:Y:S08]  /*b410*/  MUFU.EX2 R177, R177 ;  /* 0x000000b100b17308 */ /* 0x000e300000000800 */
[----:B------:R-:W3:Y:S01]  /*b420*/  MUFU.EX2 R197, R197 ;  /* 0x000000c500c57308 */ /* 0x000ee20000000800 */
[----:B--2---:R-:W-:Y:S01]  /*b430*/  F2FP.F16.F32.PACK_AB R164, R176, R175 ;  /* 0x000000afb0a4723e */ /* 0x004fe200000000ff */
[----:B------:R-:W-:-:S04]  /*b440*/  FADD.FTZ R175, R175, R174 ;  /* 0x000000aeafaf7221 */ /* 0x000fc80000010000 */
[----:B------:R-:W-:Y:S02]  /*b450*/  FADD.FTZ R176, R176, R175 ;  /* 0x000000afb0b07221 */ /* 0x000fe40000010000 */
[----:B------:R-:W2:Y:S02]  /*b460*/  MUFU.EX2 R198, R198 ;  /* 0x000000c600c67308 */ /* 0x000ea40000000800 */
[----:B0-----:R-:W-:-:S06]  /*b470*/  FADD.FTZ R176, R177, R176 ;  /* 0x000000b0b1b07221 */ /* 0x001fcc0000010000 */
[----:B------:R-:W0:Y:S01]  /*b480*/  MUFU.EX2 R200, R200 ;  /* 0x000000c800c87308 */ /* 0x000e220000000800 */
[C---:B---3--:R-:W-:Y:S01]  /*b490*/  F2FP.F16.F32.PACK_AB R166, R197.reuse, R177 ;  /* 0x000000b1c5a6723e */ /* 0x048fe200000000ff */
[----:B------:R-:W-:-:S06]  /*b4a0*/  FADD.FTZ R197, R197, R176 ;  /* 0x000000b0c5c57221 */ /* 0x000fcc0000010000 */
[----:B------:R-:W-:Y:S01]  /*b4b0*/  MUFU.EX2 R202, R202 ;  /* 0x000000ca00ca7308 */ /* 0x000fe20000000800 */
[----:B--2---:R-:W-:-:S07]  /*b4c0*/  FADD.FTZ R183, R198, R183 ;  /* 0x000000b7c6b77221 */ /* 0x004fce0000010000 */
[----:B------:R-:W2:Y:S01]  /*b4d0*/  MUFU.EX2 R199, R199 ;  /* 0x000000c700c77308 */ /* 0x000ea20000000800 */
[C---:B0-----:R-:W-:Y:S01]  /*b4e0*/  F2FP.F16.F32.PACK_AB R165, R200.reuse, R198 ;  /* 0x000000c6c8a5723e */ /* 0x041fe200000000ff */
[----:B------:R-:W-:Y:S01]  /*b4f0*/  FADD.FTZ R183, R200, R183 ;  /* 0x000000b7c8b77221 */ /* 0x000fe20000010000 */
[----:B--2---:R-:W-:-:S03]  /*b500*/  F2FP.F16.F32.PACK_AB R167, R199, R202 ;  /* 0x000000cac7a7723e */ /* 0x004fc600000000ff */
[----:B------:R-:W-:Y:S02]  /*b510*/  FADD.FTZ R202, R202, R183 ;  /* 0x000000b7caca7221 */ /* 0x000fe40000010000 */
[----:B------:R1:W-:Y:S01]  /*b520*/  STSM.16.M88.4 [R201], R164 ;  /* 0x000000a4c9007844 */ /* 0x0003e20000000200 */
[----:B------:R-:W-:Y:S01]  /*b530*/  WARPGROUP.ARRIVE ;  /* 0x00000000000079c5 */ /* 0x000fe20000000000 */
[----:B------:R-:W-:-:S05]  /*b540*/  FADD.FTZ R199, R199, R202 ;  /* 0x000000cac7c77221 */ /* 0x000fca0000010000 */
[----:B------:R-:W-:Y:S01]  /*b550*/  HGMMA.64x256x16.F32 R24, R152, gdesc[UR4].tnspB, RZ, !UPT, gsb0 ;  /* 0x43e0000498187df0 */ /* 0x000fe2000c0008ff */
[----:B------:R-:W-:Y:S02]  /*b560*/  R2UR UR6, R14 ;  /* 0x000000000e0672ca */ /* 0x000fe400000e0000 */
[----:B------:R-:W-:Y:S01]  /*b570*/  R2UR UR7, R15 ;  /* 0x000000000f0772ca */ /* 0x000fe200000e0000 */
[----:B------:R-:W-:Y:S02]  /*b580*/  WARPGROUP.DEPBAR.LE gsb0, 0x0 ;  /* 0x00008000000079c5 */ /* 0x000fe40000010000 */
[----:B------:R-:W-:-:S15]  /*b590*/  WARPGROUP.ARRIVE ;  /* 0x00000000000079c5 */ /* 0x000fde0000000000 */
[----:B------:R-:W-:-:S07]  /*b5a0*/  NOP ;  /* 0x0000000000007918 */ /* 0x000fce0000000000 */
[----:B------:R-:W-:Y:S03]  /*b5b0*/  HGMMA.64x256x16.F32 R24, R156, gdesc[UR8].tnspB, R24, gsb0 ;  /* 0x43e000089c187df0 */ /* 0x000fe60008000818 */
[----:B------:R-:W-:Y:S02]  /*b5c0*/  WARPGROUP.DEPBAR.LE gsb0, 0x0 ;  /* 0x00008000000079c5 */ /* 0x000fe40000010000 */
[----:B------:R-:W-:-:S15]  /*b5d0*/  WARPGROUP.ARRIVE ;  /* 0x00000000000079c5 */ /* 0x000fde0000000000 */
[----:B------:R-:W-:-:S08]  /*b5e0*/  NOP ;  /* 0x0000000000007918 */ /* 0x000fd00000000000 */
        /* <DEDUP_REMOVED lines=17> */
[----:B------:R-:W-:Y:S05]  /*b700*/  @!P2 BRA `(.L_x_1399) ;  /* 0x0000003400d0a947 */ /* 0x000fea0003800000 */
[----:B------:R-:W-:Y:S02]  /*b710*/  VIADD R13, R181, 0xfffffffe ;  /* 0xfffffffeb50d7836 */ /* 0x000fe40000000000 */
[----:B------:R-:W-:Y:S02]  /*b720*/  IMAD.MOV.U32 R198, RZ, RZ, R170 ;  /* 0x000000ffffc67224 */ /* 0x000fe400078e00aa */
[----:B------:R-:W-:Y:S02]  /*b730*/  IMAD.MOV.U32 R14, RZ, RZ, R21 ;  /* 0x000000ffff0e7224 */ /* 0x000fe400078e0015 */
[----:B------:R-:W-:-:S07]  /*b740*/  IMAD.MOV.U32 R15, RZ, RZ, R18 ;  /* 0x000000ffff0f7224 */ /* 0x000fce00078e0012 */
.L_x_1410:
[----:B------:R-:W-:Y:S01]  /*b750*/  VIADD R18, R15, 0x1 ;  /* 0x000000010f127836 */ /* 0x000fe20000000000 */
[C---:B------:R-:W-:Y:S01]  /*b760*/  ISETP.GT.AND P2, PT, R13.reuse, RZ, PT ;  /* 0x000000ff0d00720c */ /* 0x040fe20003f44270 */
[----:B------:R-:W-:-:S03]  /*b770*/  VIADD R13, R13, 0xffffffff ;  /* 0xffffffff0d0d7836 */ /* 0x000fc60000000000 */
[----:B------:R-:W-:-:S04]  /*b780*/  ISETP.NE.AND P3, PT, R18, 0x2, PT ;  /* 0x000000021200780c */ /* 0x000fc80003f65270 */
[----:B0-----:R-:W-:Y:S02]  /*b790*/  SEL R12, RZ, 0x1, P3 ;  /* 0x00000001ff0c7807 */ /* 0x001fe40001800000 */
[----:B------:R-:W-:Y:S02]  /*b7a0*/  SEL R18, R18, RZ, P3 ;  /* 0x000000ff12127207 */ /* 0x000fe40001800000 */
[----:B------:R-:W-:Y:S01]  /*b7b0*/  LOP3.LUT R23, R23, R12, RZ, 0x3c, !PT ;  /* 0x0000000c17177212 */ /* 0x000fe200078e3cff */
[----:B------:R-:W-:Y:S06]  /*b7c0*/  @!P0 BRA `(.L_x_1400) ;  /* 0x0000000000048947 */ /* 0x000fec0003800000 */
[----:B------:R-:W-:Y:S01]  /*b7d0*/  BPT.TRAP 0x1 ;  /* 0x000000040000795c */ /* 0x000fe20000300000 */
.L_x_1400:
[----:B------:R-:W-:Y:S01]  /*b7e0*/  IMAD R12, R18, 0x8, R2 ;  /* 0x00000008120c7824 */ /* 0x000fe200078e0202 */
[----:B------:R-:W-:-:S04]  /*b7f0*/  SHF.L.U32 R200, R23, 0x1f, RZ ;  /* 0x0000001f17c87819 */ /* 0x000fc800000006ff */
[----:B------:R0:W2:Y:S01]  /*b800*/  SYNCS.PHASECHK.TRANS64.TRYWAIT P3, [R12+URZ+0x38830], R200 ;  /* 0x038830c80c0075a7 */ /* 0x0000a2000806017f */
[----:B------:R-:W-:Y:S05]  /*b810*/  @!P0 BRA `(.L_x_1401) ;  /* 0x0000000000048947 */ /* 0x000fea0003800000 */
[----:B------:R-:W-:Y:S01]  /*b820*/  BPT.TRAP 0x1 ;  /* 0x000000040000795c */ /* 0x000fe20000300000 */
.L_x_1401:
[----:B-1----:R-:W-:Y:S01]  /*b830*/  VIADD R20, R2, 0x20400 ;  /* 0x0002040002147836 */ /* 0x002fe20000000000 */
[----:B------:R-:W-:Y:S01]  /*b840*/  BSSY B1, `(.L_x_1402) ;  /* 0x0000009000017945 */ /* 0x000fe20003800000 */
[----:B------:R-:W-:Y:S02]  /*b850*/  IMAD R154, R18, 0x200, R3 ;  /* 0x00000200129a7824 */ /* 0x000fe400078e0203 */
[----:B------:R-:W-:Y:S01]  /*b860*/  IMAD.MOV.U32 R155, RZ, RZ, 0x40000040 ;  /* 0x40000040ff9b7424 */ /* 0x000fe200078e00ff */
[----:B------:R-:W-:-:S04]  /*b870*/  SHF.R.U32.HI R20, RZ, 0x4, R20 ;  /* 0x00000004ff147819 */ /* 0x000fc80000011614 */
[----:B------:R-:W-:-:S04]  /*b880*/  LOP3.LUT R20, R20, 0x3fff, RZ, 0xc0, !PT ;  /* 0x00003fff14147812 */ /* 0x000fc800078ec0ff */
[----:B------:R-:W-:Y:S01]  /*b890*/  LOP3.LUT R20, R20, 0x10000, RZ, 0xfc, !PT ;  /* 0x0001000014147812 */ /* 0x000fe200078efcff */
[----:B--2---:R-:W-:Y:S06]  /*b8a0*/  @P3 BRA `(.L_x_1403) ;  /* 0x0000000000083947 */ /* 0x004fec0003800000 */
[----:B------:R-:W1:Y:S02]  /*b8b0*/  SYNCS.PHASECHK.TRANS64.TRYWAIT P3, [R12+URZ+0x38830], R200 ;  /* 0x038830c80c0075a7 */ /* 0x000e64000806017f */
[----:B-1----:R-:W-:Y:S05]  /*b8c0*/  @!P3 BRA `(.L_x_1404) ;  /* 0x000001100010b947 */ /* 0x002fea0003800000 */
.L_x_1403:
[----:B------:R-:W-:Y:S05]  /*b8d0*/  BSYNC B1 ;  /* 0x0000000000017941 */ /* 0x000fea0003800000 */
.L_x_1402:
        /* <DEDUP_REMOVED lines=14> */
[----:B------:R-:W-:Y:S01]  /*b9c0*/  WARPGROUP.ARRIVE ;  /* 0x00000000000079c5 */ /* 0x000fe20000000000 */
        /* <DEDUP_REMOVED lines=19> */
[----:B------:R-:W-:Y:S05]  /*bb00*/  @!P0 BRA `(.L_x_1405) ;  /* 0x0000000000048947 */ /* 0x000fea0003800000 */
[----:B------:R-:W-:Y:S01]  /*bb10*/  BPT.TRAP 0x1 ;  /* 0x000000040000795c */ /* 0x000fe20000300000 */
.L_x_1405:
[----:B------:R2:W3:Y:S01]  /*bb20*/  SYNCS.PHASECHK.TRANS64.TRYWAIT P3, [R12+URZ+0x38850], R200 ;  /* 0x038850c80c0075a7 */ /* 0x0004e2000806017f */
[----:B------:R-:W-:Y:S05]  /*bb30*/  @!P0 BRA `(.L_x_1406) ;  /* 0x0000000000048947 */ /* 0x000fea0003800000 */
[----:B------:R-:W-:Y:S01]  /*bb40*/  BPT.TRAP 0x1 ;  /* 0x000000040000795c */ /* 0x000fe20000300000 */
.L_x_1406:
[----:B------:R-:W-:Y:S04]  /*bb50*/  BSSY B1, `(.L_x_1407) ;  /* 0x0000004000017945 */ /* 0x000fe80003800000 */
[----:B---3--:R-:W-:Y:S05]  /*bb60*/  @P3 BRA `(.L_x_1408) ;  /* 0x0000000000083947 */ /* 0x008fea0003800000 */
[----:B------:R-:W3:Y:S02]  /*bb70*/  SYNCS.PHASECHK.TRANS64.TRYWAIT P3, [R12+URZ+0x38850], R200 ;  /* 0x038850c80c0075a7 */ /* 0x000ee4000806017f */
[----:B---3--:R-:W-:Y:S05]  /*bb80*/  @!P3 BRA `(.L_x_1409) ;  /* 0x0000010c0074b947 */ /* 0x008fea0003800000 */
.L_x_1408:
[----:B------:R-:W-:Y:S05]  /*bb90*/  BSYNC B1 ;  /* 0x0000000000017941 */ /* 0x000fea0003800000 */
.L_x_1407:
[----:B------:R-:W-:Y:S01]  /*bba0*/  VIADD R20, R2, 0x26400 ;  /* 0x0002640002147836 */ /* 0x000fe20000000000 */
[----:B------:R-:W-:Y:S01]  /*bbb0*/  WARPGROUP.ARRIVE ;  /* 0x00000000000079c5 */ /* 0x000fe20000000000 */
[----:B------:R-:W-:-:S05]  /*bbc0*/  VIADD R204, R0, 0x4 ;  /* 0x0000000400cc7836 */ /* 0x000fca0000000000 */
[----:B------:R-:W4:Y:S01]  /*bbd0*/  S2R R229, SR_TID.X ;  /* 0x0000000000e57919 */ /* 0x000f220000002100 */
[----:B------:R-:W-:Y:S01]  /*bbe0*/  IMAD R202, R18, 0x1000, R10 ;  /* 0x0000100012ca7824 */ /* 0x000fe200078e020a */
[----:B------:R-:W-:Y:S01]  /*bbf0*/  SHF.R.U32.HI R20, RZ, 0x4, R20 ;  /* 0x00000004ff147819 */ /* 0x000fe20000011614 */
[----:B------:R-:W-:Y:S02]  /*bc00*/  IMAD.MOV.U32 R203, RZ, RZ, 0x40000040 ;  /* 0x40000040ffcb7424 */ /* 0x000fe400078e00ff */
[----:B------:R-:W-:Y:S01]  /*bc10*/  IMAD.MOV.U32 R207, RZ, RZ, 0x40000040 ;  /* 0x40000040ffcf7424 */ /* 0x000fe200078e00ff */
[----:B------:R-:W-:Y:S01]  /*bc20*/  LOP3.LUT R21, R20, 0x3fff, RZ, 0xc0, !PT ;  /* 0x00003fff14157812 */ /* 0x000fe200078ec0ff */
[----:B------:R-:W-:Y:S01]  /*bc30*/  VIADD R20, R0, 0x6 ;  /* 0x0000000600147836 */ /* 0x000fe20000000000 */
[C---:B------:R-:W-:Y:S01]  /*bc40*/  R2UR UR6, R202.reuse ;  /* 0x00000000ca0672ca */ /* 0x040fe200000e0000 */
[----:B------:R-:W-:Y:S01]  /*bc50*/  IMAD.MOV.U32 R205, RZ, RZ, 0x40000040 ;  /* 0x40000040ffcd7424 */ /* 0x000fe200078e00ff */
[----:B------:R-:W-:Y:S01]  /*bc60*/  LOP3.LUT R0, R21, 0x10000, RZ, 0xfc, !PT ;  /* 0x0001000015007812 */ /* 0x000fe200078efcff */
[----:B------:R-:W-:Y:S01]  /*bc70*/  IMAD.MOV.U32 R21, RZ, RZ, 0x40000040 ;  /* 0x40000040ff157424 */ /* 0x000fe200078e00ff */
[----:B------:R-:W-:Y:S01]  /*bc80*/  R2UR UR7, R203 ;  /* 0x00000000cb0772ca */ /* 0x000fe200000e0000 */
[----:B------:R-:W-:Y:S01]  /*bc90*/  VIADD R203, R202, 0x800 ;  /* 0x00000800cacb7836 */ /* 0x000fe20000000000 */
[----:B------:R-:W-:Y:S01]  /*bca0*/  R2UR UR5, R207 ;  /* 0x00000000cf0572ca */ /* 0x000fe200000e0000 */
[----:B------:R-:W-:-:S02]  /*bcb0*/  IMAD.MOV.U32 R206, RZ, RZ, R0 ;  /* 0x000000ffffce7224 */ /* 0x000fc400078e0000 */
[----:B------:R-:W-:Y:S02]  /*bcc0*/  IMAD.MOV.U32 R207, RZ, RZ, 0x40000040 ;  /* 0x40000040ffcf7424 */ /* 0x000fe400078e00ff */
[----:B0123--:R-:W-:Y:S01]  /*bcd0*/  IMAD.MOV.U32 R200, RZ, RZ, 0x4 ;  /* 0x00000004ffc87424 */ /* 0x00ffe200078e00ff */
[----:B------:R-:W-:Y:S01]  /*bce0*/  R2UR UR4, R206 ;  /* 0x00000000ce0472ca */ /* 0x000fe200000e0000 */
[----:B------:R-:W-:Y:S01]  /*bcf0*/  VIADD R206, R0, 0x2 ;  /* 0x0000000200ce7836 */ /* 0x000fe20000000000 */
[----:B----4-:R-:W-:-:S11]  /*bd00*/  SHF.R.U32.HI R229, RZ, 0x7, R229 ;  /* 0x00000007ffe57819 */ /* 0x010fd600000116e5 */
[----:B------:R-:W-:Y:S01]  /*bd10*/  HGMMA.64x64x16.F32 R152, gdesc[UR4], R152, gsb0 ;  /* 0x00e00000049879f0 */ /* 0x000fe20008000898 */
[----:B------:R-:W-:Y:S01]  /*bd20*/  R2UR UR4, R206 ;  /* 0x00000000ce0472ca */ /* 0x000fe200000e0000 */
[----:B------:R-:W-:Y:S01]  /*bd30*/  VIADD R206, R202, 0x2 ;  /* 0x00000002cace7836 */ /* 0x000fe20000000000 */
[----:B------:R-:W-:Y:S01]  /*bd40*/  R2UR UR5, R207 ;  /* 0x00000000cf0572ca */ /* 0x000fe200000e0000 */
[----:B------:R-:W-:-:S03]  /*bd50*/  IMAD.MOV.U32 R207, RZ, RZ, 0x40000040 ;  /* 0x40000040ffcf7424 */ /* 0x000fc600078e00ff */
        /* <DEDUP_REMOVED lines=10> */
[----:B------:R-:W-:-:S03]  /*be00*/  IMAD.MOV.U32 R205, RZ, RZ, 0x40000040 ;  /* 0x40000040ffcd7424 */ /* 0x000fc600078e00ff */
[----:B------:R-:W-:Y:S02]  /*be10*/  R2UR UR6, R204 ;  /* 0x00000000cc0672ca */ /* 0x000fe400000e0000 */
        /* <DEDUP_REMOVED lines=143> */
[----:B------:R-:W0:Y:S02]  /*c710*/  SHFL.IDX PT, R20, R229, RZ, 0x1f ;  /* 0x00001fffe5147589 */ /* 0x000e2400000e0000 */
[----:B0-----:R-:W-:-:S04]  /*c720*/  ISETP.GT.AND P3, PT, R20, 0x7f, PT ;  /* 0x0000007f1400780c */ /* 0x001fc80003f64270 */
[----:B------:R-:W-:Y:S02]  /*c730*/  SEL R21, RZ, 0x2, !P3 ;  /* 0x00000002ff157807 */ /* 0x000fe40005800000 */
[C---:B------:R-:W-:Y:S02]  /*c740*/  SEL R20, R200.reuse, 0x2, P3 ;  /* 0x00000002c8147807 */ /* 0x040fe40001800000 */
[----:B------:R-:W-:Y:S01]  /*c750*/  SEL R200, R200, 0x6, !P3 ;  /* 0x00000006c8c87807 */ /* 0x000fe20005800000 */
[----:B------:R-:W-:Y:S01]  /*c760*/  IMAD.IADD R204, R21, 0x1, R203 ;  /* 0x0000000115cc7824 */ /* 0x000fe200078e02cb */
        /* <DEDUP_REMOVED lines=8> */
[----:B------:R-:W-:-:S03]  /*c7f0*/  IMAD.MOV.U32 R205, RZ, RZ, 0x40000040 ;  /* 0x40000040ffcd7424 */ /* 0x000fc600078e00ff */
        /* <DEDUP_REMOVED lines=24> */
[----:B------:R-:W-:Y:S02]  /*c980*/  IMAD.MOV.U32 R205, RZ, RZ, 0x40000040 ;  /* 0x40000040ffcd7424 */ /* 0x000fe400078e00ff */
[----:B------:R-:W-:Y:S01]  /*c990*/  VIADD R203, R0, 0xa00 ;  /* 0x00000a0000cb7836 */ /* 0x000fe20000000000 */
[----:B------:R-:W-:Y:S02]  /*c9a0*/  R2UR UR6, R204 ;  /* 0x00000000cc0672ca */ /* 0x000fe400000e0000 */
[----:B------:R-:W-:Y:S01]  /*c9b0*/  R2UR UR7, R205 ;  /* 0x00000000cd0772ca */ /* 0x000fe200000e0000 */
[----:B------:R-:W-:Y:S01]  /*c9c0*/  IMAD.MOV.U32 R205, RZ, RZ, 0x40000040 ;  /* 0x40000040ffcd7424 */ /* 0x000fe200078e00ff */
[----:B------:R-:W-:-:S02]  /*c9d0*/  IADD3 R204, R206, R207, R0 ;  /* 0x000000cfcecc7210 */ /* 0x000fc40007ffe000 */
[----:B------:R-:W-:Y:S01]  /*c9e0*/  IADD3 R206, R206, R207, R202 ;  /* 0x000000cfcece7210 */ /* 0x000fe20007ffe0ca */
        /* <DEDUP_REMOVED lines=9> */
[----:B------:R-:W-:Y:S01]  /*ca80*/  VIADD R206, R202, 0xa00 ;  /* 0x00000a00cace7836 */ /* 0x000fe20000000000 */
[----:B------:R-:W-:Y:S01]  /*ca90*/  R2UR UR7, R207 ;  /* 0x00000000cf0772ca */ /* 0x000fe200000e0000 */
        /* <DEDUP_REMOVED lines=25> */
[----:B------:R-:W-:Y:S01]  /*cc30*/  VIADD R203, R0, 0xc00 ;  /* 0x00000c0000cb7836 */ /* 0x000fe20000000000 */
[----:B------:R-:W-:Y:S02]  /*cc40*/  WARPGROUP.DEPBAR.LE gsb0, 0x0 ;  /* 0x00008000000079c5 */ /* 0x000fe40000010000 */
[----:B------:R-:W-:-:S07]  /*cc50*/  WARPGROUP.ARRIVE ;  /* 0x00000000000079c5 */ /* 0x000fce0000000000 */
[----:B------:R-:W-:Y:S01]  /*cc60*/  HGMMA.64x64x16.F32 R152, gdesc[UR4], R152, gsb0 ;  /* 0x00e00000049879f0 */ /* 0x000fe20008000898 */
[----:B------:R-:W-:Y:S01]  /*cc70*/  R2UR UR4, R204 ;  /* 0x00000000cc0472ca */ /* 0x000fe200000e0000 */
[----:B------:R-:W-:Y:S01]  /*cc80*/  IMAD.IADD R204, R200, 0x1, R206 ;  /* 0x00000001c8cc7824 */ /* 0x000fe200078e02ce */
[----:B------:R-:W-:Y:S01]  /*cc90*/  R2UR UR5, R205 ;  /* 0x00000000cd0572ca */ /* 0x000fe200000e0000 */
[----:B------:R-:W-:Y:S02]  /*cca0*/  IMAD.MOV.U32 R205, RZ, RZ, 0x40000040 ;  /* 0x40000040ffcd7424 */ /* 0x000fe400078e00ff */
[----:B------:R-:W-:Y:S01]  /*ccb0*/  IMAD.MOV.U32 R206, RZ, RZ, 0x30 ;  /* 0x00000030ffce7424 */ /* 0x000fe200078e00ff */
        /* <DEDUP_REMOVED lines=70> */
[----:B------:R-:W-:Y:S02]  /*d120*/  WARPGROUP.DEPBAR.LE gsb0, 0x0 ;  /* 0x00008000000079c5 */ /* 0x000fe40000010000 */
[----:B------:R-:W-:-:S10]  /*d130*/  WARPGROUP.ARRIVE ;  /* 0x00000000000079c5 */ /* 0x000fd40000000000 */
[----:B------:R-:W-:Y:S01]  /*d140*/  HGMMA.64x64x16.F32 R152, gdesc[UR4], R152, gsb0 ;  /* 0x00e00000049879f0 */ /* 0x000fe20008000898 */
[----:B------:R-:W-:Y:S01]  /*d150*/  R2UR UR6, R204 ;  /* 0x00000000cc0672ca */ /* 0x000fe200000e0000 */
[----:B------:R-:W-:Y:S01]  /*d160*/  IMAD.IADD R204, R206, 0x1, R21 ;  /* 0x00000001cecc7824 */ /* 0x000fe200078e0215 */
[----:B------:R-:W-:Y:S01]  /*d170*/  R2UR UR7, R205 ;  /* 0x00000000cd0772ca */ /* 0x000fe200000e0000 */
[----:B------:R-:W-:Y:S02]  /*d180*/  IMAD.MOV.U32 R205, RZ, RZ, 0x40000040 ;  /* 0x40000040ffcd7424 */ /* 0x000fe400078e00ff */
[----:B------:R-:W-:Y:S01]  /*d190*/  IMAD.MOV.U32 R21, RZ, RZ, 0x40000040 ;  /* 0x40000040ff157424 */ /* 0x000fe200078e00ff */
[----:B------:R-:W-:Y:S01]  /*d1a0*/  R2UR UR4, R204 ;  /* 0x00000000cc0472ca */ /* 0x000fe200000e0000 */
[----:B------:R-:W-:Y:S01]  /*d1b0*/  IMAD.IADD R204, R206, 0x1, R20 ;  /* 0x00000001cecc7824 */ /* 0x000fe200078e0214 */
[----:B------:R-:W-:Y:S01]  /*d1c0*/  R2UR UR5, R205 ;  /* 0x00000000cd0572ca */ /* 0x000fe200000e0000 */
[----:B------:R-:W-:-:S02]  /*d1d0*/  IMAD.MOV.U32 R205, RZ, RZ, 0x40000040 ;  /* 0x40000040ffcd7424 */ /* 0x000fc400078e00ff */
[----:B------:R-:W-:Y:S01]  /*d1e0*/  IMAD.IADD R20, R20, 0x1, R203 ;  /* 0x0000000114147824 */ /* 0x000fe200078e02cb */
[----:B------:R-:W-:Y:S02]  /*d1f0*/  WARPGROUP.DEPBAR.LE gsb0, 0x0 ;  /* 0x00008000000079c5 */ /* 0x000fe40000010000 */
[----:B------:R-:W-:-:S07]  /*d200*/  WARPGROUP.ARRIVE ;  /* 0x00000000000079c5 */ /* 0x000fce0000000000 */
        /* <DEDUP_REMOVED lines=15> */
[----:B------:R-:W-:Y:S02]  /*d300*/  R2UR UR6, R20 ;  /* 0x00000000140672ca */ /* 0x000fe400000e0000 */
[----:B------:R-:W-:Y:S01]  /*d310*/  R2UR UR7, R21 ;  /* 0x00000000150772ca */ /* 0x000fe200000e0000 */
[----:B------:R-:W-:Y:S01]  /*d320*/  IMAD.MOV.U32 R21, RZ, RZ, 0x1000 ;  /* 0x00001000ff157424 */ /* 0x000fe200078e00ff */
[----:B------:R-:W-:Y:S02]  /*d330*/  R2UR UR4, R204 ;  /* 0x00000000cc0472ca */ /* 0x000fe400000e0000 */
[----:B------:R-:W-:Y:S02]  /*d340*/  R2UR UR5, R205 ;  /* 0x00000000cd0572ca */ /* 0x000fe400000e0000 */
[----:B------:R-:W-:-:S04]  /*d350*/  SEL R21, R21, 0xf80, P3 ;  /* 0x00000f8015157807 */ /* 0x000fc80001800000 */
[----:B------:R-:W-:-:S04]  /*d360*/  LOP3.LUT R21, R21, 0x1e00, RZ, 0xc0, !PT ;  /* 0x00001e0015157812 */ /* 0x000fc800078ec0ff */
[CC--:B------:R-:W-:Y:S02]  /*d370*/  IADD3 R20, R203.reuse, R21.reuse, R0 ;  /* 0x00000015cb147210 */ /* 0x0c0fe40007ffe000 */
[----:B------:R-:W-:Y:S01]  /*d380*/  IADD3 R202, R203, R21, R202 ;  /* 0x00000015cbca7210 */ /* 0x000fe20007ffe0ca */
[----:B------:R-:W-:Y:S02]  /*d390*/  IMAD.MOV.U32 R21, RZ, RZ, 0x40000040 ;  /* 0x40000040ff157424 */ /* 0x000fe400078e00ff */
[----:B------:R-:W-:Y:S01]  /*d3a0*/  IMAD.MOV.U32 R203, RZ, RZ, 0x40000040 ;  /* 0x40000040ffcb7424 */ /* 0x000fe200078e00ff */
[----:B------:R-:W-:Y:S02]  /*d3b0*/  WARPGROUP.DEPBAR.LE gsb0, 0x0 ;  /* 0x00008000000079c5 */ /* 0x000fe40000010000 */
[----:B------:R-:W-:-:S06]  /*d3c0*/  WARPGROUP.ARRIVE ;  /* 0x00000000000079c5 */ /* 0x000fcc0000000000 */
[----:B------:R-:W-:Y:S01]  /*d3d0*/  HGMMA.64x64x16.F32 R152, gdesc[UR4], R152, gsb0 ;  /* 0x00e00000049879f0 */ /* 0x000fe20008000898 */
[----:B------:R-:W-:Y:S01]  /*d3e0*/  R2UR UR4, R20 ;  /* 0x00000000140472ca */ /* 0x000fe200000e0000 */
[----:B------:R-:W-:Y:S01]  /*d3f0*/  IMAD R20, R18, 0x1000, R11 ;  /* 0x0000100012147824 */ /* 0x000fe200078e020b */
[----:B------:R-:W-:Y:S01]  /*d400*/  R2UR UR5, R21 ;  /* 0x00000000150572ca */ /* 0x000fe200000e0000 */
[----:B------:R-:W-:Y:S01]  /*d410*/  IMAD.MOV.U32 R21, RZ, RZ, 0x40000040 ;  /* 0x40000040ff157424 */ /* 0x000fe200078e00ff */
[----:B------:R-:W-:Y:S02]  /*d420*/  R2UR UR6, R202 ;  /* 0x00000000ca0672ca */ /* 0x000fe400000e0000 */
[----:B------:R-:W-:Y:S01]  /*d430*/  R2UR UR7, R203 ;  /* 0x00000000cb0772ca */ /* 0x000fe200000e0000 */
[----:B------:R-:W-:Y:S02]  /*d440*/  WARPGROUP.DEPBAR.LE gsb0, 0x0 ;  /* 0x00008000000079c5 */ /* 0x000fe40000010000 */
[----:B------:R-:W-:-:S10]  /*d450*/  WARPGROUP.ARRIVE ;  /* 0x00000000000079c5 */ /* 0x000fd40000000000 */
[----:B------:R-:W-:Y:S01]  /*d460*/  HGMMA.64x64x16.F32 R152, gdesc[UR4], R152, gsb0 ;  /* 0x00e00000049879f0 */ /* 0x000fe20008000898 */
[----:B------:R-:W-:Y:S01]  /*d470*/  ULDC UR4, c[0x0][0xad0] ;  /* 0x0002b40000047ab9 */ /* 0x000fe20000000800 */
[----:B------:R-:W-:Y:S02]  /*d480*/  R2UR UR7, R21 ;  /* 0x00000000150772ca */ /* 0x000fe400000e0000 */
[----:B------:R-:W-:Y:S01]  /*d490*/  R2UR UR6, R20 ;  /* 0x00000000140672ca */ /* 0x000fe200000e0000 */
        /* <DEDUP_REMOVED lines=37> */
[----:B------:R-:W-:Y:S01]  /*d6f0*/  FMUL.FTZ R182, R182, UR4 ;  /* 0x00000004b6b67c20 */ /* 0x000fe20008410000 */
[----:B------:R-:W-:Y:S01]  /*d700*/  FMUL.FTZ R183, R183, UR4 ;  /* 0x00000004b7b77c20 */ /* 0x000fe20008410000 */
[----:B------:R-:W1:Y:S01]  /*d710*/  MUFU.TANH R159, R159 ;  /* 0x0000009f009f7308 */ /* 0x000e620000002400 */
[----:B--2---:R-:W-:Y:S01]  /*d720*/  FMNMX.FTZ R21, R156, R21, !PT ;  /* 0x000000159c157209 */ /* 0x004fe20007810000 */
[----:B------:R-:W-:-:S06]  /*d730*/  ULDC UR4, c[0x0][0xa80] ;  /* 0x0002a00000047ab9 */ /* 0x000fcc0000000800 */
        /* <DEDUP_REMOVED lines=48> */
[----:B------:R-:W1:Y:S06]  /*da40*/  SHFL.BFLY PT, R169, R21, 0x1, 0x1f ;  /* 0x0c201f0015a97f89 */ /* 0x000e6c00000e0000 */
[----:B------:R-:W3:Y:S01]  /*da50*/  MUFU.TANH R206, R206 ;  /* 0x000000ce00ce7308 */ /* 0x000ee20000002400 */
[----:B--2---:R-:W-:-:S07]  /*da60*/  FMNMX.FTZ R170, R204, R170, !PT ;  /* 0x000000aaccaa7209 */ /* 0x004fce0007810000 */
[----:B------:R-:W2:Y:S01]  /*da70*/  MUFU.TANH R179, R179 ;  /* 0x000000b300b37308 */ /* 0x000ea20000002400 */
[----:B0-----:R-:W-:-:S07]  /*da80*/  FMNMX.FTZ R170, R205, R170, !PT ;  /* 0x000000aacdaa7209 */ /* 0x001fce0007810000 */
[----:B------:R-:W0:Y:S01]  /*da90*/  MUFU.TANH R182, R182 ;  /* 0x000000b600b67308 */ /* 0x000e220000002400 */
[----:B---3--:R-:W-:Y:S02]  /*daa0*/  FMNMX.FTZ R170, R206, R170, !PT ;  /* 0x000000aaceaa7209 */ /* 0x008fe40007810000 */
[----:B-1----:R-:W-:Y:S01]  /*dab0*/  FMNMX.FTZ R21, R21, R169, !PT ;  /* 0x000000a915157209 */ /* 0x002fe20007810000 */
[----:B------:R-:W-:-:S04]  /*dac0*/  IMAD.U32 R169, RZ, RZ, UR4 ;  /* 0x00000004ffa97e24 */ /* 0x000fc8000f8e00ff */
[----:B------:R-:W1:Y:S01]  /*dad0*/  MUFU.TANH R183, R183 ;  /* 0x000000b700b77308 */ /* 0x000e620000002400 */
[----:B--2---:R-:W-:Y:S01]  /*dae0*/  FMNMX.FTZ R170, R179, R170, !PT ;  /* 0x000000aab3aa7209 */ /* 0x004fe20007810000 */
[C---:B------:R-:W-:Y:S01]  /*daf0*/  FMUL.FTZ R178, R21.reuse, R169 ;  /* 0x000000a915b27220 */ /* 0x040fe20000410000 */
[----:B------:R-:W-:-:S03]  /*db00*/  FADD.FTZ R14, -R21, R14 ;  /* 0x0000000e150e7221 */ /* 0x000fc60000010100 */
[-CC-:B------:R-:W-:Y:S01]  /*db10*/  FFMA.FTZ R207, R156, R169.reuse, -R178.reuse ;  /* 0x000000a99ccf7223 */ /* 0x180fe200000108b2 */
[-CC-:B------:R-:W-:Y:S01]  /*db20*/  FFMA.FTZ R156, R159, R169.reuse, -R178.reuse ;  /* 0x000000a99f9c7223 */ /* 0x180fe200000108b2 */
[-CC-:B------:R-:W-:Y:S01]  /*db30*/  FFMA.FTZ R159, R161, R169.reuse, -R178.reuse ;  /* 0x000000a9a19f7223 */ /* 0x180fe200000108b2 */
[----:B0-----:R-:W-:Y:S01]  /*db40*/  FMNMX.FTZ R170, R182, R170, !PT ;  /* 0x000000aab6aa7209 */ /* 0x001fe20007810000 */
[-CC-:B------:R-:W-:Y:S01]  /*db50*/  FFMA.FTZ R174, R165, R169.reuse, -R178.reuse ;  /* 0x000000a9a5ae7223 */ /* 0x180fe200000108b2 */
[-C--:B------:R-:W-:Y:S01]  /*db60*/  FMUL.FTZ R14, R14, R169.reuse ;  /* 0x000000a90e0e7220 */ /* 0x080fe20000410000 */
[-CC-:B------:R-:W-:Y:S01]  /*db70*/  FFMA.FTZ R152, R152, R169.reuse, -R178.reuse ;  /* 0x000000a998987223 */ /* 0x180fe200000108b2 */
[-CC-:B------:R-:W-:Y:S01]  /*db80*/  FFMA.FTZ R153, R153, R169.reuse, -R178.reuse ;  /* 0x000000a999997223 */ /* 0x180fe200000108b2 */
[-CC-:B------:R-:W-:Y:S01]  /*db90*/  FFMA.FTZ R171, R164, R169.reuse, -R178.reuse ;  /* 0x000000a9a4ab7223 */ /* 0x180fe200000108b2 */
[-CC-:B------:R-:W-:Y:S01]  /*dba0*/  FFMA.FTZ R200, R200, R169.reuse, -R178.reuse ;  /* 0x000000a9c8c87223 */ /* 0x180fe200000108b2 */
[----:B------:R-:W-:Y:S01]  /*dbb0*/  MUFU.EX2 R207, R207 ;  /* 0x000000cf00cf7308 */ /* 0x000fe20000000800 */
[----:B-1----:R-:W-:Y:S01]  /*dbc0*/  FMNMX.FTZ R170, R183, R170, !PT ;  /* 0x000000aab7aa7209 */ /* 0x002fe20007810000 */
[-CC-:B------:R-:W-:Y:S01]  /*dbd0*/  FFMA.FTZ R160, R160, R169.reuse, -R178.reuse ;  /* 0x000000a9a0a07223 */ /* 0x180fe200000108b2 */
[-CC-:B------:R-:W-:Y:S01]  /*dbe0*/  FFMA.FTZ R168, R168, R169.reuse, -R178.reuse ;  /* 0x000000a9a8a87223 */ /* 0x180fe200000108b2 */
[-CC-:B------:R-:W-:Y:S01]  /*dbf0*/  FFMA.FTZ R172, R172, R169.reuse, -R178.reuse ;  /* 0x000000a9acac7223 */ /* 0x180fe200000108b2 */
[-CC-:B------:R-:W-:Y:S01]  /*dc00*/  FFMA.FTZ R173, R173, R169.reuse, -R178.reuse ;  /* 0x000000a9adad7223 */ /* 0x180fe200000108b2 */
[----:B------:R-:W0:Y:S01]  /*dc10*/  SHFL.BFLY PT, R175, R170, 0x2, 0x1f ;  /* 0x0c401f00aaaf7f89 */ /* 0x000e2200000e0000 */
[--C-:B------:R-:W-:Y:S01]  /*dc20*/  FFMA.FTZ R177, R177, R169, -R178.reuse ;  /* 0x000000a9b1b17223 */ /* 0x100fe200000108b2 */
[----:B------:R-:W1:Y:S08]  /*dc30*/  MUFU.EX2 R14, R14 ;  /* 0x0000000e000e7308 */ /* 0x000e700000000800 */
[----:B------:R-:W-:Y:S08]  /*dc40*/  MUFU.EX2 R152, R152 ;  /* 0x0000009800987308 */ /* 0x000ff00000000800 */
[----:B------:R-:W-:Y:S01]  /*dc50*/  MUFU.EX2 R153, R153 ;  /* 0x0000009900997308 */ /* 0x000fe20000000800 */
[-C--:B-1----:R-:W-:Y:S01]  /*dc60*/  FMUL.FTZ R24, R24, R14.reuse ;  /* 0x0000000e18187220 */ /* 0x082fe20000410000 */
[-C--:B------:R-:W-:Y:S01]  /*dc70*/  FMUL.FTZ R25, R25, R14.reuse ;  /* 0x0000000e19197220 */ /* 0x080fe20000410000 */
[-C--:B------:R-:W-:Y:S01]  /*dc80*/  FMUL.FTZ R28, R28, R14.reuse ;  /* 0x0000000e1c1c7220 */ /* 0x080fe20000410000 */
[-C--:B------:R-:W-:Y:S01]  /*dc90*/  FMUL.FTZ R29, R29, R14.reuse ;  /* 0x0000000e1d1d7220 */ /* 0x080fe20000410000 */
[-C--:B------:R-:W-:Y:S01]  /*dca0*/  FMUL.FTZ R32, R32, R14.reuse ;  /* 0x0000000e20207220 */ /* 0x080fe20000410000 */
[----:B0-----:R-:W-:Y:S01]  /*dcb0*/  FMNMX.FTZ R170, R170, R175, !PT ;  /* 0x000000afaaaa7209 */ /* 0x001fe20007810000 */
[-CC-:B------:R-:W-:Y:S01]  /*dcc0*/  FFMA.FTZ R175, R176, R169.reuse, -R178.reuse ;  /* 0x000000a9b0af7223 */ /* 0x180fe200000108b2 */
[----:B------:R-:W-:Y:S01]  /*dcd0*/  MUFU.EX2 R200, R200 ;  /* 0x000000c800c87308 */ /* 0x000fe20000000800 */
[-CC-:B------:R-:W-:Y:S01]  /*dce0*/  FFMA.FTZ R176, R202, R169.reuse, -R178.reuse ;  /* 0x000000a9cab07223 */ /* 0x180fe200000108b2 */
[----:B------:R-:W-:Y:S01]  /*dcf0*/  FFMA.FTZ R178, R180, R169, -R178 ;  /* 0x000000a9b4b27223 */ /* 0x000fe200000108b2 */
        /* <DEDUP_REMOVED lines=24> */
[----:B0-----:R-:W-:Y:S01]  /*de80*/  FMNMX.FTZ R170, R170, R161, !PT ;  /* 0x000000a1aaaa7209 */ /* 0x001fe20007810000 */
        /* <DEDUP_REMOVED lines=8> */
[-CC-:B------:R-:W-:Y:S01]  /*df10*/  FFMA.FTZ R229, R155, R169.reuse, -R165.reuse ;  /* 0x000000a99be57223 */ /* 0x180fe200000108a5 */
[-CC-:B------:R-:W-:Y:S01]  /*df20*/  FFMA.FTZ R155, R157, R169.reuse, -R165.reuse ;  /* 0x000000a99d9b7223 */ /* 0x180fe200000108a5 */
[-CC-:B------:R-:W-:Y:S01]  /*df30*/  FFMA.FTZ R157, R162, R169.reuse, -R165.reuse ;  /* 0x000000a9a29d7223 */ /* 0x180fe200000108a5 */
[-C--:B------:R-:W-:Y:S01]  /*df40*/  FMUL.FTZ R161, R161, R169.reuse ;  /* 0x000000a9a1a17220 */ /* 0x080fe20000410000 */
[-CC-:B------:R-:W-:Y:S01]  /*df50*/  FFMA.FTZ R154, R154, R169.reuse, -R165.reuse ;  /* 0x000000a99a9a7223 */ /* 0x180fe200000108a5 */
[----:B------:R-:W-:Y:S01]  /*df60*/  IMAD.MOV R162, RZ, RZ, -R194 ;  /* 0x000000ffffa27224 */ /* 0x000fe200078e0ac2 */
[----:B------:R-:W-:Y:S01]  /*df70*/  MUFU.EX2 R229, R229 ;  /* 0x000000e500e57308 */ /* 0x000fe20000000800 */
[-CC-:B------:R-:W-:Y:S01]  /*df80*/  FFMA.FTZ R164, R158, R169.reuse, -R165.reuse ;  /* 0x000000a99ea47223 */ /* 0x180fe200000108a5 */
[-CC-:B------:R-:W-:Y:S01]  /*df90*/  FFMA.FTZ R158, R163, R169.reuse, -R165.reuse ;  /* 0x000000a9a39e7223 */ /* 0x180fe200000108a5 */
[----:B------:R-:W-:Y:S01]  /*dfa0*/  FFMA.FTZ R180, R166, R169, -R165 ;  /* 0x000000a9a6b47223 */ /* 0x000fe200000108a5 */
[----:B------:R-:W-:Y:S01]  /*dfb0*/  ISETP.NE.AND P3, PT, R193, R162, PT ;  /* 0x000000a2c100720c */ /* 0x000fe20003f65270 */
[----:B------:R-:W-:-:S02]  /*dfc0*/  @!P1 VIADD R162, R12, 0x38840 ;  /* 0x000388400ca29836 */ /* 0x000fc40000000000 */
[-CC-:B------:R-:W-:Y:S01]  /*dfd0*/  FFMA.FTZ R198, R167, R169.reuse, -R165.reuse ;  /* 0x000000a9a7c67223 */ /* 0x180fe200000108a5 */
[-CC-:B------:R-:W-:Y:S01]  /*dfe0*/  FFMA.FTZ R202, R203, R169.reuse, -R165.reuse ;  /* 0x000000a9cbca7223 */ /* 0x180fe200000108a5 */
[----:B------:R-:W0:Y:S01]  /*dff0*/  MUFU.EX2 R161, R161 ;  /* 0x000000a100a17308 */ /* 0x000e220000000800 */
[-CC-:B------:R-:W-:Y:S01]  /*e000*/  FFMA.FTZ R181, R181, R169.reuse, -R165.reuse ;  /* 0x000000a9b5b57223 */ /* 0x180fe200000108a5 */
[----:B------:R-:W-:Y:S01]  /*e010*/  @!P1 PRMT R162, RZ, 0x654, R162 ;  /* 0x00000654ffa29816 */ /* 0x000fe200000000a2 */
[-CC-:B------:R-:W-:Y:S01]  /*e020*/  FFMA.FTZ R203, R204, R169.reuse, -R165.reuse ;  /* 0x000000a9cccb7223 */ /* 0x180fe200000108a5 */
[-CC-:B------:R-:W-:Y:S01]  /*e030*/  FFMA.FTZ R205, R205, R169.reuse, -R165.reuse ;  /* 0x000000a9cdcd7223 */ /* 0x180fe200000108a5 */
[----:B------:R-:W-:Y:S01]  /*e040*/  FFMA.FTZ R206, R206, R169, -R165 ;  /* 0x000000a9cece7223 */ /* 0x000fe200000108a5 */
[----:B------:R1:W-:Y:S01]  /*e050*/  @!P1 SYNCS.ARRIVE.TRANS64.RED.A1T0 RZ, [R162+URZ], RZ ;  /* 0x000000ffa2ff99a7 */ /* 0x0003e2000810043f */
[----:B------:R-:W-:Y:S01]  /*e060*/  FMUL.FTZ R84, R84, R14 ;  /* 0x0000000e54547220 */ /* 0x000fe20000410000 */
[----:B------:R-:W2:Y:S01]  /*e070*/  MUFU.EX2 R154, R154 ;  /* 0x0000009a009a7308 */ /* 0x000ea20000000800 */
[----:B------:R-:W-:-:S02]  /*e080*/  @!P3 IMAD R163, R15, 0x40, R191 ;  /* 0x000000400fa3b824 */ /* 0x000fc400078e02bf */
[-CC-:B------:R-:W-:Y:S01]  /*e090*/  FFMA.FTZ R15, R182, R169.reuse, -R165.reuse ;  /* 0x000000a9b60f7223 */ /* 0x180fe200000108a5 */
[-C--:B------:R-:W-:Y:S01]  /*e0a0*/  FMUL.FTZ R85, R85, R14.reuse ;  /* 0x0000000e55557220 */ /* 0x080fe20000410000 */
[----:B------:R-:W-:Y:S01]  /*e0b0*/  FMUL.FTZ R88, R88, R14 ;  /* 0x0000000e58587220 */ /* 0x000fe20000410000 */
[----:B------:R-:W-:Y:S02]  /*e0c0*/  @!P3 IMAD R163, R163, 0x4, R2 ;  /* 0x00000004a3a3b824 */ /* 0x000fe400078e0202 */
[-CC-:B-1----:R-:W-:Y:S01]  /*e0d0*/  FFMA.FTZ R162, R179, R169.reuse, -R165.reuse ;  /* 0x000000a9b3a27223 */ /* 0x182fe200000108a5 */
[----:B------:R-:W-:Y:S01]  /*e0e0*/  FFMA.FTZ R165, R183, R169, -R165 ;  /* 0x000000a9b7a57223 */ /* 0x000fe200000108a5 */
[----:B------:R-:W1:Y:S01]  /*e0f0*/  MUFU.EX2 R155, R155 ;  /* 0x0000009b009b7308 */ /* 0x000e620000000800 */
[-C--:B0-----:R-:W-:Y:S01]  /*e100*/  FMUL.FTZ R26, R26, R161.reuse ;  /* 0x000000a11a1a7220 */ /* 0x081fe20000410000 */
[----:B------:R-:W-:Y:S01]  /*e110*/  @!P3 STS [R163+0x38400], R14 ;  /* 0x0384000ea300b388 */ /* 0x000fe20000000800 */
[-C--:B------:R-:W-:Y:S01]  /*e120*/  FMUL.FTZ R27, R27, R161.reuse ;  /* 0x000000a11b1b7220 */ /* 0x080fe20000410000 */
[-C--:B------:R-:W-:Y:S01]  /*e130*/  FMUL.FTZ R30, R30, R161.reuse ;  /* 0x000000a11e1e7220 */ /* 0x080fe20000410000 */
[-C--:B------:R-:W-:Y:S01]  /*e140*/  FMUL.FTZ R31, R31, R161.reuse ;  /* 0x000000a11f1f7220 */ /* 0x080fe20000410000 */
[----:B------:R0:W-:Y:S01]  /*e150*/  @!P3 STS [R163+0x38420], R161 ;  /* 0x038420a1a300b388 */ /* 0x0001e20000000800 */
[----:B------:R-:W-:Y:S01]  /*e160*/  FMUL.FTZ R34, R34, R161 ;  /* 0x000000a122227220 */ /* 0x000fe20000410000 */
[----:B------:R-:W3:Y:S01]  /*e170*/  MUFU.EX2 R164, R164 ;  /* 0x000000a400a47308 */ /* 0x000ee20000000800 */
[----:B--2---:R-:W-:Y:S01]  /*e180*/  FFMA.FTZ R199, R161, R199, R154 ;  /* 0x000000c7a1c77223 */ /* 0x004fe2000001009a */
[-C--:B------:R-:W-:Y:S01]  /*e190*/  FMUL.FTZ R35, R35, R161.reuse ;  /* 0x000000a123237220 */ /* 0x080fe20000410000 */
[-C--:B------:R-:W-:Y:S01]  /*e1a0*/  FMUL.FTZ R38, R38, R161.reuse ;  /* 0x000000a126267220 */ /* 0x080fe20000410000 */
[-C--:B------:R-:W-:Y:S01]  /*e1b0*/  FMUL.FTZ R39, R39, R161.reuse ;  /* 0x000000a127277220 */ /* 0x080fe20000410000 */
[----:B------:R-:W-:Y:S01]  /*e1c0*/  FADD.FTZ R199, R229, R199 ;  /* 0x000000c7e5c77221 */ /* 0x000fe20000010000 */
[-C--:B------:R-:W-:Y:S01]  /*e1d0*/  FMUL.FTZ R42, R42, R161.reuse ;  /* 0x000000a12a2a7220 */ /* 0x080fe20000410000 */
[----:B------:R-:W-:Y:S01]  /*e1e0*/  FMUL.FTZ R43, R43, R161 ;  /* 0x000000a12b2b7220 */ /* 0x000fe20000410000 */
[----:B------:R-:W2:Y:S01]  /*e1f0*/  MUFU.EX2 R157, R157 ;  /* 0x0000009d009d7308 */ /* 0x000ea20000000800 */
[----:B0-----:R-:W-:Y:S01]  /*e200*/  FFMA.FTZ R163, R14, R197, R152 ;  /* 0x000000c50ea37223 */ /* 0x001fe20000010098 */
[----:B-1----:R-:W-:Y:S01]  /*e210*/  FADD.FTZ R199, R155, R199 ;  /* 0x000000c79bc77221 */ /* 0x002fe20000010000 */
[C---:B------:R-:W-:Y:S01]  /*e220*/  F2FP.F16.F32.PACK_AB R152, R153.reuse, R152 ;  /* 0x000000989998723e */ /* 0x040fe200000000ff */
[-C--:B------:R-:W-:Y:S01]  /*e230*/  FMUL.FTZ R46, R46, R161.reuse ;  /* 0x000000a12e2e7220 */ /* 0x080fe20000410000 */
[----:B------:R-:W-:Y:S01]  /*e240*/  FADD.FTZ R163, R153, R163 ;  /* 0x000000a399a37221 */ /* 0x000fe20000010000 */
[----:B------:R-:W-:Y:S01]  /*e250*/  F2FP.F16.F32.PACK_AB R153, R229, R154 ;  /* 0x0000009ae599723e */ /* 0x000fe200000000ff */
[----:B------:R-:W-:Y:S01]  /*e260*/  FMUL.FTZ R47, R47, R161 ;  /* 0x000000a12f2f7220 */ /* 0x000fe20000410000 */
[----:B------:R-:W0:Y:S01]  /*e270*/  MUFU.EX2 R158, R158 ;  /* 0x0000009e009e7308 */ /* 0x000e220000000800 */
[----:B---3--:R-:W-:Y:S01]  /*e280*/  FADD.FTZ R199, R164, R199 ;  /* 0x000000c7a4c77221 */ /* 0x008fe20000010000 */
[----:B------:R-:W-:Y:S01]  /*e290*/  FADD.FTZ R163, R207, R163 ;  /* 0x000000a3cfa37221 */ /* 0x000fe20000010000 */
[----:B------:R-:W-:Y:S01]  /*e2a0*/  F2FP.F16.F32.PACK_AB R154, R200, R207 ;  /* 0x000000cfc89a723e */ /* 0x000fe200000000ff */
[----:B------:R-:W-:Y:S01]  /*e2b0*/  FMUL.FTZ R50, R50, R161 ;  /* 0x000000a132327220 */ /* 0x000fe20000410000 */
[----:B------:R-:W-:Y:S01]  /*e2c0*/  F2FP.F16.F32.PACK_AB R155, R164, R155 ;  /* 0x0000009ba49b723e */ /* 0x000fe200000000ff */
[----:B------:R-:W-:Y:S01]  /*e2d0*/  BAR.SYNC.DEFER_BLOCKING 0xf, 0x100 ;  /* 0x03c4000000007b1d */ /* 0x000fe20000010000 */
[----:B------:R-:W-:Y:S01]  /*e2e0*/  FADD.FTZ R163, R200, R163 ;  /* 0x000000a3c8a37221 */ /* 0x000fe20000010000 */
[-C--:B------:R-:W-:Y:S01]  /*e2f0*/  FMUL.FTZ R51, R51, R161.reuse ;  /* 0x000000a133337220 */ /* 0x080fe20000410000 */
[----:B--2---:R-:W-:Y:S01]  /*e300*/  FADD.FTZ R197, R157, R199 ;  /* 0x000000c79dc57221 */ /* 0x004fe20000010000 */
[-C--:B------:R-:W-:Y:S01]  /*e310*/  FMUL.FTZ R54, R54, R161.reuse ;  /* 0x000000a136367220 */ /* 0x080fe20000410000 */
[----:B------:R-:W-:Y:S01]  /*e320*/  FADD.FTZ R163, R156, R163 ;  /* 0x000000a39ca37221 */ /* 0x000fe20000010000 */
[----:B------:R-:W-:Y:S01]  /*e330*/  MUFU.EX2 R180, R180 ;  /* 0x000000b400b47308 */ /* 0x000fe20000000800 */
[C---:B------:R-:W-:Y:S01]  /*e340*/  F2FP.F16.F32.PACK_AB R156, R160.reuse, R156 ;  /* 0x0000009ca09c723e */ /* 0x040fe200000000ff */
[-C--:B------:R-:W-:Y:S01]  /*e350*/  FMUL.FTZ R55, R55, R161.reuse ;  /* 0x000000a137377220 */ /* 0x080fe20000410000 */
[----:B------:R-:W-:Y:S01]  /*e360*/  FADD.FTZ R204, R160, R163 ;  /* 0x000000a3a0cc7221 */ /* 0x000fe20000010000 */
[----:B------:R-:W-:Y:S01]  /*e370*/  FMUL.FTZ R58, R58, R161 ;  /* 0x000000a13a3a7220 */ /* 0x000fe20000410000 */
[C---:B0-----:R-:W-:Y:S01]  /*e380*/  FADD.FTZ R197, R158.reuse, R197 ;  /* 0x000000c59ec57221 */ /* 0x041fe20000010000 */
[----:B------:R-:W-:Y:S01]  /*e390*/  F2FP.F16.F32.PACK_AB R157, R158, R157 ;  /* 0x0000009d9e9d723e */ /* 0x000fe200000000ff */
[----:B------:R-:W-:Y:S01]  /*e3a0*/  FADD.FTZ R204, R159, R204 ;  /* 0x000000cc9fcc7221 */ /* 0x000fe20000010000 */
[----:B------:R-:W0:Y:S01]  /*e3b0*/  MUFU.EX2 R198, R198 ;  /* 0x000000c600c67308 */ /* 0x000e220000000800 */
[----:B------:R-:W-:Y:S01]  /*e3c0*/  F2FP.F16.F32.PACK_AB R158, R171, R159 ;  /* 0x0000009fab9e723e */ /* 0x000fe200000000ff */
        /* <DEDUP_REMOVED lines=46> */
[----:B------:R-:W2:Y:S01]  /*e6b0*/  MUFU.EX2 R202, R202 ;  /* 0x000000ca00ca7308 */ /* 0x000ea20000000800 */
[-C--:B------:R-:W-:Y:S01]  /*e6c0*/  FMUL.FTZ R142, R142, R161.reuse ;  /* 0x000000a18e8e7220 */ /* 0x080fe20000410000 */
[-C--:B------:R-:W-:Y:S01]  /*e6d0*/  FMUL.FTZ R143, R143, R161.reuse ;  /* 0x000000a18f8f7220 */ /* 0x080fe20000410000 */
[-C--:B------:R-:W-:Y:S01]  /*e6e0*/  FMUL.FTZ R146, R146, R161.reuse ;  /* 0x000000a192927220 */ /* 0x080fe20000410000 */
[-C--:B------:R-:W-:Y:S01]  /*e6f0*/  FMUL.FTZ R147, R147, R161.reuse ;  /* 0x000000a193937220 */ /* 0x080fe20000410000 */
[-C--:B------:R-:W-:Y:S01]  /*e700*/  FMUL.FTZ R150, R150, R161.reuse ;  /* 0x000000a196967220 */ /* 0x080fe20000410000 */
[----:B------:R-:W-:Y:S01]  /*e710*/  FMUL.FTZ R151, R151, R161 ;  /* 0x000000a197977220 */ /* 0x000fe20000410000 */
[----:B0-----:R-:W-:Y:S01]  /*e720*/  F2FP.F16.F32.PACK_AB R159, R198, R180 ;  /* 0x000000b4c69f723e */ /* 0x001fe200000000ff */
        /* <DEDUP_REMOVED lines=39> */
[----:B------:R0:W-:Y:S01]  /*e9a0*/  STSM.16.M88.4 [R195+0x36400], R152 ;  /* 0x03640098c3007844 */ /* 0x0001e20000000200 */
[----:B------:R-:W2:Y:S01]  /*e9b0*/  MUFU.EX2 R178, R178 ;  /* 0x000000b200b27308 */ /* 0x000ea20000000800 */
[----:B-1----:R-:W-:Y:S01]  /*e9c0*/  F2FP.F16.F32.PACK_AB R164, R176, R175 ;  /* 0x000000afb0a4723e */ /* 0x002fe200000000ff */
[----:B------:R-:W-:Y:S01]  /*e9d0*/  VIADD R14, R20, 0x80 ;  /* 0x00000080140e7836 */ /* 0x000fe20000000000 */
[----:B------:R0:W-:Y:S01]  /*e9e0*/  STSM.16.M88.4 [R196], R156 ;  /* 0x0000009cc4007844 */ /* 0x0001e20000000200 */
[----:B------:R-:W-:Y:S01]  /*e9f0*/  FADD.FTZ R197, R180, R197 ;  /* 0x000000c5b4c57221 */ /* 0x000fe20000010000 */
[----:B------:R-:W-:Y:S01]  /*ea00*/  FADD.FTZ R171, R171, R204 ;  /* 0x000000ccabab7221 */ /* 0x000fe20000010000 */
[----:B------:R-:W-:-:S02]  /*ea10*/  @!P1 VIADD R12, R12, 0x38860 ;  /* 0x000388600c0c9836 */ /* 0x000fc40000000000 */
[----:B------:R-:W-:Y:S01]  /*ea20*/  MUFU.EX2 R182, R206 ;  /* 0x000000ce00b67308 */ /* 0x000fe20000000800 */
[----:B------:R-:W-:Y:S01]  /*ea30*/  FADD.FTZ R198, R198, R197 ;  /* 0x000000c5c6c67221 */ /* 0x000fe20000010000 */
[----:B------:R-:W-:Y:S01]  /*ea40*/  FADD.FTZ R171, R174, R171 ;  /* 0x000000abaeab7221 */ /* 0x000fe20000010000 */
[----:B------:R-:W-:Y:S02]  /*ea50*/  @!P1 PRMT R12, RZ, 0x654, R12 ;  /* 0x00000654ff0c9816 */ /* 0x000fe4000000000c */
[----:B------:R-:W-:Y:S01]  /*ea60*/  FADD.FTZ R181, R181, R198 ;  /* 0x000000c6b5b57221 */ /* 0x000fe20000010000 */
[----:B------:R-:W-:Y:S01]  /*ea70*/  FADD.FTZ R171, R168, R171 ;  /* 0x000000aba8ab7221 */ /* 0x000fe20000010000 */
[----:B------:R-:W-:Y:S01]  /*ea80*/  IMAD.MOV.U32 R198, RZ, RZ, R170 ;  /* 0x000000ffffc67224 */ /* 0x000fe200078e00aa */
[----:B------:R1:W3:Y:S01]  /*ea90*/  MUFU.EX2 R183, R162 ;  /* 0x000000a200b77308 */ /* 0x0002e20000000800 */
[----:B--2---:R-:W-:Y:S01]  /*eaa0*/  F2FP.F16.F32.PACK_AB R166, R178, R177 ;  /* 0x000000b1b2a6723e */ /* 0x004fe200000000ff */
[----:B------:R-:W-:-:S04]  /*eab0*/  FADD.FTZ R202, R202, R181 ;  /* 0x000000b5caca7221 */ /* 0x000fc80000010000 */
[----:B------:R-:W-:Y:S02]  /*eac0*/  FADD.FTZ R202, R203, R202 ;  /* 0x000000cacbca7221 */ /* 0x000fe40000010000 */
[----:B------:R2:W-:Y:S01]  /*ead0*/  MUFU.EX2 R199, R15 ;  /* 0x0000000f00c77308 */ /* 0x0005e20000000800 */
[----:B-1----:R-:W-:Y:S01]  /*eae0*/  F2FP.F16.F32.PACK_AB R162, R173, R172 ;  /* 0x000000acada2723e */ /* 0x002fe200000000ff */
[----:B------:R-:W-:Y:S01]  /*eaf0*/  FADD.FTZ R172, R172, R171 ;  /* 0x000000abacac7221 */ /* 0x000fe20000010000 */
[----:B------:R-:W-:-:S03]  /*eb00*/  FADD.FTZ R179, R179, R202 ;  /* 0x000000cab3b37221 */ /* 0x000fc60000010000 */
[----:B------:R0:W-:Y:S01]  /*eb10*/  STSM.16.M88.4 [R208], R160 ;  /* 0x000000a0d0007844 */ /* 0x0001e20000000200 */
[----:B------:R-:W-:Y:S01]  /*eb20*/  FADD.FTZ R172, R173, R172 ;  /* 0x000000acadac7221 */ /* 0x000fe20000010000 */
[----:B------:R3:W1:Y:S01]  /*eb30*/  MUFU.EX2 R200, R165 ;  /* 0x000000a500c87308 */ /* 0x0006620000000800 */
[----:B--2---:R-:W-:Y:S02]  /*eb40*/  IMAD.MOV.U32 R15, RZ, RZ, 0x40000040 ;  /* 0x40000040ff0f7424 */ /* 0x004fe400078e00ff */
[----:B------:R-:W-:-:S04]  /*eb50*/  FADD.FTZ R175, R175, R172 ;  /* 0x000000acafaf7221 */ /* 0x000fc80000010000 */
[----:B------:R-:W-:Y:S01]  /*eb60*/  FADD.FTZ R176, R176, R175 ;  /* 0x000000afb0b07221 */ /* 0x000fe20000010000 */
[----:B---3--:R-:W-:Y:S01]  /*eb70*/  F2FP.F16.F32.PACK_AB R165, R183, R182 ;  /* 0x000000b6b7a5723e */ /* 0x008fe200000000ff */
[----:B------:R-:W-:Y:S02]  /*eb80*/  FADD.FTZ R182, R182, R179 ;  /* 0x000000b3b6b67221 */ /* 0x000fe40000010000 */
[----:B------:R-:W-:Y:S02]  /*eb90*/  FADD.FTZ R177, R177, R176 ;  /* 0x000000b0b1b17221 */ /* 0x000fe40000010000 */
[----:B------:R-:W-:Y:S02]  /*eba0*/  FADD.FTZ R182, R183, R182 ;  /* 0x000000b6b7b67221 */ /* 0x000fe40000010000 */
[----:B------:R-:W-:Y:S01]  /*ebb0*/  FADD.FTZ R197, R178, R177 ;  /* 0x000000b1b2c57221 */ /* 0x000fe20000010000 */
[----:B-1----:R-:W-:Y:S01]  /*ebc0*/  F2FP.F16.F32.PACK_AB R167, R200, R199 ;  /* 0x000000c7c8a7723e */ /* 0x002fe200000000ff */
[----:B------:R-:W-:-:S04]  /*ebd0*/  FADD.FTZ R199, R199, R182 ;  /* 0x000000b6c7c77221 */ /* 0x000fc80000010000 */
[----:B------:R0:W-:Y:S01]  /*ebe0*/  STSM.16.M88.4 [R201], R164 ;  /* 0x000000a4c9007844 */ /* 0x0001e20000000200 */
[----:B------:R-:W-:Y:S01]  /*ebf0*/  WARPGROUP.ARRIVE ;  /* 0x00000000000079c5 */ /* 0x000fe20000000000 */
[----:B------:R-:W-:-:S05]  /*ec00*/  FADD.FTZ R199, R200, R199 ;  /* 0x000000c7c8c77221 */ /* 0x000fca0000010000 */
[----:B------:R-:W-:Y:S01]  /*ec10*/  HGMMA.64x256x16.F32 R24, R152, gdesc[UR4].tnspB, R24, gsb0 ;  /* 0x43e0000498187df0 */ /* 0x000fe20008000818 */
[----:B------:R-:W-:Y:S01]  /*ec20*/  R2UR UR6, R14 ;  /* 0x000000000e0672ca */ /* 0x000fe200000e0000 */
[----:B------:R-:W-:Y:S01]  /*ec30*/  VIADD R14, R20, 0x100 ;  /* 0x00000100140e7836 */ /* 0x000fe20000000000 */
[----:B------:R-:W-:Y:S01]  /*ec40*/  R2UR UR7, R15 ;  /* 0x000000000f0772ca */ /* 0x000fe200000e0000 */
[----:B------:R-:W-:Y:S01]  /*ec50*/  IMAD.MOV.U32 R15, RZ, RZ, 0x40000040 ;  /* 0x40000040ff0f7424 */ /* 0x000fe200078e00ff */
[----:B------:R-:W-:Y:S02]  /*ec60*/  WARPGROUP.DEPBAR.LE gsb0, 0x0 ;  /* 0x00008000000079c5 */ /* 0x000fe40000010000 */
[----:B------:R-:W-:-:S15]  /*ec70*/  WARPGROUP.ARRIVE ;  /* 0x00000000000079c5 */ /* 0x000fde0000000000 */
[----:B------:R-:W-:-:S06]  /*ec80*/  NOP ;  /* 0x0000000000007918 */ /* 0x000fcc0000000000 */
        /* <DEDUP_REMOVED lines=10> */
[----:B------:R-:W-:Y:S01]  /*ed30*/  IMAD.MOV.U32 R14, RZ, RZ, R21 ;  /* 0x000000ffff0e7224 */ /* 0x000fe200078e0015 */
        /* <DEDUP_REMOVED lines=17> */
.L_x_1399:
[----:B------:R-:W-:Y:S05]  /*ee50*/  BSYNC B0 ;  /* 0x0000000000007941 */ /* 0x000fea0003800000 */
.L_x_1398:
[----:B------:R-:W2:Y:S01]  /*ee60*/  SHFL.BFLY PT, R0, R197, 0x2, 0x1f ;  /* 0x0c401f00c5007f89 */ /* 0x000ea200000e0000 */
[----:B------:R-:W-:Y:S02]  /*ee70*/  IMAD.MOV.U32 R174, RZ, RZ, -0x800000 ;  /* 0xff800000ffae7424 */ /* 0x000fe400078e00ff */
[----:B------:R-:W-:Y:S01]  /*ee80*/  IMAD.MOV.U32 R175, RZ, RZ, -0x800000 ;  /* 0xff800000ffaf7424 */ /* 0x000fe200078e00ff */
[----:B------:R-:W3:Y:S01]  /*ee90*/  SHFL.BFLY PT, R4, R199, 0x2, 0x1f ;  /* 0x0c401f00c7047f89 */ /* 0x000ee200000e0000 */
[----:B------:R-:W-:Y:S01]  /*eea0*/  VIADD R218, R218, 0x1 ;  /* 0x00000001dada7836 */ /* 0x000fe20000000000 */
[----:B------:R-:W-:Y:S08]  /*eeb0*/  BAR.ARV 0x8, 0x100 ;  /* 0x0204000000007b1d */ /* 0x000ff00000002000 */
[----:B------:R-:W-:Y:S01]  /*eec0*/  BAR.SYNC.DEFER_BLOCKING 0xf, 0x100 ;  /* 0x03c4000000007b1d */ /* 0x000fe20000010000 */
[----:B--2---:R-:W-:Y:S01]  /*eed0*/  FADD.FTZ R3, R0, R197 ;  /* 0x000000c500037221 */ /* 0x004fe20000010000 */
[----:B---3--:R-:W-:-:S04]  /*eee0*/  FADD.FTZ R6, R4, R199 ;  /* 0x000000c704067221 */ /* 0x008fc80000010000 */
[----:B------:R-:W2:Y:S01]  /*eef0*/  SHFL.BFLY PT, R0, R3, 0x1, 0x1f ;  /* 0x0c201f0003007f89 */ /* 0x000ea200000e0000 */
[----:B------:R-:W-:-:S03]  /*ef00*/  IMAD.MOV R4, RZ, RZ, -R194 ;  /* 0x000000ffff047224 */ /* 0x000fc600078e0ac2 */
[----:B------:R-:W3:Y:S02]  /*ef10*/  SHFL.BFLY PT, R5, R6, 0x1, 0x1f ;  /* 0x0c201f0006057f89 */ /* 0x000ee400000e0000 */
[----:B------:R-:W-:-:S13]  /*ef20*/  ISETP.NE.AND P0, PT, R193, R4, PT ;  /* 0x00000004c100720c */ /* 0x000fda0003f05270 */
[----:B------:R-:W-:-:S04]  /*ef30*/  @!P0 IMAD R7, R18, 0x40, R191 ;  /* 0x0000004012078824 */ /* 0x000fc800078e02bf */
[----:B------:R-:W-:Y:S02]  /*ef40*/  @!P0 IMAD R7, R7, 0x4, R2 ;  /* 0x0000000407078824 */ /* 0x000fe400078e0202 */
[----:B--2---:R-:W-:Y:S01]  /*ef50*/  FADD.FTZ R9, R3, R0 ;  /* 0x0000000003097221 */ /* 0x004fe20000010000 */
[----:B------:R-:W-:Y:S02]  /*ef60*/  VIADD R3, R18, 0x1 ;  /* 0x0000000112037836 */ /* 0x000fe40000000000 */
[----:B---3--:R-:W-:Y:S02]  /*ef70*/  FADD.FTZ R0, R6, R5 ;  /* 0x0000000506007221 */ /* 0x008fe40000010000 */
[----:B------:R-:W-:Y:S02]  /*ef80*/  FSETP.NE.FTZ.AND P2, PT, R9, RZ, PT ;  /* 0x000000ff0900720b */ /* 0x000fe40003f55000 */
[----:B------:R-:W-:Y:S02]  /*ef90*/  CS2R R4, SRZ ;  /* 0x0000000000047805 */ /* 0x000fe4000001ff00 */
[----:B------:R-:W-:-:S02]  /*efa0*/  ISETP.NE.AND P1, PT, R3, 0x2, PT ;  /* 0x000000020300780c */ /* 0x000fc40003f25270 */
[----:B------:R-:W-:Y:S02]  /*efb0*/  FSETP.NE.FTZ.AND P3, PT, R0, RZ, PT ;  /* 0x000000ff0000720b */ /* 0x000fe40003f75000 */
[----:B------:R-:W-:-:S04]  /*efc0*/  SEL R6, RZ, 0x1, P1 ;  /* 0x00000001ff067807 */ /* 0x000fc80000800000 */
[----:B------:R-:W-:Y:S01]  /*efd0*/  LOP3.LUT R23, R23, R6, RZ, 0x3c, !PT ;  /* 0x0000000617177212 */ /* 0x000fe200078e3cff */
[----:B------:R-:W2:Y:S01]  /*efe0*/  @P2 MUFU.RCP R5, R9 ;  /* 0x0000000900052308 */ /* 0x000ea20000001000 */
[----:B------:R-:W-:-:S05]  /*eff0*/  @P2 FMUL.FTZ R18, R169, 0.69314718246459960938 ;  /* 0x3f317218a9122820 */ /* 0x000fca0000410000 */
[----:B------:R-:W-:Y:S02]  /*f000*/  @P3 FMUL.FTZ R169, R169, 0.69314718246459960938 ;  /* 0x3f317218a9a93820 */ /* 0x000fe40000410000 */
[----:B------:R-:W3:Y:S08]  /*f010*/  @P3 MUFU.RCP R4, R0 ;  /* 0x0000000000043308 */ /* 0x000ef00000001000 */
[----:B------:R-:W4:Y:S01]  /*f020*/  @P2 MUFU.LG2 R2, R9 ;  /* 0x0000000900022308 */ /* 0x000f220000000c00 */
[----:B--2---:R2:W-:Y:S01]  /*f030*/  @!P0 STS [R7+0x38400], R5 ;  /* 0x0384000507008388 */ /* 0x0045e20000000800 */
[-C--:B------:R-:W-:Y:S01]  /*f040*/  FMUL.FTZ R8, R25, R5.reuse ;  /* 0x0000000519087220 */ /* 0x080fe20000410000 */
[-C--:B------:R-:W-:Y:S01]  /*f050*/  FMUL.FTZ R178, R33, R5.reuse ;  /* 0x0000000521b27220 */ /* 0x080fe20000410000 */
[-C--:B------:R-:W-:Y:S01]  /*f060*/  FMUL.FTZ R180, R32, R5.reuse ;  /* 0x0000000520b47220 */ /* 0x080fe20000410000 */
[-C--:B------:R-:W-:Y:S01]  /*f070*/  FMUL.FTZ R179, R36, R5.reuse ;  /* 0x0000000524b37220 */ /* 0x080fe20000410000 */
[-C--:B------:R-:W-:Y:S01]  /*f080*/  FMUL.FTZ R10, R24, R5.reuse ;  /* 0x00000005180a7220 */ /* 0x080fe20000410000 */
[-C--:B------:R-:W-:Y:S01]  /*f090*/  FMUL.FTZ R28, R28, R5.reuse ;  /* 0x000000051c1c7220 */ /* 0x080fe20000410000 */
[----:B-1----:R-:W1:Y:S01]  /*f0a0*/  @P3 MUFU.LG2 R20, R0 ;  /* 0x0000000000143308 */ /* 0x002e620000000c00 */
[----:B---3--:R3:W-:Y:S01]  /*f0b0*/  @!P0 STS [R7+0x38420], R4 ;  /* 0x0384200407008388 */ /* 0x0087e20000000800 */
[-C--:B------:R-:W-:Y:S01]  /*f0c0*/  FMUL.FTZ R33, R42, R4.reuse ;  /* 0x000000042a217220 */ /* 0x080fe20000410000 */
[-C--:B------:R-:W-:Y:S01]  /*f0d0*/  FMUL.FTZ R6, R29, R5.reuse ;  /* 0x000000051d067220 */ /* 0x080fe20000410000 */
[-C--:B------:R-:W-:Y:S01]  /*f0e0*/  FMUL.FTZ R176, R37, R5.reuse ;  /* 0x0000000525b07220 */ /* 0x080fe20000410000 */
[-C--:B------:R-:W-:Y:S01]  /*f0f0*/  FMUL.FTZ R177, R40, R5.reuse ;  /* 0x0000000528b17220 */ /* 0x080fe20000410000 */
[-C--:B------:R-:W-:Y:S01]  /*f100*/  FMUL.FTZ R32, R41, R5.reuse ;  /* 0x0000000529207220 */ /* 0x080fe20000410000 */
[-C--:B------:R-:W-:Y:S01]  /*f110*/  FMUL.FTZ R173, R44, R5.reuse ;  /* 0x000000052cad7220 */ /* 0x080fe20000410000 */
[-C--:B------:R-:W-:Y:S01]  /*f120*/  FMUL.FTZ R171, R45, R5.reuse ;  /* 0x000000052dab7220 */ /* 0x080fe20000410000 */
[----:B----4-:R-:W-:Y:S01]  /*f130*/  @P2 FMUL.FTZ R25, R2, 0.69314718246459960938 ;  /* 0x3f31721802192820 */ /* 0x010fe20000410000 */
[-C--:B------:R-:W-:Y:S01]  /*f140*/  FMUL.FTZ R172, R48, R5.reuse ;  /* 0x0000000530ac7220 */ /* 0x080fe20000410000 */
[-C--:B0-----:R-:W-:Y:S01]  /*f150*/  FMUL.FTZ R166, R49, R5.reuse ;  /* 0x0000000531a67220 */ /* 0x081fe20000410000 */
        /* <DEDUP_REMOVED lines=52> */
[----:B------:R-:W-:Y:S01]  /*f4a0*/  @P2 FFMA.FTZ R174, R18, R21, R25 ;  /* 0x0000001512ae2223 */ /* 0x000fe20000010019 */
[----:B------:R-:W-:Y:S01]  /*f4b0*/  PLOP3.LUT P0, PT, PT, PT, PT, 0x8, 0x0 ;  /* 0x000000000000781c */ /* 0x000fe20003f0e170 */
[-C--:B--2---:R-:W-:Y:S01]  /*f4c0*/  FMUL.FTZ R5, R26, R4.reuse ;  /* 0x000000041a057220 */ /* 0x084fe20000410000 */
[-C--:B------:R-:W-:Y:S01]  /*f4d0*/  FMUL.FTZ R0, R27, R4.reuse ;  /* 0x000000041b007220 */ /* 0x080fe20000410000 */
[-C--:B---3--:R-:W-:Y:S01]  /*f4e0*/  FMUL.FTZ R7, R30, R4.reuse ;  /* 0x000000041e077220 */ /* 0x088fe20000410000 */
        /* <DEDUP_REMOVED lines=62> */
.L_x_1353:
[----:B------:R-:W-:Y:S05]  /*f8d0*/  BSYNC B7 ;  /* 0x0000000000077941 */ /* 0x000fea0003800000 */
.L_x_1351:
        /* <DEDUP_REMOVED lines=37> */
[C---:B------:R-:W-:Y:S01]  /*fb30*/  IADD3 R10, P4, R40.reuse, 0x60, RZ ;  /* 0x00000060280a7810 */ /* 0x040fe20007f9e0ff */
[--C-:B------:R-:W-:Y:S01]  /*fb40*/  IMAD.X R31, RZ, RZ, R41.reuse, P0 ;  /* 0x000000ffff1f7224 */ /* 0x100fe200000e0629 */
[----:B------:R-:W-:Y:S01]  /*fb50*/  LOP3.LUT R44, R45, R40, RZ, 0x3c, !PT ;  /* 0x000000282d2c7212 */ /* 0x000fe200078e3cff */
[----:B------:R-:W-:Y:S01]  /*fb60*/  IMAD.MOV.U32 R45, RZ, RZ, R41 ;  /* 0x000000ffff2d7224 */ /* 0x000fe200078e0029 */
[----:B------:R-:W-:Y:S02]  /*fb70*/  IADD3 R0, P1, R40, 0x20, RZ ;  /* 0x0000002028007810 */ /* 0x000fe40007f3e0ff */
[----:B------:R-:W-:Y:S02]  /*fb80*/  LOP3.LUT R30, R3, 0x380, RZ, 0xc0, !PT ;  /* 0x00000380031e7812 */ /* 0x000fe400078ec0ff */
[----:B------:R-:W-:-:S02]  /*fb90*/  LOP3.LUT R181, R10, 0x380, RZ, 0xc0, !PT ;  /* 0x000003800ab57812 */ /* 0x000fc400078ec0ff */
[----:B------:R-:W-:Y:S02]  /*fba0*/  LOP3.LUT R169, R0, 0x380, RZ, 0xc0, !PT ;  /* 0x0000038000a97812 */ /* 0x000fe400078ec0ff */
[----:B-1----:R-:W-:Y:S01]  /*fbb0*/  MOV R24, R44 ;  /* 0x0000002c00187202 */ /* 0x002fe20000000f00 */
[----:B------:R-:W-:Y:S01]  /*fbc0*/  BAR.SYNC.DEFER_BLOCKING 0x1, 0x100 ;  /* 0x0044000000007b1d */ /* 0x000fe20000010000 */
[----:B------:R-:W-:Y:S01]  /*fbd0*/  SHF.R.U64 R30, R30, 0x3, RZ ;  /* 0x000000031e1e7819 */ /* 0x000fe200000012ff */
[--C-:B------:R-:W-:Y:S01]  /*fbe0*/  IMAD.X R45, RZ, RZ, R41.reuse, P4 ;  /* 0x000000ffff2d7224 */ /* 0x100fe200020e0629 */
[C---:B------:R-:W-:Y:S02]  /*fbf0*/  IADD3 R48, P3, R40.reuse, 0x2000, RZ ;  /* 0x0000200028307810 */ /* 0x040fe40007f7e0ff */
[----:B------:R-:W-:Y:S02]  /*fc00*/  SHF.R.U64 R181, R181, 0x3, RZ ;  /* 0x00000003b5b57819 */ /* 0x000fe400000012ff */
[C---:B------:R-:W-:Y:S01]  /*fc10*/  IADD3 R8, P5, R40.reuse, 0x2040, RZ ;  /* 0x0000204028087810 */ /* 0x040fe20007fbe0ff */
[----:B------:R-:W-:Y:S01]  /*fc20*/  IMAD.X R49, RZ, RZ, R41, P3 ;  /* 0x000000ffff317224 */ /* 0x000fe200018e0629 */
[----:B------:R-:W-:-:S02]  /*fc30*/  IADD3 R60, P2, R40, 0x2060, RZ ;  /* 0x00002060283c7810 */ /* 0x000fc40007f5e0ff */
[----:B------:R-:W-:Y:S01]  /*fc40*/  SHF.R.U64 R169, R169, 0x3, RZ ;  /* 0x00000003a9a97819 */ /* 0x000fe200000012ff */
[--C-:B------:R-:W-:Y:S01]  /*fc50*/  IMAD.X R57, RZ, RZ, R41.reuse, P5 ;  /* 0x000000ffff397224 */ /* 0x100fe200028e0629 */
[----:B------:R-:W-:Y:S01]  /*fc60*/  IADD3 R52, P6, R40, 0x2020, RZ ;  /* 0x0000202028347810 */ /* 0x000fe20007fde0ff */
[--C-:B------:R-:W-:Y:S01]  /*fc70*/  IMAD.X R61, RZ, RZ, R41.reuse, P2 ;  /* 0x000000ffff3d7224 */ /* 0x100fe200010e0629 */
[----:B------:R-:W-:Y:S02]  /*fc80*/  LOP3.LUT R30, R30, R3, RZ, 0x3c, !PT ;  /* 0x000000031e1e7212 */ /* 0x000fe400078e3cff */
[----:B------:R-:W-:Y:S01]  /*fc90*/  LOP3.LUT R44, R181, R10, RZ, 0x3c, !PT ;  /* 0x0000000ab52c7212 */ /* 0x000fe200078e3cff */
[----:B------:R-:W-:Y:S01]  /*fca0*/  IMAD.X R53, RZ, RZ, R41, P6 ;  /* 0x000000ffff357224 */ /* 0x000fe200030e0629 */
[----:B------:R-:W-:Y:S02]  /*fcb0*/  LOP3.LUT R3, R48, 0x380, RZ, 0xc0, !PT ;  /* 0x0000038030037812 */ /* 0x000fe400078ec0ff */
[----:B------:R-:W-:-:S02]  /*fcc0*/  LOP3.LUT R181, R8, 0x380, RZ, 0xc0, !PT ;  /* 0x0000038008b57812 */ /* 0x000fc400078ec0ff */
[----:B------:R-:W-:Y:S01]  /*fcd0*/  LOP3.LUT R183, R60, 0x380, RZ, 0xc0, !PT ;  /* 0x000003803cb77812 */ /* 0x000fe200078ec0ff */
[----:B------:R1:W-:Y:S01]  /*fce0*/  STSM.16.M88.4 [R24], R4 ;  /* 0x0000000418007844 */ /* 0x0003e20000000200 */
[----:B------:R-:W-:Y:S02]  /*fcf0*/  SHF.R.U64 R3, R3, 0x3, RZ ;  /* 0x0000000303037819 */ /* 0x000fe400000012ff */
[----:B------:R-:W-:Y:S02]  /*fd00*/  SHF.R.U64 R181, R181, 0x3, RZ ;  /* 0x00000003b5b57819 */ /* 0x000fe400000012ff */
[----:B------:R-:W-:Y:S02]  /*fd10*/  SHF.R.U64 R183, R183, 0x3, RZ ;  /* 0x00000003b7b77819 */ /* 0x000fe400000012ff */
[C---:B------:R-:W-:Y:S02]  /*fd20*/  IADD3 R70, P4, R40.reuse, 0x4040, RZ ;  /* 0x0000404028467810 */ /* 0x040fe40007f9e0ff */
[----:B------:R-:W-:-:S02]  /*fd30*/  IADD3 R62, P3, R40, 0x4060, RZ ;  /* 0x00004060283e7810 */ /* 0x000fc40007f7e0ff */
[----:B------:R-:W-:Y:S01]  /*fd40*/  IADD3 R66, P0, R40, 0x4020, RZ ;  /* 0x0000402028427810 */ /* 0x000fe20007f1e0ff */
[--C-:B------:R-:W-:Y:S01]  /*fd50*/  IMAD.X R73, RZ, RZ, R41.reuse, P4 ;  /* 0x000000ffff497224 */ /* 0x100fe200020e0629 */
[----:B------:R-:W-:Y:S01]  /*fd60*/  LOP3.LUT R48, R3, R48, RZ, 0x3c, !PT ;  /* 0x0000003003307212 */ /* 0x000fe200078e3cff */
[--C-:B------:R-:W-:Y:S01]  /*fd70*/  IMAD.X R77, RZ, RZ, R41.reuse, P3 ;  /* 0x000000ffff4d7224 */ /* 0x100fe200018e0629 */
[----:B------:R-:W-:Y:S01]  /*fd80*/  LOP3.LUT R56, R181, R8, RZ, 0x3c, !PT ;  /* 0x00000008b5387212 */ /* 0x000fe200078e3cff */
[--C-:B-1----:R-:W-:Y:S01]  /*fd90*/  IMAD.X R7, RZ, RZ, R41.reuse, P1 ;  /* 0x000000ffff077224 */ /* 0x102fe200008e0629 */
[----:B------:R-:W-:Y:S01]  /*fda0*/  LOP3.LUT R6, R169, R0, RZ, 0x3c, !PT ;  /* 0x00000000a9067212 */ /* 0x000fe200078e3cff */
[----:B------:R-:W-:Y:S01]  /*fdb0*/  IMAD.X R69, RZ, RZ, R41, P0 ;  /* 0x000000ffff457224 */ /* 0x000fe200000e0629 */
[----:B------:R-:W-:Y:S02]  /*fdc0*/  LOP3.LUT R169, R52, 0x380, RZ, 0xc0, !PT ;  /* 0x0000038034a97812 */ /* 0x000fe400078ec0ff */
[----:B------:R-:W-:-:S02]  /*fdd0*/  IADD3 R58, P1, R40, 0x4000, RZ ;  /* 0x00004000283a7810 */ /* 0x000fc40007f3e0ff */
[----:B------:R-:W-:Y:S02]  /*fde0*/  SHF.R.U64 R169, R169, 0x3, RZ ;  /* 0x00000003a9a97819 */ /* 0x000fe400000012ff */
[----:B------:R-:W-:Y:S01]  /*fdf0*/  LOP3.LUT R60, R183, R60, RZ, 0x3c, !PT ;  /* 0x0000003cb73c7212 */ /* 0x000fe200078e3cff */
[----:B------:R-:W-:Y:S01]  /*fe00*/  IMAD.X R65, RZ, RZ, R41, P1 ;  /* 0x000000ffff417224 */ /* 0x000fe200008e0629 */
[----:B------:R-:W-:Y:S02]  /*fe10*/  LOP3.LUT R3, R58, 0x380, RZ, 0xc0, !PT ;  /* 0x000003803a037812 */ /* 0x000fe400078ec0ff */
[----:B------:R-:W-:Y:S02]  /*fe20*/  LOP3.LUT R52, R169, R52, RZ, 0x3c, !PT ;  /* 0x00000034a9347212 */ /* 0x000fe400078e3cff */
[----:B------:R-:W-:Y:S02]  /*fe30*/  LOP3.LUT R181, R70, 0x380, RZ, 0xc0, !PT ;  /* 0x0000038046b57812 */ /* 0x000fe400078ec0ff */
[----:B------:R-:W-:-:S02]  /*fe40*/  LOP3.LUT R183, R62, 0x380, RZ, 0xc0, !PT ;  /* 0x000003803eb77812 */ /* 0x000fc400078ec0ff */
[----:B------:R-:W-:Y:S02]  /*fe50*/  LOP3.LUT R169, R66, 0x380, RZ, 0xc0, !PT ;  /* 0x0000038042a97812 */ /* 0x000fe400078ec0ff */
[----:B------:R-:W-:Y:S02]  /*fe60*/  SHF.R.U64 R3, R3, 0x3, RZ ;  /* 0x0000000303037819 */ /* 0x000fe400000012ff */
[C---:B------:R-:W-:Y:S02]  /*fe70*/  IADD3 R4, P6, R40.reuse, 0x6000, RZ ;  /* 0x0000600028047810 */ /* 0x040fe40007fde0ff */
[----:B------:R-:W-:Y:S02]  /*fe80*/  SHF.R.U64 R181, R181, 0x3, RZ ;  /* 0x00000003b5b57819 */ /* 0x000fe400000012ff */
[----:B------:R-:W-:Y:S01]  /*fe90*/  SHF.R.U64 R183, R183, 0x3, RZ ;  /* 0x00000003b7b77819 */ /* 0x000fe200000012ff */
[----:B------:R-:W-:Y:S01]  /*fea0*/  IMAD.X R81, RZ, RZ, R41, P6 ;  /* 0x000000ffff517224 */ /* 0x000fe200030e0629 */
[----:B------:R-:W-:-:S02]  /*feb0*/  IADD3 R34, P2, R40, 0x6040, RZ ;  /* 0x0000604028227810 */ /* 0x000fc40007f5e0ff */
[C---:B------:R-:W-:Y:S02]  /*fec0*/  IADD3 R24, P1, R40.reuse, 0x6060, RZ ;  /* 0x0000606028187810 */ /* 0x040fe40007f3e0ff */
[----:B------:R-:W-:Y:S01]  /*fed0*/  SHF.R.U64 R169, R169, 0x3, RZ ;  /* 0x00000003a9a97819 */ /* 0x000fe200000012ff */
[--C-:B------:R-:W-:Y:S01]  /*fee0*/  IMAD.X R5, RZ, RZ, R41.reuse, P2 ;  /* 0x000000ffff057224 */ /* 0x100fe200010e0629 */
[----:B------:R-:W-:Y:S02]  /*fef0*/  IADD3 R28, P5, R40, 0x6020, RZ ;  /* 0x00006020281c7810 */ /* 0x000fe40007fbe0ff */
[----:B------:R-:W-:Y:S02]  /*ff00*/  LOP3.LUT R64, R3, R58, RZ, 0x3c, !PT ;  /* 0x0000003a03407212 */ /* 0x000fe400078e3cff */
[----:B------:R-:W-:Y:S01]  /*ff10*/  LOP3.LUT R72, R181, R70, RZ, 0x3c, !PT ;  /* 0x00000046b5487212 */ /* 0x000fe200078e3cff */
[--C-:B------:R-:W-:Y:S01]  /*ff20*/  IMAD.X R85, RZ, RZ, R41.reuse, P5 ;  /* 0x000000ffff557224 */ /* 0x100fe200028e0629 */
[----:B------:R-:W-:Y:S01]  /*ff30*/  LOP3.LUT R76, R183, R62, RZ, 0x3c, !PT ;  /* 0x0000003eb74c7212 */ /* 0x000fe200078e3cff */
[----:B------:R-:W-:Y:S01]  /*ff40*/  IMAD.X R41, RZ, RZ, R41, P1 ;  /* 0x000000ffff297224 */ /* 0x000fe200008e0629 */
[----:B------:R-:W-:-:S02]  /*ff50*/  LOP3.LUT R3, R4, 0x380, RZ, 0xc0, !PT ;  /* 0x0000038004037812 */ /* 0x000fc400078ec0ff */
[----:B------:R-:W-:Y:S02]  /*ff60*/  LOP3.LUT R68, R169, R66, RZ, 0x3c, !PT ;  /* 0x00000042a9447212 */ /* 0x000fe400078e3cff */
[----:B------:R-:W-:Y:S02]  /*ff70*/  LOP3.LUT R181, R34, 0x380, RZ, 0xc0, !PT ;  /* 0x0000038022b57812 */ /* 0x000fe400078ec0ff */
[----:B------:R-:W-:Y:S02]  /*ff80*/  LOP3.LUT R183, R24, 0x380, RZ, 0xc0, !PT ;  /* 0x0000038018b77812 */ /* 0x000fe400078ec0ff */
[----:B------:R-:W-:Y:S02]  /*ff90*/  LOP3.LUT R169, R28, 0x380, RZ, 0xc0, !PT ;  /* 0x000003801ca97812 */ /* 0x000fe400078ec0ff */
[----:B------:R-:W-:Y:S02]  /*ffa0*/  SHF.R.U64 R3, R3, 0x3, RZ ;  /* 0x0000000303037819 */ /* 0x000fe400000012ff */
[----:B------:R-:W-:-:S02]  /*ffb0*/  SHF.R.U64 R181, R181, 0x3, RZ ;  /* 0x00000003b5b57819 */ /* 0x000fc400000012ff */
[----:B------:R-:W-:Y:S02]  /*ffc0*/  SHF.R.U64 R183, R183, 0x3, RZ ;  /* 0x00000003b7b77819 */ /* 0x000fe400000012ff */
[----:B------:R-:W-:Y:S02]  /*ffd0*/  SHF.R.U64 R169, R169, 0x3, RZ ;  /* 0x00000003a9a97819 */ /* 0x000fe400000012ff */
[----:B------:R-:W-:Y:S02]  /*ffe0*/  LOP3.LUT R80, R3, R4, RZ, 0x3c, !PT ;  /* 0x0000000403507212 */ /* 0x000fe400078e3cff */
[----:B------:R-:W-:Y:S02]  /*fff0*/  LOP3.LUT R4, R181, R34, RZ, 0x3c, !PT ;  /* 0x00000022b5047212 */ /* 0x000fe400078e3cff */
[----:B------:R-:W-:Y:S02]  /*10000*/  LOP3.LUT R40, R183, R24, RZ, 0x3c, !PT ;  /* 0x00000018b7287212 */ /* 0x000fe400078e3cff */
[----:B------:R-:W-:-:S02]  /*10010*/  LOP3.LUT R84, R169, R28, RZ, 0x3c, !PT ;  /* 0x0000001ca9547212 */ /* 0x000fc400078e3cff */
[----:B------:R-:W-:Y:S02]  /*10020*/  MOV R24, R30 ;  /* 0x0000001e00187202 */ /* 0x000fe40000000f00 */
[----:B------:R-:W-:Y:S02]  /*10030*/  MOV R3, R6 ;  /* 0x0000000600037202 */ /* 0x000fe40000000f00 */
[----:B------:R-:W-:Y:S02]  /*10040*/  F2FP.F16.F32.PACK_AB R28, R178, R180 ;  /* 0x000000b4b21c723e */ /* 0x000fe400000000ff */
[----:B------:R-:W-:Y:S02]  /*10050*/  F2FP.F16.F32.PACK_AB R30, R176, R179 ;  /* 0x000000b3b01e723e */ /* 0x000fe400000000ff */
[----:B------:R-:W-:Y:S02]  /*10060*/  F2FP.F16.F32.PACK_AB R31, R39, R38 ;  /* 0x00000026271f723e */ /* 0x000fe400000000ff */
[----:B------:R-:W-:-:S02]  /*10070*/  F2FP.F16.F32.PACK_AB R34, R171, R173 ;  /* 0x000000adab22723e */ /* 0x000fc400000000ff */
[----:B------:R-:W-:Y:S01]  /*10080*/  MOV R0, R4 ;  /* 0x0000000400007202 */ /* 0x000fe20000000f00 */
[----:B------:R1:W-:Y:S01]  /*10090*/  STSM.16.M88.4 [R3], R28 ;  /* 0x0000001c03007844 */ /* 0x0003e20000000200 */
[----:B------:R-:W-:Y:S02]  /*100a0*/  MOV R44, R44 ;  /* 0x0000002c002c7202 */ /* 0x000fe40000000f00 */
[----:B------:R-:W-:Y:S01]  /*100b0*/  F2FP.F16.F32.PACK_AB R4, R166, R172 ;  /* 0x000000aca604723e */ /* 0x000fe200000000ff */
[----:B------:R2:W-:Y:S01]  /*100c0*/  STSM.16.M88.4 [R24], R32 ;  /* 0x0000002018007844 */ /* 0x0005e20000000200 */
[----:B------:R-:W-:Y:S02]  /*100d0*/  F2FP.F16.F32.PACK_AB R5, R51, R50 ;  /* 0x000000323305723e */ /* 0x000fe400000000ff */
[----:B------:R-:W-:Y:S02]  /*100e0*/  F2FP.F16.F32.PACK_AB R6, R164, R167 ;  /* 0x000000a7a406723e */ /* 0x000fe400000000ff */
[----:B------:R-:W-:-:S02]  /*100f0*/  F2FP.F16.F32.PACK_AB R7, R55, R54 ;  /* 0x000000363707723e */ /* 0x000fc400000000ff */
[----:B------:R-:W-:Y:S02]  /*10100*/  MOV R48, R48 ;  /* 0x0000003000307202 */ /* 0x000fe40000000f00 */
[----:B------:R-:W-:Y:S01]  /*10110*/  F2FP.F16.F32.PACK_AB R8, R162, R165 ;  /* 0x000000a5a208723e */ /* 0x000fe200000000ff */
[----:B------:R3:W-:Y:S01]  /*10120*/  STSM.16.M88.4 [R44], R4 ;  /* 0x000000042c007844 */ /* 0x0007e20000000200 */
[----:B------:R-:W-:Y:S02]  /*10130*/  F2FP.F16.F32.PACK_AB R10, R160, R163 ;  /* 0x000000a3a00a723e */ /* 0x000fe400000000ff */
[----:B------:R-:W-:Y:S02]  /*10140*/  MOV R52, R52 ;  /* 0x0000003400347202 */ /* 0x000fe40000000f00 */
[----:B------:R-:W-:Y:S01]  /*10150*/  MOV R56, R56 ;  /* 0x0000003800387202 */ /* 0x000fe20000000f00 */
[----:B------:R-:W-:Y:S01]  /*10160*/  STSM.16.M88.4 [R48], R8 ;  /* 0x0000000830007844 */ /* 0x000fe20000000200 */
[----:B-1----:R-:W-:Y:S01]  /*10170*/  F2FP.F16.F32.PACK_AB R28, R156, R158 ;  /* 0x0000009e9c1c723e */ /* 0x002fe200000000ff */
[----:B--2---:R-:W-:Y:S01]  /*10180*/  IMAD.MOV.U32 R24, RZ, RZ, RZ ;  /* 0x000000ffff187224 */ /* 0x004fe200078e00ff */
[----:B------:R-:W-:Y:S01]  /*10190*/  F2FP.F16.F32.PACK_AB R29, R75, R74 ;  /* 0x0000004a4b1d723e */ /* 0x000fe200000000ff */
[----:B------:R-:W-:Y:S01]  /*101a0*/  STSM.16.M88.4 [R52], R12 ;  /* 0x0000000c34007844 */ /* 0x000fe20000000200 */
[----:B------:R-:W-:-:S02]  /*101b0*/  F2FP.F16.F32.PACK_AB R30, R154, R157 ;  /* 0x0000009d9a1e723e */ /* 0x000fc400000000ff */
[----:B------:R-:W-:Y:S02]  /*101c0*/  F2FP.F16.F32.PACK_AB R31, R79, R78 ;  /* 0x0000004e4f1f723e */ /* 0x000fe400000000ff */
[----:B------:R-:W-:Y:S02]  /*101d0*/  MOV R60, R60 ;  /* 0x0000003c003c7202 */ /* 0x000fe40000000f00 */
[----:B------:R-:W-:Y:S01]  /*101e0*/  F2FP.F16.F32.PACK_AB R32, R152, R155 ;  /* 0x0000009b9820723e */ /* 0x000fe200000000ff */
[----:B------:R-:W-:Y:S01]  /*101f0*/  STSM.16.M88.4 [R56], R28 ;  /* 0x0000001c38007844 */ /* 0x000fe20000000200 */
[----:B------:R-:W-:Y:S02]  /*10200*/  F2FP.F16.F32.PACK_AB R33, R83, R82 ;  /* 0x000000525321723e */ /* 0x000fe400000000ff */
[----:B------:R-:W-:Y:S02]  /*10210*/  F2FP.F16.F32.PACK_AB R34, R36, R153 ;  /* 0x000000992422723e */ /* 0x000fe400000000ff */
[----:B------:R-:W-:-:S02]  /*10220*/  F2FP.F16.F32.PACK_AB R35, R87, R86 ;  /* 0x000000565723723e */ /* 0x000fc400000000ff */
[----:B------:R-:W-:Y:S02]  /*10230*/  MOV R64, R64 ;  /* 0x0000004000407202 */ /* 0x000fe40000000f00 */
[----:B------:R-:W-:Y:S01]  /*10240*/  F2FP.F16.F32.PACK_AB R36, R89, R88 ;  /* 0x000000585924723e */ /* 0x000fe200000000ff */
[----:B------:R-:W-:Y:S01]  /*10250*/  STSM.16.M88.4 [R60], R32 ;  /* 0x000000203c007844 */ /* 0x000fe20000000200 */
[----:B------:R-:W-:Y:S02]  /*10260*/  F2FP.F16.F32.PACK_AB R38, R93, R92 ;  /* 0x0000005c5d26723e */ /* 0x000fe400000000ff */
[----:B------:R-:W-:Y:S02]  /*10270*/  F2FP.F16.F32.PACK_AB R39, R95, R94 ;  /* 0x0000005e5f27723e */ /* 0x000fe400000000ff */
[----:B------:R-:W-:Y:S02]  /*10280*/  MOV R68, R68 ;  /* 0x0000004400447202 */ /* 0x000fe40000000f00 */
[----:B------:R-:W-:Y:S01]  /*10290*/  F2FP.F16.F32.PACK_AB R105, R42, R106 ;  /* 0x0000006a2a69723e */ /* 0x000fe200000000ff */
[----:B------:R-:W-:Y:S01]  /*102a0*/  STSM.16.M88.4 [R64], R36 ;  /* 0x0000002440007844 */ /* 0x000fe20000000200 */
[----:B------:R-:W-:-:S02]  /*102b0*/  F2FP.F16.F32.PACK_AB R112, R113, R112 ;  /* 0x000000707170723e */ /* 0x000fc400000000ff */
[----:B------:R-:W-:Y:S01]  /*102c0*/  MOV R72, R72 ;  /* 0x0000004800487202 */ /* 0x000fe20000000f00 */
[----:B------:R-:W-:Y:S01]  /*102d0*/  STSM.16.M88.4 [R68], R96 ;  /* 0x0000006044007844 */ /* 0x000fe20000000200 */
[----:B------:R-:W-:Y:S02]  /*102e0*/  F2FP.F16.F32.PACK_AB R106, R109, R108 ;  /* 0x0000006c6d6a723e */ /* 0x000fe400000000ff */
[----:B------:R-:W-:Y:S02]  /*102f0*/  F2FP.F16.F32.PACK_AB R107, R111, R107 ;  /* 0x0000006b6f6b723e */ /* 0x000fe400000000ff */
[----:B------:R-:W-:Y:S02]  /*10300*/  F2FP.F16.F32.PACK_AB R113, R115, R114 ;  /* 0x000000727371723e */ /* 0x000fe400000000ff */
[----:B------:R-:W-:Y:S01]  /*10310*/  F2FP.F16.F32.PACK_AB R120, R121, R120 ;  /* 0x000000787978723e */ /* 0x000fe200000000ff */
[----:B------:R-:W-:Y:S01]  /*10320*/  STSM.16.M88.4 [R72], R104 ;  /* 0x0000006848007844 */ /* 0x000fe20000000200 */
[----:B------:R-:W-:-:S02]  /*10330*/  MOV R76, R76 ;  /* 0x0000004c004c7202 */ /* 0x000fc40000000f00 */
[----:B------:R-:W-:Y:S02]  /*10340*/  F2FP.F16.F32.PACK_AB R114, R117, R116 ;  /* 0x000000747572723e */ /* 0x000fe400000000ff */
        /* <DEDUP_REMOVED lines=10> */
[----:B------:R-:W-:Y:S02]  /*103f0*/  ISETP.NE.U32.AND P0, PT, RZ, UR4, PT ;  /* 0x00000004ff007c0c */ /* 0x000fe4000bf05070 */
[----:B---3--:R-:W-:Y:S02]  /*10400*/  IADD3 R4, P1, R210, UR4, RZ ;  /* 0x00000004d2047c10 */ /* 0x008fe4000ff3e0ff */
[----:B------:R-:W-:-:S02]  /*10410*/  MOV R84, R84 ;  /* 0x0000005400547202 */ /* 0x000fc40000000f00 */
[----:B------:R-:W-:Y:S02]  /*10420*/  F2FP.F16.F32.PACK_AB R130, R133, R132 ;  /* 0x000000848582723e */ /* 0x000fe400000000ff */
[----:B------:R-:W-:Y:S02]  /*10430*/  F2FP.F16.F32.PACK_AB R131, R135, R134 ;  /* 0x000000868783723e */ /* 0x000fe400000000ff */
[----:B------:R-:W-:Y:S02]  /*10440*/  F2FP.F16.F32.PACK_AB R137, R139, R138 ;  /* 0x0000008a8b89723e */ /* 0x000fe400000000ff */
[----:B------:R-:W-:Y:S01]  /*10450*/  F2FP.F16.F32.PACK_AB R144, R145, R144 ;  /* 0x000000909190723e */ /* 0x000fe200000000ff */
[----:B------:R-:W-:Y:S01]  /*10460*/  STSM.16.M88.4 [R84], R128 ;  /* 0x0000008054007844 */ /* 0x000fe20000000200 */
[----:B------:R-:W-:Y:S02]  /*10470*/  F2FP.F16.F32.PACK_AB R138, R141, R140 ;  /* 0x0000008c8d8a723e */ /* 0x000fe400000000ff */
[----:B------:R-:W-:-:S02]  /*10480*/  F2FP.F16.F32.PACK_AB R139, R143, R142 ;  /* 0x0000008e8f8b723e */ /* 0x000fc400000000ff */
[----:B------:R-:W-:Y:S02]  /*10490*/  F2FP.F16.F32.PACK_AB R145, R147, R146 ;  /* 0x000000929391723e */ /* 0x000fe400000000ff */
        /* <DEDUP_REMOVED lines=47> */
[----:B--2---:R-:W-:Y:S02]  /*10790*/  LOP3.LUT R40, R41, 0x380, RZ, 0xc0, !PT ;  /* 0x0000038029287812 */ /* 0x004fe400078ec0ff */
[----:B------:R-:W-:Y:S02]  /*107a0*/  LOP3.LUT R44, R45, 0x380, RZ, 0xc0, !PT ;  /* 0x000003802d2c7812 */ /* 0x000fe400078ec0ff */
[----:B------:R-:W-:Y:S02]  /*107b0*/  LOP3.LUT R48, R49, 0x380, RZ, 0xc0, !PT ;  /* 0x0000038031307812 */ /* 0x000fe400078ec0ff */
        /* <DEDUP_REMOVED lines=19> */
.L_x_1413:
[----:B------:R-:W1:Y:S01]  /*108f0*/  SHFL.IDX PT, R3, R223, RZ, 0x1f ;  /* 0x00001fffdf037589 */ /* 0x000e6200000e0000 */
[----:B------:R-:W-:Y:S01]  /*10900*/  ISETP.NE.AND P6, PT, R6, RZ, PT ;  /* 0x000000ff0600720c */ /* 0x000fe20003fc5270 */
[--C-:B------:R-:W-:Y:S01]  /*10910*/  IMAD.X R57, RZ, RZ, R21.reuse, P5 ;  /* 0x000000ffff397224 */ /* 0x100fe200028e0615 */
[C---:B------:R-:W-:Y:S01]  /*10920*/  LOP3.LUT R5, R20.reuse, 0x380, RZ, 0xc0, !PT ;  /* 0x0000038014057812 */ /* 0x040fe200078ec0ff */
        /* <DEDUP_REMOVED lines=8> */
[----:B------:R-:W-:Y:S01]  /*109b0*/  IMAD.X R53, RZ, RZ, R21, P4 ;  /* 0x000000ffff357224 */ /* 0x000fe200020e0615 */
[----:B------:R-:W-:-:S02]  /*109c0*/  IADD3 R4, P4, R20, 0xf000, RZ ;  /* 0x0000f00014047810 */ /* 0x000fc40007f9e0ff */
[----:B------:R-:W-:Y:S02]  /*109d0*/  LOP3.LUT R60, R61, 0x380, RZ, 0xc0, !PT ;  /* 0x000003803d3c7812 */ /* 0x000fe400078ec0ff */
[----:B------:R-:W-:Y:S01]  /*109e0*/  LOP3.LUT R64, R65, 0x380, RZ, 0xc0, !PT ;  /* 0x0000038041407812 */ /* 0x000fe200078ec0ff */
[----:B------:R-:W-:Y:S01]  /*109f0*/  IMAD.X R77, RZ, RZ, R21, P4 ;  /* 0x000000ffff4d7224 */ /* 0x000fe200020e0615 */
[----:B------:R-:W-:Y:S02]  /*10a00*/  LOP3.LUT R68, R69, 0x380, RZ, 0xc0, !PT ;  /* 0x0000038045447812 */ /* 0x000fe400078ec0ff */
[----:B------:R-:W-:Y:S02]  /*10a10*/  LOP3.LUT R72, R73, 0x380, RZ, 0xc0, !PT ;  /* 0x0000038049487812 */ /* 0x000fe400078ec0ff */
[----:B------:R-:W-:Y:S02]  /*10a20*/  SHF.R.U64 R60, R60, 0x3, RZ ;  /* 0x000000033c3c7819 */ /* 0x000fe400000012ff */
[----:B-1----:R-:W-:-:S02]  /*10a30*/  ISETP.NE.AND P5, PT, R3, RZ, PT ;  /* 0x000000ff0300720c */ /* 0x002fc40003fa5270 */
[----:B------:R-:W-:Y:S02]  /*10a40*/  LOP3.LUT R3, R4, 0x380, RZ, 0xc0, !PT ;  /* 0x0000038004037812 */ /* 0x000fe400078ec0ff */
[----:B------:R-:W-:Y:S02]  /*10a50*/  SHF.R.U64 R64, R64, 0x3, RZ ;  /* 0x0000000340407819 */ /* 0x000fe400000012ff */
[----:B------:R-:W-:Y:S02]  /*10a60*/  SHF.R.U64 R68, R68, 0x3, RZ ;  /* 0x0000000344447819 */ /* 0x000fe400000012ff */
[----:B------:R-:W-:Y:S02]  /*10a70*/  SHF.R.U64 R72, R72, 0x3, RZ ;  /* 0x0000000348487819 */ /* 0x000fe400000012ff */
[----:B------:R-:W-:Y:S02]  /*10a80*/  SHF.R.U64 R5, R5, 0x3, RZ ;  /* 0x0000000305057819 */ /* 0x000fe400000012ff */
[----:B------:R-:W-:-:S02]  /*10a90*/  SHF.R.U64 R3, R3, 0x3, RZ ;  /* 0x0000000303037819 */ /* 0x000fc400000012ff */
        /* <DEDUP_REMOVED lines=8> */
[----:B------:R-:W-:Y:S02]  /*10b20*/  LOP3.LUT R20, R5, R20, RZ, 0x3c, !PT ;  /* 0x0000001405147212 */ /* 0x000fe400078e3cff */
        /* <DEDUP_REMOVED lines=52> */
.L_x_1414:
[----:B------:R-:W2:Y:S01]  /*10e70*/  LDC R85, c[0x0][0xce8] ;  /* 0x00033a00ff557b82 */ /* 0x000ea20000000800 */
[----:B------:R-:W-:Y:S01]  /*10e80*/  ULDC.64 UR4, c[0x0][0xba0] ;  /* 0x0002e80000047ab9 */ /* 0x000fe20000000a00 */
[----:B-1----:R1:W5:Y:S01]  /*10e90*/  LD.E.128 R4, desc[UR40][R20.64] ;  /* 0x0000002814047980 */ /* 0x002362000c101d00 */
[----:B------:R-:W-:-:S03]  /*10ea0*/  IMAD R3, R81, UR4, RZ ;  /* 0x0000000451037c24 */ /* 0x000fc6000f8e02ff */
[----:B------:R-:W5:Y:S02]  /*10eb0*/  LD.E.128 R8, desc[UR40][R8.64] ;  /* 0x0000002808087980 */ /* 0x000f64000c101d00 */
[----:B------:R-:W3:Y:S02]  /*10ec0*/  LDC R88, c[0x0][0xbc8] ;  /* 0x0002f200ff587b82 */ /* 0x000ee40000000800 */
[----:B------:R-:W5:Y:S04]  /*10ed0*/  LD.E.128 R12, desc[UR40][R12.64] ;  /* 0x000000280c0c7980 */ /* 0x000f68000c101d00 */
[----:B------:R-:W5:Y:S04]  /*10ee0*/  LD.E.128 R28, desc[UR40][R28.64] ;  /* 0x000000281c1c7980 */ /* 0x000f68000c101d00 */
[----:B------:R-:W5:Y:S04]  /*10ef0*/  LD.E.128 R32, desc[UR40][R32.64] ;  /* 0x0000002820207980 */ /* 0x000f68000c101d00 */
[----:B------:R-:W5:Y:S01]  /*10f00*/  LD.E.128 R36, desc[UR40][R36.64] ;  /* 0x0000002824247980 */ /* 0x000f62000c101d00 */
[----:B--2---:R-:W-:Y:S01]  /*10f10*/  ISETP.NE.AND P1, PT, R85, 0x1, PT ;  /* 0x000000015500780c */ /* 0x004fe20003f25270 */
[----:B------:R-:W-:-:S02]  /*10f20*/  IMAD R3, R24, UR5, R3 ;  /* 0x0000000518037c24 */ /* 0x000fc4000f8e0203 */
[----:B------:R-:W5:Y:S01]  /*10f30*/  LD.E.128 R40, desc[UR40][R40.64] ;  /* 0x0000002828287980 */ /* 0x000f62000c101d00 */
[----:B-1----:R-:W-:Y:S01]  /*10f40*/  IMAD.WIDE.U32 R20, R24, UR4, RZ ;  /* 0x0000000418147c25 */ /* 0x002fe2000f8e00ff */
[----:B------:R-:W-:Y:S02]  /*10f50*/  ULDC.64 UR4, c[0x0][0xbe8] ;  /* 0x0002fa0000047ab9 */ /* 0x000fe40000000a00 */
[----:B------:R-:W5:Y:S04]  /*10f60*/  LD.E.128 R44, desc[UR40][R44.64] ;  /* 0x000000282c2c7980 */ /* 0x000f68000c101d00 */
[----:B------:R-:W5:Y:S02]  /*10f70*/  LD.E.128 R48, desc[UR40][R48.64] ;  /* 0x0000002830307980 */ /* 0x000f64000c101d00 */
[----:B------:R-:W1:Y:S01]  /*10f80*/  @P1 LDC R81, c[0x0][0xcec] ;  /* 0x00033b00ff511b82 */ /* 0x000e620000000800 */
[----:B------:R-:W-:Y:S01]  /*10f90*/  IMAD.IADD R21, R21, 0x1, R3 ;  /* 0x0000000115157824 */ /* 0x000fe200078e0203 */
[----:B------:R-:W5:Y:S01]  /*10fa0*/  LD.E.128 R52, desc[UR40][R52.64] ;  /* 0x0000002834347980 */ /* 0x000f62000c101d00 */
[----:B------:R-:W-:-:S03]  /*10fb0*/  IMAD R24, R80, UR4, RZ ;  /* 0x0000000450187c24 */ /* 0x000fc6000f8e02ff */
[----:B------:R-:W5:Y:S02]  /*10fc0*/  LD.E.128 R56, desc[UR40][R56.64] ;  /* 0x0000002838387980 */ /* 0x000f64000c101d00 */
[----:B------:R-:W2:Y:S01]  /*10fd0*/  @P1 LDC R87, c[0x0][0xcf0] ;  /* 0x00033c00ff571b82 */ /* 0x000ea20000000800 */
[C---:B------:R-:W-:Y:S01]  /*10fe0*/  IMAD R3, R209.reuse, UR5, R24 ;  /* 0x00000005d1037c24 */ /* 0x040fe2000f8e0218 */
[----:B------:R-:W5:Y:S01]  /*10ff0*/  LD.E.128 R60, desc[UR40][R60.64] ;  /* 0x000000283c3c7980 */ /* 0x000f62000c101d00 */
[----:B------:R-:W-:Y:S01]  /*11000*/  IMAD.WIDE.U32 R20, R209, UR4, R20 ;  /* 0x00000004d1147c25 */ /* 0x000fe2000f8e0014 */
[----:B------:R-:W-:Y:S02]  /*11010*/  ULDC.64 UR4, c[0x0][0xbf0] ;  /* 0x0002fc0000047ab9 */ /* 0x000fe40000000a00 */
[----:B------:R-:W5:Y:S01]  /*11020*/  LD.E.128 R64, desc[UR40][R64.64] ;  /* 0x0000002840407980 */ /* 0x000f62000c101d00 */
[----:B------:R-:W-:Y:S02]  /*11030*/  IMAD R24, R220, 0x20, R221 ;  /* 0x00000020dc187824 */ /* 0x000fe400078e02dd */
[----:B------:R-:W-:Y:S01]  /*11040*/  IMAD.IADD R21, R21, 0x1, R3 ;  /* 0x0000000115157824 */ /* 0x000fe200078e0203 */
[----:B------:R-:W5:Y:S01]  /*11050*/  LD.E.128 R68, desc[UR40][R68.64] ;  /* 0x0000002844447980 */ /* 0x000f62000c101d00 */
[----:B------:R-:W-:-:S02]  /*11060*/  IMAD R3, R222, UR4, RZ ;  /* 0x00000004de037c24 */ /* 0x000fc4000f8e02ff */
[----:B------:R-:W-:Y:S01]  /*11070*/  IMAD R82, R219, 0x40, R24 ;  /* 0x00000040db527824 */ /* 0x000fe200078e0218 */
[----:B---3--:R-:W-:Y:S01]  /*11080*/  ISETP.GE.AND P0, PT, R217, R88, PT ;  /* 0x00000058d900720c */ /* 0x008fe20003f06270 */
[C---:B------:R-:W-:Y:S01]  /*11090*/  IMAD R3, R83.reuse, UR5, R3 ;  /* 0x0000000553037c24 */ /* 0x040fe2000f8e0203 */
[----:B------:R-:W5:Y:S01]  /*110a0*/  LD.E.128 R72, desc[UR40][R72.64] ;  /* 0x0000002848487980 */ /* 0x000f62000c101d00 */
[----:B------:R-:W-:-:S03]  /*110b0*/  IMAD.WIDE.U32 R20, R83, UR4, R20 ;  /* 0x0000000453147c25 */ /* 0x000fc6000f8e0014 */
[----:B------:R-:W5:Y:S01]  /*110c0*/  LD.E.128 R76, desc[UR40][R76.64] ;  /* 0x000000284c4c7980 */ /* 0x000f62000c101d00 */
[----:B-1----:R-:W-:Y:S01]  /*110d0*/  @P1 IMAD.HI.U32 R24, R82, R81, RZ ;  /* 0x0000005152181227 */ /* 0x002fe200078e00ff */
[----:B------:R-:W-:Y:S01]  /*110e0*/  SEL R80, RZ, 0xffffffff, P0 ;  /* 0xffffffffff507807 */ /* 0x000fe20000000000 */
[----:B------:R-:W-:Y:S01]  /*110f0*/  ULDC.64 UR4, c[0x0][0xbe0] ;  /* 0x0002f80000047ab9 */ /* 0x000fe20000000a00 */
[-C--:B------:R-:W-:Y:S01]  /*11100*/  ISETP.GE.AND P0, PT, R216, R88.reuse, PT ;  /* 0x00000058d800720c */ /* 0x080fe20003f06270 */
[----:B------:R-:W-:Y:S01]  /*11110*/  IMAD.IADD R21, R21, 0x1, R3 ;  /* 0x0000000115157824 */ /* 0x000fe200078e0203 */
[----:B------:R-:W-:Y:S01]  /*11120*/  @!PT LDS RZ, [RZ] ;  /* 0x00000000fffff984 */ /* 0x000fe20000000800 */
[----:B------:R-:W-:Y:S01]  /*11130*/  @!PT LDS RZ, [RZ] ;  /* 0x00000000fffff984 */ /* 0x000fe20000000800 */
[----:B------:R-:W-:Y:S01]  /*11140*/  @!PT LDS RZ, [RZ] ;  /* 0x00000000fffff984 */ /* 0x000fe20000000800 */
[----:B------:R-:W-:Y:S01]  /*11150*/  @!PT LDS RZ, [RZ] ;  /* 0x00000000fffff984 */ /* 0x000fe20000000800 */
[----:B------:R1:W-:Y:S06]  /*11160*/  MEMBAR.ALL.CTA ;  /* 0x0000000000007992 */ /* 0x0003ec0000008000 */
[----:B-1----:R-:W1:Y:S01]  /*11170*/  FENCE.VIEW.ASYNC.S ;  /* 0x00000000000073c6 */ /* 0x002e620000000000 */
[----:B------:R-:W-:Y:S01]  /*11180*/  IMAD.MOV.U32 R3, RZ, RZ, R82 ;  /* 0x000000ffff037224 */ /* 0x000fe200078e0052 */
[----:B--2---:R-:W-:Y:S01]  /*11190*/  @P1 SHF.R.U32.HI R3, RZ, R87, R24 ;  /* 0x00000057ff031219 */ /* 0x004fe20000011618 */
[----:B------:R-:W-:Y:S01]  /*111a0*/  IMAD.SHL.U32 R83, R80, 0x2, RZ ;  /* 0x0000000250537824 */ /* 0x000fe200078e00ff */
[-C--:B------:R-:W-:Y:S01]  /*111b0*/  ISETP.GE.AND P1, PT, R189, R88.reuse, PT ;  /* 0x00000058bd00720c */ /* 0x080fe20003f26270 */
[----:B------:R-:W-:Y:S01]  /*111c0*/  IMAD R92, R0, R85, RZ ;  /* 0x00000055005c7224 */ /* 0x000fe200078e02ff */
        /* <DEDUP_REMOVED lines=11> */
[----:B------:R-:W-:Y:S01]  /*11280*/  IMAD R91, R219, 0x40, R221 ;  /* 0x00000040db5b7824 */ /* 0x000fe200078e02dd */
[----:B------:R-:W-:Y:S01]  /*11290*/  SHF.R.S32.HI R82, RZ, 0x1f, R3 ;  /* 0x0000001fff527819 */ /* 0x000fe20000011403 */
[----:B------:R-:W-:Y:S01]  /*112a0*/  VIADD R0, R2, 0x38820 ;  /* 0x0003882002007836 */ /* 0x000fe20000000000 */
[----:B------:R-:W-:Y:S01]  /*112b0*/  LOP3.LUT R24, R83, 0x4, R24, 0xe2, !PT ;  /* 0x0000000453187812 */ /* 0x000fe200078ee218 */
[----:B------:R-:W-:Y:S01]  /*112c0*/  IMAD.SHL.U32 R83, R80, 0x8, RZ ;  /* 0x0000000850537824 */ /* 0x000fe200078e00ff */
[----:B------:R-:W-:Y:S01]  /*112d0*/  SEL R80, RZ, 0xffffffff, P0 ;  /* 0xffffffffff507807 */ /* 0x000fe20000000000 */
[----:B------:R-:W-:Y:S01]  /*112e0*/  IMAD R82, R82, UR4, RZ ;  /* 0x0000000452527c24 */ /* 0x000fe2000f8e02ff */
[----:B------:R-:W-:-:S02]  /*112f0*/  ISETP.GE.AND P0, PT, R213, R88, PT ;  /* 0x00000058d500720c */ /* 0x000fc40003f06270 */
[----:B------:R-:W-:Y:S01]  /*11300*/  LOP3.LUT R24, R83, 0x8, R24, 0xe2, !PT ;  /* 0x0000000853187812 */ /* 0x000fe200078ee218 */
[----:B------:R-:W-:Y:S01]  /*11310*/  IMAD.SHL.U32 R87, R80, 0x10, RZ ;  /* 0x0000001050577824 */ /* 0x000fe200078e00ff */
[----:B------:R-:W-:Y:S01]  /*11320*/  SHF.R.S32.HI R80, RZ, 0x1f, R81 ;  /* 0x0000001fff507819 */ /* 0x000fe20000011451 */
[----:B------:R-:W-:Y:S01]  /*11330*/  IMAD R83, R3, UR5, R82 ;  /* 0x0000000503537c24 */ /* 0x000fe2000f8e0252 */
[----:B------:R-:W-:Y:S01]  /*11340*/  ULDC.64 UR4, c[0x0][0xbd8] ;  /* 0x0002f60000047ab9 */ /* 0x000fe20000000a00 */
[----:B------:R-:W-:Y:S02]  /*11350*/  SEL R3, RZ, 0xffffffff, P0 ;  /* 0xffffffffff037807 */ /* 0x000fe40000000000 */
[----:B------:R-:W-:Y:S01]  /*11360*/  IMAD.IADD R21, R21, 0x1, R83 ;  /* 0x0000000115157824 */ /* 0x000fe200078e0253 */
[----:B------:R-:W-:Y:S01]  /*11370*/  ISETP.GE.AND P1, PT, R91, R92, PT ;  /* 0x0000005c5b00720c */ /* 0x000fe20003f26270 */
[----:B------:R-:W-:Y:S01]  /*11380*/  IMAD R80, R80, UR4, RZ ;  /* 0x0000000450507c24 */ /* 0x000fe2000f8e02ff */
[----:B------:R-:W-:Y:S01]  /*11390*/  LOP3.LUT R24, R87, 0x10, R24, 0xe2, !PT ;  /* 0x0000001057187812 */ /* 0x000fe200078ee218 */
[----:B------:R-:W-:Y:S01]  /*113a0*/  IMAD.WIDE.U32 R20, R81, UR4, R20 ;  /* 0x0000000451147c25 */ /* 0x000fe2000f8e0014 */
[----:B------:R-:W-:-:S02]  /*113b0*/  ISETP.GE.AND P0, PT, R225, R88, PT ;  /* 0x00000058e100720c */ /* 0x000fc40003f06270 */
[----:B------:R-:W-:Y:S01]  /*113c0*/  PRMT R0, RZ, 0x654, R0 ;  /* 0x00000654ff007816 */ /* 0x000fe20000000000 */
[----:B------:R-:W-:Y:S01]  /*113d0*/  IMAD R83, R81, UR5, R80 ;  /* 0x0000000551537c24 */ /* 0x000fe2000f8e0250 */
[----:B------:R-:W-:Y:S01]  /*113e0*/  ULDC.64 UR4, c[0x0][0xb80] ;  /* 0x0002e00000047ab9 */ /* 0x000fe20000000a00 */
[----:B------:R-:W-:Y:S01]  /*113f0*/  IMAD.SHL.U32 R3, R3, 0x20, RZ ;  /* 0x0000002003037824 */ /* 0x000fe200078e00ff */
[----:B------:R-:W-:Y:S01]  /*11400*/  LEA R89, P2, R20, UR4, 0x1 ;  /* 0x0000000414597c11 */ /* 0x000fe2000f8408ff */
[----:B------:R-:W-:Y:S01]  /*11410*/  IMAD.IADD R21, R21, 0x1, R83 ;  /* 0x0000000115157824 */ /* 0x000fe200078e0253 */
[----:B-1----:R1:W-:Y:S01]  /*11420*/  SYNCS.ARRIVE.TRANS64.RED.A1T0 RZ, [R0+URZ], RZ ;  /* 0x000000ff00ff79a7 */ /* 0x0023e2000810043f */
[----:B------:R-:W-:Y:S02]  /*11430*/  SHF.R.S32.HI R93, RZ, 0x1f, R214 ;  /* 0x0000001fff5d7819 */ /* 0x000fe400000114d6 */
[----:B------:R-:W-:Y:S01]  /*11440*/  LOP3.LUT R24, R3, 0x20, R24, 0xe2, !PT ;  /* 0x0000002003187812 */ /* 0x000fe200078ee218 */
[----:B------:R1:W2:Y:S01]  /*11450*/  SHFL.IDX PT, R80, R89, RZ, 0x181f ;  /* 0x00181fff59507589 */ /* 0x0002a200000e0000 */
[----:B------:R-:W-:-:S02]  /*11460*/  SEL R3, RZ, 0x40, P0 ;  /* 0x00000040ff037807 */ /* 0x000fc40000000000 */
[----:B------:R-:W-:Y:S02]  /*11470*/  ISETP.GE.AND P0, PT, R224, R88, PT ;  /* 0x00000058e000720c */ /* 0x000fe40003f06270 */
[----:B------:R-:W-:Y:S02]  /*11480*/  LEA.HI.X R90, R20, UR5, R21, 0x1, P2 ;  /* 0x00000005145a7c11 */ /* 0x000fe400090f0c15 */
[----:B------:R-:W-:Y:S02]  /*11490*/  LOP3.LUT R3, R24, R3, RZ, 0xfc, !PT ;  /* 0x0000000318037212 */ /* 0x000fe400078efcff */
[----:B------:R-:W-:Y:S01]  /*114a0*/  SEL R24, RZ, 0x80, P0 ;  /* 0x00000080ff187807 */ /* 0x000fe20000000000 */
[----:B------:R1:W3:Y:S01]  /*114b0*/  SHFL.IDX PT, R81, R90, RZ, 0x181f ;  /* 0x00181fff5a517589 */ /* 0x0002e200000e0000 */
[----:B------:R-:W-:Y:S02]  /*114c0*/  SHF.R.S32.HI R94, RZ, 0x1f, R215 ;  /* 0x0000001fff5e7819 */ /* 0x000fe400000114d7 */
[----:B------:R-:W-:-:S02]  /*114d0*/  LOP3.LUT R24, R3, R24, RZ, 0xfc, !PT ;  /* 0x0000001803187212 */ /* 0x000fc400078efcff */
[----:B------:R-:W-:Y:S02]  /*114e0*/  SHF.R.S32.HI R95, RZ, 0x1f, R216 ;  /* 0x0000001fff5f7819 */ /* 0x000fe400000114d8 */
[----:B------:R-:W-:Y:S01]  /*114f0*/  SHF.R.S32.HI R96, RZ, 0x1f, R217 ;  /* 0x0000001fff607819 */ /* 0x000fe200000114d9 */
[----:B-1----:R-:W-:Y:S06]  /*11500*/  @P1 BRA `(.L_x_1416) ;  /* 0x00000000007c1947 */ /* 0x002fec0003800000 */
        /* <DEDUP_REMOVED lines=21> */
[-C--:B--2---:R-:W-:Y:S02]  /*11660*/  @P0 LEA R12, P3, R225, R80.reuse, 0x1 ;  /* 0x00000050e10c0211 */ /* 0x084fe400078608ff */
        /* <DEDUP_REMOVED lines=9> */
.L_x_1416:
[----:B------:R-:W-:Y:S05]  /*11700*/  BSYNC B1 ;  /* 0x0000000000017941 */ /* 0x000fea0003800000 */
.L_x_1415:
[----:B------:R-:W-:Y:S01]  /*11710*/  VIADD R0, R91, 0x20 ;  /* 0x000000205b007836 */ /* 0x000fe20000000000 */
        /* <DEDUP_REMOVED lines=37> */
.L_x_1412:
[----:B------:R-:W2:Y:S01]  /*11970*/  S2R R0, SR_TID.X ;  /* 0x0000000000007919 */ /* 0x000ea20000002100 */
[----:B------:R-:W-:Y:S01]  /*11980*/  ULDC.64 UR4, c[0x0][0xd00] ;  /* 0x0003400000047ab9 */ /* 0x000fe20000000a00 */
[----:B------:R-:W-:Y:S01]  /*11990*/  IMAD.MOV.U32 R3, RZ, RZ, RZ ;  /* 0x000000ffff037224 */ /* 0x000fe200078e00ff */
[----:B------:R-:W-:Y:S01]  /*119a0*/  ISETP.NE.U32.AND P0, PT, RZ, UR4, PT ;  /* 0x00000004ff007c0c */ /* 0x000fe2000bf05070 */
[----:B------:R-:W3:Y:S01]  /*119b0*/  LDC R29, c[0x0][0xce8] ;  /* 0x00033a00ff1d7b82 */ /* 0x000ee20000000800 */
[----:B------:R-:W-:Y:S02]  /*119c0*/  IADD3 R4, P1, R210, UR4, RZ ;  /* 0x00000004d2047c10 */ /* 0x000fe4000ff3e0ff */
[----:B------:R-:W-:Y:S02]  /*119d0*/  ISETP.NE.AND.EX P0, PT, RZ, UR5, PT, P0 ;  /* 0x00000005ff007c0c */ /* 0x000fe4000bf05300 */
[----:B------:R-:W-:Y:S01]  /*119e0*/  IADD3.X R5, R211, UR5, RZ, P1, !PT ;  /* 0x00000005d3057c10 */ /* 0x000fe20008ffe4ff */
[----:B------:R-:W-:-:S02]  /*119f0*/  ULDC.64 UR4, c[0x0][0xd08] ;  /* 0x0003420000047ab9 */ /* 0x000fc40000000a00 */
[----:B------:R-:W-:-:S04]  /*11a00*/  ISETP.NE.U32.AND P1, PT, RZ, UR4, PT ;  /* 0x00000004ff007c0c */ /* 0x000fc8000bf25070 */
[----:B------:R-:W-:-:S04]  /*11a10*/  ISETP.NE.AND.EX P1, PT, RZ, UR5, PT, P1 ;  /* 0x00000005ff007c0c */ /* 0x000fc8000bf25310 */
[----:B------:R4:W5:Y:S09]  /*11a20*/  @P0 LDG.E R3, desc[UR40][R4.64] ;  /* 0x0000002804030981 */ /* 0x000972000c1e1900 */
[----:B------:R-:W-:Y:S01]  /*11a30*/  @P1 IADD3 R210, P2, R210, UR4, RZ ;  /* 0x00000004d2d21c10 */ /* 0x000fe2000ff5e0ff */
[----:B------:R-:W-:Y:S01]  /*11a40*/  ULDC UR4, c[0x0][0xb88] ;  /* 0x0002e20000047ab9 */ /* 0x000fe20000000800 */
[----:B--2---:R-:W-:-:S02]  /*11a50*/  VIADD R6, R0, 0xffffff80 ;  /* 0xffffff8000067836 */ /* 0x004fc40000000000 */
[----:B------:R-:W-:Y:S01]  /*11a60*/  @P1 IADD3.X R211, R211, UR5, RZ, P2, !PT ;  /* 0x00000005d3d31c10 */ /* 0x000fe200097fe4ff */
[----:B------:R-:W-:-:S06]  /*11a70*/  IMAD.U32 R0, RZ, RZ, UR4 ;  /* 0x00000004ff007e24 */ /* 0x000fcc000f8e00ff */
[----:B------:R4:W5:Y:S01]  /*11a80*/  @P1 LDG.E R0, desc[UR40][R210.64] ;  /* 0x00000028d2001981 */ /* 0x000962000c1e1900 */
[----:B------:R-:W-:Y:S01]  /*11a90*/  ISETP.GE.AND P2, PT, R6, 0x40, PT ;  /* 0x000000400600780c */ /* 0x000fe20003f46270 */
[----:B------:R-:W-:-:S12]  /*11aa0*/  @P1 BRA `(.L_x_1418) ;  /* 0x0000000000101947 */ /* 0x000fd80003800000 */
[----:B------:R-:W-:Y:S05]  /*11ab0*/  @!P0 BRA `(.L_x_1418) ;  /* 0x00000000000c8947 */ /* 0x000fea0003800000 */
[----:B------:R-:W2:Y:S04]  /*11ac0*/  LDG.E R7, desc[UR40][R4.64] ;  /* 0x0000002804077981 */ /* 0x000ea8000c1e1900 */
[----:B-----5:R-:W2:Y:S02]  /*11ad0*/  LDG.E R0, desc[UR40][R4.64+0x4] ;  /* 0x0000042804007981 */ /* 0x020ea4000c1e1900 */
[----:B--2---:R-:W-:-:S07]  /*11ae0*/  IMAD.IADD R0, R0, 0x1, -R7 ;  /* 0x0000000100007824 */ /* 0x004fce00078e0a07 */
.L_x_1418:
[----:B------:R-:W-:Y:S01]  /*11af0*/  BSSY B1, `(.L_x_1419) ;  /* 0x000002e000017945 */ /* 0x000fe20003800000 */
[----:B------:R-:W-:Y:S02]  /*11b00*/  SHF.R.S32.HI R13, RZ, 0x1f, R209 ;  /* 0x0000001fff0d7819 */ /* 0x000fe400000114d1 */
[----:B------:R-:W-:Y:S02]  /*11b10*/  SEL R15, R212, RZ, !P0 ;  /* 0x000000ffd40f7207 */ /* 0x000fe40004000000 */
[----:B------:R-:W-:Y:S02]  /*11b20*/  SEL R222, R222, RZ, !P0 ;  /* 0x000000ffdede7207 */ /* 0x000fe40004000000 */
[----:B-----5:R-:W-:Y:S01]  /*11b30*/  SHF.R.S32.HI R10, RZ, 0x1f, R3 ;  /* 0x0000001fff0a7819 */ /* 0x020fe20000011403 */
[----:B------:R-:W-:Y:S06]  /*11b40*/  @P2 BRA `(.L_x_1420) ;  /* 0x0000000000a02947 */ /* 0x000fec0003800000 */
[----:B----4-:R-:W2:Y:S01]  /*11b50*/  S2R R4, SR_TID.X ;  /* 0x0000000000047919 */ /* 0x010ea20000002100 */
[----:B------:R-:W4:Y:S02]  /*11b60*/  LDC R11, c[0x0][0xce8] ;  /* 0x00033a00ff0b7b82 */ /* 0x000f240000000800 */
[----:B----4-:R-:W-:Y:S02]  /*11b70*/  IMAD R5, R0, R11, RZ ;  /* 0x0000000b00057224 */ /* 0x010fe400078e02ff */
[----:B--2---:R-:W-:-:S04]  /*11b80*/  IMAD R4, R219, 0x40, R4 ;  /* 0x00000040db047824 */ /* 0x004fc800078e0204 */
[----:B------:R-:W-:-:S05]  /*11b90*/  VIADD R12, R4, 0xffffff80 ;  /* 0xffffff80040c7836 */ /* 0x000fca0000000000 */
[----:B------:R-:W-:-:S13]  /*11ba0*/  ISETP.GE.AND P0, PT, R12, R5, PT ;  /* 0x000000050c00720c */ /* 0x000fda0003f06270 */
[----:B------:R-:W-:Y:S05]  /*11bb0*/  @P0 BRA `(.L_x_1420) ;  /* 0x0000000000840947 */ /* 0x000fea0003800000 */
[----:B------:R-:W-:Y:S01]  /*11bc0*/  ISETP.NE.AND P0, PT, R11, 0x1, PT ;  /* 0x000000010b00780c */ /* 0x000fe20003f05270 */
[----:B------:R-:W-:Y:S01]  /*11bd0*/  ULDC.64 UR4, c[0x0][0xc90] ;  /* 0x0003240000047ab9 */ /* 0x000fe20000000a00 */
[----:B------:R-:W-:Y:S02]  /*11be0*/  IMAD.MOV.U32 R4, RZ, RZ, R3 ;  /* 0x000000ffff047224 */ /* 0x000fe400078e0003 */
[----:B------:R-:W-:Y:S02]  /*11bf0*/  IMAD R8, R13, UR4, RZ ;  /* 0x000000040d087c24 */ /* 0x000fe4000f8e02ff */
[----:B------:R-:W-:Y:S02]  /*11c00*/  IMAD.MOV.U32 R5, RZ, RZ, R10 ;  /* 0x000000ffff057224 */ /* 0x000fe400078e000a */
[----:B------:R-:W-:Y:S02]  /*11c10*/  IMAD.MOV.U32 R7, RZ, RZ, R12 ;  /* 0x000000ffff077224 */ /* 0x000fe400078e000c */
[----:B------:R-:W-:-:S03]  /*11c20*/  IMAD.WIDE.U32 R4, R209, UR4, R4 ;  /* 0x00000004d1047c25 */ /* 0x000fc6000f8e0004 */
[----:B------:R-:W2:Y:S08]  /*11c30*/  @P0 LDC R9, c[0x0][0xcec] ;  /* 0x00033b00ff090b82 */ /* 0x000eb00000000800 */
[----:B------:R-:W4:Y:S01]  /*11c40*/  @P0 LDC R21, c[0x0][0xcf0] ;  /* 0x00033c00ff150b82 */ /* 0x000f220000000800 */
[----:B--2---:R-:W-:-:S04]  /*11c50*/  @P0 IMAD.HI.U32 R6, R12, R9, RZ ;  /* 0x000000090c060227 */ /* 0x004fc800078e00ff */
        /* <DEDUP_REMOVED lines=23> */
.L_x_1420:
[----:B------:R-:W-:Y:S05]  /*11dd0*/  BSYNC B1 ;  /* 0x0000000000017941 */ /* 0x000fea0003800000 */
.L_x_1419:
[----:B---3--:R-:W-:Y:S01]  /*11de0*/  ISETP.NE.AND P0, PT, R29, 0x1, PT ;  /* 0x000000011d00780c */ /* 0x008fe20003f05270 */
[----:B-1----:R-:W1:Y:S01]  /*11df0*/  LDC R24, c[0x0][0xbc8] ;  /* 0x0002f200ff187b82 */ /* 0x002e620000000800 */
[----:B------:R-:W-:Y:S01]  /*11e00*/  ULDC.64 UR4, c[0x0][0xba0] ;  /* 0x0002e80000047ab9 */ /* 0x000fe20000000a00 */
[----:B------:R-:W-:Y:S01]  /*11e10*/  IMAD R31, R0, R29, RZ ;  /* 0x0000001d001f7224 */ /* 0x000fe200078e02ff */
[----:B------:R-:W-:Y:S01]  /*11e20*/  BSSY B1, `(.L_x_1421) ;  /* 0x000006b000017945 */ /* 0x000fe20003800000 */
[----:B--2---:R-:W-:Y:S01]  /*11e30*/  IMAD R6, R10, UR4, RZ ;  /* 0x000000040a067c24 */ /* 0x004fe2000f8e02ff */
[----:B------:R-:W-:Y:S01]  /*11e40*/  SHF.R.S32.HI R32, RZ, 0x1f, R214 ;  /* 0x0000001fff207819 */ /* 0x000fe200000114d6 */
[C---:B----4-:R-:W-:Y:S01]  /*11e50*/  IMAD.WIDE.U32 R4, R3.reuse, UR4, RZ ;  /* 0x0000000403047c25 */ /* 0x050fe2000f8e00ff */
[----:B------:R-:W-:Y:S02]  /*11e60*/  SHF.R.S32.HI R33, RZ, 0x1f, R215 ;  /* 0x0000001fff217819 */ /* 0x000fe400000114d7 */
[----:B------:R-:W-:Y:S01]  /*11e70*/  SHF.R.S32.HI R34, RZ, 0x1f, R216 ;  /* 0x0000001fff227819 */ /* 0x000fe200000114d8 */
[----:B------:R-:W-:Y:S01]  /*11e80*/  IMAD R3, R3, UR5, R6 ;  /* 0x0000000503037c24 */ /* 0x000fe2000f8e0206 */
[----:B------:R-:W-:Y:S01]  /*11e90*/  ULDC.64 UR4, c[0x0][0xbe8] ;  /* 0x0002fa0000047ab9 */ /* 0x000fe20000000a00 */
[----:B------:R-:W2:Y:S01]  /*11ea0*/  @P0 LDC R7, c[0x0][0xcec] ;  /* 0x00033b00ff070b82 */ /* 0x000ea20000000800 */
[----:B------:R-:W-:Y:S01]  /*11eb0*/  IMAD R6, R13, UR4, RZ ;  /* 0x000000040d067c24 */ /* 0x000fe2000f8e02ff */
[----:B------:R-:W-:Y:S01]  /*11ec0*/  SHF.R.S32.HI R35, RZ, 0x1f, R217 ;  /* 0x0000001fff237819 */ /* 0x000fe200000114d9 */
[----:B------:R-:W-:-:S02]  /*11ed0*/  IMAD.IADD R5, R5, 0x1, R3 ;  /* 0x0000000105057824 */ /* 0x000fc400078e0203 */
[C---:B------:R-:W-:Y:S02]  /*11ee0*/  IMAD R3, R209.reuse, UR5, R6 ;  /* 0x00000005d1037c24 */ /* 0x040fe4000f8e0206 */
[----:B------:R-:W-:Y:S01]  /*11ef0*/  IMAD.WIDE.U32 R4, R209, UR4, R4 ;  /* 0x00000004d1047c25 */ /* 0x000fe2000f8e0004 */
[----:B------:R-:W3:Y:S01]  /*11f00*/  @P0 LDC R9, c[0x0][0xcf0] ;  /* 0x00033c00ff090b82 */ /* 0x000ee20000000800 */
[----:B------:R-:W-:Y:S02]  /*11f10*/  ULDC.64 UR4, c[0x0][0xbf0] ;  /* 0x0002fc0000047ab9 */ /* 0x000fe40000000a00 */
        /* <DEDUP_REMOVED lines=8> */
[----:B------:R-:W-:-:S02]  /*11fa0*/  IMAD R3, R15, UR5, R3 ;  /* 0x000000050f037c24 */ /* 0x000fc4000f8e0203 */
[----:B------:R-:W-:Y:S01]  /*11fb0*/  IMAD.WIDE.U32 R4, R15, UR4, R4 ;  /* 0x000000040f047c25 */ /* 0x000fe2000f8e0004 */
[----:B------:R-:W-:Y:S01]  /*11fc0*/  SEL R11, RZ, 0xffffffff, P1 ;  /* 0xffffffffff0b7807 */ /* 0x000fe20000800000 */
[----:B------:R-:W-:Y:S02]  /*11fd0*/  ULDC.64 UR4, c[0x0][0xbe0] ;  /* 0x0002f80000047ab9 */ /* 0x000fe40000000a00 */
[----:B--2---:R-:W-:Y:S01]  /*11fe0*/  @P0 IMAD.HI.U32 R6, R8, R7, RZ ;  /* 0x0000000708060227 */ /* 0x004fe200078e00ff */
[----:B------:R-:W-:Y:S02]  /*11ff0*/  SEL R7, RZ, 0x1, P2 ;  /* 0x00000001ff077807 */ /* 0x000fe40001000000 */
[----:B------:R-:W-:Y:S01]  /*12000*/  ISETP.GE.AND P2, PT, R216, R24, PT ;  /* 0x00000018d800720c */ /* 0x000fe20003f46270 */
[----:B------:R-:W-:Y:S02]  /*12010*/  IMAD.SHL.U32 R10, R10, 0x2, RZ ;  /* 0x000000020a0a7824 */ /* 0x000fe400078e00ff */
[----:B------:R-:W-:-:S02]  /*12020*/  IMAD.IADD R5, R5, 0x1, R3 ;  /* 0x0000000105057824 */ /* 0x000fc400078e0203 */
        /* <DEDUP_REMOVED lines=9> */
[-C--:B------:R-:W-:Y:S02]  /*120c0*/  ISETP.GE.AND P0, PT, R214, R24.reuse, PT ;  /* 0x00000018d600720c */ /* 0x080fe40003f06270 */
[----:B------:R-:W-:Y:S01]  /*120d0*/  ISETP.GE.AND P2, PT, R224, R24, PT ;  /* 0x00000018e000720c */ /* 0x000fe20003f46270 */
[----:B------:R-:W-:-:S02]  /*120e0*/  IMAD.SHL.U32 R10, R10, 0x4, RZ ;  /* 0x000000040a0a7824 */ /* 0x000fc400078e00ff */
        /* <DEDUP_REMOVED lines=62> */
.L_x_1422:
[----:B------:R-:W-:Y:S05]  /*124d0*/  BSYNC B1 ;  /* 0x0000000000017941 */ /* 0x000fea0003800000 */
.L_x_1421:
[----:B------:R-:W-:Y:S01]  /*124e0*/  VIADD R0, R30, 0x20 ;  /* 0x000000201e007836 */ /* 0x000fe20000000000 */
[----:B---34-:R3:W4:Y:S04]  /*124f0*/  SHFL.IDX PT, R7, R3, 0x1, 0x181f ;  /* 0x00381f0003077f89 */ /* 0x01872800000e0000 */
        /* <DEDUP_REMOVED lines=34> */
.L_x_1417:
[----:B------:R-:W-:Y:S05]  /*12720*/  BSYNC B0 ;  /* 0x0000000000007941 */ /* 0x000fea0003800000 */
.L_x_1411:
[----:B------:R-:W-:Y:S02]  /*12730*/  ULDC UR4, c[0x0][0xd3c] ;  /* 0x00034f0000047ab9 */ /* 0x000fe40000000800 */
[----:B------:R-:W-:-:S13]  /*12740*/  ISETP.GE.AND P0, PT, R27, UR4, PT ;  /* 0x000000041b007c0c */ /* 0x000fda000bf06270 */
[----:B------:R-:W-:Y:S05]  /*12750*/  @!P0 BRA `(.L_x_1423) ;  /* 0xfffffee800bc8947 */ /* 0x000fea000383ffff */
[----:B------:R-:W-:Y:S05]  /*12760*/  BRA `(.L_x_1310) ;  /* 0x0000009800c47947 */ /* 0x000fea0003800000 */
.L_x_1308:
        /* <DEDUP_REMOVED lines=18> */
.L_x_1424:
        /* <DEDUP_REMOVED lines=42> */
.L_x_1430:
        /* <DEDUP_REMOVED lines=12> */
.L_x_1429:
[----:B------:R-:W-:Y:S05]  /*12bf0*/  BSYNC B0 ;  /* 0x0000000000007941 */ /* 0x000fea0003800000 */
.L_x_1428:
        /* <DEDUP_REMOVED lines=22> */
.L_x_1426:
        /* <DEDUP_REMOVED lines=16> */
.L_x_1431:
        /* <DEDUP_REMOVED lines=25> */
.L_x_1427:
[----:B------:R-:W-:Y:S02]  /*12ff0*/  IMAD.MOV.U32 R17, RZ, RZ, RZ ;  /* 0x000000ffff117224 */ /* 0x000fe400078e00ff */
[----:B------:R-:W-:Y:S02]  /*13000*/  IMAD.U32 R16, RZ, RZ, UR6 ;  /* 0x00000006ff107e24 */ /* 0x000fe4000f8e00ff */
[----:B------:R-:W-:-:S07]  /*13010*/  IMAD.MOV.U32 R18, RZ, RZ, RZ ;  /* 0x000000ffff127224 */ /* 0x000fce00078e00ff */
.L_x_1432:
[----:B------:R-:W-:-:S13]  /*13020*/  ISETP.NE.AND P0, PT, R5, RZ, PT ;  /* 0x000000ff0500720c */ /* 0x000fda0003f05270 */
[----:B------:R-:W0:Y:S01]  /*13030*/  @!P0 S2R R3, SR_CgaCtaId ;  /* 0x0000000000038919 */ /* 0x000e220000008800 */
[----:B------:R-:W-:-:S04]  /*13040*/  @!P0 MOV R0, 0x400 ;  /* 0x0000040000008802 */ /* 0x000fc80000000f00 */
[----:B0-----:R-:W-:-:S05]  /*13050*/  @!P0 LEA R0, R3, R0, 0x18 ;  /* 0x0000000003008211 */ /* 0x001fca00078ec0ff */
[----:B------:R2:W-:Y:S01]  /*13060*/  @!P0 STS.128 [R0+0x388d0], R16 ;  /* 0x0388d01000008388 */ /* 0x0005e20000000c00 */
[----:B------:R-:W-:Y:S06]  /*13070*/  BAR.ARV 0x5, 0x180 ;  /* 0x0146000000007b1d */ /* 0x000fec0000002000 */
.L_x_1425:
        /* <DEDUP_REMOVED lines=16> */
[C---:B0-----:R-:W-:Y:S02]  /*13180*/  LOP3.LUT R2, R0.reuse, 0x1f8, RZ, 0xc0, !PT ;  /* 0x000001f800027812 */ /* 0x041fe400078ec0ff */
        /* <DEDUP_REMOVED lines=14> */
[----:B------:R-:W-:Y:S01]  /*13270*/  STL [R1+0x20], R2 ;  /* 0x0000200201007387 */ /* 0x000fe20000100800 */
[C---:B------:R-:W-:Y:S02]  /*13280*/  LOP3.LUT R4, R0.reuse, 0x100, RZ, 0xfc, !PT ;  /* 0x0000010000047812 */ /* 0x040fe400078efcff */
[C---:B-1----:R-:W-:Y:S01]  /*13290*/  LOP3.LUT R3, R0.reuse, 0x80, RZ, 0xfc, !PT ;  /* 0x0000008000037812 */ /* 0x042fe200078efcff */
[----:B------:R-:W-:Y:S01]  /*132a0*/  STL [R1+0x10], RZ ;  /* 0x000010ff01007387 */ /* 0x000fe20000100800 */
[----:B------:R-:W-:-:S03]  /*132b0*/  LOP3.LUT R3, R0, 0x140, RZ, 0xfc, !PT ;  /* 0x0000014000037812 */ /* 0x000fc600078efcff */
[----:B------:R-:W-:Y:S04]  /*132c0*/  STL [R1+0xc], RZ ;  /* 0x00000cff01007387 */ /* 0x000fe80000100800 */
[----:B------:R0:W-:Y:S02]  /*132d0*/  STL [R1+0x1c], R2 ;  /* 0x00001c0201007387 */ /* 0x0001e40000100800 */
[C---:B0-----:R-:W-:Y:S02]  /*132e0*/  LOP3.LUT R2, R0.reuse, 0xc0, RZ, 0xfc, !PT ;  /* 0x000000c000027812 */ /* 0x041fe400078efcff */
[C---:B------:R-:W-:Y:S02]  /*132f0*/  LOP3.LUT R2, R0.reuse, 0x180, RZ, 0xfc, !PT ;  /* 0x0000018000027812 */ /* 0x040fe400078efcff */
[----:B------:R-:W-:-:S07]  /*13300*/  LOP3.LUT R0, R0, 0x1c0, RZ, 0xfc, !PT ;  /* 0x000001c000007812 */ /* 0x000fce00078efcff */
.L_x_1603:
[----:B01----:R-:W0:Y:S02]  /*13310*/  LDC.64 R2, c[0x0][0xd88] ;  /* 0x00036200ff027b82 */ /* 0x003e240000000a00 */
[----:B0-----:R-:W-:-:S05]  /*13320*/  IMAD.WIDE R2, R19, 0x4, R2 ;  /* 0x0000000413027825 */ /* 0x001fca00078e0202 */
[----:B--2---:R-:W2:Y:S01]  /*13330*/  LDG.E R15, desc[UR40][R2.64] ;  /* 0x00000028020f7981 */ /* 0x004ea2000c1e1900 */
[----:B------:R-:W-:Y:S05]  /*13340*/  YIELD ;  /* 0x0000000000007946 */ /* 0x000fea0003800000 */
[----:B------:R-:W-:Y:S01]  /*13350*/  ULDC.64 UR4, c[0x0][0xb20] ;  /* 0x0002c80000047ab9 */ /* 0x000fe20000000a00 */
[----:B---3--:R-:W-:Y:S01]  /*13360*/  IMAD.MOV.U32 R0, RZ, RZ, RZ ;  /* 0x000000ffff007224 */ /* 0x008fe200078e00ff */
[----:B------:R-:W-:Y:S02]  /*13370*/  ISETP.NE.U32.AND P0, PT, RZ, UR4, PT ;  /* 0x00000004ff007c0c */ /* 0x000fe4000bf05070 */
[----:B------:R-:W-:Y:S01]  /*13380*/  CS2R R8, SRZ ;  /* 0x0000000000087805 */ /* 0x000fe2000001ff00 */
[----:B------:R-:W-:Y:S01]  /*13390*/  ULDC.64 UR10, c[0x0][0xb10] ;  /* 0x0002c400000a7ab9 */ /* 0x000fe20000000a00 */
[----:B------:R-:W-:Y:S01]  /*133a0*/  ULDC.64 UR8, c[0x0][0xb08] ;  /* 0x0002c20000087ab9 */ /* 0x000fe20000000a00 */
[----:B------:R-:W-:Y:S01]  /*133b0*/  ISETP.NE.AND.EX P0, PT, RZ, UR5, PT, P0 ;  /* 0x00000005ff007c0c */ /* 0x000fe2000bf05300 */
[----:B------:R-:W-:Y:S01]  /*133c0*/  ULDC.64 UR6, c[0x0][0xb00] ;  /* 0x0002c00000067ab9 */ /* 0x000fe20000000a00 */
        /* <DEDUP_REMOVED lines=17> */
[----:B------:R-:W-:Y:S02]  /*134e0*/  ISETP.NE.U32.AND P1, PT, RZ, UR8, PT ;  /* 0x00000008ff007c0c */ /* 0x000fe4000bf25070 */
[----:B-1----:R-:W-:-:S02]  /*134f0*/  IADD3 R2, P4, R14, UR4, RZ ;  /* 0x000000040e027c10 */ /* 0x002fc4000ff9e0ff */
[----:B------:R-:W-:Y:S02]  /*13500*/  ISETP.NE.AND.EX P0, PT, RZ, UR7, PT, P0 ;  /* 0x00000007ff007c0c */ /* 0x000fe4000bf05300 */
[C---:B------:R-:W-:Y:S02]  /*13510*/  IADD3.X R3, R13.reuse, UR5, RZ, P4, !PT ;  /* 0x000000050d037c10 */ /* 0x040fe4000a7fe4ff */
[C---:B0-----:R-:W-:Y:S02]  /*13520*/  IADD3 R4, P4, R14.reuse, UR8, RZ ;  /* 0x000000080e047c10 */ /* 0x041fe4000ff9e0ff */
[----:B------:R-:W-:Y:S01]  /*13530*/  ISETP.NE.AND.EX P1, PT, RZ, UR9, PT, P1 ;  /* 0x00000009ff007c0c */ /* 0x000fe2000bf25310 */
[----:B------:R-:W2:Y:S01]  /*13540*/  @P2 LDG.E R8, desc[UR40][R2.64] ;  /* 0x0000002802082981 */ /* 0x000ea2000c1e1900 */
[----:B------:R-:W-:Y:S01]  /*13550*/  IADD3.X R5, R13, UR9, RZ, P4, !PT ;  /* 0x000000090d057c10 */ /* 0x000fe2000a7fe4ff */
[----:B------:R-:W-:Y:S01]  /*13560*/  ULDC UR4, c[0x0][0x288] ;  /* 0x0000a20000047ab9 */ /* 0x000fe20000000800 */
[----:B------:R-:W-:-:S02]  /*13570*/  @P3 IADD3 R10, P4, R14, UR10, RZ ;  /* 0x0000000a0e0a3c10 */ /* 0x000fc4000ff9e0ff */
[----:B------:R-:W-:Y:S02]  /*13580*/  IADD3 R6, P5, R14, UR6, RZ ;  /* 0x000000060e067c10 */ /* 0x000fe4000ffbe0ff */
[C---:B------:R-:W-:Y:S02]  /*13590*/  @P3 IADD3.X R11, R13.reuse, UR11, RZ, P4, !PT ;  /* 0x0000000b0d0b3c10 */ /* 0x040fe4000a7fe4ff */
[----:B------:R-:W-:-:S03]  /*135a0*/  IADD3.X R7, R13, UR7, RZ, P5, !PT ;  /* 0x000000070d077c10 */ /* 0x000fc6000affe4ff */
        /* <DEDUP_REMOVED lines=12> */
[----:B------:R-:W-:Y:S02]  /*13670*/  ULDC UR5, c[0x0][0x348] ;  /* 0x0000d20000057ab9 */ /* 0x000fe40000000800 */
        /* <DEDUP_REMOVED lines=9> */
.L_x_1434:
[----:B------:R-:W-:Y:S01]  /*13710*/  IMAD.MOV.U32 R11, RZ, RZ, R15 ;  /* 0x000000ffff0b7224 */ /* 0x000fe200078e000f */
[----:B------:R-:W-:Y:S01]  /*13720*/  ULDC.64 UR4, c[0x0][0xb18] ;  /* 0x0002c60000047ab9 */ /* 0x000fe20000000a00 */
[----:B0----5:R-:W-:Y:S01]  /*13730*/  IMAD.IADD R2, R12, 0x1, R0 ;  /* 0x000000010c027824 */ /* 0x021fe200078e0200 */
[----:B------:R-:W-:Y:S02]  /*13740*/  ISETP.NE.U32.AND P2, PT, RZ, UR4, PT ;  /* 0x00000004ff007c0c */ /* 0x000fe4000bf45070 */
[----:B------:R0:W-:Y:S02]  /*13750*/  STL [R1+0x14], R11 ;  /* 0x0000140b01007387 */ /* 0x0001e40000100800 */
[----:B------:R-:W-:Y:S02]  /*13760*/  ISETP.NE.AND.EX P2, PT, RZ, UR5, PT, P2 ;  /* 0x00000005ff007c0c */ /* 0x000fe4000bf45320 */
[----:B------:R0:W-:Y:S11]  /*13770*/  STL [R1+0x28], R2 ;  /* 0x0000280201007387 */ /* 0x0001f60000100800 */
[----:B0-----:R-:W-:Y:S05]  /*13780*/  @!P2 BRA `(.L_x_1435) ;  /* 0x000000000010a947 */ /* 0x001fea0003800000 */
[----:B------:R-:W-:-:S04]  /*13790*/  IADD3 R2, P0, R14, UR4, RZ ;  /* 0x000000040e027c10 */ /* 0x000fc8000ff1e0ff */
[----:B------:R-:W-:-:S05]  /*137a0*/  IADD3.X R3, R13, UR5, RZ, P0, !PT ;  /* 0x000000050d037c10 */ /* 0x000fca00087fe4ff */
[----:B------:R0:W5:Y:S01]  /*137b0*/  LDG.E R8, desc[UR40][R2.64] ;  /* 0x0000002802087981 */ /* 0x000162000c1e1900 */
[----:B------:R-:W-:Y:S05]  /*137c0*/  BRA `(.L_x_1436) ;  /* 0x0000000000107947 */ /* 0x000fea0003800000 */
.L_x_1435:
[----:B------:R-:W-:Y:S05]  /*137d0*/  @!P0 BRA `(.L_x_1436) ;  /* 0x00000000000c8947 */ /* 0x000fea0003800000 */
[----:B------:R-:W2:Y:S04]  /*137e0*/  LDG.E R8, desc[UR40][R6.64] ;  /* 0x0000002806087981 */ /* 0x000ea8000c1e1900 */
[----:B------:R-:W2:Y:S02]  /*137f0*/  LDG.E R6, desc[UR40][R6.64+0x4] ;  /* 0x0000042806067981 */ /* 0x000ea4000c1e1900 */
[----:B--2---:R-:W-:-:S07]  /*13800*/  IMAD.IADD R8, R6, 0x1, -R8 ;  /* 0x0000000106087824 */ /* 0x004fce00078e0a08 */
.L_x_1436:
[----:B0-----:R-:W2:Y:S01]  /*13810*/  @P1 LDG.E R2, desc[UR40][R4.64] ;  /* 0x0000002804021981 */ /* 0x001ea2000c1e1900 */
[----:B-----5:R-:W-:-:S03]  /*13820*/  IMAD.IADD R0, R8, 0x1, -R0 ;  /* 0x0000000108007824 */ /* 0x020fc600078e0a00 */
[----:B------:R-:W2:Y:S01]  /*13830*/  @P1 LDG.E R4, desc[UR40][R4.64+0x4] ;  /* 0x0000042804041981 */ /* 0x000ea2000c1e1900 */
[----:B------:R-:W-:Y:S01]  /*13840*/  BSSY B0, `(.L_x_1437) ;  /* 0x00001c7000007945 */ /* 0x000fe20003800000 */
[----:B--2---:R-:W-:-:S04]  /*13850*/  @P1 IMAD.IADD R10, R4, 0x1, -R2 ;  /* 0x00000001040a1824 */ /* 0x004fc800078e0a02 */
[----:B------:R-:W-:-:S04]  /*13860*/  IMAD.IADD R3, R0, 0x1, R10 ;  /* 0x0000000100037824 */ /* 0x000fc800078e020a */
[----:B------:R-:W-:Y:S01]  /*13870*/  VIADD R2, R3, 0x3f ;  /* 0x0000003f03027836 */ /* 0x000fe20000000000 */
[----:B------:R0:W-:Y:S04]  /*13880*/  STL [R1+0x64], R3 ;  /* 0x0000640301007387 */ /* 0x0001e80000100800 */
[----:B0-----:R-:W-:-:S04]  /*13890*/  SHF.R.S32.HI R3, RZ, 0x1f, R2 ;  /* 0x0000001fff037819 */ /* 0x001fc80000011402 */
[----:B------:R-:W-:-:S04]  /*138a0*/  LEA.HI R3, R3, R2, RZ, 0x6 ;  /* 0x0000000203037211 */ /* 0x000fc800078f30ff */
[----:B------:R-:W-:-:S04]  /*138b0*/  LOP3.LUT R2, R3, 0xffffffc0, RZ, 0xc0, !PT ;  /* 0xffffffc003027812 */ /* 0x000fc800078ec0ff */
[----:B------:R-:W-:Y:S01]  /*138c0*/  VIADDMNMX R10, R2, -R0, R10, PT ;  /* 0x80000000020a7246 */ /* 0x000fe2000380010a */
[----:B------:R-:W-:-:S05]  /*138d0*/  IMAD.MOV R2, RZ, RZ, -R0 ;  /* 0x000000ffff027224 */ /* 0x000fca00078e0a00 */
[----:B------:R-:W-:-:S04]  /*138e0*/  VIMNMX R2, RZ, R2, !PT ;  /* 0x00000002ff027248 */ /* 0x000fc80007fe0100 */
[----:B------:R-:W-:Y:S02]  /*138f0*/  ISETP.GT.AND P0, PT, R10, R2, PT ;  /* 0x000000020a00720c */ /* 0x000fe40003f04270 */
[----:B------:R-:W-:-:S11]  /*13900*/  SHF.R.U32.HI R2, RZ, 0x6, R2 ;  /* 0x00000006ff027819 */ /* 0x000fd60000011602 */
[----:B------:R-:W-:-:S05]  /*13910*/  @P0 VIADD R10, R10, 0x3f ;  /* 0x0000003f0a0a0836 */ /* 0x000fca0000000000 */
[----:B------:R-:W-:-:S04]  /*13920*/  @P0 SHF.R.S32.HI R0, RZ, 0x1f, R10 ;  /* 0x0000001fff000819 */ /* 0x000fc8000001140a */
[----:B------:R-:W-:Y:S02]  /*13930*/  @P0 LEA.HI R10, R0, R10, RZ, 0x6 ;  /* 0x0000000a000a0211 */ /* 0x000fe400078f30ff */
[----:B------:R-:W-:Y:S01]  /*13940*/  SHF.R.S32.HI R0, RZ, 0x6, R3 ;  /* 0x00000006ff007819 */ /* 0x000fe20000011403 */
[----:B------:R-:W-:Y:S01]  /*13950*/  IMAD.MOV.U32 R7, RZ, RZ, R2 ;  /* 0x000000ffff077224 */ /* 0x000fe200078e0002 */
[----:B------:R-:W-:-:S03]  /*13960*/  @P0 SHF.R.S32.HI R7, RZ, 0x6, R10 ;  /* 0x00000006ff070819 */ /* 0x000fc6000001140a */
[----:B------:R0:W-:Y:S01]  /*13970*/  STL [R1+0x3c], R0 ;  /* 0x00003c0001007387 */ /* 0x0001e20000100800 */
[----:B------:R-:W-:Y:S02]  /*13980*/  ISETP.GT.AND P2, PT, R7, R2, PT ;  /* 0x000000020700720c */ /* 0x000fe40003f44270 */
[----:B------:R-:W-:-:S11]  /*13990*/  PLOP3.LUT P0, PT, PT, PT, PT, 0x80, 0x0 ;  /* 0x000000000000781c */ /* 0x000fd60003f0f070 */
[----:B0-----:R-:W-:Y:S05]  /*139a0*/  @!P2 BRA `(.L_x_1438) ;  /* 0x0000001800c0a947 */ /* 0x001fea0003800000 */
[----:B------:R-:W-:Y:S01]  /*139b0*/  UMOV UR4, 0xffffffff ;  /* 0xffffffff00047882 */ /* 0x000fe20000000000 */
[----:B------:R-:W-:Y:S02]  /*139c0*/  SEL R0, R11, RZ, !P1 ;  /* 0x000000ff0b007207 */ /* 0x000fe40004800000 */
[----:B------:R-:W-:Y:S05]  /*139d0*/  BRA.DIV UR4, `(.L_x_1439) ;  /* 0x0000008e04f47947 */ /* 0x000fea000b800000 */
[----:B------:R-:W0:Y:S02]  /*139e0*/  S2R R3, SR_TID.X ;  /* 0x0000000000037919 */ /* 0x000e240000002100 */
[----:B0-----:R-:W-:-:S04]  /*139f0*/  SHF.R.U32.HI R3, RZ, 0x5, R3 ;  /* 0x00000005ff037819 */ /* 0x001fc80000011603 */
[----:B------:R-:W-:-:S05]  /*13a00*/  LOP3.LUT R3, R3, 0x3, RZ, 0xc0, !PT ;  /* 0x0000000303037812 */ /* 0x000fca00078ec0ff */
[----:B------:R0:W1:Y:S02]  /*13a10*/  SHFL.IDX PT, R14, R3, RZ, 0x1f ;  /* 0x00001fff030e7589 */ /* 0x00006400000e0000 */
.L_x_1635:
[----:B-1----:R-:W-:Y:S02]  /*13a20*/  ISETP.NE.AND P0, PT, R14, RZ, PT ;  /* 0x000000ff0e00720c */ /* 0x002fe40003f05270 */
[----:B------:R-:W-:-:S11]  /*13a30*/  PLOP3.LUT P6, PT, PT, PT, PT, 0x8, 0x0 ;  /* 0x000000000000781c */ /* 0x000fd60003fce170 */
[----:B------:R-:W-:Y:S05]  /*13a40*/  @P0 BRA `(.L_x_1440) ;  /* 0x00000000000c0947 */ /* 0x000fea0003800000 */
[----:B------:R-:W-:-:S03]  /*13a50*/  UMOV UR4, 0xffffffff ;  /* 0xffffffff00047882 */ /* 0x000fc60000000000 */
[----:B------:R-:W-:Y:S05]  /*13a60*/  BRA.DIV UR4, `(.L_x_1441) ;  /* 0x0000009204047947 */ /* 0x000fea000b800000 */
[----:B------:R-:W-:-:S13]  /*13a70*/  ELECT P6, URZ, PT ;  /* 0x00000000003f782f */ /* 0x000fda00038c0000 */
.L_x_1440:
[----:B0-----:R-:W2:Y:S04]  /*13a80*/  LDL R3, [R1+0x60] ;  /* 0x0000600001037983 */ /* 0x001ea80000100800 */
[----:B------:R-:W3:Y:S01]  /*13a90*/  LDL R5, [R1+0x4] ;  /* 0x0000040001057983 */ /* 0x000ee20000100800 */
[----:B------:R-:W-:Y:S01]  /*13aa0*/  BSSY B1, `(.L_x_1442) ;  /* 0x0000008000017945 */ /* 0x000fe20003800000 */
[----:B--2---:R-:W-:-:S05]  /*13ab0*/  VIADD R3, R3, 0x1 ;  /* 0x0000000103037836 */ /* 0x004fca0000000000 */
[----:B------:R-:W-:-:S04]  /*13ac0*/  LEA.HI R4, R3, R3, RZ, 0x1 ;  /* 0x0000000303047211 */ /* 0x000fc800078f08ff */
[----:B------:R-:W-:-:S05]  /*13ad0*/  LOP3.LUT R4, R4, 0xfffffffe, RZ, 0xc0, !PT ;  /* 0xfffffffe04047812 */ /* 0x000fca00078ec0ff */
[----:B------:R-:W-:-:S05]  /*13ae0*/  IMAD.IADD R3, R3, 0x1, -R4 ;  /* 0x0000000103037824 */ /* 0x000fca00078e0a04 */
[----:B------:R-:W-:-:S04]  /*13af0*/  SHF.L.U32 R3, R3, 0x1f, RZ ;  /* 0x0000001f03037819 */ /* 0x000fc800000006ff */
[----:B---3--:R-:W0:Y:S02]  /*13b00*/  SYNCS.PHASECHK.TRANS64.TRYWAIT P0, [R5+URZ+0x38820], R3 ;  /* 0x03882003050075a7 */ /* 0x008e24000800017f */
[----:B0-----:R-:W-:Y:S05]  /*13b10*/  @!P0 BRA `(.L_x_1443) ;  /* 0x0000008c00f88947 */ /* 0x001fea0003800000 */
.L_x_1638:
[----:B------:R-:W-:Y:S05]  /*13b20*/  BSYNC B1 ;  /* 0x0000000000017941 */ /* 0x000fea0003800000 */
.L_x_1442:
[----:B------:R-:W-:Y:S04]  /*13b30*/  BSSY B1, `(.L_x_1444) ;  /* 0x00000bf000017945 */ /* 0x000fe80003800000 */
[----:B------:R-:W-:Y:S05]  /*13b40*/  @!P6 BRA `(.L_x_1445) ;  /* 0x0000000800f4e947 */ /* 0x000fea0003800000 */
[----:B0-----:R-:W2:Y:S04]  /*13b50*/  LDL R4, [R1+0x4] ;  /* 0x0000040001047983 */ /* 0x001ea80000100800 */
[----:B------:R-:W3:Y:S01]  /*13b60*/  LDL R6, [R1+0x20] ;  /* 0x0000200001067983 */ /* 0x000ee20000100800 */
[----:B------:R-:W0:Y:S01]  /*13b70*/  S2R R5, SR_TID.X ;  /* 0x0000000000057919 */ /* 0x000e220000002100 */
[----:B--2---:R-:W-:Y:S02]  /*13b80*/  IMAD.MOV.U32 R8, RZ, RZ, R4 ;  /* 0x000000ffff087224 */ /* 0x004fe400078e0004 */
[----:B------:R-:W2:Y:S01]  /*13b90*/  LDL R4, [R1+0x10] ;  /* 0x0000100001047983 */ /* 0x000ea20000100800 */
[----:B0-----:R-:W-:Y:S01]  /*13ba0*/  LOP3.LUT R5, R5, 0x7f, RZ, 0xc0, !PT ;  /* 0x0000007f05057812 */ /* 0x001fe200078ec0ff */
[----:B------:R-:W-:Y:S03]  /*13bb0*/  BSSY B2, `(.L_x_1446) ;  /* 0x0000006000027945 */ /* 0x000fe60003800000 */
[----:B------:R-:W-:Y:S01]  /*13bc0*/  ISETP.NE.AND P1, PT, R5, RZ, PT ;  /* 0x000000ff0500720c */ /* 0x000fe20003f25270 */
[----:B--2---:R-:W-:Y:S01]  /*13bd0*/  IMAD R4, R4, 0x8, R8 ;  /* 0x0000000804047824 */ /* 0x004fe200078e0208 */
[----:B---3--:R-:W-:-:S04]  /*13be0*/  SHF.L.U32 R8, R6, 0x1f, RZ ;  /* 0x0000001f06087819 */ /* 0x008fc800000006ff */
[----:B------:R-:W0:Y:S02]  /*13bf0*/  SYNCS.PHASECHK.TRANS64.TRYWAIT P0, [R4+URZ+0x388a0], R8 ;  /* 0x0388a008040075a7 */ /* 0x000e24000800017f */
[----:B0-----:R-:W-:Y:S05]  /*13c00*/  @!P0 BRA `(.L_x_1447) ;  /* 0x0000008c00d48947 */ /* 0x001fea0003800000 */
.L_x_1639:
[----:B------:R-:W-:Y:S05]  /*13c10*/  BSYNC B2 ;  /* 0x0000000000027941 */ /* 0x000fea0003800000 */
.L_x_1446:
        /* <DEDUP_REMOVED lines=9> */
.L_x_1449:
[----:B------:R-:W-:Y:S05]  /*13cb0*/  BSYNC B2 ;  /* 0x0000000000027941 */ /* 0x000fea0003800000 */
.L_x_1448:
[----:B------:R-:W2:Y:S04]  /*13cc0*/  LDL R6, [R1+0x4] ;  /* 0x0000040001067983 */ /* 0x000ea80000100800 */
[----:B------:R-:W2:Y:S01]  /*13cd0*/  LDL R5, [R1+0x10] ;  /* 0x0000100001057983 */ /* 0x000ea20000100800 */
[----:B------:R-:W-:Y:S01]  /*13ce0*/  IMAD.MOV.U32 R12, RZ, RZ, RZ ;  /* 0x000000ffff0c7224 */ /* 0x000fe200078e00ff */
[----:B------:R-:W-:Y:S01]  /*13cf0*/  UIADD3 UR4, UP0, UR38, 0x570, URZ ;  /* 0x0000057026047890 */ /* 0x000fe2000ff1e03f */
[----:B------:R-:W-:Y:S01]  /*13d00*/  IMAD R3, R7, 0x40, R9 ;  /* 0x0000004007037824 */ /* 0x000fe200078e0209 */
        /* <DEDUP_REMOVED lines=9> */
.L_x_1450:
        /* <DEDUP_REMOVED lines=13> */
.L_x_1640:
[----:B------:R-:W-:Y:S05]  /*13e70*/  BSYNC B2 ;  /* 0x0000000000027941 */ /* 0x000fea0003800000 */
.L_x_1451:
[----:B------:R-:W-:Y:S01]  /*13e80*/  BSSY B2, `(.L_x_1453) ;  /* 0x000000b000027945 */ /* 0x000fe20003800000 */
[----:B------:R-:W-:Y:S02]  /*13e90*/  IMAD.MOV.U32 R10, RZ, RZ, 0x0 ;  /* 0x00000000ff0a7424 */ /* 0x000fe400078e00ff */
[----:B------:R-:W-:Y:S01]  /*13ea0*/  IMAD.MOV.U32 R11, RZ, RZ, 0x12f00000 ;  /* 0x12f00000ff0b7424 */ /* 0x000fe200078e00ff */
[----:B------:R-:W-:Y:S06]  /*13eb0*/  @P1 BRA `(.L_x_1454) ;  /* 0x00000000001c1947 */ /* 0x000fec0003800000 */
[----:B------:R-:W2:Y:S02]  /*13ec0*/  S2R R5, SR_TID.X ;  /* 0x0000000000057919 */ /* 0x000ea40000002100 */
[----:B--2---:R-:W-:Y:S01]  /*13ed0*/  LOP3.LUT R6, R5, 0x1f, RZ, 0xc0, !PT ;  /* 0x0000001f05067812 */ /* 0x004fe200078ec0ff */
[----:B------:R-:W-:-:S03]  /*13ee0*/  IMAD.MOV.U32 R5, RZ, RZ, 0x10000 ;  /* 0x00010000ff057424 */ /* 0x000fc600078e00ff */
[----:B------:R-:W-:Y:S01]  /*13ef0*/  ISETP.NE.AND P0, PT, R6, RZ, PT ;  /* 0x000000ff0600720c */ /* 0x000fe20003f05270 */
[----:B------:R2:W-:-:S12]  /*13f00*/  SYNCS.ARRIVE.TRANS64 RZ, [R4+URZ+0x388b0], R5 ;  /* 0x0388b00504ff79a7 */ /* 0x0005d8000800003f */
[----:B--2---:R-:W-:Y:S05]  /*13f10*/  @!P0 BRA `(.L_x_1454) ;  /* 0x0000000000048947 */ /* 0x004fea0003800000 */
[----:B------:R-:W-:Y:S01]  /*13f20*/  BPT.TRAP 0x1 ;  /* 0x000000040000795c */ /* 0x000fe20000300000 */
.L_x_1454:
[----:B------:R-:W-:Y:S05]  /*13f30*/  BSYNC B2 ;  /* 0x0000000000027941 */ /* 0x000fea0003800000 */
.L_x_1453:
[----:B------:R-:W2:Y:S04]  /*13f40*/  LDL R6, [R1+0x4] ;  /* 0x0000040001067983 */ /* 0x000ea80000100800 */
[----:B------:R-:W2:Y:S01]  /*13f50*/  LDL R5, [R1+0x10] ;  /* 0x0000100001057983 */ /* 0x000ea20000100800 */
[----:B------:R-:W-:Y:S01]  /*13f60*/  R2UR UR10, R12 ;  /* 0x000000000c0a72ca */ /* 0x000fe200000e0000 */
[----:B------:R-:W-:Y:S01]  /*13f70*/  UIADD3 UR4, UP0, UR38, 0x670, URZ ;  /* 0x0000067026047890 */ /* 0x000fe2000ff1e03f */
[----:B------:R-:W-:Y:S01]  /*13f80*/  R2UR UR6, R10 ;  /* 0x000000000a0672ca */ /* 0x000fe200000e0000 */
[----:B01----:R-:W-:Y:S01]  /*13f90*/  VIADD R4, R4, 0x388b0 ;  /* 0x000388b004047836 */ /* 0x003fe20000000000 */
[----:B------:R-:W-:Y:S01]  /*13fa0*/  R2UR UR7, R11 ;  /* 0x000000000b0772ca */ /* 0x000fe200000e0000 */
[----:B------:R-:W-:Y:S01]  /*13fb0*/  UIADD3.X UR5, URZ, UR39, URZ, UP0, !UPT ;  /* 0x000000273f057290 */ /* 0x000fe200087fe43f */
[----:B------:R-:W-:Y:S01]  /*13fc0*/  PLOP3.LUT P0, PT, PT, PT, PT, 0x80, 0x0 ;  /* 0x000000000000781c */ /* 0x000fe20003f0f070 */
[----:B--2---:R-:W-:-:S04]  /*13fd0*/  IMAD R5, R5, 0x10000, R6 ;  /* 0x0001000005057824 */ /* 0x004fc800078e0206 */
[----:B------:R-:W-:-:S08]  /*13fe0*/  VIADD R6, R5, 0x400 ;  /* 0x0000040005067836 */ /* 0x000fd00000000000 */
.L_x_1455:
        /* <DEDUP_REMOVED lines=15> */
.L_x_1456:
        /* <DEDUP_REMOVED lines=15> */
.L_x_1457:
        /* <DEDUP_REMOVED lines=15> */
.L_x_1458:
        /* <DEDUP_REMOVED lines=15> */
.L_x_1459:
        /* <DEDUP_REMOVED lines=15> */
.L_x_1460:
        /* <DEDUP_REMOVED lines=15> */
.L_x_1461:
        /* <DEDUP_REMOVED lines=15> */
.L_x_1462:
        /* <DEDUP_REMOVED lines=10> */
.L_x_1445:
[----:B------:R-:W-:Y:S05]  /*14720*/  BSYNC B1 ;  /* 0x0000000000017941 */ /* 0x000fea0003800000 */
.L_x_1444:
[----:B------:R-:W2:Y:S04]  /*14730*/  LDL.LU R8, [R1+0x10] ;  /* 0x0000100001087983 */ /* 0x000ea80000300800 */
[----:B------:R-:W3:Y:S01]  /*14740*/  LDL.LU R6, [R1+0x20] ;  /* 0x0000200001067983 */ /* 0x000ee20000300800 */
[----:B0-----:R-:W-:Y:S01]  /*14750*/  VIADD R3, R7, 0xfffffffe ;  /* 0xfffffffe07037836 */ /* 0x001fe20000000000 */
        /* <DEDUP_REMOVED lines=10> */
.L_x_1482:
[----:B------:R-:W-:Y:S05]  /*14800*/  YIELD ;  /* 0x0000000000007946 */ /* 0x000fea0003800000 */
[----:B------:R-:W-:Y:S04]  /*14810*/  BSSY B1, `(.L_x_1463) ;  /* 0x00000bd000017945 */ /* 0x000fe80003800000 */
[----:B-1----:R-:W-:Y:S05]  /*14820*/  @!P6 BRA `(.L_x_1464) ;  /* 0x0000000800ece947 */ /* 0x002fea0003800000 */
[----:B------:R-:W2:Y:S04]  /*14830*/  LDL R7, [R1+0x4] ;  /* 0x0000040001077983 */ /* 0x000ea80000100800 */
[----:B0-----:R-:W2:Y:S04]  /*14840*/  LDL R4, [R1+0x10] ;  /* 0x0000100001047983 */ /* 0x001ea80000100800 */
[----:B------:R-:W3:Y:S01]  /*14850*/  LDL R5, [R1+0x20] ;  /* 0x0000200001057983 */ /* 0x000ee20000100800 */
[----:B------:R-:W0:Y:S01]  /*14860*/  S2R R6, SR_TID.X ;  /* 0x0000000000067919 */ /* 0x000e220000002100 */
[----:B------:R-:W-:Y:S01]  /*14870*/  BSSY B2, `(.L_x_1465) ;  /* 0x0000007000027945 */ /* 0x000fe20003800000 */
[----:B0-----:R-:W-:-:S04]  /*14880*/  LOP3.LUT R6, R6, 0x7f, RZ, 0xc0, !PT ;  /* 0x0000007f06067812 */ /* 0x001fc800078ec0ff */
[----:B------:R-:W-:Y:S01]  /*14890*/  ISETP.NE.AND P2, PT, R6, RZ, PT ;  /* 0x000000ff0600720c */ /* 0x000fe20003f45270 */
[----:B--2---:R-:W-:Y:S01]  /*148a0*/  IMAD R4, R4, 0x8, R7 ;  /* 0x0000000804047824 */ /* 0x004fe200078e0207 */
[----:B---3--:R-:W-:-:S04]  /*148b0*/  SHF.L.U32 R5, R5, 0x1f, RZ ;  /* 0x0000001f05057819 */ /* 0x008fc800000006ff */
[----:B------:R-:W0:Y:S02]  /*148c0*/  SYNCS.PHASECHK.TRANS64.TRYWAIT P1, [R4+URZ+0x388a0], R5 ;  /* 0x0388a005040075a7 */ /* 0x000e24000802017f */
[----:B0-----:R-:W-:Y:S05]  /*148d0*/  @!P1 BRA `(.L_x_1466) ;  /* 0x0000008000c89947 */ /* 0x001fea0003800000 */
.L_x_1641:
[----:B------:R-:W-:Y:S05]  /*148e0*/  BSYNC B2 ;  /* 0x0000000000027941 */ /* 0x000fea0003800000 */
.L_x_1465:
        /* <DEDUP_REMOVED lines=9> */
.L_x_1468:
[----:B------:R-:W-:Y:S05]  /*14980*/  BSYNC B2 ;  /* 0x0000000000027941 */ /* 0x000fea0003800000 */
.L_x_1467:
[----:B------:R-:W2:Y:S04]  /*14990*/  LDL R7, [R1+0x4] ;  /* 0x0000040001077983 */ /* 0x000ea80000100800 */
[----:B------:R-:W2:Y:S01]  /*149a0*/  LDL R6, [R1+0x10] ;  /* 0x0000100001067983 */ /* 0x000ea20000100800 */
[----:B------:R-:W-:Y:S01]  /*149b0*/  IMAD.MOV.U32 R12, RZ, RZ, RZ ;  /* 0x000000ffff0c7224 */ /* 0x000fe200078e00ff */
[----:B------:R-:W-:Y:S01]  /*149c0*/  UIADD3 UR4, UP0, UR38, 0x570, URZ ;  /* 0x0000057026047890 */ /* 0x000fe2000ff1e03f */
[----:B------:R-:W-:Y:S01]  /*149d0*/  PLOP3.LUT P1, PT, PT, PT, PT, 0x80, 0x0 ;  /* 0x000000000000781c */ /* 0x000fe20003f2f070 */
[----:B------:R-:W-:Y:S01]  /*149e0*/  VIADD R8, R4, 0x38890 ;  /* 0x0003889004087836 */ /* 0x000fe20000000000 */
[----:B------:R-:W-:Y:S01]  /*149f0*/  UMOV UR6, 0x0 ;  /* 0x0000000000067882 */ /* 0x000fe20000000000 */
[----:B------:R-:W-:Y:S01]  /*14a00*/  R2UR UR10, R12 ;  /* 0x000000000c0a72ca */ /* 0x000fe200000e0000 */
[----:B------:R-:W-:Y:S01]  /*14a10*/  UIADD3.X UR5, URZ, UR39, URZ, UP0, !UPT ;  /* 0x000000273f057290 */ /* 0x000fe200087fe43f */
[----:B------:R-:W-:Y:S01]  /*14a20*/  UMOV UR7, 0x12f00000 ;  /* 0x12f0000000077882 */ /* 0x000fe20000000000 */
[----:B--2---:R-:W-:-:S02]  /*14a30*/  IMAD R6, R6, 0x2000, R7 ;  /* 0x0000200006067824 */ /* 0x004fc400078e0207 */
[----:B------:R-:W-:Y:S02]  /*14a40*/  IMAD R7, R3, 0x40, R9 ;  /* 0x0000004003077824 */ /* 0x000fe400078e0209 */
[----:B------:R-:W-:-:S08]  /*14a50*/  VIADD R6, R6, 0x22400 ;  /* 0x0002240006067836 */ /* 0x000fd00000000000 */
.L_x_1469:
        /* <DEDUP_REMOVED lines=13> */
.L_x_1642:
[----:B------:R-:W-:Y:S05]  /*14b30*/  BSYNC B2 ;  /* 0x0000000000027941 */ /* 0x000fea0003800000 */
.L_x_1470:
        /* <DEDUP_REMOVED lines=11> */
.L_x_1473:
[----:B------:R-:W-:Y:S05]  /*14bf0*/  BSYNC B2 ;  /* 0x0000000000027941 */ /* 0x000fea0003800000 */
.L_x_1472:
        /* <DEDUP_REMOVED lines=11> */
.L_x_1474:
        /* <DEDUP_REMOVED lines=15> */
.L_x_1475:
        /* <DEDUP_REMOVED lines=15> */
.L_x_1476:
        /* <DEDUP_REMOVED lines=15> */
.L_x_1477:
        /* <DEDUP_REMOVED lines=15> */
.L_x_1478:
        /* <DEDUP_REMOVED lines=15> */
.L_x_1479:
        /* <DEDUP_REMOVED lines=15> */
.L_x_1480:
        /* <DEDUP_REMOVED lines=15> */
.L_x_1481:
        /* <DEDUP_REMOVED lines=10> */
.L_x_1464:
[----:B------:R-:W-:Y:S05]  /*153e0*/  BSYNC B1 ;  /* 0x0000000000017941 */ /* 0x000fea0003800000 */
.L_x_1463:
[----:B------:R-:W2:Y:S04]  /*153f0*/  LDL.LU R8, [R1+0x10] ;  /* 0x0000100001087983 */ /* 0x000ea80000300800 */
[----:B0-----:R-:W3:Y:S01]  /*15400*/  LDL.LU R6, [R1+0x20] ;  /* 0x0000200001067983 */ /* 0x001ee20000300800 */
        /* <DEDUP_REMOVED lines=10> */
.L_x_1438:
[----:B------:R-:W-:Y:S05]  /*154b0*/  BSYNC B0 ;  /* 0x0000000000007941 */ /* 0x000fea0003800000 */
.L_x_1437:
[----:B01----:R-:W2:Y:S01]  /*154c0*/  LDL R4, [R1+0x64] ;  /* 0x0000640001047983 */ /* 0x003ea20000100800 */
[----:B------:R-:W-:Y:S05]  /*154d0*/  @!P0 WARPSYNC.ALL ;  /* 0x0000000000008948 */ /* 0x000fea0003800000 */
[----:B------:R-:W-:Y:S06]  /*154e0*/  @!P0 BAR.SYNC.DEFER_BLOCKING 0xc, 0x180 ;  /* 0x0306000000008b1d */ /* 0x000fec0000010000 */
[----:B------:R-:W-:Y:S01]  /*154f0*/  BSSY B7, `(.L_x_1483) ;  /* 0x00005fa000077945 */ /* 0x000fe20003800000 */
[----:B--2---:R-:W-:-:S13]  /*15500*/  ISETP.GT.AND P0, PT, R4, RZ, PT ;  /* 0x000000ff0400720c */ /* 0x004fda0003f04270 */
[----:B------:R-:W-:Y:S05]  /*15510*/  @P0 BRA `(.L_x_1484) ;  /* 0x0000000000440947 */ /* 0x000fea0003800000 */
[----:B------:R-:W0:Y:S02]  /*15520*/  S2R R4, SR_TID.X ;  /* 0x0000000000047919 */ /* 0x000e240000002100 */
[----:B0-----:R-:W-:-:S04]  /*15530*/  LOP3.LUT R4, R4, 0x7f, RZ, 0xc0, !PT ;  /* 0x0000007f04047812 */ /* 0x001fc800078ec0ff */
[----:B------:R-:W-:-:S13]  /*15540*/  ISETP.NE.AND P0, PT, R4, RZ, PT ;  /* 0x000000ff0400720c */ /* 0x000fda0003f05270 */
[----:B------:R-:W-:Y:S05]  /*15550*/  @P0 BRA `(.L_x_1485) ;  /* 0x0000005c00cc0947 */ /* 0x000fea0003800000 */
[----:B------:R-:W0:Y:S01]  /*15560*/  S2R R2, SR_LANEID ;  /* 0x0000000000027919 */ /* 0x000e220000000000 */
[----:B------:R-:W-:Y:S01]  /*15570*/  VOTEU.ANY UR4, UPT, PT ;  /* 0x0000000000047886 */ /* 0x000fe200038e0100 */
[----:B------:R-:W1:Y:S01]  /*15580*/  LDC.64 R4, c[0x0][0xd60] ;  /* 0x00035800ff047b82 */ /* 0x000e620000000a00 */
[----:B------:R-:W0:Y:S02]  /*15590*/  FLO.U32 R0, UR4 ;  /* 0x0000000400007d00 */ /* 0x000e2400080e0000 */
[----:B0-----:R-:W-:-:S06]  /*155a0*/  ISETP.EQ.U32.AND P0, PT, R0, R2, PT ;  /* 0x000000020000720c */ /* 0x001fcc0003f02070 */
[----:B------:R-:W1:Y:S07]  /*155b0*/  POPC R2, UR4 ;  /* 0x0000000400027d09 */ /* 0x000e6e0008000000 */
[----:B-1----:R-:W2:Y:S04]  /*155c0*/  @P0 ATOMG.E.ADD.STRONG.GPU PT, R2, desc[UR40][R4.64], R2 ;  /* 0x00000002040209a8 */ /* 0x002ea800081ee1e8 */
[----:B--2---:R0:W1:Y:S02]  /*155d0*/  SHFL.IDX PT, R2, R2, R0, 0x1f ;  /* 0x00001f0002027589 */ /* 0x00406400000e0000 */
[----:B0-----:R-:W0:Y:S02]  /*155e0*/  S2R R0, SR_LTMASK ;  /* 0x0000000000007919 */ /* 0x001e240000003900 */
[----:B0-----:R-:W-:-:S06]  /*155f0*/  LOP3.LUT R0, R0, UR4, RZ, 0xc0, !PT ;  /* 0x0000000400007c12 */ /* 0x001fcc000f8ec0ff */
[----:B------:R-:W1:Y:S02]  /*15600*/  POPC R0, R0 ;  /* 0x0000000000007309 */ /* 0x000e640000000000 */
[----:B-1----:R-:W-:Y:S01]  /*15610*/  IADD3 R16, R2, UR36, R0 ;  /* 0x0000002402107c10 */ /* 0x002fe2000fffe000 */
[----:B------:R-:W-:Y:S06]  /*15620*/  BRA `(.L_x_1485) ;  /* 0x0000005c00987947 */ /* 0x000fec0003800000 */
.L_x_1484:
        /* <DEDUP_REMOVED lines=21> */
.L_x_1487:
[----:B------:R-:W-:Y:S05]  /*15780*/  BSYNC B6 ;  /* 0x0000000000067941 */ /* 0x000fea0003800000 */
.L_x_1486:
        /* <DEDUP_REMOVED lines=9> */
[----:B------:R0:W1:Y:S01]  /*15820*/  LDC.64 R2, c[0x4][R0] ;  /* 0x0100000000027b82 */ /* 0x0000620000000a00 */
        /* <DEDUP_REMOVED lines=11> */
.L_x_1490:
        /* <DEDUP_REMOVED lines=16> */
.L_x_1489:
[----:B------:R-:W-:Y:S05]  /*159e0*/  BSYNC B6 ;  /* 0x0000000000067941 */ /* 0x000fea0003800000 */
.L_x_1488:
        /* <DEDUP_REMOVED lines=12> */
[----:B0-----:R-:W0:Y:S01]  /*15ab0*/  LDC.64 R2, c[0x0][0x418] ;  /* 0x00010600ff027b82 */ /* 0x001e220000000a00 */
[----:B--2---:R-:W-:Y:S01]  /*15ac0*/  SHF.R.S32.HI R8, RZ, 0x1f, R7 ;  /* 0x0000001fff087819 */ /* 0x004fe20000011407 */
[----:B------:R1:W-:Y:S04]  /*15ad0*/  @P0 STL [R1+0x14], R7 ;  /* 0x0000140701000387 */ /* 0x0003e80000100800 */
[----:B------:R1:W-:Y:S04]  /*15ae0*/  STL [R1+0x34], R9 ;  /* 0x0000340901007387 */ /* 0x0003e80000100800 */
[----:B------:R1:W-:Y:S01]  /*15af0*/  STL [R1+0x24], R8 ;  /* 0x0000240801007387 */ /* 0x0003e20000100800 */
[----:B0-----:R-:W-:Y:S01]  /*15b00*/  LOP3.LUT P0, RZ, R2, UR4, RZ, 0xfc, !PT ;  /* 0x0000000402ff7c12 */ /* 0x001fe2000f80fcff */
[----:B------:R-:W-:-:S03]  /*15b10*/  UMOV UR4, 0xffffffff ;  /* 0xffffffff00047882 */ /* 0x000fc60000000000 */
[----:B------:R-:W-:-:S04]  /*15b20*/  LOP3.LUT P0, RZ, R3, UR5, RZ, 0xfc, P0 ;  /* 0x0000000503ff7c12 */ /* 0x000fc8000800fcff */
[----:B------:R-:W-:Y:S01]  /*15b30*/  SEL R0, R7, RZ, !P0 ;  /* 0x000000ff07007207 */ /* 0x000fe20004000000 */
[----:B-1----:R-:W-:Y:S08]  /*15b40*/  BRA.DIV UR4, `(.L_x_1491) ;  /* 0x0000007204547947 */ /* 0x002ff0000b800000 */
[----:B------:R-:W0:Y:S02]  /*15b50*/  S2R R4, SR_TID.X ;  /* 0x0000000000047919 */ /* 0x000e240000002100 */
[----:B0-----:R-:W-:-:S04]  /*15b60*/  SHF.R.U32.HI R4, RZ, 0x5, R4 ;  /* 0x00000005ff047819 */ /* 0x001fc80000011604 */
[----:B------:R-:W-:-:S05]  /*15b70*/  LOP3.LUT R4, R4, 0x3, RZ, 0xc0, !PT ;  /* 0x0000000304047812 */ /* 0x000fca00078ec0ff */
[----:B------:R0:W1:Y:S02]  /*15b80*/  SHFL.IDX PT, R14, R4, RZ, 0x1f ;  /* 0x00001fff040e7589 */ /* 0x00006400000e0000 */
.L_x_1645:
[----:B0-----:R-:W2:Y:S01]  /*15b90*/  LDL.LU R4, [R1+0x8] ;  /* 0x0000080001047983 */ /* 0x001ea20000300800 */
[----:B------:R-:W-:Y:S02]  /*15ba0*/  PLOP3.LUT P1, PT, PT, PT, PT, 0x8, 0x0 ;  /* 0x000000000000781c */ /* 0x000fe40003f2e170 */
[----:B-1----:R-:W-:Y:S01]  /*15bb0*/  ISETP.NE.AND P0, PT, R14, RZ, PT ;  /* 0x000000ff0e00720c */ /* 0x002fe20003f05270 */
[----:B------:R0:W-:Y:S01]  /*15bc0*/  STL [R1], R0 ;  /* 0x0000000001007387 */ /* 0x0001e20000100800 */
[----:B--2---:R-:W-:-:S09]  /*15bd0*/  LOP3.LUT R4, R4, 0xfffffffe, RZ, 0xc0, !PT ;  /* 0xfffffffe04047812 */ /* 0x004fd200078ec0ff */
[----:B------:R-:W-:-:S05]  /*15be0*/  @P1 LOP3.LUT R4, R4, 0x1, RZ, 0xfc, !PT ;  /* 0x0000000104041812 */ /* 0x000fca00078efcff */
[----:B------:R0:W-:Y:S01]  /*15bf0*/  STL [R1+0x8], R4 ;  /* 0x0000080401007387 */ /* 0x0001e20000100800 */
[----:B------:R-:W-:Y:S05]  /*15c00*/  @P0 BRA `(.L_x_1492) ;  /* 0x0000000400240947 */ /* 0x000fea0003800000 */
[----:B------:R-:W-:-:S03]  /*15c10*/  UMOV UR4, 0xffffffff ;  /* 0xffffffff00047882 */ /* 0x000fc60000000000 */
[----:B------:R-:W-:Y:S05]  /*15c20*/  BRA.DIV UR4, `(.L_x_1493) ;  /* 0x0000007204507947 */ /* 0x000fea000b800000 */
[----:B------:R-:W-:-:S13]  /*15c30*/  ELECT P6, URZ, PT ;  /* 0x00000000003f782f */ /* 0x000fda00038c0000 */
.L_x_1648:
[----:B------:R-:W-:Y:S05]  /*15c40*/  @!P6 BRA `(.L_x_1492) ;  /* 0x000000040014e947 */ /* 0x000fea0003800000 */
[----:B------:R1:W-:Y:S01]  /*15c50*/  STL [R1+0x6c], R9 ;  /* 0x00006c0901007387 */ /* 0x0003e20000100800 */
[----:B------:R-:W-:-:S04]  /*15c60*/  ISETP.NE.U32.AND P0, PT, R2, RZ, PT ;  /* 0x000000ff0200720c */ /* 0x000fc80003f05070 */
[----:B------:R-:W-:-:S13]  /*15c70*/  ISETP.NE.AND.EX P0, PT, R3, RZ, PT, P0 ;  /* 0x000000ff0300720c */ /* 0x000fda0003f05300 */
[----:B-1----:R-:W-:Y:S05]  /*15c80*/  @!P0 BRA `(.L_x_1494) ;  /* 0x0000000000508947 */ /* 0x002fea0003800000 */
[----:B------:R-:W1:Y:S01]  /*15c90*/  LDC R6, c[0x0][0x43c] ;  /* 0x00010f00ff067b82 */ /* 0x000e620000000800 */
[----:B0-----:R-:W-:Y:S01]  /*15ca0*/  IMAD.MOV.U32 R0, RZ, RZ, R9 ;  /* 0x000000ffff007224 */ /* 0x001fe200078e0009 */
[----:B------:R-:W-:Y:S01]  /*15cb0*/  ULDC.64 UR4, c[0x0][0x428] ;  /* 0x00010a0000047ab9 */ /* 0x000fe20000000a00 */
[----:B-1----:R-:W-:-:S13]  /*15cc0*/  ISETP.NE.AND P0, PT, R6, 0x1, PT ;  /* 0x000000010600780c */ /* 0x002fda0003f05270 */
        /* <DEDUP_REMOVED lines=14> */
[----:B------:R-:W2:Y:S04]  /*15db0*/  LDG.E R0, desc[UR40][R2.64] ;  /* 0x0000002802007981 */ /* 0x000ea8000c1e1900 */
[----:B--2---:R1:W-:Y:S02]  /*15dc0*/  STL [R1], R0 ;  /* 0x0000000001007387 */ /* 0x0043e40000100800 */
.L_x_1494:
[----:B------:R-:W2:Y:S04]  /*15dd0*/  LDL R7, [R1+0x4] ;  /* 0x0000040001077983 */ /* 0x000ea80000100800 */
[----:B01----:R-:W2:Y:S04]  /*15de0*/  LDL R0, [R1+0xc] ;  /* 0x00000c0001007983 */ /* 0x003ea80000100800 */
[----:B------:R-:W3:Y:S01]  /*15df0*/  LDL R2, [R1+0x1c] ;  /* 0x00001c0001027983 */ /* 0x000ee20000100800 */
[----:B--2---:R-:W-:Y:S01]  /*15e00*/  IMAD R0, R0, 0x8, R7 ;  /* 0x0000000800007824 */ /* 0x004fe200078e0207 */
[----:B---3--:R-:W-:-:S04]  /*15e10*/  SHF.L.U32 R2, R2, 0x1f, RZ ;  /* 0x0000001f02027819 */ /* 0x008fc800000006ff */
[----:B------:R-:W0:Y:S02]  /*15e20*/  SYNCS.PHASECHK.TRANS64.TRYWAIT P0, [R0+URZ+0x38840], R2 ;  /* 0x03884002000075a7 */ /* 0x000e24000800017f */
[----:B0-----:R-:W-:Y:S05]  /*15e30*/  @!P0 BRA `(.L_x_1495) ;  /* 0x0000006c00ec8947 */ /* 0x001fea0003800000 */
.L_x_1649:
[----:B------:R-:W1:Y:S02]  /*15e40*/  S2R R3, SR_TID.X ;  /* 0x0000000000037919 */ /* 0x000e640000002100 */
[----:B-1----:R-:W-:-:S04]  /*15e50*/  LOP3.LUT R3, R3, 0x7f, RZ, 0xc0, !PT ;  /* 0x0000007f03037812 */ /* 0x002fc800078ec0ff */
[----:B------:R-:W-:-:S13]  /*15e60*/  ISETP.NE.AND P0, PT, R3, RZ, PT ;  /* 0x000000ff0300720c */ /* 0x000fda0003f05270 */
        /* <DEDUP_REMOVED lines=8> */
.L_x_1496:
[----:B------:R-:W2:Y:S04]  /*15ef0*/  LDL R6, [R1+0x4] ;  /* 0x0000040001067983 */ /* 0x000ea80000100800 */
[----:B------:R-:W2:Y:S04]  /*15f00*/  LDL R5, [R1+0xc] ;  /* 0x00000c0001057983 */ /* 0x000ea80000100800 */
[----:B------:R-:W3:Y:S04]  /*15f10*/  LDL R7, [R1+0x6c] ;  /* 0x00006c0001077983 */ /* 0x000ee80000100800 */
[----:B------:R-:W4:Y:S04]  /*15f20*/  LDL R4, [R1+0x28] ;  /* 0x0000280001047983 */ /* 0x000f280000100800 */
[----:B------:R-:W5:Y:S04]  /*15f30*/  LDL R3, [R1] ;  /* 0x0000000001037983 */ /* 0x000f680000100800 */
[----:B0-----:R-:W5:Y:S01]  /*15f40*/  LDL.LU R2, [R1+0x8] ;  /* 0x0000080001027983 */ /* 0x001f620000300800 */
        /* <DEDUP_REMOVED lines=21> */
.L_x_1492:
[----:B0-----:R-:W2:Y:S04]  /*160a0*/  LDL R0, [R1+0x4] ;  /* 0x0000040001007983 */ /* 0x001ea80000100800 */
[----:B------:R-:W3:Y:S04]  /*160b0*/  LDL.LU R4, [R1+0x2c] ;  /* 0x00002c0001047983 */ /* 0x000ee80000300800 */
[----:B------:R-:W4:Y:S04]  /*160c0*/  LDL.LU R3, [R1+0x48] ;  /* 0x0000480001037983 */ /* 0x000f280000300800 */
[----:B-1----:R-:W5:Y:S01]  /*160d0*/  LDL R2, [R1+0x30] ;  /* 0x0000300001027983 */ /* 0x002f620000100800 */
[----:B------:R-:W-:Y:S05]  /*160e0*/  WARPSYNC.ALL ;  /* 0x0000000000007948 */ /* 0x000fea0003800000 */
[----:B------:R-:W-:Y:S01]  /*160f0*/  ULDC.64 UR4, c[0x0][0xaf8] ;  /* 0x0002be0000047ab9 */ /* 0x000fe20000000a00 */
[----:B------:R-:W-:Y:S01]  /*16100*/  BSSY B6, `(.L_x_1497) ;  /* 0x000001f000067945 */ /* 0x000fe20003800000 */
[----:B------:R-:W-:Y:S01]  /*16110*/  BAR.SYNC.DEFER_BLOCKING 0x8, 0x100 ;  /* 0x0204000000007b1d */ /* 0x000fe20000010000 */
[----:B------:R-:W-:-:S04]  /*16120*/  ISETP.NE.U32.AND P0, PT, RZ, UR4, PT ;  /* 0x00000004ff007c0c */ /* 0x000fc8000bf05070 */
[----:B------:R-:W-:Y:S01]  /*16130*/  ISETP.NE.AND.EX P0, PT, RZ, UR5, PT, P0 ;  /* 0x00000005ff007c0c */ /* 0x000fe2000bf05300 */
[----:B--2---:R-:W-:-:S05]  /*16140*/  VIADD R0, R0, 0x20400 ;  /* 0x0002040000007836 */ /* 0x004fca0000000000 */
[----:B------:R-:W-:Y:S02]  /*16150*/  LOP3.LUT P1, RZ, R0, 0x3ff, RZ, 0xc0, !PT ;  /* 0x000003ff00ff7812 */ /* 0x000fe4000782c0ff */
[----:B---3--:R-:W-:Y:S02]  /*16160*/  SEL R0, R4, RZ, !P0 ;  /* 0x000000ff04007207 */ /* 0x008fe40004000000 */
[----:B----4-:R-:W-:-:S03]  /*16170*/  SEL R3, R3, RZ, !P0 ;  /* 0x000000ff03037207 */ /* 0x010fc60004000000 */
[----:B------:R0:W-:Y:S01]  /*16180*/  STL [R1+0x38], R0 ;  /* 0x0000380001007387 */ /* 0x0001e20000100800 */
[----:B-----5:R-:W-:-:S03]  /*16190*/  SHF.R.S32.HI R2, RZ, 0x1f, R2 ;  /* 0x0000001fff027819 */ /* 0x020fc60000011402 */
[----:B------:R1:W-:Y:S01]  /*161a0*/  STL [R1+0x58], R3 ;  /* 0x0000580301007387 */ /* 0x0003e20000100800 */
[----:B0-----:R-:W-:-:S05]  /*161b0*/  SHF.R.S32.HI R0, RZ, 0x1f, R18 ;  /* 0x0000001fff007819 */ /* 0x001fca0000011412 */
[----:B------:R1:W-:Y:S04]  /*161c0*/  STL [R1+0x54], R0 ;  /* 0x0000540001007387 */ /* 0x0003e80000100800 */
[----:B------:R1:W-:Y:S01]  /*161d0*/  STL [R1+0x48], R2 ;  /* 0x0000480201007387 */ /* 0x0003e20000100800 */
[----:B------:R-:W-:Y:S05]  /*161e0*/  @!P1 BRA `(.L_x_1498) ;  /* 0x0000000000409947 */ /* 0x000fea0003800000 */
[----:B-1----:R-:W-:Y:S01]  /*161f0*/  MOV R2, 0x0 ;  /* 0x0000000000027802 */ /* 0x002fe20000000f00 */
        /* <DEDUP_REMOVED lines=15> */
.L_x_1498:
[----:B------:R-:W-:Y:S05]  /*162f0*/  BSYNC B6 ;  /* 0x0000000000067941 */ /* 0x000fea0003800000 */
.L_x_1497:
[----:B------:R-:W2:Y:S01]  /*16300*/  LDL R4, [R1+0x48] ;  /* 0x0000480001047983 */ /* 0x000ea20000100800 */
[----:B------:R-:W0:Y:S01]  /*16310*/  LDC R7, c[0x0][0x448] ;  /* 0x00011200ff077b82 */ /* 0x000e220000000800 */
[----:B------:R-:W-:Y:S01]  /*16320*/  ULDC.64 UR4, c[0x0][0x298] ;  /* 0x0000a60000047ab9 */ /* 0x000fe20000000a00 */
[----:B------:R-:W-:Y:S01]  /*16330*/  ULDC.64 UR6, c[0x0][0x280] ;  /* 0x0000a00000067ab9 */ /* 0x000fe20000000a00 */
[----:B------:R-:W3:Y:S04]  /*16340*/  LDL R10, [R1+0x30] ;  /* 0x00003000010a7983 */ /* 0x000ee80000100800 */
[----:B------:R-:W4:Y:S01]  /*16350*/  LDL R9, [R1+0x54] ;  /* 0x0000540001097983 */ /* 0x000f220000100800 */
[----:B-1----:R-:W1:Y:S01]  /*16360*/  S2R R2, SR_TID.X ;  /* 0x0000000000027919 */ /* 0x002e620000002100 */
[----:B------:R-:W1:Y:S02]  /*16370*/  S2R R0, SR_TID.X ;  /* 0x0000000000007919 */ /* 0x000e640000002100 */
[----:B------:R-:W4:Y:S04]  /*16380*/  LDL R8, [R1+0x58] ;  /* 0x0000580001087983 */ /* 0x000f280000100800 */
[----:B------:R-:W4:Y:S01]  /*16390*/  LDL R6, [R1+0x38] ;  /* 0x0000380001067983 */ /* 0x000f220000100800 */
[----:B0-----:R-:W-:-:S13]  /*163a0*/  ISETP.NE.AND P0, PT, R7, 0x1, PT ;  /* 0x000000010700780c */ /* 0x001fda0003f05270 */
[----:B------:R-:W0:Y:S01]  /*163b0*/  @P0 LDC R3, c[0x0][0x450] ;  /* 0x00011400ff030b82 */ /* 0x000e220000000800 */
[----:B-1----:R-:W-:-:S04]  /*163c0*/  LOP3.LUT R2, R2, 0x7f, RZ, 0xc0, !PT ;  /* 0x0000007f02027812 */ /* 0x002fc800078ec0ff */
[----:B------:R-:W-:Y:S01]  /*163d0*/  SHF.R.U32.HI R2, RZ, 0x3, R2 ;  /* 0x00000003ff027819 */ /* 0x000fe20000011602 */
[----:B------:R-:W-:-:S05]  /*163e0*/  IMAD.SHL.U32 R0, R0, 0x10, RZ ;  /* 0x0000001000007824 */ /* 0x000fca00078e00ff */
[----:B------:R-:W-:Y:S02]  /*163f0*/  LOP3.LUT R0, R2, 0x70, R0, 0xf8, !PT ;  /* 0x0000007002007812 */ /* 0x000fe400078ef800 */
[----:B------:R-:W1:Y:S03]  /*16400*/  @P0 LDC R2, c[0x0][0x44c] ;  /* 0x00011300ff020b82 */ /* 0x000e660000000800 */
[----:B------:R-:W-:-:S04]  /*16410*/  IMAD R5, R17, 0x40, R0 ;  /* 0x0000004011057824 */ /* 0x000fc800078e0200 */
[----:B------:R-:W-:Y:S01]  /*16420*/  IMAD.MOV.U32 R0, RZ, RZ, R5 ;  /* 0x000000ffff007224 */ /* 0x000fe200078e0005 */
[----:B------:R4:W-:Y:S01]  /*16430*/  STL [R1+0x2c], R5 ;  /* 0x00002c0501007387 */ /* 0x0009e20000100800 */
[----:B-1----:R-:W-:-:S05]  /*16440*/  @P0 IMAD.HI.U32 R2, R5, R2, RZ ;  /* 0x0000000205020227 */ /* 0x002fca00078e00ff */
[----:B0-----:R-:W-:Y:S01]  /*16450*/  @P0 SHF.R.U32.HI R0, RZ, R3, R2 ;  /* 0x00000003ff000219 */ /* 0x001fe20000011602 */
[----:B--2---:R-:W-:-:S04]  /*16460*/  IMAD R2, R4, UR4, RZ ;  /* 0x0000000404027c24 */ /* 0x004fc8000f8e02ff */
[C---:B---3--:R-:W-:Y:S02]  /*16470*/  IMAD R4, R10.reuse, UR5, R2 ;  /* 0x000000050a047c24 */ /* 0x048fe4000f8e0202 */
[----:B------:R-:W-:Y:S01]  /*16480*/  IMAD.WIDE.U32 R2, R10, UR4, RZ ;  /* 0x000000040a027c25 */ /* 0x000fe2000f8e00ff */
[----:B------:R-:W-:-:S03]  /*16490*/  ULDC.64 UR4, c[0x0][0x2d8] ;  /* 0x0000b60000047ab9 */ /* 0x000fc60000000a00 */
[----:B------:R-:W-:Y:S02]  /*164a0*/  IMAD.IADD R3, R3, 0x1, R4 ;  /* 0x0000000103037824 */ /* 0x000fe400078e0204 */
[----:B----4-:R-:W-:Y:S02]  /*164b0*/  IMAD R4, R9, UR4, RZ ;  /* 0x0000000409047c24 */ /* 0x010fe4000f8e02ff */
        /* <DEDUP_REMOVED lines=22> */
[----:B------:R-:W-:Y:S01]  /*16620*/  IMAD.WIDE.U32 R4, R0, UR4, R2 ;  /* 0x0000000400047c25 */ /* 0x000fe2000f8e0002 */
        /* <DEDUP_REMOVED lines=47> */
.L_x_1658:
        /* <DEDUP_REMOVED lines=12> */
.L_x_1500:
        /* <DEDUP_REMOVED lines=38> */
.L_x_1502:
[----:B------:R-:W-:Y:S05]  /*16c40*/  BSYNC B6 ;  /* 0x0000000000067941 */ /* 0x000fea0003800000 */
.L_x_1501:
        /* <DEDUP_REMOVED lines=21> */
[----:B------:R-:W-:-:S03]  /*16da0*/  ULDC.64 UR4, c[0x0][0x3d0] ;  /* 0x0000f40000047ab9 */ /* 0x000fc60000000a00 */
[----:B------:R-:W2:Y:S01]  /*16db0*/  @P0 LDC R4, c[0x0][0x44c] ;  /* 0x00011300ff040b82 */ /* 0x000ea20000000800 */
[----:B------:R-:W-:Y:S02]  /*16dc0*/  IMAD.IADD R3, R3, 0x1, R0 ;  /* 0x0000000103037824 */ /* 0x000fe400078e0200 */
        /* <DEDUP_REMOVED lines=16> */
[----:B------:R-:W-:Y:S01]  /*16ed0*/  SHF.R.S32.HI R0, RZ, 0x1f, R4 ;  /* 0x0000001fff007819 */ /* 0x000fe20000011404 */
[----:B------:R-:W-:-:S04]  /*16ee0*/  IMAD.WIDE.U32 R2, R4, UR4, R2 ;  /* 0x0000000404027c25 */ /* 0x000fc8000f8e0002 */
[----:B------:R-:W-:-:S04]  /*16ef0*/  IMAD R0, R0, UR4, RZ ;  /* 0x0000000400007c24 */ /* 0x000fc8000f8e02ff */
[----:B------:R-:W-:Y:S01]  /*16f00*/  IMAD R4, R4, UR5, R0 ;  /* 0x0000000504047c24 */ /* 0x000fe2000f8e0200 */
[----:B------:R-:W-:Y:S02]  /*16f10*/  ULDC.64 UR4, c[0x0][0x390] ;  /* 0x0000e40000047ab9 */ /* 0x000fe40000000a00 */
[----:B------:R-:W-:Y:S01]  /*16f20*/  LEA R0, P0, R2, UR4, 0x1 ;  /* 0x0000000402007c11 */ /* 0x000fe2000f8008ff */
[----:B------:R-:W-:Y:S01]  /*16f30*/  ULDC UR4, c[0x0][0x3b8] ;  /* 0x0000ee0000047ab9 */ /* 0x000fe20000000800 */
[----:B0-----:R-:W-:Y:S01]  /*16f40*/  IMAD.SHL.U32 R10, R6, 0x8, RZ ;  /* 0x00000008060a7824 */ /* 0x001fe200078e00ff */
[----:B------:R-:W-:Y:S02]  /*16f50*/  ISETP.GE.AND P1, PT, R8, UR4, PT ;  /* 0x0000000408007c0c */ /* 0x000fe4000bf26270 */
[----:B------:R-:W0:Y:S02]  /*16f60*/  S2R R8, SR_TID.X ;  /* 0x0000000000087919 */ /* 0x000e240000002100 */
        /* <DEDUP_REMOVED lines=11> */
[----:B------:R0:W-:Y:S01]  /*17020*/  STL [R1+0x8], R9 ;  /* 0x0000080901007387 */ /* 0x0001e20000100800 */
[----:B------:R-:W-:Y:S01]  /*17030*/  IMAD.IADD R4, R3, 0x1, R4 ;  /* 0x0000000103047824 */ /* 0x000fe200078e0204 */
        /* <DEDUP_REMOVED lines=37> */
[----:B---3--:R-:W-:-:S05]  /*17290*/  IMAD R7, R3, R7, RZ ;  /* 0x0000000703077224 */ /* 0x008fca00078e02ff */
        /* <DEDUP_REMOVED lines=8> */
[----:B------:R-:W-:Y:S01]  /*17320*/  @!P2 SHF.R.U32.HI R2, RZ, 0x2, R2 ;  /* 0x00000002ff02a819 */ /* 0x000fe20000011602 */
[----:B------:R-:W0:Y:S01]  /*17330*/  S2R R3, SR_TID.X ;  /* 0x0000000000037919 */ /* 0x000e220000002100 */
[----:B------:R-:W-:Y:S02]  /*17340*/  @P3 LOP3.LUT R12, R12, 0x100, RZ, 0xfc, !PT ;  /* 0x000001000c0c3812 */ /* 0x000fe400078efcff */
[----:B------:R-:W-:-:S02]  /*17350*/  @!P2 ISETP.NE.U32.AND P3, PT, R2, RZ, PT ;  /* 0x000000ff0200a20c */ /* 0x000fc40003f65070 */
[----:B------:R-:W-:Y:S02]  /*17360*/  @!P2 LOP3.LUT R2, R6, 0x80, RZ, 0xc0, !PT ;  /* 0x000000800602a812 */ /* 0x000fe400078ec0ff */
[----:B------:R-:W-:Y:S02]  /*17370*/  LOP3.LUT R12, R12, 0xffffffdf, RZ, 0xc0, !PT ;  /* 0xffffffdf0c0c7812 */ /* 0x000fe400078ec0ff */
[----:B------:R-:W-:-:S07]  /*17380*/  @!P2 SHF.R.U32.HI R2, RZ, 0x3, R2 ;  /* 0x00000003ff02a819 */ /* 0x000fce0000011602 */
[----:B------:R-:W-:Y:S02]  /*17390*/  @P3 LOP3.LUT R12, R12, 0x20, RZ, 0xfc, !PT ;  /* 0x000000200c0c3812 */ /* 0x000fe400078efcff */
[----:B------:R-:W-:Y:S02]  /*173a0*/  @!P2 ISETP.NE.U32.AND P3, PT, R2, RZ, PT ;  /* 0x000000ff0200a20c */ /* 0x000fe40003f65070 */
[----:B------:R-:W1:Y:S04]  /*173b0*/  SHFL.IDX PT, R2, R0, RZ, 0x181f ;  /* 0x00181fff00027589 */ /* 0x000e6800000e0000 */
[----:B------:R-:W2:Y:S01]  /*173c0*/  SHFL.IDX PT, R8, R4, RZ, 0x181f ;  /* 0x00181fff04087589 */ /* 0x000ea200000e0000 */
[----:B0-----:R-:W-:-:S05]  /*173d0*/  IMAD.SHL.U32 R13, R3, 0x8, RZ ;  /* 0x00000008030d7824 */ /* 0x001fca00078e00ff */
[----:B------:R-:W-:-:S04]  /*173e0*/  LOP3.LUT R13, R13, 0x38, RZ, 0xc0, !PT ;  /* 0x000000380d0d7812 */ /* 0x000fc800078ec0ff */
[----:B-1----:R-:W-:-:S05]  /*173f0*/  @!P2 LEA R3, P6, R13, R2, 0x1 ;  /* 0x000000020d03a211 */ /* 0x002fca00078c08ff */
[----:B--2---:R-:W-:Y:S01]  /*17400*/  @!P2 IMAD.X R2, RZ, RZ, R8, P6 ;  /* 0x000000ffff02a224 */ /* 0x004fe200030e0608 */
[----:B------:R-:W-:-:S04]  /*17410*/  LOP3.LUT R12, R12, 0xfffffdff, RZ, 0xc0, !PT ;  /* 0xfffffdff0c0c7812 */ /* 0x000fc800078ec0ff */
        /* <DEDUP_REMOVED lines=36> */
[----:B------:R-:W-:-:S03]  /*17660*/  ISETP.GE.AND P2, PT, R10, R7, PT ;  /* 0x000000070a00720c */ /* 0x000fc60003f46270 */
[----:B------:R-:W-:Y:S04]  /*17670*/  SHFL.IDX PT, R10, R4, 0x2, 0x181f ;  /* 0x00581f00040a7f89 */ /* 0x000fe800000e0000 */
[----:B0-----:R-:W0:Y:S01]  /*17680*/  SHFL.IDX PT, R3, R0, 0x2, 0x181f ;  /* 0x00581f0000037f89 */ /* 0x001e2200000e0000 */
[----:B------:R-:W-:-:S04]  /*17690*/  LOP3.LUT R12, R12, 0xffffff7f, RZ, 0xc0, !PT ;  /* 0xffffff7f0c0c7812 */ /* 0x000fc800078ec0ff */
[----:B------:R-:W-:Y:S02]  /*176a0*/  @P6 LOP3.LUT R12, R12, 0x80, RZ, 0xfc, !PT ;  /* 0x000000800c0c6812 */ /* 0x000fe400078efcff */
        /* <DEDUP_REMOVED lines=22> */
.L_x_1668:
        /* <DEDUP_REMOVED lines=31> */
.L_x_1505:
[----:B------:R-:W-:Y:S05]  /*17a00*/  BSYNC B0 ;  /* 0x0000000000007941 */ /* 0x000fea0003800000 */
.L_x_1504:
[----:B--2---:R2:W5:Y:S01]  /*17a10*/  LDL R0, [R1+0x4] ;  /* 0x0000040001007983 */ /* 0x0045620000100800 */
[----:B------:R-:W-:Y:S01]  /*17a20*/  PLOP3.LUT P0, PT, PT, PT, PT, 0x80, 0x0 ;  /* 0x000000000000781c */ /* 0x000fe20003f0f070 */
[----:B------:R-:W-:-:S12]  /*17a30*/  NOP ;  /* 0x0000000000007918 */ /* 0x000fd80000000000 */
.L_x_1506:
        /* <DEDUP_REMOVED lines=19> */
.L_x_1669:
[----:B------:R-:W-:Y:S05]  /*17b70*/  BSYNC B0 ;  /* 0x0000000000007941 */ /* 0x000fea0003800000 */
.L_x_1507:
        /* <DEDUP_REMOVED lines=16> */
.L_x_1670:
[----:B------:R-:W-:Y:S05]  /*17c80*/  BSYNC B1 ;  /* 0x0000000000017941 */ /* 0x000fea0003800000 */
.L_x_1511:
        /* <DEDUP_REMOVED lines=9> */
.L_x_1514:
[----:B------:R-:W-:Y:S05]  /*17d20*/  BSYNC B1 ;  /* 0x0000000000017941 */ /* 0x000fea0003800000 */
.L_x_1513:
        /* <DEDUP_REMOVED lines=14> */
.L_x_1515:
        /* <DEDUP_REMOVED lines=16> */
.L_x_1516:
        /* <DEDUP_REMOVED lines=16> */
.L_x_1517:
        /* <DEDUP_REMOVED lines=16> */
.L_x_1518:
        /* <DEDUP_REMOVED lines=16> */
.L_x_1519:
        /* <DEDUP_REMOVED lines=16> */
.L_x_1520:
        /* <DEDUP_REMOVED lines=16> */
.L_x_1521:
        /* <DEDUP_REMOVED lines=16> */
.L_x_1522:
        /* <DEDUP_REMOVED lines=11> */
.L_x_1510:
[----:B------:R-:W-:Y:S05]  /*185c0*/  BSYNC B0 ;  /* 0x0000000000007941 */ /* 0x000fea0003800000 */
.L_x_1509:
        /* <DEDUP_REMOVED lines=51> */
.L_x_1529:
[----:B-1----:R-:W3:Y:S01]  /*18900*/  LDL R2, [R1+0x4] ;  /* 0x0000040001027983 */ /* 0x002ee20000100800 */
[----:B------:R-:W-:Y:S01]  /*18910*/  SHF.L.U32 R5, R7, 0x1f, RZ ;  /* 0x0000001f07057819 */ /* 0x000fe200000006ff */
[----:B------:R-:W1:Y:S01]  /*18920*/  S2R R3, SR_TID.X ;  /* 0x0000000000037919 */ /* 0x000e620000002100 */
[----:B------:R-:W-:Y:S01]  /*18930*/  BSSY B3, `(.L_x_1530) ;  /* 0x0000006000037945 */ /* 0x000fe20003800000 */
[----:B-1----:R-:W-:-:S04]  /*18940*/  LOP3.LUT R3, R3, 0x7f, RZ, 0xc0, !PT ;  /* 0x0000007f03037812 */ /* 0x002fc800078ec0ff */
[----:B------:R-:W-:Y:S01]  /*18950*/  ISETP.NE.AND P1, PT, R3, RZ, PT ;  /* 0x000000ff0300720c */ /* 0x000fe20003f25270 */
[----:B---3--:R-:W-:-:S04]  /*18960*/  IMAD R2, R8, 0x8, R2 ;  /* 0x0000000808027824 */ /* 0x008fc800078e0202 */
[----:B------:R-:W1:Y:S02]  /*18970*/  SYNCS.PHASECHK.TRANS64.TRYWAIT P0, [R2+URZ+0x38840], R5 ;  /* 0x03884005020075a7 */ /* 0x000e64000800017f */
[----:B-1----:R-:W-:Y:S06]  /*18980*/  @!P0 BRA `(.L_x_1531) ;  /* 0x00000054008c8947 */ /* 0x002fec0003800000 */
.L_x_1671:
[----:B------:R-:W-:Y:S05]  /*18990*/  BSYNC B3 ;  /* 0x0000000000037941 */ /* 0x000fea0003800000 */
.L_x_1530:
        /* <DEDUP_REMOVED lines=9> */
.L_x_1533:
[----:B------:R-:W-:Y:S05]  /*18a30*/  BSYNC B3 ;  /* 0x0000000000037941 */ /* 0x000fea0003800000 */
.L_x_1532:
        /* <DEDUP_REMOVED lines=14> */
.L_x_1534:
        /* <DEDUP_REMOVED lines=14> */
.L_x_1672:
[----:B------:R-:W-:Y:S05]  /*18c00*/  BSYNC B3 ;  /* 0x0000000000037941 */ /* 0x000fea0003800000 */
.L_x_1535:
[----:B------:R-:W-:Y:S01]  /*18c10*/  BSSY B3, `(.L_x_1537) ;  /* 0x000000b000037945 */ /* 0x000fe20003800000 */
[----:B------:R-:W-:Y:S02]  /*18c20*/  IMAD.MOV.U32 R8, RZ, RZ, 0x0 ;  /* 0x00000000ff087424 */ /* 0x000fe400078e00ff */
[----:B------:R-:W-:Y:S01]  /*18c30*/  IMAD.MOV.U32 R9, RZ, RZ, 0x14f00000 ;  /* 0x14f00000ff097424 */ /* 0x000fe200078e00ff */
[----:B------:R-:W-:Y:S06]  /*18c40*/  @P1 BRA `(.L_x_1538) ;  /* 0x00000000001c1947 */ /* 0x000fec0003800000 */
[----:B------:R-:W3:Y:S02]  /*18c50*/  S2R R3, SR_TID.X ;  /* 0x0000000000037919 */ /* 0x000ee40000002100 */
[----:B---3--:R-:W-:Y:S01]  /*18c60*/  LOP3.LUT R4, R3, 0x1f, RZ, 0xc0, !PT ;  /* 0x0000001f03047812 */ /* 0x008fe200078ec0ff */
[----:B------:R-:W-:-:S03]  /*18c70*/  IMAD.MOV.U32 R3, RZ, RZ, 0x10000 ;  /* 0x00010000ff037424 */ /* 0x000fc600078e00ff */
[----:B------:R-:W-:Y:S01]  /*18c80*/  ISETP.NE.AND P0, PT, R4, RZ, PT ;  /* 0x000000ff0400720c */ /* 0x000fe20003f05270 */
[----:B------:R3:W-:-:S12]  /*18c90*/  SYNCS.ARRIVE.TRANS64 RZ, [R2+URZ+0x38850], R3 ;  /* 0x0388500302ff79a7 */ /* 0x0007d8000800003f */
[----:B---3--:R-:W-:Y:S05]  /*18ca0*/  @!P0 BRA `(.L_x_1538) ;  /* 0x0000000000048947 */ /* 0x008fea0003800000 */
[----:B------:R-:W-:Y:S01]  /*18cb0*/  BPT.TRAP 0x1 ;  /* 0x000000040000795c */ /* 0x000fe20000300000 */
.L_x_1538:
[----:B------:R-:W-:Y:S05]  /*18cc0*/  BSYNC B3 ;  /* 0x0000000000037941 */ /* 0x000fea0003800000 */
.L_x_1537:
[----:B------:R-:W3:Y:S04]  /*18cd0*/  LDL R4, [R1+0x4] ;  /* 0x0000040001047983 */ /* 0x000ee80000100800 */
[----:B------:R-:W3:Y:S01]  /*18ce0*/  LDL R3, [R1+0xc] ;  /* 0x00000c0001037983 */ /* 0x000ee20000100800 */
[----:B------:R-:W-:Y:S01]  /*18cf0*/  R2UR UR10, R7 ;  /* 0x00000000070a72ca */ /* 0x000fe200000e0000 */
[----:B------:R-:W-:Y:S01]  /*18d00*/  UIADD3 UR4, UP0, UR38, 0x470, URZ ;  /* 0x0000047026047890 */ /* 0x000fe2000ff1e03f */
[----:B------:R-:W-:Y:S01]  /*18d10*/  R2UR UR6, R8 ;  /* 0x00000000080672ca */ /* 0x000fe200000e0000 */
[----:B01----:R-:W-:Y:S01]  /*18d20*/  VIADD R2, R2, 0x38850 ;  /* 0x0003885002027836 */ /* 0x003fe20000000000 */
[----:B------:R-:W-:Y:S01]  /*18d30*/  R2UR UR7, R9 ;  /* 0x00000000090772ca */ /* 0x000fe200000e0000 */
[----:B------:R-:W-:Y:S01]  /*18d40*/  UIADD3.X UR5, URZ, UR39, URZ, UP0, !UPT ;  /* 0x000000273f057290 */ /* 0x000fe200087fe43f */
[----:B------:R-:W-:Y:S01]  /*18d50*/  PLOP3.LUT P0, PT, PT, PT, PT, 0x80, 0x0 ;  /* 0x000000000000781c */ /* 0x000fe20003f0f070 */
[----:B---3--:R-:W-:-:S04]  /*18d60*/  IMAD R3, R3, 0x10000, R4 ;  /* 0x0001000003037824 */ /* 0x008fc800078e0204 */
[----:B------:R-:W-:-:S08]  /*18d70*/  VIADD R4, R3, 0x400 ;  /* 0x0000040003047836 */ /* 0x000fd00000000000 */
.L_x_1539:
        /* <DEDUP_REMOVED lines=16> */
.L_x_1540:
        /* <DEDUP_REMOVED lines=16> */
.L_x_1541:
        /* <DEDUP_REMOVED lines=16> */
.L_x_1542:
        /* <DEDUP_REMOVED lines=16> */
.L_x_1543:
        /* <DEDUP_REMOVED lines=16> */
.L_x_1544:
        /* <DEDUP_REMOVED lines=16> */
.L_x_1545:
        /* <DEDUP_REMOVED lines=16> */
.L_x_1546:
        /* <DEDUP_REMOVED lines=11> */
.L_x_1528:
[----:B------:R-:W-:Y:S05]  /*19530*/  BSYNC B1 ;  /* 0x0000000000017941 */ /* 0x000fea0003800000 */
.L_x_1527:
[----:B------:R-:W3:Y:S02]  /*19540*/  LDL.LU R4, [R1+0x3c] ;  /* 0x00003c0001047983 */ /* 0x000ee40000300800 */
[----:B---3--:R-:W-:-:S07]  /*19550*/  VIADD R0, R4, 0xfffffffd ;  /* 0xfffffffd04007836 */ /* 0x008fce0000000000 */
.L_x_1526:
[----:B------:R-:W-:Y:S05]  /*19560*/  BSYNC B2 ;  /* 0x0000000000027941 */ /* 0x000fea0003800000 */
.L_x_1525:
[----:B------:R-:W3:Y:S01]  /*19570*/  LDL.LU R2, [R1+0x34] ;  /* 0x0000340001027983 */ /* 0x000ee20000300800 */
[----:B------:R-:W-:-:S05]  /*19580*/  IMAD.MOV R6, RZ, RZ, -R6 ;  /* 0x000000ffff067224 */ /* 0x000fca00078e0a06 */
[----:B---3--:R-:W-:-:S13]  /*19590*/  ISETP.NE.AND P0, PT, R2, R6, PT ;  /* 0x000000060200720c */ /* 0x008fda0003f05270 */
[----:B------:R-:W-:Y:S05]  /*195a0*/  @!P0 BRA `(.L_x_1524) ;  /* 0x0000001c00488947 */ /* 0x000fea0003800000 */
.L_x_1587:
[----:B------:R-:W3:Y:S04]  /*195b0*/  LDL R4, [R1+0x8] ;  /* 0x0000080001047983 */ /* 0x000ee80000100800 */
[----:B------:R-:W0:Y:S04]  /*195c0*/  LDL.LU R3, [R1+0xc] ;  /* 0x00000c0001037983 */ /* 0x000e280000300800 */
        /* <DEDUP_REMOVED lines=35> */
.L_x_1549:
[----:B0-----:R-:W3:Y:S01]  /*19800*/  LDL R2, [R1+0x4] ;  /* 0x0000040001027983 */ /* 0x001ee20000100800 */
[----:B------:R-:W0:Y:S02]  /*19810*/  S2R R3, SR_TID.X ;  /* 0x0000000000037919 */ /* 0x000e240000002100 */
[----:B0-----:R-:W-:Y:S02]  /*19820*/  LOP3.LUT R4, R3, 0x7f, RZ, 0xc0, !PT ;  /* 0x0000007f03047812 */ /* 0x001fe400078ec0ff */
[----:B------:R-:W-:Y:S01]  /*19830*/  SHF.L.U32 R3, R6, 0x1f, RZ ;  /* 0x0000001f06037819 */ /* 0x000fe200000006ff */
[----:B------:R-:W-:Y:S01]  /*19840*/  BSSY B2, `(.L_x_1550) ;  /* 0x0000005000027945 */ /* 0x000fe20003800000 */
[----:B------:R-:W-:Y:S01]  /*19850*/  ISETP.NE.AND P1, PT, R4, RZ, PT ;  /* 0x000000ff0400720c */ /* 0x000fe20003f25270 */
[----:B---3--:R-:W-:-:S04]  /*19860*/  IMAD R2, R7, 0x8, R2 ;  /* 0x0000000807027824 */ /* 0x008fc800078e0202 */
[----:B------:R-:W0:Y:S02]  /*19870*/  SYNCS.PHASECHK.TRANS64.TRYWAIT P0, [R2+URZ+0x38840], R3 ;  /* 0x03884003020075a7 */ /* 0x000e24000800017f */
[----:B0-----:R-:W-:Y:S06]  /*19880*/  @!P0 BRA `(.L_x_1551) ;  /* 0x0000004400f48947 */ /* 0x001fec0003800000 */
.L_x_1673:
[----:B------:R-:W-:Y:S05]  /*19890*/  BSYNC B2 ;  /* 0x0000000000027941 */ /* 0x000fea0003800000 */
.L_x_1550:
        /* <DEDUP_REMOVED lines=9> */
.L_x_1553:
[----:B------:R-:W-:Y:S05]  /*19930*/  BSYNC B2 ;  /* 0x0000000000027941 */ /* 0x000fea0003800000 */
.L_x_1552:
        /* <DEDUP_REMOVED lines=13> */
.L_x_1554:
        /* <DEDUP_REMOVED lines=14> */
.L_x_1674:
[----:B------:R-:W-:Y:S05]  /*19af0*/  BSYNC B2 ;  /* 0x0000000000027941 */ /* 0x000fea0003800000 */
.L_x_1555:
        /* <DEDUP_REMOVED lines=11> */
.L_x_1558:
[----:B------:R-:W-:Y:S05]  /*19bb0*/  BSYNC B2 ;  /* 0x0000000000027941 */ /* 0x000fea0003800000 */
.L_x_1557:
        /* <DEDUP_REMOVED lines=10> */
.L_x_1559:
        /* <DEDUP_REMOVED lines=16> */
.L_x_1560:
        /* <DEDUP_REMOVED lines=16> */
.L_x_1561:
        /* <DEDUP_REMOVED lines=16> */
.L_x_1562:
        /* <DEDUP_REMOVED lines=16> */
.L_x_1563:
        /* <DEDUP_REMOVED lines=16> */
.L_x_1564:
        /* <DEDUP_REMOVED lines=16> */
.L_x_1565:
        /* <DEDUP_REMOVED lines=16> */
.L_x_1566:
        /* <DEDUP_REMOVED lines=11> */
.L_x_1548:
[----:B------:R-:W-:Y:S05]  /*1a410*/  BSYNC B1 ;  /* 0x0000000000017941 */ /* 0x000fea0003800000 */
.L_x_1547:
[----:B------:R-:W3:Y:S01]  /*1a420*/  LDL R5, [R1+0x8] ;  /* 0x0000080001057983 */ /* 0x000ee20000100800 */
[----:B------:R-:W-:Y:S01]  /*1a430*/  VIADD R7, R7, 0x1 ;  /* 0x0000000107077836 */ /* 0x000fe20000000000 */
[----:B------:R-:W-:Y:S04]  /*1a440*/  BSSY B1, `(.L_x_1567) ;  /* 0x00000e5000017945 */ /* 0x000fe80003800000 */
[----:B------:R-:W-:-:S04]  /*1a450*/  ISETP.NE.AND P0, PT, R7, 0x2, PT ;  /* 0x000000020700780c */ /* 0x000fc80003f05270 */
[----:B------:R-:W-:Y:S02]  /*1a460*/  SEL R2, RZ, 0x1, P0 ;  /* 0x00000001ff027807 */ /* 0x000fe40000000000 */
[----:B------:R-:W-:Y:S02]  /*1a470*/  SEL R9, R7, RZ, P0 ;  /* 0x000000ff07097207 */ /* 0x000fe40000000000 */
[----:B------:R-:W-:-:S05]  /*1a480*/  LOP3.LUT R8, R6, R2, RZ, 0x3c, !PT ;  /* 0x0000000206087212 */ /* 0x000fca00078e3cff */
[----:B------:R0:W-:Y:S04]  /*1a490*/  STL [R1+0x1c], R8 ;  /* 0x00001c0801007387 */ /* 0x0001e80000100800 */
[----:B------:R0:W-:Y:S01]  /*1a4a0*/  STL [R1+0xc], R9 ;  /* 0x00000c0901007387 */ /* 0x0001e20000100800 */
[----:B---3--:R-:W-:-:S13]  /*1a4b0*/  LOP3.LUT P2, RZ, R5, 0x1, RZ, 0xc0, !PT ;  /* 0x0000000105ff7812 */ /* 0x008fda000784c0ff */
[----:B0-----:R-:W-:Y:S05]  /*1a4c0*/  @!P2 BRA `(.L_x_1568) ;  /* 0x0000000c0070a947 */ /* 0x001fea0003800000 */
[----:B------:R-:W-:Y:S01]  /*1a4d0*/  ULDC.64 UR4, c[0x0][0x418] ;  /* 0x0001060000047ab9 */ /* 0x000fe20000000a00 */
[----:B------:R-:W-:Y:S01]  /*1a4e0*/  VIADD R6, R0, 0xffffffff ;  /* 0xffffffff00067836 */ /* 0x000fe20000000000 */
        /* <DEDUP_REMOVED lines=23> */
.L_x_1569:
        /* <DEDUP_REMOVED lines=9> */
.L_x_1675:
[----:B------:R-:W-:Y:S05]  /*1a6f0*/  BSYNC B2 ;  /* 0x0000000000027941 */ /* 0x000fea0003800000 */
.L_x_1570:
        /* <DEDUP_REMOVED lines=9> */
.L_x_1573:
[----:B------:R-:W-:Y:S05]  /*1a790*/  BSYNC B2 ;  /* 0x0000000000027941 */ /* 0x000fea0003800000 */
.L_x_1572:
[----:B------:R-:W3:Y:S04]  /*1a7a0*/  LDL R8, [R1+0x4] ;  /* 0x0000040001087983 */ /* 0x000ee80000100800 */
        /* <DEDUP_REMOVED lines=13> */
.L_x_1574:
        /* <DEDUP_REMOVED lines=14> */
.L_x_1676:
[----:B------:R-:W-:Y:S05]  /*1a960*/  BSYNC B2 ;  /* 0x0000000000027941 */ /* 0x000fea0003800000 */
.L_x_1575:
        /* <DEDUP_REMOVED lines=11> */
.L_x_1578:
[----:B------:R-:W-:Y:S05]  /*1aa20*/  BSYNC B2 ;  /* 0x0000000000027941 */ /* 0x000fea0003800000 */
.L_x_1577:
        /* <DEDUP_REMOVED lines=11> */
.L_x_1579:
        /* <DEDUP_REMOVED lines=16> */
.L_x_1580:
        /* <DEDUP_REMOVED lines=16> */
.L_x_1581:
        /* <DEDUP_REMOVED lines=16> */
.L_x_1582:
        /* <DEDUP_REMOVED lines=16> */
.L_x_1583:
        /* <DEDUP_REMOVED lines=16> */
.L_x_1584:
        /* <DEDUP_REMOVED lines=16> */
.L_x_1585:
        /* <DEDUP_REMOVED lines=16> */
.L_x_1586:
        /* <DEDUP_REMOVED lines=11> */
.L_x_1568:
[----:B------:R-:W-:Y:S05]  /*1b290*/  BSYNC B1 ;  /* 0x0000000000017941 */ /* 0x000fea0003800000 */
.L_x_1567:
[C---:B------:R-:W-:Y:S01]  /*1b2a0*/  ISETP.GT.AND P0, PT, R0.reuse, 0x1, PT ;  /* 0x000000010000780c */ /* 0x040fe20003f04270 */
[----:B------:R-:W-:-:S12]  /*1b2b0*/  VIADD R0, R0, 0xfffffffe ;  /* 0xfffffffe00007836 */ /* 0x000fd80000000000 */
[----:B------:R-:W-:Y:S05]  /*1b2c0*/  @P0 BRA `(.L_x_1587) ;  /* 0xffffffe000b80947 */ /* 0x000fea000383ffff */
.L_x_1524:
[----:B------:R-:W-:Y:S05]  /*1b2d0*/  BSYNC B0 ;  /* 0x0000000000007941 */ /* 0x000fea0003800000 */
.L_x_1523:
        /* <DEDUP_REMOVED lines=24> */
.L_x_1589:
[----:B------:R-:W-:Y:S05]  /*1b460*/  BSYNC B0 ;  /* 0x0000000000007941 */ /* 0x000fea0003800000 */
.L_x_1588:
[----:B------:R-:W-:-:S05]  /*1b470*/  SEL R0, R0, RZ, P0 ;  /* 0x000000ff00007207 */ /* 0x000fca0000000000 */
[----:B------:R3:W-:Y:S02]  /*1b480*/  STL [R1+0xc], R0 ;  /* 0x00000c0001007387 */ /* 0x0007e40000100800 */
.L_x_1485:
[----:B------:R-:W-:Y:S05]  /*1b490*/  BSYNC B7 ;  /* 0x0000000000077941 */ /* 0x000fea0003800000 */
.L_x_1483:
        /* <DEDUP_REMOVED lines=13> */
.L_x_1590:
        /* <DEDUP_REMOVED lines=36> */
.L_x_1686:
[----:B------:R-:W-:Y:S02]  /*1b7b0*/  ULDC UR4, c[0x0][0xd38] ;  /* 0x00034e0000047ab9 */ /* 0x000fe40000000800 */
[----:B------:R-:W-:-:S04]  /*1b7c0*/  IMAD.U32 R16, RZ, RZ, UR4 ;  /* 0x00000004ff107e24 */ /* 0x000fc8000f8e00ff */
[----:B-1----:R-:W-:-:S04]  /*1b7d0*/  IMAD R6, R6, R16, RZ ;  /* 0x0000001006067224 */ /* 0x002fc800078e02ff */
[----:B------:R-:W-:-:S05]  /*1b7e0*/  IMAD.IADD R4, R4, 0x1, R6 ;  /* 0x0000000104047824 */ /* 0x000fca00078e0206 */
[----:B------:R-:W-:-:S13]  /*1b7f0*/  ISETP.GT.AND P6, PT, R4, R0, PT ;  /* 0x000000000400720c */ /* 0x000fda0003fc4270 */
[----:B------:R-:W-:Y:S05]  /*1b800*/  @P6 BRA `(.L_x_1593) ;  /* 0x00000000009c6947 */ /* 0x000fea0003800000 */
.L_x_1598:
        /* <DEDUP_REMOVED lines=14> */
.L_x_1596:
[----:B------:R-:W-:Y:S05]  /*1b8f0*/  BSYNC B0 ;  /* 0x0000000000007941 */ /* 0x000fea0003800000 */
.L_x_1595:
        /* <DEDUP_REMOVED lines=18> */
.L_x_1694:
[----:B------:R-:W-:Y:S02]  /*1ba20*/  ULDC UR4, c[0x0][0xd38] ;  /* 0x00034e0000047ab9 */ /* 0x000fe40000000800 */
[----:B------:R-:W-:-:S04]  /*1ba30*/  IMAD.U32 R16, RZ, RZ, UR4 ;  /* 0x00000004ff107e24 */ /* 0x000fc8000f8e00ff */
[----:B-1----:R-:W-:-:S04]  /*1ba40*/  IMAD R6, R6, R16, RZ ;  /* 0x0000001006067224 */ /* 0x002fc800078e02ff */
[----:B------:R-:W-:-:S05]  /*1ba50*/  IMAD.IADD R4, R6, 0x1, R4 ;  /* 0x0000000106047824 */ /* 0x000fca00078e0204 */
[----:B------:R-:W-:-:S13]  /*1ba60*/  ISETP.GT.AND P6, PT, R4, R0, PT ;  /* 0x000000000400720c */ /* 0x000fda0003fc4270 */
[----:B------:R-:W-:Y:S05]  /*1ba70*/  @!P6 BRA `(.L_x_1598) ;  /* 0xfffffffc0064e947 */ /* 0x000fea000383ffff */
.L_x_1593:
        /* <DEDUP_REMOVED lines=8> */
.L_x_1698:
[----:B------:R-:W-:Y:S01]  /*1bb00*/  ISETP.NE.AND P0, PT, R5, RZ, PT ;  /* 0x000000ff0500720c */ /* 0x000fe20003f05270 */
[----:B-1----:R-:W-:-:S12]  /*1bb10*/  IMAD.MOV.U32 R3, RZ, RZ, RZ ;  /* 0x000000ffff037224 */ /* 0x002fd800078e00ff */
[----:B------:R-:W-:Y:S05]  /*1bb20*/  @!P0 BRA `(.L_x_1600) ;  /* 0x0000000000148947 */ /* 0x000fea0003800000 */
[----:B------:R-:W-:Y:S01]  /*1bb30*/  UMOV UR4, 0xffffffff ;  /* 0xffffffff00047882 */ /* 0x000fe20000000000 */
[----:B------:R-:W-:Y:S02]  /*1bb40*/  VIADD R12, R4, 0xffffffff ;  /* 0xffffffff040c7836 */ /* 0x000fe40000000000 */
[----:B------:R-:W-:Y:S05]  /*1bb50*/  BRA.DIV UR4, `(.L_x_1601) ;  /* 0x0000002e04ec7947 */ /* 0x000fea000b800000 */
[----:B0-----:R0:W1:Y:S02]  /*1bb60*/  SHFL.IDX PT, R2, R2, R12, 0x1f ;  /* 0x00001f0c02027589 */ /* 0x00106400000e0000 */
.L_x_1701:
[----:B-1----:R-:W-:-:S07]  /*1bb70*/  IMAD.MOV.U32 R3, RZ, RZ, R2 ;  /* 0x000000ffff037224 */ /* 0x002fce00078e0002 */
.L_x_1600:
[----:B---3--:R-:W-:Y:S01]  /*1bb80*/  IABS R5, R17 ;  /* 0x0000001100057213 */ /* 0x008fe20000000000 */
[----:B------:R-:W-:Y:S02]  /*1bb90*/  IMAD R16, R3, R16, R6 ;  /* 0x0000001003107224 */ /* 0x000fe400078e0206 */
[----:B------:R-:W-:Y:S01]  /*1bba0*/  IMAD.IADD R19, R4, 0x1, R19 ;  /* 0x0000000104137824 */ /* 0x000fe200078e0213 */
[----:B0-----:R-:W0:Y:S01]  /*1bbb0*/  I2F.RP R2, R5 ;  /* 0x0000000500027306 */ /* 0x001e220000209400 */
[----:B------:R-:W-:-:S07]  /*1bbc0*/  IMAD.IADD R0, R0, 0x1, -R16 ;  /* 0x0000000100007824 */ /* 0x000fce00078e0a10 */
[----:B0-----:R-:W0:Y:S02]  /*1bbd0*/  MUFU.RCP R2, R2 ;  /* 0x0000000200027308 */ /* 0x001e240000001000 */
[----:B0-----:R-:W-:-:S06]  /*1bbe0*/  VIADD R2, R2, 0xffffffe ;  /* 0x0ffffffe02027836 */ /* 0x001fcc0000000000 */
[----:B------:R-:W0:Y:S02]  /*1bbf0*/  F2I.FTZ.U32.TRUNC.NTZ R3, R2 ;  /* 0x0000000200037305 */ /* 0x000e24000021f000 */
        /* <DEDUP_REMOVED lines=23> */
.L_x_1594:
[----:B------:R-:W-:Y:S01]  /*1bd70*/  UMOV UR4, URZ ;  /* 0x0000003f00047c82 */ /* 0x000fe20008000000 */
[----:B------:R-:W-:Y:S01]  /*1bd80*/  UMOV UR5, URZ ;  /* 0x0000003f00057c82 */ /* 0x000fe20008000000 */
[----:B------:R-:W-:Y:S01]  /*1bd90*/  ULDC UR6, c[0x0][0xd3c] ;  /* 0x00034f0000067ab9 */ /* 0x000fe20000000800 */
[----:B------:R-:W-:Y:S02]  /*1bda0*/  IMAD.MOV.U32 R16, RZ, RZ, R0 ;  /* 0x000000ffff107224 */ /* 0x000fe400078e0000 */
[----:B------:R-:W-:Y:S02]  /*1bdb0*/  IMAD.U32 R17, RZ, RZ, UR4 ;  /* 0x00000004ff117e24 */ /* 0x000fe4000f8e00ff */
[----:B------:R-:W-:Y:S02]  /*1bdc0*/  IMAD.U32 R18, RZ, RZ, UR5 ;  /* 0x00000005ff127e24 */ /* 0x000fe4000f8e00ff */
[----:B------:R-:W-:-:S07]  /*1bdd0*/  IMAD.U32 R19, RZ, RZ, UR6 ;  /* 0x00000006ff137e24 */ /* 0x000fce000f8e00ff */
.L_x_1602:
[----:B------:R1:W3:Y:S01]  /*1bde0*/  LDL R3, [R1+0x4] ;  /* 0x0000040001037983 */ /* 0x0002e20000100800 */
[----:B------:R-:W4:Y:S01]  /*1bdf0*/  S2R R0, SR_TID.X ;  /* 0x0000000000007919 */ /* 0x000f220000002100 */
[----:B------:R-:W-:Y:S05]  /*1be00*/  WARPSYNC.ALL ;  /* 0x0000000000007948 */ /* 0x000fea0003800000 */
[----:B----4-:R-:W-:Y:S01]  /*1be10*/  LOP3.LUT R0, R0, 0x1f, RZ, 0xc0, !PT ;  /* 0x0000001f00007812 */ /* 0x010fe200078ec0ff */
[----:B------:R-:W-:Y:S03]  /*1be20*/  BAR.SYNC.DEFER_BLOCKING 0x4, 0x180 ;  /* 0x0106000000007b1d */ /* 0x000fe60000010000 */
[----:B------:R-:W-:-:S13]  /*1be30*/  ISETP.NE.AND P0, PT, R0, RZ, PT ;  /* 0x000000ff0000720c */ /* 0x000fda0003f05270 */
[----:B------:R-:W3:Y:S01]  /*1be40*/  @!P0 S2R R0, SR_CgaCtaId ;  /* 0x0000000000008919 */ /* 0x000ee20000008800 */
[----:B0-----:R-:W-:-:S04]  /*1be50*/  @!P0 MOV R2, 0x400 ;  /* 0x0000040000028802 */ /* 0x001fc80000000f00 */
[----:B---3--:R-:W-:-:S05]  /*1be60*/  @!P0 LEA R3, R0, R2, 0x18 ;  /* 0x0000000200038211 */ /* 0x008fca00078ec0ff */
[----:B------:R1:W-:Y:S04]  /*1be70*/  @!P0 STS.128 [R3+0x388d0], R16 ;  /* 0x0388d01003008388 */ /* 0x0003e80000000c00 */
[----:B------:R1:W-:Y:S01]  /*1be80*/  @!P0 STL [R1+0x4], R3 ;  /* 0x0000040301008387 */ /* 0x0003e20000100800 */
[----:B------:R-:W-:Y:S06]  /*1be90*/  BAR.ARV 0x5, 0x180 ;  /* 0x0146000000007b1d */ /* 0x000fec0000002000 */
.L_x_1591:
[----:B------:R-:W-:Y:S02]  /*1bea0*/  ULDC UR4, c[0x0][0xd3c] ;  /* 0x00034f0000047ab9 */ /* 0x000fe40000000800 */
[----:B----4-:R-:W-:-:S13]  /*1beb0*/  ISETP.GE.AND P0, PT, R19, UR4, PT ;  /* 0x0000000413007c0c */ /* 0x010fda000bf06270 */
[----:B------:R-:W-:Y:S05]  /*1bec0*/  @!P0 BRA `(.L_x_1603) ;  /* 0xffffff7400108947 */ /* 0x000fea000383ffff */
[----:B------:R-:W-:Y:S05]  /*1bed0*/  BSYNC B8 ;  /* 0x0000000000087941 */ /* 0x000fea0003800000 */
.L_x_1433:
[----:B---3--:R-:W3:Y:S01]  /*1bee0*/  LDL.LU R0, [R1+0x60] ;  /* 0x0000600001007983 */ /* 0x008ee20000300800 */
[----:B------:R-:W-:Y:S01]  /*1bef0*/  BSSY B0, `(.L_x_1604) ;  /* 0x000000b000007945 */ /* 0x000fe20003800000 */
[----:B------:R-:W4:Y:S01]  /*1bf00*/  S2R R5, SR_CgaCtaId ;  /* 0x0000000000057919 */ /* 0x000f220000008800 */
[----:B---3--:R-:W-:-:S05]  /*1bf10*/  VIADD R0, R0, 0x1 ;  /* 0x0000000100007836 */ /* 0x008fca0000000000 */
[----:B0-----:R-:W-:-:S04]  /*1bf20*/  LEA.HI R2, R0, R0, RZ, 0x1 ;  /* 0x0000000000027211 */ /* 0x001fc800078f08ff */
[----:B-1----:R-:W-:-:S05]  /*1bf30*/  LOP3.LUT R3, R2, 0xfffffffe, RZ, 0xc0, !PT ;  /* 0xfffffffe02037812 */ /* 0x002fca00078ec0ff */
[----:B------:R-:W-:Y:S01]  /*1bf40*/  IMAD.IADD R3, R0, 0x1, -R3 ;  /* 0x0000000100037824 */ /* 0x000fe200078e0a03 */
[----:B------:R-:W-:-:S04]  /*1bf50*/  MOV R0, 0x400 ;  /* 0x0000040000007802 */ /* 0x000fc80000000f00 */
[----:B----4-:R-:W-:Y:S02]  /*1bf60*/  LEA R0, R5, R0, 0x18 ;  /* 0x0000000005007211 */ /* 0x010fe400078ec0ff */
[----:B------:R-:W-:-:S04]  /*1bf70*/  SHF.L.U32 R3, R3, 0x1f, RZ ;  /* 0x0000001f03037819 */ /* 0x000fc800000006ff */
[----:B------:R-:W0:Y:S02]  /*1bf80*/  SYNCS.PHASECHK.TRANS64.TRYWAIT P0, [R0+URZ+0x38820], R3 ;  /* 0x03882003000075a7 */ /* 0x000e24000800017f */
[----:B0-----:R-:W-:Y:S05]  /*1bf90*/  @!P0 BRA `(.L_x_1605) ;  /* 0x0000002c00048947 */ /* 0x001fea0003800000 */
.L_x_1702:
[----:B------:R-:W-:Y:S05]  /*1bfa0*/  BSYNC B0 ;  /* 0x0000000000007941 */ /* 0x000fea0003800000 */
.L_x_1604:
[----:B------:R-:W-:-:S03]  /*1bfb0*/  UMOV UR4, 0xffffffff ;  /* 0xffffffff00047882 */ /* 0x000fc60000000000 */
[----:B------:R-:W-:Y:S05]  /*1bfc0*/  BRA.DIV UR4, `(.L_x_1606) ;  /* 0x0000002e040c7947 */ /* 0x000fea000b800000 */
[----:B------:R-:W1:Y:S02]  /*1bfd0*/  S2R R2, SR_TID.X ;  /* 0x0000000000027919 */ /* 0x000e640000002100 */
[----:B-1----:R-:W-:-:S04]  /*1bfe0*/  SHF.R.U32.HI R2, RZ, 0x5, R2 ;  /* 0x00000005ff027819 */ /* 0x002fc80000011602 */
[----:B------:R-:W-:-:S05]  /*1bff0*/  LOP3.LUT R2, R2, 0x3, RZ, 0xc0, !PT ;  /* 0x0000000302027812 */ /* 0x000fca00078ec0ff */
[----:B------:R1:W3:Y:S02]  /*1c000*/  SHFL.IDX PT, R14, R2, RZ, 0x1f ;  /* 0x00001fff020e7589 */ /* 0x0002e400000e0000 */
.L_x_1705:
[----:B---3--:R-:W-:-:S13]  /*1c010*/  ISETP.NE.AND P0, PT, R14, RZ, PT ;  /* 0x000000ff0e00720c */ /* 0x008fda0003f05270 */
[----:B------:R-:W-:Y:S05]  /*1c020*/  @P0 BRA `(.L_x_1310) ;  /* 0x0000000000940947 */ /* 0x000fea0003800000 */
[----:B------:R-:W-:-:S03]  /*1c030*/  UMOV UR4, 0xffffffff ;  /* 0xffffffff00047882 */ /* 0x000fc60000000000 */
[----:B------:R-:W-:Y:S05]  /*1c040*/  BRA.DIV UR4, `(.L_x_1607) ;  /* 0x0000002e04207947 */ /* 0x000fea000b800000 */
[----:B------:R-:W-:-:S13]  /*1c050*/  ELECT P6, URZ, PT ;  /* 0x00000000003f782f */ /* 0x000fda00038c0000 */
.L_x_1708:
[----:B------:R-:W-:Y:S05]  /*1c060*/  @!P6 BRA `(.L_x_1310) ;  /* 0x000000000084e947 */ /* 0x000fea0003800000 */
[----:B-1----:R-:W3:Y:S02]  /*1c070*/  LDL.LU R2, [R1+0x70] ;  /* 0x0000700001027983 */ /* 0x002ee40000300800 */
[----:B---3--:R-:W-:-:S04]  /*1c080*/  LOP3.LUT R2, R2, 0x2, RZ, 0xfc, !PT ;  /* 0x0000000202027812 */ /* 0x008fc800078efcff */
[----:B------:R-:W-:-:S13]  /*1c090*/  ISETP.NE.AND P2, PT, R2, 0x3, PT ;  /* 0x000000030200780c */ /* 0x000fda0003f45270 */
[----:B------:R-:W-:Y:S05]  /*1c0a0*/  @!P2 BRA `(.L_x_1608) ;  /* 0x000000000004a947 */ /* 0x000fea0003800000 */
[----:B------:R-:W-:Y:S01]  /*1c0b0*/  BPT.TRAP 0x1 ;  /* 0x000000040000795c */ /* 0x000fe20000300000 */
.L_x_1608:
[----:B0-----:R-:W3:Y:S04]  /*1c0c0*/  LDL R3, [R1+0xc] ;  /* 0x00000c0001037983 */ /* 0x001ee80000100800 */
[----:B------:R-:W4:Y:S01]  /*1c0d0*/  LDL.LU R7, [R1+0x1c] ;  /* 0x00001c0001077983 */ /* 0x000f220000300800 */
[----:B------:R-:W-:-:S04]  /*1c0e0*/  VIADD R2, R0, 0x38840 ;  /* 0x0003884000027836 */ /* 0x000fc80000000000 */
[C---:B---3--:R-:W-:Y:S02]  /*1c0f0*/  IMAD R6, R3.reuse, 0x8, R2 ;  /* 0x0000000803067824 */ /* 0x048fe400078e0202 */
[----:B------:R-:W-:Y:S01]  /*1c100*/  VIADD R3, R3, 0x1 ;  /* 0x0000000103037836 */ /* 0x000fe20000000000 */
[----:B----4-:R-:W-:-:S04]  /*1c110*/  SHF.L.U32 R5, R7, 0x1f, RZ ;  /* 0x0000001f07057819 */ /* 0x010fc800000006ff */
        /* <DEDUP_REMOVED lines=8> */
.L_x_1709:
[----:B------:R-:W1:Y:S02]  /*1c1a0*/  SYNCS.PHASECHK.TRANS64.TRYWAIT P0, [R7+URZ], R2 ;  /* 0x00000002070075a7 */ /* 0x000e64000800017f */
[----:B-1----:R-:W-:Y:S05]  /*1c1b0*/  @!P0 BRA `(.L_x_1610) ;  /* 0x0000002800f88947 */ /* 0x002fea0003800000 */
.L_x_1710:
[----:B------:R-:W-:Y:S05]  /*1c1c0*/  @!P2 BRA `(.L_x_1611) ;  /* 0x000000000004a947 */ /* 0x000fea0003800000 */
[----:B------:R-:W-:Y:S01]  /*1c1d0*/  BPT.TRAP 0x1 ;  /* 0x000000040000795c */ /* 0x000fe20000300000 */
.L_x_1611:
[----:B------:R-:W3:Y:S01]  /*1c1e0*/  LDL.LU R4, [R1+0xc] ;  /* 0x00000c0001047983 */ /* 0x000ee20000300800 */
[----:B------:R-:W-:-:S04]  /*1c1f0*/  VIADD R0, R0, 0x38860 ;  /* 0x0003886000007836 */ /* 0x000fc80000000000 */
[----:B---3--:R-:W-:-:S04]  /*1c200*/  IMAD R4, R4, 0x8, R0 ;  /* 0x0000000804047824 */ /* 0x008fc800078e0200 */
[----:B------:R-:W3:Y:S02]  /*1c210*/  SYNCS.PHASECHK.TRANS64.TRYWAIT P0, [R4+URZ], R5 ;  /* 0x00000005040075a7 */ /* 0x000ee4000800017f */
[----:B---3--:R-:W-:Y:S05]  /*1c220*/  @!P0 BRA `(.L_x_1612) ;  /* 0x0000002800f08947 */ /* 0x008fea0003800000 */
.L_x_1711:
[----:B------:R-:W-:-:S07]  /*1c230*/  IMAD R3, R3, 0x8, R0 ;  /* 0x0000000803037824 */ /* 0x000fce00078e0200 */
.L_x_1613:
[----:B----4-:R4:W0:Y:S02]  /*1c240*/  SYNCS.PHASECHK.TRANS64.TRYWAIT P0, [R3+URZ], R2 ;  /* 0x00000002030075a7 */ /* 0x010824000800017f */
[----:B0-----:R-:W-:Y:S05]  /*1c250*/  @!P0 NANOSLEEP.SYNCS 0x989680 ;  /* 0x009896800000895d */ /* 0x001fea0003900000 */
[----:B------:R-:W0:Y:S02]  /*1c260*/  @!P0 SYNCS.PHASECHK.TRANS64 P0, [R3+URZ], R2 ;  /* 0x00000002030085a7 */ /* 0x000e24000800007f */
[----:B0-----:R-:W-:Y:S05]  /*1c270*/  @!P0 BRA `(.L_x_1613) ;  /* 0xfffffffc00f08947 */ /* 0x001fea000383ffff */
.L_x_1310:
[----:B------:R-:W-:Y:S05]  /*1c280*/  BSYNC B9 ;  /* 0x0000000000097941 */ /* 0x000fea0003800000 */
.L_x_1307:
[----:B------:R-:W-:Y:S05]  /*1c290*/  EXIT ;  /* 0x000000000000794d */ /* 0x000fea0003800000 */
.L_x_1326:
[----:B0-----:R0:W1:Y:S02]  /*1c2a0*/  SYNCS.PHASECHK.TRANS64.TRYWAIT P5, [R66+URZ+0x38890], R75 ;  /* 0x0388904b420075a7 */ /* 0x00106400080a017f */
[----:B-1----:R-:W-:Y:S05]  /*1c2b0*/  @!P5 NANOSLEEP.SYNCS 0x989680 ;  /* 0x009896800000d95d */ /* 0x002fea0003900000 */
[----:B------:R-:W1:Y:S02]  /*1c2c0*/  @!P5 SYNCS.PHASECHK.TRANS64 P5, [R66+URZ+0x38890], R75 ;  /* 0x0388904b4200d5a7 */ /* 0x000e6400080a007f */
[----:B-1----:R-:W-:Y:S05]  /*1c2d0*/  @!P5 BRA `(.L_x_1326) ;  /* 0xfffffffc00f0d947 */ /* 0x002fea000383ffff */
[----:B------:R-:W-:Y:S05]  /*1c2e0*/  BRA `(.L_x_1614) ;  /* 0xfffffe6000f87947 */ /* 0x000fea000383ffff */
.L_x_1336:
[----:B0-----:R0:W1:Y:S02]  /*1c2f0*/  SYNCS.PHASECHK.TRANS64.TRYWAIT P5, [R66+URZ+0x38890], R75 ;  /* 0x0388904b420075a7 */ /* 0x00106400080a017f */
[----:B-1----:R-:W-:Y:S05]  /*1c300*/  @!P5 NANOSLEEP.SYNCS 0x989680 ;  /* 0x009896800000d95d */ /* 0x002fea0003900000 */
[----:B------:R-:W1:Y:S02]  /*1c310*/  @!P5 SYNCS.PHASECHK.TRANS64 P5, [R66+URZ+0x38890], R75 ;  /* 0x0388904b4200d5a7 */ /* 0x000e6400080a007f */
[----:B-1----:R-:W-:Y:S05]  /*1c320*/  @!P5 BRA `(.L_x_1336) ;  /* 0xfffffffc00f0d947 */ /* 0x002fea000383ffff */
[----:B------:R-:W-:Y:S05]  /*1c330*/  BRA `(.L_x_1615) ;  /* 0xfffffe6c00447947 */ /* 0x000fea000383ffff */
.L_x_1341:
[----:B0-----:R0:W1:Y:S02]  /*1c340*/  SYNCS.PHASECHK.TRANS64.TRYWAIT P5, [R66+URZ+0x38890], R75 ;  /* 0x0388904b420075a7 */ /* 0x00106400080a017f */
[----:B-1----:R-:W-:Y:S05]  /*1c350*/  @!P5 NANOSLEEP.SYNCS 0x989680 ;  /* 0x009896800000d95d */ /* 0x002fea0003900000 */
[----:B------:R-:W1:Y:S02]  /*1c360*/  @!P5 SYNCS.PHASECHK.TRANS64 P5, [R66+URZ+0x38890], R75 ;  /* 0x0388904b4200d5a7 */ /* 0x000e6400080a007f */
[----:B-1----:R-:W-:Y:S05]  /*1c370*/  @!P5 BRA `(.L_x_1341) ;  /* 0xfffffffc00f0d947 */ /* 0x002fea000383ffff */
[----:B------:R-:W-:Y:S05]  /*1c380*/  BRA `(.L_x_1616) ;  /* 0xfffffe7400587947 */ /* 0x000fea000383ffff */
.L_x_1345:
[----:B------:R0:W0:Y:S02]  /*1c390*/  SYNCS.PHASECHK.TRANS64.TRYWAIT P5, [R66+URZ+0x388b0], R75 ;  /* 0x0388b04b420075a7 */ /* 0x00002400080a017f */
[----:B0-----:R-:W-:Y:S05]  /*1c3a0*/  @!P5 NANOSLEEP.SYNCS 0x989680 ;  /* 0x009896800000d95d */ /* 0x001fea0003900000 */
[----:B------:R-:W0:Y:S02]  /*1c3b0*/  @!P5 SYNCS.PHASECHK.TRANS64 P5, [R66+URZ+0x388b0], R75 ;  /* 0x0388b04b4200d5a7 */ /* 0x000e2400080a007f */
[----:B0-----:R-:W-:Y:S05]  /*1c3c0*/  @!P5 BRA `(.L_x_1345) ;  /* 0xfffffffc00f0d947 */ /* 0x001fea000383ffff */
[----:B------:R-:W-:Y:S05]  /*1c3d0*/  BRA `(.L_x_1617) ;  /* 0xfffffe7400d47947 */ /* 0x000fea000383ffff */
.L_x_1368:
        /* <DEDUP_REMOVED lines=8> */
.L_x_1619:
[----:B------:R-:W-:Y:S05]  /*1c460*/  BSYNC B1 ;  /* 0x0000000000017941 */ /* 0x000fea0003800000 */
.L_x_1618:
        /* <DEDUP_REMOVED lines=8> */
.L_x_1620:
[----:B------:R-:W-:Y:S02]  /*1c4f0*/  IMAD.MOV.U32 R13, RZ, RZ, R29 ;  /* 0x000000ffff0d7224 */ /* 0x000fe400078e001d */
[----:B------:R-:W-:-:S07]  /*1c500*/  IMAD.MOV.U32 R0, RZ, RZ, R14 ;  /* 0x000000ffff007224 */ /* 0x000fce00078e000e */
[----:B------:R-:W-:Y:S05]  /*1c510*/  WARPSYNC.COLLECTIVE R15, `(.L_x_1621) ;  /* 0x000000000f087348 */ /* 0x000fea0003c00000 */
[----:B------:R0:W1:Y:S02]  /*1c520*/  SHFL.IDX P6, R14, R13, R12, R11 ;  /* 0x0000000c0d0e7389 */ /* 0x00006400000c000b */
[----:B01----:R-:W-:Y:S01]  /*1c530*/  ENDCOLLECTIVE ;  /* 0x000000000000791b */ /* 0x003fe20003800000 */
.L_x_1621:
[----:B------:R-:W-:Y:S02]  /*1c540*/  IMAD.MOV.U32 R13, RZ, RZ, R28 ;  /* 0x000000ffff0d7224 */ /* 0x000fe400078e001c */
[----:B------:R-:W-:-:S07]  /*1c550*/  IMAD.MOV.U32 R5, RZ, RZ, R14 ;  /* 0x000000ffff057224 */ /* 0x000fce00078e000e */
[----:B------:R-:W-:Y:S05]  /*1c560*/  WARPSYNC.COLLECTIVE R15, `(.L_x_1622) ;  /* 0x000000000f087348 */ /* 0x000fea0003c00000 */
[----:B------:R0:W1:Y:S02]  /*1c570*/  SHFL.IDX P6, R14, R13, R12, R11 ;  /* 0x0000000c0d0e7389 */ /* 0x00006400000c000b */
[----:B01----:R-:W-:Y:S01]  /*1c580*/  ENDCOLLECTIVE ;  /* 0x000000000000791b */ /* 0x003fe20003800000 */
.L_x_1622:
[----:B------:R-:W-:Y:S05]  /*1c590*/  BRA `(.L_x_1623) ;  /* 0xfffffea000087947 */ /* 0x000fea000383ffff */
.L_x_1372:
[----:B0-----:R0:W1:Y:S02]  /*1c5a0*/  SYNCS.PHASECHK.TRANS64.TRYWAIT P0, [R2+URZ+0x38800], R5 ;  /* 0x03880005020075a7 */ /* 0x001064000800017f */
[----:B-1----:R-:W-:Y:S05]  /*1c5b0*/  @!P0 NANOSLEEP.SYNCS 0x989680 ;  /* 0x009896800000895d */ /* 0x002fea0003900000 */
[----:B------:R-:W1:Y:S02]  /*1c5c0*/  @!P0 SYNCS.PHASECHK.TRANS64 P0, [R2+URZ+0x38800], R5 ;  /* 0x03880005020085a7 */ /* 0x000e64000800007f */
[----:B-1----:R-:W-:Y:S05]  /*1c5d0*/  @!P0 BRA `(.L_x_1372) ;  /* 0xfffffffc00f08947 */ /* 0x002fea000383ffff */
[----:B------:R-:W-:Y:S05]  /*1c5e0*/  BRA `(.L_x_1624) ;  /* 0xfffffea4001c7947 */ /* 0x000fea000383ffff */
.L_x_1380:
        /* <DEDUP_REMOVED lines=8> */
.L_x_1626:
[----:B------:R-:W-:Y:S05]  /*1c670*/  BSYNC B1 ;  /* 0x0000000000017941 */ /* 0x000fea0003800000 */
.L_x_1625:
        /* <DEDUP_REMOVED lines=8> */
.L_x_1627:
[----:B------:R-:W-:Y:S02]  /*1c700*/  IMAD.MOV.U32 R21, RZ, RZ, R3 ;  /* 0x000000ffff157224 */ /* 0x000fe400078e0003 */
[----:B------:R-:W-:Y:S02]  /*1c710*/  IMAD.MOV.U32 R13, RZ, RZ, R29 ;  /* 0x000000ffff0d7224 */ /* 0x000fe400078e001d */
[----:B------:R-:W-:-:S07]  /*1c720*/  IMAD.MOV.U32 R0, RZ, RZ, R14 ;  /* 0x000000ffff007224 */ /* 0x000fce00078e000e */
[----:B------:R-:W-:Y:S05]  /*1c730*/  WARPSYNC.COLLECTIVE R15, `(.L_x_1628) ;  /* 0x000000000f087348 */ /* 0x000fea0003c00000 */
[----:B------:R0:W1:Y:S02]  /*1c740*/  SHFL.IDX P6, R14, R13, R12, R11 ;  /* 0x0000000c0d0e7389 */ /* 0x00006400000c000b */
[----:B01----:R-:W-:Y:S01]  /*1c750*/  ENDCOLLECTIVE ;  /* 0x000000000000791b */ /* 0x003fe20003800000 */
.L_x_1628:
[----:B------:R-:W-:Y:S02]  /*1c760*/  IMAD.MOV.U32 R20, RZ, RZ, R0 ;  /* 0x000000ffff147224 */ /* 0x000fe400078e0000 */
[----:B------:R-:W-:Y:S02]  /*1c770*/  IMAD.MOV.U32 R13, RZ, RZ, R28 ;  /* 0x000000ffff0d7224 */ /* 0x000fe400078e001c */
[----:B------:R-:W-:-:S07]  /*1c780*/  IMAD.MOV.U32 R5, RZ, RZ, R14 ;  /* 0x000000ffff057224 */ /* 0x000fce00078e000e */
[----:B------:R-:W-:Y:S05]  /*1c790*/  WARPSYNC.COLLECTIVE R15, `(.L_x_1629) ;  /* 0x000000000f087348 */ /* 0x000fea0003c00000 */
[----:B------:R0:W1:Y:S02]  /*1c7a0*/  SHFL.IDX P6, R14, R13, R12, R11 ;  /* 0x0000000c0d0e7389 */ /* 0x00006400000c000b */
[----:B01----:R-:W-:Y:S01]  /*1c7b0*/  ENDCOLLECTIVE ;  /* 0x000000000000791b */ /* 0x003fe20003800000 */
.L_x_1629:
[----:B------:R-:W-:Y:S05]  /*1c7c0*/  BRA `(.L_x_1630) ;  /* 0xfffffeac007c7947 */ /* 0x000fea000383ffff */
.L_x_1384:
[----:B0-----:R0:W1:Y:S02]  /*1c7d0*/  SYNCS.PHASECHK.TRANS64.TRYWAIT P1, [R2+URZ+0x38800], R3 ;  /* 0x03880003020075a7 */ /* 0x001064000802017f */
[----:B-1----:R-:W-:Y:S05]  /*1c7e0*/  @!P1 NANOSLEEP.SYNCS 0x989680 ;  /* 0x009896800000995d */ /* 0x002fea0003900000 */
[----:B------:R-:W1:Y:S02]  /*1c7f0*/  @!P1 SYNCS.PHASECHK.TRANS64 P1, [R2+URZ+0x38800], R3 ;  /* 0x03880003020095a7 */ /* 0x000e64000802007f */
[----:B-1----:R-:W-:Y:S05]  /*1c800*/  @!P1 BRA `(.L_x_1384) ;  /* 0xfffffffc00f09947 */ /* 0x002fea000383ffff */
[----:B------:R-:W-:Y:S05]  /*1c810*/  BRA `(.L_x_1631) ;  /* 0xfffffeb0004c7947 */ /* 0x000fea000383ffff */
.L_x_1390:
[----:B0-----:R0:W1:Y:S02]  /*1c820*/  SYNCS.PHASECHK.TRANS64.TRYWAIT P1, [R20+URZ+0x38830], R13 ;  /* 0x0388300d140075a7 */ /* 0x001064000802017f */
[----:B-1----:R-:W-:Y:S05]  /*1c830*/  @!P1 NANOSLEEP.SYNCS 0x989680 ;  /* 0x009896800000995d */ /* 0x002fea0003900000 */
[----:B------:R-:W1:Y:S02]  /*1c840*/  @!P1 SYNCS.PHASECHK.TRANS64 P1, [R20+URZ+0x38830], R13 ;  /* 0x0388300d140095a7 */ /* 0x000e64000802007f */
[----:B-1----:R-:W-:Y:S05]  /*1c850*/  @!P1 BRA `(.L_x_1390) ;  /* 0xfffffffc00f09947 */ /* 0x002fea000383ffff */
[----:B------:R-:W-:Y:S05]  /*1c860*/  BRA `(.L_x_1389) ;  /* 0xfffffebc00547947 */ /* 0x000fea000383ffff */
.L_x_1392:
[----:B-1----:R1:W2:Y:S02]  /*1c870*/  SYNCS.PHASECHK.TRANS64.TRYWAIT P1, [R2+URZ+0x38810], R11 ;  /* 0x0388100b020075a7 */ /* 0x0022a4000802017f */
[----:B--2---:R-:W-:Y:S05]  /*1c880*/  @!P1 NANOSLEEP.SYNCS 0x989680 ;  /* 0x009896800000995d */ /* 0x004fea0003900000 */
[----:B------:R-:W2:Y:S02]  /*1c890*/  @!P1 SYNCS.PHASECHK.TRANS64 P1, [R2+URZ+0x38810], R11 ;  /* 0x0388100b020095a7 */ /* 0x000ea4000802007f */
[----:B--2---:R-:W-:Y:S05]  /*1c8a0*/  @!P1 BRA `(.L_x_1392) ;  /* 0xfffffffc00f09947 */ /* 0x004fea000383ffff */
[----:B------:R-:W-:Y:S05]  /*1c8b0*/  BRA `(.L_x_1632) ;  /* 0xfffffec000047947 */ /* 0x000fea000383ffff */
.L_x_1397:
[----:B-1----:R1:W3:Y:S02]  /*1c8c0*/  SYNCS.PHASECHK.TRANS64.TRYWAIT P1, [R20+URZ+0x38850], R13 ;  /* 0x0388500d140075a7 */ /* 0x0022e4000802017f */
[----:B---3--:R-:W-:Y:S05]  /*1c8d0*/  @!P1 NANOSLEEP.SYNCS 0x989680 ;  /* 0x009896800000995d */ /* 0x008fea0003900000 */
[----:B------:R-:W3:Y:S02]  /*1c8e0*/  @!P1 SYNCS.PHASECHK.TRANS64 P1, [R20+URZ+0x38850], R13 ;  /* 0x0388500d140095a7 */ /* 0x000ee4000802007f */
[----:B---3--:R-:W-:Y:S05]  /*1c8f0*/  @!P1 BRA `(.L_x_1397) ;  /* 0xfffffffc00f09947 */ /* 0x008fea000383ffff */
[----:B------:R-:W-:Y:S05]  /*1c900*/  BRA `(.L_x_1396) ;  /* 0xfffffec000347947 */ /* 0x000fea000383ffff */
.L_x_1404:
[----:B-1----:R1:W2:Y:S02]  /*1c910*/  SYNCS.PHASECHK.TRANS64.TRYWAIT P3, [R12+URZ+0x38830], R200 ;  /* 0x038830c80c0075a7 */ /* 0x0022a4000806017f */
[----:B--2---:R-:W-:Y:S05]  /*1c920*/  @!P3 NANOSLEEP.SYNCS 0x989680 ;  /* 0x009896800000b95d */ /* 0x004fea0003900000 */
[----:B------:R-:W2:Y:S02]  /*1c930*/  @!P3 SYNCS.PHASECHK.TRANS64 P3, [R12+URZ+0x38830], R200 ;  /* 0x038830c80c00b5a7 */ /* 0x000ea4000806007f */
[----:B--2---:R-:W-:Y:S05]  /*1c940*/  @!P3 BRA `(.L_x_1404) ;  /* 0xfffffffc00f0b947 */ /* 0x004fea000383ffff */
[----:B------:R-:W-:Y:S05]  /*1c950*/  BRA `(.L_x_1403) ;  /* 0xfffffeec00dc7947 */ /* 0x000fea000383ffff */
.L_x_1409:
[----:B---3--:R3:W4:Y:S02]  /*1c960*/  SYNCS.PHASECHK.TRANS64.TRYWAIT P3, [R12+URZ+0x38850], R200 ;  /* 0x038850c80c0075a7 */ /* 0x008724000806017f */
[----:B----4-:R-:W-:Y:S05]  /*1c970*/  @!P3 NANOSLEEP.SYNCS 0x989680 ;  /* 0x009896800000b95d */ /* 0x010fea0003900000 */
[----:B------:R-:W4:Y:S02]  /*1c980*/  @!P3 SYNCS.PHASECHK.TRANS64 P3, [R12+URZ+0x38850], R200 ;  /* 0x038850c80c00b5a7 */ /* 0x000f24000806007f */
[----:B----4-:R-:W-:Y:S05]  /*1c990*/  @!P3 BRA `(.L_x_1409) ;  /* 0xfffffffc00f0b947 */ /* 0x010fea000383ffff */
[----:B------:R-:W-:Y:S05]  /*1c9a0*/  BRA `(.L_x_1408) ;  /* 0xfffffef000787947 */ /* 0x000fea000383ffff */
.L_x_1439:
[----:B------:R-:W0:Y:S01]  /*1c9b0*/  S2R R6, SR_TID.X ;  /* 0x0000000000067919 */ /* 0x000e220000002100 */
        /* <DEDUP_REMOVED lines=10> */
.L_x_1634:
[----:B------:R-:W-:Y:S05]  /*1ca60*/  BSYNC B1 ;  /* 0x0000000000017941 */ /* 0x000fea0003800000 */
.L_x_1633:
[----:B------:R-:W-:Y:S05]  /*1ca70*/  BRA `(.L_x_1635) ;  /* 0xffffff6c00e87947 */ /* 0x000fea000383ffff */
.L_x_1441:
[----:B------:R-:W-:Y:S01]  /*1ca80*/  BSSY B1, `(.L_x_1636) ;  /* 0x0000006000017945 */ /* 0x000fe20003800000 */
[----:B------:R-:W-:-:S07]  /*1ca90*/  IMAD.MOV.U32 R15, RZ, RZ, -0x1 ;  /* 0xffffffffff0f7424 */ /* 0x000fce00078e00ff */
[----:B0-----:R-:W-:Y:S05]  /*1caa0*/  WARPSYNC.COLLECTIVE R15, `(.L_x_1637) ;  /* 0x000000000f0c7348 */ /* 0x001fea0003c00000 */
[----:B------:R-:W-:Y:S02]  /*1cab0*/  ELECT P6, UR62, PT ;  /* 0x00000000003e782f */ /* 0x000fe400038c0000 */
[----:B------:R-:W-:Y:S01]  /*1cac0*/  MOV R14, UR62 ;  /* 0x0000003e000e7c02 */ /* 0x000fe20008000f00 */
[----:B0-----:R-:W-:Y:S10]  /*1cad0*/  ENDCOLLECTIVE ;  /* 0x000000000000791b */ /* 0x001ff40003800000 */
.L_x_1637:
[----:B------:R-:W-:Y:S05]  /*1cae0*/  BSYNC B1 ;  /* 0x0000000000017941 */ /* 0x000fea0003800000 */
.L_x_1636:
[----:B------:R-:W-:Y:S05]  /*1caf0*/  BRA `(.L_x_1440) ;  /* 0xffffff6c00e07947 */ /* 0x000fea000383ffff */
.L_x_1443:
[----:B0-----:R-:W2:Y:S02]  /*1cb00*/  LDL R4, [R1+0x4] ;  /* 0x0000040001047983 */ /* 0x001ea40000100800 */
[----:B--2---:R0:W1:Y:S02]  /*1cb10*/  SYNCS.PHASECHK.TRANS64.TRYWAIT P0, [R4+URZ+0x38820], R3 ;  /* 0x03882003040075a7 */ /* 0x004064000800017f */
[----:B-1----:R-:W-:Y:S05]  /*1cb20*/  @!P0 NANOSLEEP.SYNCS 0x989680 ;  /* 0x009896800000895d */ /* 0x002fea0003900000 */
[----:B------:R-:W1:Y:S02]  /*1cb30*/  @!P0 SYNCS.PHASECHK.TRANS64 P0, [R4+URZ+0x38820], R3 ;  /* 0x03882003040085a7 */ /* 0x000e64000800007f */
[----:B-1----:R-:W-:Y:S05]  /*1cb40*/  @!P0 BRA `(.L_x_1443) ;  /* 0xfffffffc00ec8947 */ /* 0x002fea000383ffff */
[----:B------:R-:W-:Y:S05]  /*1cb50*/  BRA `(.L_x_1638) ;  /* 0xffffff6c00f07947 */ /* 0x000fea000383ffff */
.L_x_1447:
[----:B0-----:R0:W1:Y:S02]  /*1cb60*/  SYNCS.PHASECHK.TRANS64.TRYWAIT P0, [R4+URZ+0x388a0], R8 ;  /* 0x0388a008040075a7 */ /* 0x001064000800017f */
[----:B-1----:R-:W-:Y:S05]  /*1cb70*/  @!P0 NANOSLEEP.SYNCS 0x989680 ;  /* 0x009896800000895d */ /* 0x002fea0003900000 */
[----:B------:R-:W1:Y:S02]  /*1cb80*/  @!P0 SYNCS.PHASECHK.TRANS64 P0, [R4+URZ+0x388a0], R8 ;  /* 0x0388a008040085a7 */ /* 0x000e64000800007f */
[----:B-1----:R-:W-:Y:S05]  /*1cb90*/  @!P0 BRA `(.L_x_1447) ;  /* 0xfffffffc00f08947 */ /* 0x002fea000383ffff */
[----:B------:R-:W-:Y:S05]  /*1cba0*/  BRA `(.L_x_1639) ;  /* 0xffffff7000187947 */ /* 0x000fea000383ffff */
.L_x_1452:
[----:B-1----:R1:W2:Y:S02]  /*1cbb0*/  SYNCS.PHASECHK.TRANS64.TRYWAIT P0, [R4+URZ+0x388c0], R8 ;  /* 0x0388c008040075a7 */ /* 0x0022a4000800017f */
[----:B--2---:R-:W-:Y:S05]  /*1cbc0*/  @!P0 NANOSLEEP.SYNCS 0x989680 ;  /* 0x009896800000895d */ /* 0x004fea0003900000 */
[----:B------:R-:W2:Y:S02]  /*1cbd0*/  @!P0 SYNCS.PHASECHK.TRANS64 P0, [R4+URZ+0x388c0], R8 ;  /* 0x0388c008040085a7 */ /* 0x000ea4000800007f */
[----:B--2---:R-:W-:Y:S05]  /*1cbe0*/  @!P0 BRA `(.L_x_1452) ;  /* 0xfffffffc00f08947 */ /* 0x004fea000383ffff */
[----:B------:R-:W-:Y:S05]  /*1cbf0*/  BRA `(.L_x_1640) ;  /* 0xffffff70009c7947 */ /* 0x000fea000383ffff */
.L_x_1466:
[----:B0-----:R0:W1:Y:S02]  /*1cc00*/  SYNCS.PHASECHK.TRANS64.TRYWAIT P1, [R4+URZ+0x388a0], R5 ;  /* 0x0388a005040075a7 */ /* 0x001064000802017f */
[----:B-1----:R-:W-:Y:S05]  /*1cc10*/  @!P1 NANOSLEEP.SYNCS 0x989680 ;  /* 0x009896800000995d */ /* 0x002fea0003900000 */
[----:B------:R-:W1:Y:S02]  /*1cc20*/  @!P1 SYNCS.PHASECHK.TRANS64 P1, [R4+URZ+0x388a0], R5 ;  /* 0x0388a005040095a7 */ /* 0x000e64000802007f */
[----:B-1----:R-:W-:Y:S05]  /*1cc30*/  @!P1 BRA `(.L_x_1466) ;  /* 0xfffffffc00f09947 */ /* 0x002fea000383ffff */
[----:B------:R-:W-:Y:S05]  /*1cc40*/  BRA `(.L_x_1641) ;  /* 0xffffff7c00247947 */ /* 0x000fea000383ffff */
.L_x_1471:
[----:B-1----:R1:W2:Y:S02]  /*1cc50*/  SYNCS.PHASECHK.TRANS64.TRYWAIT P1, [R4+URZ+0x388c0], R5 ;  /* 0x0388c005040075a7 */ /* 0x0022a4000802017f */
[----:B--2---:R-:W-:Y:S05]  /*1cc60*/  @!P1 NANOSLEEP.SYNCS 0x989680 ;  /* 0x009896800000995d */ /* 0x004fea0003900000 */
[----:B------:R-:W2:Y:S02]  /*1cc70*/  @!P1 SYNCS.PHASECHK.TRANS64 P1, [R4+URZ+0x388c0], R5 ;  /* 0x0388c005040095a7 */ /* 0x000ea4000802007f */
[----:B--2---:R-:W-:Y:S05]  /*1cc80*/  @!P1 BRA `(.L_x_1471) ;  /* 0xfffffffc00f09947 */ /* 0x004fea000383ffff */
[----:B------:R-:W-:Y:S05]  /*1cc90*/  BRA `(.L_x_1642) ;  /* 0xffffff7c00a47947 */ /* 0x000fea000383ffff */
.L_x_1491:
        /* <DEDUP_REMOVED lines=11> */
.L_x_1644:
[----:B------:R-:W-:Y:S05]  /*1cd50*/  BSYNC B0 ;  /* 0x0000000000007941 */ /* 0x000fea0003800000 */
.L_x_1643:
[----:B------:R-:W-:Y:S05]  /*1cd60*/  BRA `(.L_x_1645) ;  /* 0xffffff8c00887947 */ /* 0x000fea000383ffff */
.L_x_1493:
[----:B------:R-:W-:Y:S01]  /*1cd70*/  BSSY B0, `(.L_x_1646) ;  /* 0x0000006000007945 */ /* 0x000fe20003800000 */
[----:B------:R-:W-:-:S07]  /*1cd80*/  IMAD.MOV.U32 R15, RZ, RZ, -0x1 ;  /* 0xffffffffff0f7424 */ /* 0x000fce00078e00ff */
[----:B0-----:R-:W-:Y:S05]  /*1cd90*/  WARPSYNC.COLLECTIVE R15, `(.L_x_1647) ;  /* 0x000000000f0c7348 */ /* 0x001fea0003c00000 */
[----:B------:R-:W-:Y:S02]  /*1cda0*/  ELECT P6, UR62, PT ;  /* 0x00000000003e782f */ /* 0x000fe400038c0000 */
[----:B------:R-:W-:Y:S01]  /*1cdb0*/  MOV R14, UR62 ;  /* 0x0000003e000e7c02 */ /* 0x000fe20008000f00 */
[----:B0-----:R-:W-:Y:S10]  /*1cdc0*/  ENDCOLLECTIVE ;  /* 0x000000000000791b */ /* 0x001ff40003800000 */
.L_x_1647:
[----:B------:R-:W-:Y:S05]  /*1cdd0*/  BSYNC B0 ;  /* 0x0000000000007941 */ /* 0x000fea0003800000 */
.L_x_1646:
[----:B------:R-:W-:Y:S05]  /*1cde0*/  BRA `(.L_x_1648) ;  /* 0xffffff8c00947947 */ /* 0x000fea000383ffff */
.L_x_1495:
[----:B0-----:R0:W1:Y:S02]  /*1cdf0*/  SYNCS.PHASECHK.TRANS64.TRYWAIT P0, [R0+URZ+0x38840], R2 ;  /* 0x03884002000075a7 */ /* 0x001064000800017f */
[----:B-1----:R-:W-:Y:S05]  /*1ce00*/  @!P0 NANOSLEEP.SYNCS 0x989680 ;  /* 0x009896800000895d */ /* 0x002fea0003900000 */
[----:B------:R-:W1:Y:S02]  /*1ce10*/  @!P0 SYNCS.PHASECHK.TRANS64 P0, [R0+URZ+0x38840], R2 ;  /* 0x03884002000085a7 */ /* 0x000e64000800007f */
[----:B-1----:R-:W-:Y:S05]  /*1ce20*/  @!P0 BRA `(.L_x_1495) ;  /* 0xfffffffc00f08947 */ /* 0x002fea000383ffff */
[----:B------:R-:W-:Y:S05]  /*1ce30*/  BRA `(.L_x_1649) ;  /* 0xffffff9000007947 */ /* 0x000fea000383ffff */
.L_x_1499:
        /* <DEDUP_REMOVED lines=9> */
.L_x_1650:
[----:B------:R-:W-:Y:S02]  /*1ced0*/  IMAD.MOV.U32 R13, RZ, RZ, R3 ;  /* 0x000000ffff0d7224 */ /* 0x000fe400078e0003 */
[----:B------:R-:W-:-:S07]  /*1cee0*/  IMAD.MOV.U32 R4, RZ, RZ, R14 ;  /* 0x000000ffff047224 */ /* 0x000fce00078e000e */
[----:B------:R-:W-:Y:S05]  /*1cef0*/  WARPSYNC.COLLECTIVE R15, `(.L_x_1651) ;  /* 0x000000000f087348 */ /* 0x000fea0003c00000 */
[----:B------:R0:W1:Y:S02]  /*1cf00*/  SHFL.IDX P6, R14, R13, R12, R11 ;  /* 0x0000000c0d0e7389 */ /* 0x00006400000c000b */
[----:B01----:R-:W-:Y:S01]  /*1cf10*/  ENDCOLLECTIVE ;  /* 0x000000000000791b */ /* 0x003fe20003800000 */
.L_x_1651:
[----:B------:R-:W-:Y:S02]  /*1cf20*/  IMAD.MOV.U32 R13, RZ, RZ, R2 ;  /* 0x000000ffff0d7224 */ /* 0x000fe400078e0002 */
[----:B------:R-:W-:Y:S02]  /*1cf30*/  IMAD.MOV.U32 R12, RZ, RZ, 0x1 ;  /* 0x00000001ff0c7424 */ /* 0x000fe400078e00ff */
[----:B------:R-:W-:-:S07]  /*1cf40*/  IMAD.MOV.U32 R5, RZ, RZ, R14 ;  /* 0x000000ffff057224 */ /* 0x000fce00078e000e */
[----:B------:R-:W-:Y:S05]  /*1cf50*/  WARPSYNC.COLLECTIVE R15, `(.L_x_1652) ;  /* 0x000000000f087348 */ /* 0x000fea0003c00000 */
[----:B------:R0:W1:Y:S02]  /*1cf60*/  SHFL.IDX P6, R14, R13, R12, R11 ;  /* 0x0000000c0d0e7389 */ /* 0x00006400000c000b */
[----:B01----:R-:W-:Y:S01]  /*1cf70*/  ENDCOLLECTIVE ;  /* 0x000000000000791b */ /* 0x003fe20003800000 */
.L_x_1652:
[----:B------:R-:W-:Y:S02]  /*1cf80*/  IMAD.MOV.U32 R13, RZ, RZ, R3 ;  /* 0x000000ffff0d7224 */ /* 0x000fe400078e0003 */
[----:B------:R-:W-:Y:S02]  /*1cf90*/  IMAD R0, R6, R7, RZ ;  /* 0x0000000706007224 */ /* 0x000fe400078e02ff */
[----:B------:R-:W-:-:S07]  /*1cfa0*/  IMAD.MOV.U32 R6, RZ, RZ, R14 ;  /* 0x000000ffff067224 */ /* 0x000fce00078e000e */
[----:B------:R-:W-:Y:S05]  /*1cfb0*/  WARPSYNC.COLLECTIVE R15, `(.L_x_1653) ;  /* 0x000000000f087348 */ /* 0x000fea0003c00000 */
[----:B------:R0:W1:Y:S02]  /*1cfc0*/  SHFL.IDX P6, R14, R13, R12, R11 ;  /* 0x0000000c0d0e7389 */ /* 0x00006400000c000b */
[----:B01----:R-:W-:Y:S01]  /*1cfd0*/  ENDCOLLECTIVE ;  /* 0x000000000000791b */ /* 0x003fe20003800000 */
.L_x_1653:
        /* <DEDUP_REMOVED lines=21> */
.L_x_1654:
        /* <DEDUP_REMOVED lines=10> */
.L_x_1655:
        /* <DEDUP_REMOVED lines=11> */
.L_x_1656:
        /* <DEDUP_REMOVED lines=14> */
.L_x_1657:
[----:B------:R-:W-:Y:S01]  /*1d360*/  IMAD.MOV.U32 R3, RZ, RZ, R14 ;  /* 0x000000ffff037224 */ /* 0x000fe200078e000e */
[----:B------:R-:W-:Y:S06]  /*1d370*/  BRA `(.L_x_1658) ;  /* 0xffffff9400687947 */ /* 0x000fec000383ffff */
.L_x_1503:
        /* <DEDUP_REMOVED lines=27> */
.L_x_1660:
[----:B------:R-:W-:Y:S05]  /*1d530*/  BSYNC B0 ;  /* 0x0000000000007941 */ /* 0x000fea0003800000 */
.L_x_1659:
        /* <DEDUP_REMOVED lines=11> */
.L_x_1661:
        /* <DEDUP_REMOVED lines=43> */
.L_x_1662:
        /* <DEDUP_REMOVED lines=18> */
.L_x_1663:
        /* <DEDUP_REMOVED lines=29> */
.L_x_1664:
        /* <DEDUP_REMOVED lines=13> */
.L_x_1665:
        /* <DEDUP_REMOVED lines=32> */
.L_x_1666:
        /* <DEDUP_REMOVED lines=9> */
.L_x_1667:
[----:B------:R-:W-:Y:S01]  /*1def0*/  IMAD.MOV.U32 R0, RZ, RZ, R14 ;  /* 0x000000ffff007224 */ /* 0x000fe200078e000e */
[----:B------:R-:W-:Y:S06]  /*1df00*/  BRA `(.L_x_1668) ;  /* 0xffffff9800407947 */ /* 0x000fec000383ffff */
.L_x_1508:
[----:B0-----:R-:W3:Y:S02]  /*1df10*/  LDL R2, [R1+0x4] ;  /* 0x0000040001027983 */ /* 0x001ee40000100800 */
[----:B---3--:R0:W3:Y:S02]  /*1df20*/  SYNCS.PHASECHK.TRANS64.TRYWAIT P0, [R2+URZ+0x38820], R0 ;  /* 0x03882000020075a7 */ /* 0x0080e4000800017f */
[----:B---3--:R-:W-:Y:S05]  /*1df30*/  @!P0 NANOSLEEP.SYNCS 0x989680 ;  /* 0x009896800000895d */ /* 0x008fea0003900000 */
[----:B------:R-:W3:Y:S02]  /*1df40*/  @!P0 SYNCS.PHASECHK.TRANS64 P0, [R2+URZ+0x38820], R0 ;  /* 0x03882000020085a7 */ /* 0x000ee4000800007f */
[----:B---3--:R-:W-:Y:S05]  /*1df50*/  @!P0 BRA `(.L_x_1508) ;  /* 0xfffffffc00ec8947 */ /* 0x008fea000383ffff */
[----:B------:R-:W-:Y:S05]  /*1df60*/  BRA `(.L_x_1669) ;  /* 0xffffff9c00007947 */ /* 0x000fea000383ffff */
.L_x_1512:
[----:B0-----:R0:W1:Y:S02]  /*1df70*/  SYNCS.PHASECHK.TRANS64.TRYWAIT P0, [R3+URZ+0x38860], R0 ;  /* 0x03886000030075a7 */ /* 0x001064000800017f */
[----:B-1----:R-:W-:Y:S05]  /*1df80*/  @!P0 NANOSLEEP.SYNCS 0x989680 ;  /* 0x009896800000895d */ /* 0x002fea0003900000 */
[----:B------:R-:W1:Y:S02]  /*1df90*/  @!P0 SYNCS.PHASECHK.TRANS64 P0, [R3+URZ+0x38860], R0 ;  /* 0x03886000030085a7 */ /* 0x000e64000800007f */
[----:B-1----:R-:W-:Y:S05]  /*1dfa0*/  @!P0 BRA `(.L_x_1512) ;  /* 0xfffffffc00f08947 */ /* 0x002fea000383ffff */
[----:B------:R-:W-:Y:S05]  /*1dfb0*/  BRA `(.L_x_1670) ;  /* 0xffffff9c00307947 */ /* 0x000fea000383ffff */
.L_x_1531:
[----:B-1----:R1:W3:Y:S02]  /*1dfc0*/  SYNCS.PHASECHK.TRANS64.TRYWAIT P0, [R2+URZ+0x38840], R5 ;  /* 0x03884005020075a7 */ /* 0x0022e4000800017f */
[----:B---3--:R-:W-:Y:S05]  /*1dfd0*/  @!P0 NANOSLEEP.SYNCS 0x989680 ;  /* 0x009896800000895d */ /* 0x008fea0003900000 */
[----:B------:R-:W3:Y:S02]  /*1dfe0*/  @!P0 SYNCS.PHASECHK.TRANS64 P0, [R2+URZ+0x38840], R5 ;  /* 0x03884005020085a7 */ /* 0x000ee4000800007f */
[----:B---3--:R-:W-:Y:S05]  /*1dff0*/  @!P0 BRA `(.L_x_1531) ;  /* 0xfffffffc00f08947 */ /* 0x008fea000383ffff */
[----:B------:R-:W-:Y:S05]  /*1e000*/  BRA `(.L_x_1671) ;  /* 0xffffffa800607947 */ /* 0x000fea000383ffff */
.L_x_1536:
[----:B0-----:R0:W3:Y:S02]  /*1e010*/  SYNCS.PHASECHK.TRANS64.TRYWAIT P0, [R2+URZ+0x38860], R5 ;  /* 0x03886005020075a7 */ /* 0x0010e4000800017f */
[----:B---3--:R-:W-:Y:S05]  /*1e020*/  @!P0 NANOSLEEP.SYNCS 0x989680 ;  /* 0x009896800000895d */ /* 0x008fea0003900000 */
[----:B------:R-:W3:Y:S02]  /*1e030*/  @!P0 SYNCS.PHASECHK.TRANS64 P0, [R2+URZ+0x38860], R5 ;  /* 0x03886005020085a7 */ /* 0x000ee4000800007f */
[----:B---3--:R-:W-:Y:S05]  /*1e040*/  @!P0 BRA `(.L_x_1536) ;  /* 0xfffffffc00f08947 */ /* 0x008fea000383ffff */
[----:B------:R-:W-:Y:S05]  /*1e050*/  BRA `(.L_x_1672) ;  /* 0xffffffa800e87947 */ /* 0x000fea000383ffff */
.L_x_1551:
[----:B0-----:R0:W1:Y:S02]  /*1e060*/  SYNCS.PHASECHK.TRANS64.TRYWAIT P0, [R2+URZ+0x38840], R3 ;  /* 0x03884003020075a7 */ /* 0x001064000800017f */
[----:B-1----:R-:W-:Y:S05]  /*1e070*/  @!P0 NANOSLEEP.SYNCS 0x989680 ;  /* 0x009896800000895d */ /* 0x002fea0003900000 */
[----:B------:R-:W1:Y:S02]  /*1e080*/  @!P0 SYNCS.PHASECHK.TRANS64 P0, [R2+URZ+0x38840], R3 ;  /* 0x03884003020085a7 */ /* 0x000e64000800007f */
[----:B-1----:R-:W-:Y:S05]  /*1e090*/  @!P0 BRA `(.L_x_1551) ;  /* 0xfffffffc00f08947 */ /* 0x002fea000383ffff */
[----:B------:R-:W-:Y:S05]  /*1e0a0*/  BRA `(.L_x_1673) ;  /* 0xffffffb400f87947 */ /* 0x000fea000383ffff */
.L_x_1556:
[----:B-1----:R1:W3:Y:S02]  /*1e0b0*/  SYNCS.PHASECHK.TRANS64.TRYWAIT P0, [R2+URZ+0x38860], R3 ;  /* 0x03886003020075a7 */ /* 0x0022e4000800017f */
[----:B---3--:R-:W-:Y:S05]  /*1e0c0*/  @!P0 NANOSLEEP.SYNCS 0x989680 ;  /* 0x009896800000895d */ /* 0x008fea0003900000 */
[----:B------:R-:W3:Y:S02]  /*1e0d0*/  @!P0 SYNCS.PHASECHK.TRANS64 P0, [R2+URZ+0x38860], R3 ;  /* 0x03886003020085a7 */ /* 0x000ee4000800007f */
[----:B---3--:R-:W-:Y:S05]  /*1e0e0*/  @!P0 BRA `(.L_x_1556) ;  /* 0xfffffffc00f08947 */ /* 0x008fea000383ffff */
[----:B------:R-:W-:Y:S05]  /*1e0f0*/  BRA `(.L_x_1674) ;  /* 0xffffffb8007c7947 */ /* 0x000fea000383ffff */
.L_x_1571:
[----:B0-----:R0:W1:Y:S02]  /*1e100*/  SYNCS.PHASECHK.TRANS64.TRYWAIT P0, [R2+URZ+0x38840], R3 ;  /* 0x03884003020075a7 */ /* 0x001064000800017f */
[----:B-1----:R-:W-:Y:S05]  /*1e110*/  @!P0 NANOSLEEP.SYNCS 0x989680 ;  /* 0x009896800000895d */ /* 0x002fea0003900000 */
[----:B------:R-:W1:Y:S02]  /*1e120*/  @!P0 SYNCS.PHASECHK.TRANS64 P0, [R2+URZ+0x38840], R3 ;  /* 0x03884003020085a7 */ /* 0x000e64000800007f */
[----:B-1----:R-:W-:Y:S05]  /*1e130*/  @!P0 BRA `(.L_x_1571) ;  /* 0xfffffffc00f08947 */ /* 0x002fea000383ffff */
[----:B------:R-:W-:Y:S05]  /*1e140*/  BRA `(.L_x_1675) ;  /* 0xffffffc400687947 */ /* 0x000fea000383ffff */
.L_x_1576:
[----:B-1----:R1:W3:Y:S02]  /*1e150*/  SYNCS.PHASECHK.TRANS64.TRYWAIT P0, [R2+URZ+0x38860], R3 ;  /* 0x03886003020075a7 */ /* 0x0022e4000800017f */
[----:B---3--:R-:W-:Y:S05]  /*1e160*/  @!P0 NANOSLEEP.SYNCS 0x989680 ;  /* 0x009896800000895d */ /* 0x008fea0003900000 */
[----:B------:R-:W3:Y:S02]  /*1e170*/  @!P0 SYNCS.PHASECHK.TRANS64 P0, [R2+URZ+0x38860], R3 ;  /* 0x03886003020085a7 */ /* 0x000ee4000800007f */
[----:B---3--:R-:W-:Y:S05]  /*1e180*/  @!P0 BRA `(.L_x_1576) ;  /* 0xfffffffc00f08947 */ /* 0x008fea000383ffff */
[----:B------:R-:W-:Y:S05]  /*1e190*/  BRA `(.L_x_1676) ;  /* 0xffffffc400f07947 */ /* 0x000fea000383ffff */
.L_x_1592:
[----:B------:R-:W-:Y:S01]  /*1e1a0*/  BSSY B0, `(.L_x_1677) ;  /* 0x0000008000007945 */ /* 0x000fe20003800000 */
[----:B------:R-:W-:Y:S02]  /*1e1b0*/  IMAD.MOV.U32 R13, RZ, RZ, R16 ;  /* 0x000000ffff0d7224 */ /* 0x000fe400078e0010 */
[----:B------:R-:W-:Y:S02]  /*1e1c0*/  IMAD.MOV.U32 R12, RZ, RZ, RZ ;  /* 0x000000ffff0c7224 */ /* 0x000fe400078e00ff */
[----:B------:R-:W-:Y:S02]  /*1e1d0*/  IMAD.MOV.U32 R11, RZ, RZ, 0x1f ;  /* 0x0000001fff0b7424 */ /* 0x000fe400078e00ff */
[----:B------:R-:W-:-:S07]  /*1e1e0*/  IMAD.MOV.U32 R15, RZ, RZ, -0x1 ;  /* 0xffffffffff0f7424 */ /* 0x000fce00078e00ff */
[----:B-12---:R-:W-:Y:S05]  /*1e1f0*/  WARPSYNC.COLLECTIVE R15, `(.L_x_1678) ;  /* 0x000000000f087348 */ /* 0x006fea0003c00000 */
[----:B------:R0:W3:Y:S02]  /*1e200*/  SHFL.IDX P6, R14, R13, R12, R11 ;  /* 0x0000000c0d0e7389 */ /* 0x0000e400000c000b */
[----:B0123--:R-:W-:Y:S01]  /*1e210*/  ENDCOLLECTIVE ;  /* 0x000000000000791b */ /* 0x00ffe20003800000 */
.L_x_1678:
[----:B------:R-:W-:Y:S05]  /*1e220*/  BSYNC B0 ;  /* 0x0000000000007941 */ /* 0x000fea0003800000 */
.L_x_1677:
        /* <DEDUP_REMOVED lines=9> */
.L_x_1679:
        /* <DEDUP_REMOVED lines=18> */
.L_x_1680:
        /* <DEDUP_REMOVED lines=8> */
.L_x_1681:
        /* <DEDUP_REMOVED lines=8> */
.L_x_1682:
        /* <DEDUP_REMOVED lines=8> */
.L_x_1683:
        /* <DEDUP_REMOVED lines=8> */
.L_x_1684:
        /* <DEDUP_REMOVED lines=9> */
.L_x_1685:
[----:B------:R-:W-:Y:S01]  /*1e670*/  IMAD.MOV.U32 R6, RZ, RZ, R14 ;  /* 0x000000ffff067224 */ /* 0x000fe200078e000e */
[----:B------:R-:W-:Y:S06]  /*1e680*/  BRA `(.L_x_1686) ;  /* 0xffffffd000487947 */ /* 0x000fec000383ffff */
.L_x_1597:
        /* <DEDUP_REMOVED lines=8> */
.L_x_1688:
[----:B------:R-:W-:Y:S05]  /*1e710*/  BSYNC B0 ;  /* 0x0000000000007941 */ /* 0x000fea0003800000 */
.L_x_1687:
        /* <DEDUP_REMOVED lines=10> */
.L_x_1689:
        /* <DEDUP_REMOVED lines=8> */
.L_x_1690:
        /* <DEDUP_REMOVED lines=8> */
.L_x_1691:
        /* <DEDUP_REMOVED lines=8> */
.L_x_1692:
        /* <DEDUP_REMOVED lines=9> */
.L_x_1693:
[----:B------:R-:W-:Y:S01]  /*1e9d0*/  IMAD.MOV.U32 R6, RZ, RZ, R14 ;  /* 0x000000ffff067224 */ /* 0x000fe200078e000e */
[----:B------:R-:W-:Y:S06]  /*1e9e0*/  BRA `(.L_x_1694) ;  /* 0xffffffd0000c7947 */ /* 0x000fec000383ffff */
.L_x_1599:
[----:B------:R-:W-:Y:S01]  /*1e9f0*/  BSSY B0, `(.L_x_1695) ;  /* 0x0000006000007945 */ /* 0x000fe20003800000 */
[----:B------:R-:W-:Y:S01]  /*1ea00*/  PLOP3.LUT P6, PT, P6, PT, PT, 0x8, 0x0 ;  /* 0x000000000000781c */ /* 0x000fe200037ce170 */
[----:B------:R-:W-:-:S12]  /*1ea10*/  IMAD.MOV.U32 R15, RZ, RZ, -0x1 ;  /* 0xffffffffff0f7424 */ /* 0x000fd800078e00ff */
[----:B0-2---:R-:W-:Y:S05]  /*1ea20*/  WARPSYNC.COLLECTIVE R15, `(.L_x_1696) ;  /* 0x000000000f087348 */ /* 0x005fea0003c00000 */
[----:B------:R-:W-:Y:S01]  /*1ea30*/  VOTE.ANY R14, PT, P6 ;  /* 0x00000000000e7806 */ /* 0x000fe200030e0100 */
[----:B0-2---:R-:W-:Y:S06]  /*1ea40*/  ENDCOLLECTIVE ;  /* 0x000000000000791b */ /* 0x005fec0003800000 */
.L_x_1696:
[----:B------:R-:W-:Y:S05]  /*1ea50*/  BSYNC B0 ;  /* 0x0000000000007941 */ /* 0x000fea0003800000 */
.L_x_1695:
        /* <DEDUP_REMOVED lines=9> */
.L_x_1697:
[----:B------:R-:W-:Y:S01]  /*1eaf0*/  IMAD.MOV.U32 R17, RZ, RZ, R14 ;  /* 0x000000ffff117224 */ /* 0x000fe200078e000e */
[----:B------:R-:W-:Y:S06]  /*1eb00*/  BRA `(.L_x_1698) ;  /* 0xffffffcc00fc7947 */ /* 0x000fec000383ffff */
.L_x_1601:
[----:B------:R-:W-:Y:S01]  /*1eb10*/  BSSY B0, `(.L_x_1699) ;  /* 0x0000007000007945 */ /* 0x000fe20003800000 */
[----:B------:R-:W-:Y:S02]  /*1eb20*/  IMAD.MOV.U32 R13, RZ, RZ, R2 ;  /* 0x000000ffff0d7224 */ /* 0x000fe400078e0002 */
[----:B------:R-:W-:Y:S02]  /*1eb30*/  IMAD.MOV.U32 R11, RZ, RZ, 0x1f ;  /* 0x0000001fff0b7424 */ /* 0x000fe400078e00ff */
[----:B------:R-:W-:-:S07]  /*1eb40*/  IMAD.MOV.U32 R15, RZ, RZ, -0x1 ;  /* 0xffffffffff0f7424 */ /* 0x000fce00078e00ff */
[----:B0-23--:R-:W-:Y:S05]  /*1eb50*/  WARPSYNC.COLLECTIVE R15, `(.L_x_1700) ;  /* 0x000000000f087348 */ /* 0x00dfea0003c00000 */
[----:B------:R1:W4:Y:S02]  /*1eb60*/  SHFL.IDX P6, R14, R13, R12, R11 ;  /* 0x0000000c0d0e7389 */ /* 0x00032400000c000b */
[----:B01234-:R-:W-:Y:S01]  /*1eb70*/  ENDCOLLECTIVE ;  /* 0x000000000000791b */ /* 0x01ffe20003800000 */
.L_x_1700:
[----:B------:R-:W-:Y:S05]  /*1eb80*/  BSYNC B0 ;  /* 0x0000000000007941 */ /* 0x000fea0003800000 */
.L_x_1699:
[----:B------:R-:W-:Y:S01]  /*1eb90*/  IMAD.MOV.U32 R2, RZ, RZ, R14 ;  /* 0x000000ffff027224 */ /* 0x000fe200078e000e */
[----:B------:R-:W-:Y:S06]  /*1eba0*/  BRA `(.L_x_1701) ;  /* 0xffffffcc00f07947 */ /* 0x000fec000383ffff */
.L_x_1605:
[----:B0-----:R0:W1:Y:S02]  /*1ebb0*/  SYNCS.PHASECHK.TRANS64.TRYWAIT P0, [R0+URZ+0x38820], R3 ;  /* 0x03882003000075a7 */ /* 0x001064000800017f */
[----:B-1----:R-:W-:Y:S05]  /*1ebc0*/  @!P0 NANOSLEEP.SYNCS 0x989680 ;  /* 0x009896800000895d */ /* 0x002fea0003900000 */
[----:B------:R-:W1:Y:S02]  /*1ebd0*/  @!P0 SYNCS.PHASECHK.TRANS64 P0, [R0+URZ+0x38820], R3 ;  /* 0x03882003000085a7 */ /* 0x000e64000800007f */
[----:B-1----:R-:W-:Y:S05]  /*1ebe0*/  @!P0 BRA `(.L_x_1605) ;  /* 0xfffffffc00f08947 */ /* 0x002fea000383ffff */
[----:B------:R-:W-:Y:S05]  /*1ebf0*/  BRA `(.L_x_1702) ;  /* 0xffffffd000e87947 */ /* 0x000fea000383ffff */
.L_x_1606:
        /* <DEDUP_REMOVED lines=11> */
.L_x_1704:
[----:B------:R-:W-:Y:S05]  /*1ecb0*/  BSYNC B0 ;  /* 0x0000000000007941 */ /* 0x000fea0003800000 */
.L_x_1703:
[----:B------:R-:W-:Y:S05]  /*1ecc0*/  BRA `(.L_x_1705) ;  /* 0xffffffd000d07947 */ /* 0x000fea000383ffff */
.L_x_1607:
[----:B------:R-:W-:Y:S01]  /*1ecd0*/  BSSY B0, `(.L_x_1706) ;  /* 0x0000006000007945 */ /* 0x000fe20003800000 */
[----:B------:R-:W-:-:S07]  /*1ece0*/  IMAD.MOV.U32 R15, RZ, RZ, -0x1 ;  /* 0xffffffffff0f7424 */ /* 0x000fce00078e00ff */
[----:B012---:R-:W-:Y:S05]  /*1ecf0*/  WARPSYNC.COLLECTIVE R15, `(.L_x_1707) ;  /* 0x000000000f0c7348 */ /* 0x007fea0003c00000 */
[----:B------:R-:W-:Y:S02]  /*1ed00*/  ELECT P6, UR62, PT ;  /* 0x00000000003e782f */ /* 0x000fe400038c0000 */
[----:B------:R-:W-:Y:S01]  /*1ed10*/  MOV R14, UR62 ;  /* 0x0000003e000e7c02 */ /* 0x000fe20008000f00 */
[----:B012---:R-:W-:Y:S10]  /*1ed20*/  ENDCOLLECTIVE ;  /* 0x000000000000791b */ /* 0x007ff40003800000 */
.L_x_1707:
[----:B------:R-:W-:Y:S05]  /*1ed30*/  BSYNC B0 ;  /* 0x0000000000007941 */ /* 0x000fea0003800000 */
.L_x_1706:
[----:B------:R-:W-:Y:S05]  /*1ed40*/  BRA `(.L_x_1708) ;  /* 0xffffffd000c47947 */ /* 0x000fea000383ffff */
.L_x_1609:
[----:B0-----:R0:W1:Y:S02]  /*1ed50*/  SYNCS.PHASECHK.TRANS64.TRYWAIT P0, [R6+URZ], R5 ;  /* 0x00000005060075a7 */ /* 0x001064000800017f */
[----:B-1----:R-:W-:Y:S05]  /*1ed60*/  @!P0 NANOSLEEP.SYNCS 0x989680 ;  /* 0x009896800000895d */ /* 0x002fea0003900000 */
[----:B------:R-:W1:Y:S02]  /*1ed70*/  @!P0 SYNCS.PHASECHK.TRANS64 P0, [R6+URZ], R5 ;  /* 0x00000005060085a7 */ /* 0x000e64000800007f */
[----:B-1----:R-:W-:Y:S05]  /*1ed80*/  @!P0 BRA `(.L_x_1609) ;  /* 0xfffffffc00f08947 */ /* 0x002fea000383ffff */
[----:B------:R-:W-:Y:S05]  /*1ed90*/  BRA `(.L_x_1709) ;  /* 0xffffffd400007947 */ /* 0x000fea000383ffff */
.L_x_1610:
[----:B-1----:R1:W3:Y:S02]  /*1eda0*/  SYNCS.PHASECHK.TRANS64.TRYWAIT P0, [R7+URZ], R2 ;  /* 0x00000002070075a7 */ /* 0x0022e4000800017f */
[----:B---3--:R-:W-:Y:S05]  /*1edb0*/  @!P0 NANOSLEEP.SYNCS 0x989680 ;  /* 0x009896800000895d */ /* 0x008fea0003900000 */
[----:B------:R-:W3:Y:S02]  /*1edc0*/  @!P0 SYNCS.PHASECHK.TRANS64 P0, [R7+URZ], R2 ;  /* 0x00000002070085a7 */ /* 0x000ee4000800007f */
[----:B---3--:R-:W-:Y:S05]  /*1edd0*/  @!P0 BRA `(.L_x_1610) ;  /* 0xfffffffc00f08947 */ /* 0x008fea000383ffff */
[----:B------:R-:W-:Y:S05]  /*1ede0*/  BRA `(.L_x_1710) ;  /* 0xffffffd000f47947 */ /* 0x000fea000383ffff */
.L_x_1612:
[----:B---3--:R3:W4:Y:S02]  /*1edf0*/  SYNCS.PHASECHK.TRANS64.TRYWAIT P0, [R4+URZ], R5 ;  /* 0x00000005040075a7 */ /* 0x008724000800017f */
[----:B----4-:R-:W-:Y:S05]  /*1ee00*/  @!P0 NANOSLEEP.SYNCS 0x989680 ;  /* 0x009896800000895d */ /* 0x010fea0003900000 */
[----:B------:R-:W4:Y:S02]  /*1ee10*/  @!P0 SYNCS.PHASECHK.TRANS64 P0, [R4+URZ], R5 ;  /* 0x00000005040085a7 */ /* 0x000f24000800007f */
[----:B----4-:R-:W-:Y:S05]  /*1ee20*/  @!P0 BRA `(.L_x_1612) ;  /* 0xfffffffc00f08947 */ /* 0x010fea000383ffff */
[----:B------:R-:W-:Y:S05]  /*1ee30*/  BRA `(.L_x_1711) ;  /* 0xffffffd000fc7947 */ /* 0x000fea000383ffff */
.L_x_1712:
        /* <DEDUP_REMOVED lines=12> */
.L_x_6024:


//--------------------- .text._ZN7cutlass13device_kernelIN5flash11enable_sm90INS1_16FlashAttnFwdSm90INS1_25CollectiveMainloopFwdSm90ILi2EN4cute5tupleIJNS5_1CILi1EEES8_S8_EEENS6_IJNS7_ILi64EEESA_SA_EEELi512ENS_6half_tEfNS_4arch4Sm90ELb0ELb1ELb1ELb0ELb0ELb0ELb0ELb0ELb0ELb1ELb0ELb0EEENS1_21CollectiveEpilogueFwdINS6_IJSA_NS7_ILi512EEESA_EEES9_SC_SE_Li256ELb0ELb1ELb0ELb0EEENS1_30DynamicPersistentTileSchedulerILi256ELi128ELb0ELb1ELb1EEEEEEEEEvNT_6ParamsE --------------------------
	.section	.text._ZN7cutlass13device_kernelIN5flash11enable_sm90INS1_16FlashAttnFwdSm90INS1_25CollectiveMainloopFwdSm90ILi2EN4cute5tupleIJNS5_1CILi1EEES8_S8_EEENS6_IJNS7_ILi64EEESA_SA_EEELi512ENS_6half_tEfNS_4arch4Sm90ELb0ELb1ELb1ELb0ELb0ELb0ELb0ELb0ELb0ELb1ELb0ELb0EEENS1_21CollectiveEpilogueFwdINS6_IJSA_NS7_ILi512EEESA_EEES9_SC_SE_Li256ELb0ELb1ELb0ELb0EEENS1_30DynamicPersistentTileSchedulerILi256ELi128ELb0ELb1ELb1EEEEEEEEEvNT_6ParamsE,"ax",@progbits
	.align	128
.text._ZN7cutlass13device_kernelIN5flash11enable_sm90INS1_16FlashAttnFwdSm90INS1_25CollectiveMainloopFwdSm90ILi2EN4cute5tupleIJNS5_1CILi1EEES8_S8_EEENS6_IJNS7_ILi64EEESA_SA_EEELi512ENS_6half_tEfNS_4arch4Sm90ELb0ELb1ELb1ELb0ELb0ELb0ELb0ELb0ELb0ELb1ELb0ELb0EEENS1_21CollectiveEpilogueFwdINS6_IJSA_NS7_ILi512EEESA_EEES9_SC_SE_Li256ELb0ELb1ELb0ELb0EEENS1_30DynamicPersistentTileSchedulerILi256ELi128ELb0ELb1ELb1EEEEEEEEEvNT_6ParamsE:
        .type           _ZN7cutlass13device_kernelIN5flash11enable_sm90INS1_16FlashAttnFwdSm90INS1_25CollectiveMainloopFwdSm90ILi2EN4cute5tupleIJNS5_1CILi1EEES8_S8_EEENS6_IJNS7_ILi64EEESA_SA_EEELi512ENS_6half_tEfNS_4arch4Sm90ELb0ELb1ELb1ELb0ELb0ELb0ELb0ELb0ELb0ELb1ELb0ELb0EEENS1_21CollectiveEpilogueFwdINS6_IJSA_NS7_ILi512EEESA_EEES9_SC_SE_Li256ELb0ELb1ELb0ELb0EEENS1_30DynamicPersistentTileSchedulerILi256ELi128ELb0ELb1ELb1EEEEEEEEEvNT_6ParamsE,@function
        .size           _ZN7cutlass13device_kernelIN5flash11enable_sm90INS1_16FlashAttnFwdSm90INS1_25CollectiveMainloopFwdSm90ILi2EN4cute5tupleIJNS5_1CILi1EEES8_S8_EEENS6_IJNS7_ILi64EEESA_SA_EEELi512ENS_6half_tEfNS_4arch4Sm90ELb0ELb1ELb1ELb0ELb0ELb0ELb0ELb0ELb0ELb1ELb0ELb0EEENS1_21CollectiveEpilogueFwdINS6_IJSA_NS7_ILi512EEESA_EEES9_SC_SE_Li256ELb0ELb1ELb0ELb0EEENS1_30DynamicPersistentTileSchedulerILi256ELi128ELb0ELb1ELb1EEEEEEEEEvNT_6ParamsE,(.L_x_6025 - _ZN7cutlass13device_kernelIN5flash11enable_sm90INS1_16FlashAttnFwdSm90INS1_25CollectiveMainloopFwdSm90ILi2EN4cute5tupleIJNS5_1CILi1EEES8_S8_EEENS6_IJNS7_ILi64EEESA_SA_EEELi512ENS_6half_tEfNS_4arch4Sm90ELb0ELb1ELb1ELb0ELb0ELb0ELb0ELb0ELb0ELb1ELb0ELb0EEENS1_21CollectiveEpilogueFwdINS6_IJSA_NS7_ILi512EEESA_EEES9_SC_SE_Li256ELb0ELb1ELb0ELb0EEENS1_30DynamicPersistentTileSchedulerILi256ELi128ELb0ELb1ELb1EEEEEEEEEvNT_6ParamsE)
        .other          _ZN7cutlass13device_kernelIN5flash11enable_sm90INS1_16FlashAttnFwdSm90INS1_25CollectiveMainloopFwdSm90ILi2EN4cute5tupleIJNS5_1CILi1EEES8_S8_EEENS6_IJNS7_ILi64EEESA_SA_EEELi512ENS_6half_tEfNS_4arch4Sm90ELb0ELb1ELb1ELb0ELb0ELb0ELb0ELb0ELb0ELb1ELb0ELb0EEENS1_21CollectiveEpilogueFwdINS6_IJSA_NS7_ILi512EEESA_EEES9_SC_SE_Li256ELb0ELb1ELb0ELb0EEENS1_30DynamicPersistentTileSchedulerILi256ELi128ELb0ELb1ELb1EEEEEEEEEvNT_6ParamsE,@"STO_CUDA_ENTRY STV_DEFAULT"
_ZN7cutlass13device_kernelIN5flash11enable_sm90INS1_16FlashAttnFwdSm90INS1_25CollectiveMainloopFwdSm90ILi2EN4cute5tupleIJNS5_1CILi1EEES8_S8_EEENS6_IJNS7_ILi64EEESA_SA_EEELi512ENS_6half_tEfNS_4arch4Sm90ELb0ELb1ELb1ELb0ELb0ELb0ELb0ELb0ELb0ELb1ELb0ELb0EEENS1_21CollectiveEpilogueFwdINS6_IJSA_NS7_ILi512EEESA_EEES9_SC_SE_Li256ELb0ELb1ELb0ELb0EEENS1_30DynamicPersistentTileSchedulerILi256ELi128ELb0ELb1ELb1EEEEEEEEEvNT_6ParamsE:
        /* <DEDUP_REMOVED lines=18> */
.L_x_1714:
[----:B------:R-:W-:Y:S05]  /*0120*/  BSYNC B0 ;  /* 0x0000000000007941 */ /* 0x000fea0003800000 */
.L_x_1713:
        /* <DEDUP_REMOVED lines=37> */
.L_x_1715:
        /* <DEDUP_REMOVED lines=22> */
.L_x_1716:
        /* <DEDUP_REMOVED lines=18> */
.L_x_1717:
        /* <DEDUP_REMOVED lines=22> */
.L_x_1718:
        /* <DEDUP_REMOVED lines=22> */
.L_x_1719:
[----:B------:R-:W-:Y:S01]  /*08c0*/  PLOP3.LUT P0, PT, PT, PT, UP0, 0x80, 0x0 ;  /* 0x000000000000781c */ /* 0x000fe20003f0f008 */
[----:B------:R-:W-:Y:S01]  /*08d0*/  UMOV UR41, 0x1 ;  /* 0x0000000100297882 */ /* 0x000fe20000000000 */
[----:B------:R-:W-:Y:S01]  /*08e0*/  NOP ;  /* 0x0000000000007918 */ /* 0x000fe20000000000 */
[----:B------:R-:W-:Y:S01]  /*08f0*/  USEL UR41, UR41, 0x2, !UP0 ;  /* 0x0000000229297887 */ /* 0x000fe2000c000000 */
[----:B------:R-:W-:Y:S01]  /*0900*/  ULDC.64 UR46, c[0x0][0x208] ;  /* 0x00008200002e7ab9 */ /* 0x000fe20000000a00 */
[----:B012-4-:R-:W-:Y:S08]  /*0910*/  BAR.SYNC.DEFER_BLOCKING 0x0 ;  /* 0x0000000000007b1d */ /* 0x017ff00000010000 */
[----:B------:R-:W-:Y:S05]  /*0920*/  @!P0 BRA `(.L_x_1720) ;  /* 0x0000010000348947 */ /* 0x000fea0003800000 */
.L_x_1721:
[----:B------:R-:W-:-:S08]  /*0930*/  NOP ;  /* 0x0000000000007918 */ /* 0x000fd00000000000 */
[----:B------:R-:W0:Y:S02]  /*0940*/  USETMAXREG.TRY_ALLOC.CTAPOOL UP0, 0xf0 ;  /* 0x000000f0000079c8 */ /* 0x000e240008000600 */
[----:B0-----:R-:W-:-:S13]  /*0950*/  PLOP3.LUT P0, PT, PT, PT, UP0, 0x80, 0x0 ;  /* 0x000000000000781c */ /* 0x001fda0003f0f008 */
[----:B------:R-:W-:Y:S05]  /*0960*/  @!P0 BRA `(.L_x_1721) ;  /* 0xfffffffc00f08947 */ /* 0x000fea000383ffff */
[----:B------:R-:W-:Y:S01]  /*0970*/  LOP3.LUT R2, R0, 0xffffff80, RZ, 0xc0, !PT ;  /* 0xffffff8000027812 */ /* 0x000fe200078ec0ff */
[----:B------:R-:W0:Y:S08]  /*0980*/  S2UR UR4, SR_CTAID.X ;  /* 0x00000000000479c3 */ /* 0x000e300000002500 */
[----:B------:R-:W-:Y:S06]  /*0990*/  BAR.ARV 0x4, 0x180 ;  /* 0x0106000000007b1d */ /* 0x000fec0000002000 */
[----:B------:R-:W-:-:S02]  /*09a0*/  ISETP.NE.AND P0, PT, R2, 0x80, PT ;  /* 0x000000800200780c */ /* 0x000fc40003f05270 */
[----:B------:R-:W0:Y:S11]  /*09b0*/  LDC R2, c[0x0][0xc38] ;  /* 0x00030e00ff027b82 */ /* 0x000e360000000800 */
        /* <DEDUP_REMOVED lines=17> */
[----:B------:R-:W-:Y:S02]  /*0ad0*/  LOP3.LUT R13, R8, 0xfffffffc, RZ, 0xc0, !PT ;  /* 0xfffffffc080d7812 */ /* 0x000fe400078ec0ff */
[----:B------:R-:W-:Y:S02]  /*0ae0*/  LEA.HI R2, R0, R5, RZ, 0x1 ;  /* 0x0000000500027211 */ /* 0x000fe400078f08ff */
[CC--:B------:R-:W-:Y:S01]  /*0af0*/  LEA.HI R7, R3.reuse, R216.reuse, RZ, 0x7 ;  /* 0x000000d803077211 */ /* 0x0c0fe200078f38ff */
[----:B------:R-:W-:Y:S01]  /*0b00*/  IMAD.IADD R13, R216, 0x1, -R13 ;  /* 0x00000001d80d7824 */ /* 0x000fe200078e0a0d */
[----:B------:R-:W-:Y:S02]  /*0b10*/  LOP3.LUT R4, R2, 0x1ffffffe, RZ, 0xc0, !PT ;  /* 0x1ffffffe02047812 */ /* 0x000fe400078ec0ff */
[----:B------:R-:W-:-:S02]  /*0b20*/  LEA.HI R2, R3, R216, RZ, 0x5 ;  /* 0x000000d803027211 */ /* 0x000fc400078f28ff */
[----:B------:R-:W-:Y:S01]  /*0b30*/  LOP3.LUT R11, R7, 0xffffff80, RZ, 0xc0, !PT ;  /* 0xffffff80070b7812 */ /* 0x000fe200078ec0ff */
[----:B------:R-:W-:Y:S01]  /*0b40*/  IMAD.IADD R6, R5, 0x1, -R4 ;  /* 0x0000000105067824 */ /* 0x000fe200078e0a04 */
[----:B------:R-:W-:Y:S01]  /*0b50*/  LOP3.LUT R5, R0, 0xfffffff0, RZ, 0xc0, !PT ;  /* 0xfffffff000057812 */ /* 0x000fe200078ec0ff */
[----:B0-----:R-:W-:Y:S01]  /*0b60*/  ULEA UR43, UR5, UR43, 0x18 ;  /* 0x0000002b052b7291 */ /* 0x001fe2000f8ec03f */
[--C-:B------:R-:W-:Y:S01]  /*0b70*/  SHF.R.S32.HI R4, RZ, 0x5, R2.reuse ;  /* 0x00000005ff047819 */ /* 0x100fe20000011402 */
[C---:B------:R-:W-:Y:S01]  /*0b80*/  IMAD.IADD R11, R216.reuse, 0x1, -R11 ;  /* 0x00000001d80b7824 */ /* 0x040fe200078e0a0b */
[----:B------:R-:W-:Y:S01]  /*0b90*/  SHF.R.S32.HI R9, RZ, 0x1f, R2 ;  /* 0x0000001fff097819 */ /* 0x000fe20000011402 */
[----:B------:R-:W-:Y:S01]  /*0ba0*/  IMAD.IADD R5, R216, 0x1, -R5 ;  /* 0x00000001d8057824 */ /* 0x000fe200078e0a05 */
[----:B------:R-:W-:Y:S01]  /*0bb0*/  LEA.HI R10, R13, R13, RZ, 0x1 ;  /* 0x0000000d0d0a7211 */ /* 0x000fe200078f08ff */
[----:B------:R-:W-:Y:S01]  /*0bc0*/  IMAD.SHL.U32 R6, R6, 0x8, RZ ;  /* 0x0000000806067824 */ /* 0x000fe200078e00ff */
[----:B------:R-:W-:-:S02]  /*0bd0*/  LEA.HI R9, R9, R4, RZ, 0x2 ;  /* 0x0000000409097211 */ /* 0x000fc400078f10ff */
[----:B------:R-:W-:Y:S02]  /*0be0*/  SHF.R.S32.HI R2, RZ, 0x1f, R5 ;  /* 0x0000001fff027819 */ /* 0x000fe40000011405 */
[----:B------:R-:W-:Y:S02]  /*0bf0*/  SHF.R.S32.HI R212, RZ, 0x7, R7 ;  /* 0x00000007ffd47819 */ /* 0x000fe40000011407 */
[----:B------:R-:W-:Y:S02]  /*0c00*/  LEA.HI R8, R2, R5, RZ, 0x3 ;  /* 0x0000000502087211 */ /* 0x000fe400078f18ff */
[----:B------:R-:W-:Y:S01]  /*0c10*/  LOP3.LUT R9, R9, 0x3ffffc, RZ, 0xc0, !PT ;  /* 0x003ffffc09097812 */ /* 0x000fe200078ec0ff */
[----:B------:R-:W-:Y:S01]  /*0c20*/  IMAD R12, R212, 0x100, R5 ;  /* 0x00000100d40c7824 */ /* 0x000fe200078e0205 */
[----:B------:R-:W-:Y:S02]  /*0c30*/  LOP3.LUT R14, R10, 0x1ffffffe, RZ, 0xc0, !PT ;  /* 0x1ffffffe0a0e7812 */ /* 0x000fe400078ec0ff */
[----:B------:R-:W-:Y:S01]  /*0c40*/  SHF.R.S32.HI R0, RZ, 0x1f, R11 ;  /* 0x0000001fff007819 */ /* 0x000fe2000001140b */
[----:B------:R-:W-:Y:S01]  /*0c50*/  IMAD.IADD R9, R4, 0x1, -R9 ;  /* 0x0000000104097824 */ /* 0x000fe200078e0a09 */
[C---:B------:R-:W-:Y:S01]  /*0c60*/  LOP3.LUT R10, R8.reuse, 0xfffffff8, RZ, 0xc0, !PT ;  /* 0xfffffff8080a7812 */ /* 0x040fe200078ec0ff */
[----:B------:R-:W-:Y:S01]  /*0c70*/  IMAD.SHL.U32 R8, R8, 0x40, RZ ;  /* 0x0000004008087824 */ /* 0x000fe200078e00ff */
[CC--:B------:R-:W-:Y:S01]  /*0c80*/  LEA.HI R2, R0.reuse, R11.reuse, RZ, 0x2 ;  /* 0x0000000b00027211 */ /* 0x0c0fe200078f10ff */
[----:B------:R-:W-:Y:S01]  /*0c90*/  IMAD R215, R9, 0x10, R12 ;  /* 0x0000001009d77824 */ /* 0x000fe200078e020c */
[----:B------:R-:W-:Y:S01]  /*0ca0*/  LEA.HI R3, R3, R216, RZ, 0x3 ;  /* 0x000000d803037211 */ /* 0x000fe200078f18ff */
[----:B------:R-:W-:Y:S01]  /*0cb0*/  IMAD.IADD R10, R5, 0x1, -R10 ;  /* 0x00000001050a7824 */ /* 0x000fe200078e0a0a */
[----:B------:R-:W-:Y:S01]  /*0cc0*/  LEA.HI R5, R0, R11, RZ, 0x5 ;  /* 0x0000000b00057211 */ /* 0x000fe200078f28ff */
[----:B------:R-:W-:Y:S01]  /*0cd0*/  IMAD.U32 R215, R215, 0x40, R6 ;  /* 0x00000040d7d77824 */ /* 0x000fe200078e0006 */
[----:B------:R-:W-:Y:S01]  /*0ce0*/  LOP3.LUT R12, R2, 0x7ffffffc, RZ, 0xc0, !PT ;  /* 0x7ffffffc020c7812 */ /* 0x000fe200078ec0ff */
[----:B------:R-:W-:Y:S01]  /*0cf0*/  IMAD.IADD R185, R13, 0x1, -R14 ;  /* 0x000000010db97824 */ /* 0x000fe200078e0a0e */
[----:B------:R-:W-:-:S02]  /*0d00*/  SHF.R.S32.HI R0, RZ, 0x2, R2 ;  /* 0x00000002ff007819 */ /* 0x000fc40000011402 */
[----:B------:R-:W-:Y:S01]  /*0d10*/  SHF.R.S32.HI R9, RZ, 0x1f, R2 ;  /* 0x0000001fff097819 */ /* 0x000fe20000011402 */
[----:B------:R-:W-:Y:S01]  /*0d20*/  IMAD.SHL.U32 R2, R10, 0x40, RZ ;  /* 0x000000400a027824 */ /* 0x000fe200078e00ff */
[----:B------:R-:W-:Y:S01]  /*0d30*/  LOP3.LUT R13, R8, 0x7ffffe00, RZ, 0xc0, !PT ;  /* 0x7ffffe00080d7812 */ /* 0x000fe200078ec0ff */
[----:B------:R-:W-:Y:S01]  /*0d40*/  IMAD.IADD R12, R11, 0x1, -R12 ;  /* 0x000000010b0c7824 */ /* 0x000fe200078e0a0c */
[----:B------:R-:W-:Y:S02]  /*0d50*/  LEA.HI R9, R9, R0, RZ, 0x3 ;  /* 0x0000000009097211 */ /* 0x000fe400078f18ff */
[----:B------:R-:W-:Y:S01]  /*0d60*/  LOP3.LUT R11, R2, 0x1c0, RZ, 0xc0, !PT ;  /* 0x000001c0020b7812 */ /* 0x000fe200078ec0ff */
[----:B------:R-:W-:Y:S01]  /*0d70*/  IMAD R13, R4, 0x400, R13 ;  /* 0x00000400040d7824 */ /* 0x000fe200078e020d */
[----:B------:R-:W-:Y:S01]  /*0d80*/  LOP3.LUT R9, R9, 0xfffffff8, RZ, 0xc0, !PT ;  /* 0xfffffff809097812 */ /* 0x000fe200078ec0ff */
[----:B------:R-:W-:Y:S01]  /*0d90*/  IMAD.SHL.U32 R2, R12, 0x2, RZ ;  /* 0x000000020c027824 */ /* 0x000fe200078e00ff */
[----:B------:R-:W-:-:S02]  /*0da0*/  LOP3.LUT R6, R11, 0x8, R6, 0xf8, !PT ;  /* 0x000000080b067812 */ /* 0x000fc400078ef806 */
[----:B------:R-:W-:Y:S01]  /*0db0*/  SHF.R.U32.HI R11, RZ, 0x3, R11 ;  /* 0x00000003ff0b7819 */ /* 0x000fe2000001160b */
[----:B------:R-:W-:Y:S01]  /*0dc0*/  IMAD.IADD R16, R0, 0x1, -R9 ;  /* 0x0000000100107824 */ /* 0x000fe200078e0a09 */
[----:B------:R-:W-:Y:S02]  /*0dd0*/  SHF.R.S32.HI R5, RZ, 0x5, R5 ;  /* 0x00000005ff057819 */ /* 0x000fe40000011405 */
[----:B------:R-:W-:Y:S02]  /*0de0*/  LOP3.LUT R6, R6, R11, RZ, 0x3c, !PT ;  /* 0x0000000b06067212 */ /* 0x000fe400078e3cff */
[----:B------:R-:W-:Y:S01]  /*0df0*/  R2P PR, R10, 0x6 ;  /* 0x000000060a007804 */ /* 0x000fe20000000000 */
[----:B------:R-:W-:Y:S01]  /*0e00*/  IMAD R16, R5, 0x10, R16 ;  /* 0x0000001005107824 */ /* 0x000fe200078e0210 */
[----:B------:R-:W-:Y:S01]  /*0e10*/  LOP3.LUT R5, R3, 0xfffffff8, RZ, 0xc0, !PT ;  /* 0xfffffff803057812 */ /* 0x000fe200078ec0ff */
[----:B------:R-:W-:Y:S01]  /*0e20*/  IMAD.IADD R6, R13, 0x1, R6 ;  /* 0x000000010d067824 */ /* 0x000fe200078e0206 */
[----:B------:R-:W-:Y:S01]  /*0e30*/  LEA.HI R7, R7, R212, RZ, 0x1 ;  /* 0x000000d407077211 */ /* 0x000fe200078f08ff */
[----:B------:R-:W-:Y:S01]  /*0e40*/  IMAD R185, R185, 0x8, R16 ;  /* 0x00000008b9b97824 */ /* 0x000fe200078e0210 */
[----:B------:R-:W-:Y:S01]  /*0e50*/  SEL R22, R22, 0xffffffc0, !P2 ;  /* 0xffffffc016167807 */ /* 0x000fe20005000000 */
[----:B------:R-:W-:Y:S01]  /*0e60*/  IMAD.IADD R210, R216, 0x1, -R5 ;  /* 0x00000001d8d27824 */ /* 0x000fe200078e0a05 */
[----:B------:R-:W-:-:S02]  /*0e70*/  LEA R18, R6, UR43, 0x1 ;  /* 0x0000002b06127c11 */ /* 0x000fc4000f8e08ff */
[----:B------:R-:W-:Y:S01]  /*0e80*/  LOP3.LUT R7, R7, 0xfffffe, RZ, 0xc0, !PT ;  /* 0x00fffffe07077812 */ /* 0x000fe200078ec0ff */
[----:B------:R-:W-:Y:S01]  /*0e90*/  IMAD.SHL.U32 R184, R210, 0x8, RZ ;  /* 0x00000008d2b87824 */ /* 0x000fe200078e00ff */
[----:B------:R-:W-:Y:S01]  /*0ea0*/  SHF.R.S32.HI R211, RZ, 0x3, R3 ;  /* 0x00000003ffd37819 */ /* 0x000fe20000011403 */
[----:B------:R-:W-:Y:S02]  /*0eb0*/  VIADD R23, R18, 0x26800 ;  /* 0x0002680012177836 */ /* 0x000fe40000000000 */
[C---:B------:R-:W-:Y:S02]  /*0ec0*/  VIADD R191, R184.reuse, 0x40 ;  /* 0x00000040b8bf7836 */ /* 0x040fe40000000000 */
        /* <DEDUP_REMOVED lines=17> */
[----:B------:R-:W-:Y:S02]  /*0fe0*/  IMAD.SHL.U32 R17, R7, 0x100, RZ ;  /* 0x0000010007117824 */ /* 0x000fe400078e00ff */
[----:B------:R-:W-:-:S07]  /*0ff0*/  IMAD.IADD R22, R22, 0x1, R19 ;  /* 0x0000000116167824 */ /* 0x000fce00078e0213 */
.L_x_1826:
[----:B------:R-:W-:Y:S01]  /*1000*/  ULDC UR5, c[0x0][0xc60] ;  /* 0x0003180000057ab9 */ /* 0x000fe20000000800 */
[----:B------:R-:W-:Y:S01]  /*1010*/  UMOV UR8, UR4 ;  /* 0x0000000400087c82 */ /* 0x000fe20008000000 */
[----:B------:R-:W-:-:S11]  /*1020*/  UISETP.NE.AND UP0, UPT, UR5, 0x1, UPT ;  /* 0x000000010500788c */ /* 0x000fd6000bf05270 */
[----:B------:R-:W-:Y:S01]  /*1030*/  @UP0 ULDC UR6, c[0x0][0xc64] ;  /* 0x0003190000060ab9 */ /* 0x000fe20000000800 */
[----:B------:R-:W-:Y:S01]  /*1040*/  @UP0 ULDC UR9, c[0x0][0xc68] ;  /* 0x00031a0000090ab9 */ /* 0x000fe20000000800 */
[----:B------:R-:W-:-:S04]  /*1050*/  UIMAD.WIDE.U32 UR6, UR4, UR6, URZ ;  /* 0x00000006040672a5 */ /* 0x000fc8000f8e003f */
[----:B------:R-:W-:-:S03]  /*1060*/  @UP0 USHF.R.U32.HI UR8, URZ, UR9, UR7 ;  /* 0x000000093f080299 */ /* 0x000fc60008011607 */
[----:B------:R-:W-:Y:S02]  /*1070*/  ULDC UR6, c[0x0][0xc78] ;  /* 0x00031e0000067ab9 */ /* 0x000fe40000000800 */
[----:B------:R-:W-:Y:S02]  /*1080*/  UISETP.GE.AND UP0, UPT, UR8, UR6, UPT ;  /* 0x000000060800728c */ /* 0x000fe4000bf06270 */
[----:B------:R-:W-:-:S04]  /*1090*/  UIADD3 UR6, -UR8, URZ, URZ ;  /* 0x0000003f08067290 */ /* 0x000fc8000fffe13f */
[----:B------:R-:W-:Y:S01]  /*10a0*/  PLOP3.LUT P0, PT, PT, PT, UP0, 0x80, 0x0 ;  /* 0x000000000000781c */ /* 0x000fe20003f0f008 */
[----:B------:R-:W-:-:S12]  /*10b0*/  UIMAD UR9, UR5, UR6, UR4 ;  /* 0x00000006050972a4 */ /* 0x000fd8000f8e0204 */
[----:B01234-:R-:W-:Y:S05]  /*10c0*/  @!P0 BRA `(.L_x_1722) ;  /* 0x0000000000208947 */ /* 0x01ffea0003800000 */
[----:B------:R-:W-:Y:S01]  /*10d0*/  ULDC UR7, c[0x0][0xc6c] ;  /* 0x00031b0000077ab9 */ /* 0x000fe20000000800 */
[----:B------:R-:W-:Y:S01]  /*10e0*/  UMOV UR6, UR9 ;  /* 0x0000000900067c82 */ /* 0x000fe20008000000 */
[----:B------:R-:W-:-:S11]  /*10f0*/  UISETP.NE.AND UP0, UPT, UR7, 0x1, UPT ;  /* 0x000000010700788c */ /* 0x000fd6000bf05270 */
[----:B------:R-:W-:Y:S02]  /*1100*/  @UP0 ULDC.64 UR10, c[0x0][0xc70] ;  /* 0x00031c00000a0ab9 */ /* 0x000fe40000000a00 */
[----:B------:R-:W-:-:S04]  /*1110*/  UIMAD.WIDE.U32 UR4, UR9, UR10, URZ ;  /* 0x0000000a090472a5 */ /* 0x000fc8000f8e003f */
[----:B------:R-:W-:-:S04]  /*1120*/  @UP0 USHF.R.U32.HI UR6, URZ, UR11, UR5 ;  /* 0x0000000b3f060299 */ /* 0x000fc80008011605 */
[----:B------:R-:W-:Y:S01]  /*1130*/  UIMAD UR4, UR6, UR7, URZ ;  /* 0x00000007060472a4 */ /* 0x000fe2000f8e023f */
[----:B------:R-:W-:Y:S11]  /*1140*/  BRA `(.L_x_1723) ;  /* 0x00000000001c7947 */ /* 0x000ff60003800000 */
.L_x_1722:
[----:B------:R-:W-:Y:S01]  /*1150*/  ULDC UR7, c[0x0][0xc54] ;  /* 0x0003150000077ab9 */ /* 0x000fe20000000800 */
[----:B------:R-:W-:Y:S01]  /*1160*/  UMOV UR6, UR9 ;  /* 0x0000000900067c82 */ /* 0x000fe20008000000 */
[----:B------:R-:W-:-:S11]  /*1170*/  UISETP.NE.AND UP0, UPT, UR7, 0x1, UPT ;  /* 0x000000010700788c */ /* 0x000fd6000bf05270 */
[----:B------:R-:W-:Y:S02]  /*1180*/  @UP0 ULDC.64 UR10, c[0x0][0xc58] ;  /* 0x00031600000a0ab9 */ /* 0x000fe40000000a00 */
[----:B------:R-:W-:-:S04]  /*1190*/  UIMAD.WIDE.U32 UR4, UR9, UR10, URZ ;  /* 0x0000000a090472a5 */ /* 0x000fc8000f8e003f */
[----:B------:R-:W-:-:S04]  /*11a0*/  @UP0 USHF.R.U32.HI UR6, URZ, UR11, UR5 ;  /* 0x0000000b3f060299 */ /* 0x000fc80008011605 */
[----:B------:R-:W-:-:S12]  /*11b0*/  UIMAD UR4, UR6, UR7, URZ ;  /* 0x00000007060472a4 */ /* 0x000fd8000f8e023f */
.L_x_1723:
[----:B------:R-:W-:Y:S01]  /*11c0*/  ULDC UR39, c[0x0][0xc48] ;  /* 0x0003120000277ab9 */ /* 0x000fe20000000800 */
[----:B------:R-:W-:Y:S01]  /*11d0*/  ULDC.64 UR10, c[0x0][0x418] ;  /* 0x00010600000a7ab9 */ /* 0x000fe20000000a00 */
[----:B------:R-:W-:Y:S02]  /*11e0*/  UISETP.NE.AND UP1, UPT, UR39, 0x1, UPT ;  /* 0x000000012700788c */ /* 0x000fe4000bf25270 */
[----:B------:R-:W-:Y:S02]  /*11f0*/  UISETP.NE.U32.AND UP0, UPT, UR10, URZ, UPT ;  /* 0x0000003f0a00728c */ /* 0x000fe4000bf05070 */
[----:B------:R-:W-:Y:S02]  /*1200*/  UIADD3 UR4, UR9, -UR4, URZ ;  /* 0x8000000409047290 */ /* 0x000fe4000fffe03f */
[----:B------:R-:W-:Y:S01]  /*1210*/  UISETP.NE.AND.EX UP0, UPT, UR11, URZ, UPT, UP0 ;  /* 0x0000003f0b00728c */ /* 0x000fe2000bf05300 */
[----:B------:R-:W-:Y:S01]  /*1220*/  ULDC UR7, c[0x0][0xc54] ;  /* 0x0003150000077ab9 */ /* 0x000fe20000000800 */
[----:B------:R-:W-:Y:S01]  /*1230*/  ULDC UR49, c[0x0][0x424] ;  /* 0x0001090000317ab9 */ /* 0x000fe20000000800 */
[----:B------:R-:W-:-:S02]  /*1240*/  UISETP.NE.AND UP2, UPT, UR45, 0x1, UPT ;  /* 0x000000012d00788c */ /* 0x000fc4000bf45270 */
[----:B------:R-:W-:Y:S02]  /*1250*/  ULOP3.LUT UR5, URZ, UR6, URZ, 0x33, !UPT ;  /* 0x000000063f057292 */ /* 0x000fe4000f8e333f */
[----:B------:R-:W-:Y:S02]  /*1260*/  UIMAD UR8, UR8, UR7, UR4 ;  /* 0x00000007080872a4 */ /* 0x000fe4000f8e0204 */
[----:B------:R-:W-:Y:S01]  /*1270*/  USEL UR49, UR49, 0x1, UP0 ;  /* 0x0000000131317887 */ /* 0x000fe20008000000 */
[----:B------:R-:W-:Y:S01]  /*1280*/  PLOP3.LUT P0, PT, PT, PT, UP2, 0x80, 0x0 ;  /* 0x000000000000781c */ /* 0x000fe20003f0f028 */
[----:B------:R-:W-:Y:S01]  /*1290*/  ULDC UR40, c[0x0][0xc3c] ;  /* 0x00030f0000287ab9 */ /* 0x000fe20000000800 */
[----:B------:R-:W-:Y:S01]  /*12a0*/  ULDC UR6, c[0x0][0x2f0] ;  /* 0x0000bc0000067ab9 */ /* 0x000fe20000000800 */
[----:B------:R-:W-:Y:S01]  /*12b0*/  @UP1 ULDC UR4, c[0x0][0xc4c] ;  /* 0x0003130000041ab9 */ /* 0x000fe20000000800 */
[----:B------:R-:W-:Y:S02]  /*12c0*/  UIADD3 UR40, UR5, UR40, URZ ;  /* 0x0000002805287290 */ /* 0x000fe4000fffe03f */
[----:B------:R-:W-:-:S02]  /*12d0*/  UIMAD.WIDE.U32 UR4, UR8, UR4, URZ ;  /* 0x00000004080472a5 */ /* 0x000fc4000f8e003f */
[----:B------:R-:W-:Y:S01]  /*12e0*/  UIMAD UR7, UR49, UR6, 0x3f ;  /* 0x0000003f310774a4 */ /* 0x000fe2000f8e0206 */
[----:B------:R-:W-:Y:S01]  /*12f0*/  @UP1 ULDC UR9, c[0x0][0xc50] ;  /* 0x0003140000091ab9 */ /* 0x000fe20000000800 */
[----:B------:R-:W-:Y:S01]  /*1300*/  UMOV UR42, UR8 ;  /* 0x00000008002a7c82 */ /* 0x000fe20008000000 */
[----:B------:R-:W-:Y:S02]  /*1310*/  @UP1 USHF.R.U32.HI UR42, URZ, UR9, UR5 ;  /* 0x000000093f2a1299 */ /* 0x000fe40008011605 */
[----:B------:R-:W-:Y:S02]  /*1320*/  USHF.R.S32.HI UR4, URZ, 0x1f, UR7 ;  /* 0x0000001f3f047899 */ /* 0x000fe40008011407 */
[----:B------:R-:W-:Y:S02]  /*1330*/  UIADD3 UR5, -UR42, URZ, URZ ;  /* 0x0000003f2a057290 */ /* 0x000fe4000fffe13f */
[----:B------:R-:W-:Y:S02]  /*1340*/  ULEA.HI UR4, UR4, UR7, URZ, 0x6 ;  /* 0x0000000704047291 */ /* 0x000fe4000f8f303f */
[----:B------:R-:W-:-:S02]  /*1350*/  USHF.L.U32 UR40, UR40, 0x6, URZ ;  /* 0x0000000628287899 */ /* 0x000fc4000800063f */
[----:B------:R-:W-:Y:S02]  /*1360*/  UIMAD UR39, UR39, UR5, UR8 ;  /* 0x00000005272772a4 */ /* 0x000fe4000f8e0208 */
[----:B------:R-:W-:Y:S01]  /*1370*/  USHF.R.S32.HI UR50, URZ, 0x6, UR4 ;  /* 0x000000063f327899 */ /* 0x000fe20008011404 */
[----:B------:R-:W-:Y:S11]  /*1380*/  @!P0 BRA `(.L_x_1724) ;  /* 0x0000002000348947 */ /* 0x000ff60003800000 */
[----:B------:R-:W0:Y:S01]  /*1390*/  LDC R0, c[0x0][0x448] ;  /* 0x00011200ff007b82 */ /* 0x000e220000000800 */
[----:B------:R-:W-:Y:S01]  /*13a0*/  UIADD3 UR7, UR40, 0x3f, URZ ;  /* 0x0000003f28077890 */ /* 0x000fe2000fffe03f */
[----:B------:R-:W-:Y:S02]  /*13b0*/  ULDC UR5, c[0x0][0x288] ;  /* 0x0000a20000057ab9 */ /* 0x000fe40000000800 */
[----:B------:R-:W-:-:S04]  /*13c0*/  UIADD3 UR4, -UR5, 0x1, URZ ;  /* 0x0000000105047890 */ /* 0x000fc8000fffe13f */
[----:B------:R-:W1:Y:S01]  /*13d0*/  LDC.64 R6, c[0x0][0x9e0] ;  /* 0x00027800ff067b82 */ /* 0x000e620000000a00 */
[----:B------:R-:W-:Y:S01]  /*13e0*/  UIMAD UR4, UR49, UR6, UR4 ;  /* 0x00000006310472a4 */ /* 0x000fe2000f8e0204 */
[----:B0-----:R-:W-:Y:S01]  /*13f0*/  ISETP.NE.AND P1, PT, R0, 0x1, PT ;  /* 0x000000010000780c */ /* 0x001fe20003f25270 */
[----:B------:R-:W-:Y:S01]  /*1400*/  IMAD.U32 R0, RZ, RZ, UR7 ;  /* 0x00000007ff007e24 */ /* 0x000fe2000f8e00ff */
[----:B-1----:R-:W-:-:S11]  /*1410*/  ISETP.GE.AND P2, PT, R7, 0x1, PT ;  /* 0x000000010700780c */ /* 0x002fd60003f46270 */
[----:B------:R-:W0:Y:S08]  /*1420*/  @P1 LDC R3, c[0x0][0x44c] ;  /* 0x00011300ff031b82 */ /* 0x000e300000000800 */
[----:B------:R-:W1:Y:S01]  /*1430*/  @P1 LDC R4, c[0x0][0x450] ;  /* 0x00011400ff041b82 */ /* 0x000e620000000800 */
[----:B0-----:R-:W-:-:S05]  /*1440*/  @P1 IMAD.HI.U32 R3, R3, UR7, RZ ;  /* 0x0000000703031c27 */ /* 0x001fca000f8e00ff */
[----:B-1----:R-:W-:-:S05]  /*1450*/  @P1 SHF.R.U32.HI R0, RZ, R4, R3 ;  /* 0x00000004ff001219 */ /* 0x002fca0000011603 */
[----:B------:R-:W-:-:S04]  /*1460*/  VIADD R9, R0, UR4 ;  /* 0x0000000400097c36 */ /* 0x000fc80008000000 */
[----:B------:R-:W-:Y:S01]  /*1470*/  IMAD.IADD R0, R9, 0x1, R6 ;  /* 0x0000000109007824 */ /* 0x000fe200078e0206 */
[----:B------:R-:W-:Y:S06]  /*1480*/  @!P2 BRA `(.L_x_1725) ;  /* 0x000000000040a947 */ /* 0x000fec0003800000 */
[C---:B------:R-:W-:Y:S01]  /*1490*/  ISETP.GT.AND P0, PT, R9.reuse, RZ, PT ;  /* 0x000000ff0900720c */ /* 0x040fe20003f04270 */
[----:B------:R-:W-:-:S12]  /*14a0*/  VIADD R3, R9, 0xffffffff ;  /* 0xffffffff09037836 */ /* 0x000fd80000000000 */
[----:B------:R-:W-:Y:S05]  /*14b0*/  @P0 BRA `(.L_x_1726) ;  /* 0x00000000001c0947 */ /* 0x000fea0003800000 */
[----:B------:R-:W-:Y:S01]  /*14c0*/  ISETP.NE.AND P0, PT, R7, 0x1, PT ;  /* 0x000000010700780c */ /* 0x000fe20003f05270 */
[----:B------:R-:W-:-:S12]  /*14d0*/  IMAD.MOV R3, RZ, RZ, -R9 ;  /* 0x000000ffff037224 */ /* 0x000fd800078e0a09 */
[----:B------:R-:W0:Y:S02]  /*14e0*/  @P0 LDC.64 R4, c[0x0][0x9e8] ;  /* 0x00027a00ff040b82 */ /* 0x000e240000000a00 */
[----:B0-----:R-:W-:-:S05]  /*14f0*/  @P0 IMAD.HI.U32 R4, R3, R4, RZ ;  /* 0x0000000403040227 */ /* 0x001fca00078e00ff */
[----:B------:R-:W-:-:S04]  /*1500*/  @P0 SHF.R.U32.HI R3, RZ, R5, R4 ;  /* 0x00000005ff030219 */ /* 0x000fc80000011604 */
[----:B------:R-:W-:Y:S01]  /*1510*/  LOP3.LUT R3, RZ, R3, RZ, 0x33, !PT ;  /* 0x00000003ff037212 */ /* 0x000fe200078e33ff */
[----:B------:R-:W-:Y:S06]  /*1520*/  BRA `(.L_x_1727) ;  /* 0x0000000000107947 */ /* 0x000fec0003800000 */
.L_x_1726:
[----:B------:R-:W-:-:S13]  /*1530*/  ISETP.NE.AND P0, PT, R7, 0x1, PT ;  /* 0x000000010700780c */ /* 0x000fda0003f05270 */
[----:B------:R-:W0:Y:S02]  /*1540*/  @P0 LDC.64 R4, c[0x0][0x9e8] ;  /* 0x00027a00ff040b82 */ /* 0x000e240000000a00 */
[----:B0-----:R-:W-:-:S05]  /*1550*/  @P0 IMAD.HI.U32 R4, R3, R4, RZ ;  /* 0x0000000403040227 */ /* 0x001fca00078e00ff */
[----:B------:R-:W-:-:S07]  /*1560*/  @P0 SHF.R.U32.HI R3, RZ, R5, R4 ;  /* 0x00000005ff030219 */ /* 0x000fce0000011604 */
.L_x_1727:
[----:B------:R-:W-:-:S05]  /*1570*/  IMAD R3, R3, R7, R7 ;  /* 0x0000000703037224 */ /* 0x000fca00078e0207 */
[----:B------:R-:W-:-:S07]  /*1580*/  VIMNMX R0, R0, R3, PT ;  /* 0x0000000300007248 */ /* 0x000fce0003fe0100 */
.L_x_1725:
[----:B------:R-:W0:Y:S01]  /*1590*/  @P1 LDC R5, c[0x0][0x44c] ;  /* 0x00011300ff051b82 */ /* 0x000e220000000800 */
[----:B------:R-:W-:Y:S01]  /*15a0*/  VIADD R0, R0, 0x3f ;  /* 0x0000003f00007836 */ /* 0x000fe20000000000 */
[----:B------:R-:W-:Y:S01]  /*15b0*/  UIMAD UR6, UR49, UR6, -UR5 ;  /* 0x00000006310672a4 */ /* 0x000fe2000f8e0a05 */
[----:B------:R-:W-:Y:S01]  /*15c0*/  IMAD.U32 R4, RZ, RZ, UR40 ;  /* 0x00000028ff047e24 */ /* 0x000fe2000f8e00ff */
[----:B------:R-:W-:Y:S02]  /*15d0*/  ULDC UR4, c[0x0][0x9dc] ;  /* 0x0002770000047ab9 */ /* 0x000fe40000000800 */
[----:B------:R-:W-:Y:S02]  /*15e0*/  SHF.R.S32.HI R3, RZ, 0x1f, R0 ;  /* 0x0000001fff037819 */ /* 0x000fe40000011400 */
[----:B------:R-:W1:Y:S02]  /*15f0*/  @P1 LDC R6, c[0x0][0x450] ;  /* 0x00011400ff061b82 */ /* 0x000e640000000800 */
[----:B------:R-:W-:-:S04]  /*1600*/  LEA.HI R3, R3, R0, RZ, 0x6 ;  /* 0x0000000003037211 */ /* 0x000fc800078f30ff */
[----:B------:R-:W-:Y:S01]  /*1610*/  SHF.R.S32.HI R3, RZ, 0x6, R3 ;  /* 0x00000006ff037819 */ /* 0x000fe20000011403 */
[----:B0-----:R-:W-:-:S05]  /*1620*/  @P1 IMAD.HI.U32 R5, R5, UR40, RZ ;  /* 0x0000002805051c27 */ /* 0x001fca000f8e00ff */
[----:B-1----:R-:W-:-:S05]  /*1630*/  @P1 SHF.R.U32.HI R4, RZ, R6, R5 ;  /* 0x00000006ff041219 */ /* 0x002fca0000011605 */
[----:B------:R-:W-:Y:S01]  /*1640*/  VIADD R0, R4, UR6 ;  /* 0x0000000604007c36 */ /* 0x000fe20008000000 */
[----:B------:R-:W-:-:S03]  /*1650*/  VIMNMX R4, R3, UR50, PT ;  /* 0x0000003203047c48 */ /* 0x000fc6000bfe0100 */
[----:B------:R-:W-:Y:S01]  /*1660*/  VIADD R3, R0, -UR4 ;  /* 0x8000000400037c36 */ /* 0x000fe20008000000 */
[----:B------:R-:W-:Y:S06]  /*1670*/  @!P2 BRA `(.L_x_1728) ;  /* 0x00000000003ca947 */ /* 0x000fec0003800000 */
[----:B------:R-:W-:-:S13]  /*1680*/  ISETP.GT.AND P0, PT, R0, -0x1, PT ;  /* 0xffffffff0000780c */ /* 0x000fda0003f04270 */
[----:B------:R-:W-:Y:S05]  /*1690*/  @P0 BRA `(.L_x_1729) ;  /* 0x00000000001c0947 */ /* 0x000fea0003800000 */
[----:B------:R-:W-:Y:S02]  /*16a0*/  ISETP.NE.AND P0, PT, R7, 0x1, PT ;  /* 0x000000010700780c */ /* 0x000fe40003f05270 */
[----:B------:R-:W-:-:S11]  /*16b0*/  LOP3.LUT R5, RZ, R0, RZ, 0x33, !PT ;  /* 0x00000000ff057212 */ /* 0x000fd600078e33ff */
[----:B------:R-:W0:Y:S02]  /*16c0*/  @P0 LDC.64 R8, c[0x0][0x9e8] ;  /* 0x00027a00ff080b82 */ /* 0x000e240000000a00 */
[----:B0-----:R-:W-:-:S05]  /*16d0*/  @P0 IMAD.HI.U32 R0, R5, R8, RZ ;  /* 0x0000000805000227 */ /* 0x001fca00078e00ff */
[----:B------:R-:W-:-:S04]  /*16e0*/  @P0 SHF.R.U32.HI R5, RZ, R9, R0 ;  /* 0x00000009ff050219 */ /* 0x000fc80000011600 */
[----:B------:R-:W-:Y:S01]  /*16f0*/  LOP3.LUT R0, RZ, R5, RZ, 0x33, !PT ;  /* 0x00000005ff007212 */ /* 0x000fe200078e33ff */
[----:B------:R-:W-:Y:S06]  /*1700*/  BRA `(.L_x_1730) ;  /* 0x0000000000107947 */ /* 0x000fec0003800000 */
.L_x_1729:
[----:B------:R-:W-:-:S13]  /*1710*/  ISETP.NE.AND P0, PT, R7, 0x1, PT ;  /* 0x000000010700780c */ /* 0x000fda0003f05270 */
[----:B------:R-:W0:Y:S02]  /*1720*/  @P0 LDC.64 R8, c[0x0][0x9e8] ;  /* 0x00027a00ff080b82 */ /* 0x000e240000000a00 */
[----:B0-----:R-:W-:-:S05]  /*1730*/  @P0 IMAD.HI.U32 R6, R0, R8, RZ ;  /* 0x0000000800060227 */ /* 0x001fca00078e00ff */
[----:B------:R-:W-:-:S07]  /*1740*/  @P0 SHF.R.U32.HI R0, RZ, R9, R6 ;  /* 0x00000009ff000219 */ /* 0x000fce0000011606 */
.L_x_1730:
[----:B------:R-:W-:-:S05]  /*1750*/  IMAD R0, R0, R7, RZ ;  /* 0x0000000700007224 */ /* 0x000fca00078e02ff */
[----:B------:R-:W-:-:S07]  /*1760*/  VIMNMX R3, R3, R0, !PT ;  /* 0x0000000003037248 */ /* 0x000fce0007fe0100 */
.L_x_1728:
[----:B------:R-:W-:Y:S01]  /*1770*/  SHF.R.S32.HI R6, RZ, 0x1f, R3 ;  /* 0x0000001fff067819 */ /* 0x000fe20000011403 */
[----:B------:R-:W-:Y:S01]  /*1780*/  IMAD.MOV.U32 R0, RZ, RZ, RZ ;  /* 0x000000ffff007224 */ /* 0x000fe200078e00ff */
[----:B------:R-:W-:Y:S02]  /*1790*/  PLOP3.LUT P0, PT, PT, PT, PT, 0x80, 0x0 ;  /* 0x000000000000781c */ /* 0x000fe40003f0f070 */
[----:B------:R-:W-:Y:S02]  /*17a0*/  CS2R R150, SRZ ;  /* 0x0000000000967805 */ /* 0x000fe4000001ff00 */
[----:B------:R-:W-:Y:S01]  /*17b0*/  LEA.HI R6, R6, R3, RZ, 0x6 ;  /* 0x0000000306067211 */ /* 0x000fe200078f30ff */
[----:B------:R-:W-:Y:S01]  /*17c0*/  IMAD.MOV.U32 R3, RZ, RZ, RZ ;  /* 0x000000ffff037224 */ /* 0x000fe200078e00ff */
[----:B------:R-:W-:Y:S02]  /*17d0*/  CS2R R148, SRZ ;  /* 0x0000000000947805 */ /* 0x000fe4000001ff00 */
[----:B------:R-:W-:-:S02]  /*17e0*/  CS2R R168, SRZ ;  /* 0x0000000000a87805 */ /* 0x000fc4000001ff00 */
[----:B------:R-:W-:Y:S02]  /*17f0*/  SHF.R.S32.HI R5, RZ, 0x6, R6 ;  /* 0x00000006ff057819 */ /* 0x000fe40000011406 */
[----:B------:R-:W-:Y:S02]  /*1800*/  CS2R R166, SRZ ;  /* 0x0000000000a67805 */ /* 0x000fe4000001ff00 */
[----:B------:R-:W-:Y:S02]  /*1810*/  CS2R R144, SRZ ;  /* 0x0000000000907805 */ /* 0x000fe4000001ff00 */
[----:B------:R-:W-:Y:S02]  /*1820*/  CS2R R164, SRZ ;  /* 0x0000000000a47805 */ /* 0x000fe4000001ff00 */
[----:B------:R-:W-:Y:S02]  /*1830*/  VIMNMX R5, RZ, R5, !PT ;  /* 0x00000005ff057248 */ /* 0x000fe40007fe0100 */
[----:B------:R-:W-:-:S02]  /*1840*/  CS2R R140, SRZ ;  /* 0x00000000008c7805 */ /* 0x000fc4000001ff00 */
[----:B------:R-:W-:Y:S02]  /*1850*/  CS2R R162, SRZ ;  /* 0x0000000000a27805 */ /* 0x000fe4000001ff00 */
[----:B------:R-:W-:Y:S02]  /*1860*/  CS2R R136, SRZ ;  /* 0x0000000000887805 */ /* 0x000fe4000001ff00 */
[----:B------:R-:W-:Y:S02]  /*1870*/  ISETP.GT.AND P1, PT, R4, R5, PT ;  /* 0x000000050400720c */ /* 0x000fe40003f24270 */
        /* <DEDUP_REMOVED lines=54> */
[----:B------:R-:W-:Y:S01]  /*1be0*/  CS2R R26, SRZ ;  /* 0x00000000001a7805 */ /* 0x000fe2000001ff00 */
[----:B------:R-:W-:Y:S01]  /*1bf0*/  IMAD.MOV.U32 R21, RZ, RZ, RZ ;  /* 0x000000ffff157224 */ /* 0x000fe200078e00ff */
[----:B------:R-:W-:Y:S06]  /*1c00*/  @!P1 BRA `(.L_x_1731) ;  /* 0x000000c000b89947 */ /* 0x000fec0003800000 */
        /* <DEDUP_REMOVED lines=14> */
.L_x_1732:
[----:B------:R-:W-:Y:S01]  /*1cf0*/  ULEA UR21, UR36, UR43, 0x3 ;  /* 0x0000002b24157291 */ /* 0x000fe2000f8e183f */
[----:B------:R-:W-:-:S05]  /*1d00*/  IMAD.U32 R0, RZ, RZ, UR37 ;  /* 0x00000025ff007e24 */ /* 0x000fca000f8e00ff */
[----:B------:R-:W-:-:S04]  /*1d10*/  SHF.L.U32 R0, R0, 0x1f, RZ ;  /* 0x0000001f00007819 */ /* 0x000fc800000006ff */
[----:B------:R-:W0:Y:S02]  /*1d20*/  SYNCS.PHASECHK.TRANS64.TRYWAIT P1, [UR21+0x28c50], R0 ;  /* 0x028c5000ff0075a7 */ /* 0x000e240008020155 */
[----:B0-----:R-:W-:Y:S05]  /*1d30*/  @!P1 BRA `(.L_x_1733) ;  /* 0x0000014400349947 */ /* 0x001fea0003800000 */
.L_x_1952:
[----:B------:R-:W-:Y:S01]  /*1d40*/  BAR.SYNC.DEFER_BLOCKING 0xe, 0x100 ;  /* 0x0384000000007b1d */ /* 0x000fe20000010000 */
[----:B------:R-:W-:Y:S01]  /*1d50*/  UIADD3 UR4, UR43, 0x26800, URZ ;  /* 0x000268002b047890 */ /* 0x000fe2000fffe03f */
[----:B------:R-:W-:Y:S01]  /*1d60*/  VIADD R4, R4, 0xfffffffe ;  /* 0xfffffffe04047836 */ /* 0x000fe20000000000 */
[----:B------:R-:W-:Y:S01]  /*1d70*/  ULEA UR18, UR36, UR20, 0xc ;  /* 0x0000001424127291 */ /* 0x000fe2000f8e603f */
[----:B0-----:R-:W-:Y:S01]  /*1d80*/  IMAD.U32 R0, RZ, RZ, UR21 ;  /* 0x00000015ff007e24 */ /* 0x001fe2000f8e00ff */
[----:B------:R-:W-:Y:S01]  /*1d90*/  USHF.R.U32.HI UR4, URZ, 0x4, UR4 ;  /* 0x000000043f047899 */ /* 0x000fe20008011604 */
[----:B------:R-:W-:Y:S01]  /*1da0*/  UMOV UR19, 0x40000040 ;  /* 0x4000004000137882 */ /* 0x000fe20000000000 */
[----:B------:R-:W-:Y:S02]  /*1db0*/  UMOV UR17, 0x40000040 ;  /* 0x4000004000117882 */ /* 0x000fe40000000000 */
[----:B------:R-:W-:Y:S01]  /*1dc0*/  ULOP3.LUT UR4, UR4, 0x3fff, URZ, 0xc0, !UPT ;  /* 0x00003fff04047892 */ /* 0x000fe2000f8ec03f */
[----:B------:R-:W0:Y:S01]  /*1dd0*/  S2R R3, SR_TID.X ;  /* 0x0000000000037919 */ /* 0x000e220000002100 */
[----:B------:R-:W-:Y:S01]  /*1de0*/  UIADD3 UR6, UR18, 0x80, URZ ;  /* 0x0000008012067890 */ /* 0x000fe2000fffe03f */
[----:B------:R-:W-:Y:S01]  /*1df0*/  ISETP.GE.AND P1, PT, R4, R5, PT ;  /* 0x000000050400720c */ /* 0x000fe20003f26270 */
[----:B------:R-:W-:Y:S01]  /*1e00*/  ULOP3.LUT UR16, UR4, 0x10000, URZ, 0xfc, !UPT ;  /* 0x0001000004107892 */ /* 0x000fe2000f8efc3f */
[----:B------:R-:W-:Y:S01]  /*1e10*/  UMOV UR7, 0x40000040 ;  /* 0x4000004000077882 */ /* 0x000fe20000000000 */
[----:B------:R-:W-:-:S02]  /*1e20*/  UMOV UR5, 0x40000040 ;  /* 0x4000004000057882 */ /* 0x000fc40000000000 */
[----:B------:R-:W-:Y:S02]  /*1e30*/  UIADD3 UR4, UR16, 0x2, URZ ;  /* 0x0000000210047890 */ /* 0x000fe4000fffe03f */
[----:B------:R-:W-:Y:S02]  /*1e40*/  UIADD3 UR10, UR18, 0x100, URZ ;  /* 0x00000100120a7890 */ /* 0x000fe4000fffe03f */
[----:B------:R-:W-:Y:S01]  /*1e50*/  UIADD3 UR8, UR16, 0x4, URZ ;  /* 0x0000000410087890 */ /* 0x000fe2000fffe03f */
[----:B------:R-:W-:Y:S01]  /*1e60*/  UMOV UR11, 0x40000040 ;  /* 0x40000040000b7882 */ /* 0x000fe20000000000 */
[----:B------:R-:W-:Y:S01]  /*1e70*/  WARPGROUP.ARRIVE ;  /* 0x00000000000079c5 */ /* 0x000fe20000000000 */
[----:B------:R-:W-:Y:S01]  /*1e80*/  UMOV UR9, 0x40000040 ;  /* 0x4000004000097882 */ /* 0x000fe20000000000 */
[----:B------:R-:W-:Y:S02]  /*1e90*/  UIADD3 UR14, UR18, 0x180, URZ ;  /* 0x00000180120e7890 */ /* 0x000fe4000fffe03f */
[----:B------:R-:W-:-:S02]  /*1ea0*/  UIADD3 UR12, UR16, 0x6, URZ ;  /* 0x00000006100c7890 */ /* 0x000fc4000fffe03f */
[----:B------:R-:W-:Y:S01]  /*1eb0*/  HGMMA.64x256x16.F32 R24, gdesc[UR16].tnspB, RZ, !UPT, gsb0 ;  /* 0x43e00000101879f0 */ /* 0x000fe2000c0008ff */
[----:B------:R-:W-:Y:S01]  /*1ec0*/  UMOV UR15, 0x40000040 ;  /* 0x40000040000f7882 */ /* 0x000fe20000000000 */
        /* <DEDUP_REMOVED lines=20> */
.L_x_1739:
[----:B------:R-:W-:Y:S01]  /*2010*/  BAR.SYNC.DEFER_BLOCKING 0xe, 0x100 ;  /* 0x0384000000007b1d */ /* 0x000fe20000010000 */
[----:B------:R-:W-:Y:S01]  /*2020*/  IMAD.U32 R3, RZ, RZ, UR36 ;  /* 0x00000024ff037e24 */ /* 0x000fe2000f8e00ff */
[----:B------:R-:W-:Y:S01]  /*2030*/  UIADD3 UR36, UR36, 0x1, URZ ;  /* 0x0000000124247890 */ /* 0x000fe2000fffe03f */
[C---:B------:R-:W-:Y:S01]  /*2040*/  ISETP.GT.AND P3, PT, R4.reuse, R5, PT ;  /* 0x000000050400720c */ /* 0x040fe20003f64270 */
[----:B------:R-:W-:Y:S02]  /*2050*/  VIADD R4, R4, 0xffffffff ;  /* 0xffffffff04047836 */ /* 0x000fe40000000000 */
[----:B01----:R-:W-:Y:S01]  /*2060*/  IMAD R0, R3, 0x40, R16 ;  /* 0x0000004003007824 */ /* 0x003fe200078e0210 */
        /* <DEDUP_REMOVED lines=137> */
.L_x_1735:
[----:B------:R-:W-:Y:S01]  /*2900*/  ULEA UR21, UR36, UR43, 0x3 ;  /* 0x0000002b24157291 */ /* 0x000fe2000f8e183f */
[----:B------:R-:W-:-:S05]  /*2910*/  IMAD.U32 R0, RZ, RZ, UR37 ;  /* 0x00000025ff007e24 */ /* 0x000fca000f8e00ff */
[----:B------:R-:W-:-:S04]  /*2920*/  SHF.L.U32 R0, R0, 0x1f, RZ ;  /* 0x0000001f00007819 */ /* 0x000fc800000006ff */
[----:B------:R0:W1:Y:S01]  /*2930*/  SYNCS.PHASECHK.TRANS64.TRYWAIT P1, [UR21+0x28c50], R0 ;  /* 0x028c5000ff0075a7 */ /* 0x0000620008020155 */
[----:B------:R-:W-:Y:S05]  /*2940*/  @!P0 BRA `(.L_x_1736) ;  /* 0x0000000000048947 */ /* 0x000fea0003800000 */
[----:B------:R-:W-:Y:S01]  /*2950*/  BPT.TRAP 0x1 ;  /* 0x000000040000795c */ /* 0x000fe20000300000 */
.L_x_1736:
[----:B-1----:R-:W-:Y:S05]  /*2960*/  @P1 BRA `(.L_x_1737) ;  /* 0x0000000000081947 */ /* 0x002fea0003800000 */
[----:B------:R-:W1:Y:S02]  /*2970*/  SYNCS.PHASECHK.TRANS64.TRYWAIT P1, [UR21+0x28c50], R0 ;  /* 0x028c5000ff0075a7 */ /* 0x000e640008020155 */
[----:B-1----:R-:W-:Y:S05]  /*2980*/  @!P1 BRA `(.L_x_1738) ;  /* 0x0000013800389947 */ /* 0x002fea0003800000 */
.L_x_1737:
[----:B------:R-:W-:Y:S01]  /*2990*/  ULEA UR18, UR36, UR20, 0xc ;  /* 0x0000001424127291 */ /* 0x000fe2000f8e603f */
[----:B------:R-:W-:Y:S01]  /*29a0*/  WARPGROUP.ARRIVE ;  /* 0x00000000000079c5 */ /* 0x000fe20000000000 */
[----:B------:R-:W-:Y:S01]  /*29b0*/  UMOV UR19, 0x40000040 ;  /* 0x4000004000137882 */ /* 0x000fe20000000000 */
[----:B------:R-:W-:Y:S01]  /*29c0*/  UMOV UR7, 0x40000040 ;  /* 0x4000004000077882 */ /* 0x000fe20000000000 */
[----:B------:R-:W-:Y:S01]  /*29d0*/  UIADD3 UR6, UR18, 0x80, URZ ;  /* 0x0000008012067890 */ /* 0x000fe2000fffe03f */
[----:B01----:R-:W-:Y:S01]  /*29e0*/  IMAD.U32 R0, RZ, RZ, UR21 ;  /* 0x00000015ff007e24 */ /* 0x003fe2000f8e00ff */
[----:B------:R-:W-:Y:S01]  /*29f0*/  UIADD3 UR10, UR18, 0x100, URZ ;  /* 0x00000100120a7890 */ /* 0x000fe2000fffe03f */
[----:B------:R-:W-:Y:S02]  /*2a00*/  UMOV UR11, 0x40000040 ;  /* 0x40000040000b7882 */ /* 0x000fe40000000000 */
[----:B------:R-:W-:Y:S01]  /*2a10*/  HGMMA.64x256x16.F32 R24, gdesc[UR16].tnspB, R24, gsb0 ;  /* 0x43e00000101879f0 */ /* 0x000fe20008000818 */
[----:B------:R-:W-:Y:S01]  /*2a20*/  UIADD3 UR14, UR18, 0x180, URZ ;  /* 0x00000180120e7890 */ /* 0x000fe2000fffe03f */
[----:B------:R-:W-:Y:S01]  /*2a30*/  @!P2 VIADD R0, R0, 0x28c60 ;  /* 0x00028c600000a836 */ /* 0x000fe20000000000 */
[----:B------:R-:W-:-:S04]  /*2a40*/  UMOV UR15, 0x40000040 ;  /* 0x40000040000f7882 */ /* 0x000fc80000000000 */
[----:B------:R-:W-:Y:S01]  /*2a50*/  @!P2 PRMT R0, RZ, 0x654, R0 ;  /* 0x00000654ff00a816 */ /* 0x000fe20000000000 */
        /* <DEDUP_REMOVED lines=16> */
.L_x_1734:
[----:B------:R-:W-:Y:S01]  /*2b60*/  BAR.SYNC.DEFER_BLOCKING 0xe, 0x100 ;  /* 0x0384000000007b1d */ /* 0x000fe20000010000 */
[----:B------:R-:W-:Y:S01]  /*2b70*/  IMAD.U32 R3, RZ, RZ, UR36 ;  /* 0x00000024ff037e24 */ /* 0x000fe2000f8e00ff */
[----:B------:R-:W-:Y:S01]  /*2b80*/  UIADD3 UR36, UR36, 0x1, URZ ;  /* 0x0000000124247890 */ /* 0x000fe2000fffe03f */
[----:B------:R-:W-:Y:S02]  /*2b90*/  PLOP3.LUT P0, PT, PT, PT, PT, 0x8, 0x0 ;  /* 0x000000000000781c */ /* 0x000fe40003f0e170 */
        /* <DEDUP_REMOVED lines=140> */
.L_x_1724:
[----:B------:R-:W-:Y:S01]  /*3460*/  ULDC UR4, c[0x0][0x448] ;  /* 0x0001120000047ab9 */ /* 0x000fe20000000800 */
[----:B------:R-:W-:Y:S02]  /*3470*/  UIADD3 UR7, UR40, 0x3f, URZ ;  /* 0x0000003f28077890 */ /* 0x000fe4000fffe03f */
[----:B------:R-:W-:Y:S01]  /*3480*/  UISETP.NE.AND UP0, UPT, UR4, 0x1, UPT ;  /* 0x000000010400788c */ /* 0x000fe2000bf05270 */
[----:B------:R-:W-:Y:S02]  /*3490*/  ULDC UR11, c[0x0][0x288] ;  /* 0x0000a200000b7ab9 */ /* 0x000fe40000000800 */
[----:B------:R-:W-:Y:S01]  /*34a0*/  ULDC.64 UR4, c[0x0][0x9e0] ;  /* 0x0002780000047ab9 */ /* 0x000fe20000000a00 */
[----:B------:R-:W-:Y:S02]  /*34b0*/  UIADD3 UR10, -UR11, 0x1, URZ ;  /* 0x000000010b0a7890 */ /* 0x000fe4000fffe13f */
[----:B------:R-:W-:Y:S02]  /*34c0*/  UISETP.GE.AND UP1, UPT, UR5, 0x1, UPT ;  /* 0x000000010500788c */ /* 0x000fe4000bf26270 */
[----:B------:R-:W-:-:S03]  /*34d0*/  UIMAD UR10, UR49, UR6, UR10 ;  /* 0x00000006310a72a4 */ /* 0x000fc6000f8e020a */
[----:B------:R-:W-:Y:S01]  /*34e0*/  @UP0 ULDC UR8, c[0x0][0x44c] ;  /* 0x0001130000080ab9 */ /* 0x000fe20000000800 */
[----:B------:R-:W-:Y:S01]  /*34f0*/  PLOP3.LUT P1, PT, PT, PT, UP1, 0x80, 0x0 ;  /* 0x000000000000781c */ /* 0x000fe20003f2f018 */
[----:B------:R-:W-:Y:S01]  /*3500*/  UIMAD.WIDE.U32 UR8, UR7, UR8, URZ ;  /* 0x00000008070872a5 */ /* 0x000fe2000f8e003f */
[----:B------:R-:W-:-:S03]  /*3510*/  @UP0 ULDC UR12, c[0x0][0x450] ;  /* 0x00011400000c0ab9 */ /* 0x000fc60000000800 */
[----:B------:R-:W-:-:S04]  /*3520*/  @UP0 USHF.R.U32.HI UR7, URZ, UR12, UR9 ;  /* 0x0000000c3f070299 */ /* 0x000fc80008011609 */
[----:B------:R-:W-:-:S04]  /*3530*/  UIADD3 UR8, UR10, UR7, URZ ;  /* 0x000000070a087290 */ /* 0x000fc8000fffe03f */
[----:B------:R-:W-:Y:S01]  /*3540*/  UIADD3 UR4, UR8, UR4, URZ ;  /* 0x0000000408047290 */ /* 0x000fe2000fffe03f */
[----:B------:R-:W-:Y:S11]  /*3550*/  @!P1 BRA `(.L_x_1740) ;  /* 0x0000000000449947 */ /* 0x000ff60003800000 */
[----:B------:R-:W-:Y:S01]  /*3560*/  ISETP.LT.AND P0, PT, RZ, UR8, PT ;  /* 0x00000008ff007c0c */ /* 0x000fe2000bf01270 */
[----:B------:R-:W-:-:S12]  /*3570*/  UIADD3 UR7, UR8, -0x1, URZ ;  /* 0xffffffff08077890 */ /* 0x000fd8000fffe03f */
[----:B------:R-:W-:Y:S05]  /*3580*/  @P0 BRA `(.L_x_1741) ;  /* 0x00000000001c0947 */ /* 0x000fea0003800000 */
[----:B------:R-:W-:Y:S02]  /*3590*/  UISETP.NE.AND UP1, UPT, UR5, 0x1, UPT ;  /* 0x000000010500788c */ /* 0x000fe4000bf25270 */
[----:B------:R-:W-:-:S09]  /*35a0*/  UIADD3 UR7, -UR8, URZ, URZ ;  /* 0x0000003f08077290 */ /* 0x000fd2000fffe13f */
[----:B------:R-:W-:Y:S02]  /*35b0*/  @UP1 ULDC.64 UR12, c[0x0][0x9e8] ;  /* 0x00027a00000c1ab9 */ /* 0x000fe40000000a00 */
[----:B------:R-:W-:-:S04]  /*35c0*/  UIMAD.WIDE.U32 UR8, UR7, UR12, URZ ;  /* 0x0000000c070872a5 */ /* 0x000fc8000f8e003f */
[----:B------:R-:W-:-:S04]  /*35d0*/  @UP1 USHF.R.U32.HI UR7, URZ, UR13, UR9 ;  /* 0x0000000d3f071299 */ /* 0x000fc80008011609 */
[----:B------:R-:W-:Y:S01]  /*35e0*/  ULOP3.LUT UR7, URZ, UR7, URZ, 0x33, !UPT ;  /* 0x000000073f077292 */ /* 0x000fe2000f8e333f */
[----:B------:R-:W-:Y:S11]  /*35f0*/  BRA `(.L_x_1742) ;  /* 0x0000000000107947 */ /* 0x000ff60003800000 */
.L_x_1741:
[----:B------:R-:W-:-:S11]  /*3600*/  UISETP.NE.AND UP1, UPT, UR5, 0x1, UPT ;  /* 0x000000010500788c */ /* 0x000fd6000bf25270 */
[----:B------:R-:W-:Y:S02]  /*3610*/  @UP1 ULDC.64 UR12, c[0x0][0x9e8] ;  /* 0x00027a00000c1ab9 */ /* 0x000fe40000000a00 */
[----:B------:R-:W-:-:S04]  /*3620*/  UIMAD.WIDE.U32 UR8, UR7, UR12, URZ ;  /* 0x0000000c070872a5 */ /* 0x000fc8000f8e003f */
[----:B------:R-:W-:-:S12]  /*3630*/  @UP1 USHF.R.U32.HI UR7, URZ, UR13, UR9 ;  /* 0x0000000d3f071299 */ /* 0x000fd80008011609 */
.L_x_1742:
[----:B------:R-:W-:-:S04]  /*3640*/  UIMAD UR7, UR7, UR5, UR5 ;  /* 0x00000005070772a4 */ /* 0x000fc8000f8e0205 */
[----:B------:R-:W-:-:S04]  /*3650*/  UISETP.LT.AND UP1, UPT, UR4, UR7, UPT ;  /* 0x000000070400728c */ /* 0x000fc8000bf21270 */
[----:B------:R-:W-:-:S12]  /*3660*/  USEL UR4, UR4, UR7, UP1 ;  /* 0x0000000704047287 */ /* 0x000fd80008800000 */
.L_x_1740:
[----:B------:R-:W-:Y:S01]  /*3670*/  UIADD3 UR4, UR4, 0x3f, URZ ;  /* 0x0000003f04047890 */ /* 0x000fe2000fffe03f */
[----:B------:R-:W-:Y:S01]  /*3680*/  @UP0 ULDC UR8, c[0x0][0x44c] ;  /* 0x0001130000080ab9 */ /* 0x000fe20000000800 */
[----:B------:R-:W-:Y:S02]  /*3690*/  @UP0 ULDC UR12, c[0x0][0x450] ;  /* 0x00011400000c0ab9 */ /* 0x000fe40000000800 */
[----:B------:R-:W-:Y:S02]  /*36a0*/  USHF.R.S32.HI UR7, URZ, 0x1f, UR4 ;  /* 0x0000001f3f077899 */ /* 0x000fe40008011404 */
[----:B------:R-:W-:Y:S02]  /*36b0*/  UIMAD.WIDE.U32 UR8, UR40, UR8, URZ ;  /* 0x00000008280872a5 */ /* 0x000fe4000f8e003f */
[----:B------:R-:W-:Y:S01]  /*36c0*/  UMOV UR10, UR40 ;  /* 0x00000028000a7c82 */ /* 0x000fe20008000000 */
[----:B------:R-:W-:Y:S02]  /*36d0*/  ULEA.HI UR7, UR7, UR4, URZ, 0x6 ;  /* 0x0000000407077291 */ /* 0x000fe4000f8f303f */
[----:B------:R-:W-:-:S02]  /*36e0*/  UIMAD UR4, UR49, UR6, -UR11 ;  /* 0x00000006310472a4 */ /* 0x000fc4000f8e0a0b */
[----:B------:R-:W-:Y:S02]  /*36f0*/  @UP0 USHF.R.U32.HI UR10, URZ, UR12, UR9 ;  /* 0x0000000c3f0a0299 */ /* 0x000fe40008011609 */
[----:B------:R-:W-:Y:S02]  /*3700*/  USHF.R.S32.HI UR7, URZ, 0x6, UR7 ;  /* 0x000000063f077899 */ /* 0x000fe40008011407 */
[----:B------:R-:W-:Y:S01]  /*3710*/  UIADD3 UR4, UR4, UR10, URZ ;  /* 0x0000000a04047290 */ /* 0x000fe2000fffe03f */
[----:B------:R-:W-:Y:S01]  /*3720*/  ULDC UR6, c[0x0][0x9dc] ;  /* 0x0002770000067ab9 */ /* 0x000fe20000000800 */
[----:B------:R-:W-:Y:S02]  /*3730*/  UISETP.LT.AND UP0, UPT, UR50, UR7, UPT ;  /* 0x000000073200728c */ /* 0x000fe4000bf01270 */
[----:B------:R-:W-:Y:S02]  /*3740*/  UIADD3 UR6, UR4, -UR6, URZ ;  /* 0x8000000604067290 */ /* 0x000fe4000fffe03f */
[----:B------:R-:W-:-:S04]  /*3750*/  USEL UR50, UR50, UR7, UP0 ;  /* 0x0000000732327287 */ /* 0x000fc80008000000 */
[----:B------:R-:W-:Y:S01]  /*3760*/  IMAD.U32 R3, RZ, RZ, UR6 ;  /* 0x00000006ff037e24 */ /* 0x000fe2000f8e00ff */
[----:B------:R-:W-:Y:S07]  /*3770*/  @!P1 BRA `(.L_x_1743) ;  /* 0x0000000000409947 */ /* 0x000fee0003800000 */
[----:B------:R-:W-:-:S06]  /*3780*/  UISETP.GT.AND UP0, UPT, UR4, -0x1, UPT ;  /* 0xffffffff0400788c */ /* 0x000fcc000bf04270 */
[----:B------:R-:W-:-:S13]  /*3790*/  PLOP3.LUT P0, PT, PT, PT, UP0, 0x80, 0x0 ;  /* 0x000000000000781c */ /* 0x000fda0003f0f008 */
[----:B------:R-:W-:Y:S05]  /*37a0*/  @P0 BRA `(.L_x_1744) ;  /* 0x00000000001c0947 */ /* 0x000fea0003800000 */
[----:B------:R-:W-:Y:S02]  /*37b0*/  UISETP.NE.AND UP0, UPT, UR5, 0x1, UPT ;  /* 0x000000010500788c */ /* 0x000fe4000bf05270 */
[----:B------:R-:W-:-:S09]  /*37c0*/  ULOP3.LUT UR4, URZ, UR4, URZ, 0x33, !UPT ;  /* 0x000000043f047292 */ /* 0x000fd2000f8e333f */
[----:B------:R-:W-:Y:S02]  /*37d0*/  @UP0 ULDC.64 UR8, c[0x0][0x9e8] ;  /* 0x00027a0000080ab9 */ /* 0x000fe40000000a00 */
[----:B------:R-:W-:-:S04]  /*37e0*/  UIMAD.WIDE.U32 UR6, UR4, UR8, URZ ;  /* 0x00000008040672a5 */ /* 0x000fc8000f8e003f */
[----:B------:R-:W-:-:S04]  /*37f0*/  @UP0 USHF.R.U32.HI UR4, URZ, UR9, UR7 ;  /* 0x000000093f040299 */ /* 0x000fc80008011607 */
[----:B------:R-:W-:Y:S01]  /*3800*/  ULOP3.LUT UR4, URZ, UR4, URZ, 0x33, !UPT ;  /* 0x000000043f047292 */ /* 0x000fe2000f8e333f */
[----:B------:R-:W-:Y:S11]  /*3810*/  BRA `(.L_x_1745) ;  /* 0x0000000000107947 */ /* 0x000ff60003800000 */
.L_x_1744:
[----:B------:R-:W-:-:S11]  /*3820*/  UISETP.NE.AND UP0, UPT, UR5, 0x1, UPT ;  /* 0x000000010500788c */ /* 0x000fd6000bf05270 */
[----:B------:R-:W-:Y:S02]  /*3830*/  @UP0 ULDC.64 UR8, c[0x0][0x9e8] ;  /* 0x00027a0000080ab9 */ /* 0x000fe40000000a00 */
[----:B------:R-:W-:-:S04]  /*3840*/  UIMAD.WIDE.U32 UR6, UR4, UR8, URZ ;  /* 0x00000008040672a5 */ /* 0x000fc8000f8e003f */
[----:B------:R-:W-:-:S12]  /*3850*/  @UP0 USHF.R.U32.HI UR4, URZ, UR9, UR7 ;  /* 0x000000093f040299 */ /* 0x000fd80008011607 */
.L_x_1745:
[----:B------:R-:W-:-:S06]  /*3860*/  UIMAD UR4, UR4, UR5, URZ ;  /* 0x00000005040472a4 */ /* 0x000fcc000f8e023f */
[----:B------:R-:W-:-:S07]  /*3870*/  VIMNMX R3, R3, UR4, !PT ;  /* 0x0000000403037c48 */ /* 0x000fce000ffe0100 */
.L_x_1743:
        /* <DEDUP_REMOVED lines=16> */
[----:B------:R-:W-:Y:S02]  /*3980*/  ISETP.LT.AND P1, PT, R186, UR50, PT ;  /* 0x00000032ba007c0c */ /* 0x000fe4000bf21270 */
        /* <DEDUP_REMOVED lines=68> */
[----:B------:R-:W-:-:S04]  /*3dd0*/  ULOP3.LUT UR5, UR5, 0x3fff, URZ, 0xc0, !UPT ;  /* 0x00003fff05057892 */ /* 0x000fc8000f8ec03f */
[----:B------:R-:W-:-:S04]  /*3de0*/  ULOP3.LUT UR48, UR5, 0x2000000, URZ, 0xfc, !UPT ;  /* 0x0200000005307892 */ /* 0x000fc8000f8efc3f */
[----:B------:R-:W-:Y:S08]  /*3df0*/  @!P0 BRA `(.L_x_1746) ;  /* 0x0000000000408947 */ /* 0x000ff00003800000 */
        /* <DEDUP_REMOVED lines=16> */
.L_x_1746:
        /* <DEDUP_REMOVED lines=9> */
.L_x_1953:
[----:B------:R-:W-:Y:S05]  /*3f90*/  @!P3 BRA `(.L_x_1748) ;  /* 0x000000000004b947 */ /* 0x000fea0003800000 */
[----:B------:R-:W-:Y:S01]  /*3fa0*/  BPT.TRAP 0x1 ;  /* 0x000000040000795c */ /* 0x000fe20000300000 */
.L_x_1748:
[----:B------:R-:W-:Y:S02]  /*3fb0*/  IMAD.U32 R7, RZ, RZ, UR36 ;  /* 0x00000024ff077e24 */ /* 0x000fe4000f8e00ff */
[----:B------:R-:W-:-:S03]  /*3fc0*/  IMAD.U32 R10, RZ, RZ, UR37 ;  /* 0x00000025ff0a7e24 */ /* 0x000fc6000f8e00ff */
[----:B------:R-:W-:Y:S02]  /*3fd0*/  LEA R7, R7, UR43, 0x3 ;  /* 0x0000002b07077c11 */ /* 0x000fe4000f8e18ff */
[----:B------:R-:W-:-:S04]  /*3fe0*/  SHF.L.U32 R10, R10, 0x1f, RZ ;  /* 0x0000001f0a0a7819 */ /* 0x000fc800000006ff */
[----:B------:R1:W2:Y:S01]  /*3ff0*/  SYNCS.PHASECHK.TRANS64.TRYWAIT P0, [R7+URZ+0x28c30], R10 ;  /* 0x028c300a070075a7 */ /* 0x0002a2000800017f */
[----:B------:R-:W-:Y:S05]  /*4000*/  @!P3 BRA `(.L_x_1749) ;  /* 0x000000000004b947 */ /* 0x000fea0003800000 */
[----:B------:R-:W-:Y:S01]  /*4010*/  BPT.TRAP 0x1 ;  /* 0x000000040000795c */ /* 0x000fe20000300000 */
.L_x_1749:
[----:B--2---:R-:W-:Y:S05]  /*4020*/  @P0 BRA `(.L_x_1750) ;  /* 0x0000000000080947 */ /* 0x004fea0003800000 */
[----:B------:R-:W2:Y:S02]  /*4030*/  SYNCS.PHASECHK.TRANS64.TRYWAIT P0, [R7+URZ+0x28c30], R10 ;  /* 0x028c300a070075a7 */ /* 0x000ea4000800017f */
[----:B--2---:R-:W-:Y:S05]  /*4040*/  @!P0 BRA `(.L_x_1751) ;  /* 0x0000012000b88947 */ /* 0x004fea0003800000 */
.L_x_1750:
        /* <DEDUP_REMOVED lines=15> */
[----:B------:R-:W0:Y:S01]  /*4140*/  LDC R3, c[0x0][0x448] ;  /* 0x00011200ff037b82 */ /* 0x000e220000000800 */
[----:B------:R-:W-:Y:S01]  /*4150*/  UMOV UR7, 0x40000040 ;  /* 0x4000004000077882 */ /* 0x000fe20000000000 */
[----:B------:R-:W-:Y:S01]  /*4160*/  UMOV UR5, 0x40000040 ;  /* 0x4000004000057882 */ /* 0x000fe20000000000 */
[----:B------:R-:W-:Y:S01]  /*4170*/  ULOP3.LUT UR4, UR4, 0x3fff, URZ, 0xc0, !UPT ;  /* 0x00003fff04047892 */ /* 0x000fe2000f8ec03f */
[----:B------:R-:W-:Y:S01]  /*4180*/  UMOV UR11, 0x40000040 ;  /* 0x40000040000b7882 */ /* 0x000fe20000000000 */
[----:B------:R-:W-:-:S02]  /*4190*/  UMOV UR9, 0x40000040 ;  /* 0x4000004000097882 */ /* 0x000fc40000000000 */
[----:B------:R-:W-:Y:S01]  /*41a0*/  ULEA UR18, UR36, UR18, 0x9 ;  /* 0x0000001224127291 */ /* 0x000fe2000f8e483f */
[----:B------:R-:W3:Y:S01]  /*41b0*/  LDC.64 R8, c[0x0][0x9e0] ;  /* 0x00027800ff087b82 */ /* 0x000ee20000000a00 */
        /* <DEDUP_REMOVED lines=10> */
[----:B0-----:R-:W-:Y:S01]  /*4260*/  ISETP.NE.AND P5, PT, R3, 0x1, PT ;  /* 0x000000010300780c */ /* 0x001fe20003fa5270 */
[----:B------:R-:W-:Y:S01]  /*4270*/  VIADD R3, R185, UR40 ;  /* 0x00000028b9037c36 */ /* 0x000fe20008000000 */
[----:B------:R-:W-:Y:S02]  /*4280*/  ULDC UR20, c[0x0][0x9dc] ;  /* 0x0002770000147ab9 */ /* 0x000fe40000000800 */
[----:B------:R-:W-:Y:S01]  /*4290*/  ULOP3.LUT UR20, URZ, UR20, URZ, 0x33, !UPT ;  /* 0x000000143f147292 */ /* 0x000fe2000f8e333f */
[----:B---3--:R-:W-:-:S08]  /*42a0*/  ISETP.GE.AND P6, PT, R9, 0x1, PT ;  /* 0x000000010900780c */ /* 0x008fd00003fc6270 */
[----:B------:R-:W0:Y:S08]  /*42b0*/  @P5 LDC R4, c[0x0][0x44c] ;  /* 0x00011300ff045b82 */ /* 0x000e300000000800 */
[----:B------:R-:W3:Y:S01]  /*42c0*/  @P5 LDC R6, c[0x0][0x450] ;  /* 0x00011400ff065b82 */ /* 0x000ee20000000800 */
[----:B0-----:R-:W-:-:S04]  /*42d0*/  @P5 IMAD.HI.U32 R5, R3, R4, RZ ;  /* 0x0000000403055227 */ /* 0x001fc800078e00ff */
[----:B------:R-:W-:Y:S02]  /*42e0*/  IMAD.MOV.U32 R4, RZ, RZ, R3 ;  /* 0x000000ffff047224 */ /* 0x000fe400078e0003 */
[----:B------:R-:W-:Y:S01]  /*42f0*/  @!P4 VIADD R3, R7, 0x28c40 ;  /* 0x00028c400703c836 */ /* 0x000fe20000000000 */
[----:B---3--:R-:W-:-:S04]  /*4300*/  @P5 SHF.R.U32.HI R4, RZ, R6, R5 ;  /* 0x00000006ff045219 */ /* 0x008fc80000011605 */
[----:B------:R-:W-:Y:S01]  /*4310*/  @!P4 PRMT R3, RZ, 0x654, R3 ;  /* 0x00000654ff03c816 */ /* 0x000fe20000000003 */
[----:B------:R-:W0:Y:S01]  /*4320*/  SHFL.IDX PT, R12, R4, RZ, 0x1c1f ;  /* 0x001c1fff040c7589 */ /* 0x000e2200000e0000 */
[----:B------:R-:W-:Y:S02]  /*4330*/  WARPGROUP.DEPBAR.LE gsb0, 0x0 ;  /* 0x00008000000079c5 */ /* 0x000fe40000010000 */
[----:B------:R-:W-:-:S06]  /*4340*/  WARPGROUP.ARRIVE ;  /* 0x00000000000079c5 */ /* 0x000fcc0000000000 */
[----:B------:R-:W-:Y:S01]  /*4350*/  HGMMA.64x64x16.F32 R24, gdesc[UR4], R24, gsb0 ;  /* 0x00e00000041879f0 */ /* 0x000fe20008000818 */
[----:B------:R-:W-:Y:S01]  /*4360*/  UMOV UR6, 0xffffffc0 ;  /* 0xffffffc000067882 */ /* 0x000fe20000000000 */
[----:B------:R-:W-:Y:S01]  /*4370*/  ULDC UR7, c[0x0][0x9d8] ;  /* 0x0002760000077ab9 */ /* 0x000fe20000000800 */
[----:B------:R-:W-:Y:S01]  /*4380*/  UIMAD UR6, UR50, UR6, 0x41 ;  /* 0x00000041320674a4 */ /* 0x000fe2000f8e0206 */
[----:B------:R-:W-:Y:S02]  /*4390*/  WARPGROUP.DEPBAR.LE gsb0, 0x0 ;  /* 0x00008000000079c5 */ /* 0x000fe40000010000 */
[----:B------:R-:W-:-:S06]  /*43a0*/  WARPGROUP.ARRIVE ;  /* 0x00000000000079c5 */ /* 0x000fcc0000000000 */
[----:B------:R-:W-:Y:S01]  /*43b0*/  HGMMA.64x64x16.F32 R24, gdesc[UR8], R24, gsb0 ;  /* 0x00e00000081879f0 */ /* 0x000fe20008000818 */
[----:B------:R-:W-:Y:S02]  /*43c0*/  ULDC UR11, c[0x0][0x2f0] ;  /* 0x0000bc00000b7ab9 */ /* 0x000fe40000000800 */
[----:B------:R-:W-:Y:S02]  /*43d0*/  UIMAD UR10, UR49, UR11, UR6 ;  /* 0x0000000b310a72a4 */ /* 0x000fe4000f8e0206 */
[----:B------:R-:W-:Y:S01]  /*43e0*/  UIADD3 UR6, UR6, -0x1, URZ ;  /* 0xffffffff06067890 */ /* 0x000fe2000fffe03f */
[----:B------:R-:W-:Y:S02]  /*43f0*/  WARPGROUP.DEPBAR.LE gsb0, 0x0 ;  /* 0x00008000000079c5 */ /* 0x000fe40000010000 */
[----:B------:R-:W-:-:S06]  /*4400*/  WARPGROUP.ARRIVE ;  /* 0x00000000000079c5 */ /* 0x000fcc0000000000 */
[----:B------:R-:W-:Y:S01]  /*4410*/  HGMMA.64x64x16.F32 R24, gdesc[UR12], R24, gsb0 ;  /* 0x00e000000c1879f0 */ /* 0x000fe20008000818 */
[----:B------:R-:W-:Y:S01]  /*4420*/  ULEA UR15, UR50, 0xffffffc0, 0x6 ;  /* 0xffffffc0320f7891 */ /* 0x000fe2000f8e303f */
[----:B------:R-:W-:Y:S01]  /*4430*/  ULDC UR14, c[0x0][0x288] ;  /* 0x0000a200000e7ab9 */ /* 0x000fe20000000800 */
[----:B------:R-:W-:Y:S02]  /*4440*/  WARPGROUP.DEPBAR.LE gsb0, 0x0 ;  /* 0x00008000000079c5 */ /* 0x000fe40000010000 */
[----:B------:R-:W-:Y:S01]  /*4450*/  FMUL.FTZ R24, R24, UR7 ;  /* 0x0000000718187c20 */ /* 0x000fe20008410000 */
        /* <DEDUP_REMOVED lines=28> */
[----:B------:R3:W-:Y:S01]  /*4620*/  @!P4 SYNCS.ARRIVE.TRANS64.RED.A1T0 RZ, [R3+URZ], RZ ;  /* 0x000000ff03ffc9a7 */ /* 0x0007e2000810043f */
[----:B------:R-:W-:Y:S01]  /*4630*/  FMUL.FTZ R55, R55, UR7 ;  /* 0x0000000737377c20 */ /* 0x000fe20008410000 */
[----:B------:R-:W4:Y:S01]  /*4640*/  MUFU.TANH R13, R30 ;  /* 0x0000001e000d7308 */ /* 0x000f220000002400 */
[----:B------:R-:W-:Y:S01]  /*4650*/  FMUL.FTZ R31, R31, UR7 ;  /* 0x000000071f1f7c20 */ /* 0x000fe20008410000 */
[----:B------:R-:W-:Y:S01]  /*4660*/  FMUL.FTZ R34, R34, UR7 ;  /* 0x0000000722227c20 */ /* 0x000fe20008410000 */
[----:B------:R-:W-:Y:S01]  /*4670*/  UIMAD UR7, UR49, UR11, -UR15 ;  /* 0x0000000b310772a4 */ /* 0x000fe2000f8e0a0f */
[----:B---3--:R-:W-:-:S04]  /*4680*/  IMAD.U32 R3, RZ, RZ, UR10 ;  /* 0x0000000aff037e24 */ /* 0x008fc8000f8e00ff */
[----:B------:R-:W3:Y:S01]  /*4690*/  MUFU.TANH R24, R24 ;  /* 0x0000001800187308 */ /* 0x000ee20000002400 */
[----:B------:R-:W-:Y:S02]  /*46a0*/  IADD3 R11, -R2, UR7, RZ ;  /* 0x00000007020b7c10 */ /* 0x000fe4000fffe1ff */
[----:B------:R-:W-:-:S05]  /*46b0*/  IADD3 R3, R3, -UR14, -R2 ;  /* 0x8000000e03037c10 */ /* 0x000fca000fffe802 */
[----:B------:R-:W0:Y:S08]  /*46c0*/  MUFU.TANH R25, R25 ;  /* 0x0000001900197308 */ /* 0x000e300000002400 */
        /* <DEDUP_REMOVED lines=27> */
[----:B------:R5:W1:Y:S08]  /*4880*/  MUFU.TANH R15, R34 ;  /* 0x00000022000f7308 */ /* 0x000a700000002400 */
[----:B------:R2:W1:Y:S01]  /*4890*/  MUFU.TANH R14, R31 ;  /* 0x0000001f000e7308 */ /* 0x0004620000002400 */
[----:B-----5:R-:W-:-:S05]  /*48a0*/  IMAD.IADD R34, R3, 0x1, R8 ;  /* 0x0000000103227824 */ /* 0x020fca00078e0208 */
[----:B0-----:R-:W-:Y:S01]  /*48b0*/  VIADDMNMX R6, R12, R34, R11, PT ;  /* 0x000000220c067246 */ /* 0x001fe2000380010b */
[----:B--2---:R-:W-:-:S04]  /*48c0*/  VIADD R31, R3, UR20 ;  /* 0x00000014031f7c36 */ /* 0x004fc80008000000 */
[----:B------:R-:W-:Y:S01]  /*48d0*/  IMAD.IADD R3, R31, 0x1, R12 ;  /* 0x000000011f037824 */ /* 0x000fe200078e020c */
[----:B---34-:R-:W-:Y:S06]  /*48e0*/  @!P6 BRA `(.L_x_1752) ;  /* 0x000000000058e947 */ /* 0x018fec0003800000 */
[----:B------:R-:W-:Y:S01]  /*48f0*/  IMAD.U32 R5, RZ, RZ, UR49 ;  /* 0x00000031ff057e24 */ /* 0x000fe2000f8e00ff */
[----:B------:R-:W-:Y:S03]  /*4900*/  BSSY B0, `(.L_x_1753) ;  /* 0x0000010000007945 */ /* 0x000fe60003800000 */
[----:B------:R-:W-:-:S04]  /*4910*/  IMAD R5, R5, UR11, R12 ;  /* 0x0000000b05057c24 */ /* 0x000fc8000f8e020c */
[----:B------:R-:W-:-:S05]  /*4920*/  VIADD R5, R5, -UR14 ;  /* 0x8000000e05057c36 */ /* 0x000fca0008000000 */
        /* <DEDUP_REMOVED lines=9> */
.L_x_1754:
[----:B------:R-:W-:-:S13]  /*49c0*/  ISETP.NE.AND P0, PT, R9, 0x1, PT ;  /* 0x000000010900780c */ /* 0x000fda0003f05270 */
[----:B------:R-:W0:Y:S02]  /*49d0*/  @P0 LDC.64 R56, c[0x0][0x9e8] ;  /* 0x00027a00ff380b82 */ /* 0x000e240000000a00 */
[----:B0-----:R-:W-:-:S05]  /*49e0*/  @P0 IMAD.HI.U32 R12, R5, R56, RZ ;  /* 0x00000038050c0227 */ /* 0x001fca00078e00ff */
[----:B------:R-:W-:-:S07]  /*49f0*/  @P0 SHF.R.U32.HI R5, RZ, R57, R12 ;  /* 0x00000039ff050219 */ /* 0x000fce000001160c */
.L_x_1755:
[----:B------:R-:W-:Y:S05]  /*4a00*/  BSYNC B0 ;  /* 0x0000000000007941 */ /* 0x000fea0003800000 */
.L_x_1753:
[----:B------:R-:W-:-:S04]  /*4a10*/  IMAD R5, R5, R9, -UR15 ;  /* 0x8000000f05057e24 */ /* 0x000fc8000f8e0209 */
[----:B------:R-:W-:-:S05]  /*4a20*/  IMAD.IADD R12, R5, 0x1, -R2 ;  /* 0x00000001050c7824 */ /* 0x000fca00078e0a02 */
[----:B------:R-:W-:Y:S02]  /*4a30*/  VIMNMX R3, R3, R12, !PT ;  /* 0x0000000c03037248 */ /* 0x000fe40007fe0100 */
[----:B------:R-:W-:-:S07]  /*4a40*/  VIADDMNMX R6, R12, R9, R6, PT ;  /* 0x000000090c067246 */ /* 0x000fce0003800106 */
.L_x_1752:
[----:B------:R-:W-:Y:S01]  /*4a50*/  UISETP.GE.AND UP0, UPT, UR6, 0x1, UPT ;  /* 0x000000010600788c */ /* 0x000fe2000bf06270 */
[----:B------:R-:W0:Y:S01]  /*4a60*/  SHFL.IDX PT, R12, R4, 0x1, 0x1c1f ;  /* 0x003c1f00040c7f89 */ /* 0x000e2200000e0000 */
[----:B------:R-:W-:Y:S02]  /*4a70*/  UISETP.GE.AND UP1, UPT, UR6, 0x2, UPT ;  /* 0x000000020600788c */ /* 0x000fe4000bf26270 */
[----:B------:R-:W-:Y:S02]  /*4a80*/  UP2UR UR10, UPR, URZ, 0x1 ;  /* 0x000000013f0a7883 */ /* 0x000fe40008000000 */
[----:B------:R-:W-:Y:S01]  /*4a90*/  PLOP3.LUT P1, PT, PT, PT, UP0, 0x40, 0x0 ;  /* 0x000000000000781c */ /* 0x000fe20003f2e808 */
[----:B------:R-:W-:Y:S01]  /*4aa0*/  UISETP.GE.AND UP0, UPT, UR6, 0xa, UPT ;  /* 0x0000000a0600788c */ /* 0x000fe2000bf06270 */
[----:B------:R-:W-:Y:S01]  /*4ab0*/  PLOP3.LUT P0, PT, PT, PT, UP1, 0x40, 0x0 ;  /* 0x000000000000781c */ /* 0x000fe20003f0e818 */
[----:B------:R-:W-:Y:S01]  /*4ac0*/  UISETP.GE.AND UP3, UPT, UR6, 0x9, UPT ;  /* 0x000000090600788c */ /* 0x000fe2000bf66270 */
[C---:B------:R-:W-:Y:S01]  /*4ad0*/  ISETP.GT.AND P1, PT, R3.reuse, RZ, P1 ;  /* 0x000000ff0300720c */ /* 0x040fe20000f24270 */
[----:B------:R-:W-:Y:S01]  /*4ae0*/  UISETP.GE.AND UP2, UPT, UR6, 0x11, UPT ;  /* 0x000000110600788c */ /* 0x000fe2000bf46270 */
[C---:B------:R-:W-:Y:S01]  /*4af0*/  ISETP.GT.AND P0, PT, R3.reuse, 0x1, P0 ;  /* 0x000000010300780c */ /* 0x040fe20000704270 */
[----:B------:R-:W-:Y:S01]  /*4b00*/  UP2UR UR22, UPR, URZ, 0x1 ;  /* 0x000000013f167883 */ /* 0x000fe20008000000 */
[----:B------:R-:W-:Y:S01]  /*4b10*/  ISETP.LT.OR P1, PT, R6, 0x1, P1 ;  /* 0x000000010600780c */ /* 0x000fe20000f21670 */
[----:B------:R-:W-:Y:S01]  /*4b20*/  UP2UR UR7, UPR, URZ, 0x2 ;  /* 0x000000023f077883 */ /* 0x000fe20008000000 */
[----:B------:R-:W-:Y:S01]  /*4b30*/  PLOP3.LUT P2, PT, PT, PT, UP3, 0x40, 0x0 ;  /* 0x000000000000781c */ /* 0x000fe20003f4e838 */
[----:B------:R-:W-:Y:S01]  /*4b40*/  UISETP.GE.AND UP1, UPT, UR6, 0x12, UPT ;  /* 0x000000120600788c */ /* 0x000fe2000bf26270 */
[----:B------:R-:W-:Y:S01]  /*4b50*/  FSEL R38, R24, -INF , !P1 ;  /* 0xff80000018267808 */ /* 0x000fe20004800000 */
[----:B------:R-:W-:Y:S01]  /*4b60*/  UP2UR UR21, UPR, URZ, 0x8 ;  /* 0x000000083f157883 */ /* 0x000fe20008000000 */
[----:B------:R-:W-:Y:S01]  /*4b70*/  PLOP3.LUT P1, PT, PT, PT, UP0, 0x40, 0x0 ;  /* 0x000000000000781c */ /* 0x000fe20003f2e808 */
[----:B------:R-:W-:Y:S01]  /*4b80*/  UISETP.GE.AND UP0, UPT, UR6, 0x19, UPT ;  /* 0x000000190600788c */ /* 0x000fe2000bf06270 */
[C---:B------:R-:W-:Y:S01]  /*4b90*/  ISETP.LT.OR P0, PT, R6.reuse, 0x2, P0 ;  /* 0x000000020600780c */ /* 0x040fe20000701670 */
[----:B------:R-:W-:Y:S01]  /*4ba0*/  UP2UR UR23, UPR, URZ, 0x4 ;  /* 0x000000043f177883 */ /* 0x000fe20008000000 */
[C---:B------:R-:W-:Y:S01]  /*4bb0*/  ISETP.GT.AND P1, PT, R3.reuse, 0x9, P1 ;  /* 0x000000090300780c */ /* 0x040fe20000f24270 */
[----:B------:R-:W-:Y:S01]  /*4bc0*/  UP2UR UR25, UPR, URZ, 0x1 ;  /* 0x000000013f197883 */ /* 0x000fe20008000000 */
[----:B------:R-:W-:Y:S01]  /*4bd0*/  ISETP.GT.AND P2, PT, R3, 0x8, P2 ;  /* 0x000000080300780c */ /* 0x000fe20001744270 */
[----:B------:R-:W-:Y:S01]  /*4be0*/  UP2UR UR24, UPR, URZ, 0x2 ;  /* 0x000000023f187883 */ /* 0x000fe20008000000 */
[----:B------:R-:W-:Y:S01]  /*4bf0*/  FSEL R56, R25, -INF , !P0 ;  /* 0xff80000019387808 */ /* 0x000fe20004000000 */
[----:B------:R-:W-:Y:S01]  /*4c00*/  UISETP.GE.AND UP3, UPT, UR6, 0x31, UPT ;  /* 0x000000310600788c */ /* 0x000fe2000bf66270 */
[----:B------:R-:W-:Y:S01]  /*4c10*/  PLOP3.LUT P0, PT, PT, PT, UP2, 0x40, 0x0 ;  /* 0x000000000000781c */ /* 0x000fe20003f0e828 */
[----:B------:R-:W-:Y:S01]  /*4c20*/  UISETP.GE.AND UP2, UPT, UR6, 0x2a, UPT ;  /* 0x0000002a0600788c */ /* 0x000fe2000bf46270 */
[C---:B------:R-:W-:Y:S01]  /*4c30*/  ISETP.LT.OR P1, PT, R6.reuse, 0xa, P1 ;  /* 0x0000000a0600780c */ /* 0x040fe20000f21670 */
[----:B------:R-:W-:Y:S01]  /*4c40*/  UISETP.GE.AND UP4, UPT, UR6, 0x32, UPT ;  /* 0x000000320600788c */ /* 0x000fe2000bf86270 */
[----:B------:R-:W-:Y:S01]  /*4c50*/  ISETP.LT.OR P2, PT, R6, 0x9, P2 ;  /* 0x000000090600780c */ /* 0x000fe20001741670 */
[----:B------:R-:W-:Y:S01]  /*4c60*/  UISETP.GE.AND UP5, UPT, UR6, 0x39, UPT ;  /* 0x000000390600788c */ /* 0x000fe2000bfa6270 */
[----:B------:R-:W-:Y:S01]  /*4c70*/  ISETP.GT.AND P0, PT, R3, 0x10, P0 ;  /* 0x000000100300780c */ /* 0x000fe20000704270 */
[----:B------:R-:W-:Y:S01]  /*4c80*/  UISETP.GE.AND UP6, UPT, UR6, 0x3a, UPT ;  /* 0x0000003a0600788c */ /* 0x000fe2000bfc6270 */
[----:B------:R-:W-:-:S02]  /*4c90*/  FSEL R60, R29, -INF , !P1 ;  /* 0xff8000001d3c7808 */ /* 0x000fc40004800000 */
[----:B------:R-:W-:Y:S02]  /*4ca0*/  FSEL R58, R28, -INF , !P2 ;  /* 0xff8000001c3a7808 */ /* 0x000fe40005000000 */
[----:B------:R-:W-:Y:S01]  /*4cb0*/  PLOP3.LUT P1, PT, PT, PT, UP0, 0x40, 0x0 ;  /* 0x000000000000781c */ /* 0x000fe20003f2e808 */
[----:B------:R-:W-:Y:S01]  /*4cc0*/  UISETP.GE.AND UP0, UPT, UR6, 0x1a, UPT ;  /* 0x0000001a0600788c */ /* 0x000fe2000bf06270 */
[----:B------:R-:W-:Y:S01]  /*4cd0*/  PLOP3.LUT P2, PT, PT, PT, UP1, 0x40, 0x0 ;  /* 0x000000000000781c */ /* 0x000fe20003f4e818 */
[----:B------:R-:W-:Y:S01]  /*4ce0*/  UISETP.GE.AND UP1, UPT, UR6, 0x29, UPT ;  /* 0x000000290600788c */ /* 0x000fe2000bf26270 */
[----:B------:R-:W-:Y:S01]  /*4cf0*/  ISETP.LT.OR P0, PT, R6, 0x11, P0 ;  /* 0x000000110600780c */ /* 0x000fe20000701670 */
[----:B------:R-:W-:Y:S01]  /*4d00*/  UP2UR UR26, UPR, URZ, 0x1 ;  /* 0x000000013f1a7883 */ /* 0x000fe20008000000 */
[----:B------:R-:W-:Y:S02]  /*4d10*/  ISETP.GT.AND P2, PT, R3, 0x11, P2 ;  /* 0x000000110300780c */ /* 0x000fe40001744270 */
[----:B------:R-:W-:-:S02]  /*4d20*/  FSEL R62, R32, -INF , !P0 ;  /* 0xff800000203e7808 */ /* 0x000fc40004000000 */
[----:B------:R-:W-:Y:S01]  /*4d30*/  PLOP3.LUT P0, PT, PT, PT, UP0, 0x40, 0x0 ;  /* 0x000000000000781c */ /* 0x000fe20003f0e808 */
[----:B------:R-:W-:Y:S01]  /*4d40*/  UISETP.GE.AND UP0, UPT, UR6, 0x21, UPT ;  /* 0x000000210600788c */ /* 0x000fe2000bf06270 */
[C---:B------:R-:W-:Y:S02]  /*4d50*/  ISETP.LT.OR P2, PT, R6.reuse, 0x12, P2 ;  /* 0x000000120600780c */ /* 0x040fe40001741670 */
[----:B------:R-:W-:Y:S01]  /*4d60*/  ISETP.GT.AND P1, PT, R3, 0x18, P1 ;  /* 0x000000180300780c */ /* 0x000fe20000f24270 */
[----:B------:R-:W-:Y:S01]  /*4d70*/  UP2UR UR27, UPR, URZ, 0x1 ;  /* 0x000000013f1b7883 */ /* 0x000fe20008000000 */
[----:B------:R-:W-:Y:S02]  /*4d80*/  FSEL R64, R33, -INF , !P2 ;  /* 0xff80000021407808 */ /* 0x000fe40005000000 */
[----:B------:R-:W-:Y:S01]  /*4d90*/  PLOP3.LUT P2, PT, PT, PT, UP0, 0x40, 0x0 ;  /* 0x000000000000781c */ /* 0x000fe20003f4e808 */
[----:B------:R-:W-:Y:S01]  /*4da0*/  UISETP.GE.AND UP0, UPT, UR6, 0x22, UPT ;  /* 0x000000220600788c */ /* 0x000fe2000bf06270 */
[----:B------:R-:W-:-:S02]  /*4db0*/  ISETP.LT.OR P1, PT, R6, 0x19, P1 ;  /* 0x000000190600780c */ /* 0x000fc40000f21670 */
[C---:B------:R-:W-:Y:S02]  /*4dc0*/  ISETP.GT.AND P0, PT, R3.reuse, 0x19, P0 ;  /* 0x000000190300780c */ /* 0x040fe40000704270 */
[----:B------:R-:W-:Y:S02]  /*4dd0*/  FSEL R66, R36, -INF , !P1 ;  /* 0xff80000024427808 */ /* 0x000fe40004800000 */
[----:B------:R-:W-:Y:S02]  /*4de0*/  PLOP3.LUT P1, PT, PT, PT, UP0, 0x40, 0x0 ;  /* 0x000000000000781c */ /* 0x000fe40003f2e808 */
[C---:B------:R-:W-:Y:S02]  /*4df0*/  ISETP.GT.AND P2, PT, R3.reuse, 0x20, P2 ;  /* 0x000000200300780c */ /* 0x040fe40001744270 */
[----:B------:R-:W-:Y:S02]  /*4e00*/  ISETP.GT.AND P1, PT, R3, 0x21, P1 ;  /* 0x000000210300780c */ /* 0x000fe40000f24270 */
[----:B------:R-:W-:-:S02]  /*4e10*/  ISETP.LT.OR P0, PT, R6, 0x1a, P0 ;  /* 0x0000001a0600780c */ /* 0x000fc40000701670 */
[C---:B------:R-:W-:Y:S02]  /*4e20*/  ISETP.LT.OR P2, PT, R6.reuse, 0x21, P2 ;  /* 0x000000210600780c */ /* 0x040fe40001741670 */
[----:B------:R-:W-:Y:S02]  /*4e30*/  ISETP.LT.OR P1, PT, R6, 0x22, P1 ;  /* 0x000000220600780c */ /* 0x000fe40000f21670 */
[----:B------:R-:W-:Y:S02]  /*4e40*/  FSEL R68, R37, -INF , !P0 ;  /* 0xff80000025447808 */ /* 0x000fe40004000000 */
[----:B------:R-:W-:Y:S02]  /*4e50*/  FSEL R70, R40, -INF , !P2 ;  /* 0xff80000028467808 */ /* 0x000fe40005000000 */
[----:B------:R-:W-:Y:S02]  /*4e60*/  FSEL R72, R41, -INF , !P1 ;  /* 0xff80000029487808 */ /* 0x000fe40004800000 */
[----:B------:R-:W-:-:S02]  /*4e70*/  PLOP3.LUT P0, PT, PT, PT, UP1, 0x40, 0x0 ;  /* 0x000000000000781c */ /* 0x000fc40003f0e818 */
[----:B------:R-:W-:Y:S02]  /*4e80*/  PLOP3.LUT P2, PT, PT, PT, UP2, 0x40, 0x0 ;  /* 0x000000000000781c */ /* 0x000fe40003f4e828 */
[----:B------:R-:W-:Y:S02]  /*4e90*/  PLOP3.LUT P1, PT, PT, PT, UP3, 0x40, 0x0 ;  /* 0x000000000000781c */ /* 0x000fe40003f2e838 */
[C---:B------:R-:W-:Y:S02]  /*4ea0*/  ISETP.GT.AND P0, PT, R3.reuse, 0x28, P0 ;  /* 0x000000280300780c */ /* 0x040fe40000704270 */
        /* <DEDUP_REMOVED lines=13> */
[----:B------:R-:W-:Y:S01]  /*4f80*/  ISETP.GT.AND P1, PT, R3, 0x39, P1 ;  /* 0x000000390300780c */ /* 0x000fe20000f24270 */
[----:B0-----:R-:W-:Y:S01]  /*4f90*/  IMAD.IADD R3, R31, 0x1, R12 ;  /* 0x000000011f037824 */ /* 0x001fe200078e020c */
[----:B------:R-:W-:-:S02]  /*4fa0*/  ISETP.LT.OR P0, PT, R6, 0x32, P0 ;  /* 0x000000320600780c */ /* 0x000fc40000701670 */
[C---:B------:R-:W-:Y:S02]  /*4fb0*/  ISETP.LT.OR P2, PT, R6.reuse, 0x39, P2 ;  /* 0x000000390600780c */ /* 0x040fe40001741670 */
[----:B------:R-:W-:Y:S02]  /*4fc0*/  ISETP.LT.OR P1, PT, R6, 0x3a, P1 ;  /* 0x0000003a0600780c */ /* 0x000fe40000f21670 */
[----:B------:R-:W-:Y:S02]  /*4fd0*/  VIADDMNMX R4, R12, R34, R11, PT ;  /* 0x000000220c047246 */ /* 0x000fe4000380010b */
[----:B------:R-:W-:Y:S02]  /*4fe0*/  FSEL R76, R49, -INF , !P0 ;  /* 0xff800000314c7808 */ /* 0x000fe40004000000 */
[----:B------:R-:W-:Y:S02]  /*4ff0*/  FSEL R52, R52, -INF , !P2 ;  /* 0xff80000034347808 */ /* 0x000fe40005000000 */
[----:B------:R-:W-:Y:S01]  /*5000*/  FSEL R78, R53, -INF , !P1 ;  /* 0xff800000354e7808 */ /* 0x000fe20004800000 */
[----:B------:R-:W-:Y:S06]  /*5010*/  @!P6 BRA `(.L_x_1756) ;  /* 0x000000000058e947 */ /* 0x000fec0003800000 */
        /* <DEDUP_REMOVED lines=13> */
.L_x_1758:
[----:B------:R-:W-:-:S13]  /*50f0*/  ISETP.NE.AND P0, PT, R9, 0x1, PT ;  /* 0x000000010900780c */ /* 0x000fda0003f05270 */
[----:B------:R-:W0:Y:S02]  /*5100*/  @P0 LDC.64 R24, c[0x0][0x9e8] ;  /* 0x00027a00ff180b82 */ /* 0x000e240000000a00 */
[----:B0-----:R-:W-:-:S05]  /*5110*/  @P0 IMAD.HI.U32 R6, R5, R24, RZ ;  /* 0x0000001805060227 */ /* 0x001fca00078e00ff */
[----:B------:R-:W-:-:S07]  /*5120*/  @P0 SHF.R.U32.HI R5, RZ, R25, R6 ;  /* 0x00000019ff050219 */ /* 0x000fce0000011606 */
.L_x_1759:
[----:B------:R-:W-:Y:S05]  /*5130*/  BSYNC B0 ;  /* 0x0000000000007941 */ /* 0x000fea0003800000 */
.L_x_1757:
[----:B------:R-:W-:-:S04]  /*5140*/  IMAD R5, R5, R9, -UR15 ;  /* 0x8000000f05057e24 */ /* 0x000fc8000f8e0209 */
[----:B------:R-:W-:-:S05]  /*5150*/  IMAD.IADD R6, R5, 0x1, -R2 ;  /* 0x0000000105067824 */ /* 0x000fca00078e0a02 */
[----:B------:R-:W-:Y:S02]  /*5160*/  VIMNMX R3, R3, R6, !PT ;  /* 0x0000000603037248 */ /* 0x000fe40007fe0100 */
[----:B------:R-:W-:-:S07]  /*5170*/  VIADDMNMX R4, R6, R9, R4, PT ;  /* 0x0000000906047246 */ /* 0x000fce0003800104 */
.L_x_1756:
[----:B------:R-:W-:Y:S01]  /*5180*/  FMNMX.FTZ R5, R38, R56, !PT ;  /* 0x0000003826057209 */ /* 0x000fe20007810000 */
[----:B------:R-:W-:Y:S01]  /*5190*/  UP2UR UR6, UPR, URZ, 0x4 ;  /* 0x000000043f067883 */ /* 0x000fe20008000000 */
[----:B------:R-:W-:Y:S01]  /*51a0*/  BAR.SYNC.DEFER_BLOCKING 0xf, 0x100 ;  /* 0x03c4000000007b1d */ /* 0x000fe20000010000 */
[----:B------:R-:W-:Y:S01]  /*51b0*/  UISETP.NE.AND UP2, UPT, UR7, URZ, UPT ;  /* 0x0000003f0700728c */ /* 0x000fe2000bf45270 */
[----:B------:R-:W-:Y:S01]  /*51c0*/  FMNMX.FTZ R5, R58, R5, !PT ;  /* 0x000000053a057209 */ /* 0x000fe20007810000 */
[----:B------:R-:W-:Y:S02]  /*51d0*/  UP2UR UR7, UPR, URZ, 0x8 ;  /* 0x000000083f077883 */ /* 0x000fe40008000000 */
[----:B------:R-:W-:Y:S01]  /*51e0*/  UISETP.NE.AND UP3, UPT, UR10, URZ, UPT ;  /* 0x0000003f0a00728c */ /* 0x000fe2000bf65270 */
[----:B------:R-:W-:Y:S01]  /*51f0*/  FMNMX.FTZ R5, R60, R5, !PT ;  /* 0x000000053c057209 */ /* 0x000fe20007810000 */
[----:B------:R-:W-:Y:S01]  /*5200*/  UP2UR UR15, UPR, URZ, 0x10 ;  /* 0x000000103f0f7883 */ /* 0x000fe20008000000 */
[----:B------:R-:W-:Y:S01]  /*5210*/  PLOP3.LUT P0, PT, PT, PT, UP2, 0x40, 0x0 ;  /* 0x000000000000781c */ /* 0x000fe20003f0e828 */
[----:B------:R-:W-:Y:S01]  /*5220*/  ULDC UR10, c[0x0][0x988] ;  /* 0x00026200000a7ab9 */ /* 0x000fe20000000800 */
[----:B------:R-:W-:Y:S01]  /*5230*/  FMNMX.FTZ R5, R62, R5, !PT ;  /* 0x000000053e057209 */ /* 0x000fe20007810000 */
[----:B------:R-:W-:Y:S01]  /*5240*/  UISETP.NE.AND UP4, UPT, UR21, URZ, UPT ;  /* 0x0000003f1500728c */ /* 0x000fe2000bf85270 */
[----:B------:R-:W-:Y:S01]  /*5250*/  PLOP3.LUT P1, PT, PT, PT, UP3, 0x40, 0x0 ;  /* 0x000000000000781c */ /* 0x000fe20003f2e838 */
[----:B------:R-:W-:Y:S01]  /*5260*/  UP2UR UR18, UPR, URZ, 0x20 ;  /* 0x000000203f127883 */ /* 0x000fe20008000000 */
[----:B------:R-:W-:Y:S01]  /*5270*/  FMNMX.FTZ R5, R64, R5, !PT ;  /* 0x0000000540057209 */ /* 0x000fe20007810000 */
[----:B------:R-:W-:Y:S01]  /*5280*/  UISETP.NE.AND UP5, UPT, UR22, URZ, UPT ;  /* 0x0000003f1600728c */ /* 0x000fe2000bfa5270 */
[C---:B------:R-:W-:Y:S01]  /*5290*/  ISETP.GT.AND P1, PT, R3.reuse, RZ, P1 ;  /* 0x000000ff0300720c */ /* 0x040fe20000f24270 */
[----:B------:R-:W-:Y:S01]  /*52a0*/  UISETP.NE.AND UP2, UPT, UR23, URZ, UPT ;  /* 0x0000003f1700728c */ /* 0x000fe2000bf45270 */
[----:B------:R-:W-:Y:S01]  /*52b0*/  FMNMX.FTZ R5, R66, R5, !PT ;  /* 0x0000000542057209 */ /* 0x000fe20007810000 */
[----:B------:R-:W-:Y:S01]  /*52c0*/  UISETP.NE.AND UP3, UPT, UR24, URZ, UPT ;  /* 0x0000003f1800728c */ /* 0x000fe2000bf65270 */
[----:B------:R-:W-:Y:S01]  /*52d0*/  ISETP.LT.OR P1, PT, R4, 0x1, P1 ;  /* 0x000000010400780c */ /* 0x000fe20000f21670 */
[----:B------:R-:W-:Y:S01]  /*52e0*/  UP2UR UR19, UPR, URZ, 0x40 ;  /* 0x000000403f137883 */ /* 0x000fe20008000000 */
[----:B------:R-:W-:Y:S01]  /*52f0*/  FMNMX.FTZ R5, R68, R5, !PT ;  /* 0x0000000544057209 */ /* 0x000fe20007810000 */
[----:B------:R-:W-:Y:S01]  /*5300*/  UISETP.NE.AND UP6, UPT, UR27, URZ, UPT ;  /* 0x0000003f1b00728c */ /* 0x000fe2000bfc5270 */
[----:B------:R-:W-:-:S02]  /*5310*/  ISETP.GT.AND P0, PT, R3, 0x1, P0 ;  /* 0x000000010300780c */ /* 0x000fc40000704270 */
[----:B------:R-:W-:Y:S02]  /*5320*/  FMNMX.FTZ R5, R70, R5, !PT ;  /* 0x0000000546057209 */ /* 0x000fe40007810000 */
[----:B------:R-:W-:Y:S02]  /*5330*/  ISETP.LT.OR P0, PT, R4, 0x2, P0 ;  /* 0x000000020400780c */ /* 0x000fe40000701670 */
[----:B------:R-:W-:-:S04]  /*5340*/  FMNMX.FTZ R5, R72, R5, !PT ;  /* 0x0000000548057209 */ /* 0x000fc80007810000 */
[----:B------:R-:W-:-:S04]  /*5350*/  FMNMX.FTZ R5, R44, R5, !PT ;  /* 0x000000052c057209 */ /* 0x000fc80007810000 */
[----:B------:R-:W-:-:S04]  /*5360*/  FMNMX.FTZ R5, R74, R5, !PT ;  /* 0x000000054a057209 */ /* 0x000fc80007810000 */
[----:B------:R-:W-:-:S04]  /*5370*/  FMNMX.FTZ R5, R48, R5, !PT ;  /* 0x0000000530057209 */ /* 0x000fc80007810000 */
[----:B------:R-:W-:-:S04]  /*5380*/  FMNMX.FTZ R5, R76, R5, !PT ;  /* 0x000000054c057209 */ /* 0x000fc80007810000 */
[----:B------:R-:W-:-:S04]  /*5390*/  FMNMX.FTZ R5, R52, R5, !PT ;  /* 0x0000000534057209 */ /* 0x000fc80007810000 */
[----:B------:R-:W-:-:S05]  /*53a0*/  FMNMX.FTZ R6, R78, R5, !PT ;  /* 0x000000054e067209 */ /* 0x000fca0007810000 */
[----:B------:R-:W0:Y:S02]  /*53b0*/  SHFL.BFLY PT, R5, R6, 0x2, 0x1f ;  /* 0x0c401f0006057f89 */ /* 0x000e2400000e0000 */
[----:B0-----:R-:W-:-:S05]  /*53c0*/  FMNMX.FTZ R12, R6, R5, !PT ;  /* 0x00000005060c7209 */ /* 0x001fca0007810000 */
[----:B------:R-:W0:Y:S02]  /*53d0*/  SHFL.BFLY PT, R5, R12, 0x1, 0x1f ;  /* 0x0c201f000c057f89 */ /* 0x000e2400000e0000 */
[----:B0-----:R-:W-:Y:S02]  /*53e0*/  FMNMX.FTZ R5, R12, R5, !PT ;  /* 0x000000050c057209 */ /* 0x001fe40007810000 */
[----:B------:R-:W-:Y:S02]  /*53f0*/  FSEL R12, R27, -INF , !P0 ;  /* 0xff8000001b0c7808 */ /* 0x000fe40004000000 */
[C---:B------:R-:W-:Y:S01]  /*5400*/  FSETP.NEU.FTZ.AND P2, PT, R5.reuse, -INF , PT ;  /* 0xff8000000500780b */ /* 0x040fe20003f5d000 */
[----:B------:R-:W-:Y:S01]  /*5410*/  FMUL.FTZ R11, R5, UR10 ;  /* 0x0000000a050b7c20 */ /* 0x000fe20008410000 */
[----:B------:R-:W-:Y:S01]  /*5420*/  PLOP3.LUT P0, PT, PT, PT, UP2, 0x40, 0x0 ;  /* 0x000000000000781c */ /* 0x000fe20003f0e828 */
[----:B------:R-:W-:-:S03]  /*5430*/  UISETP.NE.AND UP2, UPT, UR6, URZ, UPT ;  /* 0x0000003f0600728c */ /* 0x000fc6000bf45270 */
[----:B------:R-:W-:Y:S02]  /*5440*/  FSEL R33, R11, RZ, P2 ;  /* 0x000000ff0b217208 */ /* 0x000fe40001000000 */
[----:B------:R-:W-:Y:S01]  /*5450*/  PLOP3.LUT P2, PT, PT, PT, UP4, 0x40, 0x0 ;  /* 0x000000000000781c */ /* 0x000fe20003f4e848 */
[----:B------:R-:W-:Y:S01]  /*5460*/  UISETP.NE.AND UP4, UPT, UR25, URZ, UPT ;  /* 0x0000003f1900728c */ /* 0x000fe2000bf85270 */
[----:B------:R-:W-:Y:S01]  /*5470*/  FSEL R11, R26, -INF , !P1 ;  /* 0xff8000001a0b7808 */ /* 0x000fe20004800000 */
[--C-:B------:R-:W-:Y:S01]  /*5480*/  FFMA.FTZ R32, R38, UR10, -R33.reuse ;  /* 0x0000000a26207c23 */ /* 0x100fe20008010821 */
[----:B------:R-:W-:Y:S01]  /*5490*/  PLOP3.LUT P1, PT, PT, PT, UP5, 0x40, 0x0 ;  /* 0x000000000000781c */ /* 0x000fe20003f2e858 */
[----:B------:R-:W-:Y:S01]  /*54a0*/  UISETP.NE.AND UP5, UPT, UR26, URZ, UPT ;  /* 0x0000003f1a00728c */ /* 0x000fe2000bfa5270 */
[C---:B------:R-:W-:Y:S01]  /*54b0*/  ISETP.GT.AND P2, PT, R3.reuse, 0x8, P2 ;  /* 0x000000080300780c */ /* 0x040fe20001744270 */
[----:B------:R0:W-:Y:S01]  /*54c0*/  MUFU.EX2 R152, R32 ;  /* 0x0000002000987308 */ /* 0x0001e20000000800 */
[----:B------:R-:W-:Y:S01]  /*54d0*/  ISETP.GT.AND P1, PT, R3, 0x9, P1 ;  /* 0x000000090300780c */ /* 0x000fe20000f24270 */
[--C-:B------:R-:W-:Y:S01]  /*54e0*/  FFMA.FTZ R36, R60, UR10, -R33.reuse ;  /* 0x0000000a3c247c23 */ /* 0x100fe20008010821 */
[----:B------:R-:W-:Y:S01]  /*54f0*/  ISETP.LT.OR P2, PT, R4, 0x9, P2 ;  /* 0x000000090400780c */ /* 0x000fe20001741670 */
[--C-:B------:R-:W-:Y:S01]  /*5500*/  FFMA.FTZ R34, R56, UR10, -R33.reuse ;  /* 0x0000000a38227c23 */ /* 0x100fe20008010821 */
[----:B------:R-:W-:Y:S01]  /*5510*/  ISETP.LT.OR P1, PT, R4, 0xa, P1 ;  /* 0x0000000a0400780c */ /* 0x000fe20000f21670 */
[--C-:B------:R-:W-:Y:S01]  /*5520*/  FFMA.FTZ R38, R62, UR10, -R33.reuse ;  /* 0x0000000a3e267c23 */ /* 0x100fe20008010821 */
[----:B------:R-:W-:Y:S01]  /*5530*/  FSEL R13, R13, -INF , !P2 ;  /* 0xff8000000d0d7808 */ /* 0x000fe20005000000 */
[----:B------:R2:W-:Y:S01]  /*5540*/  MUFU.EX2 R37, R36 ;  /* 0x0000002400257308 */ /* 0x0005e20000000800 */
[----:B------:R-:W-:Y:S01]  /*5550*/  PLOP3.LUT P2, PT, PT, PT, UP3, 0x40, 0x0 ;  /* 0x000000000000781c */ /* 0x000fe20003f4e838 */
[----:B------:R-:W-:Y:S01]  /*5560*/  UISETP.NE.AND UP3, UPT, UR7, URZ, UPT ;  /* 0x0000003f0700728c */ /* 0x000fe2000bf65270 */
[----:B------:R-:W-:Y:S01]  /*5570*/  ISETP.GT.AND P0, PT, R3, 0x10, P0 ;  /* 0x000000100300780c */ /* 0x000fe20000704270 */
[--C-:B0-----:R-:W-:Y:S01]  /*5580*/  FFMA.FTZ R32, R58, UR10, -R33.reuse ;  /* 0x0000000a3a207c23 */ /* 0x101fe20008010821 */
[----:B-1----:R-:W-:Y:S01]  /*5590*/  FSEL R14, R14, -INF , !P1 ;  /* 0xff8000000e0e7808 */ /* 0x002fe20004800000 */
[--C-:B------:R-:W-:Y:S01]  /*55a0*/  FFMA.FTZ R40, R66, UR10, -R33.reuse ;  /* 0x0000000a42287c23 */ /* 0x100fe20008010821 */
[----:B------:R-:W-:Y:S01]  /*55b0*/  PLOP3.LUT P1, PT, PT, PT, UP4, 0x40, 0x0 ;  /* 0x000000000000781c */ /* 0x000fe20003f2e848 */
[----:B------:R-:W-:Y:S01]  /*55c0*/  UISETP.NE.AND UP4, UPT, UR15, URZ, UPT ;  /* 0x0000003f0f00728c */ /* 0x000fe2000bf85270 */
[----:B------:R-:W-:Y:S01]  /*55d0*/  FMNMX.FTZ R6, R11, R12, !PT ;  /* 0x0000000c0b067209 */ /* 0x000fe20007810000 */
[----:B------:R-:W-:Y:S01]  /*55e0*/  MUFU.EX2 R154, R32 ;  /* 0x00000020009a7308 */ /* 0x000fe20000000800 */
[----:B------:R-:W-:Y:S01]  /*55f0*/  ISETP.LT.OR P0, PT, R4, 0x11, P0 ;  /* 0x000000110400780c */ /* 0x000fe20000701670 */
[--C-:B--2---:R-:W-:Y:S01]  /*5600*/  FFMA.FTZ R36, R72, UR10, -R33.reuse ;  /* 0x0000000a48247c23 */ /* 0x104fe20008010821 */
[C---:B------:R-:W-:Y:S01]  /*5610*/  ISETP.GT.AND P2, PT, R3.reuse, 0x11, P2 ;  /* 0x000000110300780c */ /* 0x040fe20001744270 */
[----:B------:R-:W-:Y:S01]  /*5620*/  FFMA.FTZ R41, R68, UR10, -R33 ;  /* 0x0000000a44297c23 */ /* 0x000fe20008010821 */
[----:B------:R-:W-:-:S02]  /*5630*/  ISETP.GT.AND P1, PT, R3, 0x18, P1 ;  /* 0x000000180300780c */ /* 0x000fc40000f24270 */
[----:B------:R-:W-:Y:S01]  /*5640*/  FMNMX.FTZ R25, R13, R6, !PT ;  /* 0x000000060d197209 */ /* 0x000fe20007810000 */
[----:B------:R0:W-:Y:S01]  /*5650*/  MUFU.EX2 R35, R34 ;  /* 0x0000002200237308 */ /* 0x0001e20000000800 */
[----:B------:R-:W-:Y:S02]  /*5660*/  FSEL R15, R15, -INF , !P0 ;  /* 0xff8000000f0f7808 */ /* 0x000fe40004000000 */
[C---:B------:R-:W-:Y:S02]  /*5670*/  ISETP.LT.OR P2, PT, R4.reuse, 0x12, P2 ;  /* 0x000000120400780c */ /* 0x040fe40001741670 */
[----:B------:R-:W-:Y:S01]  /*5680*/  PLOP3.LUT P0, PT, PT, PT, UP5, 0x40, 0x0 ;  /* 0x000000000000781c */ /* 0x000fe20003f0e858 */
[----:B------:R-:W-:Y:S01]  /*5690*/  UISETP.NE.AND UP5, UPT, UR18, URZ, UPT ;  /* 0x0000003f1200728c */ /* 0x000fe2000bfa5270 */
[----:B------:R-:W-:Y:S01]  /*56a0*/  ISETP.LT.OR P1, PT, R4, 0x19, P1 ;  /* 0x000000190400780c */ /* 0x000fe20000f21670 */
[----:B------:R-:W-:Y:S01]  /*56b0*/  MUFU.EX2 R38, R38 ;  /* 0x0000002600267308 */ /* 0x000fe20000000800 */
[----:B------:R-:W-:Y:S01]  /*56c0*/  FMNMX.FTZ R6, R14, R25, !PT ;  /* 0x000000190e067209 */ /* 0x000fe20007810000 */
[----:B0-----:R-:W-:Y:S01]  /*56d0*/  FFMA.FTZ R34, R64, UR10, -R33 ;  /* 0x0000000a40227c23 */ /* 0x001fe20008010821 */
[----:B------:R-:W-:-:S02]  /*56e0*/  FSEL R20, R20, -INF , !P2 ;  /* 0xff80000014147808 */ /* 0x000fc40005000000 */
[----:B------:R-:W-:Y:S01]  /*56f0*/  PLOP3.LUT P2, PT, PT, PT, UP6, 0x40, 0x0 ;  /* 0x000000000000781c */ /* 0x000fe20003f4e868 */
[----:B------:R-:W-:Y:S01]  /*5700*/  UISETP.NE.AND UP6, UPT, UR19, URZ, UPT ;  /* 0x0000003f1300728c */ /* 0x000fe2000bfc5270 */
[----:B------:R-:W-:Y:S01]  /*5710*/  ISETP.GT.AND P0, PT, R3, 0x19, P0 ;  /* 0x000000190300780c */ /* 0x000fe20000704270 */
[----:B------:R-:W-:Y:S01]  /*5720*/  MUFU.EX2 R40, R40 ;  /* 0x0000002800287308 */ /* 0x000fe20000000800 */
[----:B------:R-:W-:Y:S02]  /*5730*/  FSEL R21, R21, -INF , !P1 ;  /* 0xff80000015157808 */ /* 0x000fe40004800000 */
[----:B------:R-:W-:Y:S02]  /*5740*/  FMNMX.FTZ R27, R15, R6, !PT ;  /* 0x000000060f1b7209 */ /* 0x000fe40007810000 */
[----:B------:R-:W-:Y:S02]  /*5750*/  PLOP3.LUT P1, PT, PT, PT, UP0, 0x40, 0x0 ;  /* 0x000000000000781c */ /* 0x000fe40003f2e808 */
[----:B------:R-:W-:Y:S01]  /*5760*/  ISETP.GT.AND P2, PT, R3, 0x20, P2 ;  /* 0x000000200300780c */ /* 0x000fe20001744270 */
[----:B------:R-:W-:Y:S01]  /*5770*/  MUFU.EX2 R41, R41 ;  /* 0x0000002900297308 */ /* 0x000fe20000000800 */
[----:B------:R-:W-:-:S02]  /*5780*/  ISETP.LT.OR P0, PT, R4, 0x1a, P0 ;  /* 0x0000001a0400780c */ /* 0x000fc40000701670 */
[----:B------:R-:W-:Y:S02]  /*5790*/  FMNMX.FTZ R6, R20, R27, !PT ;  /* 0x0000001b14067209 */ /* 0x000fe40007810000 */
[----:B------:R-:W-:Y:S02]  /*57a0*/  ISETP.GT.AND P1, PT, R3, 0x21, P1 ;  /* 0x000000210300780c */ /* 0x000fe40000f24270 */
[----:B------:R-:W-:Y:S02]  /*57b0*/  ISETP.LT.OR P2, PT, R4, 0x21, P2 ;  /* 0x000000210400780c */ /* 0x000fe40001741670 */
[----:B------:R-:W-:Y:S02]  /*57c0*/  FSEL R24, R39, -INF , !P0 ;  /* 0xff80000027187808 */ /* 0x000fe40004000000 */
[----:B------:R-:W-:Y:S01]  /*57d0*/  PLOP3.LUT P0, PT, PT, PT, UP1, 0x40, 0x0 ;  /* 0x000000000000781c */ /* 0x000fe20003f0e818 */
[----:B------:R0:W1:Y:S01]  /*57e0*/  MUFU.EX2 R39, R34 ;  /* 0x0000002200277308 */ /* 0x0000620000000800 */
[----:B------:R-:W-:-:S02]  /*57f0*/  FMNMX.FTZ R29, R21, R6, !PT ;  /* 0x00000006151d7209 */ /* 0x000fc40007810000 */
[----:B------:R-:W-:Y:S02]  /*5800*/  ISETP.LT.OR P1, PT, R4, 0x22, P1 ;  /* 0x000000220400780c */ /* 0x000fe40000f21670 */
[----:B------:R-:W-:Y:S01]  /*5810*/  FSEL R25, R42, -INF , !P2 ;  /* 0xff8000002a197808 */ /* 0x000fe20005000000 */
[--C-:B------:R-:W-:Y:S01]  /*5820*/  FFMA.FTZ R42, R70, UR10, -R33.reuse ;  /* 0x0000000a462a7c23 */ /* 0x100fe20008010821 */
[----:B------:R-:W-:Y:S02]  /*5830*/  PLOP3.LUT P2, PT, PT, PT, UP2, 0x40, 0x0 ;  /* 0x000000000000781c */ /* 0x000fe40003f4e828 */
[----:B------:R-:W-:Y:S01]  /*5840*/  ISETP.GT.AND P0, PT, R3, 0x28, P0 ;  /* 0x000000280300780c */ /* 0x000fe20000704270 */
[--C-:B0-----:R-:W-:Y:S01]  /*5850*/  FFMA.FTZ R34, R44, UR10, -R33.reuse ;  /* 0x0000000a2c227c23 */ /* 0x101fe20008010821 */
[----:B------:R-:W-:Y:S01]  /*5860*/  FMNMX.FTZ R6, R24, R29, !PT ;  /* 0x0000001d18067209 */ /* 0x000fe20007810000 */
[----:B------:R-:W-:Y:S01]  /*5870*/  FFMA.FTZ R44, R74, UR10, -R33 ;  /* 0x0000000a4a2c7c23 */ /* 0x000fe20008010821 */
[----:B------:R-:W-:Y:S01]  /*5880*/  FSEL R26, R43, -INF , !P1 ;  /* 0xff8000002b1a7808 */ /* 0x000fe20004800000 */
[----:B------:R-:W-:Y:S01]  /*5890*/  MUFU.EX2 R42, R42 ;  /* 0x0000002a002a7308 */ /* 0x000fe20000000800 */
[----:B------:R-:W-:-:S02]  /*58a0*/  PLOP3.LUT P1, PT, PT, PT, UP3, 0x40, 0x0 ;  /* 0x000000000000781c */ /* 0x000fc40003f2e838 */
[----:B------:R-:W-:Y:S02]  /*58b0*/  ISETP.GT.AND P2, PT, R3, 0x29, P2 ;  /* 0x000000290300780c */ /* 0x000fe40001744270 */
[C---:B------:R-:W-:Y:S02]  /*58c0*/  ISETP.LT.OR P0, PT, R4.reuse, 0x29, P0 ;  /* 0x000000290400780c */ /* 0x040fe40000701670 */
[----:B------:R-:W-:Y:S01]  /*58d0*/  FMNMX.FTZ R31, R25, R6, !PT ;  /* 0x00000006191f7209 */ /* 0x000fe20007810000 */
[----:B------:R-:W-:Y:S01]  /*58e0*/  MUFU.EX2 R43, R36 ;  /* 0x00000024002b7308 */ /* 0x000fe20000000800 */
[----:B------:R-:W-:Y:S02]  /*58f0*/  ISETP.GT.AND P1, PT, R3, 0x30, P1 ;  /* 0x000000300300780c */ /* 0x000fe40000f24270 */
[----:B------:R-:W-:Y:S02]  /*5900*/  ISETP.LT.OR P2, PT, R4, 0x2a, P2 ;  /* 0x0000002a0400780c */ /* 0x000fe40001741670 */
[----:B------:R-:W-:Y:S01]  /*5910*/  FSEL R27, R46, -INF , !P0 ;  /* 0xff8000002e1b7808 */ /* 0x000fe20004000000 */
[----:B------:R-:W-:Y:S01]  /*5920*/  FFMA.FTZ R46, R48, UR10, -R33 ;  /* 0x0000000a302e7c23 */ /* 0x000fe20008010821 */
[----:B------:R-:W-:Y:S01]  /*5930*/  PLOP3.LUT P0, PT, PT, PT, UP4, 0x40, 0x0 ;  /* 0x000000000000781c */ /* 0x000fe20003f0e848 */
[----:B------:R-:W-:Y:S01]  /*5940*/  MUFU.EX2 R45, R44 ;  /* 0x0000002c002d7308 */ /* 0x000fe20000000800 */
[----:B------:R-:W-:-:S02]  /*5950*/  FMNMX.FTZ R6, R26, R31, !PT ;  /* 0x0000001f1a067209 */ /* 0x000fc40007810000 */
[----:B------:R-:W-:Y:S02]  /*5960*/  ISETP.LT.OR P1, PT, R4, 0x31, P1 ;  /* 0x000000310400780c */ /* 0x000fe40000f21670 */
[----:B------:R-:W-:Y:S01]  /*5970*/  FSEL R28, R47, -INF , !P2 ;  /* 0xff8000002f1c7808 */ /* 0x000fe20005000000 */
[----:B------:R-:W-:Y:S01]  /*5980*/  FFMA.FTZ R47, R76, UR10, -R33 ;  /* 0x0000000a4c2f7c23 */ /* 0x000fe20008010821 */
[----:B------:R-:W-:Y:S01]  /*5990*/  PLOP3.LUT P2, PT, PT, PT, UP5, 0x40, 0x0 ;  /* 0x000000000000781c */ /* 0x000fe20003f4e858 */
[----:B------:R-:W0:Y:S01]  /*59a0*/  MUFU.EX2 R34, R34 ;  /* 0x0000002200227308 */ /* 0x000e220000000800 */
[----:B------:R-:W-:Y:S02]  /*59b0*/  ISETP.GT.AND P0, PT, R3, 0x31, P0 ;  /* 0x000000310300780c */ /* 0x000fe40000704270 */
[----:B------:R-:W-:Y:S02]  /*59c0*/  FMNMX.FTZ R31, R27, R6, !PT ;  /* 0x000000061b1f7209 */ /* 0x000fe40007810000 */
[----:B------:R-:W-:-:S02]  /*59d0*/  FSEL R29, R50, -INF , !P1 ;  /* 0xff800000321d7808 */ /* 0x000fc40004800000 */
[----:B------:R-:W-:Y:S01]  /*59e0*/  PLOP3.LUT P1, PT, PT, PT, UP6, 0x40, 0x0 ;  /* 0x000000000000781c */ /* 0x000fe20003f2e868 */
[----:B------:R-:W-:Y:S01]  /*59f0*/  MUFU.EX2 R46, R46 ;  /* 0x0000002e002e7308 */ /* 0x000fe20000000800 */
[C---:B------:R-:W-:Y:S02]  /*5a00*/  ISETP.GT.AND P2, PT, R3.reuse, 0x38, P2 ;  /* 0x000000380300780c */ /* 0x040fe40001744270 */
[----:B------:R-:W-:Y:S02]  /*5a10*/  ISETP.LT.OR P0, PT, R4, 0x32, P0 ;  /* 0x000000320400780c */ /* 0x000fe40000701670 */
[----:B------:R-:W-:Y:S02]  /*5a20*/  FMNMX.FTZ R6, R28, R31, !PT ;  /* 0x0000001f1c067209 */ /* 0x000fe40007810000 */
[----:B------:R-:W-:Y:S01]  /*5a30*/  ISETP.GT.AND P1, PT, R3, 0x39, P1 ;  /* 0x000000390300780c */ /* 0x000fe20000f24270 */
[----:B------:R-:W2:Y:S01]  /*5a40*/  MUFU.EX2 R47, R47 ;  /* 0x0000002f002f7308 */ /* 0x000ea20000000800 */
[----:B------:R-:W-:-:S02]  /*5a50*/  ISETP.LT.OR P2, PT, R4, 0x39, P2 ;  /* 0x000000390400780c */ /* 0x000fc40001741670 */
[----:B------:R-:W-:Y:S02]  /*5a60*/  FSEL R3, R51, -INF , !P0 ;  /* 0xff80000033037808 */ /* 0x000fe40004000000 */
[----:B------:R-:W-:Y:S02]  /*5a70*/  FMNMX.FTZ R6, R29, R6, !PT ;  /* 0x000000061d067209 */ /* 0x000fe40007810000 */
[----:B------:R-:W-:Y:S02]  /*5a80*/  ISETP.LT.OR P1, PT, R4, 0x3a, P1 ;  /* 0x0000003a0400780c */ /* 0x000fe40000f21670 */
[----:B------:R-:W-:Y:S02]  /*5a90*/  FSEL R4, R54, -INF , !P2 ;  /* 0xff80000036047808 */ /* 0x000fe40005000000 */
[----:B------:R-:W-:Y:S02]  /*5aa0*/  FMNMX.FTZ R31, R3, R6, !PT ;  /* 0x00000006031f7209 */ /* 0x000fe40007810000 */
[----:B------:R-:W-:-:S02]  /*5ab0*/  FSEL R30, R30, -INF , !P1 ;  /* 0xff8000001e1e7808 */ /* 0x000fc40004800000 */
[----:B------:R-:W-:Y:S02]  /*5ac0*/  FMNMX.FTZ R31, R4, R31, !PT ;  /* 0x0000001f041f7209 */ /* 0x000fe40007810000 */
[----:B-1----:R-:W-:Y:S02]  /*5ad0*/  F2FP.F16.F32.PACK_AB R156, R39, R38 ;  /* 0x00000026279c723e */ /* 0x002fe400000000ff */
[----:B------:R-:W-:Y:S02]  /*5ae0*/  FMNMX.FTZ R31, R30, R31, !PT ;  /* 0x0000001f1e1f7209 */ /* 0x000fe40007810000 */
[----:B0-----:R-:W-:Y:S02]  /*5af0*/  F2FP.F16.F32.PACK_AB R162, R45, R34 ;  /* 0x000000222da2723e */ /* 0x001fe400000000ff */
[----:B--2---:R-:W-:Y:S01]  /*5b00*/  F2FP.F16.F32.PACK_AB R164, R47, R46 ;  /* 0x0000002e2fa4723e */ /* 0x004fe200000000ff */
[----:B------:R-:W0:Y:S01]  /*5b10*/  SHFL.BFLY PT, R6, R31, 0x2, 0x1f ;  /* 0x0c401f001f067f89 */ /* 0x000e2200000e0000 */
[----:B------:R-:W-:-:S02]  /*5b20*/  F2FP.F16.F32.PACK_AB R158, R41, R40 ;  /* 0x00000028299e723e */ /* 0x000fc400000000ff */
[----:B------:R-:W-:Y:S02]  /*5b30*/  F2FP.F16.F32.PACK_AB R160, R43, R42 ;  /* 0x0000002a2ba0723e */ /* 0x000fe400000000ff */
[----:B0-----:R-:W-:-:S05]  /*5b40*/  FMNMX.FTZ R32, R31, R6, !PT ;  /* 0x000000061f207209 */ /* 0x001fca0007810000 */
[----:B------:R-:W0:Y:S02]  /*5b50*/  SHFL.BFLY PT, R31, R32, 0x1, 0x1f ;  /* 0x0c201f00201f7f89 */ /* 0x000e2400000e0000 */
[----:B0-----:R-:W-:Y:S01]  /*5b60*/  FMNMX.FTZ R6, R32, R31, !PT ;  /* 0x0000001f20067209 */ /* 0x001fe20007810000 */
[--C-:B------:R-:W-:Y:S01]  /*5b70*/  FFMA.FTZ R31, R52, UR10, -R33.reuse ;  /* 0x0000000a341f7c23 */ /* 0x100fe20008010821 */
[----:B------:R-:W-:Y:S02]  /*5b80*/  FFMA.FTZ R33, R78, UR10, -R33 ;  /* 0x0000000a4e217c23 */ /* 0x000fe40008010821 */
[C---:B------:R-:W-:Y:S01]  /*5b90*/  FSETP.NEU.FTZ.AND P0, PT, R6.reuse, -INF , PT ;  /* 0xff8000000600780b */ /* 0x040fe20003f1d000 */
[----:B------:R-:W-:Y:S02]  /*5ba0*/  FMUL.FTZ R32, R6, UR10 ;  /* 0x0000000a06207c20 */ /* 0x000fe40008410000 */
[----:B------:R-:W-:Y:S03]  /*5bb0*/  MUFU.EX2 R31, R31 ;  /* 0x0000001f001f7308 */ /* 0x000fe60000000800 */
[----:B------:R-:W-:-:S05]  /*5bc0*/  FSEL R36, R32, RZ, P0 ;  /* 0x000000ff20247208 */ /* 0x000fca0000000000 */
[--C-:B------:R-:W-:Y:S01]  /*5bd0*/  FFMA.FTZ R11, R11, UR10, -R36.reuse ;  /* 0x0000000a0b0b7c23 */ /* 0x100fe20008010824 */
[--C-:B------:R-:W-:Y:S01]  /*5be0*/  FFMA.FTZ R12, R12, UR10, -R36.reuse ;  /* 0x0000000a0c0c7c23 */ /* 0x100fe20008010824 */
[--C-:B------:R-:W-:Y:S01]  /*5bf0*/  FFMA.FTZ R13, R13, UR10, -R36.reuse ;  /* 0x0000000a0d0d7c23 */ /* 0x100fe20008010824 */
[--C-:B------:R-:W-:Y:S01]  /*5c00*/  FFMA.FTZ R14, R14, UR10, -R36.reuse ;  /* 0x0000000a0e0e7c23 */ /* 0x100fe20008010824 */
[--C-:B------:R-:W-:Y:S01]  /*5c10*/  FFMA.FTZ R15, R15, UR10, -R36.reuse ;  /* 0x0000000a0f0f7c23 */ /* 0x100fe20008010824 */
[--C-:B------:R-:W-:Y:S01]  /*5c20*/  FFMA.FTZ R20, R20, UR10, -R36.reuse ;  /* 0x0000000a14147c23 */ /* 0x100fe20008010824 */
[----:B------:R-:W-:Y:S01]  /*5c30*/  MUFU.EX2 R11, R11 ;  /* 0x0000000b000b7308 */ /* 0x000fe20000000800 */
[--C-:B------:R-:W-:Y:S01]  /*5c40*/  FFMA.FTZ R21, R21, UR10, -R36.reuse ;  /* 0x0000000a15157c23 */ /* 0x100fe20008010824 */
[--C-:B------:R-:W-:Y:S01]  /*5c50*/  FFMA.FTZ R24, R24, UR10, -R36.reuse ;  /* 0x0000000a18187c23 */ /* 0x100fe20008010824 */
[--C-:B------:R-:W-:Y:S01]  /*5c60*/  FFMA.FTZ R25, R25, UR10, -R36.reuse ;  /* 0x0000000a19197c23 */ /* 0x100fe20008010824 */
[--C-:B------:R-:W-:Y:S01]  /*5c70*/  FFMA.FTZ R26, R26, UR10, -R36.reuse ;  /* 0x0000000a1a1a7c23 */ /* 0x100fe20008010824 */
[--C-:B------:R-:W-:Y:S01]  /*5c80*/  FFMA.FTZ R27, R27, UR10, -R36.reuse ;  /* 0x0000000a1b1b7c23 */ /* 0x100fe20008010824 */
[--C-:B------:R-:W-:Y:S01]  /*5c90*/  FFMA.FTZ R28, R28, UR10, -R36.reuse ;  /* 0x0000000a1c1c7c23 */ /* 0x100fe20008010824 */
[--C-:B------:R-:W-:Y:S01]  /*5ca0*/  FFMA.FTZ R29, R29, UR10, -R36.reuse ;  /* 0x0000000a1d1d7c23 */ /* 0x100fe20008010824 */
[----:B------:R-:W0:Y:S01]  /*5cb0*/  MUFU.EX2 R12, R12 ;  /* 0x0000000c000c7308 */ /* 0x000e220000000800 */
[--C-:B------:R-:W-:Y:S01]  /*5cc0*/  FFMA.FTZ R3, R3, UR10, -R36.reuse ;  /* 0x0000000a03037c23 */ /* 0x100fe20008010824 */
[--C-:B------:R-:W-:Y:S01]  /*5cd0*/  FFMA.FTZ R4, R4, UR10, -R36.reuse ;  /* 0x0000000a04047c23 */ /* 0x100fe20008010824 */
[----:B------:R-:W-:-:S05]  /*5ce0*/  FFMA.FTZ R30, R30, UR10, -R36 ;  /* 0x0000000a1e1e7c23 */ /* 0x000fca0008010824 */
[----:B------:R-:W-:Y:S08]  /*5cf0*/  MUFU.EX2 R13, R13 ;  /* 0x0000000d000d7308 */ /* 0x000ff00000000800 */
[----:B------:R-:W1:Y:S01]  /*5d00*/  MUFU.EX2 R14, R14 ;  /* 0x0000000e000e7308 */ /* 0x000e620000000800 */
[----:B0-----:R-:W-:Y:S01]  /*5d10*/  FADD.FTZ R44, R11, R12 ;  /* 0x0000000c0b2c7221 */ /* 0x001fe20000010000 */
[----:B------:R-:W-:-:S06]  /*5d20*/  F2FP.F16.F32.PACK_AB R153, R12, R11 ;  /* 0x0000000b0c99723e */ /* 0x000fcc00000000ff */
[----:B------:R-:W-:Y:S08]  /*5d30*/  MUFU.EX2 R15, R15 ;  /* 0x0000000f000f7308 */ /* 0x000ff00000000800 */
[----:B------:R0:W2:Y:S01]  /*5d40*/  MUFU.EX2 R32, R33 ;  /* 0x0000002100207308 */ /* 0x0000a20000000800 */
[----:B-1----:R-:W-:-:S07]  /*5d50*/  F2FP.F16.F32.PACK_AB R155, R14, R13 ;  /* 0x0000000d0e9b723e */ /* 0x002fce00000000ff */
[----:B------:R-:W1:Y:S01]  /*5d60*/  MUFU.EX2 R20, R20 ;  /* 0x0000001400147308 */ /* 0x000e620000000800 */
[----:B0-----:R-:W-:Y:S01]  /*5d70*/  FADD.FTZ R33, R152, R35 ;  /* 0x0000002398217221 */ /* 0x001fe20000010000 */
[----:B------:R-:W-:-:S03]  /*5d80*/  F2FP.F16.F32.PACK_AB R152, R35, R152 ;  /* 0x000000982398723e */ /* 0x000fc600000000ff */
[----:B------:R-:W-:Y:S01]  /*5d90*/  FADD.FTZ R48, R154, R33 ;  /* 0x000000219a307221 */ /* 0x000fe20000010000 */
[----:B------:R-:W-:Y:S01]  /*5da0*/  FADD.FTZ R33, R13, R44 ;  /* 0x0000002c0d217221 */ /* 0x000fe20000010000 */
[C---:B------:R-:W-:Y:S01]  /*5db0*/  F2FP.F16.F32.PACK_AB R154, R37.reuse, R154 ;  /* 0x0000009a259a723e */ /* 0x040fe200000000ff */
[----:B------:R-:W-:Y:S01]  /*5dc0*/  MUFU.EX2 R21, R21 ;  /* 0x0000001500157308 */ /* 0x000fe20000000800 */
[----:B------:R-:W-:Y:S01]  /*5dd0*/  FADD.FTZ R49, R37, R48 ;  /* 0x0000003025317221 */ /* 0x000fe20000010000 */
[----:B------:R-:W-:Y:S01]  /*5de0*/  FADD.FTZ R48, R14, R33 ;  /* 0x000000210e307221 */ /* 0x000fe20000010000 */
[----:B--2---:R-:W-:Y:S01]  /*5df0*/  F2FP.F16.F32.PACK_AB R166, R32, R31 ;  /* 0x0000001f20a6723e */ /* 0x004fe200000000ff */
[----:B------:R0:W-:Y:S01]  /*5e00*/  STSM.16.M88.4 [R18+0x26800], R152 ;  /* 0x0268009812007844 */ /* 0x0001e20000000200 */
[----:B------:R-:W-:Y:S01]  /*5e10*/  FADD.FTZ R50, R38, R49 ;  /* 0x0000003126327221 */ /* 0x000fe20000010000 */
[----:B------:R-:W-:Y:S02]  /*5e20*/  FADD.FTZ R33, R15, R48 ;  /* 0x000000300f217221 */ /* 0x000fe40000010000 */
[----:B------:R-:W2:Y:S01]  /*5e30*/  MUFU.EX2 R24, R24 ;  /* 0x0000001800187308 */ /* 0x000ea20000000800 */
[----:B------:R-:W-:Y:S01]  /*5e40*/  FADD.FTZ R49, R39, R50 ;  /* 0x0000003227317221 */ /* 0x000fe20000010000 */
[C---:B-1----:R-:W-:Y:S01]  /*5e50*/  FADD.FTZ R36, R20.reuse, R33 ;  /* 0x0000002114247221 */ /* 0x042fe20000010000 */
[----:B------:R-:W-:-:S02]  /*5e60*/  F2FP.F16.F32.PACK_AB R157, R20, R15 ;  /* 0x0000000f149d723e */ /* 0x000fc400000000ff */
[----:B------:R-:W-:-:S03]  /*5e70*/  FADD.FTZ R48, R40, R49 ;  /* 0x0000003128307221 */ /* 0x000fc60000010000 */
[----:B------:R-:W-:Y:S01]  /*5e80*/  MUFU.EX2 R25, R25 ;  /* 0x0000001900197308 */ /* 0x000fe20000000800 */
[----:B------:R-:W-:-:S04]  /*5e90*/  FADD.FTZ R33, R41, R48 ;  /* 0x0000003029217221 */ /* 0x000fc80000010000 */
[----:B------:R-:W-:-:S03]  /*5ea0*/  FADD.FTZ R38, R42, R33 ;  /* 0x000000212a267221 */ /* 0x000fc60000010000 */
[----:B------:R-:W1:Y:S01]  /*5eb0*/  MUFU.EX2 R26, R26 ;  /* 0x0000001a001a7308 */ /* 0x000e620000000800 */
[----:B------:R-:W-:Y:S01]  /*5ec0*/  FADD.FTZ R35, R43, R38 ;  /* 0x000000262b237221 */ /* 0x000fe20000010000 */
[----:B--2---:R-:W-:-:S03]  /*5ed0*/  F2FP.F16.F32.PACK_AB R159, R24, R21 ;  /* 0x00000015189f723e */ /* 0x004fc600000000ff */
[----:B------:R-:W-:Y:S02]  /*5ee0*/  FADD.FTZ R14, R34, R35 ;  /* 0x00000023220e7221 */ /* 0x000fe40000010000 */
[----:B------:R0:W-:Y:S01]  /*5ef0*/  STSM.16.M88.4 [R19], R156 ;  /* 0x0000009c13007844 */ /* 0x0001e20000000200 */
[----:B------:R-:W2:Y:S01]  /*5f00*/  MUFU.EX2 R27, R27 ;  /* 0x0000001b001b7308 */ /* 0x000ea20000000800 */
[----:B------:R-:W-:-:S04]  /*5f10*/  FADD.FTZ R45, R45, R14 ;  /* 0x0000000e2d2d7221 */ /* 0x000fc80000010000 */
[----:B------:R-:W-:-:S03]  /*5f20*/  FADD.FTZ R46, R46, R45 ;  /* 0x0000002d2e2e7221 */ /* 0x000fc60000010000 */
[----:B------:R3:W-:Y:S01]  /*5f30*/  MUFU.EX2 R44, R3 ;  /* 0x00000003002c7308 */ /* 0x0007e20000000800 */
[----:B-1----:R-:W-:Y:S01]  /*5f40*/  F2FP.F16.F32.PACK_AB R161, R26, R25 ;  /* 0x000000191aa1723e */ /* 0x002fe200000000ff */
[----:B------:R-:W-:-:S06]  /*5f50*/  FADD.FTZ R46, R47, R46 ;  /* 0x0000002e2f2e7221 */ /* 0x000fcc0000010000 */
[----:B------:R-:W1:Y:S01]  /*5f60*/  MUFU.EX2 R28, R28 ;  /* 0x0000001c001c7308 */ /* 0x000e620000000800 */
[----:B---3--:R-:W-:-:S04]  /*5f70*/  FADD.FTZ R3, R21, R36 ;  /* 0x0000002415037221 */ /* 0x008fc80000010000 */
[----:B------:R-:W-:-:S03]  /*5f80*/  FADD.FTZ R36, R24, R3 ;  /* 0x0000000318247221 */ /* 0x000fc60000010000 */
[----:B------:R-:W3:Y:S01]  /*5f90*/  MUFU.EX2 R29, R29 ;  /* 0x0000001d001d7308 */ /* 0x000ee20000000800 */
[----:B------:R-:W-:-:S04]  /*5fa0*/  FADD.FTZ R3, R25, R36 ;  /* 0x0000002419037221 */ /* 0x000fc80000010000 */
[----:B------:R-:W-:-:S03]  /*5fb0*/  FADD.FTZ R12, R26, R3 ;  /* 0x000000031a0c7221 */ /* 0x000fc60000010000 */
[----:B------:R-:W-:Y:S01]  /*5fc0*/  MUFU.EX2 R4, R4 ;  /* 0x0000000400047308 */ /* 0x000fe20000000800 */
[----:B--2---:R-:W-:Y:S01]  /*5fd0*/  FADD.FTZ R3, R27, R12 ;  /* 0x0000000c1b037221 */ /* 0x004fe20000010000 */
[----:B-1----:R-:W-:-:S03]  /*5fe0*/  F2FP.F16.F32.PACK_AB R163, R28, R27 ;  /* 0x0000001b1ca3723e */ /* 0x002fc600000000ff */
[----:B------:R-:W-:Y:S01]  /*5ff0*/  FADD.FTZ R28, R28, R3 ;  /* 0x000000031c1c7221 */ /* 0x000fe20000010000 */
[----:B------:R-:W-:Y:S01]  /*6000*/  FADD.FTZ R3, R31, R46 ;  /* 0x0000002e1f037221 */ /* 0x000fe20000010000 */
[----:B------:R0:W-:Y:S01]  /*6010*/  STSM.16.M88.4 [R23], R160 ;  /* 0x000000a017007844 */ /* 0x0001e20000000200 */
[----:B------:R-:W1:Y:S01]  /*6020*/  MUFU.EX2 R33, R30 ;  /* 0x0000001e00217308 */ /* 0x000e620000000800 */
[----:B---3--:R-:W-:Y:S01]  /*6030*/  F2FP.F16.F32.PACK_AB R165, R44, R29 ;  /* 0x0000001d2ca5723e */ /* 0x008fe200000000ff */
[----:B------:R-:W-:Y:S01]  /*6040*/  FADD.FTZ R29, R29, R28 ;  /* 0x0000001c1d1d7221 */ /* 0x000fe20000010000 */
[----:B------:R-:W-:-:S03]  /*6050*/  FADD.FTZ R3, R32, R3 ;  /* 0x0000000320037221 */ /* 0x000fc60000010000 */
[----:B------:R-:W-:Y:S01]  /*6060*/  FADD.FTZ R29, R44, R29 ;  /* 0x0000001d2c1d7221 */ /* 0x000fe20000010000 */
[----:B-1----:R-:W-:-:S03]  /*6070*/  F2FP.F16.F32.PACK_AB R167, R33, R4 ;  /* 0x0000000421a7723e */ /* 0x002fc600000000ff */
[----:B------:R-:W-:Y:S02]  /*6080*/  FADD.FTZ R4, R4, R29 ;  /* 0x0000001d04047221 */ /* 0x000fe40000010000 */
[----:B------:R0:W-:Y:S02]  /*6090*/  STSM.16.M88.4 [R22], R164 ;  /* 0x000000a416007844 */ /* 0x0001e40000000200 */
[----:B------:R-:W-:Y:S01]  /*60a0*/  FADD.FTZ R4, R33, R4 ;  /* 0x0000000421047221 */ /* 0x000fe20000010000 */
[----:B------:R-:W-:Y:S06]  /*60b0*/  @!P3 BRA `(.L_x_1760) ;  /* 0x000000000004b947 */ /* 0x000fec0003800000 */
[----:B------:R-:W-:Y:S01]  /*60c0*/  BPT.TRAP 0x1 ;  /* 0x000000040000795c */ /* 0x000fe20000300000 */
.L_x_1760:
[----:B------:R1:W2:Y:S01]  /*60d0*/  SYNCS.PHASECHK.TRANS64.TRYWAIT P0, [R7+URZ+0x28c50], R10 ;  /* 0x028c500a070075a7 */ /* 0x0002a2000800017f */
[----:B------:R-:W-:Y:S05]  /*60e0*/  @!P3 BRA `(.L_x_1761) ;  /* 0x000000000004b947 */ /* 0x000fea0003800000 */
[----:B------:R-:W-:Y:S01]  /*60f0*/  BPT.TRAP 0x1 ;  /* 0x000000040000795c */ /* 0x000fe20000300000 */
.L_x_1761:
[----:B--2---:R-:W-:Y:S05]  /*6100*/  @P0 BRA `(.L_x_1762) ;  /* 0x0000000000080947 */ /* 0x004fea0003800000 */
[----:B------:R-:W2:Y:S02]  /*6110*/  SYNCS.PHASECHK.TRANS64.TRYWAIT P0, [R7+URZ+0x28c50], R10 ;  /* 0x028c500a070075a7 */ /* 0x000ea4000800017f */
[----:B--2---:R-:W-:Y:S05]  /*6120*/  @!P0 BRA `(.L_x_1763) ;  /* 0x0000010000948947 */ /* 0x004fea0003800000 */
.L_x_1762:
[----:B------:R-:W-:Y:S01]  /*6130*/  ULEA UR15, UR36, UR48, 0xc ;  /* 0x00000030240f7291 */ /* 0x000fe2000f8e603f */
[----:B------:R-:W-:Y:S01]  /*6140*/  WARPGROUP.ARRIVE ;  /* 0x00000000000079c5 */ /* 0x000fe20000000000 */
[----:B------:R-:W-:Y:S01]  /*6150*/  UMOV UR7, 0x40000040 ;  /* 0x4000004000077882 */ /* 0x000fe20000000000 */
[----:B-12---:R-:W1:Y:S01]  /*6160*/  @P5 LDC R10, c[0x0][0x44c] ;  /* 0x00011300ff0a5b82 */ /* 0x006e620000000800 */
[----:B------:R-:W-:Y:S01]  /*6170*/  @!P4 VIADD R7, R7, 0x28c60 ;  /* 0x00028c600707c836 */ /* 0x000fe20000000000 */
[----:B------:R-:W-:Y:S02]  /*6180*/  UIADD3 UR50, UR50, -0x2, URZ ;  /* 0xfffffffe32327890 */ /* 0x000fe4000fffe03f */
[----:B------:R-:W-:Y:S02]  /*6190*/  UMOV UR6, UR15 ;  /* 0x0000000f00067c82 */ /* 0x000fe40008000000 */
[----:B------:R-:W-:Y:S01]  /*61a0*/  HGMMA.64x256x16.F32 R24, R152, gdesc[UR4].tnspB, RZ, !UPT, gsb0 ;  /* 0x43e0000498187df0 */ /* 0x000fe2000c0008ff */
[----:B------:R-:W-:Y:S01]  /*61b0*/  UIADD3 UR6, UR15, 0x80, URZ ;  /* 0x000000800f067890 */ /* 0x000fe2000fffe03f */
[----:B------:R-:W2:Y:S01]  /*61c0*/  @P5 LDC R11, c[0x0][0x450] ;  /* 0x00011400ff0b5b82 */ /* 0x000ea20000000800 */
[----:B------:R-:W-:Y:S01]  /*61d0*/  UMOV UR7, 0x40000040 ;  /* 0x4000004000077882 */ /* 0x000fe20000000000 */
[----:B------:R-:W-:Y:S01]  /*61e0*/  @!P4 PRMT R7, RZ, 0x654, R7 ;  /* 0x00000654ff07c816 */ /* 0x000fe20000000007 */
[----:B-1----:R-:W-:Y:S01]  /*61f0*/  @P5 IMAD.HI.U32 R10, R10, UR40, RZ ;  /* 0x000000280a0a5c27 */ /* 0x002fe2000f8e00ff */
[----:B------:R-:W-:-:S02]  /*6200*/  WARPGROUP.DEPBAR.LE gsb0, 0x0 ;  /* 0x00008000000079c5 */ /* 0x000fc40000010000 */
[----:B------:R-:W-:-:S15]  /*6210*/  WARPGROUP.ARRIVE ;  /* 0x00000000000079c5 */ /* 0x000fde0000000000 */
[----:B------:R-:W-:-:S05]  /*6220*/  NOP ;  /* 0x0000000000007918 */ /* 0x000fca0000000000 */
        /* <DEDUP_REMOVED lines=12> */
[----:B------:R-:W-:Y:S01]  /*62f0*/  HGMMA.64x256x16.F32 R24, R164, gdesc[UR4].tnspB, R24, gsb0 ;  /* 0x43e00004a4187df0 */ /* 0x000fe20008000818 */
[----:B------:R-:W-:Y:S02]  /*6300*/  UIMAD UR6, UR49, UR11, -UR14 ;  /* 0x0000000b310672a4 */ /* 0x000fe4000f8e0a0e */
        /* <DEDUP_REMOVED lines=10> */
[----:B-1----:R-:W-:Y:S01]  /*63b0*/  IMAD.U32 R7, RZ, RZ, UR40 ;  /* 0x00000028ff077e24 */ /* 0x002fe2000f8e00ff */
[----:B--2---:R-:W-:-:S05]  /*63c0*/  @P5 SHF.R.U32.HI R7, RZ, R11, R10 ;  /* 0x0000000bff075219 */ /* 0x004fca000001160a */
        /* <DEDUP_REMOVED lines=8> */
[----:B------:R-:W1:Y:S02]  /*6450*/  @P0 LDC.64 R12, c[0x0][0x9e8] ;  /* 0x00027a00ff0c0b82 */ /* 0x000e640000000a00 */
[----:B-1----:R-:W-:-:S05]  /*6460*/  @P0 IMAD.HI.U32 R10, R7, R12, RZ ;  /* 0x0000000c070a0227 */ /* 0x002fca00078e00ff */
[----:B------:R-:W-:-:S04]  /*6470*/  @P0 SHF.R.U32.HI R7, RZ, R13, R10 ;  /* 0x0000000dff070219 */ /* 0x000fc8000001160a */
[----:B------:R-:W-:Y:S01]  /*6480*/  LOP3.LUT R7, RZ, R7, RZ, 0x33, !PT ;  /* 0x00000007ff077212 */ /* 0x000fe200078e33ff */
[----:B------:R-:W-:Y:S06]  /*6490*/  BRA `(.L_x_1766) ;  /* 0x0000000000107947 */ /* 0x000fec0003800000 */
.L_x_1765:
[----:B------:R-:W-:-:S13]  /*64a0*/  ISETP.NE.AND P0, PT, R9, 0x1, PT ;  /* 0x000000010900780c */ /* 0x000fda0003f05270 */
[----:B------:R-:W1:Y:S02]  /*64b0*/  @P0 LDC.64 R10, c[0x0][0x9e8] ;  /* 0x00027a00ff0a0b82 */ /* 0x000e640000000a00 */
[----:B-1----:R-:W-:-:S05]  /*64c0*/  @P0 IMAD.HI.U32 R10, R7, R10, RZ ;  /* 0x0000000a070a0227 */ /* 0x002fca00078e00ff */
[----:B------:R-:W-:-:S07]  /*64d0*/  @P0 SHF.R.U32.HI R7, RZ, R11, R10 ;  /* 0x0000000bff070219 */ /* 0x000fce000001160a */
.L_x_1766:
[----:B------:R-:W-:-:S05]  /*64e0*/  IMAD R7, R7, R9, R9 ;  /* 0x0000000907077224 */ /* 0x000fca00078e0209 */
[----:B------:R-:W-:-:S07]  /*64f0*/  VIMNMX R8, R8, R7, PT ;  /* 0x0000000708087248 */ /* 0x000fce0003fe0100 */
.L_x_1764:
[----:B------:R-:W-:Y:S01]  /*6500*/  SHF.R.S32.HI R7, RZ, 0x1f, R8 ;  /* 0x0000001fff077819 */ /* 0x000fe20000011408 */
[----:B------:R-:W-:Y:S01]  /*6510*/  ULDC UR25, c[0x0][0x9e4] ;  /* 0x0002790000197ab9 */ /* 0x000fe20000000800 */
[----:B------:R-:W-:Y:S01]  /*6520*/  ULDC UR21, c[0x0][0x288] ;  /* 0x0000a20000157ab9 */ /* 0x000fe20000000800 */
[----:B------:R-:W-:Y:S01]  /*6530*/  ULDC UR22, c[0x0][0x2f0] ;  /* 0x0000bc0000167ab9 */ /* 0x000fe20000000800 */
[----:B------:R-:W-:Y:S01]  /*6540*/  LEA.HI R7, R7, R8, RZ, 0x6 ;  /* 0x0000000807077211 */ /* 0x000fe200078f30ff */
[----:B------:R-:W-:Y:S01]  /*6550*/  ULDC UR26, c[0x0][0x9d8] ;  /* 0x00027600001a7ab9 */ /* 0x000fe20000000800 */
[----:B------:R-:W-:Y:S01]  /*6560*/  ULDC UR23, c[0x0][0x988] ;  /* 0x0002620000177ab9 */ /* 0x000fe20000000800 */
[----:B------:R-:W-:Y:S01]  /*6570*/  ULDC UR27, c[0x0][0x9e0] ;  /* 0x00027800001b7ab9 */ /* 0x000fe20000000800 */
[----:B------:R-:W-:-:S04]  /*6580*/  SHF.R.S32.HI R7, RZ, 0x6, R7 ;  /* 0x00000006ff077819 */ /* 0x000fc80000011407 */
[----:B------:R-:W-:-:S04]  /*6590*/  VIMNMX R8, R186, R7, !PT ;  /* 0x00000007ba087248 */ /* 0x000fc80007fe0100 */
[----:B------:R-:W-:-:S13]  /*65a0*/  ISETP.LE.AND P0, PT, R8, UR50, PT ;  /* 0x0000003208007c0c */ /* 0x000fda000bf03270 */
[----:B------:R-:W-:Y:S05]  /*65b0*/  @!P0 BRA `(.L_x_1767) ;  /* 0x0000002400dc8947 */ /* 0x000fea0003800000 */
.L_x_1784:
[----:B------:R-:W-:-:S04]  /*65c0*/  UIADD3 UR24, UR36, 0x1, URZ ;  /* 0x0000000124187890 */ /* 0x000fc8000fffe03f */
[----:B------:R-:W-:-:S04]  /*65d0*/  UISETP.NE.AND UP0, UPT, UR24, 0x2, UPT ;  /* 0x000000021800788c */ /* 0x000fc8000bf05270 */
[----:B------:R-:W-:Y:S02]  /*65e0*/  USEL UR6, URZ, 0x1, UP0 ;  /* 0x000000013f067887 */ /* 0x000fe40008000000 */
[----:B------:R-:W-:Y:S02]  /*65f0*/  USEL UR24, UR24, URZ, UP0 ;  /* 0x0000003f18187287 */ /* 0x000fe40008000000 */
[----:B------:R-:W-:Y:S01]  /*6600*/  ULOP3.LUT UR37, UR37, UR6, URZ, 0x3c, !UPT ;  /* 0x0000000625257292 */ /* 0x000fe2000f8e3c3f */
[----:B01----:R-:W-:Y:S11]  /*6610*/  @!P3 BRA `(.L_x_1768) ;  /* 0x000000000004b947 */ /* 0x003ff60003800000 */
[----:B------:R-:W-:Y:S01]  /*6620*/  BPT.TRAP 0x1 ;  /* 0x000000040000795c */ /* 0x000fe20000300000 */
.L_x_1768:
[----:B------:R-:W-:Y:S01]  /*6630*/  ULEA UR28, UR24, UR43, 0x3 ;  /* 0x0000002b181c7291 */ /* 0x000fe2000f8e183f */
[----:B------:R-:W-:-:S05]  /*6640*/  IMAD.U32 R7, RZ, RZ, UR37 ;  /* 0x00000025ff077e24 */ /* 0x000fca000f8e00ff */
[----:B------:R-:W-:-:S04]  /*6650*/  SHF.L.U32 R7, R7, 0x1f, RZ ;  /* 0x0000001f07077819 */ /* 0x000fc800000006ff */
[----:B------:R1:W2:Y:S01]  /*6660*/  SYNCS.PHASECHK.TRANS64.TRYWAIT P0, [UR28+0x28c30], R7 ;  /* 0x028c3007ff0075a7 */ /* 0x0002a2000800015c */
[----:B------:R-:W-:Y:S05]  /*6670*/  @!P3 BRA `(.L_x_1769) ;  /* 0x000000000004b947 */ /* 0x000fea0003800000 */
[----:B------:R-:W-:Y:S01]  /*6680*/  BPT.TRAP 0x1 ;  /* 0x000000040000795c */ /* 0x000fe20000300000 */
.L_x_1769:
[----:B--2---:R-:W-:Y:S05]  /*6690*/  @P0 BRA `(.L_x_1770) ;  /* 0x0000000000080947 */ /* 0x004fea0003800000 */
[----:B------:R-:W2:Y:S02]  /*66a0*/  SYNCS.PHASECHK.TRANS64.TRYWAIT P0, [UR28+0x28c30], R7 ;  /* 0x028c3007ff0075a7 */ /* 0x000ea4000800015c */
[----:B--2---:R-:W-:Y:S05]  /*66b0*/  @!P0 BRA `(.L_x_1771) ;  /* 0x000000fc00448947 */ /* 0x004fea0003800000 */
.L_x_1770:
[----:B------:R-:W-:Y:S01]  /*66c0*/  R2UR UR18, R0 ;  /* 0x00000000001272ca */ /* 0x000fe200000e0000 */
[----:B0-----:R-:W-:Y:S01]  /*66d0*/  WARPGROUP.ARRIVE ;  /* 0x00000000000079c5 */ /* 0x001fe20000000000 */
[----:B------:R-:W-:Y:S01]  /*66e0*/  UMOV UR19, 0x40000040 ;  /* 0x4000004000137882 */ /* 0x000fe20000000000 */
[----:B------:R-:W-:Y:S01]  /*66f0*/  UMOV UR7, 0x40000040 ;  /* 0x4000004000077882 */ /* 0x000fe20000000000 */
[----:B------:R-:W-:Y:S01]  /*6700*/  UMOV UR11, 0x40000040 ;  /* 0x40000040000b7882 */ /* 0x000fe20000000000 */
[----:B------:R-:W-:Y:S01]  /*6710*/  UMOV UR15, 0x40000040 ;  /* 0x40000040000f7882 */ /* 0x000fe20000000000 */
[----:B------:R-:W0:Y:S07]  /*6720*/  @P5 LDC R11, c[0x0][0x44c] ;  /* 0x00011300ff0b5b82 */ /* 0x000e2e0000000800 */
[----:B------:R-:W-:Y:S01]  /*6730*/  ULEA UR18, UR24, UR18, 0x9 ;  /* 0x0000001218127291 */ /* 0x000fe2000f8e483f */
[----:B--2---:R-:W2:Y:S03]  /*6740*/  @P5 LDC R10, c[0x0][0x450] ;  /* 0x00011400ff0a5b82 */ /* 0x004ea60000000800 */
[----:B------:R-:W-:-:S02]  /*6750*/  UIADD3 UR6, UR18, 0x2, URZ ;  /* 0x0000000212067890 */ /* 0x000fc4000fffe03f */
[----:B------:R-:W-:Y:S02]  /*6760*/  UIADD3 UR10, UR18, 0x4, URZ ;  /* 0x00000004120a7890 */ /* 0x000fe4000fffe03f */
[----:B------:R-:W-:Y:S02]  /*6770*/  UIADD3 UR14, UR18, 0x6, URZ ;  /* 0x00000006120e7890 */ /* 0x000fe4000fffe03f */
[----:B------:R-:W-:Y:S03]  /*6780*/  HGMMA.64x64x16.F32 R152, gdesc[UR16], RZ, !UPT, gsb0 ;  /* 0x00e00000109879f0 */ /* 0x000fe6000c0008ff */
[----:B------:R-:W-:Y:S02]  /*6790*/  WARPGROUP.DEPBAR.LE gsb0, 0x0 ;  /* 0x00008000000079c5 */ /* 0x000fe40000010000 */
[----:B------:R-:W-:-:S06]  /*67a0*/  WARPGROUP.ARRIVE ;  /* 0x00000000000079c5 */ /* 0x000fcc0000000000 */
[----:B------:R-:W-:Y:S01]  /*67b0*/  HGMMA.64x64x16.F32 R152, gdesc[UR4], R152, gsb0 ;  /* 0x00e00000049879f0 */ /* 0x000fe20008000898 */
[----:B------:R-:W-:Y:S02]  /*67c0*/  USHF.L.U32 UR6, UR50, 0x6, URZ ;  /* 0x0000000632067899 */ /* 0x000fe4000800063f */
[----:B------:R-:W-:Y:S02]  /*67d0*/  WARPGROUP.DEPBAR.LE gsb0, 0x0 ;  /* 0x00008000000079c5 */ /* 0x000fe40000010000 */
[----:B------:R-:W-:-:S06]  /*67e0*/  WARPGROUP.ARRIVE ;  /* 0x00000000000079c5 */ /* 0x000fcc0000000000 */
[----:B------:R-:W-:Y:S01]  /*67f0*/  HGMMA.64x64x16.F32 R152, gdesc[UR8], R152, gsb0 ;  /* 0x00e00000089879f0 */ /* 0x000fe20008000898 */
[----:B------:R-:W-:Y:S02]  /*6800*/  UMOV UR11, UR22 ;  /* 0x00000016000b7c82 */ /* 0x000fe40008000000 */
[----:B------:R-:W-:Y:S02]  /*6810*/  WARPGROUP.DEPBAR.LE gsb0, 0x0 ;  /* 0x00008000000079c5 */ /* 0x000fe40000010000 */
[----:B------:R-:W-:-:S06]  /*6820*/  WARPGROUP.ARRIVE ;  /* 0x00000000000079c5 */ /* 0x000fcc0000000000 */
[----:B------:R-:W-:Y:S01]  /*6830*/  HGMMA.64x64x16.F32 R152, gdesc[UR12], R152, gsb0 ;  /* 0x00e000000c9879f0 */ /* 0x000fe20008000898 */
[----:B------:R-:W-:Y:S02]  /*6840*/  UMOV UR14, UR21 ;  /* 0x00000015000e7c82 */ /* 0x000fe40008000000 */
[----:B------:R-:W-:Y:S02]  /*6850*/  WARPGROUP.DEPBAR.LE gsb0, 0x0 ;  /* 0x00008000000079c5 */ /* 0x000fe40000010000 */
[----:B------:R-:W-:Y:S01]  /*6860*/  FMUL.FTZ R193, R153, UR26 ;  /* 0x0000001a99c17c20 */ /* 0x000fe20008410000 */
[----:B------:R-:W-:Y:S01]  /*6870*/  FMUL.FTZ R153, R170, UR26 ;  /* 0x0000001aaa997c20 */ /* 0x000fe20008410000 */
[----:B------:R-:W-:Y:S01]  /*6880*/  FMUL.FTZ R170, R176, UR26 ;  /* 0x0000001ab0aa7c20 */ /* 0x000fe20008410000 */
[----:B------:R-:W-:Y:S02]  /*6890*/  VIADD R176, R185, UR40 ;  /* 0x00000028b9b07c36 */ /* 0x000fe40008000000 */
[----:B------:R-:W-:Y:S01]  /*68a0*/  FMUL.FTZ R12, R155, UR26 ;  /* 0x0000001a9b0c7c20 */ /* 0x000fe20008410000 */
[----:B------:R-:W-:Y:S01]  /*68b0*/  FMUL.FTZ R155, R174, UR26 ;  /* 0x0000001aae9b7c20 */ /* 0x000fe20008410000 */
[----:B------:R-:W-:Y:S01]  /*68c0*/  FMUL.FTZ R192, R152, UR26 ;  /* 0x0000001a98c07c20 */ /* 0x000fe20008410000 */
[----:B0-----:R-:W-:-:S04]  /*68d0*/  @P5 IMAD.HI.U32 R11, R176, R11, RZ ;  /* 0x0000000bb00b5227 */ /* 0x001fc800078e00ff */
[----:B------:R-:W-:Y:S01]  /*68e0*/  FMUL.FTZ R20, R163, UR26 ;  /* 0x0000001aa3147c20 */ /* 0x000fe20008410000 */
[----:B------:R-:W-:Y:S01]  /*68f0*/  FMUL.FTZ R21, R166, UR26 ;  /* 0x0000001aa6157c20 */ /* 0x000fe20008410000 */
[----:B------:R-:W-:Y:S01]  /*6900*/  FMUL.FTZ R9, R154, UR26 ;  /* 0x0000001a9a097c20 */ /* 0x000fe20008410000 */
[----:B------:R-:W-:Y:S01]  /*6910*/  FMUL.FTZ R163, R164, UR26 ;  /* 0x0000001aa4a37c20 */ /* 0x000fe20008410000 */
[----:B--2---:R-:W-:Y:S01]  /*6920*/  @P5 SHF.R.U32.HI R176, RZ, R10, R11 ;  /* 0x0000000affb05219 */ /* 0x004fe2000001160b */
[----:B------:R-:W-:Y:S02]  /*6930*/  IMAD.U32 R11, RZ, RZ, UR6 ;  /* 0x00000006ff0b7e24 */ /* 0x000fe4000f8e00ff */
[----:B------:R-:W-:Y:S01]  /*6940*/  FMUL.FTZ R152, R167, UR26 ;  /* 0x0000001aa7987c20 */ /* 0x000fe20008410000 */
[----:B------:R-:W-:Y:S01]  /*6950*/  FMUL.FTZ R166, R169, UR26 ;  /* 0x0000001aa9a67c20 */ /* 0x000fe20008410000 */
[----:B------:R-:W-:Y:S01]  /*6960*/  FMUL.FTZ R194, R156, UR26 ;  /* 0x0000001a9cc27c20 */ /* 0x000fe20008410000 */
[----:B------:R-:W0:Y:S01]  /*6970*/  SHFL.IDX PT, R174, R176, RZ, 0x1c1f ;  /* 0x001c1fffb0ae7589 */ /* 0x000e2200000e0000 */
        /* <DEDUP_REMOVED lines=19> */
[----:B------:R-:W-:Y:S01]  /*6ab0*/  IADD3 R162, -R2, 0x1, -R11 ;  /* 0x0000000102a27810 */ /* 0x000fe20007ffe90b */
[----:B------:R-:W-:Y:S01]  /*6ac0*/  IMAD.U32 R168, RZ, RZ, UR28 ;  /* 0x0000001cffa87e24 */ /* 0x000fe2000f8e00ff */
[----:B------:R-:W2:Y:S01]  /*6ad0*/  MUFU.TANH R192, R192 ;  /* 0x000000c000c07308 */ /* 0x000ea20000002400 */
[----:B------:R-:W-:-:S02]  /*6ae0*/  IMAD.U32 R175, RZ, RZ, UR49 ;  /* 0x00000031ffaf7e24 */ /* 0x000fc4000f8e00ff */
[----:B------:R-:W-:Y:S02]  /*6af0*/  @!P4 VIADD R10, R168, 0x28c40 ;  /* 0x00028c40a80ac836 */ /* 0x000fe40000000000 */
[----:B------:R-:W-:-:S03]  /*6b00*/  IMAD R162, R175, UR11, R162 ;  /* 0x0000000bafa27c24 */ /* 0x000fc6000f8e02a2 */
[----:B------:R-:W3:Y:S01]  /*6b10*/  MUFU.TANH R193, R193 ;  /* 0x000000c100c17308 */ /* 0x000ee20000002400 */
[----:B------:R-:W-:Y:S01]  /*6b20*/  VIADD R162, R162, -UR14 ;  /* 0x8000000ea2a27c36 */ /* 0x000fe20008000000 */
[----:B------:R-:W-:-:S03]  /*6b30*/  @!P4 PRMT R10, RZ, 0x654, R10 ;  /* 0x00000654ff0ac816 */ /* 0x000fc6000000000a */
[C---:B------:R-:W-:Y:S01]  /*6b40*/  VIADD R179, R162.reuse, UR27 ;  /* 0x0000001ba2b37c36 */ /* 0x040fe20008000000 */
[----:B------:R4:W-:Y:S01]  /*6b50*/  @!P4 SYNCS.ARRIVE.TRANS64.RED.A1T0 RZ, [R10+URZ], RZ ;  /* 0x000000ff0affc9a7 */ /* 0x0009e2000810043f */
[----:B------:R-:W-:Y:S01]  /*6b60*/  VIADD R181, R162, UR20 ;  /* 0x00000014a2b57c36 */ /* 0x000fe20008000000 */
[----:B------:R-:W1:Y:S01]  /*6b70*/  MUFU.TANH R9, R9 ;  /* 0x0000000900097308 */ /* 0x000e620000002400 */
[C---:B0-----:R-:W-:Y:S02]  /*6b80*/  IMAD.IADD R177, R174.reuse, 0x1, R179 ;  /* 0x00000001aeb17824 */ /* 0x041fe400078e02b3 */
[----:B------:R-:W-:-:S05]  /*6b90*/  IMAD.IADD R178, R174, 0x1, R181 ;  /* 0x00000001aeb27824 */ /* 0x000fca00078e02b5 */
        /* <DEDUP_REMOVED lines=28> */
[----:B------:R-:W0:Y:S01]  /*6d60*/  MUFU.TANH R160, R160 ;  /* 0x000000a000a07308 */ /* 0x000e220000002400 */
[----:B-1234-:R-:W-:Y:S05]  /*6d70*/  @!P6 BRA `(.L_x_1772) ;  /* 0x00000000005ce947 */ /* 0x01efea0003800000 */
[----:B------:R-:W-:Y:S01]  /*6d80*/  IMAD R10, R175, UR11, R174 ;  /* 0x0000000baf0a7c24 */ /* 0x000fe2000f8e02ae */
[----:B------:R-:W-:Y:S03]  /*6d90*/  BSSY B0, `(.L_x_1773) ;  /* 0x0000011000007945 */ /* 0x000fe60003800000 */
[----:B------:R-:W-:-:S05]  /*6da0*/  VIADD R161, R10, -UR14 ;  /* 0x8000000e0aa17c36 */ /* 0x000fca0008000000 */
[----:B------:R-:W-:-:S13]  /*6db0*/  ISETP.GT.AND P0, PT, R161, -0x1, PT ;  /* 0xffffffffa100780c */ /* 0x000fda0003f04270 */
[----:B------:R-:W-:Y:S05]  /*6dc0*/  @P0 BRA `(.L_x_1774) ;  /* 0x0000000000200947 */ /* 0x000fea0003800000 */
[----:B------:R-:W-:Y:S01]  /*6dd0*/  IMAD.U32 R162, RZ, RZ, UR25 ;  /* 0x00000019ffa27e24 */ /* 0x000fe2000f8e00ff */
[----:B------:R-:W-:-:S04]  /*6de0*/  LOP3.LUT R161, RZ, R161, RZ, 0x33, !PT ;  /* 0x000000a1ffa17212 */ /* 0x000fc800078e33ff */
[----:B------:R-:W-:-:S13]  /*6df0*/  ISETP.NE.AND P0, PT, R162, 0x1, PT ;  /* 0x00000001a200780c */ /* 0x000fda0003f05270 */
[----:B------:R-:W1:Y:S02]  /*6e00*/  @P0 LDC.64 R10, c[0x0][0x9e8] ;  /* 0x00027a00ff0a0b82 */ /* 0x000e640000000a00 */
[----:B-1----:R-:W-:-:S05]  /*6e10*/  @P0 IMAD.HI.U32 R10, R161, R10, RZ ;  /* 0x0000000aa10a0227 */ /* 0x002fca00078e00ff */
[----:B------:R-:W-:-:S04]  /*6e20*/  @P0 SHF.R.U32.HI R161, RZ, R11, R10 ;  /* 0x0000000bffa10219 */ /* 0x000fc8000001160a */
[----:B------:R-:W-:Y:S01]  /*6e30*/  LOP3.LUT R161, RZ, R161, RZ, 0x33, !PT ;  /* 0x000000a1ffa17212 */ /* 0x000fe200078e33ff */
[----:B------:R-:W-:Y:S06]  /*6e40*/  BRA `(.L_x_1775) ;  /* 0x0000000000147947 */ /* 0x000fec0003800000 */
.L_x_1774:
[----:B------:R-:W-:-:S05]  /*6e50*/  IMAD.U32 R162, RZ, RZ, UR25 ;  /* 0x00000019ffa27e24 */ /* 0x000fca000f8e00ff */
[----:B------:R-:W-:-:S13]  /*6e60*/  ISETP.NE.AND P0, PT, R162, 0x1, PT ;  /* 0x00000001a200780c */ /* 0x000fda0003f05270 */
[----:B------:R-:W1:Y:S02]  /*6e70*/  @P0 LDC.64 R10, c[0x0][0x9e8] ;  /* 0x00027a00ff0a0b82 */ /* 0x000e640000000a00 */
[----:B-1----:R-:W-:-:S05]  /*6e80*/  @P0 IMAD.HI.U32 R10, R161, R10, RZ ;  /* 0x0000000aa10a0227 */ /* 0x002fca00078e00ff */
[----:B------:R-:W-:-:S07]  /*6e90*/  @P0 SHF.R.U32.HI R161, RZ, R11, R10 ;  /* 0x0000000bffa10219 */ /* 0x000fce000001160a */
.L_x_1775:
[----:B------:R-:W-:Y:S05]  /*6ea0*/  BSYNC B0 ;  /* 0x0000000000007941 */ /* 0x000fea0003800000 */
.L_x_1773:
[----:B------:R-:W-:-:S04]  /*6eb0*/  IMAD R161, R161, R162, -UR6 ;  /* 0x80000006a1a17e24 */ /* 0x000fc8000f8e02a2 */
[----:B------:R-:W-:-:S05]  /*6ec0*/  IMAD.IADD R161, R161, 0x1, -R2 ;  /* 0x00000001a1a17824 */ /* 0x000fca00078e0a02 */
[----:B------:R-:W-:Y:S02]  /*6ed0*/  VIADDMNMX R177, R161, R162, R177, PT ;  /* 0x000000a2a1b17246 */ /* 0x000fe400038001b1 */
[----:B------:R-:W-:-:S07]  /*6ee0*/  VIMNMX R178, R178, R161, !PT ;  /* 0x000000a1b2b27248 */ /* 0x000fce0007fe0100 */
.L_x_1772:
[----:B------:R-:W-:Y:S01]  /*6ef0*/  UISETP.GT.AND UP0, UPT, UR50, -0x1, UPT ;  /* 0xffffffff3200788c */ /* 0x000fe2000bf04270 */
[----:B------:R-:W1:Y:S05]  /*6f00*/  SHFL.IDX PT, R10, R176, 0x1, 0x1c1f ;  /* 0x003c1f00b00a7f89 */ /* 0x000e6a00000e0000 */
[----:B------:R-:W-:-:S04]  /*6f10*/  PLOP3.LUT P0, PT, PT, PT, UP0, 0x80, 0x0 ;  /* 0x000000000000781c */ /* 0x000fc80003f0f008 */
[C---:B------:R-:W-:Y:S02]  /*6f20*/  ISETP.GT.AND P2, PT, R178.reuse, RZ, P0 ;  /* 0x000000ffb200720c */ /* 0x040fe40000744270 */
[----:B------:R-:W-:Y:S02]  /*6f30*/  ISETP.GT.AND P1, PT, R178, 0x1, P0 ;  /* 0x00000001b200780c */ /* 0x000fe40000724270 */
[C---:B------:R-:W-:Y:S02]  /*6f40*/  ISETP.LT.OR P2, PT, R177.reuse, 0x1, P2 ;  /* 0x00000001b100780c */ /* 0x040fe40001741670 */
[----:B------:R-:W-:Y:S02]  /*6f50*/  ISETP.LT.OR P1, PT, R177, 0x2, P1 ;  /* 0x00000002b100780c */ /* 0x000fe40000f21670 */
[----:B------:R-:W-:Y:S02]  /*6f60*/  FSEL R192, R192, -INF , !P2 ;  /* 0xff800000c0c07808 */ /* 0x000fe40005000000 */
[----:B------:R-:W-:-:S02]  /*6f70*/  FSEL R193, R193, -INF , !P1 ;  /* 0xff800000c1c17808 */ /* 0x000fc40004800000 */
[C---:B------:R-:W-:Y:S02]  /*6f80*/  ISETP.GT.AND P2, PT, R178.reuse, 0x8, P0 ;  /* 0x00000008b200780c */ /* 0x040fe40000744270 */
[----:B------:R-:W-:Y:S01]  /*6f90*/  ISETP.GT.AND P1, PT, R178, 0x9, P0 ;  /* 0x00000009b200780c */ /* 0x000fe20000724270 */
[----:B-1----:R-:W-:Y:S01]  /*6fa0*/  IMAD.IADD R176, R179, 0x1, R10 ;  /* 0x00000001b3b07824 */ /* 0x002fe200078e020a */
[C---:B------:R-:W-:Y:S02]  /*6fb0*/  ISETP.LT.OR P2, PT, R177.reuse, 0x9, P2 ;  /* 0x00000009b100780c */ /* 0x040fe40001741670 */
[----:B------:R-:W-:Y:S02]  /*6fc0*/  ISETP.LT.OR P1, PT, R177, 0xa, P1 ;  /* 0x0000000ab100780c */ /* 0x000fe40000f21670 */
[----:B0-----:R-:W-:Y:S02]  /*6fd0*/  FSEL R194, R194, -INF , !P2 ;  /* 0xff800000c2c27808 */ /* 0x001fe40005000000 */
[----:B------:R-:W-:-:S02]  /*6fe0*/  FSEL R174, R195, -INF , !P1 ;  /* 0xff800000c3ae7808 */ /* 0x000fc40004800000 */
[C---:B------:R-:W-:Y:S02]  /*6ff0*/  ISETP.GT.AND P2, PT, R178.reuse, 0x10, P0 ;  /* 0x00000010b200780c */ /* 0x040fe40000744270 */
[----:B------:R-:W-:Y:S02]  /*7000*/  ISETP.GT.AND P1, PT, R178, 0x11, P0 ;  /* 0x00000011b200780c */ /* 0x000fe40000724270 */
[C---:B------:R-:W-:Y:S02]  /*7010*/  ISETP.LT.OR P2, PT, R177.reuse, 0x11, P2 ;  /* 0x00000011b100780c */ /* 0x040fe40001741670 */
[----:B------:R-:W-:Y:S02]  /*7020*/  ISETP.LT.OR P1, PT, R177, 0x12, P1 ;  /* 0x00000012b100780c */ /* 0x000fe40000f21670 */
[----:B------:R-:W-:Y:S02]  /*7030*/  FSEL R161, R196, -INF , !P2 ;  /* 0xff800000c4a17808 */ /* 0x000fe40005000000 */
        /* <DEDUP_REMOVED lines=28> */
[----:B------:R-:W-:Y:S01]  /*7200*/  ISETP.LT.OR P1, PT, R177, 0x3a, P1 ;  /* 0x0000003ab100780c */ /* 0x000fe20000f21670 */
[----:B------:R-:W-:Y:S01]  /*7210*/  IMAD.IADD R177, R181, 0x1, R10 ;  /* 0x00000001b5b17824 */ /* 0x000fe200078e020a */
[----:B------:R-:W-:Y:S02]  /*7220*/  FSEL R172, R172, -INF , !P2 ;  /* 0xff800000acac7808 */ /* 0x000fe40005000000 */
[----:B------:R-:W-:Y:S01]  /*7230*/  FSEL R173, R173, -INF , !P1 ;  /* 0xff800000adad7808 */ /* 0x000fe20004800000 */
[----:B------:R-:W-:Y:S08]  /*7240*/  @!P6 BRA `(.L_x_1776) ;  /* 0x00000000005ce947 */ /* 0x000ff00003800000 */
        /* <DEDUP_REMOVED lines=8> */
[----:B------:R-:W0:Y:S02]  /*72d0*/  @P1 LDC.64 R10, c[0x0][0x9e8] ;  /* 0x00027a00ff0a1b82 */ /* 0x000e240000000a00 */
[----:B0-----:R-:W-:-:S05]  /*72e0*/  @P1 IMAD.HI.U32 R10, R175, R10, RZ ;  /* 0x0000000aaf0a1227 */ /* 0x001fca00078e00ff */
[----:B------:R-:W-:-:S04]  /*72f0*/  @P1 SHF.R.U32.HI R175, RZ, R11, R10 ;  /* 0x0000000bffaf1219 */ /* 0x000fc8000001160a */
[----:B------:R-:W-:Y:S01]  /*7300*/  LOP3.LUT R175, RZ, R175, RZ, 0x33, !PT ;  /* 0x000000afffaf7212 */ /* 0x000fe200078e33ff */
[----:B------:R-:W-:Y:S06]  /*7310*/  BRA `(.L_x_1779) ;  /* 0x0000000000147947 */ /* 0x000fec0003800000 */
.L_x_1778:
[----:B------:R-:W-:-:S05]  /*7320*/  IMAD.U32 R178, RZ, RZ, UR25 ;  /* 0x00000019ffb27e24 */ /* 0x000fca000f8e00ff */
[----:B------:R-:W-:-:S13]  /*7330*/  ISETP.NE.AND P1, PT, R178, 0x1, PT ;  /* 0x00000001b200780c */ /* 0x000fda0003f25270 */
[----:B------:R-:W0:Y:S02]  /*7340*/  @P1 LDC.64 R10, c[0x0][0x9e8] ;  /* 0x00027a00ff0a1b82 */ /* 0x000e240000000a00 */
[----:B0-----:R-:W-:-:S05]  /*7350*/  @P1 IMAD.HI.U32 R10, R175, R10, RZ ;  /* 0x0000000aaf0a1227 */ /* 0x001fca00078e00ff */
[----:B------:R-:W-:-:S07]  /*7360*/  @P1 SHF.R.U32.HI R175, RZ, R11, R10 ;  /* 0x0000000bffaf1219 */ /* 0x000fce000001160a */
.L_x_1779:
[----:B------:R-:W-:Y:S05]  /*7370*/  BSYNC B0 ;  /* 0x0000000000007941 */ /* 0x000fea0003800000 */
.L_x_1777:
[----:B------:R-:W-:-:S04]  /*7380*/  IMAD R175, R175, R178, -UR6 ;  /* 0x80000006afaf7e24 */ /* 0x000fc8000f8e02b2 */
[----:B------:R-:W-:-:S05]  /*7390*/  IMAD.IADD R175, R175, 0x1, -R2 ;  /* 0x00000001afaf7824 */ /* 0x000fca00078e0a02 */
[----:B------:R-:W-:Y:S02]  /*73a0*/  VIADDMNMX R176, R175, R178, R176, PT ;  /* 0x000000b2afb07246 */ /* 0x000fe400038001b0 */
[----:B------:R-:W-:-:S07]  /*73b0*/  VIMNMX R177, R177, R175, !PT ;  /* 0x000000afb1b17248 */ /* 0x000fce0007fe0100 */
.L_x_1776:
[----:B------:R-:W-:Y:S01]  /*73c0*/  FMNMX.FTZ R10, R192, R5, !PT ;  /* 0x00000005c00a7209 */ /* 0x000fe20007810000 */
[----:B------:R-:W-:Y:S01]  /*73d0*/  UMOV UR10, UR23 ;  /* 0x00000017000a7c82 */ /* 0x000fe20008000000 */
[----:B------:R-:W-:Y:S01]  /*73e0*/  ISETP.GT.AND P2, PT, R177, 0x1, P0 ;  /* 0x00000001b100780c */ /* 0x000fe20000744270 */
[----:B------:R-:W-:Y:S01]  /*73f0*/  IMAD.MOV R183, RZ, RZ, -R17 ;  /* 0x000000ffffb77224 */ /* 0x000fe200078e0a11 */
[----:B------:R-:W-:Y:S02]  /*7400*/  FMNMX.FTZ R11, R193, R10, !PT ;  /* 0x0000000ac10b7209 */ /* 0x000fe40007810000 */
[----:B------:R-:W-:Y:S02]  /*7410*/  ISETP.LT.OR P2, PT, R176, 0x2, P2 ;  /* 0x00000002b000780c */ /* 0x000fe40001741670 */
[----:B------:R-:W-:Y:S02]  /*7420*/  FMNMX.FTZ R11, R194, R11, !PT ;  /* 0x0000000bc20b7209 */ /* 0x000fe40007810000 */
[----:B------:R-:W-:-:S02]  /*7430*/  FSEL R12, R12, -INF , !P2 ;  /* 0xff8000000c0c7808 */ /* 0x000fc40005000000 */
[----:B------:R-:W-:Y:S02]  /*7440*/  FMNMX.FTZ R10, R174, R11, !PT ;  /* 0x0000000bae0a7209 */ /* 0x000fe40007810000 */
[----:B------:R-:W-:Y:S02]  /*7450*/  ISETP.GT.AND P2, PT, R177, 0x9, P0 ;  /* 0x00000009b100780c */ /* 0x000fe40000744270 */
[----:B------:R-:W-:Y:S02]  /*7460*/  FMNMX.FTZ R11, R161, R10, !PT ;  /* 0x0000000aa10b7209 */ /* 0x000fe40007810000 */
[----:B------:R-:W-:Y:S02]  /*7470*/  ISETP.GT.AND P1, PT, R177, 0x8, P0 ;  /* 0x00000008b100780c */ /* 0x000fe40000724270 */
[----:B------:R-:W-:Y:S02]  /*7480*/  FMNMX.FTZ R10, R162, R11, !PT ;  /* 0x0000000ba20a7209 */ /* 0x000fe40007810000 */
[----:B------:R-:W-:-:S02]  /*7490*/  ISETP.LT.OR P2, PT, R176, 0xa, P2 ;  /* 0x0000000ab000780c */ /* 0x000fc40001741670 */
[----:B------:R-:W-:Y:S02]  /*74a0*/  FMNMX.FTZ R11, R163, R10, !PT ;  /* 0x0000000aa30b7209 */ /* 0x000fe40007810000 */
[----:B------:R-:W-:Y:S02]  /*74b0*/  ISETP.LT.OR P1, PT, R176, 0x9, P1 ;  /* 0x00000009b000780c */ /* 0x000fe40000f21670 */
[----:B------:R-:W-:Y:S02]  /*74c0*/  FMNMX.FTZ R10, R164, R11, !PT ;  /* 0x0000000ba40a7209 */ /* 0x000fe40007810000 */
[----:B------:R-:W-:Y:S02]  /*74d0*/  FSEL R14, R14, -INF , !P2 ;  /* 0xff8000000e0e7808 */ /* 0x000fe40005000000 */
[----:B------:R-:W-:Y:S02]  /*74e0*/  FMNMX.FTZ R11, R165, R10, !PT ;  /* 0x0000000aa50b7209 */ /* 0x000fe40007810000 */
[----:B------:R-:W-:-:S02]  /*74f0*/  ISETP.GT.AND P2, PT, R177, 0x11, P0 ;  /* 0x00000011b100780c */ /* 0x000fc40000744270 */
[----:B------:R-:W-:Y:S02]  /*7500*/  FMNMX.FTZ R10, R166, R11, !PT ;  /* 0x0000000ba60a7209 */ /* 0x000fe40007810000 */
[----:B------:R-:W-:Y:S02]  /*7510*/  FSEL R13, R13, -INF , !P1 ;  /* 0xff8000000d0d7808 */ /* 0x000fe40004800000 */
        /* <DEDUP_REMOVED lines=9> */
[----:B------:R-:W-:-:S02]  /*75b0*/  ISETP.GT.AND P2, PT, R177, RZ, P0 ;  /* 0x000000ffb100720c */ /* 0x000fc40000744270 */
[----:B------:R-:W-:Y:S02]  /*75c0*/  FMNMX.FTZ R10, R173, R10, !PT ;  /* 0x0000000aad0a7209 */ /* 0x000fe40007810000 */
[----:B------:R-:W-:Y:S02]  /*75d0*/  FSEL R15, R15, -INF , !P1 ;  /* 0xff8000000f0f7808 */ /* 0x000fe40004800000 */
[----:B------:R-:W-:Y:S01]  /*75e0*/  ISETP.GT.AND P1, PT, R177, 0x18, P0 ;  /* 0x00000018b100780c */ /* 0x000fe20000724270 */
[----:B------:R-:W0:Y:S01]  /*75f0*/  SHFL.BFLY PT, R11, R10, 0x2, 0x1f ;  /* 0x0c401f000a0b7f89 */ /* 0x000e2200000e0000 */
[C---:B------:R-:W-:Y:S02]  /*7600*/  ISETP.LT.OR P2, PT, R176.reuse, 0x1, P2 ;  /* 0x00000001b000780c */ /* 0x040fe40001741670 */
[----:B------:R-:W-:-:S04]  /*7610*/  ISETP.LT.OR P1, PT, R176, 0x19, P1 ;  /* 0x00000019b000780c */ /* 0x000fc80000f21670 */
[----:B------:R-:W-:Y:S02]  /*7620*/  FSEL R21, R21, -INF , !P1 ;  /* 0xff80000015157808 */ /* 0x000fe40004800000 */
[----:B------:R-:W-:-:S04]  /*7630*/  ISETP.GT.AND P1, PT, R177, 0x19, P0 ;  /* 0x00000019b100780c */ /* 0x000fc80000724270 */
[----:B------:R-:W-:-:S04]  /*7640*/  ISETP.LT.OR P1, PT, R176, 0x1a, P1 ;  /* 0x0000001ab000780c */ /* 0x000fc80000f21670 */
[----:B------:R-:W-:Y:S02]  /*7650*/  FSEL R152, R152, -INF , !P1 ;  /* 0xff80000098987808 */ /* 0x000fe40004800000 */
[----:B------:R-:W-:-:S04]  /*7660*/  ISETP.GT.AND P1, PT, R177, 0x21, P0 ;  /* 0x00000021b100780c */ /* 0x000fc80000724270 */
[----:B------:R-:W-:Y:S02]  /*7670*/  ISETP.LT.OR P1, PT, R176, 0x22, P1 ;  /* 0x00000022b000780c */ /* 0x000fe40000f21670 */
[----:B0-----:R-:W-:Y:S02]  /*7680*/  FMNMX.FTZ R178, R10, R11, !PT ;  /* 0x0000000b0ab27209 */ /* 0x001fe40007810000 */
[----:B------:R-:W-:Y:S02]  /*7690*/  FSEL R11, R9, -INF , !P2 ;  /* 0xff800000090b7808 */ /* 0x000fe40005000000 */
[----:B------:R-:W-:Y:S01]  /*76a0*/  ISETP.GT.AND P2, PT, R177, 0x20, P0 ;  /* 0x00000020b100780c */ /* 0x000fe20000744270 */
[----:B------:R-:W0:Y:S01]  /*76b0*/  SHFL.BFLY PT, R179, R178, 0x1, 0x1f ;  /* 0x0c201f00b2b37f89 */ /* 0x000e2200000e0000 */
[----:B------:R-:W-:Y:S02]  /*76c0*/  FMNMX.FTZ R175, R11, R6, !PT ;  /* 0x000000060baf7209 */ /* 0x000fe40007810000 */
[----:B------:R-:W-:-:S02]  /*76d0*/  ISETP.LT.OR P2, PT, R176, 0x21, P2 ;  /* 0x00000021b000780c */ /* 0x000fc40001741670 */
[----:B------:R-:W-:Y:S02]  /*76e0*/  FMNMX.FTZ R10, R12, R175, !PT ;  /* 0x000000af0c0a7209 */ /* 0x000fe40007810000 */
[----:B------:R-:W-:Y:S02]  /*76f0*/  FSEL R153, R153, -INF , !P2 ;  /* 0xff80000099997808 */ /* 0x000fe40005000000 */
[----:B------:R-:W-:Y:S02]  /*7700*/  FMNMX.FTZ R175, R13, R10, !PT ;  /* 0x0000000a0daf7209 */ /* 0x000fe40007810000 */
[----:B------:R-:W-:Y:S02]  /*7710*/  ISETP.GT.AND P2, PT, R177, 0x28, P0 ;  /* 0x00000028b100780c */ /* 0x000fe40000744270 */
[----:B------:R-:W-:Y:S02]  /*7720*/  FMNMX.FTZ R10, R14, R175, !PT ;  /* 0x000000af0e0a7209 */ /* 0x000fe40007810000 */
[----:B------:R-:W-:-:S02]  /*7730*/  FSEL R154, R154, -INF , !P1 ;  /* 0xff8000009a9a7808 */ /* 0x000fc40004800000 */
[----:B------:R-:W-:Y:S02]  /*7740*/  FMNMX.FTZ R175, R15, R10, !PT ;  /* 0x0000000a0faf7209 */ /* 0x000fe40007810000 */
[----:B------:R-:W-:Y:S02]  /*7750*/  ISETP.GT.AND P1, PT, R177, 0x29, P0 ;  /* 0x00000029b100780c */ /* 0x000fe40000724270 */
[----:B------:R-:W-:Y:S02]  /*7760*/  ISETP.LT.OR P2, PT, R176, 0x29, P2 ;  /* 0x00000029b000780c */ /* 0x000fe40001741670 */
[----:B------:R-:W-:Y:S02]  /*7770*/  FMNMX.FTZ R10, R20, R175, !PT ;  /* 0x000000af140a7209 */ /* 0x000fe40007810000 */
[----:B0-----:R-:W-:Y:S02]  /*7780*/  FMNMX.FTZ R9, R178, R179, !PT ;  /* 0x000000b3b2097209 */ /* 0x001fe40007810000 */
[----:B------:R-:W-:-:S02]  /*7790*/  ISETP.LT.OR P1, PT, R176, 0x2a, P1 ;  /* 0x0000002ab000780c */ /* 0x000fc40000f21670 */
[----:B------:R-:W-:Y:S01]  /*77a0*/  FSEL R155, R155, -INF , !P2 ;  /* 0xff8000009b9b7808 */ /* 0x000fe20005000000 */
[C---:B------:R-:W-:Y:S01]  /*77b0*/  FMUL.FTZ R178, R9.reuse, UR10 ;  /* 0x0000000a09b27c20 */ /* 0x040fe20008410000 */
[----:B------:R-:W-:Y:S02]  /*77c0*/  FSETP.NEU.FTZ.AND P2, PT, R9, -INF , PT ;  /* 0xff8000000900780b */ /* 0x000fe40003f5d000 */
[----:B------:R-:W-:Y:S02]  /*77d0*/  FMNMX.FTZ R179, R21, R10, !PT ;  /* 0x0000000a15b37209 */ /* 0x000fe40007810000 */
[----:B------:R-:W-:Y:S02]  /*77e0*/  FSEL R156, R156, -INF , !P1 ;  /* 0xff8000009c9c7808 */ /* 0x000fe40004800000 */
[----:B------:R-:W-:Y:S02]  /*77f0*/  ISETP.GT.AND P1, PT, R177, 0x30, P0 ;  /* 0x00000030b100780c */ /* 0x000fe40000724270 */
[----:B------:R-:W-:-:S02]  /*7800*/  FSEL R175, R178, RZ, P2 ;  /* 0x000000ffb2af7208 */ /* 0x000fc40001000000 */
[----:B------:R-:W-:Y:S02]  /*7810*/  FMNMX.FTZ R178, R152, R179, !PT ;  /* 0x000000b398b27209 */ /* 0x000fe40007810000 */
[----:B------:R-:W-:Y:S01]  /*7820*/  ISETP.LT.OR P1, PT, R176, 0x31, P1 ;  /* 0x00000031b000780c */ /* 0x000fe20000f21670 */
[--C-:B------:R-:W-:Y:S01]  /*7830*/  FFMA.FTZ R10, R192, UR10, -R175.reuse ;  /* 0x0000000ac00a7c23 */ /* 0x100fe200080108af */
[----:B------:R-:W-:Y:S01]  /*7840*/  FMNMX.FTZ R179, R153, R178, !PT ;  /* 0x000000b299b37209 */ /* 0x000fe20007810000 */
[--C-:B------:R-:W-:Y:S01]  /*7850*/  FFMA.FTZ R193, R193, UR10, -R175.reuse ;  /* 0x0000000ac1c17c23 */ /* 0x100fe200080108af */
[----:B------:R-:W-:Y:S01]  /*7860*/  FSEL R157, R157, -INF , !P1 ;  /* 0xff8000009d9d7808 */ /* 0x000fe20004800000 */
[--C-:B------:R-:W-:Y:S01]  /*7870*/  FFMA.FTZ R194, R194, UR10, -R175.reuse ;  /* 0x0000000ac2c27c23 */ /* 0x100fe200080108af */
[----:B------:R-:W-:Y:S01]  /*7880*/  ISETP.GT.AND P1, PT, R177, 0x31, P0 ;  /* 0x00000031b100780c */ /* 0x000fe20000724270 */
[----:B------:R-:W-:Y:S01]  /*7890*/  MUFU.EX2 R10, R10 ;  /* 0x0000000a000a7308 */ /* 0x000fe20000000800 */
[----:B------:R-:W-:Y:S01]  /*78a0*/  FMNMX.FTZ R178, R154, R179, !PT ;  /* 0x000000b39ab27209 */ /* 0x000fe20007810000 */
[--C-:B------:R-:W-:Y:S01]  /*78b0*/  FFMA.FTZ R161, R161, UR10, -R175.reuse ;  /* 0x0000000aa1a17c23 */ /* 0x100fe200080108af */
[----:B------:R-:W-:Y:S01]  /*78c0*/  ISETP.LT.OR P1, PT, R176, 0x32, P1 ;  /* 0x00000032b000780c */ /* 0x000fe20000f21670 */
[--C-:B------:R-:W-:Y:S01]  /*78d0*/  FFMA.FTZ R180, R169, UR10, -R175.reuse ;  /* 0x0000000aa9b47c23 */ /* 0x100fe200080108af */
[----:B------:R-:W-:Y:S01]  /*78e0*/  FMNMX.FTZ R181, R155, R178, !PT ;  /* 0x000000b29bb57209 */ /* 0x000fe20007810000 */
[--C-:B------:R-:W-:Y:S01]  /*78f0*/  FFMA.FTZ R162, R162, UR10, -R175.reuse ;  /* 0x0000000aa2a27c23 */ /* 0x100fe200080108af */
[----:B------:R-:W-:Y:S01]  /*7900*/  FSEL R158, R158, -INF , !P1 ;  /* 0xff8000009e9e7808 */ /* 0x000fe20004800000 */
[----:B------:R-:W-:Y:S01]  /*7910*/  MUFU.EX2 R179, R193 ;  /* 0x000000c100b37308 */ /* 0x000fe20000000800 */
[----:B------:R-:W-:Y:S01]  /*7920*/  ISETP.GT.AND P1, PT, R177, 0x38, P0 ;  /* 0x00000038b100780c */ /* 0x000fe20000724270 */
[--C-:B------:R-:W-:Y:S01]  /*7930*/  FFMA.FTZ R163, R163, UR10, -R175.reuse ;  /* 0x0000000aa3a37c23 */ /* 0x100fe200080108af */
[----:B------:R-:W-:Y:S01]  /*7940*/  FMNMX.FTZ R178, R156, R181, !PT ;  /* 0x000000b59cb27209 */ /* 0x000fe20007810000 */
[--C-:B------:R-:W-:Y:S01]  /*7950*/  FFMA.FTZ R164, R164, UR10, -R175.reuse ;  /* 0x0000000aa4a47c23 */ /* 0x100fe200080108af */
[----:B------:R-:W-:Y:S01]  /*7960*/  ISETP.GT.AND P0, PT, R177, 0x39, P0 ;  /* 0x00000039b100780c */ /* 0x000fe20000704270 */
[--C-:B------:R-:W-:Y:S01]  /*7970*/  FFMA.FTZ R165, R165, UR10, -R175.reuse ;  /* 0x0000000aa5a57c23 */ /* 0x100fe200080108af */
[----:B------:R-:W-:Y:S01]  /*7980*/  ISETP.LT.OR P1, PT, R176, 0x39, P1 ;  /* 0x00000039b000780c */ /* 0x000fe20000f21670 */
[----:B------:R-:W-:Y:S01]  /*7990*/  MUFU.EX2 R177, R194 ;  /* 0x000000c200b17308 */ /* 0x000fe20000000800 */
[----:B------:R-:W-:Y:S01]  /*79a0*/  FMNMX.FTZ R181, R157, R178, !PT ;  /* 0x000000b29db57209 */ /* 0x000fe20007810000 */
[--C-:B------:R-:W-:Y:S01]  /*79b0*/  FFMA.FTZ R178, R174, UR10, -R175.reuse ;  /* 0x0000000aaeb27c23 */ /* 0x100fe200080108af */
[----:B------:R-:W-:Y:S01]  /*79c0*/  ISETP.LT.OR P0, PT, R176, 0x3a, P0 ;  /* 0x0000003ab000780c */ /* 0x000fe20000701670 */
[--C-:B------:R-:W-:Y:S01]  /*79d0*/  FFMA.FTZ R166, R166, UR10, -R175.reuse ;  /* 0x0000000aa6a67c23 */ /* 0x100fe200080108af */
[----:B------:R-:W-:Y:S01]  /*79e0*/  FSEL R159, R159, -INF , !P1 ;  /* 0xff8000009f9f7808 */ /* 0x000fe20004800000 */
[--C-:B------:R-:W-:Y:S01]  /*79f0*/  FFMA.FTZ R167, R167, UR10, -R175.reuse ;  /* 0x0000000aa7a77c23 */ /* 0x100fe200080108af */
[----:B------:R-:W-:Y:S01]  /*7a00*/  FMNMX.FTZ R176, R158, R181, !PT ;  /* 0x000000b59eb07209 */ /* 0x000fe20007810000 */
[----:B------:R-:W-:Y:S01]  /*7a10*/  MUFU.EX2 R161, R161 ;  /* 0x000000a100a17308 */ /* 0x000fe20000000800 */
[----:B------:R-:W-:Y:S01]  /*7a20*/  FSEL R174, R160, -INF , !P0 ;  /* 0xff800000a0ae7808 */ /* 0x000fe20004000000 */
[--C-:B------:R-:W-:Y:S01]  /*7a30*/  FFMA.FTZ R170, R170, UR10, -R175.reuse ;  /* 0x0000000aaaaa7c23 */ /* 0x100fe200080108af */
[----:B------:R-:W-:Y:S01]  /*7a40*/  FMNMX.FTZ R181, R159, R176, !PT ;  /* 0x000000b09fb57209 */ /* 0x000fe20007810000 */
[--C-:B------:R-:W-:Y:S01]  /*7a50*/  FFMA.FTZ R171, R171, UR10, -R175.reuse ;  /* 0x0000000aabab7c23 */ /* 0x100fe200080108af */
[----:B------:R-:W-:Y:S01]  /*7a60*/  ISETP.NE.AND P0, PT, R2, R183, PT ;  /* 0x000000b70200720c */ /* 0x000fe20003f05270 */
[--C-:B------:R-:W-:Y:S01]  /*7a70*/  FFMA.FTZ R172, R172, UR10, -R175.reuse ;  /* 0x0000000aacac7c23 */ /* 0x100fe200080108af */
[----:B------:R-:W-:Y:S01]  /*7a80*/  FMNMX.FTZ R181, R174, R181, !PT ;  /* 0x000000b5aeb57209 */ /* 0x000fe20007810000 */
[----:B------:R0:W-:Y:S01]  /*7a90*/  MUFU.EX2 R160, R178 ;  /* 0x000000b200a07308 */ /* 0x0001e20000000800 */
[----:B------:R-:W-:Y:S01]  /*7aa0*/  FFMA.FTZ R173, R173, UR10, -R175 ;  /* 0x0000000aadad7c23 */ /* 0x000fe200080108af */
[----:B------:R-:W-:-:S02]  /*7ab0*/  IMAD.U32 R175, RZ, RZ, UR36 ;  /* 0x00000024ffaf7e24 */ /* 0x000fc4000f8e00ff */
[----:B------:R-:W0:Y:S04]  /*7ac0*/  SHFL.BFLY PT, R176, R181, 0x2, 0x1f ;  /* 0x0c401f00b5b07f89 */ /* 0x000e2800000e0000 */
[----:B------:R-:W-:Y:S02]  /*7ad0*/  MUFU.EX2 R162, R162 ;  /* 0x000000a200a27308 */ /* 0x000fe40000000800 */
[----:B------:R-:W-:-:S05]  /*7ae0*/  @!P0 IMAD R175, R175, 0x40, R16 ;  /* 0x00000040afaf8824 */ /* 0x000fca00078e0210 */
[----:B------:R-:W-:Y:S01]  /*7af0*/  @!P0 LEA R175, R175, UR43, 0x2 ;  /* 0x0000002bafaf8c11 */ /* 0x000fe2000f8e10ff */
[----:B------:R-:W-:Y:S08]  /*7b00*/  MUFU.EX2 R163, R163 ;  /* 0x000000a300a37308 */ /* 0x000ff00000000800 */
[----:B------:R-:W-:Y:S01]  /*7b10*/  MUFU.EX2 R164, R164 ;  /* 0x000000a400a47308 */ /* 0x000fe20000000800 */
[----:B0-----:R-:W-:-:S02]  /*7b20*/  FMNMX.FTZ R178, R181, R176, !PT ;  /* 0x000000b0b5b27209 */ /* 0x001fc40007810000 */
[----:B------:R-:W-:-:S05]  /*7b30*/  FSEL R176, R9, RZ, P2 ;  /* 0x000000ff09b07208 */ /* 0x000fca0001000000 */
[----:B------:R-:W-:Y:S01]  /*7b40*/  MUFU.EX2 R165, R165 ;  /* 0x000000a500a57308 */ /* 0x000fe20000000800 */
[----:B------:R-:W0:Y:S01]  /*7b50*/  SHFL.BFLY PT, R181, R178, 0x1, 0x1f ;  /* 0x0c201f00b2b57f89 */ /* 0x000e2200000e0000 */
[----:B------:R-:W-:-:S04]  /*7b60*/  FADD.FTZ R5, -R176, R5 ;  /* 0x00000005b0057221 */ /* 0x000fc80000010100 */
[----:B------:R-:W-:Y:S02]  /*7b70*/  FMUL.FTZ R5, R5, UR10 ;  /* 0x0000000a05057c20 */ /* 0x000fe40008410000 */
[----:B------:R-:W-:Y:S08]  /*7b80*/  MUFU.EX2 R176, R180 ;  /* 0x000000b400b07308 */ /* 0x000ff00000000800 */
[----:B------:R-:W1:Y:S08]  /*7b90*/  MUFU.EX2 R5, R5 ;  /* 0x0000000500057308 */ /* 0x000e700000000800 */
[----:B------:R-:W2:Y:S01]  /*7ba0*/  MUFU.EX2 R166, R166 ;  /* 0x000000a600a67308 */ /* 0x000ea20000000800 */
[----:B0-----:R-:W-:-:S04]  /*7bb0*/  FMNMX.FTZ R169, R178, R181, !PT ;  /* 0x000000b5b2a97209 */ /* 0x001fc80007810000 */
[----:B------:R-:W-:-:S03]  /*7bc0*/  FSETP.NEU.FTZ.AND P1, PT, R169, -INF , PT ;  /* 0xff800000a900780b */ /* 0x000fc60003f3d000 */
[----:B------:R-:W0:Y:S01]  /*7bd0*/  MUFU.EX2 R167, R167 ;  /* 0x000000a700a77308 */ /* 0x000e220000000800 */
[----:B-1----:R-:W-:Y:S01]  /*7be0*/  FFMA.FTZ R178, R5, R3, R10 ;  /* 0x0000000305b27223 */ /* 0x002fe2000001000a */
[----:B------:R-:W-:Y:S01]  /*7bf0*/  FMUL.FTZ R3, R169, UR10 ;  /* 0x0000000aa9037c20 */ /* 0x000fe20008410000 */
[----:B------:R1:W-:Y:S01]  /*7c00*/  @!P0 STS [R175+0x28800], R5 ;  /* 0x02880005af008388 */ /* 0x0003e20000000800 */
[-C--:B------:R-:W-:Y:S01]  /*7c10*/  FMUL.FTZ R24, R24, R5.reuse ;  /* 0x0000000518187220 */ /* 0x080fe20000410000 */
[----:B------:R-:W-:Y:S01]  /*7c20*/  FADD.FTZ R180, R179, R178 ;  /* 0x000000b2b3b47221 */ /* 0x000fe20000010000 */
[-C--:B------:R-:W-:Y:S01]  /*7c30*/  FMUL.FTZ R25, R25, R5.reuse ;  /* 0x0000000519197220 */ /* 0x080fe20000410000 */
[----:B------:R-:W-:Y:S01]  /*7c40*/  FSEL R178, R3, RZ, P1 ;  /* 0x000000ff03b27208 */ /* 0x000fe20000800000 */
[----:B------:R-:W3:Y:S01]  /*7c50*/  MUFU.EX2 R170, R170 ;  /* 0x000000aa00aa7308 */ /* 0x000ee20000000800 */
[----:B------:R-:W-:Y:S01]  /*7c60*/  FADD.FTZ R3, R177, R180 ;  /* 0x000000b4b1037221 */ /* 0x000fe20000010000 */
[-C--:B------:R-:W-:Y:S01]  /*7c70*/  FMUL.FTZ R28, R28, R5.reuse ;  /* 0x000000051c1c7220 */ /* 0x080fe20000410000 */
[----:B------:R-:W-:Y:S01]  /*7c80*/  FMUL.FTZ R29, R29, R5 ;  /* 0x000000051d1d7220 */ /* 0x000fe20000410000 */
[--C-:B------:R-:W-:Y:S01]  /*7c90*/  FFMA.FTZ R11, R11, UR10, -R178.reuse ;  /* 0x0000000a0b0b7c23 */ /* 0x100fe200080108b2 */
[----:B------:R-:W-:Y:S01]  /*7ca0*/  FADD.FTZ R180, R160, R3 ;  /* 0x00000003a0b47221 */ /* 0x000fe20000010000 */
[----:B------:R-:W-:Y:S01]  /*7cb0*/  FSEL R3, R169, RZ, P1 ;  /* 0x000000ffa9037208 */ /* 0x000fe20000800000 */
[--C-:B------:R-:W-:Y:S01]  /*7cc0*/  FFMA.FTZ R12, R12, UR10, -R178.reuse ;  /* 0x0000000a0c0c7c23 */ /* 0x100fe200080108b2 */
[----:B------:R-:W-:Y:S01]  /*7cd0*/  FFMA.FTZ R13, R13, UR10, -R178 ;  /* 0x0000000a0d0d7c23 */ /* 0x000fe200080108b2 */
[----:B------:R-:W-:Y:S01]  /*7ce0*/  FADD.FTZ R181, R161, R180 ;  /* 0x000000b4a1b57221 */ /* 0x000fe20000010000 */
[----:B------:R-:W-:Y:S01]  /*7cf0*/  MUFU.EX2 R11, R11 ;  /* 0x0000000b000b7308 */ /* 0x000fe20000000800 */
[----:B------:R-:W-:Y:S01]  /*7d00*/  FADD.FTZ R3, -R3, R6 ;  /* 0x0000000603037221 */ /* 0x000fe20000010100 */
[--C-:B------:R-:W-:Y:S01]  /*7d10*/  FFMA.FTZ R14, R14, UR10, -R178.reuse ;  /* 0x0000000a0e0e7c23 */ /* 0x100fe200080108b2 */
[----:B------:R-:W-:Y:S01]  /*7d20*/  FADD.FTZ R6, R162, R181 ;  /* 0x000000b5a2067221 */ /* 0x000fe20000010000 */
[--C-:B------:R-:W-:Y:S01]  /*7d30*/  FFMA.FTZ R182, R155, UR10, -R178.reuse ;  /* 0x0000000a9bb67c23 */ /* 0x100fe200080108b2 */
[----:B------:R-:W-:Y:S01]  /*7d40*/  FMUL.FTZ R3, R3, UR10 ;  /* 0x0000000a03037c20 */ /* 0x000fe20008410000 */
[----:B------:R-:W-:Y:S01]  /*7d50*/  FFMA.FTZ R15, R15, UR10, -R178 ;  /* 0x0000000a0f0f7c23 */ /* 0x000fe200080108b2 */
[----:B------:R-:W-:Y:S01]  /*7d60*/  FADD.FTZ R181, R163, R6 ;  /* 0x00000006a3b57221 */ /* 0x000fe20000010000 */
[----:B------:R-:W-:Y:S01]  /*7d70*/  MUFU.EX2 R12, R12 ;  /* 0x0000000c000c7308 */ /* 0x000fe20000000800 */
[--C-:B------:R-:W-:Y:S01]  /*7d80*/  FFMA.FTZ R20, R20, UR10, -R178.reuse ;  /* 0x0000000a14147c23 */ /* 0x100fe200080108b2 */
[--C-:B------:R-:W-:Y:S01]  /*7d90*/  FFMA.FTZ R21, R21, UR10, -R178.reuse ;  /* 0x0000000a15157c23 */ /* 0x100fe200080108b2 */
[----:B------:R-:W-:Y:S01]  /*7da0*/  FADD.FTZ R180, R164, R181 ;  /* 0x000000b5a4b47221 */ /* 0x000fe20000010000 */
[--C-:B------:R-:W-:Y:S01]  /*7db0*/  FFMA.FTZ R192, R158, UR10, -R178.reuse ;  /* 0x0000000a9ec07c23 */ /* 0x100fe200080108b2 */
[----:B------:R-:W-:Y:S01]  /*7dc0*/  F2FP.F16.F32.PACK_AB R158, R164, R163 ;  /* 0x000000a3a49e723e */ /* 0x000fe200000000ff */
[----:B------:R-:W-:Y:S01]  /*7dd0*/  FFMA.FTZ R153, R153, UR10, -R178 ;  /* 0x0000000a99997c23 */ /* 0x000fe200080108b2 */
[----:B------:R-:W-:Y:S01]  /*7de0*/  FADD.FTZ R183, R165, R180 ;  /* 0x000000b4a5b77221 */ /* 0x000fe20000010000 */
[----:B------:R-:W4:Y:S01]  /*7df0*/  MUFU.EX2 R6, R3 ;  /* 0x0000000300067308 */ /* 0x000f220000000800 */
[--C-:B------:R-:W-:Y:S01]  /*7e00*/  FFMA.FTZ R180, R152, UR10, -R178.reuse ;  /* 0x0000000a98b47c23 */ /* 0x100fe200080108b2 */
[--C-:B------:R-:W-:Y:S01]  /*7e10*/  FFMA.FTZ R181, R154, UR10, -R178.reuse ;  /* 0x0000000a9ab57c23 */ /* 0x100fe200080108b2 */
[----:B--2---:R-:W-:Y:S01]  /*7e20*/  FADD.FTZ R152, R166, R183 ;  /* 0x000000b7a6987221 */ /* 0x004fe20000010000 */
[--C-:B------:R-:W-:Y:S01]  /*7e30*/  FFMA.FTZ R183, R156, UR10, -R178.reuse ;  /* 0x0000000a9cb77c23 */ /* 0x100fe200080108b2 */
[----:B------:R-:W-:Y:S01]  /*7e40*/  FFMA.FTZ R157, R157, UR10, -R178 ;  /* 0x0000000a9d9d7c23 */ /* 0x000fe200080108b2 */
[----:B------:R-:W-:Y:S01]  /*7e50*/  F2FP.F16.F32.PACK_AB R154, R160, R177 ;  /* 0x000000b1a09a723e */ /* 0x000fe200000000ff */
[----:B0-----:R-:W-:Y:S01]  /*7e60*/  FADD.FTZ R193, R167, R152 ;  /* 0x00000098a7c17221 */ /* 0x001fe20000010000 */
[----:B------:R4:W0:Y:S01]  /*7e70*/  MUFU.EX2 R155, R13 ;  /* 0x0000000d009b7308 */ /* 0x0008220000000800 */
[----:B------:R-:W-:Y:S01]  /*7e80*/  F2FP.F16.F32.PACK_AB R152, R179, R10 ;  /* 0x0000000ab398723e */ /* 0x000fe200000000ff */
[--C-:B------:R-:W-:Y:S01]  /*7e90*/  FFMA.FTZ R174, R174, UR10, -R178.reuse ;  /* 0x0000000aaeae7c23 */ /* 0x100fe200080108b2 */
[----:B------:R-:W-:Y:S01]  /*7ea0*/  FADD.FTZ R193, R176, R193 ;  /* 0x000000c1b0c17221 */ /* 0x000fe20000010000 */
[----:B------:R-:W-:Y:S01]  /*7eb0*/  F2FP.F16.F32.PACK_AB R160, R166, R165 ;  /* 0x000000a5a6a0723e */ /* 0x000fe200000000ff */
[----:B------:R-:W-:Y:S01]  /*7ec0*/  FFMA.FTZ R159, R159, UR10, -R178 ;  /* 0x0000000a9f9f7c23 */ /* 0x000fe200080108b2 */
[-C--:B------:R-:W-:Y:S01]  /*7ed0*/  FMUL.FTZ R32, R32, R5.reuse ;  /* 0x0000000520207220 */ /* 0x080fe20000410000 */
[----:B---3--:R-:W-:Y:S01]  /*7ee0*/  FADD.FTZ R156, R170, R193 ;  /* 0x000000c1aa9c7221 */ /* 0x008fe20000010000 */
[----:B------:R-:W2:Y:S01]  /*7ef0*/  MUFU.EX2 R171, R171 ;  /* 0x000000ab00ab7308 */ /* 0x000ea20000000800 */
[----:B----4-:R-:W-:Y:S01]  /*7f00*/  FFMA.FTZ R13, R6, R4, R11 ;  /* 0x00000004060d7223 */ /* 0x010fe2000001000b */
[----:B------:R3:W-:Y:S01]  /*7f10*/  @!P0 STS [R175+0x28820], R6 ;  /* 0x02882006af008388 */ /* 0x0007e20000000800 */
[-C--:B------:R-:W-:Y:S01]  /*7f20*/  FMUL.FTZ R33, R33, R5.reuse ;  /* 0x0000000521217220 */ /* 0x080fe20000410000 */
[-C--:B------:R-:W-:Y:S01]  /*7f30*/  FMUL.FTZ R36, R36, R5.reuse ;  /* 0x0000000524247220 */ /* 0x080fe20000410000 */
[----:B------:R-:W-:Y:S01]  /*7f40*/  FADD.FTZ R4, R12, R13 ;  /* 0x0000000d0c047221 */ /* 0x000fe20000010000 */
[-C--:B------:R-:W-:Y:S01]  /*7f50*/  FMUL.FTZ R37, R37, R5.reuse ;  /* 0x0000000525257220 */ /* 0x080fe20000410000 */
[-C--:B------:R-:W-:Y:S01]  /*7f60*/  FMUL.FTZ R40, R40, R5.reuse ;  /* 0x0000000528287220 */ /* 0x080fe20000410000 */
[----:B------:R-:W4:Y:S01]  /*7f70*/  MUFU.EX2 R14, R14 ;  /* 0x0000000e000e7308 */ /* 0x000f220000000800 */
        /* <DEDUP_REMOVED lines=10> */
[----:B------:R-:W-:Y:S01]  /*8020*/  FMUL.FTZ R53, R53, R5 ;  /* 0x0000000535357220 */ /* 0x000fe20000410000 */
[----:B------:R-:W-:Y:S01]  /*8030*/  F2FP.F16.F32.PACK_AB R156, R162, R161 ;  /* 0x000000a1a29c723e */ /* 0x000fe200000000ff */
[----:B------:R-:W-:Y:S01]  /*8040*/  FMUL.FTZ R56, R56, R5 ;  /* 0x0000000538387220 */ /* 0x000fe20000410000 */
[----:B------:R-:W-:Y:S01]  /*8050*/  F2FP.F16.F32.PACK_AB R162, R176, R167 ;  /* 0x000000a7b0a2723e */ /* 0x000fe200000000ff */
[----:B------:R-:W-:Y:S01]  /*8060*/  FMUL.FTZ R57, R57, R5 ;  /* 0x0000000539397220 */ /* 0x000fe20000410000 */
[----:B------:R-:W2:Y:S01]  /*8070*/  MUFU.EX2 R15, R15 ;  /* 0x0000000f000f7308 */ /* 0x000ea20000000800 */
[C---:B----4-:R-:W-:Y:S01]  /*8080*/  FADD.FTZ R170, R14.reuse, R13 ;  /* 0x0000000d0eaa7221 */ /* 0x050fe20000010000 */
[----:B------:R-:W-:Y:S01]  /*8090*/  F2FP.F16.F32.PACK_AB R155, R14, R155 ;  /* 0x0000009b0e9b723e */ /* 0x000fe200000000ff */
[-C--:B------:R-:W-:Y:S01]  /*80a0*/  FMUL.FTZ R60, R60, R5.reuse ;  /* 0x000000053c3c7220 */ /* 0x080fe20000410000 */
[-C--:B------:R-:W-:Y:S01]  /*80b0*/  FMUL.FTZ R61, R61, R5.reuse ;  /* 0x000000053d3d7220 */ /* 0x080fe20000410000 */
[-C--:B------:R-:W-:Y:S01]  /*80c0*/  FMUL.FTZ R64, R64, R5.reuse ;  /* 0x0000000540407220 */ /* 0x080fe20000410000 */
        /* <DEDUP_REMOVED lines=19> */
[----:B----4-:R-:W-:Y:S01]  /*8200*/  FADD.FTZ R3, R173, R10 ;  /* 0x0000000aad037221 */ /* 0x010fe20000010000 */
[-C--:B------:R-:W-:Y:S01]  /*8210*/  FMUL.FTZ R93, R93, R5.reuse ;  /* 0x000000055d5d7220 */ /* 0x080fe20000410000 */
        /* <DEDUP_REMOVED lines=22> */
[----:B----4-:R-:W-:Y:S01]  /*8380*/  FADD.FTZ R170, R180, R13 ;  /* 0x0000000db4aa7221 */ /* 0x010fe20000010000 */
[----:B0-----:R-:W-:Y:S01]  /*8390*/  F2FP.F16.F32.PACK_AB R153, R12, R11 ;  /* 0x0000000b0c99723e */ /* 0x001fe200000000ff */
[----:B------:R-:W-:Y:S01]  /*83a0*/  BAR.SYNC.DEFER_BLOCKING 0xf, 0x100 ;  /* 0x03c4000000007b1d */ /* 0x000fe20000010000 */
[-C--:B------:R-:W-:Y:S01]  /*83b0*/  FMUL.FTZ R129, R129, R5.reuse ;  /* 0x0000000581817220 */ /* 0x080fe20000410000 */
[-C--:B------:R-:W-:Y:S01]  /*83c0*/  FMUL.FTZ R132, R132, R5.reuse ;  /* 0x0000000584847220 */ /* 0x080fe20000410000 */
[-C--:B------:R-:W-:Y:S01]  /*83d0*/  FMUL.FTZ R133, R133, R5.reuse ;  /* 0x0000000585857220 */ /* 0x080fe20000410000 */
[-C--:B------:R-:W-:Y:S01]  /*83e0*/  FMUL.FTZ R136, R136, R5.reuse ;  /* 0x0000000588887220 */ /* 0x080fe20000410000 */
[-C--:B------:R-:W-:Y:S01]  /*83f0*/  FMUL.FTZ R137, R137, R5.reuse ;  /* 0x0000000589897220 */ /* 0x080fe20000410000 */
[----:B------:R-:W0:Y:S01]  /*8400*/  MUFU.EX2 R163, R182 ;  /* 0x000000b600a37308 */ /* 0x000e220000000800 */
[----:B-----5:R-:W-:Y:S01]  /*8410*/  FADD.FTZ R13, R161, R170 ;  /* 0x000000aaa10d7221 */ /* 0x020fe20000010000 */
[-C--:B------:R-:W-:Y:S01]  /*8420*/  FMUL.FTZ R140, R140, R5.reuse ;  /* 0x000000058c8c7220 */ /* 0x080fe20000410000 */
[-C--:B------:R-:W-:Y:S01]  /*8430*/  FMUL.FTZ R141, R141, R5.reuse ;  /* 0x000000058d8d7220 */ /* 0x080fe20000410000 */
[-C--:B------:R-:W-:Y:S01]  /*8440*/  FMUL.FTZ R144, R144, R5.reuse ;  /* 0x0000000590907220 */ /* 0x080fe20000410000 */
[-C--:B------:R-:W-:Y:S01]  /*8450*/  FMUL.FTZ R145, R145, R5.reuse ;  /* 0x0000000591917220 */ /* 0x080fe20000410000 */
[-C--:B------:R-:W-:Y:S01]  /*8460*/  FMUL.FTZ R148, R148, R5.reuse ;  /* 0x0000000594947220 */ /* 0x080fe20000410000 */
[----:B------:R-:W-:Y:S01]  /*8470*/  FMUL.FTZ R149, R149, R5 ;  /* 0x0000000595957220 */ /* 0x000fe20000410000 */
[----:B------:R-:W4:Y:S01]  /*8480*/  MUFU.EX2 R4, R183 ;  /* 0x000000b700047308 */ /* 0x000f220000000800 */
[C---:B--2---:R-:W-:Y:S01]  /*8490*/  FADD.FTZ R170, R10.reuse, R13 ;  /* 0x0000000d0aaa7221 */ /* 0x044fe20000010000 */
[----:B------:R-:W-:Y:S01]  /*84a0*/  F2FP.F16.F32.PACK_AB R161, R10, R161 ;  /* 0x000000a10aa1723e */ /* 0x000fe200000000ff */
[----:B------:R-:W-:Y:S01]  /*84b0*/  FMUL.FTZ R26, R26, R6 ;  /* 0x000000061a1a7220 */ /* 0x000fe20000410000 */
[----:B------:R-:W-:Y:S01]  /*84c0*/  F2FP.F16.F32.PACK_AB R166, R173, R172 ;  /* 0x000000acada6723e */ /* 0x000fe200000000ff */
[-C--:B------:R-:W-:Y:S01]  /*84d0*/  FMUL.FTZ R27, R27, R6.reuse ;  /* 0x000000061b1b7220 */ /* 0x080fe20000410000 */
[-C--:B------:R-:W-:Y:S01]  /*84e0*/  FMUL.FTZ R30, R30, R6.reuse ;  /* 0x000000061e1e7220 */ /* 0x080fe20000410000 */
[-C--:B------:R-:W-:Y:S01]  /*84f0*/  FMUL.FTZ R31, R31, R6.reuse ;  /* 0x000000061f1f7220 */ /* 0x080fe20000410000 */
[----:B------:R2:W5:Y:S01]  /*8500*/  MUFU.EX2 R165, R157 ;  /* 0x0000009d00a57308 */ /* 0x0005620000000800 */
[----:B0-----:R-:W-:Y:S01]  /*8510*/  FADD.FTZ R13, R163, R170 ;  /* 0x000000aaa30d7221 */ /* 0x001fe20000010000 */
[----:B------:R3:W-:Y:S01]  /*8520*/  STSM.16.M88.4 [R18+0x26800], R152 ;  /* 0x0268009812007844 */ /* 0x0007e20000000200 */
[-C--:B------:R-:W-:Y:S01]  /*8530*/  FMUL.FTZ R34, R34, R6.reuse ;  /* 0x0000000622227220 */ /* 0x080fe20000410000 */
[-C--:B------:R-:W-:Y:S01]  /*8540*/  FMUL.FTZ R35, R35, R6.reuse ;  /* 0x0000000623237220 */ /* 0x080fe20000410000 */
[-C--:B------:R-:W-:Y:S01]  /*8550*/  FMUL.FTZ R38, R38, R6.reuse ;  /* 0x0000000626267220 */ /* 0x080fe20000410000 */
[-C--:B------:R-:W-:Y:S01]  /*8560*/  FMUL.FTZ R39, R39, R6.reuse ;  /* 0x0000000627277220 */ /* 0x080fe20000410000 */
[-C--:B------:R-:W-:Y:S01]  /*8570*/  FMUL.FTZ R42, R42, R6.reuse ;  /* 0x000000062a2a7220 */ /* 0x080fe20000410000 */
[----:B------:R-:W0:Y:S01]  /*8580*/  MUFU.EX2 R192, R192 ;  /* 0x000000c000c07308 */ /* 0x000e220000000800 */
[----:B----4-:R-:W-:Y:S01]  /*8590*/  FADD.FTZ R170, R4, R13 ;  /* 0x0000000d04aa7221 */ /* 0x010fe20000010000 */
[----:B--2---:R-:W-:Y:S01]  /*85a0*/  F2FP.F16.F32.PACK_AB R157, R20, R15 ;  /* 0x0000000f149d723e */ /* 0x004fe200000000ff */
[-C--:B------:R-:W-:Y:S01]  /*85b0*/  FMUL.FTZ R43, R43, R6.reuse ;  /* 0x000000062b2b7220 */ /* 0x080fe20000410000 */
[----:B------:R-:W-:Y:S01]  /*85c0*/  F2FP.F16.F32.PACK_AB R163, R4, R163 ;  /* 0x000000a304a3723e */ /* 0x000fe200000000ff */
[-C--:B------:R-:W-:Y:S01]  /*85d0*/  FMUL.FTZ R46, R46, R6.reuse ;  /* 0x000000062e2e7220 */ /* 0x080fe20000410000 */
[-C--:B------:R-:W-:Y:S01]  /*85e0*/  FMUL.FTZ R47, R47, R6.reuse ;  /* 0x000000062f2f7220 */ /* 0x080fe20000410000 */
[-C--:B------:R-:W-:Y:S01]  /*85f0*/  FMUL.FTZ R50, R50, R6.reuse ;  /* 0x0000000632327220 */ /* 0x080fe20000410000 */
[----:B------:R2:W1:Y:S01]  /*8600*/  MUFU.EX2 R167, R159 ;  /* 0x0000009f00a77308 */ /* 0x0004620000000800 */
[----:B-----5:R-:W-:Y:S01]  /*8610*/  FADD.FTZ R13, R165, R170 ;  /* 0x000000aaa50d7221 */ /* 0x020fe20000010000 */
        /* <DEDUP_REMOVED lines=8> */
[----:B--2---:R-:W-:Y:S01]  /*86a0*/  F2FP.F16.F32.PACK_AB R159, R180, R21 ;  /* 0x00000015b49f723e */ /* 0x004fe200000000ff */
[-C--:B------:R-:W-:Y:S01]  /*86b0*/  FMUL.FTZ R63, R63, R6.reuse ;  /* 0x000000063f3f7220 */ /* 0x080fe20000410000 */
[----:B------:R-:W-:Y:S01]  /*86c0*/  F2FP.F16.F32.PACK_AB R165, R192, R165 ;  /* 0x000000a5c0a5723e */ /* 0x000fe200000000ff */
[-C--:B------:R-:W-:Y:S01]  /*86d0*/  FMUL.FTZ R66, R66, R6.reuse ;  /* 0x0000000642427220 */ /* 0x080fe20000410000 */
[-C--:B------:R-:W-:Y:S01]  /*86e0*/  FMUL.FTZ R67, R67, R6.reuse ;  /* 0x0000000643437220 */ /* 0x080fe20000410000 */
[----:B------:R3:W-:Y:S01]  /*86f0*/  STSM.16.M88.4 [R19], R156 ;  /* 0x0000009c13007844 */ /* 0x0007e20000000200 */
[-C--:B------:R-:W-:Y:S01]  /*8700*/  FMUL.FTZ R70, R70, R6.reuse ;  /* 0x0000000646467220 */ /* 0x080fe20000410000 */
[----:B-1----:R-:W-:Y:S01]  /*8710*/  FADD.FTZ R5, R167, R12 ;  /* 0x0000000ca7057221 */ /* 0x002fe20000010000 */
[-C--:B------:R-:W-:Y:S01]  /*8720*/  FMUL.FTZ R71, R71, R6.reuse ;  /* 0x0000000647477220 */ /* 0x080fe20000410000 */
[----:B------:R3:W-:Y:S01]  /*8730*/  STSM.16.M88.4 [R23], R160 ;  /* 0x000000a017007844 */ /* 0x0007e20000000200 */
[-C--:B------:R-:W-:Y:S01]  /*8740*/  FMUL.FTZ R74, R74, R6.reuse ;  /* 0x000000064a4a7220 */ /* 0x080fe20000410000 */
[-C--:B------:R-:W-:Y:S01]  /*8750*/  FMUL.FTZ R75, R75, R6.reuse ;  /* 0x000000064b4b7220 */ /* 0x080fe20000410000 */
[-C--:B------:R-:W-:Y:S01]  /*8760*/  FMUL.FTZ R78, R78, R6.reuse ;  /* 0x000000064e4e7220 */ /* 0x080fe20000410000 */
[-C--:B------:R-:W-:Y:S01]  /*8770*/  FMUL.FTZ R79, R79, R6.reuse ;  /* 0x000000064f4f7220 */ /* 0x080fe20000410000 */
[-C--:B------:R-:W-:Y:S01]  /*8780*/  FMUL.FTZ R82, R82, R6.reuse ;  /* 0x0000000652527220 */ /* 0x080fe20000410000 */
[C---:B----4-:R-:W-:Y:S01]  /*8790*/  F2FP.F16.F32.PACK_AB R167, R174.reuse, R167 ;  /* 0x000000a7aea7723e */ /* 0x050fe200000000ff */
[----:B------:R-:W-:Y:S01]  /*87a0*/  FADD.FTZ R4, R174, R5 ;  /* 0x00000005ae047221 */ /* 0x000fe20000010000 */
[-C--:B------:R-:W-:Y:S01]  /*87b0*/  FMUL.FTZ R83, R83, R6.reuse ;  /* 0x0000000653537220 */ /* 0x080fe20000410000 */
[-C--:B------:R-:W-:Y:S01]  /*87c0*/  FMUL.FTZ R86, R86, R6.reuse ;  /* 0x0000000656567220 */ /* 0x080fe20000410000 */
[-C--:B------:R-:W-:Y:S01]  /*87d0*/  FMUL.FTZ R87, R87, R6.reuse ;  /* 0x0000000657577220 */ /* 0x080fe20000410000 */
[----:B------:R3:W-:Y:S01]  /*87e0*/  STSM.16.M88.4 [R22], R164 ;  /* 0x000000a416007844 */ /* 0x0007e20000000200 */
        /* <DEDUP_REMOVED lines=32> */
[----:B---3--:R-:W-:Y:S06]  /*89f0*/  @!P3 BRA `(.L_x_1780) ;  /* 0x000000000004b947 */ /* 0x008fec0003800000 */
[----:B------:R-:W-:Y:S01]  /*8a00*/  BPT.TRAP 0x1 ;  /* 0x000000040000795c */ /* 0x000fe20000300000 */
.L_x_1780:
[----:B------:R0:W1:Y:S01]  /*8a10*/  SYNCS.PHASECHK.TRANS64.TRYWAIT P0, [UR28+0x28c50], R7 ;  /* 0x028c5007ff0075a7 */ /* 0x000062000800015c */
[----:B------:R-:W-:Y:S05]  /*8a20*/  @!P3 BRA `(.L_x_1781) ;  /* 0x000000000004b947 */ /* 0x000fea0003800000 */
[----:B------:R-:W-:Y:S01]  /*8a30*/  BPT.TRAP 0x1 ;  /* 0x000000040000795c */ /* 0x000fe20000300000 */
.L_x_1781:
[----:B-1----:R-:W-:Y:S05]  /*8a40*/  @P0 BRA `(.L_x_1782) ;  /* 0x0000000000080947 */ /* 0x002fea0003800000 */
[----:B------:R-:W1:Y:S02]  /*8a50*/  SYNCS.PHASECHK.TRANS64.TRYWAIT P0, [UR28+0x28c50], R7 ;  /* 0x028c5007ff0075a7 */ /* 0x000e64000800015c */
[----:B-1----:R-:W-:Y:S05]  /*8a60*/  @!P0 BRA `(.L_x_1783) ;  /* 0x000000d800708947 */ /* 0x002fea0003800000 */
.L_x_1782:
[----:B------:R-:W-:Y:S01]  /*8a70*/  ULEA UR15, UR24, UR48, 0xc ;  /* 0x00000030180f7291 */ /* 0x000fe2000f8e603f */
[----:B------:R-:W-:Y:S01]  /*8a80*/  WARPGROUP.ARRIVE ;  /* 0x00000000000079c5 */ /* 0x000fe20000000000 */
[----:B------:R-:W-:Y:S01]  /*8a90*/  UMOV UR7, 0x40000040 ;  /* 0x4000004000077882 */ /* 0x000fe20000000000 */
[----:B------:R-:W-:Y:S01]  /*8aa0*/  ISETP.LT.AND P0, PT, R8, UR50, PT ;  /* 0x0000003208007c0c */ /* 0x000fe2000bf01270 */
[----:B-1----:R-:W-:Y:S01]  /*8ab0*/  @!P4 VIADD R168, R168, 0x28c60 ;  /* 0x00028c60a8a8c836 */ /* 0x002fe20000000000 */
[----:B------:R-:W-:Y:S01]  /*8ac0*/  UIADD3 UR50, UR50, -0x1, URZ ;  /* 0xffffffff32327890 */ /* 0x000fe2000fffe03f */
[----:B------:R-:W-:Y:S01]  /*8ad0*/  IMAD.MOV.U32 R6, RZ, RZ, R169 ;  /* 0x000000ffff067224 */ /* 0x000fe200078e00a9 */
[----:B------:R-:W-:Y:S01]  /*8ae0*/  UMOV UR6, UR15 ;  /* 0x0000000f00067c82 */ /* 0x000fe20008000000 */
[----:B------:R-:W-:Y:S01]  /*8af0*/  UMOV UR36, UR24 ;  /* 0x0000001800247c82 */ /* 0x000fe20008000000 */
[----:B------:R-:W-:Y:S01]  /*8b00*/  HGMMA.64x256x16.F32 R24, R152, gdesc[UR4].tnspB, R24, gsb0 ;  /* 0x43e0000498187df0 */ /* 0x000fe20008000818 */
[----:B------:R-:W-:Y:S01]  /*8b10*/  UIADD3 UR6, UR15, 0x80, URZ ;  /* 0x000000800f067890 */ /* 0x000fe2000fffe03f */
[----:B------:R-:W-:Y:S01]  /*8b20*/  @!P4 PRMT R168, RZ, 0x654, R168 ;  /* 0x00000654ffa8c816 */ /* 0x000fe200000000a8 */
[----:B------:R-:W-:Y:S01]  /*8b30*/  UMOV UR7, 0x40000040 ;  /* 0x4000004000077882 */ /* 0x000fe20000000000 */
[----:B------:R-:W-:Y:S01]  /*8b40*/  IMAD.MOV.U32 R5, RZ, RZ, R9 ;  /* 0x000000ffff057224 */ /* 0x000fe200078e0009 */
[----:B------:R-:W-:-:S02]  /*8b50*/  WARPGROUP.DEPBAR.LE gsb0, 0x0 ;  /* 0x00008000000079c5 */ /* 0x000fc40000010000 */
        /* <DEDUP_REMOVED lines=26> */
[----:B------:R-:W-:Y:S01]  /*8d00*/  IMAD.MOV.U32 R6, RZ, RZ, R169 ;  /* 0x000000ffff067224 */ /* 0x000fe200078e00a9 */
[----:B------:R-:W-:Y:S01]  /*8d10*/  UMOV UR36, UR24 ;  /* 0x0000001800247c82 */ /* 0x000fe20008000000 */
[----:B------:R-:W-:-:S07]  /*8d20*/  IMAD.MOV.U32 R5, RZ, RZ, R9 ;  /* 0x000000ffff057224 */ /* 0x000fce00078e0009 */
.L_x_1767:
[----:B0-----:R-:W0:Y:S01]  /*8d30*/  LDC R7, c[0x0][0x448] ;  /* 0x00011200ff077b82 */ /* 0x001e220000000800 */
[----:B------:R-:W-:Y:S02]  /*8d40*/  UIADD3 UR6, UR40, 0x3f, URZ ;  /* 0x0000003f28067890 */ /* 0x000fe4000fffe03f */
[----:B------:R-:W-:-:S04]  /*8d50*/  UIADD3 UR14, -UR14, 0x1, URZ ;  /* 0x000000010e0e7890 */ /* 0x000fc8000fffe13f */
[----:B------:R-:W-:Y:S01]  /*8d60*/  UIMAD UR14, UR49, UR11, UR14 ;  /* 0x0000000b310e72a4 */ /* 0x000fe2000f8e020e */
[----:B------:R-:W2:Y:S01]  /*8d70*/  LDC R12, c[0x0][0x9e4] ;  /* 0x00027900ff0c7b82 */ /* 0x000ea20000000800 */
[----:B0-----:R-:W-:Y:S02]  /*8d80*/  ISETP.NE.AND P5, PT, R7, 0x1, PT ;  /* 0x000000010700780c */ /* 0x001fe40003fa5270 */
[----:B--2---:R-:W-:-:S11]  /*8d90*/  ISETP.GE.AND P6, PT, R12, 0x1, PT ;  /* 0x000000010c00780c */ /* 0x004fd60003fc6270 */
[----:B------:R-:W0:Y:S08]  /*8da0*/  @P5 LDC R7, c[0x0][0x44c] ;  /* 0x00011300ff075b82 */ /* 0x000e300000000800 */
[----:B------:R-:W2:Y:S01]  /*8db0*/  @P5 LDC R9, c[0x0][0x450] ;  /* 0x00011400ff095b82 */ /* 0x000ea20000000800 */
[----:B0-----:R-:W-:-:S04]  /*8dc0*/  @P5 IMAD.HI.U32 R8, R7, UR6, RZ ;  /* 0x0000000607085c27 */ /* 0x001fc8000f8e00ff */
[----:B------:R-:W-:Y:S01]  /*8dd0*/  IMAD.U32 R7, RZ, RZ, UR6 ;  /* 0x00000006ff077e24 */ /* 0x000fe2000f8e00ff */
[----:B------:R-:W-:Y:S01]  /*8de0*/  ULDC UR6, c[0x0][0x9dc] ;  /* 0x0002770000067ab9 */ /* 0x000fe20000000800 */
[----:B--2---:R-:W-:-:S05]  /*8df0*/  @P5 SHF.R.U32.HI R7, RZ, R9, R8 ;  /* 0x00000009ff075219 */ /* 0x004fca0000011608 */
[----:B------:R-:W-:-:S04]  /*8e00*/  VIADD R7, R7, UR14 ;  /* 0x0000000e07077c36 */ /* 0x000fc80008000000 */
        /* <DEDUP_REMOVED lines=11> */
.L_x_1786:
[----:B------:R-:W-:-:S13]  /*8ec0*/  ISETP.NE.AND P0, PT, R12, 0x1, PT ;  /* 0x000000010c00780c */ /* 0x000fda0003f05270 */
[----:B------:R-:W0:Y:S02]  /*8ed0*/  @P0 LDC.64 R10, c[0x0][0x9e8] ;  /* 0x00027a00ff0a0b82 */ /* 0x000e240000000a00 */
[----:B0-----:R-:W-:-:S05]  /*8ee0*/  @P0 IMAD.HI.U32 R10, R7, R10, RZ ;  /* 0x0000000a070a0227 */ /* 0x001fca00078e00ff */
[----:B------:R-:W-:-:S07]  /*8ef0*/  @P0 SHF.R.U32.HI R7, RZ, R11, R10 ;  /* 0x0000000bff070219 */ /* 0x000fce000001160a */
.L_x_1787:
[----:B------:R-:W-:-:S05]  /*8f00*/  IMAD R7, R7, R12, RZ ;  /* 0x0000000c07077224 */ /* 0x000fca00078e02ff */
[----:B------:R-:W-:-:S07]  /*8f10*/  VIMNMX R8, R8, R7, !PT ;  /* 0x0000000708087248 */ /* 0x000fce0007fe0100 */
.L_x_1785:
[----:B------:R-:W-:-:S05]  /*8f20*/  VIADD R8, R8, 0x3f ;  /* 0x0000003f08087836 */ /* 0x000fca0000000000 */
[----:B------:R-:W-:-:S04]  /*8f30*/  SHF.R.S32.HI R7, RZ, 0x1f, R8 ;  /* 0x0000001fff077819 */ /* 0x000fc80000011408 */
[----:B------:R-:W-:-:S04]  /*8f40*/  LEA.HI R7, R7, R8, RZ, 0x6 ;  /* 0x0000000807077211 */ /* 0x000fc800078f30ff */
[----:B------:R-:W-:-:S04]  /*8f50*/  SHF.R.S32.HI R7, RZ, 0x6, R7 ;  /* 0x00000006ff077819 */ /* 0x000fc80000011407 */
[----:B------:R-:W-:-:S04]  /*8f60*/  VIMNMX R7, R186, R7, !PT ;  /* 0x00000007ba077248 */ /* 0x000fc80007fe0100 */
[----:B------:R-:W-:-:S13]  /*8f70*/  ISETP.LE.AND P0, PT, R7, UR50, PT ;  /* 0x0000003207007c0c */ /* 0x000fda000bf03270 */
[----:B------:R-:W-:Y:S05]  /*8f80*/  @!P0 BRA `(.L_x_1788) ;  /* 0x0000001c003c8947 */ /* 0x000fea0003800000 */
[----:B------:R-:W-:Y:S01]  /*8f90*/  IMAD.MOV.U32 R9, RZ, RZ, R6 ;  /* 0x000000ffff097224 */ /* 0x000fe200078e0006 */
[----:B------:R-:W-:Y:S01]  /*8fa0*/  UMOV UR23, UR36 ;  /* 0x0000002400177c82 */ /* 0x000fe20008000000 */
[----:B------:R-:W-:Y:S01]  /*8fb0*/  IMAD.MOV.U32 R14, RZ, RZ, R5 ;  /* 0x000000ffff0e7224 */ /* 0x000fe200078e0005 */
[----:B------:R-:W-:Y:S01]  /*8fc0*/  ULDC UR24, c[0x0][0x9d8] ;  /* 0x0002760000187ab9 */ /* 0x000fe20000000800 */
[----:B------:R-:W-:-:S05]  /*8fd0*/  ULDC UR22, c[0x0][0x988] ;  /* 0x0002620000167ab9 */ /* 0x000fca0000000800 */
.L_x_1797:
[----:B------:R-:W-:Y:S01]  /*8fe0*/  UIADD3 UR36, UR23, 0x1, URZ ;  /* 0x0000000117247890 */ /* 0x000fe2000fffe03f */
[----:B------:R-:W-:Y:S01]  /*8ff0*/  IMAD.U32 R6, RZ, RZ, UR50 ;  /* 0x00000032ff067e24 */ /* 0x000fe2000f8e00ff */
[----:B------:R-:W-:Y:S02]  /*9000*/  UIADD3 UR21, UR50, -0x1, URZ ;  /* 0xffffffff32157890 */ /* 0x000fe4000fffe03f */
[----:B------:R-:W-:Y:S02]  /*9010*/  UISETP.NE.AND UP0, UPT, UR36, 0x2, UPT ;  /* 0x000000022400788c */ /* 0x000fe4000bf05270 */
[----:B------:R-:W-:Y:S02]  /*9020*/  ISETP.GT.AND P0, PT, R6, R7, PT ;  /* 0x000000070600720c */ /* 0x000fe40003f04270 */
[----:B------:R-:W-:Y:S02]  /*9030*/  USEL UR6, URZ, 0x1, UP0 ;  /* 0x000000013f067887 */ /* 0x000fe40008000000 */
[----:B------:R-:W-:-:S02]  /*9040*/  USEL UR36, UR36, URZ, UP0 ;  /* 0x0000003f24247287 */ /* 0x000fc40008000000 */
[----:B------:R-:W-:Y:S01]  /*9050*/  ULOP3.LUT UR37, UR37, UR6, URZ, 0x3c, !UPT ;  /* 0x0000000625257292 */ /* 0x000fe2000f8e3c3f */
[----:B------:R-:W-:Y:S01]  /*9060*/  UMOV UR50, UR21 ;  /* 0x0000001500327c82 */ /* 0x000fe20008000000 */
[----:B0123--:R-:W-:Y:S10]  /*9070*/  @!P3 BRA `(.L_x_1789) ;  /* 0x000000000004b947 */ /* 0x00fff40003800000 */
[----:B------:R-:W-:Y:S01]  /*9080*/  BPT.TRAP 0x1 ;  /* 0x000000040000795c */ /* 0x000fe20000300000 */
.L_x_1789:
[----:B------:R-:W-:Y:S01]  /*9090*/  ULEA UR25, UR36, UR43, 0x3 ;  /* 0x0000002b24197291 */ /* 0x000fe2000f8e183f */
[----:B------:R-:W-:-:S05]  /*90a0*/  IMAD.U32 R8, RZ, RZ, UR37 ;  /* 0x00000025ff087e24 */ /* 0x000fca000f8e00ff */
[----:B------:R-:W-:-:S04]  /*90b0*/  SHF.L.U32 R8, R8, 0x1f, RZ ;  /* 0x0000001f08087819 */ /* 0x000fc800000006ff */
[----:B------:R0:W2:Y:S01]  /*90c0*/  SYNCS.PHASECHK.TRANS64.TRYWAIT P1, [UR25+0x28c30], R8 ;  /* 0x028c3008ff0075a7 */ /* 0x0000a20008020159 */
[----:B------:R-:W-:Y:S05]  /*90d0*/  @!P3 BRA `(.L_x_1790) ;  /* 0x000000000004b947 */ /* 0x000fea0003800000 */
[----:B------:R-:W-:Y:S01]  /*90e0*/  BPT.TRAP 0x1 ;  /* 0x000000040000795c */ /* 0x000fe20000300000 */
.L_x_1790:
[----:B--2---:R-:W-:Y:S05]  /*90f0*/  @P1 BRA `(.L_x_1791) ;  /* 0x0000000000081947 */ /* 0x004fea0003800000 */
[----:B------:R-:W2:Y:S02]  /*9100*/  SYNCS.PHASECHK.TRANS64.TRYWAIT P1, [UR25+0x28c30], R8 ;  /* 0x028c3008ff0075a7 */ /* 0x000ea40008020159 */
[----:B--2---:R-:W-:Y:S05]  /*9110*/  @!P1 BRA `(.L_x_1792) ;  /* 0x000000d000d89947 */ /* 0x004fea0003800000 */
.L_x_1791:
[----:B------:R-:W-:Y:S01]  /*9120*/  R2UR UR18, R0 ;  /* 0x00000000001272ca */ /* 0x000fe200000e0000 */
[----:B-1----:R-:W-:Y:S01]  /*9130*/  WARPGROUP.ARRIVE ;  /* 0x00000000000079c5 */ /* 0x002fe20000000000 */
[----:B------:R-:W-:Y:S01]  /*9140*/  UMOV UR19, 0x40000040 ;  /* 0x4000004000137882 */ /* 0x000fe20000000000 */
[----:B------:R-:W-:Y:S01]  /*9150*/  UMOV UR7, 0x40000040 ;  /* 0x4000004000077882 */ /* 0x000fe20000000000 */
[----:B------:R-:W-:Y:S01]  /*9160*/  UMOV UR11, 0x40000040 ;  /* 0x40000040000b7882 */ /* 0x000fe20000000000 */
[----:B------:R-:W-:-:S08]  /*9170*/  UMOV UR15, 0x40000040 ;  /* 0x40000040000f7882 */ /* 0x000fd00000000000 */
[----:B------:R-:W-:-:S04]  /*9180*/  ULEA UR18, UR36, UR18, 0x9 ;  /* 0x0000001224127291 */ /* 0x000fc8000f8e483f */
[----:B------:R-:W-:Y:S02]  /*9190*/  UIADD3 UR6, UR18, 0x2, URZ ;  /* 0x0000000212067890 */ /* 0x000fe4000fffe03f */
[----:B------:R-:W-:Y:S02]  /*91a0*/  UIADD3 UR10, UR18, 0x4, URZ ;  /* 0x00000004120a7890 */ /* 0x000fe4000fffe03f */
[----:B------:R-:W-:Y:S02]  /*91b0*/  UIADD3 UR14, UR18, 0x6, URZ ;  /* 0x00000006120e7890 */ /* 0x000fe4000fffe03f */
[----:B------:R-:W-:Y:S03]  /*91c0*/  HGMMA.64x64x16.F32 R152, gdesc[UR16], RZ, !UPT, gsb0 ;  /* 0x00e00000109879f0 */ /* 0x000fe6000c0008ff */
[----:B------:R-:W-:Y:S02]  /*91d0*/  WARPGROUP.DEPBAR.LE gsb0, 0x0 ;  /* 0x00008000000079c5 */ /* 0x000fe40000010000 */
[----:B------:R-:W-:-:S06]  /*91e0*/  WARPGROUP.ARRIVE ;  /* 0x00000000000079c5 */ /* 0x000fcc0000000000 */
[----:B------:R-:W-:Y:S03]  /*91f0*/  HGMMA.64x64x16.F32 R152, gdesc[UR4], R152, gsb0 ;  /* 0x00e00000049879f0 */ /* 0x000fe60008000898 */
[----:B------:R-:W-:Y:S02]  /*9200*/  WARPGROUP.DEPBAR.LE gsb0, 0x0 ;  /* 0x00008000000079c5 */ /* 0x000fe40000010000 */
[----:B------:R-:W-:-:S06]  /*9210*/  WARPGROUP.ARRIVE ;  /* 0x00000000000079c5 */ /* 0x000fcc0000000000 */
[----:B------:R-:W-:Y:S01]  /*9220*/  HGMMA.64x64x16.F32 R152, gdesc[UR8], R152, gsb0 ;  /* 0x00e00000089879f0 */ /* 0x000fe20008000898 */
[----:B------:R-:W-:Y:S02]  /*9230*/  UMOV UR10, UR22 ;  /* 0x00000016000a7c82 */ /* 0x000fe40008000000 */
        /* <DEDUP_REMOVED lines=35> */
[----:B-1----:R-:W-:-:S07]  /*9470*/  FMNMX.FTZ R5, R6, R5, !PT ;  /* 0x0000000506057209 */ /* 0x002fce0007810000 */
[----:B------:R-:W1:Y:S01]  /*9480*/  MUFU.TANH R152, R152 ;  /* 0x0000009800987308 */ /* 0x000e620000002400 */
[----:B---3--:R-:W-:-:S07]  /*9490*/  FMNMX.FTZ R156, R20, R5, !PT ;  /* 0x00000005149c7209 */ /* 0x008fce0007810000 */
[----:B------:R-:W3:Y:S01]  /*94a0*/  MUFU.TANH R154, R154 ;  /* 0x0000009a009a7308 */ /* 0x000ee20000002400 */
[----:B--2---:R-:W-:-:S07]  /*94b0*/  FMNMX.FTZ R5, R21, R156, !PT ;  /* 0x0000009c15057209 */ /* 0x004fce0007810000 */
        /* <DEDUP_REMOVED lines=17> */
[----:B--2---:R-:W-:Y:S01]  /*95d0*/  FMNMX.FTZ R162, R165, R156, !PT ;  /* 0x0000009ca5a27209 */ /* 0x004fe20007810000 */
[----:B------:R-:W-:Y:S01]  /*95e0*/  FMUL.FTZ R156, R163, UR24 ;  /* 0x00000018a39c7c20 */ /* 0x000fe20008410000 */
[----:B------:R-:W-:Y:S01]  /*95f0*/  FMUL.FTZ R163, R170, UR24 ;  /* 0x00000018aaa37c20 */ /* 0x000fe20008410000 */
[----:B------:R-:W-:-:S04]  /*9600*/  FMUL.FTZ R170, R174, UR24 ;  /* 0x00000018aeaa7c20 */ /* 0x000fc80008410000 */
[----:B------:R-:W2:Y:S01]  /*9610*/  MUFU.TANH R168, R168 ;  /* 0x000000a800a87308 */ /* 0x000ea20000002400 */
[----:B-1----:R-:W-:Y:S01]  /*9620*/  FMNMX.FTZ R5, R169, R162, !PT ;  /* 0x000000a2a9057209 */ /* 0x002fe20007810000 */
[----:B------:R-:W-:Y:S01]  /*9630*/  FMUL.FTZ R162, R167, UR24 ;  /* 0x00000018a7a27c20 */ /* 0x000fe20008410000 */
[----:B------:R-:W-:-:S05]  /*9640*/  FMUL.FTZ R167, R179, UR24 ;  /* 0x00000018b3a77c20 */ /* 0x000fca0008410000 */
[----:B------:R-:W1:Y:S01]  /*9650*/  MUFU.TANH R10, R10 ;  /* 0x0000000a000a7308 */ /* 0x000e620000002400 */
[----:B---3--:R-:W-:-:S07]  /*9660*/  FMNMX.FTZ R5, R172, R5, !PT ;  /* 0x00000005ac057209 */ /* 0x008fce0007810000 */
[----:B------:R-:W3:Y:S01]  /*9670*/  MUFU.TANH R11, R11 ;  /* 0x0000000b000b7308 */ /* 0x000ee20000002400 */
[----:B--2---:R-:W-:-:S05]  /*9680*/  FMNMX.FTZ R5, R168, R5, !PT ;  /* 0x00000005a8057209 */ /* 0x004fca0007810000 */
[----:B------:R-:W2:Y:S02]  /*9690*/  SHFL.BFLY PT, R176, R5, 0x2, 0x1f ;  /* 0x0c401f0005b07f89 */ /* 0x000ea400000e0000 */
[----:B------:R-:W4:Y:S01]  /*96a0*/  MUFU.TANH R12, R12 ;  /* 0x0000000c000c7308 */ /* 0x000f220000002400 */
[----:B-1----:R-:W-:-:S07]  /*96b0*/  FMNMX.FTZ R174, R10, R9, !PT ;  /* 0x000000090aae7209 */ /* 0x002fce0007810000 */
[----:B------:R-:W1:Y:S08]  /*96c0*/  MUFU.TANH R13, R13 ;  /* 0x0000000d000d7308 */ /* 0x000e700000002400 */
        /* <DEDUP_REMOVED lines=8> */
[----:B-1----:R-:W-:-:S04]  /*9750*/  FMNMX.FTZ R176, R13, R176, !PT ;  /* 0x000000b00db07209 */ /* 0x002fc80007810000 */
[----:B-----5:R-:W-:-:S03]  /*9760*/  FMNMX.FTZ R177, R153, R176, !PT ;  /* 0x000000b099b17209 */ /* 0x020fc60007810000 */
[----:B------:R-:W1:Y:S01]  /*9770*/  MUFU.TANH R162, R162 ;  /* 0x000000a200a27308 */ /* 0x000e620000002400 */
[----:B--2---:R-:W-:-:S07]  /*9780*/  FMNMX.FTZ R176, R156, R177, !PT ;  /* 0x000000b19cb07209 */ /* 0x004fce0007810000 */
[----:B------:R-:W2:Y:S01]  /*9790*/  MUFU.TANH R163, R163 ;  /* 0x000000a300a37308 */ /* 0x000ea20000002400 */
[----:B----4-:R-:W-:Y:S02]  /*97a0*/  FMNMX.FTZ R177, R159, R176, !PT ;  /* 0x000000b09fb17209 */ /* 0x010fe40007810000 */
[----:B---3--:R-:W-:-:S05]  /*97b0*/  FMNMX.FTZ R5, R180, R181, !PT ;  /* 0x000000b5b4057209 */ /* 0x008fca0007810000 */
[----:B------:R-:W3:Y:S01]  /*97c0*/  MUFU.TANH R166, R166 ;  /* 0x000000a600a67308 */ /* 0x000ee20000002400 */
[----:B-1----:R-:W-:Y:S01]  /*97d0*/  FMNMX.FTZ R176, R162, R177, !PT ;  /* 0x000000b1a2b07209 */ /* 0x002fe20007810000 */
[C---:B------:R-:W-:Y:S01]  /*97e0*/  FMUL.FTZ R179, R5.reuse, UR10 ;  /* 0x0000000a05b37c20 */ /* 0x040fe20008410000 */
[----:B------:R-:W-:-:S03]  /*97f0*/  FADD.FTZ R14, -R5, R14 ;  /* 0x0000000e050e7221 */ /* 0x000fc60000010100 */
[--C-:B------:R-:W-:Y:S01]  /*9800*/  FFMA.FTZ R178, R6, UR10, -R179.reuse ;  /* 0x0000000a06b27c23 */ /* 0x100fe200080108b3 */
[----:B------:R-:W-:Y:S01]  /*9810*/  FMUL.FTZ R14, R14, UR10 ;  /* 0x0000000a0e0e7c20 */ /* 0x000fe20008410000 */
[----:B------:R-:W1:Y:S01]  /*9820*/  MUFU.TANH R170, R170 ;  /* 0x000000aa00aa7308 */ /* 0x000e620000002400 */
        /* <DEDUP_REMOVED lines=16> */
[----:B-1----:R-:W-:Y:S01]  /*9930*/  FMNMX.FTZ R176, R170, R177, !PT ;  /* 0x000000b1aab07209 */ /* 0x002fe20007810000 */
[----:B------:R-:W-:-:S06]  /*9940*/  FFMA.FTZ R168, R168, UR10, -R179 ;  /* 0x0000000aa8a87c23 */ /* 0x000fcc00080108b3 */
[----:B------:R-:W1:Y:S01]  /*9950*/  MUFU.TANH R167, R167 ;  /* 0x000000a700a77308 */ /* 0x000e620000002400 */
[----:B--2---:R-:W-:-:S07]  /*9960*/  FMNMX.FTZ R6, R173, R176, !PT ;  /* 0x000000b0ad067209 */ /* 0x004fce0007810000 */
[----:B------:R-:W2:Y:S01]  /*9970*/  MUFU.TANH R174, R174 ;  /* 0x000000ae00ae7308 */ /* 0x000ea20000002400 */
[----:B---3--:R-:W-:-:S07]  /*9980*/  FMNMX.FTZ R6, R171, R6, !PT ;  /* 0x00000006ab067209 */ /* 0x008fce0007810000 */
[----:B------:R-:W3:Y:S01]  /*9990*/  MUFU.TANH R175, R175 ;  /* 0x000000af00af7308 */ /* 0x000ee20000002400 */
[----:B-1----:R-:W-:-:S07]  /*99a0*/  FMNMX.FTZ R177, R167, R6, !PT ;  /* 0x00000006a7b17209 */ /* 0x002fce0007810000 */
[----:B------:R1:W-:Y:S01]  /*99b0*/  MUFU.EX2 R176, R178 ;  /* 0x000000b200b07308 */ /* 0x0003e20000000800 */
[----:B--2---:R-:W-:Y:S01]  /*99c0*/  FMNMX.FTZ R6, R174, R177, !PT ;  /* 0x000000b1ae067209 */ /* 0x004fe20007810000 */
[----:B------:R-:W-:-:S06]  /*99d0*/  FFMA.FTZ R177, R152, UR10, -R179 ;  /* 0x0000000a98b17c23 */ /* 0x000fcc00080108b3 */
[----:B------:R-:W2:Y:S01]  /*99e0*/  MUFU.EX2 R14, R14 ;  /* 0x0000000e000e7308 */ /* 0x000ea20000000800 */
[----:B---3--:R-:W-:Y:S01]  /*99f0*/  FMNMX.FTZ R6, R175, R6, !PT ;  /* 0x00000006af067209 */ /* 0x008fe20007810000 */
[----:B-1----:R-:W-:-:S04]  /*9a00*/  FFMA.FTZ R178, R154, UR10, -R179 ;  /* 0x0000000a9ab27c23 */ /* 0x002fc800080108b3 */
[----:B------:R-:W1:Y:S02]  /*9a10*/  SHFL.BFLY PT, R181, R6, 0x2, 0x1f ;  /* 0x0c401f0006b57f89 */ /* 0x000e6400000e0000 */
        /* <DEDUP_REMOVED lines=15> */
[----:B-1----:R-:W-:Y:S01]  /*9b10*/  FMNMX.FTZ R181, R6, R181, !PT ;  /* 0x000000b506b57209 */ /* 0x002fe20007810000 */
        /* <DEDUP_REMOVED lines=39> */
[----:B------:R-:W-:Y:S01]  /*9d90*/  FFMA.FTZ R172, R153, UR10, -R154 ;  /* 0x0000000a99ac7c23 */ /* 0x000fe2000801089a */
[----:B------:R-:W-:-:S02]  /*9da0*/  IMAD.MOV R153, RZ, RZ, -R17 ;  /* 0x000000ffff997224 */ /* 0x000fc400078e0a11 */
[--C-:B------:R-:W-:Y:S01]  /*9db0*/  FFMA.FTZ R11, R11, UR10, -R154.reuse ;  /* 0x0000000a0b0b7c23 */ /* 0x100fe2000801089a */
[--C-:B------:R-:W-:Y:S01]  /*9dc0*/  FFMA.FTZ R181, R173, UR10, -R154.reuse ;  /* 0x0000000aadb57c23 */ /* 0x100fe2000801089a */
[----:B------:R-:W-:Y:S01]  /*9dd0*/  MUFU.EX2 R9, R9 ;  /* 0x0000000900097308 */ /* 0x000fe20000000800 */
[--C-:B------:R-:W-:Y:S01]  /*9de0*/  FFMA.FTZ R12, R12, UR10, -R154.reuse ;  /* 0x0000000a0c0c7c23 */ /* 0x100fe2000801089a */
[----:B------:R-:W-:Y:S01]  /*9df0*/  ISETP.NE.AND P1, PT, R2, R153, PT ;  /* 0x000000990200720c */ /* 0x000fe20003f25270 */
[----:B------:R-:W-:Y:S02]  /*9e00*/  IMAD.U32 R173, RZ, RZ, UR25 ;  /* 0x00000019ffad7e24 */ /* 0x000fe4000f8e00ff */
[--C-:B------:R-:W-:Y:S01]  /*9e10*/  FFMA.FTZ R13, R13, UR10, -R154.reuse ;  /* 0x0000000a0d0d7c23 */ /* 0x100fe2000801089a */
[----:B------:R-:W-:Y:S02]  /*9e20*/  IMAD.U32 R153, RZ, RZ, UR23 ;  /* 0x00000017ff997e24 */ /* 0x000fe4000f8e00ff */
[--C-:B------:R-:W-:Y:S01]  /*9e30*/  FFMA.FTZ R179, R156, UR10, -R154.reuse ;  /* 0x0000000a9cb37c23 */ /* 0x100fe2000801089a */
[----:B------:R-:W-:Y:S01]  /*9e40*/  @!P4 VIADD R152, R173, 0x28c40 ;  /* 0x00028c40ad98c836 */ /* 0x000fe20000000000 */
[----:B------:R-:W1:Y:S01]  /*9e50*/  MUFU.EX2 R10, R10 ;  /* 0x0000000a000a7308 */ /* 0x000e620000000800 */
[--C-:B------:R-:W-:Y:S01]  /*9e60*/  FFMA.FTZ R159, R159, UR10, -R154.reuse ;  /* 0x0000000a9f9f7c23 */ /* 0x100fe2000801089a */
[--C-:B------:R-:W-:Y:S01]  /*9e70*/  FFMA.FTZ R192, R162, UR10, -R154.reuse ;  /* 0x0000000aa2c07c23 */ /* 0x100fe2000801089a */
[----:B------:R-:W-:Y:S01]  /*9e80*/  FFMA.FTZ R163, R163, UR10, -R154 ;  /* 0x0000000aa3a37c23 */ /* 0x000fe2000801089a */
[----:B------:R-:W-:Y:S01]  /*9e90*/  @!P4 PRMT R152, RZ, 0x654, R152 ;  /* 0x00000654ff98c816 */ /* 0x000fe20000000098 */
[--C-:B------:R-:W-:Y:S01]  /*9ea0*/  FFMA.FTZ R194, R166, UR10, -R154.reuse ;  /* 0x0000000aa6c27c23 */ /* 0x100fe2000801089a */
[----:B------:R-:W-:Y:S01]  /*9eb0*/  FFMA.FTZ R170, R170, UR10, -R154 ;  /* 0x0000000aaaaa7c23 */ /* 0x000fe2000801089a */
[----:B------:R-:W-:Y:S01]  /*9ec0*/  @!P1 IMAD R153, R153, 0x40, R16 ;  /* 0x0000004099999824 */ /* 0x000fe200078e0210 */
[----:B------:R-:W2:Y:S01]  /*9ed0*/  MUFU.EX2 R11, R11 ;  /* 0x0000000b000b7308 */ /* 0x000ea20000000800 */
[----:B------:R4:W-:Y:S01]  /*9ee0*/  @!P4 SYNCS.ARRIVE.TRANS64.RED.A1T0 RZ, [R152+URZ], RZ ;  /* 0x000000ff98ffc9a7 */ /* 0x0009e2000810043f */
[--C-:B------:R-:W-:Y:S01]  /*9ef0*/  FFMA.FTZ R171, R171, UR10, -R154.reuse ;  /* 0x0000000aabab7c23 */ /* 0x100fe2000801089a */
[--C-:B------:R-:W-:Y:S01]  /*9f00*/  FFMA.FTZ R167, R167, UR10, -R154.reuse ;  /* 0x0000000aa7a77c23 */ /* 0x100fe2000801089a */
[----:B------:R-:W-:Y:S01]  /*9f10*/  @!P1 LEA R153, R153, UR43, 0x2 ;  /* 0x0000002b99999c11 */ /* 0x000fe2000f8e10ff */
[--C-:B------:R-:W-:Y:S01]  /*9f20*/  FFMA.FTZ R162, R174, UR10, -R154.reuse ;  /* 0x0000000aaea27c23 */ /* 0x100fe2000801089a */
[----:B------:R-:W-:Y:S01]  /*9f30*/  FFMA.FTZ R175, R175, UR10, -R154 ;  /* 0x0000000aafaf7c23 */ /* 0x000fe2000801089a */
[----:B------:R-:W-:Y:S01]  /*9f40*/  FMUL.FTZ R100, R100, R14 ;  /* 0x0000000e64647220 */ /* 0x000fe20000410000 */
[----:B------:R-:W3:Y:S01]  /*9f50*/  MUFU.EX2 R12, R12 ;  /* 0x0000000c000c7308 */ /* 0x000ee20000000800 */
[----:B----4-:R-:W-:Y:S01]  /*9f60*/  FADD.FTZ R152, R20, R3 ;  /* 0x0000000314987221 */ /* 0x010fe20000010000 */
[----:B-1----:R-:W-:Y:S01]  /*9f70*/  FFMA.FTZ R4, R9, R4, R10 ;  /* 0x0000000409047223 */ /* 0x002fe2000001000a */
[----:B------:R-:W-:Y:S01]  /*9f80*/  @!P1 STS [R153+0x28800], R14 ;  /* 0x0288000e99009388 */ /* 0x000fe20000000800 */
[-C--:B------:R-:W-:Y:S01]  /*9f90*/  FMUL.FTZ R101, R101, R14.reuse ;  /* 0x0000000e65657220 */ /* 0x080fe20000410000 */
[----:B------:R-:W-:Y:S01]  /*9fa0*/  FADD.FTZ R152, R21, R152 ;  /* 0x0000009815987221 */ /* 0x000fe20000010000 */
[-C--:B------:R-:W-:Y:S01]  /*9fb0*/  FMUL.FTZ R104, R104, R14.reuse ;  /* 0x0000000e68687220 */ /* 0x080fe20000410000 */
[----:B------:R1:W-:Y:S01]  /*9fc0*/  @!P1 STS [R153+0x28820], R9 ;  /* 0x0288200999009388 */ /* 0x0003e20000000800 */
[----:B------:R-:W4:Y:S01]  /*9fd0*/  MUFU.EX2 R13, R13 ;  /* 0x0000000d000d7308 */ /* 0x000f220000000800 */
        /* <DEDUP_REMOVED lines=9> */
[----:B---3--:R-:W-:Y:S01]  /*a070*/  FADD.FTZ R4, R12, R3 ;  /* 0x000000030c047221 */ /* 0x008fe20000010000 */
[-C--:B------:R-:W-:Y:S01]  /*a080*/  FMUL.FTZ R117, R117, R14.reuse ;  /* 0x0000000e75757220 */ /* 0x080fe20000410000 */
[-C--:B------:R-:W-:Y:S01]  /*a090*/  FMUL.FTZ R120, R120, R14.reuse ;  /* 0x0000000e78787220 */ /* 0x080fe20000410000 */
[----:B------:R-:W-:Y:S01]  /*a0a0*/  FADD.FTZ R152, R178, R153 ;  /* 0x00000099b2987221 */ /* 0x000fe20000010000 */
[-C--:B------:R-:W-:Y:S01]  /*a0b0*/  FMUL.FTZ R121, R121, R14.reuse ;  /* 0x0000000e79797220 */ /* 0x080fe20000410000 */
[-C--:B------:R-:W-:Y:S01]  /*a0c0*/  FMUL.FTZ R124, R124, R14.reuse ;  /* 0x0000000e7c7c7220 */ /* 0x080fe20000410000 */
[----:B------:R-:W1:Y:S01]  /*a0d0*/  MUFU.EX2 R179, R179 ;  /* 0x000000b300b37308 */ /* 0x000e620000000800 */
        /* <DEDUP_REMOVED lines=8> */
[----:B--2---:R-:W-:Y:S01]  /*a160*/  FADD.FTZ R4, R172, R3 ;  /* 0x00000003ac047221 */ /* 0x004fe20000010000 */
[----:B------:R-:W-:Y:S01]  /*a170*/  FADD.FTZ R153, R157, R152 ;  /* 0x000000989d997221 */ /* 0x000fe20000010000 */
        /* <DEDUP_REMOVED lines=10> */
[----:B------:R-:W-:Y:S01]  /*a220*/  FMUL.FTZ R149, R149, R14 ;  /* 0x0000000e95957220 */ /* 0x000fe20000410000 */
[----:B------:R-:W-:Y:S01]  /*a230*/  F2FP.F16.F32.PACK_AB R154, R21, R20 ;  /* 0x00000014159a723e */ /* 0x000fe200000000ff */
[----:B------:R-:W-:Y:S01]  /*a240*/  FMUL.FTZ R26, R26, R9 ;  /* 0x000000091a1a7220 */ /* 0x000fe20000410000 */
[----:B------:R-:W1:Y:S01]  /*a250*/  MUFU.EX2 R192, R192 ;  /* 0x000000c000c07308 */ /* 0x000e620000000800 */
[----:B---3--:R-:W-:Y:S01]  /*a260*/  FADD.FTZ R3, R159, R4 ;  /* 0x000000049f037221 */ /* 0x008fe20000010000 */
[----:B------:R-:W-:Y:S01]  /*a270*/  F2FP.F16.F32.PACK_AB R158, R180, R155 ;  /* 0x0000009bb49e723e */ /* 0x000fe200000000ff */
[-C--:B------:R-:W-:Y:S01]  /*a280*/  FMUL.FTZ R27, R27, R9.reuse ;  /* 0x000000091b1b7220 */ /* 0x080fe20000410000 */
[----:B------:R-:W-:Y:S01]  /*a290*/  F2FP.F16.F32.PACK_AB R155, R13, R12 ;  /* 0x0000000c0d9b723e */ /* 0x000fe200000000ff */
[----:B------:R-:W-:Y:S01]  /*a2a0*/  FMUL.FTZ R30, R30, R9 ;  /* 0x000000091e1e7220 */ /* 0x000fe20000410000 */
[----:B------:R-:W-:Y:S01]  /*a2b0*/  F2FP.F16.F32.PACK_AB R156, R178, R177 ;  /* 0x000000b1b29c723e */ /* 0x000fe200000000ff */
[----:B------:R-:W-:Y:S01]  /*a2c0*/  FMUL.FTZ R31, R31, R9 ;  /* 0x000000091f1f7220 */ /* 0x000fe20000410000 */
[----:B------:R-:W3:Y:S01]  /*a2d0*/  MUFU.EX2 R161, R161 ;  /* 0x000000a100a17308 */ /* 0x000ee20000000800 */
[C---:B--2---:R-:W-:Y:S01]  /*a2e0*/  FADD.FTZ R152, R160.reuse, R153 ;  /* 0x00000099a0987221 */ /* 0x044fe20000010000 */
[----:B------:R-:W-:Y:S01]  /*a2f0*/  F2FP.F16.F32.PACK_AB R160, R160, R157 ;  /* 0x0000009da0a0723e */ /* 0x000fe200000000ff */
[-C--:B------:R-:W-:Y:S01]  /*a300*/  FMUL.FTZ R34, R34, R9.reuse ;  /* 0x0000000922227220 */ /* 0x080fe20000410000 */
[----:B------:R-:W-:Y:S01]  /*a310*/  F2FP.F16.F32.PACK_AB R157, R179, R172 ;  /* 0x000000acb39d723e */ /* 0x000fe200000000ff */
[-C--:B------:R-:W-:Y:S01]  /*a320*/  FMUL.FTZ R35, R35, R9.reuse ;  /* 0x0000000923237220 */ /* 0x080fe20000410000 */
[-C--:B------:R-:W-:Y:S01]  /*a330*/  FMUL.FTZ R38, R38, R9.reuse ;  /* 0x0000000926267220 */ /* 0x080fe20000410000 */
[----:B------:R-:W-:Y:S01]  /*a340*/  FMUL.FTZ R39, R39, R9 ;  /* 0x0000000927277220 */ /* 0x000fe20000410000 */
[----:B------:R-:W2:Y:S01]  /*a350*/  MUFU.EX2 R163, R163 ;  /* 0x000000a300a37308 */ /* 0x000ea20000000800 */
[C---:B-1----:R-:W-:Y:S01]  /*a360*/  FADD.FTZ R4, R192.reuse, R3 ;  /* 0x00000003c0047221 */ /* 0x042fe20000010000 */
[----:B------:R-:W-:Y:S01]  /*a370*/  F2FP.F16.F32.PACK_AB R159, R192, R159 ;  /* 0x0000009fc09f723e */ /* 0x000fe200000000ff */
[-C--:B------:R-:W-:Y:S01]  /*a380*/  FMUL.FTZ R42, R42, R9.reuse ;  /* 0x000000092a2a7220 */ /* 0x080fe20000410000 */
[-C--:B------:R-:W-:Y:S01]  /*a390*/  FMUL.FTZ R43, R43, R9.reuse ;  /* 0x000000092b2b7220 */ /* 0x080fe20000410000 */
[-C--:B------:R-:W-:Y:S01]  /*a3a0*/  FMUL.FTZ R46, R46, R9.reuse ;  /* 0x000000092e2e7220 */ /* 0x080fe20000410000 */
[-C--:B------:R-:W-:Y:S01]  /*a3b0*/  FMUL.FTZ R47, R47, R9.reuse ;  /* 0x000000092f2f7220 */ /* 0x080fe20000410000 */
[----:B------:R-:W-:Y:S01]  /*a3c0*/  FMUL.FTZ R50, R50, R9 ;  /* 0x0000000932327220 */ /* 0x000fe20000410000 */
[----:B------:R-:W1:Y:S01]  /*a3d0*/  MUFU.EX2 R164, R164 ;  /* 0x000000a400a47308 */ /* 0x000e620000000800 */
        /* <DEDUP_REMOVED lines=70> */
[-C--:B------:R-:W-:Y:S01]  /*a840*/  FMUL.FTZ R147, R147, R9.reuse ;  /* 0x0000000993937220 */ /* 0x080fe20000410000 */
[----:B------:R-:W-:Y:S01]  /*a850*/  FMUL.FTZ R150, R150, R9 ;  /* 0x0000000996967220 */ /* 0x000fe20000410000 */
[----:B------:R-:W4:Y:S01]  /*a860*/  MUFU.EX2 R169, R169 ;  /* 0x000000a900a97308 */ /* 0x000f220000000800 */
[----:B---3--:R-:W-:Y:S01]  /*a870*/  FADD.FTZ R4, R174, R15 ;  /* 0x0000000fae047221 */ /* 0x008fe20000010000 */
[----:B--2---:R-:W-:Y:S01]  /*a880*/  F2FP.F16.F32.PACK_AB R162, R164, R161 ;  /* 0x000000a1a4a2723e */ /* 0x004fe200000000ff */
[----:B------:R-:W-:Y:S01]  /*a890*/  FMUL.FTZ R151, R151, R9 ;  /* 0x0000000997977220 */ /* 0x000fe20000410000 */
[----:B------:R-:W-:-:S02]  /*a8a0*/  F2FP.F16.F32.PACK_AB R161, R194, R163 ;  /* 0x000000a3c2a1723e */ /* 0x000fc400000000ff */
[----:B------:R-:W-:Y:S02]  /*a8b0*/  F2FP.F16.F32.PACK_AB R164, R182, R165 ;  /* 0x000000a5b6a4723e */ /* 0x000fe400000000ff */
[----:B------:R-:W2:Y:S01]  /*a8c0*/  MUFU.EX2 R168, R168 ;  /* 0x000000a800a87308 */ /* 0x000ea20000000800 */
[----:B-----5:R-:W-:Y:S01]  /*a8d0*/  FADD.FTZ R11, R167, R4 ;  /* 0x00000004a70b7221 */ /* 0x020fe20000010000 */
[----:B------:R-:W-:Y:S02]  /*a8e0*/  F2FP.F16.F32.PACK_AB R163, R181, R170 ;  /* 0x000000aab5a3723e */ /* 0x000fe400000000ff */
[----:B------:R-:W-:-:S03]  /*a8f0*/  F2FP.F16.F32.PACK_AB R165, R174, R171 ;  /* 0x000000abaea5723e */ /* 0x000fc600000000ff */
[----:B------:R1:W-:Y:S01]  /*a900*/  STSM.16.M88.4 [R23], R160 ;  /* 0x000000a017007844 */ /* 0x0003e20000000200 */
[----:B------:R-:W3:Y:S01]  /*a910*/  MUFU.EX2 R14, R175 ;  /* 0x000000af000e7308 */ /* 0x000ee20000000800 */
[----:B----4-:R-:W-:Y:S01]  /*a920*/  FADD.FTZ R3, R169, R20 ;  /* 0x00000014a9037221 */ /* 0x010fe20000010000 */
[----:B--2---:R-:W-:-:S03]  /*a930*/  F2FP.F16.F32.PACK_AB R166, R168, R169 ;  /* 0x000000a9a8a6723e */ /* 0x004fc600000000ff */
[----:B------:R-:W-:Y:S01]  /*a940*/  FADD.FTZ R3, R168, R3 ;  /* 0x00000003a8037221 */ /* 0x000fe20000010000 */
[C---:B---3--:R-:W-:Y:S01]  /*a950*/  F2FP.F16.F32.PACK_AB R167, R14.reuse, R167 ;  /* 0x000000a70ea7723e */ /* 0x048fe200000000ff */
[----:B------:R-:W-:-:S04]  /*a960*/  FADD.FTZ R4, R14, R11 ;  /* 0x0000000b0e047221 */ /* 0x000fc80000010000 */
[----:B------:R1:W-:Y:S01]  /*a970*/  STSM.16.M88.4 [R22], R164 ;  /* 0x000000a416007844 */ /* 0x0003e20000000200 */
[----:B------:R-:W-:Y:S05]  /*a980*/  @!P3 BRA `(.L_x_1793) ;  /* 0x000000000004b947 */ /* 0x000fea0003800000 */
[----:B------:R-:W-:Y:S01]  /*a990*/  BPT.TRAP 0x1 ;  /* 0x000000040000795c */ /* 0x000fe20000300000 */
.L_x_1793:
[----:B------:R2:W3:Y:S01]  /*a9a0*/  SYNCS.PHASECHK.TRANS64.TRYWAIT P1, [UR25+0x28c50], R8 ;  /* 0x028c5008ff0075a7 */ /* 0x0004e20008020159 */
[----:B------:R-:W-:Y:S05]  /*a9b0*/  @!P3 BRA `(.L_x_1794) ;  /* 0x000000000004b947 */ /* 0x000fea0003800000 */
[----:B------:R-:W-:Y:S01]  /*a9c0*/  BPT.TRAP 0x1 ;  /* 0x000000040000795c */ /* 0x000fe20000300000 */
.L_x_1794:
[----:B---3--:R-:W-:Y:S05]  /*a9d0*/  @P1 BRA `(.L_x_1795) ;  /* 0x0000000000081947 */ /* 0x008fea0003800000 */
[----:B------:R-:W3:Y:S02]  /*a9e0*/  SYNCS.PHASECHK.TRANS64.TRYWAIT P1, [UR25+0x28c50], R8 ;  /* 0x028c5008ff0075a7 */ /* 0x000ee40008020159 */
[----:B---3--:R-:W-:Y:S05]  /*a9f0*/  @!P1 BRA `(.L_x_1796) ;  /* 0x000000b800b89947 */ /* 0x008fea0003800000 */
.L_x_1795:
        /* <DEDUP_REMOVED lines=39> */
[----:B------:R-:W-:-:S05]  /*ac70*/  UMOV UR50, UR21 ;  /* 0x0000001500327c82 */ /* 0x000fca0008000000 */
.L_x_1788:
[----:B------:R-:W-:-:S13]  /*ac80*/  ISETP.LE.AND P0, PT, R186, UR50, PT ;  /* 0x00000032ba007c0c */ /* 0x000fda000bf03270 */
[----:B------:R-:W-:Y:S05]  /*ac90*/  @!P0 BRA `(.L_x_1798) ;  /* 0x0000002400e88947 */ /* 0x000fea0003800000 */
[----:B------:R-:W-:Y:S01]  /*aca0*/  IMAD.MOV.U32 R11, RZ, RZ, R6 ;  /* 0x000000ffff0b7224 */ /* 0x000fe200078e0006 */
[----:B------:R-:W-:Y:S01]  /*acb0*/  UMOV UR22, UR36 ;  /* 0x0000002400167c82 */ /* 0x000fe20008000000 */
[----:B------:R-:W-:Y:S01]  /*acc0*/  IMAD.MOV.U32 R10, RZ, RZ, R5 ;  /* 0x000000ffff0a7224 */ /* 0x000fe200078e0005 */
[----:B------:R-:W-:Y:S01]  /*acd0*/  ULDC UR23, c[0x0][0x9e4] ;  /* 0x0002790000177ab9 */ /* 0x000fe20000000800 */
[----:B------:R-:W-:Y:S01]  /*ace0*/  ULDC UR24, c[0x0][0x288] ;  /* 0x0000a20000187ab9 */ /* 0x000fe20000000800 */
[----:B------:R-:W-:Y:S01]  /*acf0*/  ULDC UR25, c[0x0][0x9d8] ;  /* 0x0002760000197ab9 */ /* 0x000fe20000000800 */
[----:B------:R-:W-:Y:S01]  /*ad00*/  ULDC UR21, c[0x0][0x988] ;  /* 0x0002620000157ab9 */ /* 0x000fe20000000800 */
[----:B------:R-:W-:-:S05]  /*ad10*/  ULDC UR26, c[0x0][0x9e0] ;  /* 0x00027800001a7ab9 */ /* 0x000fca0000000800 */
.L_x_1815:
[----:B------:R-:W-:-:S04]  /*ad20*/  UIADD3 UR36, UR22, 0x1, URZ ;  /* 0x0000000116247890 */ /* 0x000fc8000fffe03f */
[----:B------:R-:W-:-:S04]  /*ad30*/  UISETP.NE.AND UP0, UPT, UR36, 0x2, UPT ;  /* 0x000000022400788c */ /* 0x000fc8000bf05270 */
[----:B------:R-:W-:Y:S02]  /*ad40*/  USEL UR6, URZ, 0x1, UP0 ;  /* 0x000000013f067887 */ /* 0x000fe40008000000 */
[----:B------:R-:W-:Y:S02]  /*ad50*/  USEL UR36, UR36, URZ, UP0 ;  /* 0x0000003f24247287 */ /* 0x000fe40008000000 */
[----:B------:R-:W-:Y:S01]  /*ad60*/  ULOP3.LUT UR37, UR37, UR6, URZ, 0x3c, !UPT ;  /* 0x0000000625257292 */ /* 0x000fe2000f8e3c3f */
[----:B012-4-:R-:W-:Y:S11]  /*ad70*/  @!P3 BRA `(.L_x_1799) ;  /* 0x000000000004b947 */ /* 0x017ff60003800000 */
[----:B------:R-:W-:Y:S01]  /*ad80*/  BPT.TRAP 0x1 ;  /* 0x000000040000795c */ /* 0x000fe20000300000 */
.L_x_1799:
[----:B------:R-:W-:Y:S01]  /*ad90*/  ULEA UR27, UR36, UR43, 0x3 ;  /* 0x0000002b241b7291 */ /* 0x000fe2000f8e183f */
[----:B------:R-:W-:-:S05]  /*ada0*/  IMAD.U32 R7, RZ, RZ, UR37 ;  /* 0x00000025ff077e24 */ /* 0x000fca000f8e00ff */
[----:B------:R-:W-:-:S04]  /*adb0*/  SHF.L.U32 R7, R7, 0x1f, RZ ;  /* 0x0000001f07077819 */ /* 0x000fc800000006ff */
[----:B------:R4:W0:Y:S01]  /*adc0*/  SYNCS.PHASECHK.TRANS64.TRYWAIT P0, [UR27+0x28c30], R7 ;  /* 0x028c3007ff0075a7 */ /* 0x000822000800015b */
[----:B------:R-:W-:Y:S05]  /*add0*/  @!P3 BRA `(.L_x_1800) ;  /* 0x000000000004b947 */ /* 0x000fea0003800000 */
[----:B------:R-:W-:Y:S01]  /*ade0*/  BPT.TRAP 0x1 ;  /* 0x000000040000795c */ /* 0x000fe20000300000 */
.L_x_1800:
[----:B0-----:R-:W-:Y:S05]  /*adf0*/  @P0 BRA `(.L_x_1801) ;  /* 0x0000000000080947 */ /* 0x001fea0003800000 */
[----:B------:R-:W0:Y:S02]  /*ae00*/  SYNCS.PHASECHK.TRANS64.TRYWAIT P0, [UR27+0x28c30], R7 ;  /* 0x028c3007ff0075a7 */ /* 0x000e24000800015b */
[----:B0-----:R-:W-:Y:S05]  /*ae10*/  @!P0 BRA `(.L_x_1802) ;  /* 0x000000b400c48947 */ /* 0x001fea0003800000 */
.L_x_1801:
[----:B------:R-:W-:Y:S01]  /*ae20*/  R2UR UR18, R0 ;  /* 0x00000000001272ca */ /* 0x000fe200000e0000 */
[----:B-1-3--:R-:W-:Y:S01]  /*ae30*/  WARPGROUP.ARRIVE ;  /* 0x00000000000079c5 */ /* 0x00afe20000000000 */
[----:B------:R-:W-:Y:S01]  /*ae40*/  UMOV UR19, 0x40000040 ;  /* 0x4000004000137882 */ /* 0x000fe20000000000 */
[----:B------:R-:W-:Y:S01]  /*ae50*/  UMOV UR7, 0x40000040 ;  /* 0x4000004000077882 */ /* 0x000fe20000000000 */
[----:B------:R-:W-:Y:S01]  /*ae60*/  UMOV UR11, 0x40000040 ;  /* 0x40000040000b7882 */ /* 0x000fe20000000000 */
[----:B------:R-:W-:Y:S01]  /*ae70*/  UMOV UR15, 0x40000040 ;  /* 0x40000040000f7882 */ /* 0x000fe20000000000 */
[----:B------:R-:W0:Y:S01]  /*ae80*/  @P5 LDC R9, c[0x0][0x44c] ;  /* 0x00011300ff095b82 */ /* 0x000e220000000800 */
[----:B------:R-:W-:-:S06]  /*ae90*/  IMAD.U32 R20, RZ, RZ, UR27 ;  /* 0x0000001bff147e24 */ /* 0x000fcc000f8e00ff */
[----:B------:R-:W-:Y:S01]  /*aea0*/  ULEA UR18, UR36, UR18, 0x9 ;  /* 0x0000001224127291 */ /* 0x000fe2000f8e483f */
[----:B--2---:R-:W1:Y:S03]  /*aeb0*/  @P5 LDC R8, c[0x0][0x450] ;  /* 0x00011400ff085b82 */ /* 0x004e660000000800 */
[----:B------:R-:W-:Y:S02]  /*aec0*/  UIADD3 UR6, UR18, 0x2, URZ ;  /* 0x0000000212067890 */ /* 0x000fe4000fffe03f */
[----:B------:R-:W-:Y:S02]  /*aed0*/  UIADD3 UR10, UR18, 0x4, URZ ;  /* 0x00000004120a7890 */ /* 0x000fe4000fffe03f */
[----:B------:R-:W-:Y:S02]  /*aee0*/  UIADD3 UR14, UR18, 0x6, URZ ;  /* 0x00000006120e7890 */ /* 0x000fe4000fffe03f */
[----:B------:R-:W-:Y:S03]  /*aef0*/  HGMMA.64x64x16.F32 R152, gdesc[UR16], RZ, !UPT, gsb0 ;  /* 0x00e00000109879f0 */ /* 0x000fe6000c0008ff */
[----:B------:R-:W-:-:S02]  /*af00*/  WARPGROUP.DEPBAR.LE gsb0, 0x0 ;  /* 0x00008000000079c5 */ /* 0x000fc40000010000 */
[----:B------:R-:W-:-:S06]  /*af10*/  WARPGROUP.ARRIVE ;  /* 0x00000000000079c5 */ /* 0x000fcc0000000000 */
[----:B------:R-:W-:Y:S01]  /*af20*/  HGMMA.64x64x16.F32 R152, gdesc[UR4], R152, gsb0 ;  /* 0x00e00000049879f0 */ /* 0x000fe20008000898 */
[----:B------:R-:W-:Y:S02]  /*af30*/  USHF.L.U32 UR6, UR50, 0x6, URZ ;  /* 0x0000000632067899 */ /* 0x000fe4000800063f */
        /* <DEDUP_REMOVED lines=12> */
[----:B------:R-:W-:-:S02]  /*b000*/  VIADD R178, R185, UR40 ;  /* 0x00000028b9b27c36 */ /* 0x000fc40008000000 */
[----:B------:R-:W-:Y:S01]  /*b010*/  FMUL.FTZ R172, R173, UR25 ;  /* 0x00000019adac7c20 */ /* 0x000fe20008410000 */
[----:B------:R-:W-:Y:S01]  /*b020*/  FMUL.FTZ R14, R162, UR25 ;  /* 0x00000019a20e7c20 */ /* 0x000fe20008410000 */
[----:B------:R-:W2:Y:S01]  /*b030*/  LDC R173, c[0x0][0x2f0] ;  /* 0x0000bc00ffad7b82 */ /* 0x000ea20000000800 */
[----:B0-----:R-:W-:-:S04]  /*b040*/  @P5 IMAD.HI.U32 R9, R178, R9, RZ ;  /* 0x00000009b2095227 */ /* 0x001fc800078e00ff */
[----:B------:R-:W-:Y:S01]  /*b050*/  FMUL.FTZ R162, R164, UR25 ;  /* 0x00000019a4a27c20 */ /* 0x000fe20008410000 */
[----:B------:R-:W-:Y:S01]  /*b060*/  FMUL.FTZ R164, R168, UR25 ;  /* 0x00000019a8a47c20 */ /* 0x000fe20008410000 */
[----:B------:R-:W-:Y:S01]  /*b070*/  FMUL.FTZ R6, R155, UR25 ;  /* 0x000000199b067c20 */ /* 0x000fe20008410000 */
[----:B------:R-:W-:Y:S01]  /*b080*/  FMUL.FTZ R194, R156, UR25 ;  /* 0x000000199cc27c20 */ /* 0x000fe20008410000 */
[----:B-1----:R-:W-:Y:S01]  /*b090*/  @P5 SHF.R.U32.HI R178, RZ, R8, R9 ;  /* 0x00000008ffb25219 */ /* 0x002fe20000011609 */
        /* <DEDUP_REMOVED lines=24> */
[----:B------:R-:W1:Y:S01]  /*b220*/  MUFU.TANH R192, R192 ;  /* 0x000000c000c07308 */ /* 0x000e620000002400 */
[----:B------:R-:W-:-:S03]  /*b230*/  @!P4 VIADD R8, R20, 0x28c40 ;  /* 0x00028c401408c836 */ /* 0x000fc60000000000 */
[----:B--2---:R-:W-:Y:S02]  /*b240*/  IMAD R166, R173, UR49, R166 ;  /* 0x00000031ada67c24 */ /* 0x004fe4000f8e02a6 */
[----:B------:R-:W-:Y:S02]  /*b250*/  @!P4 PRMT R8, RZ, 0x654, R8 ;  /* 0x00000654ff08c816 */ /* 0x000fe40000000008 */
[----:B------:R-:W2:Y:S01]  /*b260*/  MUFU.TANH R193, R193 ;  /* 0x000000c100c17308 */ /* 0x000ea20000002400 */
[----:B------:R-:W-:Y:S01]  /*b270*/  VIADD R166, R166, -UR24 ;  /* 0x80000018a6a67c36 */ /* 0x000fe20008000000 */
[----:B------:R3:W-:Y:S03]  /*b280*/  @!P4 SYNCS.ARRIVE.TRANS64.RED.A1T0 RZ, [R8+URZ], RZ ;  /* 0x000000ff08ffc9a7 */ /* 0x0007e6000810043f */
[C---:B------:R-:W-:Y:S02]  /*b290*/  VIADD R182, R166.reuse, UR26 ;  /* 0x0000001aa6b67c36 */ /* 0x040fe40008000000 */
[----:B------:R-:W-:Y:S01]  /*b2a0*/  VIADD R183, R166, UR20 ;  /* 0x00000014a6b77c36 */ /* 0x000fe20008000000 */
[----:B------:R-:W1:Y:S01]  /*b2b0*/  MUFU.TANH R5, R5 ;  /* 0x0000000500057308 */ /* 0x000e620000002400 */
[----:B0-----:R-:W-:-:S02]  /*b2c0*/  IMAD.IADD R180, R182, 0x1, R168 ;  /* 0x00000001b6b47824 */ /* 0x001fc400078e02a8 */
        /* <DEDUP_REMOVED lines=30> */
[----:B-123--:R-:W-:Y:S05]  /*b4b0*/  @!P6 BRA `(.L_x_1803) ;  /* 0x00000000005ce947 */ /* 0x00efea0003800000 */
        /* <DEDUP_REMOVED lines=13> */
.L_x_1805:
[----:B------:R-:W-:-:S05]  /*b590*/  IMAD.U32 R166, RZ, RZ, UR23 ;  /* 0x00000017ffa67e24 */ /* 0x000fca000f8e00ff */
[----:B------:R-:W-:-:S13]  /*b5a0*/  ISETP.NE.AND P0, PT, R166, 0x1, PT ;  /* 0x00000001a600780c */ /* 0x000fda0003f05270 */
[----:B------:R-:W1:Y:S02]  /*b5b0*/  @P0 LDC.64 R8, c[0x0][0x9e8] ;  /* 0x00027a00ff080b82 */ /* 0x000e640000000a00 */
[----:B-1----:R-:W-:-:S05]  /*b5c0*/  @P0 IMAD.HI.U32 R8, R165, R8, RZ ;  /* 0x00000008a5080227 */ /* 0x002fca00078e00ff */
[----:B------:R-:W-:-:S07]  /*b5d0*/  @P0 SHF.R.U32.HI R165, RZ, R9, R8 ;  /* 0x00000009ffa50219 */ /* 0x000fce0000011608 */
.L_x_1806:
[----:B------:R-:W-:Y:S05]  /*b5e0*/  BSYNC B0 ;  /* 0x0000000000007941 */ /* 0x000fea0003800000 */
.L_x_1804:
[----:B------:R-:W-:-:S04]  /*b5f0*/  IMAD R165, R165, R166, -UR6 ;  /* 0x80000006a5a57e24 */ /* 0x000fc8000f8e02a6 */
[----:B------:R-:W-:-:S05]  /*b600*/  IMAD.IADD R165, R165, 0x1, -R2 ;  /* 0x00000001a5a57824 */ /* 0x000fca00078e0a02 */
[----:B------:R-:W-:Y:S02]  /*b610*/  VIADDMNMX R180, R165, R166, R180, PT ;  /* 0x000000a6a5b47246 */ /* 0x000fe400038001b4 */
[----:B------:R-:W-:-:S07]  /*b620*/  VIMNMX R181, R181, R165, !PT ;  /* 0x000000a5b5b57248 */ /* 0x000fce0007fe0100 */
.L_x_1803:
        /* <DEDUP_REMOVED lines=43> */
[----:B------:R-:W-:Y:S01]  /*b8e0*/  FSEL R161, R174, -INF , !P2 ;  /* 0xff800000aea17808 */ /* 0x000fe20005000000 */
[--C-:B-1----:R-:W-:Y:S01]  /*b8f0*/  IMAD.IADD R174, R182, 0x1, R178.reuse ;  /* 0x00000001b6ae7824 */ /* 0x102fe200078e02b2 */
[----:B------:R-:W-:Y:S01]  /*b900*/  FSEL R162, R175, -INF , !P1 ;  /* 0xff800000afa27808 */ /* 0x000fe20004800000 */
[----:B------:R-:W-:Y:S01]  /*b910*/  IMAD.IADD R175, R183, 0x1, R178 ;  /* 0x00000001b7af7824 */ /* 0x000fe200078e02b2 */
[----:B------:R-:W-:-:S02]  /*b920*/  ISETP.GT.AND P2, PT, R181, 0x38, P0 ;  /* 0x00000038b500780c */ /* 0x000fc40000744270 */
[----:B------:R-:W-:Y:S02]  /*b930*/  ISETP.GT.AND P1, PT, R181, 0x39, P0 ;  /* 0x00000039b500780c */ /* 0x000fe40000724270 */
[C---:B------:R-:W-:Y:S02]  /*b940*/  ISETP.LT.OR P2, PT, R180.reuse, 0x39, P2 ;  /* 0x00000039b400780c */ /* 0x040fe40001741670 */
[----:B------:R-:W-:Y:S02]  /*b950*/  ISETP.LT.OR P1, PT, R180, 0x3a, P1 ;  /* 0x0000003ab400780c */ /* 0x000fe40000f21670 */
        /* <DEDUP_REMOVED lines=16> */
.L_x_1809:
[----:B------:R-:W-:-:S05]  /*ba60*/  IMAD.U32 R176, RZ, RZ, UR23 ;  /* 0x00000017ffb07e24 */ /* 0x000fca000f8e00ff */
[----:B------:R-:W-:-:S13]  /*ba70*/  ISETP.NE.AND P1, PT, R176, 0x1, PT ;  /* 0x00000001b000780c */ /* 0x000fda0003f25270 */
[----:B------:R-:W0:Y:S02]  /*ba80*/  @P1 LDC.64 R8, c[0x0][0x9e8] ;  /* 0x00027a00ff081b82 */ /* 0x000e240000000a00 */
[----:B0-----:R-:W-:-:S05]  /*ba90*/  @P1 IMAD.HI.U32 R8, R173, R8, RZ ;  /* 0x00000008ad081227 */ /* 0x001fca00078e00ff */
[----:B------:R-:W-:-:S07]  /*baa0*/  @P1 SHF.R.U32.HI R173, RZ, R9, R8 ;  /* 0x00000009ffad1219 */ /* 0x000fce0000011608 */
.L_x_1810:
[----:B------:R-:W-:Y:S05]  /*bab0*/  BSYNC B0 ;  /* 0x0000000000007941 */ /* 0x000fea0003800000 */
.L_x_1808:
[----:B------:R-:W-:-:S04]  /*bac0*/  IMAD R173, R173, R176, -UR6 ;  /* 0x80000006adad7e24 */ /* 0x000fc8000f8e02b0 */
[----:B------:R-:W-:-:S05]  /*bad0*/  IMAD.IADD R173, R173, 0x1, -R2 ;  /* 0x00000001adad7824 */ /* 0x000fca00078e0a02 */
[----:B------:R-:W-:Y:S02]  /*bae0*/  VIADDMNMX R174, R173, R176, R174, PT ;  /* 0x000000b0adae7246 */ /* 0x000fe400038001ae */
[----:B------:R-:W-:-:S07]  /*baf0*/  VIMNMX R175, R175, R173, !PT ;  /* 0x000000adafaf7248 */ /* 0x000fce0007fe0100 */
.L_x_1807:
[----:B------:R-:W-:Y:S01]  /*bb00*/  FMNMX.FTZ R8, R179, R10, !PT ;  /* 0x0000000ab3087209 */ /* 0x000fe20007810000 */
[----:B------:R-:W-:Y:S01]  /*bb10*/  UMOV UR10, UR21 ;  /* 0x00000015000a7c82 */ /* 0x000fe20008000000 */
[----:B------:R-:W-:Y:S01]  /*bb20*/  ISETP.GT.AND P2, PT, R175, 0x1, P0 ;  /* 0x00000001af00780c */ /* 0x000fe20000744270 */
[----:B------:R-:W-:Y:S01]  /*bb30*/  IMAD.MOV R181, RZ, RZ, -R17 ;  /* 0x000000ffffb57224 */ /* 0x000fe200078e0a11 */
[----:B------:R-:W-:Y:S02]  /*bb40*/  FMNMX.FTZ R9, R193, R8, !PT ;  /* 0x00000008c1097209 */ /* 0x000fe40007810000 */
[----:B------:R-:W-:Y:S02]  /*bb50*/  ISETP.LT.OR P2, PT, R174, 0x2, P2 ;  /* 0x00000002ae00780c */ /* 0x000fe40001741670 */
[----:B------:R-:W-:Y:S02]  /*bb60*/  FMNMX.FTZ R8, R194, R9, !PT ;  /* 0x00000009c2087209 */ /* 0x000fe40007810000 */
[----:B------:R-:W-:-:S02]  /*bb70*/  ISETP.GT.AND P1, PT, R175, 0x8, P0 ;  /* 0x00000008af00780c */ /* 0x000fc40000724270 */
[----:B------:R-:W-:Y:S02]  /*bb80*/  FMNMX.FTZ R8, R195, R8, !PT ;  /* 0x00000008c3087209 */ /* 0x000fe40007810000 */
[----:B------:R-:W-:Y:S02]  /*bb90*/  ISETP.LT.OR P1, PT, R174, 0x9, P1 ;  /* 0x00000009ae00780c */ /* 0x000fe40000f21670 */
[----:B------:R-:W-:Y:S02]  /*bba0*/  FMNMX.FTZ R9, R165, R8, !PT ;  /* 0x00000008a5097209 */ /* 0x000fe40007810000 */
[----:B------:R-:W-:Y:S02]  /*bbb0*/  FSEL R12, R12, -INF , !P1 ;  /* 0xff8000000c0c7808 */ /* 0x000fe40004800000 */
        /* <DEDUP_REMOVED lines=19> */
[----:B------:R-:W-:-:S02]  /*bcf0*/  FSEL R8, R6, -INF , !P2 ;  /* 0xff80000006087808 */ /* 0x000fc40005000000 */
[----:B------:R-:W-:Y:S02]  /*bd00*/  FMNMX.FTZ R9, R164, R9, !PT ;  /* 0x00000009a4097209 */ /* 0x000fe40007810000 */
[C---:B------:R-:W-:Y:S02]  /*bd10*/  ISETP.GT.AND P2, PT, R175.reuse, 0x9, P0 ;  /* 0x00000009af00780c */ /* 0x040fe40000744270 */
[----:B------:R-:W-:Y:S01]  /*bd20*/  ISETP.GT.AND P1, PT, R175, 0x21, P0 ;  /* 0x00000021af00780c */ /* 0x000fe20000724270 */
[----:B------:R-:W0:Y:S01]  /*bd30*/  SHFL.BFLY PT, R176, R9, 0x2, 0x1f ;  /* 0x0c401f0009b07f89 */ /* 0x000e2200000e0000 */
[C---:B------:R-:W-:Y:S02]  /*bd40*/  ISETP.LT.OR P2, PT, R174.reuse, 0xa, P2 ;  /* 0x0000000aae00780c */ /* 0x040fe40001741670 */
[----:B------:R-:W-:Y:S02]  /*bd50*/  ISETP.LT.OR P1, PT, R174, 0x22, P1 ;  /* 0x00000022ae00780c */ /* 0x000fe40000f21670 */
[----:B------:R-:W-:-:S02]  /*bd60*/  FSEL R13, R13, -INF , !P2 ;  /* 0xff8000000d0d7808 */ /* 0x000fc40005000000 */
[C---:B------:R-:W-:Y:S02]  /*bd70*/  ISETP.GT.AND P2, PT, R175.reuse, 0x11, P0 ;  /* 0x00000011af00780c */ /* 0x040fe40000744270 */
[----:B------:R-:W-:Y:S02]  /*bd80*/  FSEL R154, R154, -INF , !P1 ;  /* 0xff8000009a9a7808 */ /* 0x000fe40004800000 */
[----:B------:R-:W-:Y:S02]  /*bd90*/  ISETP.LT.OR P2, PT, R174, 0x12, P2 ;  /* 0x00000012ae00780c */ /* 0x000fe40001741670 */
[----:B------:R-:W-:Y:S02]  /*bda0*/  ISETP.GT.AND P1, PT, R175, 0x29, P0 ;  /* 0x00000029af00780c */ /* 0x000fe40000724270 */
[----:B------:R-:W-:Y:S02]  /*bdb0*/  FSEL R15, R15, -INF , !P2 ;  /* 0xff8000000f0f7808 */ /* 0x000fe40005000000 */
[----:B------:R-:W-:-:S02]  /*bdc0*/  ISETP.GT.AND P2, PT, R175, RZ, P0 ;  /* 0x000000ffaf00720c */ /* 0x000fc40000744270 */
[C---:B------:R-:W-:Y:S02]  /*bdd0*/  ISETP.LT.OR P1, PT, R174.reuse, 0x2a, P1 ;  /* 0x0000002aae00780c */ /* 0x040fe40000f21670 */
[----:B------:R-:W-:Y:S02]  /*bde0*/  ISETP.LT.OR P2, PT, R174, 0x1, P2 ;  /* 0x00000001ae00780c */ /* 0x000fe40001741670 */
[----:B------:R-:W-:Y:S02]  /*bdf0*/  FSEL R156, R156, -INF , !P1 ;  /* 0xff8000009c9c7808 */ /* 0x000fe40004800000 */
[----:B0-----:R-:W-:Y:S02]  /*be00*/  FMNMX.FTZ R6, R9, R176, !PT ;  /* 0x000000b009067209 */ /* 0x001fe40007810000 */
[----:B------:R-:W-:Y:S02]  /*be10*/  FSEL R176, R5, -INF , !P2 ;  /* 0xff80000005b07808 */ /* 0x000fe40005000000 */
[----:B------:R-:W-:Y:S01]  /*be20*/  ISETP.GT.AND P2, PT, R175, 0x20, P0 ;  /* 0x00000020af00780c */ /* 0x000fe20000744270 */
[----:B------:R-:W0:Y:S01]  /*be30*/  SHFL.BFLY PT, R173, R6, 0x1, 0x1f ;  /* 0x0c201f0006ad7f89 */ /* 0x000e2200000e0000 */
[----:B------:R-:W-:-:S02]  /*be40*/  FMNMX.FTZ R9, R176, R11, !PT ;  /* 0x0000000bb0097209 */ /* 0x000fc40007810000 */
[----:B------:R-:W-:Y:S02]  /*be50*/  ISETP.LT.OR P2, PT, R174, 0x21, P2 ;  /* 0x00000021ae00780c */ /* 0x000fe40001741670 */
[----:B------:R-:W-:Y:S02]  /*be60*/  FMNMX.FTZ R9, R8, R9, !PT ;  /* 0x0000000908097209 */ /* 0x000fe40007810000 */
[----:B------:R-:W-:Y:S02]  /*be70*/  ISETP.GT.AND P1, PT, R175, 0x30, P0 ;  /* 0x00000030af00780c */ /* 0x000fe40000724270 */
[----:B------:R-:W-:Y:S02]  /*be80*/  FSEL R153, R153, -INF , !P2 ;  /* 0xff80000099997808 */ /* 0x000fe40005000000 */
[----:B------:R-:W-:Y:S02]  /*be90*/  ISETP.GT.AND P2, PT, R175, 0x28, P0 ;  /* 0x00000028af00780c */ /* 0x000fe40000744270 */
[----:B------:R-:W-:-:S02]  /*bea0*/  ISETP.LT.OR P1, PT, R174, 0x31, P1 ;  /* 0x00000031ae00780c */ /* 0x000fc40000f21670 */
[C---:B------:R-:W-:Y:S02]  /*beb0*/  ISETP.LT.OR P2, PT, R174.reuse, 0x29, P2 ;  /* 0x00000029ae00780c */ /* 0x040fe40001741670 */
[----:B------:R-:W-:Y:S02]  /*bec0*/  FSEL R157, R157, -INF , !P1 ;  /* 0xff8000009d9d7808 */ /* 0x000fe40004800000 */
[----:B------:R-:W-:Y:S02]  /*bed0*/  ISETP.GT.AND P1, PT, R175, 0x31, P0 ;  /* 0x00000031af00780c */ /* 0x000fe40000724270 */
[----:B------:R-:W-:Y:S02]  /*bee0*/  FSEL R155, R155, -INF , !P2 ;  /* 0xff8000009b9b7808 */ /* 0x000fe40005000000 */
[----:B------:R-:W-:Y:S02]  /*bef0*/  ISETP.LT.OR P1, PT, R174, 0x32, P1 ;  /* 0x00000032ae00780c */ /* 0x000fe40000f21670 */
[----:B0-----:R-:W-:-:S02]  /*bf00*/  FMNMX.FTZ R5, R6, R173, !PT ;  /* 0x000000ad06057209 */ /* 0x001fc40007810000 */
[----:B------:R-:W-:Y:S02]  /*bf10*/  FMNMX.FTZ R6, R12, R9, !PT ;  /* 0x000000090c067209 */ /* 0x000fe40007810000 */
[----:B------:R-:W-:Y:S01]  /*bf20*/  FSEL R158, R158, -INF , !P1 ;  /* 0xff8000009e9e7808 */ /* 0x000fe20004800000 */
[----:B------:R-:W-:Y:S01]  /*bf30*/  FMUL.FTZ R180, R5, UR10 ;  /* 0x0000000a05b47c20 */ /* 0x000fe20008410000 */
[----:B------:R-:W-:Y:S02]  /*bf40*/  FMNMX.FTZ R9, R13, R6, !PT ;  /* 0x000000060d097209 */ /* 0x000fe40007810000 */
[C---:B------:R-:W-:Y:S02]  /*bf50*/  ISETP.GT.AND P1, PT, R175.reuse, 0x38, P0 ;  /* 0x00000038af00780c */ /* 0x040fe40000724270 */
[----:B------:R-:W-:Y:S02]  /*bf60*/  FMNMX.FTZ R6, R14, R9, !PT ;  /* 0x000000090e067209 */ /* 0x000fe40007810000 */
[----:B------:R-:W-:-:S02]  /*bf70*/  ISETP.GT.AND P0, PT, R175, 0x39, P0 ;  /* 0x00000039af00780c */ /* 0x000fc40000704270 */
[----:B------:R-:W-:Y:S02]  /*bf80*/  FMNMX.FTZ R6, R15, R6, !PT ;  /* 0x000000060f067209 */ /* 0x000fe40007810000 */
[C---:B------:R-:W-:Y:S02]  /*bf90*/  ISETP.LT.OR P1, PT, R174.reuse, 0x39, P1 ;  /* 0x00000039ae00780c */ /* 0x040fe40000f21670 */
[----:B------:R-:W-:Y:S02]  /*bfa0*/  FMNMX.FTZ R9, R21, R6, !PT ;  /* 0x0000000615097209 */ /* 0x000fe40007810000 */
[----:B------:R-:W-:Y:S02]  /*bfb0*/  ISETP.LT.OR P0, PT, R174, 0x3a, P0 ;  /* 0x0000003aae00780c */ /* 0x000fe40000701670 */
[----:B------:R-:W-:Y:S02]  /*bfc0*/  FMNMX.FTZ R6, R152, R9, !PT ;  /* 0x0000000998067209 */ /* 0x000fe40007810000 */
[----:B------:R-:W-:-:S02]  /*bfd0*/  FSEL R159, R159, -INF , !P1 ;  /* 0xff8000009f9f7808 */ /* 0x000fc40004800000 */
[----:B------:R-:W-:Y:S02]  /*bfe0*/  FMNMX.FTZ R9, R153, R6, !PT ;  /* 0x0000000699097209 */ /* 0x000fe40007810000 */
[----:B------:R-:W-:Y:S02]  /*bff0*/  FSEL R174, R160, -INF , !P0 ;  /* 0xff800000a0ae7808 */ /* 0x000fe40004000000 */
[----:B------:R-:W-:Y:S02]  /*c000*/  FMNMX.FTZ R6, R154, R9, !PT ;  /* 0x000000099a067209 */ /* 0x000fe40007810000 */
[----:B------:R-:W-:Y:S02]  /*c010*/  FSETP.NEU.FTZ.AND P2, PT, R5, -INF , PT ;  /* 0xff8000000500780b */ /* 0x000fe40003f5d000 */
[----:B------:R-:W-:Y:S02]  /*c020*/  FMNMX.FTZ R173, R155, R6, !PT ;  /* 0x000000069bad7209 */ /* 0x000fe40007810000 */
[----:B------:R-:W-:-:S02]  /*c030*/  FSEL R180, R180, RZ, P2 ;  /* 0x000000ffb4b47208 */ /* 0x000fc40001000000 */
[----:B------:R-:W-:Y:S02]  /*c040*/  FMNMX.FTZ R6, R156, R173, !PT ;  /* 0x000000ad9c067209 */ /* 0x000fe40007810000 */
[----:B------:R-:W-:Y:S01]  /*c050*/  ISETP.NE.AND P1, PT, R2, R181, PT ;  /* 0x000000b50200720c */ /* 0x000fe20003f25270 */
        /* <DEDUP_REMOVED lines=17> */
[--C-:B------:R-:W-:Y:S01]  /*c170*/  FFMA.FTZ R170, R170, UR10, -R180.reuse ;  /* 0x0000000aaaaa7c23 */ /* 0x100fe200080108b4 */
[----:B------:R-:W0:Y:S01]  /*c180*/  SHFL.BFLY PT, R6, R175, 0x2, 0x1f ;  /* 0x0c401f00af067f89 */ /* 0x000e2200000e0000 */
[--C-:B------:R-:W-:Y:S01]  /*c190*/  FFMA.FTZ R171, R171, UR10, -R180.reuse ;  /* 0x0000000aabab7c23 */ /* 0x100fe200080108b4 */
[--C-:B------:R-:W-:Y:S01]  /*c1a0*/  FFMA.FTZ R161, R161, UR10, -R180.reuse ;  /* 0x0000000aa1a17c23 */ /* 0x100fe200080108b4 */
[--C-:B------:R-:W-:Y:S01]  /*c1b0*/  FFMA.FTZ R163, R163, UR10, -R180.reuse ;  /* 0x0000000aa3a37c23 */ /* 0x100fe200080108b4 */
[----:B------:R-:W-:Y:S01]  /*c1c0*/  MUFU.EX2 R173, R194 ;  /* 0x000000c200ad7308 */ /* 0x000fe20000000800 */
[----:B------:R-:W-:-:S07]  /*c1d0*/  FFMA.FTZ R180, R164, UR10, -R180 ;  /* 0x0000000aa4b47c23 */ /* 0x000fce00080108b4 */
[----:B------:R-:W-:Y:S08]  /*c1e0*/  MUFU.EX2 R160, R195 ;  /* 0x000000c300a07308 */ /* 0x000ff00000000800 */
[----:B------:R-:W-:Y:S01]  /*c1f0*/  MUFU.EX2 R165, R165 ;  /* 0x000000a500a57308 */ /* 0x000fe20000000800 */
[----:B0-----:R-:W-:Y:S02]  /*c200*/  FMNMX.FTZ R6, R175, R6, !PT ;  /* 0x00000006af067209 */ /* 0x001fe40007810000 */
[----:B------:R-:W-:-:S05]  /*c210*/  FSEL R175, R5, RZ, P2 ;  /* 0x000000ff05af7208 */ /* 0x000fca0001000000 */
[----:B------:R-:W-:Y:S01]  /*c220*/  MUFU.EX2 R166, R166 ;  /* 0x000000a600a67308 */ /* 0x000fe20000000800 */
[----:B------:R-:W0:Y:S01]  /*c230*/  SHFL.BFLY PT, R177, R6, 0x1, 0x1f ;  /* 0x0c201f0006b17f89 */ /* 0x000e2200000e0000 */
[----:B------:R-:W-:-:S04]  /*c240*/  FADD.FTZ R175, -R175, R10 ;  /* 0x0000000aafaf7221 */ /* 0x000fc80000010100 */
[----:B------:R-:W-:Y:S02]  /*c250*/  FMUL.FTZ R175, R175, UR10 ;  /* 0x0000000aafaf7c20 */ /* 0x000fe40008410000 */
[----:B------:R1:W-:Y:S08]  /*c260*/  MUFU.EX2 R10, R179 ;  /* 0x000000b3000a7308 */ /* 0x0003f00000000800 */
[----:B------:R-:W2:Y:S08]  /*c270*/  MUFU.EX2 R175, R175 ;  /* 0x000000af00af7308 */ /* 0x000eb00000000800 */
[----:B------:R-:W3:Y:S01]  /*c280*/  MUFU.EX2 R167, R167 ;  /* 0x000000a700a77308 */ /* 0x000ee20000000800 */
[----:B0-----:R-:W-:-:S04]  /*c290*/  FMNMX.FTZ R6, R6, R177, !PT ;  /* 0x000000b106067209 */ /* 0x001fc80007810000 */
[C---:B------:R-:W-:Y:S01]  /*c2a0*/  FSETP.NEU.FTZ.AND P0, PT, R6.reuse, -INF , PT ;  /* 0xff8000000600780b */ /* 0x040fe20003f1d000 */
[----:B-1----:R-:W-:Y:S02]  /*c2b0*/  FMUL.FTZ R179, R6, UR10 ;  /* 0x0000000a06b37c20 */ /* 0x002fe40008410000 */
[----:B------:R-:W0:Y:S01]  /*c2c0*/  MUFU.EX2 R168, R168 ;  /* 0x000000a800a87308 */ /* 0x000e220000000800 */
[----:B--2---:R-:W-:Y:S01]  /*c2d0*/  FFMA.FTZ R162, R175, R3, R178 ;  /* 0x00000003afa27223 */ /* 0x004fe200000100b2 */
[-C--:B------:R-:W-:Y:S01]  /*c2e0*/  FMUL.FTZ R24, R24, R175.reuse ;  /* 0x000000af18187220 */ /* 0x080fe20000410000 */
[----:B------:R-:W-:Y:S01]  /*c2f0*/  FSEL R179, R179, RZ, P0 ;  /* 0x000000ffb3b37208 */ /* 0x000fe20000000000 */
[-C--:B------:R-:W-:Y:S01]  /*c300*/  FMUL.FTZ R25, R25, R175.reuse ;  /* 0x000000af19197220 */ /* 0x080fe20000410000 */
[----:B------:R-:W-:Y:S01]  /*c310*/  FADD.FTZ R162, R9, R162 ;  /* 0x000000a209a27221 */ /* 0x000fe20000010000 */
[-C--:B------:R-:W-:Y:S01]  /*c320*/  FMUL.FTZ R28, R28, R175.reuse ;  /* 0x000000af1c1c7220 */ /* 0x080fe20000410000 */
[----:B------:R-:W-:Y:S01]  /*c330*/  FMUL.FTZ R29, R29, R175 ;  /* 0x000000af1d1d7220 */ /* 0x000fe20000410000 */
[--C-:B------:R-:W-:Y:S01]  /*c340*/  FFMA.FTZ R164, R176, UR10, -R179.reuse ;  /* 0x0000000ab0a47c23 */ /* 0x100fe200080108b3 */
[----:B------:R-:W-:Y:S01]  /*c350*/  FADD.FTZ R3, R173, R162 ;  /* 0x000000a2ad037221 */ /* 0x000fe20000010000 */
[----:B------:R-:W1:Y:S01]  /*c360*/  MUFU.EX2 R169, R169 ;  /* 0x000000a900a97308 */ /* 0x000e620000000800 */
[----:B------:R-:W-:Y:S01]  /*c370*/  FSEL R162, R6, RZ, P0 ;  /* 0x000000ff06a27208 */ /* 0x000fe20000000000 */
[----:B------:R-:W-:Y:S01]  /*c380*/  FFMA.FTZ R14, R14, UR10, -R179 ;  /* 0x0000000a0e0e7c23 */ /* 0x000fe200080108b3 */
[----:B------:R-:W-:Y:S01]  /*c390*/  FADD.FTZ R176, R160, R3 ;  /* 0x00000003a0b07221 */ /* 0x000fe20000010000 */
[----:B------:R-:W-:-:S02]  /*c3a0*/  IMAD.U32 R3, RZ, RZ, UR22 ;  /* 0x00000016ff037e24 */ /* 0x000fc4000f8e00ff */
[----:B------:R-:W-:Y:S01]  /*c3b0*/  FFMA.FTZ R15, R15, UR10, -R179 ;  /* 0x0000000a0f0f7c23 */ /* 0x000fe200080108b3 */
[----:B------:R-:W-:Y:S01]  /*c3c0*/  FADD.FTZ R162, -R162, R11 ;  /* 0x0000000ba2a27221 */ /* 0x000fe20000010100 */
[----:B------:R-:W-:Y:S01]  /*c3d0*/  FADD.FTZ R181, R165, R176 ;  /* 0x000000b0a5b57221 */ /* 0x000fe20000010000 */
[----:B------:R-:W2:Y:S01]  /*c3e0*/  MUFU.EX2 R170, R170 ;  /* 0x000000aa00aa7308 */ /* 0x000ea20000000800 */
[--C-:B------:R-:W-:Y:S01]  /*c3f0*/  FFMA.FTZ R176, R8, UR10, -R179.reuse ;  /* 0x0000000a08b07c23 */ /* 0x100fe200080108b3 */
[----:B------:R-:W-:Y:S01]  /*c400*/  FFMA.FTZ R11, R12, UR10, -R179 ;  /* 0x0000000a0c0b7c23 */ /* 0x000fe200080108b3 */
[----:B------:R-:W-:Y:S01]  /*c410*/  FADD.FTZ R8, R166, R181 ;  /* 0x000000b5a6087221 */ /* 0x000fe20000010000 */
[--C-:B------:R-:W-:Y:S01]  /*c420*/  FFMA.FTZ R12, R13, UR10, -R179.reuse ;  /* 0x0000000a0d0c7c23 */ /* 0x100fe200080108b3 */
[--C-:B------:R-:W-:Y:S01]  /*c430*/  FFMA.FTZ R13, R152, UR10, -R179.reuse ;  /* 0x0000000a980d7c23 */ /* 0x100fe200080108b3 */
[--C-:B------:R-:W-:Y:S01]  /*c440*/  FFMA.FTZ R21, R21, UR10, -R179.reuse ;  /* 0x0000000a15157c23 */ /* 0x100fe200080108b3 */
[----:B---3--:R-:W-:Y:S01]  /*c450*/  FADD.FTZ R181, R167, R8 ;  /* 0x00000008a7b57221 */ /* 0x008fe20000010000 */
[----:B------:R-:W3:Y:S01]  /*c460*/  MUFU.EX2 R171, R171 ;  /* 0x000000ab00ab7308 */ /* 0x000ee20000000800 */
[----:B------:R-:W-:Y:S01]  /*c470*/  FMUL.FTZ R8, R162, UR10 ;  /* 0x0000000aa2087c20 */ /* 0x000fe20008410000 */
[----:B------:R-:W-:Y:S01]  /*c480*/  FFMA.FTZ R153, R153, UR10, -R179 ;  /* 0x0000000a99997c23 */ /* 0x000fe200080108b3 */
[----:B0-----:R-:W-:Y:S01]  /*c490*/  FADD.FTZ R162, R168, R181 ;  /* 0x000000b5a8a27221 */ /* 0x001fe20000010000 */
[--C-:B------:R-:W-:Y:S01]  /*c4a0*/  FFMA.FTZ R181, R154, UR10, -R179.reuse ;  /* 0x0000000a9ab57c23 */ /* 0x100fe200080108b3 */
[--C-:B------:R-:W-:Y:S01]  /*c4b0*/  FFMA.FTZ R182, R155, UR10, -R179.reuse ;  /* 0x0000000a9bb67c23 */ /* 0x100fe200080108b3 */
[--C-:B------:R-:W-:Y:S01]  /*c4c0*/  FFMA.FTZ R157, R157, UR10, -R179.reuse ;  /* 0x0000000a9d9d7c23 */ /* 0x100fe200080108b3 */
[----:B-1----:R-:W-:Y:S01]  /*c4d0*/  FADD.FTZ R183, R169, R162 ;  /* 0x000000a2a9b77221 */ /* 0x002fe20000010000 */
[----:B------:R-:W0:Y:S01]  /*c4e0*/  MUFU.EX2 R161, R161 ;  /* 0x000000a100a17308 */ /* 0x000e220000000800 */
[--C-:B------:R-:W-:Y:S01]  /*c4f0*/  FFMA.FTZ R192, R158, UR10, -R179.reuse ;  /* 0x0000000a9ec07c23 */ /* 0x100fe200080108b3 */
[----:B------:R-:W-:Y:S01]  /*c500*/  FFMA.FTZ R159, R159, UR10, -R179 ;  /* 0x0000000a9f9f7c23 */ /* 0x000fe200080108b3 */
[----:B--2---:R-:W-:Y:S01]  /*c510*/  FADD.FTZ R152, R170, R183 ;  /* 0x000000b7aa987221 */ /* 0x004fe20000010000 */
[--C-:B------:R-:W-:Y:S01]  /*c520*/  FFMA.FTZ R183, R156, UR10, -R179.reuse ;  /* 0x0000000a9cb77c23 */ /* 0x100fe200080108b3 */
[----:B------:R-:W-:Y:S01]  /*c530*/  FFMA.FTZ R174, R174, UR10, -R179 ;  /* 0x0000000aaeae7c23 */ /* 0x000fe200080108b3 */
[----:B------:R-:W-:Y:S01]  /*c540*/  @!P1 IMAD R3, R3, 0x40, R16 ;  /* 0x0000004003039824 */ /* 0x000fe200078e0210 */
[----:B------:R-:W-:Y:S01]  /*c550*/  F2FP.F16.F32.PACK_AB R154, R160, R173 ;  /* 0x000000ada09a723e */ /* 0x000fe200000000ff */
[----:B------:R-:W1:Y:S01]  /*c560*/  MUFU.EX2 R172, R172 ;  /* 0x000000ac00ac7308 */ /* 0x000e620000000800 */
[----:B---3--:R-:W-:Y:S01]  /*c570*/  FADD.FTZ R193, R171, R152 ;  /* 0x00000098abc17221 */ /* 0x008fe20000010000 */
[----:B------:R-:W-:Y:S01]  /*c580*/  F2FP.F16.F32.PACK_AB R162, R10, R171 ;  /* 0x000000ab0aa2723e */ /* 0x000fe200000000ff */
[----:B------:R-:W-:Y:S01]  /*c590*/  FMUL.FTZ R32, R32, R175 ;  /* 0x000000af20207220 */ /* 0x000fe20000410000 */
[----:B------:R-:W-:Y:S01]  /*c5a0*/  @!P1 LEA R3, R3, UR43, 0x2 ;  /* 0x0000002b03039c11 */ /* 0x000fe2000f8e10ff */
[----:B------:R-:W-:Y:S01]  /*c5b0*/  FADD.FTZ R152, R10, R193 ;  /* 0x000000c10a987221 */ /* 0x000fe20000010000 */
[----:B------:R-:W-:Y:S01]  /*c5c0*/  F2FP.F16.F32.PACK_AB R158, R168, R167 ;  /* 0x000000a7a89e723e */ /* 0x000fe200000000ff */
[----:B------:R-:W-:Y:S01]  /*c5d0*/  FMUL.FTZ R33, R33, R175 ;  /* 0x000000af21217220 */ /* 0x000fe20000410000 */
[----:B------:R-:W2:Y:S01]  /*c5e0*/  MUFU.EX2 R177, R163 ;  /* 0x000000a300b17308 */ /* 0x000ea20000000800 */
[----:B0-----:R-:W-:Y:S01]  /*c5f0*/  FADD.FTZ R179, R161, R152 ;  /* 0x00000098a1b37221 */ /* 0x001fe20000010000 */
[----:B------:R-:W-:Y:S01]  /*c600*/  F2FP.F16.F32.PACK_AB R152, R9, R178 ;  /* 0x000000b20998723e */ /* 0x000fe200000000ff */
[----:B------:R-:W-:Y:S01]  /*c610*/  @!P1 STS [R3+0x28800], R175 ;  /* 0x028800af03009388 */ /* 0x000fe20000000800 */
[----:B------:R-:W-:Y:S01]  /*c620*/  F2FP.F16.F32.PACK_AB R156, R166, R165 ;  /* 0x000000a5a69c723e */ /* 0x000fe200000000ff */
[-C--:B------:R-:W-:Y:S01]  /*c630*/  FMUL.FTZ R36, R36, R175.reuse ;  /* 0x000000af24247220 */ /* 0x080fe20000410000 */
[-C--:B------:R-:W-:Y:S01]  /*c640*/  FMUL.FTZ R37, R37, R175.reuse ;  /* 0x000000af25257220 */ /* 0x080fe20000410000 */
[-C--:B------:R-:W-:Y:S01]  /*c650*/  FMUL.FTZ R40, R40, R175.reuse ;  /* 0x000000af28287220 */ /* 0x080fe20000410000 */
[----:B------:R-:W0:Y:S01]  /*c660*/  MUFU.EX2 R8, R8 ;  /* 0x0000000800087308 */ /* 0x000e220000000800 */
[----:B-1----:R-:W-:Y:S01]  /*c670*/  FADD.FTZ R160, R172, R179 ;  /* 0x000000b3aca07221 */ /* 0x002fe20000010000 */
[-C--:B------:R-:W-:Y:S01]  /*c680*/  FMUL.FTZ R41, R41, R175.reuse ;  /* 0x000000af29297220 */ /* 0x080fe20000410000 */
[-C--:B------:R-:W-:Y:S01]  /*c690*/  FMUL.FTZ R44, R44, R175.reuse ;  /* 0x000000af2c2c7220 */ /* 0x080fe20000410000 */
[-C--:B------:R-:W-:Y:S01]  /*c6a0*/  FMUL.FTZ R45, R45, R175.reuse ;  /* 0x000000af2d2d7220 */ /* 0x080fe20000410000 */
[-C--:B------:R-:W-:Y:S01]  /*c6b0*/  FMUL.FTZ R48, R48, R175.reuse ;  /* 0x000000af30307220 */ /* 0x080fe20000410000 */
[-C--:B------:R-:W-:Y:S01]  /*c6c0*/  FMUL.FTZ R49, R49, R175.reuse ;  /* 0x000000af31317220 */ /* 0x080fe20000410000 */
[----:B------:R-:W-:Y:S01]  /*c6d0*/  FMUL.FTZ R52, R52, R175 ;  /* 0x000000af34347220 */ /* 0x000fe20000410000 */
[----:B------:R-:W1:Y:S01]  /*c6e0*/  MUFU.EX2 R180, R180 ;  /* 0x000000b400b47308 */ /* 0x000e620000000800 */
[----:B--2---:R-:W-:Y:S01]  /*c6f0*/  FADD.FTZ R9, R177, R160 ;  /* 0x000000a0b1097221 */ /* 0x004fe20000010000 */
[----:B------:R-:W-:Y:S01]  /*c700*/  F2FP.F16.F32.PACK_AB R160, R170, R169 ;  /* 0x000000a9aaa0723e */ /* 0x000fe200000000ff */
[-C--:B------:R-:W-:Y:S01]  /*c710*/  FMUL.FTZ R53, R53, R175.reuse ;  /* 0x000000af35357220 */ /* 0x080fe20000410000 */
[-C--:B------:R-:W-:Y:S01]  /*c720*/  FMUL.FTZ R56, R56, R175.reuse ;  /* 0x000000af38387220 */ /* 0x080fe20000410000 */
[-C--:B------:R-:W-:Y:S01]  /*c730*/  FMUL.FTZ R57, R57, R175.reuse ;  /* 0x000000af39397220 */ /* 0x080fe20000410000 */
[-C--:B------:R-:W-:Y:S01]  /*c740*/  FMUL.FTZ R60, R60, R175.reuse ;  /* 0x000000af3c3c7220 */ /* 0x080fe20000410000 */
[-C--:B------:R-:W-:Y:S01]  /*c750*/  FMUL.FTZ R61, R61, R175.reuse ;  /* 0x000000af3d3d7220 */ /* 0x080fe20000410000 */
[----:B------:R2:W3:Y:S01]  /*c760*/  MUFU.EX2 R163, R164 ;  /* 0x000000a400a37308 */ /* 0x0004e20000000800 */
[----:B0-----:R1:W-:Y:S01]  /*c770*/  @!P1 STS [R3+0x28820], R8 ;  /* 0x0288200803009388 */ /* 0x0013e20000000800 */
[-C--:B------:R-:W-:Y:S01]  /*c780*/  FMUL.FTZ R64, R64, R175.reuse ;  /* 0x000000af40407220 */ /* 0x080fe20000410000 */
[-C--:B------:R-:W-:Y:S01]  /*c790*/  FMUL.FTZ R65, R65, R175.reuse ;  /* 0x000000af41417220 */ /* 0x080fe20000410000 */
[-C--:B------:R-:W-:Y:S01]  /*c7a0*/  FMUL.FTZ R68, R68, R175.reuse ;  /* 0x000000af44447220 */ /* 0x080fe20000410000 */
[-C--:B------:R-:W-:Y:S01]  /*c7b0*/  FMUL.FTZ R69, R69, R175.reuse ;  /* 0x000000af45457220 */ /* 0x080fe20000410000 */
[-C--:B------:R-:W-:Y:S01]  /*c7c0*/  FMUL.FTZ R72, R72, R175.reuse ;  /* 0x000000af48487220 */ /* 0x080fe20000410000 */
[----:B------:R-:W-:Y:S01]  /*c7d0*/  FMUL.FTZ R73, R73, R175 ;  /* 0x000000af49497220 */ /* 0x000fe20000410000 */
[----:B------:R-:W0:Y:S01]  /*c7e0*/  MUFU.EX2 R176, R176 ;  /* 0x000000b000b07308 */ /* 0x000e220000000800 */
[----:B--2---:R-:W-:Y:S01]  /*c7f0*/  F2FP.F16.F32.PACK_AB R164, R172, R161 ;  /* 0x000000a1aca4723e */ /* 0x004fe200000000ff */
[----:B------:R-:W-:Y:S01]  /*c800*/  FMUL.FTZ R76, R76, R175 ;  /* 0x000000af4c4c7220 */ /* 0x000fe20000410000 */
[C---:B-1----:R-:W-:Y:S01]  /*c810*/  FADD.FTZ R3, R180.reuse, R9 ;  /* 0x00000009b4037221 */ /* 0x042fe20000010000 */
[----:B------:R-:W-:Y:S01]  /*c820*/  F2FP.F16.F32.PACK_AB R166, R180, R177 ;  /* 0x000000b1b4a6723e */ /* 0x000fe200000000ff */
[-C--:B------:R-:W-:Y:S01]  /*c830*/  FMUL.FTZ R77, R77, R175.reuse ;  /* 0x000000af4d4d7220 */ /* 0x080fe20000410000 */
[-C--:B------:R-:W-:Y:S01]  /*c840*/  FMUL.FTZ R80, R80, R175.reuse ;  /* 0x000000af50507220 */ /* 0x080fe20000410000 */
[-C--:B------:R-:W-:Y:S01]  /*c850*/  FMUL.FTZ R81, R81, R175.reuse ;  /* 0x000000af51517220 */ /* 0x080fe20000410000 */
[----:B------:R-:W1:Y:S01]  /*c860*/  MUFU.EX2 R155, R11 ;  /* 0x0000000b009b7308 */ /* 0x000e620000000800 */
[----:B---3--:R-:W-:Y:S01]  /*c870*/  FFMA.FTZ R9, R8, R4, R163 ;  /* 0x0000000408097223 */ /* 0x008fe200000100a3 */
[-C--:B------:R-:W-:Y:S01]  /*c880*/  FMUL.FTZ R84, R84, R175.reuse ;  /* 0x000000af54547220 */ /* 0x080fe20000410000 */
[-C--:B------:R-:W-:Y:S01]  /*c890*/  FMUL.FTZ R85, R85, R175.reuse ;  /* 0x000000af55557220 */ /* 0x080fe20000410000 */
[-C--:B------:R-:W-:Y:S01]  /*c8a0*/  FMUL.FTZ R88, R88, R175.reuse ;  /* 0x000000af58587220 */ /* 0x080fe20000410000 */
[-C--:B------:R-:W-:Y:S01]  /*c8b0*/  FMUL.FTZ R89, R89, R175.reuse ;  /* 0x000000af59597220 */ /* 0x080fe20000410000 */
[-C--:B------:R-:W-:Y:S01]  /*c8c0*/  FMUL.FTZ R92, R92, R175.reuse ;  /* 0x000000af5c5c7220 */ /* 0x080fe20000410000 */
[-C--:B------:R-:W-:Y:S01]  /*c8d0*/  FMUL.FTZ R93, R93, R175.reuse ;  /* 0x000000af5d5d7220 */ /* 0x080fe20000410000 */
[----:B------:R-:W2:Y:S01]  /*c8e0*/  MUFU.EX2 R12, R12 ;  /* 0x0000000c000c7308 */ /* 0x000ea20000000800 */
        /* <DEDUP_REMOVED lines=16> */
[C---:B--2---:R-:W-:Y:S01]  /*c9f0*/  FADD.FTZ R9, R12.reuse, R9 ;  /* 0x000000090c097221 */ /* 0x044fe20000010000 */
[----:B------:R-:W-:Y:S01]  /*ca00*/  F2FP.F16.F32.PACK_AB R155, R12, R155 ;  /* 0x0000009b0c9b723e */ /* 0x000fe200000000ff */
        /* <DEDUP_REMOVED lines=19> */
[----:B------:R-:W-:Y:S01]  /*cb40*/  FMUL.FTZ R149, R149, R175 ;  /* 0x000000af95957220 */ /* 0x000fe20000410000 */
[-C--:B------:R-:W-:Y:S01]  /*cb50*/  FMUL.FTZ R26, R26, R8.reuse ;  /* 0x000000081a1a7220 */ /* 0x080fe20000410000 */
[----:B------:R1:W3:Y:S01]  /*cb60*/  MUFU.EX2 R161, R153 ;  /* 0x0000009900a17308 */ /* 0x0002e20000000800 */
        /* <DEDUP_REMOVED lines=9> */
[----:B-1----:R-:W-:Y:S01]  /*cc00*/  F2FP.F16.F32.PACK_AB R153, R176, R163 ;  /* 0x000000a3b099723e */ /* 0x002fe200000000ff */
[----:B------:R-:W-:Y:S01]  /*cc10*/  BAR.SYNC.DEFER_BLOCKING 0xf, 0x100 ;  /* 0x03c4000000007b1d */ /* 0x000fe20000010000 */
        /* <DEDUP_REMOVED lines=21> */
[----:B------:R2:W3:Y:S01]  /*cd70*/  MUFU.EX2 R165, R157 ;  /* 0x0000009d00a57308 */ /* 0x0004e20000000800 */
[----:B0-----:R-:W-:Y:S01]  /*cd80*/  FADD.FTZ R4, R182, R9 ;  /* 0x00000009b6047221 */ /* 0x001fe20000010000 */
[----:B------:R0:W-:Y:S01]  /*cd90*/  STSM.16.M88.4 [R18+0x26800], R152 ;  /* 0x0268009812007844 */ /* 0x0001e20000000200 */
[-C--:B------:R-:W-:Y:S01]  /*cda0*/  FMUL.FTZ R71, R71, R8.reuse ;  /* 0x0000000847477220 */ /* 0x080fe20000410000 */
[-C--:B------:R-:W-:Y:S01]  /*cdb0*/  FMUL.FTZ R74, R74, R8.reuse ;  /* 0x000000084a4a7220 */ /* 0x080fe20000410000 */
[-C--:B------:R-:W-:Y:S01]  /*cdc0*/  FMUL.FTZ R75, R75, R8.reuse ;  /* 0x000000084b4b7220 */ /* 0x080fe20000410000 */
[-C--:B------:R-:W-:Y:S01]  /*cdd0*/  FMUL.FTZ R78, R78, R8.reuse ;  /* 0x000000084e4e7220 */ /* 0x080fe20000410000 */
[----:B------:R-:W-:Y:S01]  /*cde0*/  FMUL.FTZ R79, R79, R8 ;  /* 0x000000084f4f7220 */ /* 0x000fe20000410000 */
[----:B------:R-:W5:Y:S01]  /*cdf0*/  MUFU.EX2 R192, R192 ;  /* 0x000000c000c07308 */ /* 0x000f620000000800 */
[----:B-1----:R-:W-:Y:S01]  /*ce00*/  FADD.FTZ R4, R183, R4 ;  /* 0x00000004b7047221 */ /* 0x002fe20000010000 */
[----:B--2---:R-:W-:Y:S01]  /*ce10*/  F2FP.F16.F32.PACK_AB R157, R15, R14 ;  /* 0x0000000e0f9d723e */ /* 0x004fe200000000ff */
[----:B------:R-:W-:Y:S01]  /*ce20*/  FMUL.FTZ R82, R82, R8 ;  /* 0x0000000852527220 */ /* 0x000fe20000410000 */
        /* <DEDUP_REMOVED lines=13> */
[----:B-----5:R-:W-:Y:S01]  /*cf00*/  FADD.FTZ R4, R192, R9 ;  /* 0x00000009c0047221 */ /* 0x020fe20000010000 */
[----:B-1----:R-:W-:Y:S01]  /*cf10*/  F2FP.F16.F32.PACK_AB R159, R10, R21 ;  /* 0x000000150a9f723e */ /* 0x002fe200000000ff */
[-C--:B------:R-:W-:Y:S01]  /*cf20*/  FMUL.FTZ R102, R102, R8.reuse ;  /* 0x0000000866667220 */ /* 0x080fe20000410000 */
[----:B------:R-:W-:Y:S01]  /*cf30*/  F2FP.F16.F32.PACK_AB R165, R192, R165 ;  /* 0x000000a5c0a5723e */ /* 0x000fe200000000ff */
[-C--:B------:R-:W-:Y:S01]  /*cf40*/  FMUL.FTZ R103, R103, R8.reuse ;  /* 0x0000000867677220 */ /* 0x080fe20000410000 */
[-C--:B------:R-:W-:Y:S01]  /*cf50*/  FMUL.FTZ R106, R106, R8.reuse ;  /* 0x000000086a6a7220 */ /* 0x080fe20000410000 */
[----:B------:R0:W-:Y:S01]  /*cf60*/  STSM.16.M88.4 [R19], R156 ;  /* 0x0000009c13007844 */ /* 0x0001e20000000200 */
[-C--:B------:R-:W-:Y:S01]  /*cf70*/  FMUL.FTZ R107, R107, R8.reuse ;  /* 0x000000086b6b7220 */ /* 0x080fe20000410000 */
[----:B--2---:R-:W-:Y:S01]  /*cf80*/  FADD.FTZ R9, R167, R4 ;  /* 0x00000004a7097221 */ /* 0x004fe20000010000 */
[-C--:B------:R-:W-:Y:S01]  /*cf90*/  FMUL.FTZ R110, R110, R8.reuse ;  /* 0x000000086e6e7220 */ /* 0x080fe20000410000 */
[----:B------:R0:W-:Y:S01]  /*cfa0*/  STSM.16.M88.4 [R23], R160 ;  /* 0x000000a017007844 */ /* 0x0001e20000000200 */
[-C--:B------:R-:W-:Y:S01]  /*cfb0*/  FMUL.FTZ R111, R111, R8.reuse ;  /* 0x000000086f6f7220 */ /* 0x080fe20000410000 */
[-C--:B------:R-:W-:Y:S01]  /*cfc0*/  FMUL.FTZ R114, R114, R8.reuse ;  /* 0x0000000872727220 */ /* 0x080fe20000410000 */
[-C--:B------:R-:W-:Y:S01]  /*cfd0*/  FMUL.FTZ R115, R115, R8.reuse ;  /* 0x0000000873737220 */ /* 0x080fe20000410000 */
[-C--:B------:R-:W-:Y:S01]  /*cfe0*/  FMUL.FTZ R118, R118, R8.reuse ;  /* 0x0000000876767220 */ /* 0x080fe20000410000 */
[-C--:B------:R-:W-:Y:S01]  /*cff0*/  FMUL.FTZ R119, R119, R8.reuse ;  /* 0x0000000877777220 */ /* 0x080fe20000410000 */
[C---:B---3--:R-:W-:Y:S01]  /*d000*/  F2FP.F16.F32.PACK_AB R167, R174.reuse, R167 ;  /* 0x000000a7aea7723e */ /* 0x048fe200000000ff */
        /* <DEDUP_REMOVED lines=20> */
.L_x_1811:
[----:B------:R1:W2:Y:S01]  /*d150*/  SYNCS.PHASECHK.TRANS64.TRYWAIT P0, [UR27+0x28c50], R7 ;  /* 0x028c5007ff0075a7 */ /* 0x0002a2000800015b */
[----:B------:R-:W-:Y:S05]  /*d160*/  @!P3 BRA `(.L_x_1812) ;  /* 0x000000000004b947 */ /* 0x000fea0003800000 */
[----:B------:R-:W-:Y:S01]  /*d170*/  BPT.TRAP 0x1 ;  /* 0x000000040000795c */ /* 0x000fe20000300000 */
.L_x_1812:
[----:B--2---:R-:W-:Y:S05]  /*d180*/  @P0 BRA `(.L_x_1813) ;  /* 0x0000000000080947 */ /* 0x004fea0003800000 */
[----:B------:R-:W2:Y:S02]  /*d190*/  SYNCS.PHASECHK.TRANS64.TRYWAIT P0, [UR27+0x28c50], R7 ;  /* 0x028c5007ff0075a7 */ /* 0x000ea4000800015b */
[----:B--2---:R-:W-:Y:S05]  /*d1a0*/  @!P0 BRA `(.L_x_1814) ;  /* 0x0000009000f88947 */ /* 0x004fea0003800000 */
.L_x_1813:
[----:B------:R-:W-:Y:S01]  /*d1b0*/  ULEA UR11, UR36, UR48, 0xc ;  /* 0x00000030240b7291 */ /* 0x000fe2000f8e603f */
[----:B------:R-:W-:Y:S01]  /*d1c0*/  WARPGROUP.ARRIVE ;  /* 0x00000000000079c5 */ /* 0x000fe20000000000 */
[----:B------:R-:W-:Y:S01]  /*d1d0*/  UMOV UR7, 0x40000040 ;  /* 0x4000004000077882 */ /* 0x000fe20000000000 */
[----:B------:R-:W-:Y:S01]  /*d1e0*/  ISETP.LT.AND P0, PT, R186, UR50, PT ;  /* 0x00000032ba007c0c */ /* 0x000fe2000bf01270 */
[----:B--2---:R-:W-:Y:S01]  /*d1f0*/  @!P4 VIADD R20, R20, 0x28c60 ;  /* 0x00028c601414c836 */ /* 0x004fe20000000000 */
        /* <DEDUP_REMOVED lines=36> */
.L_x_1798:
[----:B------:R-:W5:Y:S01]  /*d440*/  SHFL.BFLY PT, R0, R3, 0x2, 0x1f ;  /* 0x0c401f0003007f89 */ /* 0x000f6200000e0000 */
[----:B------:R-:W-:Y:S01]  /*d450*/  IMAD.MOV.U32 R10, RZ, RZ, RZ ;  /* 0x000000ffff0a7224 */ /* 0x000fe200078e00ff */
[----:B------:R-:W-:Y:S01]  /*d460*/  UIADD3 UR38, UR38, 0x1, URZ ;  /* 0x0000000126267890 */ /* 0x000fe2000fffe03f */
[----:B------:R-:W-:Y:S01]  /*d470*/  IMAD.U32 R14, RZ, RZ, UR10 ;  /* 0x0000000aff0e7e24 */ /* 0x000fe2000f8e00ff */
[----:B------:R-:W0:Y:S01]  /*d480*/  SHFL.BFLY PT, R9, R4, 0x2, 0x1f ;  /* 0x0c401f0004097f89 */ /* 0x000e2200000e0000 */
[----:B------:R-:W-:Y:S08]  /*d490*/  BAR.ARV 0x8, 0x100 ;  /* 0x0204000000007b1d */ /* 0x000ff00000002000 */
[----:B------:R-:W-:Y:S01]  /*d4a0*/  BAR.SYNC.DEFER_BLOCKING 0xf, 0x100 ;  /* 0x03c4000000007b1d */ /* 0x000fe20000010000 */
[----:B-----5:R-:W-:Y:S01]  /*d4b0*/  FADD.FTZ R0, R0, R3 ;  /* 0x0000000300007221 */ /* 0x020fe20000010000 */
[----:B------:R-:W-:Y:S01]  /*d4c0*/  IMAD.U32 R3, RZ, RZ, UR36 ;  /* 0x00000024ff037e24 */ /* 0x000fe2000f8e00ff */
[----:B------:R-:W-:Y:S01]  /*d4d0*/  UIADD3 UR36, UR36, 0x1, URZ ;  /* 0x0000000124247890 */ /* 0x000fe2000fffe03f */
[----:B0-----:R-:W-:-:S02]  /*d4e0*/  FADD.FTZ R9, R9, R4 ;  /* 0x0000000409097221 */ /* 0x001fc40000010000 */
[----:B-1--4-:R-:W0:Y:S01]  /*d4f0*/  SHFL.BFLY PT, R7, R0, 0x1, 0x1f ;  /* 0x0c201f0000077f89 */ /* 0x012e2200000e0000 */
[----:B------:R-:W-:Y:S01]  /*d500*/  IMAD.MOV.U32 R4, RZ, RZ, RZ ;  /* 0x000000ffff047224 */ /* 0x000fe200078e00ff */
[----:B------:R-:W-:Y:S02]  /*d510*/  UISETP.NE.AND UP0, UPT, UR36, 0x2, UPT ;  /* 0x000000022400788c */ /* 0x000fe4000bf05270 */
[----:B--2---:R-:W1:Y:S02]  /*d520*/  SHFL.BFLY PT, R8, R9, 0x1, 0x1f ;  /* 0x0c201f0009087f89 */ /* 0x004e6400000e0000 */
[----:B------:R-:W-:Y:S02]  /*d530*/  USEL UR4, URZ, 0x1, UP0 ;  /* 0x000000013f047887 */ /* 0x000fe40008000000 */
[----:B------:R-:W-:Y:S02]  /*d540*/  USEL UR36, UR36, URZ, UP0 ;  /* 0x0000003f24247287 */ /* 0x000fe40008000000 */
[----:B------:R-:W-:Y:S01]  /*d550*/  ULOP3.LUT UR37, UR37, UR4, URZ, 0x3c, !UPT ;  /* 0x0000000425257292 */ /* 0x000fe2000f8e3c3f */
[----:B0-----:R-:W-:Y:S01]  /*d560*/  FADD.FTZ R12, R0, R7 ;  /* 0x00000007000c7221 */ /* 0x001fe20000010000 */
[----:B------:R-:W-:-:S02]  /*d570*/  IMAD.MOV R7, RZ, RZ, -R17 ;  /* 0x000000ffff077224 */ /* 0x000fc400078e0a11 */
[----:B-1----:R-:W-:Y:S02]  /*d580*/  FADD.FTZ R13, R9, R8 ;  /* 0x00000008090d7221 */ /* 0x002fe40000010000 */
[----:B------:R-:W-:Y:S01]  /*d590*/  FSETP.NE.FTZ.AND P1, PT, R12, RZ, PT ;  /* 0x000000ff0c00720b */ /* 0x000fe20003f35000 */
[----:B------:R-:W-:Y:S01]  /*d5a0*/  IMAD.U32 R8, RZ, RZ, UR10 ;  /* 0x0000000aff087e24 */ /* 0x000fe2000f8e00ff */
[----:B------:R-:W-:Y:S02]  /*d5b0*/  ISETP.NE.AND P0, PT, R2, R7, PT ;  /* 0x000000070200720c */ /* 0x000fe40003f05270 */
[----:B------:R-:W-:-:S09]  /*d5c0*/  FSETP.NE.FTZ.AND P2, PT, R13, RZ, PT ;  /* 0x000000ff0d00720b */ /* 0x000fd20003f55000 */
[----:B------:R-:W0:Y:S01]  /*d5d0*/  @P1 MUFU.RCP R10, R12 ;  /* 0x0000000c000a1308 */ /* 0x000e220000001000 */
[----:B------:R-:W-:Y:S01]  /*d5e0*/  @P1 FMUL.FTZ R8, R8, 0.69314718246459960938 ;  /* 0x3f31721808081820 */ /* 0x000fe20000410000 */
[----:B------:R-:W-:Y:S02]  /*d5f0*/  @!P0 IMAD R0, R3, 0x40, R16 ;  /* 0x0000004003008824 */ /* 0x000fe400078e0210 */
[----:B------:R-:W-:Y:S01]  /*d600*/  @P2 FMUL.FTZ R14, R14, 0.69314718246459960938 ;  /* 0x3f3172180e0e2820 */ /* 0x000fe20000410000 */
[----:B------:R-:W-:Y:S02]  /*d610*/  IMAD.MOV.U32 R3, RZ, RZ, -0x800000 ;  /* 0xff800000ff037424 */ /* 0x000fe400078e00ff */
        /* <DEDUP_REMOVED lines=73> */
[----:B------:R-:W-:Y:S01]  /*dab0*/  PLOP3.LUT P0, PT, PT, PT, PT, 0x8, 0x0 ;  /* 0x000000000000781c */ /* 0x000fe20003f0e170 */
[-C--:B------:R-:W-:Y:S01]  /*dac0*/  FMUL.FTZ R30, R30, R4.reuse ;  /* 0x000000041e1e7220 */ /* 0x080fe20000410000 */
[-C--:B------:R-:W-:Y:S01]  /*dad0*/  FMUL.FTZ R31, R31, R4.reuse ;  /* 0x000000041f1f7220 */ /* 0x080fe20000410000 */
[-C--:B------:R-:W-:Y:S01]  /*dae0*/  FMUL.FTZ R34, R34, R4.reuse ;  /* 0x0000000422227220 */ /* 0x080fe20000410000 */
[-C--:B------:R-:W-:Y:S01]  /*daf0*/  FMUL.FTZ R35, R35, R4.reuse ;  /* 0x0000000423237220 */ /* 0x080fe20000410000 */
[----:B0-----:R-:W1:Y:S01]  /*db00*/  @P2 MUFU.LG2 R10, R13 ;  /* 0x0000000d000a2308 */ /* 0x001e620000000c00 */
        /* <DEDUP_REMOVED lines=62> */
.L_x_1731:
[----:B------:R-:W0:Y:S08]  /*def0*/  S2UR UR4, SR_CgaCtaId ;  /* 0x00000000000479c3 */ /* 0x000e300000008800 */
[----:B------:R-:W-:Y:S06]  /*df00*/  BAR.SYNC.DEFER_BLOCKING 0x5, 0x180 ;  /* 0x0146000000007b1d */ /* 0x000fec0000010000 */
[----:B------:R-:W-:Y:S01]  /*df10*/  UMOV UR43, 0x400 ;  /* 0x00000400002b7882 */ /* 0x000fe20000000000 */
[----:B------:R-:W-:Y:S01]  /*df20*/  BSSY B0, `(.L_x_1816) ;  /* 0x00002a8000007945 */ /* 0x000fe20003800000 */
[----:B0-----:R-:W-:-:S09]  /*df30*/  ULEA UR43, UR4, UR43, 0x18 ;  /* 0x0000002b042b7291 */ /* 0x001fd2000f8ec03f */
[----:B------:R-:W0:Y:S02]  /*df40*/  LDS R4, [UR43+0x28cd0] ;  /* 0x028cd02bff047984 */ /* 0x000e240008000800 */
[----:B0-----:R-:W-:Y:S01]  /*df50*/  R2UR UR4, R4 ;  /* 0x00000000040472ca */ /* 0x001fe200000e0000 */
[----:B------:R-:W-:Y:S06]  /*df60*/  BAR.ARV 0x4, 0x180 ;  /* 0x0106000000007b1d */ /* 0x000fec0000002000 */
[----:B------:R-:W-:Y:S08]  /*df70*/  @P0 BRA `(.L_x_1817) ;  /* 0x0000001c00900947 */ /* 0x000ff00003800000 */
[----:B------:R-:W0:Y:S01]  /*df80*/  S2UR UR5, SR_SWINHI ;  /* 0x00000000000579c3 */ /* 0x000e220000002f00 */
[----:B------:R-:W-:Y:S01]  /*df90*/  IMAD R9, R211, 0x40, R184 ;  /* 0x00000040d3097824 */ /* 0x000fe200078e02b8 */
[----:B------:R-:W1:Y:S01]  /*dfa0*/  SHFL.IDX PT, R6, R212, RZ, 0x1f ;  /* 0x00001fffd4067589 */ /* 0x000e6200000e0000 */
[----:B------:R-:W-:Y:S01]  /*dfb0*/  F2FP.F16.F32.PACK_AB R104, R105, R104 ;  /* 0x000000686968723e */ /* 0x000fe200000000ff */
[----:B------:R-:W-:Y:S01]  /*dfc0*/  USHF.R.S32.HI UR12, URZ, 0x1f, UR39 ;  /* 0x0000001f3f0c7899 */ /* 0x000fe20008011427 */
[----:B------:R-:W-:-:S03]  /*dfd0*/  F2FP.F16.F32.PACK_AB R105, R107, R106 ;  /* 0x0000006a6b69723e */ /* 0x000fc600000000ff */
[----:B------:R-:W-:Y:S01]  /*dfe0*/  BAR.SYNC.DEFER_BLOCKING 0x1, 0x100 ;  /* 0x0044000000007b1d */ /* 0x000fe20000010000 */
[----:B------:R-:W-:Y:S01]  /*dff0*/  F2FP.F16.F32.PACK_AB R106, R109, R108 ;  /* 0x0000006c6d6a723e */ /* 0x000fe200000000ff */
[----:B------:R-:W-:Y:S01]  /*e000*/  USHF.R.S32.HI UR13, URZ, 0x1f, UR42 ;  /* 0x0000001f3f0d7899 */ /* 0x000fe2000801142a */
        /* <DEDUP_REMOVED lines=9> */
[----:B------:R-:W-:Y:S01]  /*e0a0*/  IMAD.U32 R114, RZ, RZ, UR6 ;  /* 0x00000006ff727e24 */ /* 0x000fe2000f8e00ff */
[----:B-1----:R-:W-:Y:S01]  /*e0b0*/  ISETP.NE.AND P0, PT, R6, RZ, PT ;  /* 0x000000ff0600720c */ /* 0x002fe20003f05270 */
[----:B------:R-:W-:Y:S02]  /*e0c0*/  IMAD.U32 R115, RZ, RZ, UR7 ;  /* 0x00000007ff737e24 */ /* 0x000fe4000f8e00ff */
[----:B------:R-:W-:-:S04]  /*e0d0*/  IMAD.WIDE R4, R215, 0x2, R114 ;  /* 0x00000002d7047825 */ /* 0x000fc800078e0272 */
[----:B------:R-:W-:Y:S01]  /*e0e0*/  IMAD.WIDE R114, R9, 0x2, R114 ;  /* 0x0000000209727825 */ /* 0x000fe200078e0272 */
[C---:B------:R-:W-:Y:S02]  /*e0f0*/  IADD3 R41, P2, R4.reuse, 0x20, RZ ;  /* 0x0000002004297810 */ /* 0x040fe40007f5e0ff */
[C---:B------:R-:W-:Y:S02]  /*e100*/  IADD3 R53, P4, R4.reuse, 0x60, RZ ;  /* 0x0000006004357810 */ /* 0x040fe40007f9e0ff */
[----:B------:R-:W-:Y:S01]  /*e110*/  LOP3.LUT R12, R41, 0x380, RZ, 0xc0, !PT ;  /* 0x00000380290c7812 */ /* 0x000fe200078ec0ff */
[--C-:B------:R-:W-:Y:S01]  /*e120*/  IMAD.X R13, RZ, RZ, R5.reuse, P2 ;  /* 0x000000ffff0d7224 */ /* 0x100fe200010e0605 */
[C---:B------:R-:W-:Y:S01]  /*e130*/  IADD3 R44, P2, R4.reuse, 0x2060, RZ ;  /* 0x00002060042c7810 */ /* 0x040fe20007f5e0ff */
[--C-:B------:R-:W-:Y:S01]  /*e140*/  IMAD.X R25, RZ, RZ, R5.reuse, P4 ;  /* 0x000000ffff197224 */ /* 0x100fe200020e0605 */
[----:B------:R-:W-:Y:S02]  /*e150*/  LOP3.LUT R24, R53, 0x380, RZ, 0xc0, !PT ;  /* 0x0000038035187812 */ /* 0x000fe400078ec0ff */
[C---:B------:R-:W-:Y:S01]  /*e160*/  IADD3 R57, P5, R4.reuse, 0x2000, RZ ;  /* 0x0000200004397810 */ /* 0x040fe20007fbe0ff */
[----:B------:R-:W-:Y:S01]  /*e170*/  IMAD.X R123, RZ, RZ, R5, P2 ;  /* 0x000000ffff7b7224 */ /* 0x000fe200010e0605 */
[----:B------:R-:W-:-:S02]  /*e180*/  IADD3 R20, P2, R4, 0x6020, RZ ;  /* 0x0000602004147810 */ /* 0x000fc40007f5e0ff */
[----:B------:R-:W-:Y:S01]  /*e190*/  SHF.R.U64 R12, R12, 0x3, RZ ;  /* 0x000000030c0c7819 */ /* 0x000fe200000012ff */
[--C-:B------:R-:W-:Y:S01]  /*e1a0*/  IMAD.X R29, RZ, RZ, R5.reuse, P5 ;  /* 0x000000ffff1d7224 */ /* 0x100fe200028e0605 */
[----:B------:R-:W-:Y:S01]  /*e1b0*/  SHF.R.U64 R24, R24, 0x3, RZ ;  /* 0x0000000318187819 */ /* 0x000fe200000012ff */
[--C-:B------:R-:W-:Y:S01]  /*e1c0*/  IMAD.X R147, RZ, RZ, R5.reuse, P2 ;  /* 0x000000ffff937224 */ /* 0x100fe200010e0605 */
[----:B------:R-:W-:Y:S02]  /*e1d0*/  IADD3 R81, P2, R114, 0x3000, RZ ;  /* 0x0000300072517810 */ /* 0x000fe40007f5e0ff */
[----:B------:R-:W-:Y:S02]  /*e1e0*/  IADD3 R56, P4, R4, 0x4020, RZ ;  /* 0x0000402004387810 */ /* 0x000fe40007f9e0ff */
[----:B------:R-:W-:Y:S02]  /*e1f0*/  LOP3.LUT R80, R81, 0x380, RZ, 0xc0, !PT ;  /* 0x0000038051507812 */ /* 0x000fe400078ec0ff */
[----:B------:R-:W-:Y:S01]  /*e200*/  LOP3.LUT R28, R57, 0x380, RZ, 0xc0, !PT ;  /* 0x00000380391c7812 */ /* 0x000fe200078ec0ff */
[----:B------:R-:W-:Y:S01]  /*e210*/  IMAD.X R131, RZ, RZ, R5, P4 ;  /* 0x000000ffff837224 */ /* 0x000fe200020e0605 */
[----:B------:R-:W-:-:S02]  /*e220*/  LOP3.LUT R12, R12, R41, RZ, 0x3c, !PT ;  /* 0x000000290c0c7212 */ /* 0x000fc400078e3cff */
[----:B------:R-:W-:Y:S02]  /*e230*/  LOP3.LUT R41, R44, 0x380, RZ, 0xc0, !PT ;  /* 0x000003802c297812 */ /* 0x000fe400078ec0ff */
[----:B------:R-:W-:Y:S02]  /*e240*/  LOP3.LUT R24, R24, R53, RZ, 0x3c, !PT ;  /* 0x0000003518187212 */ /* 0x000fe400078e3cff */
[----:B------:R-:W-:Y:S02]  /*e250*/  SHF.R.U64 R80, R80, 0x3, RZ ;  /* 0x0000000350507819 */ /* 0x000fe400000012ff */
[----:B------:R-:W-:Y:S02]  /*e260*/  IADD3 R45, P3, R4, 0x40, RZ ;  /* 0x00000040042d7810 */ /* 0x000fe40007f7e0ff */
[----:B------:R-:W-:Y:S02]  /*e270*/  SHF.R.U64 R28, R28, 0x3, RZ ;  /* 0x000000031c1c7819 */ /* 0x000fe400000012ff */
[----:B------:R-:W-:Y:S01]  /*e280*/  LOP3.LUT R53, R56, 0x380, RZ, 0xc0, !PT ;  /* 0x0000038038357812 */ /* 0x000fe200078ec0ff */
[----:B------:R-:W-:Y:S01]  /*e290*/  IMAD.X R15, RZ, RZ, R5, P3 ;  /* 0x000000ffff0f7224 */ /* 0x000fe200018e0605 */
[----:B------:R-:W-:-:S02]  /*e2a0*/  IADD3 R65, P1, R4, 0x2040, RZ ;  /* 0x0000204004417810 */ /* 0x000fc40007f3e0ff */
[----:B------:R-:W-:Y:S02]  /*e2b0*/  SHF.R.U64 R41, R41, 0x3, RZ ;  /* 0x0000000329297819 */ /* 0x000fe400000012ff */
[----:B------:R-:W-:Y:S01]  /*e2c0*/  IADD3 R10, P5, R4, 0x4040, RZ ;  /* 0x00004040040a7810 */ /* 0x000fe20007fbe0ff */
[----:B------:R-:W-:Y:S01]  /*e2d0*/  IMAD.X R49, RZ, RZ, R5, P1 ;  /* 0x000000ffff317224 */ /* 0x000fe200008e0605 */
[----:B------:R-:W-:Y:S01]  /*e2e0*/  LOP3.LUT R80, R80, R81, RZ, 0x3c, !PT ;  /* 0x0000005150507212 */ /* 0x000fe200078e3cff */
[----:B------:R-:W-:Y:S01]  /*e2f0*/  IMAD.X R81, RZ, RZ, R115, P2 ;  /* 0x000000ffff517224 */ /* 0x000fe200010e0673 */
[----:B------:R-:W-:Y:S01]  /*e300*/  IADD3 R61, P6, R4, 0x2020, RZ ;  /* 0x00002020043d7810 */ /* 0x000fe20007fde0ff */
[--C-:B------:R-:W-:Y:S01]  /*e310*/  IMAD.X R135, RZ, RZ, R5.reuse, P5 ;  /* 0x000000ffff877224 */ /* 0x100fe200028e0605 */
[----:B------:R-:W-:Y:S02]  /*e320*/  LOP3.LUT R28, R28, R57, RZ, 0x3c, !PT ;  /* 0x000000391c1c7212 */ /* 0x000fe400078e3cff */
[----:B------:R-:W-:Y:S01]  /*e330*/  SHF.R.U64 R53, R53, 0x3, RZ ;  /* 0x0000000335357819 */ /* 0x000fe200000012ff */
[----:B------:R-:W-:Y:S01]  /*e340*/  IMAD.X R33, RZ, RZ, R5, P6 ;  /* 0x000000ffff217224 */ /* 0x000fe200030e0605 */
[----:B------:R-:W-:-:S02]  /*e350*/  LOP3.LUT R9, R4, 0x380, RZ, 0xc0, !PT ;  /* 0x0000038004097812 */ /* 0x000fc400078ec0ff */
[----:B------:R-:W-:Y:S02]  /*e360*/  LOP3.LUT R40, R65, 0x380, RZ, 0xc0, !PT ;  /* 0x0000038041287812 */ /* 0x000fe400078ec0ff */
[----:B------:R-:W-:Y:S02]  /*e370*/  IADD3 R57, P2, R114, 0x9000, RZ ;  /* 0x0000900072397810 */ /* 0x000fe40007f5e0ff */
[----:B------:R-:W-:Y:S02]  /*e380*/  IADD3 R52, P3, R4, 0x4000, RZ ;  /* 0x0000400004347810 */ /* 0x000fe40007f7e0ff */
[----:B------:R-:W-:Y:S02]  /*e390*/  LOP3.LUT R122, R41, R44, RZ, 0x3c, !PT ;  /* 0x0000002c297a7212 */ /* 0x000fe400078e3cff */
[----:B------:R-:W-:Y:S01]  /*e3a0*/  LOP3.LUT R41, R10, 0x380, RZ, 0xc0, !PT ;  /* 0x000003800a297812 */ /* 0x000fe200078ec0ff */
[----:B------:R-:W-:Y:S01]  /*e3b0*/  IMAD.X R127, RZ, RZ, R5, P3 ;  /* 0x000000ffff7f7224 */ /* 0x000fe200018e0605 */
[----:B------:R-:W-:-:S02]  /*e3c0*/  LOP3.LUT R130, R53, R56, RZ, 0x3c, !PT ;  /* 0x0000003835827212 */ /* 0x000fc400078e3cff */
[----:B------:R-:W-:Y:S02]  /*e3d0*/  SHF.R.U64 R9, R9, 0x3, RZ ;  /* 0x0000000309097819 */ /* 0x000fe400000012ff */
[----:B------:R-:W-:Y:S02]  /*e3e0*/  SHF.R.U64 R40, R40, 0x3, RZ ;  /* 0x0000000328287819 */ /* 0x000fe400000012ff */
[----:B------:R-:W-:Y:S02]  /*e3f0*/  LOP3.LUT R56, R57, 0x380, RZ, 0xc0, !PT ;  /* 0x0000038039387812 */ /* 0x000fe400078ec0ff */
[C---:B------:R-:W-:Y:S02]  /*e400*/  IADD3 R37, P6, R4.reuse, 0x4060, RZ ;  /* 0x0000406004257810 */ /* 0x040fe40007fde0ff */
[----:B------:R-:W-:Y:S02]  /*e410*/  SHF.R.U64 R41, R41, 0x3, RZ ;  /* 0x0000000329297819 */ /* 0x000fe400000012ff */
[C---:B------:R-:W-:Y:S01]  /*e420*/  IADD3 R36, P1, R4.reuse, 0x6000, RZ ;  /* 0x0000600004247810 */ /* 0x040fe20007f3e0ff */
[----:B------:R-:W-:Y:S01]  /*e430*/  IMAD.X R139, RZ, RZ, R5, P6 ;  /* 0x000000ffff8b7224 */ /* 0x000fe200030e0605 */
[----:B------:R-:W-:-:S02]  /*e440*/  IADD3 R8, P3, R4, 0x6040, RZ ;  /* 0x0000604004087810 */ /* 0x000fc40007f7e0ff */
[----:B------:R-:W-:Y:S01]  /*e450*/  IADD3 R6, P4, R4, 0x6060, RZ ;  /* 0x0000606004067810 */ /* 0x000fe20007f9e0ff */
[--C-:B------:R-:W-:Y:S01]  /*e460*/  IMAD.X R143, RZ, RZ, R5.reuse, P1 ;  /* 0x000000ffff8f7224 */ /* 0x100fe200008e0605 */
[----:B------:R-:W-:Y:S01]  /*e470*/  LOP3.LUT R4, R9, R4, RZ, 0x3c, !PT ;  /* 0x0000000409047212 */ /* 0x000fe200078e3cff */
[--C-:B------:R-:W-:Y:S01]  /*e480*/  IMAD.X R9, RZ, RZ, R5.reuse, P3 ;  /* 0x000000ffff097224 */ /* 0x100fe200018e0605 */
[----:B------:R-:W-:Y:S01]  /*e490*/  LOP3.LUT R48, R40, R65, RZ, 0x3c, !PT ;  /* 0x0000004128307212 */ /* 0x000fe200078e3cff */
[----:B------:R-:W-:Y:S01]  /*e4a0*/  IMAD.X R11, RZ, RZ, R5, P4 ;  /* 0x000000ffff0b7224 */ /* 0x000fe200020e0605 */
[----:B------:R-:W-:Y:S02]  /*e4b0*/  SHF.R.U64 R56, R56, 0x3, RZ ;  /* 0x0000000338387819 */ /* 0x000fe400000012ff */
[----:B------:R-:W-:Y:S02]  /*e4c0*/  LOP3.LUT R40, R37, 0x380, RZ, 0xc0, !PT ;  /* 0x0000038025287812 */ /* 0x000fe400078ec0ff */
[----:B------:R-:W-:-:S02]  /*e4d0*/  LOP3.LUT R134, R41, R10, RZ, 0x3c, !PT ;  /* 0x0000000a29867212 */ /* 0x000fc400078e3cff */
[----:B------:R-:W-:Y:S02]  /*e4e0*/  LOP3.LUT R41, R6, 0x380, RZ, 0xc0, !PT ;  /* 0x0000038006297812 */ /* 0x000fe400078ec0ff */
[----:B------:R-:W-:Y:S01]  /*e4f0*/  LOP3.LUT R56, R56, R57, RZ, 0x3c, !PT ;  /* 0x0000003938387212 */ /* 0x000fe200078e3cff */
[----:B------:R-:W-:Y:S01]  /*e500*/  IMAD.X R57, RZ, RZ, R115, P2 ;  /* 0x000000ffff397224 */ /* 0x000fe200010e0673 */
[----:B------:R-:W-:Y:S02]  /*e510*/  MOV R224, R4 ;  /* 0x0000000400e07202 */ /* 0x000fe40000000f00 */
[----:B------:R-:W-:Y:S02]  /*e520*/  SHF.R.U64 R40, R40, 0x3, RZ ;  /* 0x0000000328287819 */ /* 0x000fe400000012ff */
[----:B------:R-:W-:Y:S02]  /*e530*/  F2FP.F16.F32.PACK_AB R5, R27, R26 ;  /* 0x0000001a1b05723e */ /* 0x000fe400000000ff */
[----:B------:R-:W-:-:S02]  /*e540*/  IADD3 R27, P2, R114, 0xf000, RZ ;  /* 0x0000f000721b7810 */ /* 0x000fc40007f5e0ff */
[----:B------:R-:W-:Y:S02]  /*e550*/  SHF.R.U64 R41, R41, 0x3, RZ ;  /* 0x0000000329297819 */ /* 0x000fe400000012ff */
[----:B------:R-:W-:Y:S01]  /*e560*/  LOP3.LUT R138, R40, R37, RZ, 0x3c, !PT ;  /* 0x00000025288a7212 */ /* 0x000fe200078e3cff */
[----:B------:R-:W-:Y:S01]  /*e570*/  IMAD.X R119, RZ, RZ, R115, P2 ;  /* 0x000000ffff777224 */ /* 0x000fe200010e0673 */
[----:B------:R-:W-:Y:S02]  /*e580*/  LOP3.LUT R14, R45, 0x380, RZ, 0xc0, !PT ;  /* 0x000003802d0e7812 */ /* 0x000fe400078ec0ff */
[----:B------:R-:W-:Y:S02]  /*e590*/  LOP3.LUT R37, R8, 0x380, RZ, 0xc0, !PT ;  /* 0x0000038008257812 */ /* 0x000fe400078ec0ff */
[----:B------:R-:W-:Y:S02]  /*e5a0*/  LOP3.LUT R26, R27, 0x380, RZ, 0xc0, !PT ;  /* 0x000003801b1a7812 */ /* 0x000fe400078ec0ff */
[----:B------:R-:W-:-:S02]  /*e5b0*/  IADD3 R89, P4, R114, 0x1000, RZ ;  /* 0x0000100072597810 */ /* 0x000fc40007f9e0ff */
[C---:B------:R-:W-:Y:S02]  /*e5c0*/  IADD3 R85, P3, R114.reuse, 0x2000, RZ ;  /* 0x0000200072557810 */ /* 0x040fe40007f7e0ff */
[----:B------:R-:W-:Y:S02]  /*e5d0*/  LOP3.LUT R10, R41, R6, RZ, 0x3c, !PT ;  /* 0x00000006290a7212 */ /* 0x000fe400078e3cff */
[----:B------:R-:W-:Y:S02]  /*e5e0*/  IADD3 R77, P1, R114, 0x4000, RZ ;  /* 0x00004000724d7810 */ /* 0x000fe40007f3e0ff */
[----:B------:R-:W-:Y:S02]  /*e5f0*/  F2FP.F16.F32.PACK_AB R6, R7, R205 ;  /* 0x000000cd0706723e */ /* 0x000fe400000000ff */
[----:B------:R-:W-:Y:S02]  /*e600*/  F2FP.F16.F32.PACK_AB R4, R21, R208 ;  /* 0x000000d01504723e */ /* 0x000fe400000000ff */
[----:B------:R-:W-:-:S02]  /*e610*/  F2FP.F16.F32.PACK_AB R7, R31, R30 ;  /* 0x0000001e1f07723e */ /* 0x000fc400000000ff */
[----:B------:R-:W-:Y:S02]  /*e620*/  LOP3.LUT R32, R61, 0x380, RZ, 0xc0, !PT ;  /* 0x000003803d207812 */ /* 0x000fe400078ec0ff */
[----:B------:R-:W-:Y:S01]  /*e630*/  SHF.R.U64 R14, R14, 0x3, RZ ;  /* 0x000000030e0e7819 */ /* 0x000fe200000012ff */
[----:B------:R0:W-:Y:S01]  /*e640*/  STSM.16.M88.4 [R224], R4 ;  /* 0x00000004e0007844 */ /* 0x0001e20000000200 */
[----:B------:R-:W-:Y:S02]  /*e650*/  SHF.R.U64 R37, R37, 0x3, RZ ;  /* 0x0000000325257819 */ /* 0x000fe400000012ff */
[----:B------:R-:W-:Y:S02]  /*e660*/  SHF.R.U64 R26, R26, 0x3, RZ ;  /* 0x000000031a1a7819 */ /* 0x000fe400000012ff */
[----:B------:R-:W-:Y:S02]  /*e670*/  LOP3.LUT R88, R89, 0x380, RZ, 0xc0, !PT ;  /* 0x0000038059587812 */ /* 0x000fe400078ec0ff */
[----:B------:R-:W-:-:S02]  /*e680*/  LOP3.LUT R84, R85, 0x380, RZ, 0xc0, !PT ;  /* 0x0000038055547812 */ /* 0x000fc400078ec0ff */
[----:B------:R-:W-:Y:S02]  /*e690*/  LOP3.LUT R76, R77, 0x380, RZ, 0xc0, !PT ;  /* 0x000003804d4c7812 */ /* 0x000fe400078ec0ff */
[----:B------:R-:W-:Y:S02]  /*e6a0*/  LOP3.LUT R53, R20, 0x380, RZ, 0xc0, !PT ;  /* 0x0000038014357812 */ /* 0x000fe400078ec0ff */
[----:B------:R-:W-:Y:S02]  /*e6b0*/  SHF.R.U64 R32, R32, 0x3, RZ ;  /* 0x0000000320207819 */ /* 0x000fe400000012ff */
[----:B------:R-:W-:Y:S02]  /*e6c0*/  LOP3.LUT R14, R14, R45, RZ, 0x3c, !PT ;  /* 0x0000002d0e0e7212 */ /* 0x000fe400078e3cff */
[----:B------:R-:W-:Y:S02]  /*e6d0*/  LOP3.LUT R8, R37, R8, RZ, 0x3c, !PT ;  /* 0x0000000825087212 */ /* 0x000fe400078e3cff */
[----:B------:R-:W-:-:S02]  /*e6e0*/  LOP3.LUT R118, R26, R27, RZ, 0x3c, !PT ;  /* 0x0000001b1a767212 */ /* 0x000fc400078e3cff */
[----:B------:R-:W-:Y:S02]  /*e6f0*/  LOP3.LUT R45, R52, 0x380, RZ, 0xc0, !PT ;  /* 0x00000380342d7812 */ /* 0x000fe400078ec0ff */
[----:B------:R-:W-:Y:S02]  /*e700*/  SHF.R.U64 R88, R88, 0x3, RZ ;  /* 0x0000000358587819 */ /* 0x000fe400000012ff */
[----:B------:R-:W-:Y:S02]  /*e710*/  SHF.R.U64 R84, R84, 0x3, RZ ;  /* 0x0000000354547819 */ /* 0x000fe400000012ff */
[----:B------:R-:W-:Y:S02]  /*e720*/  MOV R26, R12 ;  /* 0x0000000c001a7202 */ /* 0x000fe40000000f00 */
[----:B0-----:R-:W-:Y:S02]  /*e730*/  F2FP.F16.F32.PACK_AB R4, R206, R209 ;  /* 0x000000d1ce04723e */ /* 0x001fe400000000ff */
[----:B------:R-:W-:-:S02]  /*e740*/  F2FP.F16.F32.PACK_AB R5, R35, R34 ;  /* 0x000000222305723e */ /* 0x000fc400000000ff */
[----:B------:R-:W-:Y:S02]  /*e750*/  F2FP.F16.F32.PACK_AB R6, R203, R207 ;  /* 0x000000cfcb06723e */ /* 0x000fe400000000ff */
[----:B------:R-:W-:Y:S02]  /*e760*/  F2FP.F16.F32.PACK_AB R7, R39, R38 ;  /* 0x000000262707723e */ /* 0x000fe400000000ff */
[----:B------:R-:W-:Y:S02]  /*e770*/  SHF.R.U64 R76, R76, 0x3, RZ ;  /* 0x000000034c4c7819 */ /* 0x000fe400000012ff */
[----:B------:R-:W-:Y:S01]  /*e780*/  SHF.R.U64 R53, R53, 0x3, RZ ;  /* 0x0000000335357819 */ /* 0x000fe200000012ff */
[----:B------:R0:W-:Y:S01]  /*e790*/  STSM.16.M88.4 [R26], R4 ;  /* 0x000000041a007844 */ /* 0x0001e20000000200 */
[----:B------:R-:W-:Y:S02]  /*e7a0*/  LOP3.LUT R32, R32, R61, RZ, 0x3c, !PT ;  /* 0x0000003d20207212 */ /* 0x000fe400078e3cff */
[----:B------:R-:W-:-:S02]  /*e7b0*/  MOV R38, R8 ;  /* 0x0000000800267202 */ /* 0x000fc40000000f00 */
[----:B------:R-:W-:Y:S02]  /*e7c0*/  MOV R39, R10 ;  /* 0x0000000a00277202 */ /* 0x000fe40000000f00 */
[----:B------:R-:W-:Y:S02]  /*e7d0*/  SHF.R.U64 R45, R45, 0x3, RZ ;  /* 0x000000032d2d7819 */ /* 0x000fe400000012ff */
[----:B------:R-:W-:Y:S01]  /*e7e0*/  LOP3.LUT R88, R88, R89, RZ, 0x3c, !PT ;  /* 0x0000005958587212 */ /* 0x000fe200078e3cff */
[--C-:B------:R-:W-:Y:S01]  /*e7f0*/  IMAD.X R89, RZ, RZ, R115.reuse, P4 ;  /* 0x000000ffff597224 */ /* 0x100fe200020e0673 */
[----:B------:R-:W-:Y:S01]  /*e800*/  LOP3.LUT R84, R84, R85, RZ, 0x3c, !PT ;  /* 0x0000005554547212 */ /* 0x000fe200078e3cff */
[----:B------:R-:W-:Y:S01]  /*e810*/  IMAD.X R85, RZ, RZ, R115, P3 ;  /* 0x000000ffff557224 */ /* 0x000fe200018e0673 */
[----:B------:R-:W-:Y:S02]  /*e820*/  MOV R186, R14 ;  /* 0x0000000e00ba7202 */ /* 0x000fe40000000f00 */
[----:B------:R-:W-:-:S02]  /*e830*/  F2FP.F16.F32.PACK_AB R8, R201, R204 ;  /* 0x000000ccc908723e */ /* 0x000fc400000000ff */
[----:B------:R-:W-:Y:S02]  /*e840*/  F2FP.F16.F32.PACK_AB R9, R43, R42 ;  /* 0x0000002a2b09723e */ /* 0x000fe400000000ff */
[----:B------:R-:W-:Y:S02]  /*e850*/  F2FP.F16.F32.PACK_AB R10, R199, R202 ;  /* 0x000000cac70a723e */ /* 0x000fe400000000ff */
[----:B------:R-:W-:Y:S02]  /*e860*/  F2FP.F16.F32.PACK_AB R11, R47, R46 ;  /* 0x0000002e2f0b723e */ /* 0x000fe400000000ff */
[----:B------:R-:W-:Y:S01]  /*e870*/  LOP3.LUT R76, R76, R77, RZ, 0x3c, !PT ;  /* 0x0000004d4c4c7212 */ /* 0x000fe200078e3cff */
[----:B------:R-:W-:Y:S01]  /*e880*/  IMAD.X R77, RZ, RZ, R115, P1 ;  /* 0x000000ffff4d7224 */ /* 0x000fe200008e0673 */
[----:B------:R-:W-:Y:S01]  /*e890*/  MOV R205, R24 ;  /* 0x0000001800cd7202 */ /* 0x000fe20000000f00 */
[----:B------:R-:W-:Y:S01]  /*e8a0*/  STSM.16.M88.4 [R186], R8 ;  /* 0x00000008ba007844 */ /* 0x000fe20000000200 */
[----:B------:R-:W-:-:S02]  /*e8b0*/  F2FP.F16.F32.PACK_AB R12, R197, R200 ;  /* 0x000000c8c50c723e */ /* 0x000fc400000000ff */
[----:B------:R-:W-:Y:S02]  /*e8c0*/  F2FP.F16.F32.PACK_AB R13, R51, R50 ;  /* 0x00000032330d723e */ /* 0x000fe400000000ff */
[----:B------:R-:W-:Y:S02]  /*e8d0*/  F2FP.F16.F32.PACK_AB R14, R195, R198 ;  /* 0x000000c6c30e723e */ /* 0x000fe400000000ff */
[----:B------:R-:W-:Y:S02]  /*e8e0*/  F2FP.F16.F32.PACK_AB R15, R55, R54 ;  /* 0x00000036370f723e */ /* 0x000fe400000000ff */
[----:B------:R-:W-:Y:S02]  /*e8f0*/  LOP3.LUT R146, R53, R20, RZ, 0x3c, !PT ;  /* 0x0000001435927212 */ /* 0x000fe400078e3cff */
[C---:B------:R-:W-:Y:S01]  /*e900*/  IADD3 R73, P6, R114.reuse, 0x5000, RZ ;  /* 0x0000500072497810 */ /* 0x040fe20007fde0ff */
[----:B------:R-:W-:Y:S01]  /*e910*/  STSM.16.M88.4 [R205], R12 ;  /* 0x0000000ccd007844 */ /* 0x000fe20000000200 */
[----:B------:R-:W-:-:S02]  /*e920*/  IADD3 R69, P5, R114, 0x6000, RZ ;  /* 0x0000600072457810 */ /* 0x000fc40007fbe0ff */
[C---:B------:R-:W-:Y:S02]  /*e930*/  IADD3 R65, P4, R114.reuse, 0x7000, RZ ;  /* 0x0000700072417810 */ /* 0x040fe40007f9e0ff */
[----:B------:R-:W-:Y:S02]  /*e940*/  IADD3 R61, P3, R114, 0x8000, RZ ;  /* 0x00008000723d7810 */ /* 0x000fe40007f7e0ff */
[----:B------:R-:W-:Y:S02]  /*e950*/  MOV R208, R28 ;  /* 0x0000001c00d07202 */ /* 0x000fe40000000f00 */
[----:B0-----:R-:W-:Y:S02]  /*e960*/  F2FP.F16.F32.PACK_AB R4, R193, R196 ;  /* 0x000000c4c104723e */ /* 0x001fe400000000ff */
[----:B------:R-:W-:Y:S02]  /*e970*/  F2FP.F16.F32.PACK_AB R5, R59, R58 ;  /* 0x0000003a3b05723e */ /* 0x000fe400000000ff */
[----:B------:R-:W-:-:S02]  /*e980*/  F2FP.F16.F32.PACK_AB R6, R183, R194 ;  /* 0x000000c2b706723e */ /* 0x000fc400000000ff */
[----:B------:R-:W-:Y:S02]  /*e990*/  F2FP.F16.F32.PACK_AB R7, R63, R62 ;  /* 0x0000003e3f07723e */ /* 0x000fe400000000ff */
[----:B------:R-:W-:Y:S02]  /*e9a0*/  IADD3 R53, P1, R114, 0xa000, RZ ;  /* 0x0000a00072357810 */ /* 0x000fe40007f3e0ff */
[----:B------:R-:W-:Y:S01]  /*e9b0*/  MOV R32, R32 ;  /* 0x0000002000207202 */ /* 0x000fe20000000f00 */
[----:B------:R-:W-:Y:S01]  /*e9c0*/  STSM.16.M88.4 [R208], R4 ;  /* 0x00000004d0007844 */ /* 0x000fe20000000200 */
[----:B------:R-:W-:Y:S02]  /*e9d0*/  F2FP.F16.F32.PACK_AB R24, R181, R192 ;  /* 0x000000c0b518723e */ /* 0x000fe400000000ff */
[----:B------:R-:W-:Y:S02]  /*e9e0*/  F2FP.F16.F32.PACK_AB R25, R67, R66 ;  /* 0x000000424319723e */ /* 0x000fe400000000ff */
[----:B------:R-:W-:-:S02]  /*e9f0*/  F2FP.F16.F32.PACK_AB R26, R179, R182 ;  /* 0x000000b6b31a723e */ /* 0x000fc400000000ff */
[----:B------:R-:W-:Y:S02]  /*ea00*/  F2FP.F16.F32.PACK_AB R27, R71, R70 ;  /* 0x00000046471b723e */ /* 0x000fe400000000ff */
[----:B------:R-:W-:Y:S02]  /*ea10*/  LOP3.LUT R126, R45, R52, RZ, 0x3c, !PT ;  /* 0x000000342d7e7212 */ /* 0x000fe400078e3cff */
[----:B------:R-:W-:Y:S01]  /*ea20*/  MOV R48, R48 ;  /* 0x0000003000307202 */ /* 0x000fe20000000f00 */
[----:B------:R0:W-:Y:S01]  /*ea30*/  STSM.16.M88.4 [R32], R24 ;  /* 0x0000001820007844 */ /* 0x0001e20000000200 */
[----:B------:R-:W-:Y:S02]  /*ea40*/  F2FP.F16.F32.PACK_AB R28, R177, R180 ;  /* 0x000000b4b11c723e */ /* 0x000fe400000000ff */
[----:B------:R-:W-:Y:S02]  /*ea50*/  F2FP.F16.F32.PACK_AB R29, R75, R74 ;  /* 0x0000004a4b1d723e */ /* 0x000fe400000000ff */
[----:B------:R-:W-:-:S02]  /*ea60*/  F2FP.F16.F32.PACK_AB R30, R175, R178 ;  /* 0x000000b2af1e723e */ /* 0x000fc400000000ff */
[----:B------:R-:W-:Y:S02]  /*ea70*/  F2FP.F16.F32.PACK_AB R31, R79, R78 ;  /* 0x0000004e4f1f723e */ /* 0x000fe400000000ff */
[----:B------:R-:W-:Y:S02]  /*ea80*/  LOP3.LUT R45, R36, 0x380, RZ, 0xc0, !PT ;  /* 0x00000380242d7812 */ /* 0x000fe400078ec0ff */
[----:B------:R-:W-:Y:S01]  /*ea90*/  LOP3.LUT R72, R73, 0x380, RZ, 0xc0, !PT ;  /* 0x0000038049487812 */ /* 0x000fe200078ec0ff */
[----:B------:R1:W-:Y:S01]  /*eaa0*/  STSM.16.M88.4 [R48], R28 ;  /* 0x0000001c30007844 */ /* 0x0003e20000000200 */
[----:B------:R-:W-:Y:S02]  /*eab0*/  LOP3.LUT R68, R69, 0x380, RZ, 0xc0, !PT ;  /* 0x0000038045447812 */ /* 0x000fe400078ec0ff */
[----:B------:R-:W-:Y:S02]  /*eac0*/  LOP3.LUT R64, R65, 0x380, RZ, 0xc0, !PT ;  /* 0x0000038041407812 */ /* 0x000fe400078ec0ff */
[----:B------:R-:W-:-:S02]  /*ead0*/  LOP3.LUT R60, R61, 0x380, RZ, 0xc0, !PT ;  /* 0x000003803d3c7812 */ /* 0x000fc400078ec0ff */
[----:B------:R-:W-:Y:S02]  /*eae0*/  LOP3.LUT R52, R53, 0x380, RZ, 0xc0, !PT ;  /* 0x0000038035347812 */ /* 0x000fe400078ec0ff */
[----:B------:R-:W-:Y:S02]  /*eaf0*/  SHF.R.U64 R45, R45, 0x3, RZ ;  /* 0x000000032d2d7819 */ /* 0x000fe400000012ff */
[----:B------:R-:W-:Y:S02]  /*eb00*/  MOV R122, R122 ;  /* 0x0000007a007a7202 */ /* 0x000fe40000000f00 */
[----:B0-----:R-:W-:Y:S02]  /*eb10*/  F2FP.F16.F32.PACK_AB R32, R173, R176 ;  /* 0x000000b0ad20723e */ /* 0x001fe400000000ff */
[----:B------:R-:W-:Y:S02]  /*eb20*/  F2FP.F16.F32.PACK_AB R33, R83, R82 ;  /* 0x000000525321723e */ /* 0x000fe400000000ff */
[----:B------:R-:W-:-:S02]  /*eb30*/  F2FP.F16.F32.PACK_AB R34, R171, R174 ;  /* 0x000000aeab22723e */ /* 0x000fc400000000ff */
[----:B------:R-:W-:Y:S02]  /*eb40*/  F2FP.F16.F32.PACK_AB R35, R87, R86 ;  /* 0x000000565723723e */ /* 0x000fe400000000ff */
[----:B------:R-:W-:Y:S02]  /*eb50*/  SHF.R.U64 R72, R72, 0x3, RZ ;  /* 0x0000000348487819 */ /* 0x000fe400000012ff */
[----:B------:R-:W-:Y:S01]  /*eb60*/  SHF.R.U64 R68, R68, 0x3, RZ ;  /* 0x0000000344447819 */ /* 0x000fe200000012ff */
[----:B------:R0:W-:Y:S01]  /*eb70*/  STSM.16.M88.4 [R122], R32 ;  /* 0x000000207a007844 */ /* 0x0001e20000000200 */
[----:B------:R-:W-:Y:S02]  /*eb80*/  SHF.R.U64 R64, R64, 0x3, RZ ;  /* 0x0000000340407819 */ /* 0x000fe400000012ff */
[----:B------:R-:W-:Y:S02]  /*eb90*/  SHF.R.U64 R60, R60, 0x3, RZ ;  /* 0x000000033c3c7819 */ /* 0x000fe400000012ff */
[----:B------:R-:W-:-:S02]  /*eba0*/  MOV R126, R126 ;  /* 0x0000007e007e7202 */ /* 0x000fc40000000f00 */
[----:B-1----:R-:W-:Y:S02]  /*ebb0*/  F2FP.F16.F32.PACK_AB R48, R169, R172 ;  /* 0x000000aca930723e */ /* 0x002fe400000000ff */
[----:B------:R-:W-:Y:S02]  /*ebc0*/  F2FP.F16.F32.PACK_AB R49, R91, R90 ;  /* 0x0000005a5b31723e */ /* 0x000fe400000000ff */
[----:B------:R-:W-:Y:S02]  /*ebd0*/  F2FP.F16.F32.PACK_AB R50, R93, R170 ;  /* 0x000000aa5d32723e */ /* 0x000fe400000000ff */
[----:B------:R-:W-:Y:S02]  /*ebe0*/  F2FP.F16.F32.PACK_AB R51, R95, R94 ;  /* 0x0000005e5f33723e */ /* 0x000fe400000000ff */
[----:B------:R-:W-:Y:S02]  /*ebf0*/  SHF.R.U64 R52, R52, 0x3, RZ ;  /* 0x0000000334347819 */ /* 0x000fe400000012ff */
[----:B------:R-:W-:Y:S01]  /*ec00*/  MOV R130, R130 ;  /* 0x0000008200827202 */ /* 0x000fe20000000f00 */
[----:B------:R-:W-:Y:S01]  /*ec10*/  STSM.16.M88.4 [R126], R48 ;  /* 0x000000307e007844 */ /* 0x000fe20000000200 */
[----:B------:R-:W-:-:S02]  /*ec20*/  F2FP.F16.F32.PACK_AB R4, R97, R156 ;  /* 0x0000009c6104723e */ /* 0x000fc400000000ff */
[----:B------:R-:W-:Y:S02]  /*ec30*/  F2FP.F16.F32.PACK_AB R5, R99, R98 ;  /* 0x000000626305723e */ /* 0x000fe400000000ff */
[----:B------:R-:W-:Y:S02]  /*ec40*/  F2FP.F16.F32.PACK_AB R6, R101, R100 ;  /* 0x000000646506723e */ /* 0x000fe400000000ff */
[----:B------:R-:W-:Y:S02]  /*ec50*/  F2FP.F16.F32.PACK_AB R7, R103, R102 ;  /* 0x000000666707723e */ /* 0x000fe400000000ff */
[----:B------:R-:W-:Y:S02]  /*ec60*/  MOV R134, R134 ;  /* 0x0000008600867202 */ /* 0x000fe40000000f00 */
[----:B------:R-:W-:Y:S01]  /*ec70*/  LOP3.LUT R142, R45, R36, RZ, 0x3c, !PT ;  /* 0x000000242d8e7212 */ /* 0x000fe200078e3cff */
[----:B------:R1:W-:Y:S01]  /*ec80*/  STSM.16.M88.4 [R130], R4 ;  /* 0x0000000482007844 */ /* 0x0003e20000000200 */
[----:B------:R-:W-:-:S02]  /*ec90*/  MOV R138, R138 ;  /* 0x0000008a008a7202 */ /* 0x000fc40000000f00 */
[----:B------:R-:W-:Y:S01]  /*eca0*/  F2FP.F16.F32.PACK_AB R8, R113, R112 ;  /* 0x000000707108723e */ /* 0x000fe200000000ff */
[----:B------:R-:W-:Y:S01]  /*ecb0*/  STSM.16.M88.4 [R134], R104 ;  /* 0x0000006886007844 */ /* 0x000fe20000000200 */
[----:B------:R-:W-:Y:S02]  /*ecc0*/  F2FP.F16.F32.PACK_AB R9, R96, R92 ;  /* 0x0000005c6009723e */ /* 0x000fe400000000ff */
[----:B------:R-:W-:Y:S02]  /*ecd0*/  F2FP.F16.F32.PACK_AB R10, R117, R116 ;  /* 0x00000074750a723e */ /* 0x000fe400000000ff */
[----:B------:R-:W-:Y:S02]  /*ece0*/  F2FP.F16.F32.PACK_AB R11, R153, R152 ;  /* 0x00000098990b723e */ /* 0x000fe400000000ff */
        /* <DEDUP_REMOVED lines=8> */
[----:B------:R-:W-:Y:S01]  /*ed70*/  LOP3.LUT R52, R52, R53, RZ, 0x3c, !PT ;  /* 0x0000003534347212 */ /* 0x000fe200078e3cff */
[----:B------:R2:W-:Y:S01]  /*ed80*/  STSM.16.M88.4 [R138], R8 ;  /* 0x000000088a007844 */ /* 0x0005e20000000200 */
[----:B------:R-:W-:-:S02]  /*ed90*/  IADD3 R53, P6, R114, 0xb000, RZ ;  /* 0x0000b00072357810 */ /* 0x000fc40007fde0ff */
[C---:B------:R-:W-:Y:S02]  /*eda0*/  IADD3 R45, P5, R114.reuse, 0xc000, RZ ;  /* 0x0000c000722d7810 */ /* 0x040fe40007fbe0ff */
[C---:B------:R-:W-:Y:S02]  /*edb0*/  IADD3 R41, P4, R114.reuse, 0xd000, RZ ;  /* 0x0000d00072297810 */ /* 0x040fe40007f9e0ff */
[----:B------:R-:W-:Y:S02]  /*edc0*/  IADD3 R37, P3, R114, 0xe000, RZ ;  /* 0x0000e00072257810 */ /* 0x000fe40007f7e0ff */
[----:B------:R-:W-:Y:S02]  /*edd0*/  MOV R142, R142 ;  /* 0x0000008e008e7202 */ /* 0x000fe40000000f00 */
[----:B0-----:R-:W-:Y:S02]  /*ede0*/  F2FP.F16.F32.PACK_AB R122, R125, R124 ;  /* 0x0000007c7d7a723e */ /* 0x001fe400000000ff */
[----:B------:R-:W-:-:S02]  /*edf0*/  F2FP.F16.F32.PACK_AB R123, R158, R157 ;  /* 0x0000009d9e7b723e */ /* 0x000fc400000000ff */
[----:B------:R-:W-:Y:S02]  /*ee00*/  MOV R146, R146 ;  /* 0x0000009200927202 */ /* 0x000fe40000000f00 */
[----:B-1----:R-:W-:Y:S01]  /*ee10*/  F2FP.F16.F32.PACK_AB R130, R133, R132 ;  /* 0x000000848582723e */ /* 0x002fe200000000ff */
[----:B------:R0:W-:Y:S01]  /*ee20*/  STSM.16.M88.4 [R142], R120 ;  /* 0x000000788e007844 */ /* 0x0001e20000000200 */
[----:B------:R-:W-:Y:S02]  /*ee30*/  F2FP.F16.F32.PACK_AB R131, R162, R161 ;  /* 0x000000a1a283723e */ /* 0x000fe400000000ff */
[----:B--2---:R-:W-:Y:S02]  /*ee40*/  F2FP.F16.F32.PACK_AB R138, R141, R140 ;  /* 0x0000008c8d8a723e */ /* 0x004fe400000000ff */
[----:B------:R-:W-:Y:S01]  /*ee50*/  F2FP.F16.F32.PACK_AB R139, R166, R165 ;  /* 0x000000a5a68b723e */ /* 0x000fe200000000ff */
[----:B------:R0:W-:Y:S01]  /*ee60*/  STSM.16.M88.4 [R146], R128 ;  /* 0x0000008092007844 */ /* 0x0001e20000000200 */
[----:B------:R-:W-:-:S02]  /*ee70*/  LOP3.LUT R44, R53, 0x380, RZ, 0xc0, !PT ;  /* 0x00000380352c7812 */ /* 0x000fc400078ec0ff */
[----:B------:R-:W-:Y:S01]  /*ee80*/  LOP3.LUT R40, R45, 0x380, RZ, 0xc0, !PT ;  /* 0x000003802d287812 */ /* 0x000fe200078ec0ff */
[----:B------:R0:W-:Y:S01]  /*ee90*/  STSM.16.M88.4 [R38], R136 ;  /* 0x0000008826007844 */ /* 0x0001e20000000200 */
[----:B------:R-:W-:Y:S02]  /*eea0*/  LOP3.LUT R36, R41, 0x380, RZ, 0xc0, !PT ;  /* 0x0000038029247812 */ /* 0x000fe400078ec0ff */
[----:B------:R-:W-:Y:S02]  /*eeb0*/  LOP3.LUT R20, R37, 0x380, RZ, 0xc0, !PT ;  /* 0x0000038025147812 */ /* 0x000fe400078ec0ff */
[----:B------:R-:W-:Y:S02]  /*eec0*/  LOP3.LUT R21, R114, 0x380, RZ, 0xc0, !PT ;  /* 0x0000038072157812 */ /* 0x000fe400078ec0ff */
[----:B------:R-:W-:Y:S02]  /*eed0*/  F2FP.F16.F32.PACK_AB R4, R145, R144 ;  /* 0x000000909104723e */ /* 0x000fe400000000ff */
[----:B------:R-:W-:-:S02]  /*eee0*/  F2FP.F16.F32.PACK_AB R5, R168, R167 ;  /* 0x000000a7a805723e */ /* 0x000fc400000000ff */
[----:B------:R-:W-:Y:S02]  /*eef0*/  F2FP.F16.F32.PACK_AB R6, R149, R148 ;  /* 0x000000949506723e */ /* 0x000fe400000000ff */
[----:B------:R-:W-:Y:S02]  /*ef00*/  F2FP.F16.F32.PACK_AB R7, R151, R150 ;  /* 0x000000969707723e */ /* 0x000fe400000000ff */
[----:B------:R-:W-:Y:S02]  /*ef10*/  SHF.R.U64 R44, R44, 0x3, RZ ;  /* 0x000000032c2c7819 */ /* 0x000fe400000012ff */
[----:B------:R-:W-:Y:S01]  /*ef20*/  SHF.R.U64 R40, R40, 0x3, RZ ;  /* 0x0000000328287819 */ /* 0x000fe200000012ff */
[----:B------:R0:W-:Y:S01]  /*ef30*/  STSM.16.M88.4 [R39], R4 ;  /* 0x0000000427007844 */ /* 0x0001e20000000200 */
[----:B------:R-:W-:Y:S02]  /*ef40*/  SHF.R.U64 R36, R36, 0x3, RZ ;  /* 0x0000000324247819 */ /* 0x000fe400000012ff */
[----:B------:R-:W-:-:S02]  /*ef50*/  SHF.R.U64 R20, R20, 0x3, RZ ;  /* 0x0000000314147819 */ /* 0x000fc400000012ff */
        /* <DEDUP_REMOVED lines=11> */
[----:B------:R-:W-:Y:S06]  /*f010*/  BAR.SYNC.DEFER_BLOCKING 0x1, 0x100 ;  /* 0x0044000000007b1d */ /* 0x000fec0000010000 */
[----:B0-----:R-:W-:Y:S05]  /*f020*/  @P0 BRA `(.L_x_1818) ;  /* 0x0000000000b80947 */ /* 0x001fea0003800000 */
[----:B------:R-:W0:Y:S01]  /*f030*/  LDC R8, c[0x0][0xbe8] ;  /* 0x0002fa00ff087b82 */ /* 0x000e220000000800 */
[----:B------:R-:W-:Y:S01]  /*f040*/  VIADD R10, R185, UR40 ;  /* 0x00000028b90a7c36 */ /* 0x000fe20008000000 */
[----:B------:R-:W-:Y:S01]  /*f050*/  ULDC.64 UR8, c[0x0][0xb90] ;  /* 0x0002e40000087ab9 */ /* 0x000fe20000000a00 */
[----:B------:R-:W-:Y:S01]  /*f060*/  ULDC.64 UR10, c[0x0][0xb98] ;  /* 0x0002e600000a7ab9 */ /* 0x000fe20000000a00 */
[----:B------:R-:W-:Y:S01]  /*f070*/  UIMAD UR5, UR12, UR8, URZ ;  /* 0x000000080c0572a4 */ /* 0x000fe2000f8e023f */
[----:B------:R-:W-:Y:S01]  /*f080*/  IMAD.MOV.U32 R4, RZ, RZ, R10 ;  /* 0x000000ffff047224 */ /* 0x000fe200078e000a */
[----:B------:R-:W-:Y:S01]  /*f090*/  UIMAD.WIDE.U32 UR6, UR39, UR8, URZ ;  /* 0x00000008270672a5 */ /* 0x000fe2000f8e003f */
[----:B------:R-:W-:Y:S01]  /*f0a0*/  IMAD.MOV R9, RZ, RZ, -R17 ;  /* 0x000000ffff097224 */ /* 0x000fe200078e0a11 */
[----:B------:R-:W-:Y:S01]  /*f0b0*/  UIMAD UR5, UR39, UR9, UR5 ;  /* 0x00000009270572a4 */ /* 0x000fe2000f8e0205 */
[----:B------:R-:W-:Y:S01]  /*f0c0*/  VIADD R13, R16, UR40 ;  /* 0x00000028100d7c36 */ /* 0x000fe20008000000 */
[----:B------:R-:W-:-:S02]  /*f0d0*/  UIMAD UR8, UR13, UR10, URZ ;  /* 0x0000000a0d0872a4 */ /* 0x000fc4000f8e023f */
[----:B------:R-:W-:Y:S02]  /*f0e0*/  UIADD3 UR7, UR7, UR5, URZ ;  /* 0x0000000507077290 */ /* 0x000fe4000fffe03f */
[----:B------:R-:W-:Y:S02]  /*f0f0*/  UIMAD UR8, UR42, UR11, UR8 ;  /* 0x0000000b2a0872a4 */ /* 0x000fe4000f8e0208 */
[----:B------:R-:W-:Y:S01]  /*f100*/  UIMAD.WIDE.U32 UR6, UR42, UR10, UR6 ;  /* 0x0000000a2a0672a5 */ /* 0x000fe2000f8e0006 */
[----:B------:R-:W-:Y:S01]  /*f110*/  ULDC UR5, c[0x0][0xa88] ;  /* 0x0002a20000057ab9 */ /* 0x000fe20000000800 */
[----:B0-----:R-:W-:-:S13]  /*f120*/  ISETP.NE.AND P0, PT, R8, 0x1, PT ;  /* 0x000000010800780c */ /* 0x001fda0003f05270 */
[----:B------:R-:W0:Y:S08]  /*f130*/  @P0 LDC R5, c[0x0][0xbec] ;  /* 0x0002fb00ff050b82 */ /* 0x000e300000000800 */
[----:B------:R-:W1:Y:S01]  /*f140*/  @P0 LDC R6, c[0x0][0xbf0] ;  /* 0x0002fc00ff060b82 */ /* 0x000e620000000800 */
[----:B0-----:R-:W-:-:S05]  /*f150*/  @P0 IMAD.HI.U32 R5, R10, R5, RZ ;  /* 0x000000050a050227 */ /* 0x001fca00078e00ff */
[----:B-1----:R-:W-:-:S04]  /*f160*/  @P0 SHF.R.U32.HI R4, RZ, R6, R5 ;  /* 0x00000006ff040219 */ /* 0x002fc80000011605 */
[--C-:B------:R-:W-:Y:S01]  /*f170*/  SHF.R.S32.HI R5, RZ, 0x1f, R4.reuse ;  /* 0x0000001fff057819 */ /* 0x100fe20000011404 */
[----:B------:R-:W-:Y:S01]  /*f180*/  IMAD.MOV R7, RZ, RZ, -R4 ;  /* 0x000000ffff077224 */ /* 0x000fe200078e0a04 */
[----:B------:R-:W-:-:S03]  /*f190*/  IADD3 R4, P0, R4, UR6, RZ ;  /* 0x0000000604047c10 */ /* 0x000fc6000ff1e0ff */
[C---:B------:R-:W-:Y:S02]  /*f1a0*/  IMAD R7, R8.reuse, R7, R10 ;  /* 0x0000000708077224 */ /* 0x040fe400078e020a */
[----:B------:R-:W-:Y:S02]  /*f1b0*/  IMAD.U32 R10, RZ, RZ, UR8 ;  /* 0x00000008ff0a7e24 */ /* 0x000fe4000f8e00ff */
[----:B------:R-:W-:Y:S01]  /*f1c0*/  IMAD R8, R8, UR5, RZ ;  /* 0x0000000508087c24 */ /* 0x000fe2000f8e02ff */
[----:B------:R-:W-:Y:S02]  /*f1d0*/  SHF.R.S32.HI R6, RZ, 0x1f, R7 ;  /* 0x0000001fff067819 */ /* 0x000fe40000011407 */
[----:B------:R-:W-:Y:S01]  /*f1e0*/  IADD3.X R5, R5, UR7, R10, P0, !PT ;  /* 0x0000000705057c10 */ /* 0x000fe200087fe40a */
[----:B------:R-:W-:Y:S02]  /*f1f0*/  ULDC.64 UR6, c[0x0][0xb88] ;  /* 0x0002e20000067ab9 */ /* 0x000fe40000000a00 */
[----:B------:R-:W-:-:S02]  /*f200*/  IMAD R6, R6, UR6, RZ ;  /* 0x0000000606067c24 */ /* 0x000fc4000f8e02ff */
[----:B------:R-:W-:-:S04]  /*f210*/  IMAD.WIDE.U32 R4, R7, UR6, R4 ;  /* 0x0000000607047c25 */ /* 0x000fc8000f8e0004 */
[----:B------:R-:W-:Y:S01]  /*f220*/  IMAD R7, R7, UR7, R6 ;  /* 0x0000000707077c24 */ /* 0x000fe2000f8e0206 */
[----:B------:R-:W-:Y:S02]  /*f230*/  ULDC.64 UR6, c[0x0][0xb50] ;  /* 0x0002d40000067ab9 */ /* 0x000fe40000000a00 */
        /* <DEDUP_REMOVED lines=13> */
.L_x_1818:
[----:B------:R-:W1:Y:S01]  /*f310*/  LDC R15, c[0x0][0xbe8] ;  /* 0x0002fa00ff0f7b82 */ /* 0x000e620000000800 */
[----:B------:R-:W-:Y:S01]  /*f320*/  ULDC UR10, c[0x0][0xac8] ;  /* 0x0002b200000a7ab9 */ /* 0x000fe20000000800 */
[----:B------:R-:W-:Y:S01]  /*f330*/  ULDC.64 UR8, c[0x0][0xae8] ;  /* 0x0002ba0000087ab9 */ /* 0x000fe20000000a00 */
[----:B------:R-:W-:Y:S01]  /*f340*/  ISETP.GE.AND P0, PT, R191, UR10, PT ;  /* 0x0000000abf007c0c */ /* 0x000fe2000bf06270 */
[----:B------:R-:W5:Y:S01]  /*f350*/  LD.E.128 R112, desc[UR46][R114.64] ;  /* 0x0000002e72707980 */ /* 0x000f62000c101d00 */
[----:B------:R-:W-:Y:S02]  /*f360*/  ISETP.GE.AND P1, PT, R184, UR10, PT ;  /* 0x0000000ab8007c0c */ /* 0x000fe4000bf26270 */
[----:B0-----:R-:W-:Y:S01]  /*f370*/  SEL R3, RZ, 0xffffffff, P0 ;  /* 0xffffffffff037807 */ /* 0x001fe20000000000 */
[----:B------:R-:W5:Y:S01]  /*f380*/  LD.E.128 R88, desc[UR46][R88.64] ;  /* 0x0000002e58587980 */ /* 0x000f62000c101d00 */
[----:B------:R-:W-:Y:S02]  /*f390*/  ISETP.GE.AND P0, PT, R190, UR10, PT ;  /* 0x0000000abe007c0c */ /* 0x000fe4000bf06270 */
[----:B------:R-:W-:Y:S01]  /*f3a0*/  SEL R0, RZ, 0x1, P1 ;  /* 0x00000001ff007807 */ /* 0x000fe20000800000 */
[----:B------:R-:W-:Y:S01]  /*f3b0*/  IMAD.SHL.U32 R11, R3, 0x2, RZ ;  /* 0x00000002030b7824 */ /* 0x000fe200078e00ff */
[----:B------:R-:W5:Y:S04]  /*f3c0*/  LD.E.128 R84, desc[UR46][R84.64] ;  /* 0x0000002e54547980 */ /* 0x000f68000c101d00 */
[----:B------:R-:W5:Y:S04]  /*f3d0*/  LD.E.128 R80, desc[UR46][R80.64] ;  /* 0x0000002e50507980 */ /* 0x000f68000c101d00 */
[----:B------:R-:W5:Y:S01]  /*f3e0*/  LD.E.128 R76, desc[UR46][R76.64] ;  /* 0x0000002e4c4c7980 */ /* 0x000f62000c101d00 */
[----:B-1----:R-:W-:-:S03]  /*f3f0*/  ISETP.NE.AND P2, PT, R15, 0x1, PT ;  /* 0x000000010f00780c */ /* 0x002fc60003f45270 */
[----:B------:R-:W5:Y:S01]  /*f400*/  LD.E.128 R72, desc[UR46][R72.64] ;  /* 0x0000002e48487980 */ /* 0x000f62000c101d00 */
[----:B------:R-:W-:Y:S02]  /*f410*/  SEL R3, RZ, 0xffffffff, P0 ;  /* 0xffffffffff037807 */ /* 0x000fe40000000000 */
[----:B------:R-:W-:Y:S01]  /*f420*/  LOP3.LUT R0, R11, 0x2, R0, 0xe2, !PT ;  /* 0x000000020b007812 */ /* 0x000fe200078ee200 */
[----:B------:R-:W5:Y:S04]  /*f430*/  LD.E.128 R68, desc[UR46][R68.64] ;  /* 0x0000002e44447980 */ /* 0x000f68000c101d00 */
[----:B------:R-:W5:Y:S02]  /*f440*/  LD.E.128 R64, desc[UR46][R64.64] ;  /* 0x0000002e40407980 */ /* 0x000f64000c101d00 */
[----:B------:R-:W0:Y:S01]  /*f450*/  @P2 LDC R9, c[0x0][0xbec] ;  /* 0x0002fb00ff092b82 */ /* 0x000e220000000800 */
[----:B------:R-:W-:Y:S01]  /*f460*/  IMAD.SHL.U32 R3, R3, 0x4, RZ ;  /* 0x0000000403037824 */ /* 0x000fe200078e00ff */
[----:B------:R-:W-:Y:S01]  /*f470*/  ISETP.GE.AND P0, PT, R189, UR10, PT ;  /* 0x0000000abd007c0c */ /* 0x000fe2000bf06270 */
[----:B------:R-:W5:Y:S04]  /*f480*/  LD.E.128 R60, desc[UR46][R60.64] ;  /* 0x0000002e3c3c7980 */ /* 0x000f68000c101d00 */
[----:B------:R-:W5:Y:S01]  /*f490*/  LD.E.128 R56, desc[UR46][R56.64] ;  /* 0x0000002e38387980 */ /* 0x000f62000c101d00 */
[----:B------:R-:W1:Y:S01]  /*f4a0*/  @P2 LDC R11, c[0x0][0xbf0] ;  /* 0x0002fc00ff0b2b82 */ /* 0x000e620000000800 */
[----:B------:R-:W-:Y:S01]  /*f4b0*/  LOP3.LUT R3, R3, 0x4, R0, 0xe2, !PT ;  /* 0x0000000403037812 */ /* 0x000fe200078ee200 */
[----:B------:R-:W-:Y:S01]  /*f4c0*/  IMAD R0, R210, 0x20, R211 ;  /* 0x00000020d2007824 */ /* 0x000fe200078e02d3 */
[----:B------:R-:W-:Y:S01]  /*f4d0*/  SEL R8, RZ, 0xffffffff, P0 ;  /* 0xffffffffff087807 */ /* 0x000fe20000000000 */
[----:B------:R-:W5:Y:S01]  /*f4e0*/  LD.E.128 R52, desc[UR46][R52.64] ;  /* 0x0000002e34347980 */ /* 0x000f62000c101d00 */
[----:B------:R-:W-:Y:S01]  /*f4f0*/  ISETP.GE.AND P0, PT, R188, UR10, PT ;  /* 0x0000000abc007c0c */ /* 0x000fe2000bf06270 */
[----:B------:R-:W-:Y:S01]  /*f500*/  UIMAD UR5, UR12, UR8, URZ ;  /* 0x000000080c0572a4 */ /* 0x000fe2000f8e023f */
[----:B------:R-:W-:Y:S01]  /*f510*/  VIADD R14, R0, UR40 ;  /* 0x00000028000e7c36 */ /* 0x000fe20008000000 */
[----:B------:R-:W5:Y:S01]  /*f520*/  LD.E.128 R44, desc[UR46][R44.64] ;  /* 0x0000002e2c2c7980 */ /* 0x000f62000c101d00 */
[----:B------:R-:W-:Y:S01]  /*f530*/  SEL R0, RZ, 0xffffffff, P0 ;  /* 0xffffffffff007807 */ /* 0x000fe20000000000 */
[----:B------:R-:W-:Y:S01]  /*f540*/  UIMAD.WIDE.U32 UR6, UR39, UR8, URZ ;  /* 0x00000008270672a5 */ /* 0x000fe2000f8e003f */
[----:B------:R-:W-:Y:S01]  /*f550*/  IMAD.SHL.U32 R8, R8, 0x8, RZ ;  /* 0x0000000808087824 */ /* 0x000fe200078e00ff */
[----:B------:R-:W-:Y:S01]  /*f560*/  UIMAD UR5, UR39, UR9, UR5 ;  /* 0x00000009270572a4 */ /* 0x000fe2000f8e0205 */
[----:B------:R-:W5:Y:S01]  /*f570*/  LD.E.128 R40, desc[UR46][R40.64] ;  /* 0x0000002e28287980 */ /* 0x000f62000c101d00 */
[----:B------:R-:W-:Y:S01]  /*f580*/  IMAD.SHL.U32 R13, R0, 0x10, RZ ;  /* 0x00000010000d7824 */ /* 0x000fe200078e00ff */
[----:B------:R-:W-:Y:S01]  /*f590*/  ULDC.64 UR8, c[0x0][0xaf0] ;  /* 0x0002bc0000087ab9 */ /* 0x000fe20000000a00 */
[----:B0-----:R-:W-:Y:S01]  /*f5a0*/  @P2 IMAD.HI.U32 R0, R14, R9, RZ ;  /* 0x000000090e002227 */ /* 0x001fe200078e00ff */
[----:B------:R-:W-:Y:S01]  /*f5b0*/  UIADD3 UR7, UR7, UR5, URZ ;  /* 0x0000000507077290 */ /* 0x000fe2000fffe03f */
[----:B------:R-:W-:Y:S01]  /*f5c0*/  LOP3.LUT R8, R8, 0x8, R3, 0xe2, !PT ;  /* 0x0000000808087812 */ /* 0x000fe200078ee203 */
[----:B------:R-:W-:Y:S01]  /*f5d0*/  UIMAD UR5, UR13, UR8, URZ ;  /* 0x000000080d0572a4 */ /* 0x000fe2000f8e023f */
[----:B------:R-:W-:Y:S01]  /*f5e0*/  IMAD.MOV.U32 R3, RZ, RZ, R14 ;  /* 0x000000ffff037224 */ /* 0x000fe200078e000e */
[----:B------:R-:W-:Y:S01]  /*f5f0*/  UIMAD.WIDE.U32 UR6, UR42, UR8, UR6 ;  /* 0x000000082a0672a5 */ /* 0x000fe2000f8e0006 */
[----:B------:R-:W5:Y:S01]  /*f600*/  LD.E.128 R36, desc[UR46][R36.64] ;  /* 0x0000002e24247980 */ /* 0x000f62000c101d00 */
[----:B-1----:R-:W-:Y:S01]  /*f610*/  @P2 SHF.R.U32.HI R3, RZ, R11, R0 ;  /* 0x0000000bff032219 */ /* 0x002fe20000011600 */
[----:B------:R-:W-:Y:S01]  /*f620*/  UIMAD UR5, UR42, UR9, UR5 ;  /* 0x000000092a0572a4 */ /* 0x000fe2000f8e0205 */
[----:B------:R-:W-:Y:S01]  /*f630*/  LOP3.LUT R10, R13, 0x10, R8, 0xe2, !PT ;  /* 0x000000100d0a7812 */ /* 0x000fe200078ee208 */
[----:B------:R0:W5:Y:S01]  /*f640*/  LD.E.128 R4, desc[UR46][R20.64] ;  /* 0x0000002e14047980 */ /* 0x000162000c101d00 */
        /* <DEDUP_REMOVED lines=10> */
[----:B------:R-:W-:Y:S01]  /*f6f0*/  @!PT LDS RZ, [RZ] ;  /* 0x00000000fffff984 */ /* 0x000fe20000000800 */
[----:B------:R-:W-:Y:S01]  /*f700*/  @!PT LDS RZ, [RZ] ;  /* 0x00000000fffff984 */ /* 0x000fe20000000800 */
[----:B------:R-:W-:Y:S01]  /*f710*/  @!PT LDS RZ, [RZ] ;  /* 0x00000000fffff984 */ /* 0x000fe20000000800 */
[----:B------:R-:W-:Y:S01]  /*f720*/  @!PT LDS RZ, [RZ] ;  /* 0x00000000fffff984 */ /* 0x000fe20000000800 */
[----:B------:R1:W-:Y:S06]  /*f730*/  MEMBAR.ALL.CTA ;  /* 0x0000000000007992 */ /* 0x0003ec0000008000 */
[----:B-1----:R-:W1:Y:S01]  /*f740*/  FENCE.VIEW.ASYNC.S ;  /* 0x00000000000073c6 */ /* 0x002e620000000000 */
[----:B------:R-:W-:Y:S01]  /*f750*/  IMAD R11, R15, R13, R14 ;  /* 0x0000000d0f0b7224 */ /* 0x000fe200078e020e */
[----:B------:R-:W-:Y:S01]  /*f760*/  ISETP.GE.AND P0, PT, R214, UR10, PT ;  /* 0x0000000ad6007c0c */ /* 0x000fe2000bf06270 */
[----:B------:R-:W-:Y:S01]  /*f770*/  IMAD.U32 R9, RZ, RZ, UR5 ;  /* 0x00000005ff097e24 */ /* 0x000fe2000f8e00ff */
[----:B------:R-:W-:Y:S01]  /*f780*/  ULDC UR8, c[0x0][0xa88] ;  /* 0x0002a20000087ab9 */ /* 0x000fe20000000800 */
[----:B0-----:R-:W-:Y:S01]  /*f790*/  IMAD.SHL.U32 R21, R0, 0x20, RZ ;  /* 0x0000002000157824 */ /* 0x001fe200078e00ff */
[----:B------:R-:W-:Y:S01]  /*f7a0*/  SHF.R.S32.HI R0, RZ, 0x1f, R11 ;  /* 0x0000001fff007819 */ /* 0x000fe2000001140b */
[C---:B------:R-:W-:Y:S01]  /*f7b0*/  IMAD R13, R3.reuse, UR7, R12 ;  /* 0x00000007030d7c24 */ /* 0x040fe2000f8e020c */
[----:B------:R-:W-:Y:S01]  /*f7c0*/  UIADD3 UR5, UR43, 0x28c20, URZ ;  /* 0x00028c202b057890 */ /* 0x000fe2000fffe03f */
[----:B------:R-:W-:Y:S01]  /*f7d0*/  IMAD.WIDE.U32 R8, R3, UR6, R8 ;  /* 0x0000000603087c25 */ /* 0x000fe2000f8e0008 */
[----:B------:R-:W-:Y:S01]  /*f7e0*/  ULDC.64 UR6, c[0x0][0xad8] ;  /* 0x0002b60000067ab9 */ /* 0x000fe20000000a00 */
[----:B------:R-:W-:Y:S01]  /*f7f0*/  SEL R3, RZ, 0x40, P0 ;  /* 0x00000040ff037807 */ /* 0x000fe20000000000 */
[----:B------:R-:W-:Y:S01]  /*f800*/  UPRMT UR5, URZ, 0x654, UR5 ;  /* 0x000006543f057896 */ /* 0x000fe20008000005 */
[----:B------:R-:W-:Y:S01]  /*f810*/  IMAD.IADD R9, R9, 0x1, R13 ;  /* 0x0000000109097824 */ /* 0x000fe200078e020d */
[----:B------:R-:W-:Y:S01]  /*f820*/  ISETP.GE.AND P0, PT, R213, UR10, PT ;  /* 0x0000000ad5007c0c */ /* 0x000fe2000bf06270 */
[----:B------:R-:W-:Y:S01]  /*f830*/  IMAD R0, R0, UR6, RZ ;  /* 0x0000000600007c24 */ /* 0x000fe2000f8e02ff */
[----:B------:R-:W-:Y:S01]  /*f840*/  LOP3.LUT R10, R21, 0x20, R10, 0xe2, !PT ;  /* 0x00000020150a7812 */ /* 0x000fe200078ee20a */
[----:B------:R-:W-:Y:S01]  /*f850*/  VIADD R28, R211, UR40 ;  /* 0x00000028d31c7c36 */ /* 0x000fe20008000000 */
[----:B------:R-:W-:Y:S01]  /*f860*/  BSSY B1, `(.L_x_1819) ;  /* 0x000002f000017945 */ /* 0x000fe20003800000 */
[----:B------:R-:W-:Y:S01]  /*f870*/  IMAD R29, R15, UR8, RZ ;  /* 0x000000080f1d7c24 */ /* 0x000fe2000f8e02ff */
[----:B------:R-:W-:Y:S01]  /*f880*/  LOP3.LUT R3, R10, R3, RZ, 0xfc, !PT ;  /* 0x000000030a037212 */ /* 0x000fe200078efcff */
[C---:B------:R-:W-:Y:S01]  /*f890*/  IMAD R13, R11.reuse, UR7, R0 ;  /* 0x000000070b0d7c24 */ /* 0x040fe2000f8e0200 */
[----:B------:R-:W-:Y:S01]  /*f8a0*/  SEL R0, RZ, 0x80, P0 ;  /* 0x00000080ff007807 */ /* 0x000fe20000000000 */
[----:B------:R-:W-:Y:S01]  /*f8b0*/  IMAD.WIDE.U32 R8, R11, UR6, R8 ;  /* 0x000000060b087c25 */ /* 0x000fe2000f8e0008 */
[----:B------:R-:W-:Y:S01]  /*f8c0*/  ISETP.GE.AND P0, PT, R28, R29, PT ;  /* 0x0000001d1c00720c */ /* 0x000fe20003f06270 */
[----:B------:R-:W-:Y:S01]  /*f8d0*/  ULDC.64 UR6, c[0x0][0xa80] ;  /* 0x0002a00000067ab9 */ /* 0x000fe20000000a00 */
[----:B-1----:R-:W-:Y:S01]  /*f8e0*/  SYNCS.ARRIVE.TRANS64.RED.A1T0 RZ, [UR5], RZ ;  /* 0x000000ffffff79a7 */ /* 0x002fe20008100405 */
[----:B------:R-:W-:Y:S01]  /*f8f0*/  IMAD.IADD R9, R9, 0x1, R13 ;  /* 0x0000000109097824 */ /* 0x000fe200078e020d */
[----:B------:R-:W-:-:S02]  /*f900*/  LEA R26, P1, R8, UR6, 0x1 ;  /* 0x00000006081a7c11 */ /* 0x000fc4000f8208ff */
[----:B------:R-:W-:Y:S02]  /*f910*/  LOP3.LUT R0, R3, R0, RZ, 0xfc, !PT ;  /* 0x0000000003007212 */ /* 0x000fe400078efcff */
        /* <DEDUP_REMOVED lines=35> */
.L_x_1820:
[----:B------:R-:W-:Y:S05]  /*fb50*/  BSYNC B1 ;  /* 0x0000000000017941 */ /* 0x000fea0003800000 */
.L_x_1819:
[----:B---3-5:R-:W-:Y:S01]  /*fb60*/  VIADD R4, R28, 0x20 ;  /* 0x000000201c047836 */ /* 0x028fe20000000000 */
        /* <DEDUP_REMOVED lines=20> */
[-C--:B------:R-:W-:Y:S02]  /*fcb0*/  @!P2 LEA.HI.X R13, R189, R7.reuse, R221, 0x1, P5 ;  /* 0x00000007bd0da211 */ /* 0x080fe400028f0cdd */
[CC--:B------:R-:W-:Y:S02]  /*fcc0*/  @!P0 LEA R14, P3, R187.reuse, R6.reuse, 0x1 ;  /* 0x00000006bb0e8211 */ /* 0x0c0fe400078608ff */
[-C--:B0-----:R-:W-:Y:S01]  /*fcd0*/  @!P1 LEA R4, P6, R188, R6.reuse, 0x1 ;  /* 0x00000006bc049211 */ /* 0x081fe200078c08ff */
[----:B------:R4:W-:Y:S01]  /*fce0*/  @!P2 ST.E.128 desc[UR46][R12.64], R64 ;  /* 0x000000400c00a985 */ /* 0x0009e2000c101d2e */
[----:B------:R-:W-:Y:S02]  /*fcf0*/  @P4 LEA R20, P5, R214, R6, 0x1 ;  /* 0x00000006d6144211 */ /* 0x000fe400078a08ff */
[-C--:B------:R-:W-:Y:S02]  /*fd00*/  @!P1 LEA.HI.X R5, R188, R7.reuse, R220, 0x1, P6 ;  /* 0x00000007bc059211 */ /* 0x080fe400030f0cdc */
[----:B------:R-:W-:-:S02]  /*fd10*/  @!P0 LEA.HI.X R15, R187, R7, R219, 0x1, P3 ;  /* 0x00000007bb0f8211 */ /* 0x000fc400018f0cdb */
        /* <DEDUP_REMOVED lines=10> */
.L_x_1817:
[----:B------:R-:W0:Y:S01]  /*fdc0*/  LDC R10, c[0x0][0xbe8] ;  /* 0x0002fa00ff0a7b82 */ /* 0x000e220000000800 */
[----:B------:R-:W-:Y:S01]  /*fdd0*/  ISETP.GE.AND P2, PT, R216, 0x40, PT ;  /* 0x00000040d800780c */ /* 0x000fe20003f46270 */
[----:B------:R-:W-:Y:S01]  /*fde0*/  ULDC UR12, c[0x0][0xac8] ;  /* 0x0002b200000c7ab9 */ /* 0x000fe20000000800 */
[----:B------:R-:W-:Y:S01]  /*fdf0*/  IMAD R0, R210, 0x20, R211 ;  /* 0x00000020d2007824 */ /* 0x000fe200078e02d3 */
[----:B------:R-:W-:Y:S01]  /*fe00*/  ISETP.GE.AND P4, PT, R184, UR12, PT ;  /* 0x0000000cb8007c0c */ /* 0x000fe2000bf86270 */
[----:B------:R-:W-:Y:S01]  /*fe10*/  USHF.R.S32.HI UR8, URZ, 0x1f, UR39 ;  /* 0x0000001f3f087899 */ /* 0x000fe20008011427 */
[----:B------:R-:W-:Y:S01]  /*fe20*/  ISETP.GE.AND P3, PT, R191, UR12, PT ;  /* 0x0000000cbf007c0c */ /* 0x000fe2000bf66270 */
[----:B------:R-:W-:Y:S01]  /*fe30*/  USHF.R.S32.HI UR9, URZ, 0x1f, UR42 ;  /* 0x0000001f3f097899 */ /* 0x000fe2000801142a */
[----:B------:R-:W-:Y:S01]  /*fe40*/  BSSY B1, `(.L_x_1822) ;  /* 0x0000031000017945 */ /* 0x000fe20003800000 */
[----:B------:R-:W-:Y:S01]  /*fe50*/  ISETP.GE.AND P1, PT, R190, UR12, PT ;  /* 0x0000000cbe007c0c */ /* 0x000fe2000bf26270 */
[----:B------:R-:W-:Y:S01]  /*fe60*/  VIADD R8, R0, UR40 ;  /* 0x0000002800087c36 */ /* 0x000fe20008000000 */
[----:B------:R-:W-:-:S02]  /*fe70*/  SEL R12, RZ, 0x1, P4 ;  /* 0x00000001ff0c7807 */ /* 0x000fc40002000000 */
[----:B------:R-:W-:Y:S02]  /*fe80*/  SEL R13, RZ, 0xffffffff, P3 ;  /* 0xffffffffff0d7807 */ /* 0x000fe40001800000 */
[----:B0-----:R-:W-:-:S13]  /*fe90*/  ISETP.NE.AND P0, PT, R10, 0x1, PT ;  /* 0x000000010a00780c */ /* 0x001fda0003f05270 */
[----:B------:R-:W0:Y:S08]  /*fea0*/  @P0 LDC R9, c[0x0][0xbec] ;  /* 0x0002fb00ff090b82 */ /* 0x000e300000000800 */
[----:B------:R-:W1:Y:S01]  /*feb0*/  @P0 LDC R11, c[0x0][0xbf0] ;  /* 0x0002fc00ff0b0b82 */ /* 0x000e620000000800 */
[----:B------:R-:W-:Y:S05]  /*fec0*/  @P2 BRA `(.L_x_1823) ;  /* 0x0000000000a02947 */ /* 0x000fea0003800000 */
[----:B------:R-:W2:Y:S01]  /*fed0*/  S2R R6, SR_TID.X ;  /* 0x0000000000067919 */ /* 0x000ea20000002100 */
[----:B------:R-:W3:Y:S01]  /*fee0*/  LDC R5, c[0x0][0xbe8] ;  /* 0x0002fa00ff057b82 */ /* 0x000ee20000000800 */
[----:B------:R-:W-:Y:S01]  /*fef0*/  IMAD.U32 R7, RZ, RZ, UR40 ;  /* 0x00000028ff077e24 */ /* 0x000fe2000f8e00ff */
[----:B------:R-:W-:Y:S02]  /*ff00*/  ULDC UR5, c[0x0][0xa88] ;  /* 0x0002a20000057ab9 */ /* 0x000fe40000000800 */
[----:B---3--:R-:W-:Y:S02]  /*ff10*/  IMAD R3, R5, UR5, RZ ;  /* 0x0000000505037c24 */ /* 0x008fe4000f8e02ff */
[----:B--2---:R-:W-:-:S04]  /*ff20*/  IADD3 R6, R7, -0x80, R6 ;  /* 0xffffff8007067810 */ /* 0x004fc80007ffe006 */
[----:B------:R-:W-:-:S13]  /*ff30*/  ISETP.GE.AND P2, PT, R6, R3, PT ;  /* 0x000000030600720c */ /* 0x000fda0003f46270 */
[----:B------:R-:W-:Y:S05]  /*ff40*/  @P2 BRA `(.L_x_1823) ;  /* 0x0000000000802947 */ /* 0x000fea0003800000 */
[----:B------:R-:W-:Y:S01]  /*ff50*/  ISETP.NE.AND P2, PT, R5, 0x1, PT ;  /* 0x000000010500780c */ /* 0x000fe20003f45270 */
[----:B------:R-:W-:Y:S01]  /*ff60*/  ULDC.64 UR10, c[0x0][0xb90] ;  /* 0x0002e400000a7ab9 */ /* 0x000fe20000000a00 */
[----:B------:R-:W-:Y:S01]  /*ff70*/  IMAD.MOV.U32 R4, RZ, RZ, R6 ;  /* 0x000000ffff047224 */ /* 0x000fe200078e0006 */
[----:B------:R-:W-:Y:S02]  /*ff80*/  UIMAD UR5, UR8, UR10, URZ ;  /* 0x0000000a080572a4 */ /* 0x000fe4000f8e023f */
[----:B------:R-:W-:Y:S02]  /*ff90*/  UIMAD.WIDE.U32 UR6, UR39, UR10, URZ ;  /* 0x0000000a270672a5 */ /* 0x000fe4000f8e003f */
[----:B------:R-:W-:-:S03]  /*ffa0*/  UIMAD UR5, UR39, UR11, UR5 ;  /* 0x0000000b270572a4 */ /* 0x000fc6000f8e0205 */
[----:B------:R-:W-:Y:S01]  /*ffb0*/  ULDC.64 UR10, c[0x0][0xb98] ;  /* 0x0002e600000a7ab9 */ /* 0x000fe20000000a00 */
[----:B------:R-:W-:Y:S02]  /*ffc0*/  UIADD3 UR7, UR7, UR5, URZ ;  /* 0x0000000507077290 */ /* 0x000fe4000fffe03f */
[----:B------:R-:W2:Y:S01]  /*ffd0*/  @P2 LDC R3, c[0x0][0xbec] ;  /* 0x0002fb00ff032b82 */ /* 0x000ea20000000800 */
[----:B------:R-:W-:Y:S02]  /*ffe0*/  UIMAD UR5, UR9, UR10, URZ ;  /* 0x0000000a090572a4 */ /* 0x000fe4000f8e023f */
[----:B------:R-:W-:Y:S02]  /*fff0*/  UIMAD.WIDE.U32 UR6, UR42, UR10, UR6 ;  /* 0x0000000a2a0672a5 */ /* 0x000fe4000f8e0006 */
[----:B------:R-:W-:-:S03]  /*10000*/  UIMAD UR5, UR42, UR11, UR5 ;  /* 0x0000000b2a0572a4 */ /* 0x000fc6000f8e0205 */
[----:B------:R-:W3:Y:S01]  /*10010*/  @P2 LDC R7, c[0x0][0xbf0] ;  /* 0x0002fc00ff072b82 */ /* 0x000ee20000000800 */
[----:B------:R-:W-:Y:S01]  /*10020*/  ULDC.64 UR10, c[0x0][0xb88] ;  /* 0x0002e200000a7ab9 */ /* 0x000fe20000000a00 */
[----:B--2---:R-:W-:-:S05]  /*10030*/  @P2 IMAD.HI.U32 R0, R6, R3, RZ ;  /* 0x0000000306002227 */ /* 0x004fca00078e00ff */
[----:B---3--:R-:W-:-:S05]  /*10040*/  @P2 SHF.R.U32.HI R4, RZ, R7, R0 ;  /* 0x00000007ff042219 */ /* 0x008fca0000011600 */
[----:B------:R-:W-:-:S04]  /*10050*/  IMAD.MOV R3, RZ, RZ, -R4 ;  /* 0x000000ffff037224 */ /* 0x000fc800078e0a04 */
[----:B------:R-:W-:Y:S01]  /*10060*/  IMAD R3, R5, R3, R6 ;  /* 0x0000000305037224 */ /* 0x000fe200078e0206 */
[----:B------:R-:W-:Y:S01]  /*10070*/  SHF.R.S32.HI R5, RZ, 0x1f, R4 ;  /* 0x0000001fff057819 */ /* 0x000fe20000011404 */
[----:B------:R-:W-:Y:S01]  /*10080*/  IMAD.U32 R6, RZ, RZ, UR5 ;  /* 0x00000005ff067e24 */ /* 0x000fe2000f8e00ff */
        /* <DEDUP_REMOVED lines=12> */
.L_x_1823:
[----:B------:R-:W-:Y:S05]  /*10150*/  BSYNC B1 ;  /* 0x0000000000017941 */ /* 0x000fea0003800000 */
.L_x_1822:
[----:B------:R-:W-:Y:S01]  /*10160*/  SEL R0, RZ, 0xffffffff, P1 ;  /* 0xffffffffff007807 */ /* 0x000fe20000800000 */
[----:B------:R-:W-:Y:S01]  /*10170*/  ULDC.64 UR10, c[0x0][0xae8] ;  /* 0x0002ba00000a7ab9 */ /* 0x000fe20000000a00 */
[----:B------:R-:W-:Y:S01]  /*10180*/  IMAD.SHL.U32 R13, R13, 0x2, RZ ;  /* 0x000000020d0d7824 */ /* 0x000fe200078e00ff */
[----:B------:R-:W-:Y:S01]  /*10190*/  UIMAD UR5, UR8, UR10, URZ ;  /* 0x0000000a080572a4 */ /* 0x000fe2000f8e023f */
[----:B------:R-:W-:Y:S01]  /*101a0*/  ISETP.GE.AND P1, PT, R189, UR12, PT ;  /* 0x0000000cbd007c0c */ /* 0x000fe2000bf26270 */
[----:B------:R-:W-:Y:S01]  /*101b0*/  IMAD.SHL.U32 R5, R0, 0x4, RZ ;  /* 0x0000000400057824 */ /* 0x000fe200078e00ff */
[----:B------:R-:W-:Y:S01]  /*101c0*/  UIMAD.WIDE.U32 UR6, UR39, UR10, URZ ;  /* 0x0000000a270672a5 */ /* 0x000fe2000f8e003f */
[----:B0-----:R-:W-:Y:S01]  /*101d0*/  @P0 IMAD.HI.U32 R0, R8, R9, RZ ;  /* 0x0000000908000227 */ /* 0x001fe200078e00ff */
[----:B------:R-:W-:Y:S01]  /*101e0*/  UIMAD UR5, UR39, UR11, UR5 ;  /* 0x0000000b270572a4 */ /* 0x000fe2000f8e0205 */
[----:B------:R-:W-:Y:S01]  /*101f0*/  LOP3.LUT R12, R13, 0x2, R12, 0xe2, !PT ;  /* 0x000000020d0c7812 */ /* 0x000fe200078ee20c */
[----:B------:R-:W-:Y:S01]  /*10200*/  BSSY B1, `(.L_x_1824) ;  /* 0x0000055000017945 */ /* 0x000fe20003800000 */
[----:B--2---:R-:W-:Y:S01]  /*10210*/  IMAD.MOV.U32 R3, RZ, RZ, R8 ;  /* 0x000000ffff037224 */ /* 0x004fe200078e0008 */
[----:B-1----:R-:W-:Y:S01]  /*10220*/  @P0 SHF.R.U32.HI R3, RZ, R11, R0 ;  /* 0x0000000bff030219 */ /* 0x002fe20000011600 */
[----:B------:R-:W-:Y:S01]  /*10230*/  ULDC.64 UR10, c[0x0][0xaf0] ;  /* 0x0002bc00000a7ab9 */ /* 0x000fe20000000a00 */
[----:B------:R-:W-:Y:S01]  /*10240*/  SEL R0, RZ, 0xffffffff, P1 ;  /* 0xffffffffff007807 */ /* 0x000fe20000800000 */
[----:B------:R-:W-:Y:S01]  /*10250*/  UIADD3 UR7, UR7, UR5, URZ ;  /* 0x0000000507077290 */ /* 0x000fe2000fffe03f */
[----:B------:R-:W-:Y:S01]  /*10260*/  LOP3.LUT R12, R5, 0x4, R12, 0xe2, !PT ;  /* 0x00000004050c7812 */ /* 0x000fe200078ee20c */
[----:B------:R-:W-:Y:S01]  /*10270*/  UIMAD UR5, UR9, UR10, URZ ;  /* 0x0000000a090572a4 */ /* 0x000fe2000f8e023f */
[----:B------:R-:W-:Y:S01]  /*10280*/  ISETP.GE.AND P1, PT, R188, UR12, PT ;  /* 0x0000000cbc007c0c */ /* 0x000fe2000bf26270 */
[----:B------:R-:W-:Y:S01]  /*10290*/  UIMAD.WIDE.U32 UR6, UR42, UR10, UR6 ;  /* 0x0000000a2a0672a5 */ /* 0x000fe2000f8e0006 */
[----:B------:R-:W-:Y:S01]  /*102a0*/  IMAD.SHL.U32 R5, R0, 0x8, RZ ;  /* 0x0000000800057824 */ /* 0x000fe200078e00ff */
[----:B------:R-:W-:Y:S01]  /*102b0*/  UIMAD UR5, UR42, UR11, UR5 ;  /* 0x0000000b2a0572a4 */ /* 0x000fe2000f8e0205 */
[--C-:B------:R-:W-:Y:S01]  /*102c0*/  SHF.R.S32.HI R0, RZ, 0x1f, R3.reuse ;  /* 0x0000001fff007819 */ /* 0x100fe20000011403 */
[----:B------:R-:W-:Y:S01]  /*102d0*/  IMAD.MOV R7, RZ, RZ, -R3 ;  /* 0x000000ffff077224 */ /* 0x000fe200078e0a03 */
[----:B------:R-:W-:Y:S01]  /*102e0*/  ISETP.GE.AND P0, PT, R187, UR12, PT ;  /* 0x0000000cbb007c0c */ /* 0x000fe2000bf06270 */
[----:B------:R-:W-:Y:S01]  /*102f0*/  UIADD3 UR5, UR7, UR5, URZ ;  /* 0x0000000507057290 */ /* 0x000fe2000fffe03f */
[----:B------:R-:W-:Y:S01]  /*10300*/  LOP3.LUT R12, R5, 0x8, R12, 0xe2, !PT ;  /* 0x00000008050c7812 */ /* 0x000fe200078ee20c */
[----:B------:R-:W-:Y:S01]  /*10310*/  IMAD.U32 R4, RZ, RZ, UR6 ;  /* 0x00000006ff047e24 */ /* 0x000fe2000f8e00ff */
[----:B------:R-:W-:Y:S01]  /*10320*/  SEL R6, RZ, 0xffffffff, P1 ;  /* 0xffffffffff067807 */ /* 0x000fe20000800000 */
[----:B------:R-:W-:Y:S01]  /*10330*/  IMAD.U32 R5, RZ, RZ, UR7 ;  /* 0x00000007ff057e24 */ /* 0x000fe2000f8e00ff */
[----:B------:R-:W-:Y:S01]  /*10340*/  ULDC.64 UR6, c[0x0][0xae0] ;  /* 0x0002b80000067ab9 */ /* 0x000fe20000000a00 */
[----:B------:R-:W-:Y:S01]  /*10350*/  IMAD R7, R10, R7, R8 ;  /* 0x000000070a077224 */ /* 0x000fe200078e0208 */
[----:B------:R-:W-:Y:S01]  /*10360*/  SEL R8, RZ, 0xffffffff, P0 ;  /* 0xffffffffff087807 */ /* 0x000fe20000000000 */
[----:B------:R-:W-:Y:S01]  /*10370*/  IMAD R0, R0, UR6, RZ ;  /* 0x0000000600007c24 */ /* 0x000fe2000f8e02ff */
[----:B------:R-:W-:Y:S01]  /*10380*/  ISETP.GE.AND P0, PT, R214, UR12, PT ;  /* 0x0000000cd6007c0c */ /* 0x000fe2000bf06270 */
[----:B------:R-:W-:Y:S01]  /*10390*/  IMAD.U32 R5, RZ, RZ, UR5 ;  /* 0x00000005ff057e24 */ /* 0x000fe2000f8e00ff */
[----:B------:R-:W-:Y:S01]  /*103a0*/  ULDC UR5, c[0x0][0xa88] ;  /* 0x0002a20000057ab9 */ /* 0x000fe20000000800 */
[----:B------:R-:W-:Y:S01]  /*103b0*/  IMAD.SHL.U32 R11, R6, 0x10, RZ ;  /* 0x00000010060b7824 */ /* 0x000fe200078e00ff */
[----:B------:R-:W-:Y:S01]  /*103c0*/  ISETP.GE.AND P2, PT, R213, UR12, PT ;  /* 0x0000000cd5007c0c */ /* 0x000fe2000bf46270 */
[C---:B------:R-:W-:Y:S01]  /*103d0*/  IMAD R9, R3.reuse, UR7, R0 ;  /* 0x0000000703097c24 */ /* 0x040fe2000f8e0200 */
[----:B------:R-:W-:Y:S01]  /*103e0*/  SHF.R.S32.HI R0, RZ, 0x1f, R7 ;  /* 0x0000001fff007819 */ /* 0x000fe20000011407 */
[----:B------:R-:W-:Y:S01]  /*103f0*/  IMAD.WIDE.U32 R4, R3, UR6, R4 ;  /* 0x0000000603047c25 */ /* 0x000fe2000f8e0004 */
[----:B------:R-:W-:Y:S01]  /*10400*/  ULDC.64 UR6, c[0x0][0xad8] ;  /* 0x0002b60000067ab9 */ /* 0x000fe20000000a00 */
[----:B------:R-:W-:-:S02]  /*10410*/  LOP3.LUT R12, R11, 0x10, R12, 0xe2, !PT ;  /* 0x000000100b0c7812 */ /* 0x000fc400078ee20c */
[----:B------:R-:W-:Y:S02]  /*10420*/  IMAD.SHL.U32 R3, R8, 0x20, RZ ;  /* 0x0000002008037824 */ /* 0x000fe400078e00ff */
[----:B------:R-:W-:Y:S02]  /*10430*/  IMAD R0, R0, UR6, RZ ;  /* 0x0000000600007c24 */ /* 0x000fe4000f8e02ff */
[----:B------:R-:W-:Y:S01]  /*10440*/  IMAD.IADD R5, R5, 0x1, R9 ;  /* 0x0000000105057824 */ /* 0x000fe200078e0209 */
[----:B------:R-:W-:Y:S01]  /*10450*/  LOP3.LUT R12, R3, 0x20, R12, 0xe2, !PT ;  /* 0x00000020030c7812 */ /* 0x000fe200078ee20c */
[----:B------:R-:W-:Y:S02]  /*10460*/  VIADD R26, R211, UR40 ;  /* 0x00000028d31a7c36 */ /* 0x000fe40008000000 */
[----:B------:R-:W-:Y:S02]  /*10470*/  IMAD R25, R10, UR5, RZ ;  /* 0x000000050a197c24 */ /* 0x000fe4000f8e02ff */
[C---:B------:R-:W-:Y:S01]  /*10480*/  IMAD R3, R7.reuse, UR7, R0 ;  /* 0x0000000707037c24 */ /* 0x040fe2000f8e0200 */
[----:B------:R-:W-:Y:S01]  /*10490*/  SEL R0, RZ, 0x80, P2 ;  /* 0x00000080ff007807 */ /* 0x000fe20001000000 */
[----:B------:R-:W-:Y:S01]  /*104a0*/  IMAD.WIDE.U32 R4, R7, UR6, R4 ;  /* 0x0000000607047c25 */ /* 0x000fe2000f8e0004 */
[----:B------:R-:W-:Y:S01]  /*104b0*/  SEL R7, RZ, 0x40, P0 ;  /* 0x00000040ff077807 */ /* 0x000fe20000000000 */
[----:B------:R-:W-:Y:S01]  /*104c0*/  ULDC.64 UR6, c[0x0][0xa80] ;  /* 0x0002a00000067ab9 */ /* 0x000fe20000000a00 */
[----:B------:R-:W-:Y:S01]  /*104d0*/  ISETP.GE.AND P0, PT, R26, R25, PT ;  /* 0x000000191a00720c */ /* 0x000fe20003f06270 */
[----:B------:R-:W-:Y:S01]  /*104e0*/  IMAD.IADD R3, R5, 0x1, R3 ;  /* 0x0000000105037824 */ /* 0x000fe200078e0203 */
[----:B------:R-:W-:-:S02]  /*104f0*/  LEA R20, P1, R4, UR6, 0x1 ;  /* 0x0000000604147c11 */ /* 0x000fc4000f8208ff */
[----:B------:R-:W-:Y:S02]  /*10500*/  LOP3.LUT R21, R12, R7, RZ, 0xfc, !PT ;  /* 0x000000070c157212 */ /* 0x000fe400078efcff */
[----:B------:R-:W-:Y:S01]  /*10510*/  LEA.HI.X R3, R4, UR7, R3, 0x1, P1 ;  /* 0x0000000704037c11 */ /* 0x000fe200088f0c03 */
[----:B------:R0:W1:Y:S01]  /*10520*/  SHFL.IDX PT, R6, R20, RZ, 0x181f ;  /* 0x00181fff14067589 */ /* 0x00006200000e0000 */
[----:B------:R-:W-:-:S03]  /*10530*/  LOP3.LUT R24, R21, R0, RZ, 0xfc, !PT ;  /* 0x0000000015187212 */ /* 0x000fc600078efcff */
        /* <DEDUP_REMOVED lines=33> */
.L_x_1825:
[----:B------:R-:W-:Y:S05]  /*10750*/  BSYNC B1 ;  /* 0x0000000000017941 */ /* 0x000fea0003800000 */
.L_x_1824:
        /* <DEDUP_REMOVED lines=26> */
[-C--:B0-----:R-:W-:Y:S02]  /*10900*/  @P1 LEA R20, P4, R214, R6.reuse, 0x1 ;  /* 0x00000006d6141211 */ /* 0x081fe400078808ff */
        /* <DEDUP_REMOVED lines=9> */
.L_x_1821:
[----:B------:R-:W-:Y:S05]  /*109a0*/  BSYNC B0 ;  /* 0x0000000000007941 */ /* 0x000fea0003800000 */
.L_x_1816:
[----:B------:R-:W-:Y:S02]  /*109b0*/  ULDC UR5, c[0x0][0xc38] ;  /* 0x00030e0000057ab9 */ /* 0x000fe40000000800 */
[----:B------:R-:W-:-:S06]  /*109c0*/  UISETP.GE.AND UP0, UPT, UR4, UR5, UPT ;  /* 0x000000050400728c */ /* 0x000fcc000bf06270 */
[----:B------:R-:W-:-:S13]  /*109d0*/  PLOP3.LUT P0, PT, PT, PT, UP0, 0x80, 0x0 ;  /* 0x000000000000781c */ /* 0x000fda0003f0f008 */
[----:B------:R-:W-:Y:S05]  /*109e0*/  @!P0 BRA `(.L_x_1826) ;  /* 0xffffff0400848947 */ /* 0x000fea000383ffff */
[----:B------:R-:W-:Y:S05]  /*109f0*/  EXIT ;  /* 0x000000000000794d */ /* 0x000fea0003800000 */
.L_x_1720:
[----:B------:R-:W-:-:S08]  /*10a00*/  NOP ;  /* 0x0000000000007918 */ /* 0x000fd00000000000 */
[----:B------:R-:W0:-:S00]  /*10a10*/  USETMAXREG.DEALLOC.CTAPOOL 0x18 ;  /* 0x00000018000079c8 */ /* 0x000e0000080e0500 */
[----:B0-----:R-:W-:-:S06]  /*10a20*/  LOP3.LUT R2, R2, 0x3, RZ, 0xc0, !PT ;  /* 0x0000000302027812 */ /* 0x001fcc00078ec0ff */
[----:B------:R-:W0:Y:S01]  /*10a30*/  S2UR UR6, SR_CTAID.X ;  /* 0x00000000000679c3 */ /* 0x000e220000002500 */
[----:B------:R-:W-:Y:S01]  /*10a40*/  IMAD.MOV.U32 R18, RZ, RZ, RZ ;  /* 0x000000ffff127224 */ /* 0x000fe200078e00ff */
[----:B------:R-:W1:Y:S02]  /*10a50*/  SHFL.IDX PT, R2, R2, RZ, 0x1f ;  /* 0x00001fff02027589 */ /* 0x000e6400000e0000 */
[----:B-1----:R-:W-:-:S04]  /*10a60*/  ISETP.NE.AND P0, PT, R2, RZ, PT ;  /* 0x000000ff0200720c */ /* 0x002fc80003f05270 */
[----:B------:R-:W0:Y:S01]  /*10a70*/  LDC R2, c[0x0][0xc38] ;  /* 0x00030e00ff027b82 */ /* 0x000e220000000800 */
[----:B------:R-:W-:-:S05]  /*10a80*/  P2R R3, PR, RZ, 0x1 ;  /* 0x00000001ff037803 */ /* 0x000fca0000000000 */
[----:B------:R1:W-:Y:S03]  /*10a90*/  STL [R1+0x20], R3 ;  /* 0x0000200301007387 */ /* 0x0003e60000100800 */
[----:B------:R-:W-:Y:S06]  /*10aa0*/  @P0 BAR.ARV 0x4, 0x180 ;  /* 0x0106000000000b1d */ /* 0x000fec0000002000 */
[----:B------:R1:W-:Y:S01]  /*10ab0*/  STL [R1+0x18], RZ ;  /* 0x000018ff01007387 */ /* 0x0003e20000100800 */
[----:B0-----:R-:W-:Y:S01]  /*10ac0*/  ISETP.LE.AND P0, PT, R2, UR6, PT ;  /* 0x0000000602007c0c */ /* 0x001fe2000bf03270 */
[----:B------:R-:W-:-:S05]  /*10ad0*/  IMAD.MOV.U32 R2, RZ, RZ, 0x1 ;  /* 0x00000001ff027424 */ /* 0x000fca00078e00ff */
[----:B------:R1:W-:Y:S07]  /*10ae0*/  STL [R1], R2 ;  /* 0x0000000201007387 */ /* 0x0003ee0000100800 */
[----:B------:R-:W-:Y:S05]  /*10af0*/  @P0 BRA `(.L_x_1827) ;  /* 0x0000005000d80947 */ /* 0x000fea0003800000 */
[----:B------:R-:W0:Y:S01]  /*10b00*/  S2UR UR5, SR_CgaCtaId ;  /* 0x00000000000579c3 */ /* 0x000e220000008800 */
[C---:B-1----:R-:W-:Y:S01]  /*10b10*/  IMAD.SHL.U32 R2, R0.reuse, 0x8, RZ ;  /* 0x0000000800027824 */ /* 0x042fe200078e00ff */
[----:B------:R-:W-:Y:S01]  /*10b20*/  LOP3.LUT R5, R0, 0x7f, RZ, 0xc0, !PT ;  /* 0x0000007f00057812 */ /* 0x000fe200078ec0ff */
[----:B------:R-:W-:Y:S01]  /*10b30*/  UMOV UR4, 0x400 ;  /* 0x0000040000047882 */ /* 0x000fe20000000000 */
[----:B------:R-:W-:Y:S01]  /*10b40*/  IMAD.MOV.U32 R18, RZ, RZ, RZ ;  /* 0x000000ffff127224 */ /* 0x000fe200078e00ff */
[----:B------:R-:W-:Y:S01]  /*10b50*/  ULDC UR42, c[0x0][0xc] ;  /* 0x00000300002a7ab9 */ /* 0x000fe20000000800 */
[----:B------:R-:W-:Y:S01]  /*10b60*/  LOP3.LUT R3, R2, 0x1f8, RZ, 0xc0, !PT ;  /* 0x000001f802037812 */ /* 0x000fe200078ec0ff */
[----:B------:R-:W-:Y:S01]  /*10b70*/  IMAD.U32 R2, RZ, RZ, UR6 ;  /* 0x00000006ff027e24 */ /* 0x000fe2000f8e00ff */
[----:B------:R-:W-:Y:S02]  /*10b80*/  ULDC.64 UR44, c[0x0][0x198] ;  /* 0x00006600002c7ab9 */ /* 0x000fe40000000a00 */
[----:B------:R-:W-:Y:S01]  /*10b90*/  LOP3.LUT R4, R3, 0x38, R0, 0x78, !PT ;  /* 0x0000003803047812 */ /* 0x000fe200078e7800 */
[----:B------:R-:W-:Y:S01]  /*10ba0*/  IMAD.SHL.U32 R3, R5, 0x8, RZ ;  /* 0x0000000805037824 */ /* 0x000fe200078e00ff */
[----:B------:R-:W-:-:S04]  /*10bb0*/  SHF.R.U32.HI R5, RZ, 0x3, R5 ;  /* 0x00000003ff057819 */ /* 0x000fc80000011605 */
[----:B------:R-:W-:Y:S01]  /*10bc0*/  LOP3.LUT R4, R4, 0x200, R3, 0xf8, !PT ;  /* 0x0000020004047812 */ /* 0x000fe200078ef803 */
[----:B------:R-:W-:-:S05]  /*10bd0*/  IMAD.SHL.U32 R3, R0, 0x10, RZ ;  /* 0x0000001000037824 */ /* 0x000fca00078e00ff */
[----:B------:R-:W-:Y:S01]  /*10be0*/  LOP3.LUT R0, R5, 0x70, R3, 0xf8, !PT ;  /* 0x0000007005007812 */ /* 0x000fe200078ef803 */
[----:B------:R-:W-:Y:S01]  /*10bf0*/  IMAD.MOV.U32 R0, RZ, RZ, 0x1 ;  /* 0x00000001ff007424 */ /* 0x000fe200078e00ff */
[----:B0-----:R-:W-:-:S06]  /*10c00*/  ULEA UR4, UR5, UR4, 0x18 ;  /* 0x0000000405047291 */ /* 0x001fcc000f8ec03f */
[----:B------:R-:W-:-:S04]  /*10c10*/  IMAD.U32 R17, RZ, RZ, UR4 ;  /* 0x00000004ff117e24 */ /* 0x000fc8000f8e00ff */
[----:B------:R-:W-:-:S05]  /*10c20*/  IMAD R3, R4, 0x2, R17 ;  /* 0x0000000204037824 */ /* 0x000fca00078e0211 */
[----:B------:R0:W-:Y:S04]  /*10c30*/  STL [R1+0x1c], R3 ;  /* 0x00001c0301007387 */ /* 0x0001e80000100800 */
[----:B------:R0:W-:Y:S04]  /*10c40*/  STL [R1+0x10], R2 ;  /* 0x0000100201007387 */ /* 0x0001e80000100800 */
[----:B------:R0:W-:Y:S04]  /*10c50*/  STL [R1+0x18], RZ ;  /* 0x000018ff01007387 */ /* 0x0001e80000100800 */
[----:B------:R0:W-:Y:S02]  /*10c60*/  STL [R1], R0 ;  /* 0x0000000001007387 */ /* 0x0001e40000100800 */
.L_x_1939:
[----:B0-2---:R-:W2:Y:S01]  /*10c70*/  LDL R0, [R1+0x10] ;  /* 0x0000100001007983 */ /* 0x005ea20000100800 */
[----:B------:R-:W-:Y:S02]  /*10c80*/  ULDC UR8, c[0x0][0xc60] ;  /* 0x0003180000087ab9 */ /* 0x000fe40000000800 */
[----:B------:R-:W-:-:S11]  /*10c90*/  UISETP.NE.AND UP0, UPT, UR8, 0x1, UPT ;  /* 0x000000010800788c */ /* 0x000fd6000bf05270 */
[----:B------:R-:W-:Y:S01]  /*10ca0*/  @UP0 ULDC UR4, c[0x0][0xc64] ;  /* 0x0003190000040ab9 */ /* 0x000fe20000000800 */
[----:B------:R-:W-:Y:S01]  /*10cb0*/  @UP0 ULDC UR9, c[0x0][0xc68] ;  /* 0x00031a0000090ab9 */ /* 0x000fe20000000800 */
[C---:B--2---:R-:W-:Y:S02]  /*10cc0*/  R2UR UR7, R0.reuse ;  /* 0x00000000000772ca */ /* 0x044fe400000e0000 */
[----:B------:R-:W-:-:S11]  /*10cd0*/  R2UR UR6, R0 ;  /* 0x00000000000672ca */ /* 0x000fd600000e0000 */
[----:B------:R-:W-:-:S04]  /*10ce0*/  UIMAD.WIDE.U32 UR4, UR7, UR4, URZ ;  /* 0x00000004070472a5 */ /* 0x000fc8000f8e003f */
[----:B------:R-:W-:-:S03]  /*10cf0*/  @UP0 USHF.R.U32.HI UR7, URZ, UR9, UR5 ;  /* 0x000000093f070299 */ /* 0x000fc60008011605 */
[----:B------:R-:W-:Y:S02]  /*10d00*/  ULDC UR4, c[0x0][0xc78] ;  /* 0x00031e0000047ab9 */ /* 0x000fe40000000800 */
[----:B------:R-:W-:Y:S02]  /*10d10*/  UISETP.GE.AND UP0, UPT, UR7, UR4, UPT ;  /* 0x000000040700728c */ /* 0x000fe4000bf06270 */
[----:B------:R-:W-:-:S04]  /*10d20*/  UIADD3 UR4, -UR7, URZ, URZ ;  /* 0x0000003f07047290 */ /* 0x000fc8000fffe13f */
[----:B------:R-:W-:Y:S01]  /*10d30*/  PLOP3.LUT P0, PT, PT, PT, UP0, 0x80, 0x0 ;  /* 0x000000000000781c */ /* 0x000fe20003f0f008 */
[----:B------:R-:W-:-:S12]  /*10d40*/  UIMAD UR8, UR8, UR4, UR6 ;  /* 0x00000004080872a4 */ /* 0x000fd8000f8e0206 */
[----:B-1----:R-:W-:Y:S05]  /*10d50*/  @!P0 BRA `(.L_x_1828) ;  /* 0x0000000000208947 */ /* 0x002fea0003800000 */
        /* <DEDUP_REMOVED lines=8> */
.L_x_1828:
[----:B------:R-:W-:Y:S01]  /*10de0*/  ULDC UR9, c[0x0][0xc54] ;  /* 0x0003150000097ab9 */ /* 0x000fe20000000800 */
[----:B------:R-:W-:Y:S01]  /*10df0*/  UMOV UR6, UR8 ;  /* 0x0000000800067c82 */ /* 0x000fe20008000000 */
[----:B------:R-:W-:-:S11]  /*10e00*/  UISETP.NE.AND UP0, UPT, UR9, 0x1, UPT ;  /* 0x000000010900788c */ /* 0x000fd6000bf05270 */
[----:B------:R-:W-:Y:S02]  /*10e10*/  @UP0 ULDC.64 UR10, c[0x0][0xc58] ;  /* 0x00031600000a0ab9 */ /* 0x000fe40000000a00 */
[----:B------:R-:W-:-:S04]  /*10e20*/  UIMAD.WIDE.U32 UR4, UR8, UR10, URZ ;  /* 0x0000000a080472a5 */ /* 0x000fc8000f8e003f */
[----:B------:R-:W-:-:S04]  /*10e30*/  @UP0 USHF.R.U32.HI UR6, URZ, UR11, UR5 ;  /* 0x0000000b3f060299 */ /* 0x000fc80008011605 */
[----:B------:R-:W-:-:S12]  /*10e40*/  UIMAD UR4, UR6, UR9, URZ ;  /* 0x00000009060472a4 */ /* 0x000fd8000f8e023f */
.L_x_1829:
[----:B------:R-:W-:Y:S02]  /*10e50*/  UIADD3 UR4, UR8, -UR4, URZ ;  /* 0x8000000408047290 */ /* 0x000fe4000fffe03f */
[----:B------:R-:W-:Y:S01]  /*10e60*/  ULOP3.LUT UR5, URZ, UR6, URZ, 0x33, !UPT ;  /* 0x000000063f057292 */ /* 0x000fe2000f8e333f */
[----:B------:R-:W-:Y:S01]  /*10e70*/  ULDC UR14, c[0x0][0xc48] ;  /* 0x00031200000e7ab9 */ /* 0x000fe20000000800 */
[----:B------:R-:W-:Y:S01]  /*10e80*/  ULDC UR8, c[0x0][0x448] ;  /* 0x0001120000087ab9 */ /* 0x000fe20000000800 */
[----:B------:R-:W-:Y:S01]  /*10e90*/  ULDC UR40, c[0x0][0xc3c] ;  /* 0x00030f0000287ab9 */ /* 0x000fe20000000800 */
[----:B------:R-:W-:Y:S02]  /*10ea0*/  UISETP.NE.AND UP1, UPT, UR14, 0x1, UPT ;  /* 0x000000010e00788c */ /* 0x000fe4000bf25270 */
[----:B------:R-:W-:Y:S02]  /*10eb0*/  UISETP.NE.AND UP2, UPT, UR8, 0x1, UPT ;  /* 0x000000010800788c */ /* 0x000fe4000bf45270 */
[----:B------:R-:W-:Y:S01]  /*10ec0*/  UIADD3 UR40, UR5, UR40, URZ ;  /* 0x0000002805287290 */ /* 0x000fe2000fffe03f */
[----:B------:R-:W-:Y:S01]  /*10ed0*/  ULDC.64 UR10, c[0x0][0x418] ;  /* 0x00010600000a7ab9 */ /* 0x000fe20000000a00 */
[----:B------:R-:W-:Y:S01]  /*10ee0*/  ULDC UR13, c[0x0][0xc54] ;  /* 0x00031500000d7ab9 */ /* 0x000fe20000000800 */
[----:B------:R-:W-:-:S02]  /*10ef0*/  UISETP.NE.U32.AND UP0, UPT, UR10, URZ, UPT ;  /* 0x0000003f0a00728c */ /* 0x000fc4000bf05070 */
[----:B------:R-:W-:Y:S02]  /*10f00*/  UIMAD UR13, UR7, UR13, UR4 ;  /* 0x0000000d070d72a4 */ /* 0x000fe4000f8e0204 */
[----:B------:R-:W-:Y:S01]  /*10f10*/  USHF.L.U32 UR40, UR40, 0x6, URZ ;  /* 0x0000000628287899 */ /* 0x000fe2000800063f */
[----:B------:R-:W-:Y:S01]  /*10f20*/  ULDC.64 UR4, c[0x0][0x9e0] ;  /* 0x0002780000047ab9 */ /* 0x000fe20000000a00 */
[----:B------:R-:W-:Y:S02]  /*10f30*/  UISETP.NE.AND.EX UP0, UPT, UR11, URZ, UPT, UP0 ;  /* 0x0000003f0b00728c */ /* 0x000fe4000bf05300 */
[----:B------:R-:W-:Y:S02]  /*10f40*/  UISETP.GE.AND UP3, UPT, UR5, 0x1, UPT ;  /* 0x000000010500788c */ /* 0x000fe4000bf66270 */
[----:B------:R-:W-:Y:S01]  /*10f50*/  UIADD3 UR12, UR40, 0x3f, URZ ;  /* 0x0000003f280c7890 */ /* 0x000fe2000fffe03f */
[----:B------:R-:W-:Y:S01]  /*10f60*/  ULDC UR10, c[0x0][0x424] ;  /* 0x00010900000a7ab9 */ /* 0x000fe20000000800 */
[----:B------:R-:W-:Y:S01]  /*10f70*/  ULDC UR6, c[0x0][0x288] ;  /* 0x0000a20000067ab9 */ /* 0x000fe20000000800 */
[----:B------:R-:W-:Y:S01]  /*10f80*/  @UP1 ULDC UR8, c[0x0][0xc4c] ;  /* 0x0003130000081ab9 */ /* 0x000fe20000000800 */
[----:B------:R-:W-:Y:S01]  /*10f90*/  @UP2 ULDC UR11, c[0x0][0x44c] ;  /* 0x00011300000b2ab9 */ /* 0x000fe20000000800 */
[----:B------:R-:W-:Y:S01]  /*10fa0*/  USEL UR15, UR10, 0x1, UP0 ;  /* 0x000000010a0f7887 */ /* 0x000fe20008000000 */
[----:B------:R-:W-:Y:S01]  /*10fb0*/  PLOP3.LUT P1, PT, PT, PT, UP3, 0x80, 0x0 ;  /* 0x000000000000781c */ /* 0x000fe20003f2f038 */
[----:B------:R-:W-:-:S02]  /*10fc0*/  UIADD3 UR16, -UR6, 0x1, URZ ;  /* 0x0000000106107890 */ /* 0x000fc4000fffe13f */
[----:B------:R-:W-:Y:S02]  /*10fd0*/  UIMAD.WIDE.U32 UR8, UR13, UR8, URZ ;  /* 0x000000080d0872a5 */ /* 0x000fe4000f8e003f */
[----:B------:R-:W-:Y:S01]  /*10fe0*/  UIMAD.WIDE.U32 UR10, UR12, UR11, URZ ;  /* 0x0000000b0c0a72a5 */ /* 0x000fe2000f8e003f */
[----:B------:R-:W-:Y:S01]  /*10ff0*/  ULDC UR7, c[0x0][0x2f0] ;  /* 0x0000bc0000077ab9 */ /* 0x000fe20000000800 */
[----:B------:R-:W-:Y:S01]  /*11000*/  @UP1 ULDC UR17, c[0x0][0xc50] ;  /* 0x0003140000111ab9 */ /* 0x000fe20000000800 */
[----:B------:R-:W-:Y:S01]  /*11010*/  @UP2 ULDC UR18, c[0x0][0x450] ;  /* 0x0001140000122ab9 */ /* 0x000fe20000000800 */
[----:B------:R-:W-:Y:S01]  /*11020*/  UMOV UR43, UR13 ;  /* 0x0000000d002b7c82 */ /* 0x000fe20008000000 */
[----:B------:R-:W-:Y:S02]  /*11030*/  UIMAD UR16, UR15, UR7, UR16 ;  /* 0x000000070f1072a4 */ /* 0x000fe4000f8e0210 */
[----:B------:R-:W-:Y:S02]  /*11040*/  @UP1 USHF.R.U32.HI UR43, URZ, UR17, UR9 ;  /* 0x000000113f2b1299 */ /* 0x000fe40008011609 */
[----:B------:R-:W-:-:S02]  /*11050*/  @UP2 USHF.R.U32.HI UR12, URZ, UR18, UR11 ;  /* 0x000000123f0c2299 */ /* 0x000fc4000801160b */
[----:B------:R-:W-:Y:S02]  /*11060*/  UIADD3 UR36, -UR43, URZ, URZ ;  /* 0x0000003f2b247290 */ /* 0x000fe4000fffe13f */
[----:B------:R-:W-:Y:S02]  /*11070*/  UIADD3 UR12, UR16, UR12, URZ ;  /* 0x0000000c100c7290 */ /* 0x000fe4000fffe03f */
[----:B------:R-:W-:Y:S02]  /*11080*/  UIMAD UR36, UR14, UR36, UR13 ;  /* 0x000000240e2472a4 */ /* 0x000fe4000f8e020d */
        /* <DEDUP_REMOVED lines=12> */
.L_x_1831:
[----:B------:R-:W-:-:S11]  /*11150*/  UISETP.NE.AND UP0, UPT, UR5, 0x1, UPT ;  /* 0x000000010500788c */ /* 0x000fd6000bf05270 */
[----:B------:R-:W-:Y:S02]  /*11160*/  @UP0 ULDC.64 UR12, c[0x0][0x9e8] ;  /* 0x00027a00000c0ab9 */ /* 0x000fe40000000a00 */
[----:B------:R-:W-:-:S04]  /*11170*/  UIMAD.WIDE.U32 UR8, UR10, UR12, URZ ;  /* 0x0000000c0a0872a5 */ /* 0x000fc8000f8e003f */
[----:B------:R-:W-:-:S12]  /*11180*/  @UP0 USHF.R.U32.HI UR10, URZ, UR13, UR9 ;  /* 0x0000000d3f0a0299 */ /* 0x000fd80008011609 */
.L_x_1832:
[----:B------:R-:W-:-:S04]  /*11190*/  UIMAD UR10, UR10, UR5, UR5 ;  /* 0x000000050a0a72a4 */ /* 0x000fc8000f8e0205 */
[----:B------:R-:W-:-:S04]  /*111a0*/  UISETP.LT.AND UP0, UPT, UR4, UR10, UPT ;  /* 0x0000000a0400728c */ /* 0x000fc8000bf01270 */
[----:B------:R-:W-:-:S12]  /*111b0*/  USEL UR4, UR4, UR10, UP0 ;  /* 0x0000000a04047287 */ /* 0x000fd80008000000 */
.L_x_1830:
[----:B------:R-:W-:Y:S02]  /*111c0*/  UIMAD UR12, UR15, UR7, 0x3f ;  /* 0x0000003f0f0c74a4 */ /* 0x000fe4000f8e0207 */
[----:B------:R-:W-:Y:S02]  /*111d0*/  UIADD3 UR4, UR4, 0x3f, URZ ;  /* 0x0000003f04047890 */ /* 0x000fe4000fffe03f */
[----:B------:R-:W-:Y:S02]  /*111e0*/  USHF.R.S32.HI UR13, URZ, 0x1f, UR12 ;  /* 0x0000001f3f0d7899 */ /* 0x000fe4000801140c */
[----:B------:R-:W-:Y:S01]  /*111f0*/  USHF.R.S32.HI UR10, URZ, 0x1f, UR4 ;  /* 0x0000001f3f0a7899 */ /* 0x000fe20008011404 */
[----:B------:R-:W-:Y:S01]  /*11200*/  @UP2 ULDC UR8, c[0x0][0x44c] ;  /* 0x0001130000082ab9 */ /* 0x000fe20000000800 */
[----:B------:R-:W-:Y:S02]  /*11210*/  ULEA.HI UR13, UR13, UR12, URZ, 0x6 ;  /* 0x0000000c0d0d7291 */ /* 0x000fe4000f8f303f */
[----:B------:R-:W-:-:S02]  /*11220*/  UIMAD.WIDE.U32 UR8, UR40, UR8, URZ ;  /* 0x00000008280872a5 */ /* 0x000fc4000f8e003f */
[----:B------:R-:W-:Y:S01]  /*11230*/  ULEA.HI UR10, UR10, UR4, URZ, 0x6 ;  /* 0x000000040a0a7291 */ /* 0x000fe2000f8f303f */
[----:B------:R-:W-:Y:S01]  /*11240*/  @UP2 ULDC UR14, c[0x0][0x450] ;  /* 0x00011400000e2ab9 */ /* 0x000fe20000000800 */
[----:B------:R-:W-:Y:S01]  /*11250*/  UMOV UR11, UR40 ;  /* 0x00000028000b7c82 */ /* 0x000fe20008000000 */
[----:B------:R-:W-:Y:S02]  /*11260*/  UIMAD UR4, UR15, UR7, -UR6 ;  /* 0x000000070f0472a4 */ /* 0x000fe4000f8e0a06 */
[----:B------:R-:W-:Y:S02]  /*11270*/  USHF.R.S32.HI UR13, URZ, 0x6, UR13 ;  /* 0x000000063f0d7899 */ /* 0x000fe4000801140d */
[----:B------:R-:W-:Y:S02]  /*11280*/  USHF.R.S32.HI UR10, URZ, 0x6, UR10 ;  /* 0x000000063f0a7899 */ /* 0x000fe4000801140a */
[----:B------:R-:W-:Y:S02]  /*11290*/  @UP2 USHF.R.U32.HI UR11, URZ, UR14, UR9 ;  /* 0x0000000e3f0b2299 */ /* 0x000fe40008011609 */
[----:B------:R-:W-:-:S02]  /*112a0*/  UISETP.LT.AND UP0, UPT, UR13, UR10, UPT ;  /* 0x0000000a0d00728c */ /* 0x000fc4000bf01270 */
[----:B------:R-:W-:Y:S01]  /*112b0*/  UIADD3 UR4, UR4, UR11, URZ ;  /* 0x0000000b04047290 */ /* 0x000fe2000fffe03f */
[----:B------:R-:W-:Y:S01]  /*112c0*/  ULDC UR8, c[0x0][0x9dc] ;  /* 0x0002770000087ab9 */ /* 0x000fe20000000800 */
[----:B------:R-:W-:Y:S02]  /*112d0*/  USEL UR39, UR13, UR10, UP0 ;  /* 0x0000000a0d277287 */ /* 0x000fe40008000000 */
[----:B------:R-:W-:Y:S01]  /*112e0*/  UIADD3 UR8, UR4, -UR8, URZ ;  /* 0x8000000804087290 */ /* 0x000fe2000fffe03f */
[----:B------:R-:W-:Y:S11]  /*112f0*/  @!P1 BRA `(.L_x_1833) ;  /* 0x0000000000449947 */ /* 0x000ff60003800000 */
        /* <DEDUP_REMOVED lines=10> */
.L_x_1834:
[----:B------:R-:W-:-:S11]  /*113a0*/  UISETP.NE.AND UP0, UPT, UR5, 0x1, UPT ;  /* 0x000000010500788c */ /* 0x000fd6000bf05270 */
[----:B------:R-:W-:Y:S02]  /*113b0*/  @UP0 ULDC.64 UR10, c[0x0][0x9e8] ;  /* 0x00027a00000a0ab9 */ /* 0x000fe40000000a00 */
[----:B------:R-:W-:-:S04]  /*113c0*/  UIMAD.WIDE.U32 UR6, UR4, UR10, URZ ;  /* 0x0000000a040672a5 */ /* 0x000fc8000f8e003f */
[----:B------:R-:W-:-:S12]  /*113d0*/  @UP0 USHF.R.U32.HI UR4, URZ, UR11, UR7 ;  /* 0x0000000b3f040299 */ /* 0x000fd80008011607 */
.L_x_1835:
[----:B------:R-:W-:-:S04]  /*113e0*/  UIMAD UR4, UR4, UR5, URZ ;  /* 0x00000005040472a4 */ /* 0x000fc8000f8e023f */
[----:B------:R-:W-:-:S04]  /*113f0*/  UISETP.LT.AND UP0, UPT, UR8, UR4, UPT ;  /* 0x000000040800728c */ /* 0x000fc8000bf01270 */
[----:B------:R-:W-:-:S12]  /*11400*/  USEL UR8, UR8, UR4, !UP0 ;  /* 0x0000000408087287 */ /* 0x000fd8000c000000 */
.L_x_1833:
[----:B------:R-:W-:Y:S01]  /*11410*/  USHF.R.S32.HI UR4, URZ, 0x1f, UR8 ;  /* 0x0000001f3f047899 */ /* 0x000fe20008011408 */
[----:B------:R-:W-:Y:S03]  /*11420*/  BSSY B7, `(.L_x_1836) ;  /* 0x0000486000077945 */ /* 0x000fe60003800000 */
[----:B------:R-:W-:-:S04]  /*11430*/  ULEA.HI UR4, UR4, UR8, URZ, 0x6 ;  /* 0x0000000804047291 */ /* 0x000fc8000f8f303f */
[----:B------:R-:W-:-:S04]  /*11440*/  USHF.R.S32.HI UR4, URZ, 0x6, UR4 ;  /* 0x000000063f047899 */ /* 0x000fc80008011404 */
[----:B------:R-:W-:-:S04]  /*11450*/  UISETP.LT.AND UP0, UPT, URZ, UR4, UPT ;  /* 0x000000043f00728c */ /* 0x000fc8000bf01270 */
[----:B------:R-:W-:-:S04]  /*11460*/  USEL UR38, URZ, UR4, !UP0 ;  /* 0x000000043f267287 */ /* 0x000fc8000c000000 */
[----:B------:R-:W-:-:S06]  /*11470*/  UISETP.GT.AND UP0, UPT, UR39, UR38, UPT ;  /* 0x000000262700728c */ /* 0x000fcc000bf04270 */
[----:B------:R-:W-:-:S13]  /*11480*/  PLOP3.LUT P0, PT, PT, PT, UP0, 0x80, 0x0 ;  /* 0x000000000000781c */ /* 0x000fda0003f0f008 */
        /* <DEDUP_REMOVED lines=11> */
[----:B-1----:R-:W2:Y:S01]  /*11540*/  @P0 ATOMG.E.ADD.STRONG.GPU PT, R3, desc[UR46][R2.64], R5 ;  /* 0x00000005020309a8 */ /* 0x002ea200081ee1ee */
[----:B------:R-:W0:Y:S02]  /*11550*/  S2R R4, SR_LTMASK ;  /* 0x0000000000047919 */ /* 0x000e240000003900 */
[----:B0-----:R-:W-:-:S04]  /*11560*/  LOP3.LUT R4, R4, UR4, RZ, 0xc0, !PT ;  /* 0x0000000404047c12 */ /* 0x001fc8000f8ec0ff */
[----:B------:R-:W0:Y:S01]  /*11570*/  POPC R7, R4 ;  /* 0x0000000400077309 */ /* 0x000e220000000000 */
[----:B--2---:R-:W0:Y:S02]  /*11580*/  SHFL.IDX PT, R0, R3, R0, 0x1f ;  /* 0x00001f0003007589 */ /* 0x004e2400000e0000 */
[----:B0-----:R-:W-:-:S05]  /*11590*/  IADD3 R0, R0, UR42, R7 ;  /* 0x0000002a00007c10 */ /* 0x001fca000fffe007 */
[----:B------:R0:W-:Y:S01]  /*115a0*/  STL [R1+0x10], R0 ;  /* 0x0000100001007387 */ /* 0x0001e20000100800 */
[----:B------:R-:W-:Y:S05]  /*115b0*/  BRA `(.L_x_1838) ;  /* 0x0000004400b07947 */ /* 0x000fea0003800000 */
.L_x_1837:
[----:B------:R-:W-:Y:S01]  /*115c0*/  VIADD R0, R17, 0x22400 ;  /* 0x0002240011007836 */ /* 0x000fe20000000000 */
[----:B------:R-:W-:Y:S04]  /*115d0*/  BSSY B6, `(.L_x_1839) ;  /* 0x0000013000067945 */ /* 0x000fe80003800000 */
        /* <DEDUP_REMOVED lines=18> */
.L_x_1840:
[----:B------:R-:W-:Y:S05]  /*11700*/  BSYNC B6 ;  /* 0x0000000000067941 */ /* 0x000fea0003800000 */
.L_x_1839:
        /* <DEDUP_REMOVED lines=20> */
.L_x_1843:
        /* <DEDUP_REMOVED lines=15> */
.L_x_1842:
[----:B------:R-:W-:Y:S05]  /*11940*/  BSYNC B6 ;  /* 0x0000000000067941 */ /* 0x000fea0003800000 */
.L_x_1841:
[----:B------:R-:W-:Y:S01]  /*11950*/  ULDC.64 UR4, c[0x0][0x9f8] ;  /* 0x00027e0000047ab9 */ /* 0x000fe20000000a00 */
[----:B------:R-:W-:Y:S01]  /*11960*/  IMAD.U32 R19, RZ, RZ, UR43 ;  /* 0x0000002bff137e24 */ /* 0x000fe2000f8e00ff */
[----:B------:R-:W-:-:S04]  /*11970*/  UISETP.NE.U32.AND UP0, UPT, UR4, URZ, UPT ;  /* 0x0000003f0400728c */ /* 0x000fc8000bf05070 */
[----:B------:R-:W-:-:S06]  /*11980*/  UISETP.NE.AND.EX UP0, UPT, UR5, URZ, UPT, UP0 ;  /* 0x0000003f0500728c */ /* 0x000fcc000bf05300 */
[----:B------:R-:W-:-:S05]  /*11990*/  PLOP3.LUT P0, PT, PT, PT, UP0, 0x80, 0x0 ;  /* 0x000000000000781c */ /* 0x000fca0003f0f008 */
[----:B------:R-:W-:Y:S02]  /*119a0*/  @UP0 ULDC.64 UR4, c[0x0][0x9f8] ;  /* 0x00027e0000040ab9 */ /* 0x000fe40000000a00 */
[----:B------:R-:W-:-:S06]  /*119b0*/  @UP0 UIMAD.WIDE UR4, UR43, 0x4, UR4 ;  /* 0x000000042b0408a5 */ /* 0x000fcc000f8e0204 */
[----:B------:R-:W-:Y:S02]  /*119c0*/  IMAD.U32 R2, RZ, RZ, UR4 ;  /* 0x00000004ff027e24 */ /* 0x000fe4000f8e00ff */
[----:B------:R-:W-:-:S05]  /*119d0*/  IMAD.U32 R3, RZ, RZ, UR5 ;  /* 0x00000005ff037e24 */ /* 0x000fca000f8e00ff */
[----:B------:R0:W2:Y:S01]  /*119e0*/  @P0 LDG.E R19, desc[UR46][R2.64] ;  /* 0x0000002e02130981 */ /* 0x0000a2000c1e1900 */
[----:B------:R-:W-:Y:S01]  /*119f0*/  UMOV UR4, 0xffffffff ;  /* 0xffffffff00047882 */ /* 0x000fe20000000000 */
[----:B------:R-:W-:Y:S01]  /*11a00*/  IMAD.U32 R0, RZ, RZ, UR39 ;  /* 0x00000027ff007e24 */ /* 0x000fe2000f8e00ff */
[----:B------:R-:W1:Y:S03]  /*11a10*/  S2R R4, SR_TID.X ;  /* 0x0000000000047919 */ /* 0x000e660000002100 */
[----:B------:R-:W-:Y:S01]  /*11a20*/  VIADD R0, R0, 0xffffffff ;  /* 0xffffffff00007836 */ /* 0x000fe20000000000 */
[----:B0-----:R-:W0:Y:S02]  /*11a30*/  LDC.64 R2, c[0x0][0x418] ;  /* 0x00010600ff027b82 */ /* 0x001e240000000a00 */
[----:B0-----:R-:W-:Y:S02]  /*11a40*/  ISETP.NE.U32.AND P0, PT, R2, RZ, PT ;  /* 0x000000ff0200720c */ /* 0x001fe40003f05070 */
[----:B-1----:R-:W-:-:S02]  /*11a50*/  SHF.R.U32.HI R4, RZ, 0x5, R4 ;  /* 0x00000005ff047819 */ /* 0x002fc40000011604 */
[----:B------:R-:W-:Y:S02]  /*11a60*/  ISETP.NE.AND.EX P1, PT, R3, RZ, PT, P0 ;  /* 0x000000ff0300720c */ /* 0x000fe40003f25300 */
[----:B------:R-:W-:Y:S02]  /*11a70*/  LOP3.LUT R4, R4, 0x3, RZ, 0xc0, !PT ;  /* 0x0000000304047812 */ /* 0x000fe400078ec0ff */
[----:B------:R-:W-:-:S05]  /*11a80*/  P2R R5, PR, RZ, 0x2 ;  /* 0x00000002ff057803 */ /* 0x000fca0000000000 */
[----:B------:R0:W-:Y:S01]  /*11a90*/  STL [R1+0xc], R5 ;  /* 0x00000c0501007387 */ /* 0x0001e20000100800 */
[----:B--2---:R-:W-:Y:S02]  /*11aa0*/  SHF.R.S32.HI R7, RZ, 0x1f, R19 ;  /* 0x0000001fff077819 */ /* 0x004fe40000011413 */
[----:B------:R-:W-:-:S03]  /*11ab0*/  SEL R16, R19, RZ, !P1 ;  /* 0x000000ff13107207 */ /* 0x000fc60004800000 */
[----:B------:R0:W-:Y:S01]  /*11ac0*/  STL [R1+0x4], R7 ;  /* 0x0000040701007387 */ /* 0x0001e20000100800 */
[----:B------:R-:W-:Y:S05]  /*11ad0*/  BRA.DIV UR4, `(.L_x_1844) ;  /* 0x0000004a04c07947 */ /* 0x000fea000b800000 */
[----:B------:R1:W2:Y:S02]  /*11ae0*/  SHFL.IDX PT, R14, R4, RZ, 0x1f ;  /* 0x00001fff040e7589 */ /* 0x0002a400000e0000 */
.L_x_1955:
[----:B------:R-:W-:Y:S01]  /*11af0*/  PLOP3.LUT P2, PT, PT, PT, PT, 0x8, 0x0 ;  /* 0x000000000000781c */ /* 0x000fe20003f4e170 */
[----:B------:R3:W-:Y:S01]  /*11b00*/  STL [R1+0x14], R0 ;  /* 0x0000140001007387 */ /* 0x0007e20000100800 */
[----:B--2---:R-:W-:Y:S02]  /*11b10*/  ISETP.NE.AND P0, PT, R14, RZ, PT ;  /* 0x000000ff0e00720c */ /* 0x004fe40003f05270 */
[----:B-1----:R-:W-:-:S05]  /*11b20*/  P2R R4, PR, RZ, 0x4 ;  /* 0x00000004ff047803 */ /* 0x002fca0000000000 */
[----:B------:R3:W-:Y:S06]  /*11b30*/  STL [R1+0x8], R4 ;  /* 0x0000080401007387 */ /* 0x0007ec0000100800 */
[----:B------:R-:W-:Y:S05]  /*11b40*/  @P0 BRA `(.L_x_1845) ;  /* 0x0000000000f00947 */ /* 0x000fea0003800000 */
[----:B------:R-:W-:-:S03]  /*11b50*/  UMOV UR4, 0xffffffff ;  /* 0xffffffff00047882 */ /* 0x000fc60000000000 */
[----:B------:R-:W-:Y:S05]  /*11b60*/  BRA.DIV UR4, `(.L_x_1846) ;  /* 0x0000004a04bc7947 */ /* 0x000fea000b800000 */
[----:B------:R-:W-:-:S13]  /*11b70*/  ELECT P6, URZ, PT ;  /* 0x00000000003f782f */ /* 0x000fda00038c0000 */
.L_x_1958:
[----:B------:R-:W-:Y:S05]  /*11b80*/  @!P6 BRA `(.L_x_1845) ;  /* 0x0000000000e0e947 */ /* 0x000fea0003800000 */
[----:B------:R-:W-:Y:S01]  /*11b90*/  IMAD.MOV.U32 R16, RZ, RZ, R19 ;  /* 0x000000ffff107224 */ /* 0x000fe200078e0013 */
[----:B------:R-:W-:Y:S06]  /*11ba0*/  @!P1 BRA `(.L_x_1847) ;  /* 0x00000000004c9947 */ /* 0x000fec0003800000 */
[----:B------:R-:W1:Y:S01]  /*11bb0*/  LDC R6, c[0x0][0x43c] ;  /* 0x00010f00ff067b82 */ /* 0x000e620000000800 */
[----:B------:R-:W-:Y:S01]  /*11bc0*/  IMAD.MOV.U32 R8, RZ, RZ, R0 ;  /* 0x000000ffff087224 */ /* 0x000fe200078e0000 */
[----:B------:R-:W-:Y:S01]  /*11bd0*/  ULDC.64 UR4, c[0x0][0x428] ;  /* 0x00010a0000047ab9 */ /* 0x000fe20000000a00 */
[----:B-1----:R-:W-:-:S13]  /*11be0*/  ISETP.NE.AND P0, PT, R6, 0x1, PT ;  /* 0x000000010600780c */ /* 0x002fda0003f05270 */
[----:B0--3--:R-:W0:Y:S02]  /*11bf0*/  @P0 LDC.64 R4, c[0x0][0x440] ;  /* 0x00011000ff040b82 */ /* 0x009e240000000a00 */
[----:B0-----:R-:W-:-:S04]  /*11c00*/  @P0 IMAD.HI.U32 R0, R8, R4, RZ ;  /* 0x0000000408000227 */ /* 0x001fc800078e00ff */
[----:B------:R-:W-:Y:S01]  /*11c10*/  IMAD.MOV.U32 R4, RZ, RZ, R8 ;  /* 0x000000ffff047224 */ /* 0x000fe200078e0008 */
[----:B------:R-:W-:-:S04]  /*11c20*/  @P0 SHF.R.U32.HI R4, RZ, R5, R0 ;  /* 0x00000005ff040219 */ /* 0x000fc80000011600 */
[--C-:B------:R-:W-:Y:S01]  /*11c30*/  SHF.R.S32.HI R5, RZ, 0x1f, R4.reuse ;  /* 0x0000001fff057819 */ /* 0x100fe20000011404 */
[----:B------:R-:W-:-:S04]  /*11c40*/  IMAD.MOV R0, RZ, RZ, -R4 ;  /* 0x000000ffff007224 */ /* 0x000fc800078e0a04 */
[----:B------:R-:W-:Y:S02]  /*11c50*/  IMAD R8, R6, R0, R8 ;  /* 0x0000000006087224 */ /* 0x000fe400078e0208 */
[----:B------:R-:W-:Y:S02]  /*11c60*/  IMAD R0, R7, UR4, RZ ;  /* 0x0000000407007c24 */ /* 0x000fe4000f8e02ff */
[C---:B------:R-:W-:Y:S01]  /*11c70*/  IMAD.WIDE.U32 R4, R19.reuse, UR4, R4 ;  /* 0x0000000413047c25 */ /* 0x040fe2000f8e0004 */
[----:B------:R1:W-:Y:S03]  /*11c80*/  STL [R1+0x14], R8 ;  /* 0x0000140801007387 */ /* 0x0003e60000100800 */
[----:B------:R-:W-:Y:S01]  /*11c90*/  IMAD R0, R19, UR5, R0 ;  /* 0x0000000513007c24 */ /* 0x000fe2000f8e0200 */
[----:B------:R-:W-:-:S03]  /*11ca0*/  LEA R2, P0, R4, R2, 0x2 ;  /* 0x0000000204027211 */ /* 0x000fc600078010ff */
[----:B------:R-:W-:-:S05]  /*11cb0*/  IMAD.IADD R0, R5, 0x1, R0 ;  /* 0x0000000105007824 */ /* 0x000fca00078e0200 */
[----:B------:R-:W-:-:S05]  /*11cc0*/  LEA.HI.X R3, R4, R3, R0, 0x2, P0 ;  /* 0x0000000304037211 */ /* 0x000fca00000f1400 */
[----:B------:R1:W5:Y:S02]  /*11cd0*/  LDG.E R16, desc[UR46][R2.64] ;  /* 0x0000002e02107981 */ /* 0x000364000c1e1900 */
.L_x_1847:
[----:B---3--:R-:W2:Y:S01]  /*11ce0*/  LDL R0, [R1] ;  /* 0x0000000001007983 */ /* 0x008ea20000100800 */
[----:B-1----:R-:W-:Y:S01]  /*11cf0*/  IMAD R3, R18, 0x8, R17 ;  /* 0x0000000812037824 */ /* 0x002fe200078e0211 */
[----:B0-----:R-:W0:Y:S02]  /*11d00*/  S2R R7, SR_TID.X ;  /* 0x0000000000077919 */ /* 0x001e240000002100 */
[----:B0-----:R-:W-:-:S04]  /*11d10*/  LOP3.LUT R7, R7, 0x7f, RZ, 0xc0, !PT ;  /* 0x0000007f07077812 */ /* 0x001fc800078ec0ff */
[----:B------:R-:W-:Y:S02]  /*11d20*/  ISETP.NE.AND P1, PT, R7, RZ, PT ;  /* 0x000000ff0700720c */ /* 0x000fe40003f25270 */
[----:B--2---:R-:W-:-:S04]  /*11d30*/  SHF.L.U32 R0, R0, 0x1f, RZ ;  /* 0x0000001f00007819 */ /* 0x004fc800000006ff */
[----:B------:R-:W0:Y:S02]  /*11d40*/  SYNCS.PHASECHK.TRANS64.TRYWAIT P0, [R3+URZ+0x28c40], R0 ;  /* 0x028c4000030075a7 */ /* 0x000e24000800017f */
[----:B0-----:R-:W-:Y:S05]  /*11d50*/  @!P0 BRA `(.L_x_1848) ;  /* 0x0000004800608947 */ /* 0x001fea0003800000 */
.L_x_1959:
        /* <DEDUP_REMOVED lines=8> */
.L_x_1849:
[----:B------:R-:W2:Y:S01]  /*11de0*/  LDL R2, [R1+0x14] ;  /* 0x0000140001027983 */ /* 0x000ea20000100800 */
[----:B0-----:R-:W-:Y:S01]  /*11df0*/  IMAD R0, R18, 0x2000, R17 ;  /* 0x0000200012007824 */ /* 0x001fe200078e0211 */
[----:B------:R-:W-:Y:S01]  /*11e00*/  R2UR UR33, R3 ;  /* 0x00000000032172ca */ /* 0x000fe200000e0000 */
[----:B------:R-:W-:Y:S01]  /*11e10*/  UIADD3 UR4, UP0, UR44, 0x370, URZ ;  /* 0x000003702c047890 */ /* 0x000fe2000ff1e03f */
[----:B-----5:R-:W-:Y:S01]  /*11e20*/  R2UR UR37, R16 ;  /* 0x00000000102572ca */ /* 0x020fe200000e0000 */
[----:B------:R-:W-:Y:S01]  /*11e30*/  UMOV UR6, 0x0 ;  /* 0x0000000000067882 */ /* 0x000fe20000000000 */
[----:B------:R-:W-:Y:S01]  /*11e40*/  R2UR UR32, R0 ;  /* 0x00000000002072ca */ /* 0x000fe200000e0000 */
[----:B------:R-:W-:Y:S01]  /*11e50*/  UIADD3.X UR5, URZ, UR45, URZ, UP0, !UPT ;  /* 0x0000002d3f057290 */ /* 0x000fe200087fe43f */
[----:B------:R-:W-:Y:S01]  /*11e60*/  PLOP3.LUT P0, PT, PT, PT, PT, 0x80, 0x0 ;  /* 0x000000000000781c */ /* 0x000fe20003f0f070 */
[----:B------:R-:W-:Y:S01]  /*11e70*/  UMOV UR7, 0x14f00000 ;  /* 0x14f0000000077882 */ /* 0x000fe20000000000 */
[----:B------:R-:W-:-:S02]  /*11e80*/  UMOV UR34, URZ ;  /* 0x0000003f00227c82 */ /* 0x000fc40008000000 */
[----:B------:R-:W-:-:S03]  /*11e90*/  P2R R0, PR, RZ, 0x1 ;  /* 0x00000001ff007803 */ /* 0x000fc60000000000 */
[----:B------:R-:W-:Y:S02]  /*11ea0*/  UIADD3 UR33, UR33, 0x28c30, URZ ;  /* 0x00028c3021217890 */ /* 0x000fe4000fffe03f */
[----:B------:R1:W-:Y:S02]  /*11eb0*/  STL [R1+0x8], R0 ;  /* 0x0000080001007387 */ /* 0x0003e40000100800 */
[----:B------:R-:W-:Y:S01]  /*11ec0*/  UIADD3 UR32, UR32, 0x22400, URZ ;  /* 0x0002240020207890 */ /* 0x000fe2000fffe03f */
[----:B--2---:R-:W-:-:S13]  /*11ed0*/  R2UR UR35, R2 ;  /* 0x00000000022372ca */ /* 0x004fda00000e0000 */
[----:B------:R-:W-:-:S09]  /*11ee0*/  USHF.L.U32 UR35, UR35, 0x6, URZ ;  /* 0x0000000623237899 */ /* 0x000fd2000800063f */
[----:B------:R1:W-:Y:S02]  /*11ef0*/  UTMALDG.4D [UR32], [UR4], desc[UR6] ;  /* 0x00000620040075b4 */ /* 0x0003e40008019000 */
[----:B-1----:R-:W-:Y:S01]  /*11f00*/  NOP ;  /* 0x0000000000007918 */ /* 0x002fe20000000000 */
.L_x_1845:
[----:B---3--:R-:W-:Y:S01]  /*11f10*/  VIADD R0, R17, 0x20400 ;  /* 0x0002040011007836 */ /* 0x008fe20000000000 */
[----:B------:R-:W-:Y:S05]  /*11f20*/  WARPSYNC.ALL ;  /* 0x0000000000007948 */ /* 0x000fea0003800000 */
[----:B------:R-:W-:Y:S01]  /*11f30*/  BAR.SYNC.DEFER_BLOCKING 0x8, 0x100 ;  /* 0x0204000000007b1d */ /* 0x000fe20000010000 */
[----:B------:R-:W-:-:S05]  /*11f40*/  LOP3.LUT P0, RZ, R0, 0x3ff, RZ, 0xc0, !PT ;  /* 0x000003ff00ff7812 */ /* 0x000fca000780c0ff */
[----:B------:R-:W-:Y:S08]  /*11f50*/  BSSY B6, `(.L_x_1850) ;  /* 0x0000012000067945 */ /* 0x000ff00003800000 */
[----:B------:R-:W-:Y:S05]  /*11f60*/  @!P0 BRA `(.L_x_1851) ;  /* 0x0000000000408947 */ /* 0x000fea0003800000 */
[----:B------:R-:W-:Y:S01]  /*11f70*/  MOV R2, 0x0 ;  /* 0x0000000000027802 */ /* 0x000fe20000000f00 */
[----:B------:R-:W-:Y:S01]  /*11f80*/  ULDC.64 UR4, c[0x4][0x90] ;  /* 0x0100240000047ab9 */ /* 0x000fe20000000a00 */
[----:B------:R-:W-:Y:S01]  /*11f90*/  ULDC.64 UR6, c[0x4][0x98] ;  /* 0x0100260000067ab9 */ /* 0x000fe20000000a00 */
[----:B------:R-:W-:Y:S01]  /*11fa0*/  ULDC.64 UR8, c[0x4][0x20] ;  /* 0x0100080000087ab9 */ /* 0x000fe20000000a00 */
[----:B------:R-:W-:Y:S02]  /*11fb0*/  IMAD.U32 R4, RZ, RZ, UR4 ;  /* 0x00000004ff047e24 */ /* 0x000fe4000f8e00ff */
[----:B------:R-:W1:Y:S01]  /*11fc0*/  LDC.64 R2, c[0x4][R2] ;  /* 0x0100000002027b82 */ /* 0x000e620000000a00 */
[----:B0-----:R-:W-:Y:S02]  /*11fd0*/  IMAD.U32 R5, RZ, RZ, UR5 ;  /* 0x00000005ff057e24 */ /* 0x001fe4000f8e00ff */
        /* <DEDUP_REMOVED lines=8> */
[----:B-1----:R-:W-:Y:S05]  /*12060*/  CALL.ABS.NOINC R2 ;  /* 0x0000000002007343 */ /* 0x002fea0003c00000 */
.L_x_1851:
[----:B------:R-:W-:Y:S05]  /*12070*/  BSYNC B6 ;  /* 0x0000000000067941 */ /* 0x000fea0003800000 */
.L_x_1850:
[----:B------:R1:W5:Y:S01]  /*12080*/  LDL R9, [R1+0x1c] ;  /* 0x00001c0001097983 */ /* 0x0003620000100800 */
[----:B0-----:R-:W0:Y:S01]  /*12090*/  LDC R7, c[0x0][0x448] ;  /* 0x00011200ff077b82 */ /* 0x001e220000000800 */
[----:B------:R-:W2:Y:S01]  /*120a0*/  S2R R2, SR_TID.X ;  /* 0x0000000000027919 */ /* 0x000ea20000002100 */
[----:B------:R-:W-:Y:S01]  /*120b0*/  USHF.R.S32.HI UR4, URZ, 0x1f, UR36 ;  /* 0x0000001f3f047899 */ /* 0x000fe20008011424 */
[----:B------:R-:W-:Y:S01]  /*120c0*/  ULDC.64 UR8, c[0x0][0x2d8] ;  /* 0x0000b60000087ab9 */ /* 0x000fe20000000a00 */
[----:B0-----:R-:W-:Y:S02]  /*120d0*/  ISETP.NE.AND P0, PT, R7, 0x1, PT ;  /* 0x000000010700780c */ /* 0x001fe40003f05270 */
[----:B--2---:R-:W-:-:S11]  /*120e0*/  LOP3.LUT R2, R2, 0x7f, RZ, 0xc0, !PT ;  /* 0x0000007f02027812 */ /* 0x004fd600078ec0ff */
[----:B------:R-:W0:Y:S01]  /*120f0*/  @P0 LDC R3, c[0x0][0x44c] ;  /* 0x00011300ff030b82 */ /* 0x000e220000000800 */
[----:B------:R-:W-:Y:S02]  /*12100*/  SHF.R.U32.HI R0, RZ, 0x3, R2 ;  /* 0x00000003ff007819 */ /* 0x000fe40000011602 */
[----:B------:R-:W2:Y:S01]  /*12110*/  S2R R2, SR_TID.X ;  /* 0x0000000000027919 */ /* 0x000ea20000002100 */
[----:B------:R-:W-:Y:S02]  /*12120*/  UIMAD UR6, UR4, UR8, URZ ;  /* 0x00000008040672a4 */ /* 0x000fe4000f8e023f */
[----:B------:R-:W-:Y:S02]  /*12130*/  UIMAD.WIDE.U32 UR4, UR36, UR8, URZ ;  /* 0x00000008240472a5 */ /* 0x000fe4000f8e003f */
[----:B------:R-:W-:Y:S02]  /*12140*/  UIMAD UR6, UR36, UR9, UR6 ;  /* 0x00000009240672a4 */ /* 0x000fe4000f8e0206 */
[----:B------:R-:W-:Y:S01]  /*12150*/  USHF.R.S32.HI UR7, URZ, 0x1f, UR43 ;  /* 0x0000001f3f077899 */ /* 0x000fe2000801142b */
[----:B--2---:R-:W-:Y:S01]  /*12160*/  IMAD.SHL.U32 R2, R2, 0x10, RZ ;  /* 0x0000001002027824 */ /* 0x004fe200078e00ff */
[----:B------:R-:W-:-:S04]  /*12170*/  ULDC.64 UR8, c[0x0][0x2e0] ;  /* 0x0000b80000087ab9 */ /* 0x000fc80000000a00 */
[----:B------:R-:W-:Y:S02]  /*12180*/  LOP3.LUT R2, R0, 0x70, R2, 0xf8, !PT ;  /* 0x0000007000027812 */ /* 0x000fe400078ef802 */
[----:B------:R-:W2:Y:S03]  /*12190*/  @P0 LDC R0, c[0x0][0x450] ;  /* 0x00011400ff000b82 */ /* 0x000ea60000000800 */
[----:B------:R-:W-:Y:S01]  /*121a0*/  VIADD R2, R2, UR40 ;  /* 0x0000002802027c36 */ /* 0x000fe20008000000 */
[----:B------:R-:W-:-:S03]  /*121b0*/  UIADD3 UR5, UR5, UR6, URZ ;  /* 0x0000000605057290 */ /* 0x000fc6000fffe03f */
[----:B0-----:R-:W-:Y:S01]  /*121c0*/  @P0 IMAD.HI.U32 R3, R2, R3, RZ ;  /* 0x0000000302030227 */ /* 0x001fe200078e00ff */
[----:B------:R-:W-:-:S03]  /*121d0*/  UIMAD.WIDE.U32 UR4, UR43, UR8, UR4 ;  /* 0x000000082b0472a5 */ /* 0x000fc6000f8e0004 */
[----:B------:R-:W-:Y:S01]  /*121e0*/  IMAD.MOV.U32 R6, RZ, RZ, R2 ;  /* 0x000000ffff067224 */ /* 0x000fe200078e0002 */
[----:B------:R-:W-:Y:S01]  /*121f0*/  UIMAD UR6, UR7, UR8, URZ ;  /* 0x00000008070672a4 */ /* 0x000fe2000f8e023f */
[----:B------:R-:W0:Y:S01]  /*12200*/  S2R R10, SR_TID.X ;  /* 0x00000000000a7919 */ /* 0x000e220000002100 */
[----:B------:R-:W-:Y:S02]  /*12210*/  IMAD.U32 R4, RZ, RZ, UR4 ;  /* 0x00000004ff047e24 */ /* 0x000fe4000f8e00ff */
[----:B------:R-:W-:Y:S01]  /*12220*/  UIMAD UR6, UR43, UR9, UR6 ;  /* 0x000000092b0672a4 */ /* 0x000fe2000f8e0206 */
[----:B--2---:R-:W-:-:S05]  /*12230*/  @P0 SHF.R.U32.HI R6, RZ, R0, R3 ;  /* 0x00000000ff060219 */ /* 0x004fca0000011603 */
[----:B------:R-:W-:Y:S01]  /*12240*/  IMAD.MOV R0, RZ, RZ, -R6 ;  /* 0x000000ffff007224 */ /* 0x000fe200078e0a06 */
[----:B------:R-:W-:-:S03]  /*12250*/  UIADD3 UR6, UR5, UR6, URZ ;  /* 0x0000000605067290 */ /* 0x000fc6000fffe03f */
[----:B------:R-:W-:Y:S02]  /*12260*/  IMAD R0, R7, R0, R2 ;  /* 0x0000000007007224 */ /* 0x000fe400078e0202 */
[----:B------:R-:W-:Y:S01]  /*12270*/  IMAD.MOV.U32 R2, RZ, RZ, R4 ;  /* 0x000000ffff027224 */ /* 0x000fe200078e0004 */
[----:B------:R-:W-:Y:S01]  /*12280*/  SHF.R.S32.HI R4, RZ, 0x1f, R6 ;  /* 0x0000001fff047819 */ /* 0x000fe20000011406 */
[----:B------:R-:W-:Y:S01]  /*12290*/  IMAD.U32 R5, RZ, RZ, UR5 ;  /* 0x00000005ff057e24 */ /* 0x000fe2000f8e00ff */
[----:B------:R-:W-:Y:S01]  /*122a0*/  ULDC.64 UR4, c[0x0][0x2d0] ;  /* 0x0000b40000047ab9 */ /* 0x000fe20000000a00 */
[----:B------:R-:W-:Y:S01]  /*122b0*/  IMAD.U32 R3, RZ, RZ, UR6 ;  /* 0x00000006ff037e24 */ /* 0x000fe2000f8e00ff */
[----:B------:R-:W-:Y:S01]  /*122c0*/  ULDC UR6, c[0x0][0x2b8] ;  /* 0x0000ae0000067ab9 */ /* 0x000fe20000000800 */
[----:B------:R-:W-:Y:S02]  /*122d0*/  IMAD R4, R4, UR4, RZ ;  /* 0x0000000404047c24 */ /* 0x000fe4000f8e02ff */
[----:B------:R-:W-:-:S04]  /*122e0*/  IMAD.WIDE.U32 R2, R6, UR4, R2 ;  /* 0x0000000406027c25 */ /* 0x000fc8000f8e0002 */
[----:B------:R-:W-:Y:S01]  /*122f0*/  IMAD R4, R6, UR5, R4 ;  /* 0x0000000506047c24 */ /* 0x000fe2000f8e0204 */
[----:B------:R-:W-:-:S03]  /*12300*/  ULDC.64 UR4, c[0x0][0x2c8] ;  /* 0x0000b20000047ab9 */ /* 0x000fc60000000a00 */
[----:B------:R-:W-:Y:S01]  /*12310*/  IMAD.IADD R3, R3, 0x1, R4 ;  /* 0x0000000103037824 */ /* 0x000fe200078e0204 */
[----:B------:R-:W-:Y:S01]  /*12320*/  SHF.R.S32.HI R4, RZ, 0x1f, R0 ;  /* 0x0000001fff047819 */ /* 0x000fe20000011400 */
[----:B0-----:R-:W-:-:S04]  /*12330*/  IMAD.SHL.U32 R10, R10, 0x8, RZ ;  /* 0x000000080a0a7824 */ /* 0x001fc800078e00ff */
[----:B------:R-:W-:Y:S02]  /*12340*/  IMAD R4, R4, UR4, RZ ;  /* 0x0000000404047c24 */ /* 0x000fe4000f8e02ff */
[----:B------:R-:W-:-:S04]  /*12350*/  IMAD.WIDE.U32 R2, R0, UR4, R2 ;  /* 0x0000000400027c25 */ /* 0x000fc8000f8e0002 */
[----:B------:R-:W-:Y:S01]  /*12360*/  IMAD R4, R0, UR5, R4 ;  /* 0x0000000500047c24 */ /* 0x000fe2000f8e0204 */
[----:B------:R-:W-:Y:S01]  /*12370*/  ULDC.64 UR4, c[0x0][0x280] ;  /* 0x0000a00000047ab9 */ /* 0x000fe20000000a00 */
[----:B------:R-:W-:Y:S02]  /*12380*/  LOP3.LUT R10, R10, 0x38, RZ, 0xc0, !PT ;  /* 0x000000380a0a7812 */ /* 0x000fe400078ec0ff */
[----:B------:R-:W-:Y:S01]  /*12390*/  IMAD.IADD R3, R3, 0x1, R4 ;  /* 0x0000000103037824 */ /* 0x000fe200078e0204 */
[----:B------:R-:W-:Y:S01]  /*123a0*/  LEA R0, P1, R2, UR4, 0x1 ;  /* 0x0000000402007c11 */ /* 0x000fe2000f8208ff */
[----:B------:R-:W-:Y:S01]  /*123b0*/  UMOV UR4, 0xffffffff ;  /* 0xffffffff00047882 */ /* 0x000fe20000000000 */
[----:B------:R-:W-:Y:S02]  /*123c0*/  ISETP.GE.AND P0, PT, R10, UR6, PT ;  /* 0x000000060a007c0c */ /* 0x000fe4000bf06270 */
[----:B------:R-:W-:Y:S01]  /*123d0*/  LEA.HI.X R2, R2, UR5, R3, 0x1, P1 ;  /* 0x0000000502027c11 */ /* 0x000fe200088f0c03 */
[----:B-1----:R-:W-:Y:S10]  /*123e0*/  BRA.DIV UR4, `(.L_x_1852) ;  /* 0x0000004204d07947 */ /* 0x002ff4000b800000 */
[----:B------:R-:W0:Y:S01]  /*123f0*/  S2R R8, SR_TID.X ;  /* 0x0000000000087919 */ /* 0x000e220000002100 */
[----:B------:R-:W-:Y:S02]  /*12400*/  ULDC UR4, c[0x0][0x288] ;  /* 0x0000a20000047ab9 */ /* 0x000fe40000000800 */
[----:B------:R-:W-:Y:S01]  /*12410*/  IMAD R3, R7, UR4, RZ ;  /* 0x0000000407037c24 */ /* 0x000fe2000f8e02ff */
[----:B------:R-:W1:Y:S04]  /*12420*/  SHFL.IDX PT, R6, R0, RZ, 0x181f ;  /* 0x00181fff00067589 */ /* 0x000e6800000e0000 */
[----:B------:R-:W2:Y:S01]  /*12430*/  SHFL.IDX PT, R5, R2, RZ, 0x181f ;  /* 0x00181fff02057589 */ /* 0x000ea200000e0000 */
[----:B0-----:R-:W-:-:S04]  /*12440*/  LOP3.LUT R8, R8, 0x7f, RZ, 0xc0, !PT ;  /* 0x0000007f08087812 */ /* 0x001fc800078ec0ff */
[----:B------:R-:W-:-:S05]  /*12450*/  SHF.R.U32.HI R8, RZ, 0x3, R8 ;  /* 0x00000003ff087819 */ /* 0x000fca0000011608 */
[----:B------:R-:W-:-:S05]  /*12460*/  VIADD R4, R8, UR40 ;  /* 0x0000002808047c36 */ /* 0x000fca0008000000 */
[----:B------:R-:W-:-:S13]  /*12470*/  ISETP.GE.AND P1, PT, R4, R3, PT ;  /* 0x000000030400720c */ /* 0x000fda0003f26270 */
[----:B-1----:R-:W-:-:S05]  /*12480*/  @!P1 LEA R6, P2, R10, R6, 0x1 ;  /* 0x000000060a069211 */ /* 0x002fca00078408ff */
[----:B--2---:R-:W-:-:S04]  /*12490*/  @!P1 IMAD.X R5, RZ, RZ, R5, P2 ;  /* 0x000000ffff059224 */ /* 0x004fc800010e0605 */
[----:B------:R-:W-:Y:S02]  /*124a0*/  @!P1 IMAD.MOV.U32 R7, RZ, RZ, R5 ;  /* 0x000000ffff079224 */ /* 0x000fe400078e0005 */
[----:B------:R-:W-:-:S03]  /*124b0*/  VIADD R5, R4, 0x10 ;  /* 0x0000001004057836 */ /* 0x000fc60000000000 */
[----:B------:R-:W-:Y:S01]  /*124c0*/  @!PT LDS RZ, [RZ] ;  /* 0x00000000fffff984 */ /* 0x000fe20000000800 */
[----:B-----5:R0:W-:Y:S02]  /*124d0*/  @!P1 LDGSTS.E.BYPASS.LTC128B.128 [R9+0x20400], desc[UR46][R6.64], !P0 ;  /* 0x2040000006099fae */ /* 0x0201e4000c101d6e */
[----:B------:R-:W-:Y:S02]  /*124e0*/  ISETP.GE.AND P1, PT, R5, R3, PT ;  /* 0x000000030500720c */ /* 0x000fe40003f26270 */
[----:B------:R-:W-:Y:S04]  /*124f0*/  SHFL.IDX PT, R5, R2, 0x1, 0x181f ;  /* 0x00381f0002057f89 */ /* 0x000fe800000e0000 */
[----:B0-----:R-:W0:Y:S07]  /*12500*/  SHFL.IDX PT, R6, R0, 0x1, 0x181f ;  /* 0x00381f0000067f89 */ /* 0x001e2e00000e0000 */
[----:B0-----:R-:W-:-:S05]  /*12510*/  @!P1 LEA R6, P2, R10, R6, 0x1 ;  /* 0x000000060a069211 */ /* 0x001fca00078408ff */
[----:B------:R-:W-:-:S04]  /*12520*/  @!P1 IMAD.X R5, RZ, RZ, R5, P2 ;  /* 0x000000ffff059224 */ /* 0x000fc800010e0605 */
[----:B------:R-:W-:Y:S02]  /*12530*/  @!P1 IMAD.MOV.U32 R7, RZ, RZ, R5 ;  /* 0x000000ffff079224 */ /* 0x000fe400078e0005 */
[----:B------:R-:W-:-:S03]  /*12540*/  VIADD R5, R4, 0x20 ;  /* 0x0000002004057836 */ /* 0x000fc60000000000 */
[----:B------:R0:W-:Y:S02]  /*12550*/  @!P1 LDGSTS.E.BYPASS.LTC128B.128 [R9+0x20c00], desc[UR46][R6.64], !P0 ;  /* 0x20c0000006099fae */ /* 0x0001e4000c101d6e */
[----:B------:R-:W-:Y:S02]  /*12560*/  ISETP.GE.AND P1, PT, R5, R3, PT ;  /* 0x000000030500720c */ /* 0x000fe40003f26270 */
[----:B------:R-:W-:Y:S04]  /*12570*/  SHFL.IDX PT, R5, R2, 0x2, 0x181f ;  /* 0x00581f0002057f89 */ /* 0x000fe800000e0000 */
[----:B0-----:R-:W0:Y:S04]  /*12580*/  SHFL.IDX PT, R6, R0, 0x2, 0x181f ;  /* 0x00581f0000067f89 */ /* 0x001e2800000e0000 */
[----:B------:R-:W1:Y:S03]  /*12590*/  SHFL.IDX PT, R0, R0, 0x3, 0x181f ;  /* 0x00781f0000007f89 */ /* 0x000e6600000e0000 */
[----:B0-----:R-:W-:-:S05]  /*125a0*/  @!P1 LEA R6, P2, R10, R6, 0x1 ;  /* 0x000000060a069211 */ /* 0x001fca00078408ff */
[----:B------:R-:W-:-:S04]  /*125b0*/  @!P1 IMAD.X R5, RZ, RZ, R5, P2 ;  /* 0x000000ffff059224 */ /* 0x000fc800010e0605 */
[----:B------:R-:W-:Y:S02]  /*125c0*/  @!P1 IMAD.MOV.U32 R7, RZ, RZ, R5 ;  /* 0x000000ffff079224 */ /* 0x000fe400078e0005 */
[----:B------:R0:W2:Y:S04]  /*125d0*/  SHFL.IDX PT, R5, R2, 0x3, 0x181f ;  /* 0x00781f0002057f89 */ /* 0x0000a800000e0000 */
[----:B-1----:R0:W-:Y:S02]  /*125e0*/  @!P1 LDGSTS.E.BYPASS.LTC128B.128 [R9+0x21400], desc[UR46][R6.64], !P0 ;  /* 0x2140000006099fae */ /* 0x0021e4000c101d6e */
.L_x_1968:
        /* <DEDUP_REMOVED lines=10> */
.L_x_1853:
[----:B------:R-:W-:Y:S02]  /*12690*/  PLOP3.LUT P1, PT, P1, P0, PT, 0xa2, 0x0 ;  /* 0x000000000000781c */ /* 0x000fe40000f21472 */
[----:B------:R-:W-:-:S08]  /*126a0*/  @P0 R2UR P1, UR4, R17 ;  /* 0x00000000110402ca */ /* 0x000fd00000020000 */
[----:B------:R-:W-:-:S05]  /*126b0*/  @P0 PLOP3.LUT P0, PT, P1, PT, PT, 0x80, 0x0 ;  /* 0x000000000000081c */ /* 0x000fca0000f0f070 */
[----:B------:R-:W-:Y:S01]  /*126c0*/  @!P1 SYNCS.ARRIVE.TRANS64.RED.A0T1 RZ, [UR4+0x28c00], RZ ;  /* 0x028c00ffffff99a7 */ /* 0x000fe20008200404 */
[----:B------:R-:W-:Y:S07]  /*126d0*/  @!P1 ARRIVES.LDGSTSBAR.64.TRANSCNT [UR4+0x28c00] ;  /* 0x028c0000ff0099b0 */ /* 0x000fee0008000a84 */
[----:B------:R-:W-:Y:S05]  /*126e0*/  @P0 BRA.U.ANY `(.L_x_1853) ;  /* 0xfffffffd00e80947 */ /* 0x000fea000393ffff */
[----:B0-----:R-:W2:Y:S02]  /*126f0*/  LDL.LU R2, [R1+0x18] ;  /* 0x0000180001027983 */ /* 0x001ea40000300800 */
        /* <DEDUP_REMOVED lines=11> */
.L_x_1969:
[----:B------:R-:W-:Y:S05]  /*127b0*/  BSYNC B0 ;  /* 0x0000000000007941 */ /* 0x000fea0003800000 */
.L_x_1854:
[----:B------:R-:W2:Y:S01]  /*127c0*/  LDL R2, [R1+0x8] ;  /* 0x0000080001027983 */ /* 0x000ea20000100800 */
[----:B------:R-:W-:Y:S01]  /*127d0*/  BSSY B0, `(.L_x_1856) ;  /* 0x0000095000007945 */ /* 0x000fe20003800000 */
[----:B--2---:R-:W-:-:S13]  /*127e0*/  ISETP.NE.AND P0, PT, R2, RZ, PT ;  /* 0x000000ff0200720c */ /* 0x004fda0003f05270 */
[----:B------:R-:W-:Y:S05]  /*127f0*/  @!P0 BRA `(.L_x_1857) ;  /* 0x0000000800488947 */ /* 0x000fea0003800000 */
[----:B------:R-:W2:Y:S01]  /*12800*/  LDL R3, [R1] ;  /* 0x0000000001037983 */ /* 0x000ea20000100800 */
[----:B0-----:R-:W-:Y:S01]  /*12810*/  IMAD R0, R18, 0x8, R17 ;  /* 0x0000000812007824 */ /* 0x001fe200078e0211 */
[----:B------:R-:W-:Y:S01]  /*12820*/  BSSY B1, `(.L_x_1858) ;  /* 0x0000007000017945 */ /* 0x000fe20003800000 */
[----:B------:R-:W0:Y:S02]  /*12830*/  S2R R2, SR_TID.X ;  /* 0x0000000000027919 */ /* 0x000e240000002100 */
[----:B0-----:R-:W-:-:S04]  /*12840*/  LOP3.LUT R2, R2, 0x7f, RZ, 0xc0, !PT ;  /* 0x0000007f02027812 */ /* 0x001fc800078ec0ff */
[----:B------:R-:W-:Y:S02]  /*12850*/  ISETP.NE.AND P1, PT, R2, RZ, PT ;  /* 0x000000ff0200720c */ /* 0x000fe40003f25270 */
[----:B--2---:R-:W-:-:S04]  /*12860*/  SHF.L.U32 R3, R3, 0x1f, RZ ;  /* 0x0000001f03037819 */ /* 0x004fc800000006ff */
[----:B------:R-:W0:Y:S02]  /*12870*/  SYNCS.PHASECHK.TRANS64.TRYWAIT P0, [R0+URZ+0x28c60], R3 ;  /* 0x028c6003000075a7 */ /* 0x000e24000800017f */
[----:B0-----:R-:W-:Y:S05]  /*12880*/  @!P0 BRA `(.L_x_1859) ;  /* 0x0000004000f88947 */ /* 0x001fea0003800000 */
.L_x_1970:
[----:B------:R-:W-:Y:S05]  /*12890*/  BSYNC B1 ;  /* 0x0000000000017941 */ /* 0x000fea0003800000 */
.L_x_1858:
        /* <DEDUP_REMOVED lines=9> */
.L_x_1861:
[----:B------:R-:W-:Y:S05]  /*12930*/  BSYNC B1 ;  /* 0x0000000000017941 */ /* 0x000fea0003800000 */
.L_x_1860:
[----:B------:R-:W2:Y:S01]  /*12940*/  LDL.LU R2, [R1+0x14] ;  /* 0x0000140001027983 */ /* 0x000ea20000300800 */
[----:B------:R-:W-:Y:S01]  /*12950*/  UIADD3 UR4, UP0, UR44, 0x470, URZ ;  /* 0x000004702c047890 */ /* 0x000fe2000ff1e03f */
[----:B------:R-:W-:Y:S01]  /*12960*/  PLOP3.LUT P0, PT, PT, PT, PT, 0x80, 0x0 ;  /* 0x000000000000781c */ /* 0x000fe20003f0f070 */
[----:B0-----:R-:W-:Y:S01]  /*12970*/  VIADD R0, R0, 0x28c50 ;  /* 0x00028c5000007836 */ /* 0x001fe20000000000 */
[----:B------:R-:W-:Y:S01]  /*12980*/  UMOV UR6, 0x0 ;  /* 0x0000000000067882 */ /* 0x000fe20000000000 */
[----:B------:R-:W-:Y:S01]  /*12990*/  UIADD3.X UR5, URZ, UR45, URZ, UP0, !UPT ;  /* 0x0000002d3f057290 */ /* 0x000fe200087fe43f */
[----:B------:R-:W-:Y:S01]  /*129a0*/  UMOV UR7, 0x14f00000 ;  /* 0x14f0000000077882 */ /* 0x000fe20000000000 */
[----:B------:R-:W-:Y:S01]  /*129b0*/  UMOV UR10, URZ ;  /* 0x0000003f000a7c82 */ /* 0x000fe20008000000 */
[----:B--2---:R-:W-:Y:S02]  /*129c0*/  IMAD.SHL.U32 R3, R2, 0x40, RZ ;  /* 0x0000004002037824 */ /* 0x004fe400078e00ff */
[----:B------:R-:W-:-:S04]  /*129d0*/  IMAD R2, R18, 0x10000, R17 ;  /* 0x0001000012027824 */ /* 0x000fc800078e0211 */
[----:B------:R-:W-:-:S07]  /*129e0*/  VIADD R4, R2, 0x400 ;  /* 0x0000040002047836 */ /* 0x000fce0000000000 */
.L_x_1862:
[----:B------:R-:W-:-:S13]  /*129f0*/  @P0 ELECT P1, URZ, PT ;  /* 0x00000000003f082f */ /* 0x000fda0003820000 */
[----:B------:R-:W-:Y:S01]  /*12a00*/  @P1 R2UR UR13, R16 ;  /* 0x00000000100d12ca */ /* 0x000fe200000e0000 */
[----:B------:R-:W-:Y:S01]  /*12a10*/  UMOV UR12, UR36 ;  /* 0x00000024000c7c82 */ /* 0x000fe20008000000 */
[----:B------:R-:W-:Y:S02]  /*12a20*/  @P1 R2UR UR11, R3 ;  /* 0x00000000030b12ca */ /* 0x000fe400000e0000 */
[----:B------:R-:W-:Y:S02]  /*12a30*/  @P1 R2UR UR9, R0 ;  /* 0x00000000000912ca */ /* 0x000fe400000e0000 */
[----:B------:R-:W-:Y:S02]  /*12a40*/  @P1 R2UR UR8, R4 ;  /* 0x00000000040812ca */ /* 0x000fe400000e0000 */
[----:B------:R-:W-:Y:S02]  /*12a50*/  @P1 PLOP3.LUT P0, PT, P1, PT, PT, 0x8, 0x0 ;  /* 0x000000000000181c */ /* 0x000fe40000f0e170 */
        /* <DEDUP_REMOVED lines=8> */
.L_x_1863:
        /* <DEDUP_REMOVED lines=15> */
.L_x_1864:
        /* <DEDUP_REMOVED lines=15> */
.L_x_1865:
        /* <DEDUP_REMOVED lines=15> */
.L_x_1866:
        /* <DEDUP_REMOVED lines=15> */
.L_x_1867:
        /* <DEDUP_REMOVED lines=15> */
.L_x_1868:
        /* <DEDUP_REMOVED lines=15> */
.L_x_1869:
        /* <DEDUP_REMOVED lines=9> */
[----:B-1----:R-:W-:Y:S05]  /*13110*/  @P0 BRA.U.ANY `(.L_x_1869) ;  /* 0xfffffffd00d80947 */ /* 0x002fea000393ffff */
.L_x_1857:
[----:B------:R-:W-:Y:S05]  /*13120*/  BSYNC B0 ;  /* 0x0000000000007941 */ /* 0x000fea0003800000 */
.L_x_1856:
[----:B------:R-:W-:-:S04]  /*13130*/  UIADD3 UR4, UR39, -0x2, URZ ;  /* 0xfffffffe27047890 */ /* 0x000fc8000fffe03f */
[----:B------:R-:W-:-:S06]  /*13140*/  UISETP.GE.AND UP0, UPT, UR4, UR38, UPT ;  /* 0x000000260400728c */ /* 0x000fcc000bf06270 */
[----:B------:R-:W-:-:S13]  /*13150*/  PLOP3.LUT P0, PT, PT, PT, UP0, 0x80, 0x0 ;  /* 0x000000000000781c */ /* 0x000fda0003f0f008 */
[----:B------:R-:W-:Y:S05]  /*13160*/  @!P0 BRA `(.L_x_1870) ;  /* 0x00000028005c8947 */ /* 0x000fea0003800000 */
[----:B------:R-:W-:Y:S01]  /*13170*/  IMAD R3, RZ, RZ, -UR39 ;  /* 0x80000027ff037e24 */ /* 0x000fe2000f8e02ff */
[----:B------:R-:W-:-:S04]  /*13180*/  LOP3.LUT R6, RZ, UR38, RZ, 0x33, !PT ;  /* 0x00000026ff067c12 */ /* 0x000fc8000f8e33ff */
[----:B------:R-:W-:-:S05]  /*13190*/  VIADDMNMX R6, R3, 0x1, R6, !PT ;  /* 0x0000000103067846 */ /* 0x000fca0007800106 */
[----:B0-----:R-:W-:-:S05]  /*131a0*/  VIADD R0, R6, UR39 ;  /* 0x0000002706007c36 */ /* 0x001fca0008000000 */
[----:B------:R-:W-:-:S04]  /*131b0*/  LOP3.LUT R0, R0, 0x1, RZ, 0xc0, !PT ;  /* 0x0000000100007812 */ /* 0x000fc800078ec0ff */
[----:B------:R-:W-:Y:S01]  /*131c0*/  ISETP.NE.U32.AND P0, PT, R0, 0x1, PT ;  /* 0x000000010000780c */ /* 0x000fe20003f05070 */
[----:B------:R-:W-:-:S12]  /*131d0*/  IMAD.U32 R0, RZ, RZ, UR4 ;  /* 0x00000004ff007e24 */ /* 0x000fd8000f8e00ff */
[----:B------:R-:W-:Y:S05]  /*131e0*/  @P0 BRA `(.L_x_1871) ;  /* 0x0000000c00600947 */ /* 0x000fea0003800000 */
[----:B------:R-:W2:Y:S04]  /*131f0*/  LDL R4, [R1+0x8] ;  /* 0x0000080001047983 */ /* 0x000ea80000100800 */
[----:B------:R-:W3:Y:S01]  /*13200*/  LDL.LU R8, [R1] ;  /* 0x0000000001087983 */ /* 0x000ee20000300800 */
[----:B------:R-:W-:Y:S01]  /*13210*/  VIADD R18, R18, 0x1 ;  /* 0x0000000112127836 */ /* 0x000fe20000000000 */
[----:B------:R-:W-:Y:S04]  /*13220*/  BSSY B0, `(.L_x_1872) ;  /* 0x00000d2000007945 */ /* 0x000fe80003800000 */
[----:B------:R-:W-:-:S04]  /*13230*/  ISETP.NE.AND P0, PT, R18, 0x2, PT ;  /* 0x000000021200780c */ /* 0x000fc80003f05270 */
[----:B------:R-:W-:Y:S02]  /*13240*/  SEL R2, RZ, 0x1, P0 ;  /* 0x00000001ff027807 */ /* 0x000fe40000000000 */
[----:B------:R-:W-:Y:S02]  /*13250*/  SEL R18, R18, RZ, P0 ;  /* 0x000000ff12127207 */ /* 0x000fe40000000000 */
[----:B--2---:R-:W-:Y:S02]  /*13260*/  ISETP.NE.AND P2, PT, R4, RZ, PT ;  /* 0x000000ff0400720c */ /* 0x004fe40003f45270 */
[----:B---3--:R-:W-:-:S05]  /*13270*/  LOP3.LUT R8, R8, R2, RZ, 0x3c, !PT ;  /* 0x0000000208087212 */ /* 0x008fca00078e3cff */
[----:B------:R0:W-:Y:S06]  /*13280*/  STL [R1], R8 ;  /* 0x0000000801007387 */ /* 0x0001ec0000100800 */
[----:B------:R-:W-:Y:S05]  /*13290*/  @!P2 BRA `(.L_x_1873) ;  /* 0x0000000c0028a947 */ /* 0x000fea0003800000 */
[----:B------:R-:W2:Y:S02]  /*132a0*/  LDL R4, [R1+0xc] ;  /* 0x00000c0001047983 */ /* 0x000ea40000100800 */
[----:B--2---:R-:W-:-:S13]  /*132b0*/  ISETP.NE.AND P2, PT, R4, RZ, PT ;  /* 0x000000ff0400720c */ /* 0x004fda0003f45270 */
[----:B------:R-:W-:Y:S05]  /*132c0*/  @!P2 BRA `(.L_x_1874) ;  /* 0x00000000004ca947 */ /* 0x000fea0003800000 */
[----:B------:R-:W2:Y:S01]  /*132d0*/  LDL R7, [R1+0x4] ;  /* 0x0000040001077983 */ /* 0x000ea20000100800 */
[----:B------:R-:W1:Y:S01]  /*132e0*/  LDC R5, c[0x0][0x43c] ;  /* 0x00010f00ff057b82 */ /* 0x000e620000000800 */
[----:B------:R-:W-:Y:S01]  /*132f0*/  IMAD.MOV.U32 R4, RZ, RZ, R0 ;  /* 0x000000ffff047224 */ /* 0x000fe200078e0000 */
[----:B------:R-:W-:Y:S01]  /*13300*/  ULDC.64 UR4, c[0x0][0x428] ;  /* 0x00010a0000047ab9 */ /* 0x000fe20000000a00 */
[----:B-1----:R-:W-:-:S13]  /*13310*/  ISETP.NE.AND P0, PT, R5, 0x1, PT ;  /* 0x000000010500780c */ /* 0x002fda0003f05270 */
[----:B------:R-:W1:Y:S02]  /*13320*/  @P0 LDC.64 R2, c[0x0][0x440] ;  /* 0x00011000ff020b82 */ /* 0x000e640000000a00 */
[----:B-1----:R-:W-:-:S05]  /*13330*/  @P0 IMAD.HI.U32 R2, R0, R2, RZ ;  /* 0x0000000200020227 */ /* 0x002fca00078e00ff */
[----:B------:R-:W-:-:S05]  /*13340*/  @P0 SHF.R.U32.HI R4, RZ, R3, R2 ;  /* 0x00000003ff040219 */ /* 0x000fca0000011602 */
[----:B------:R-:W-:-:S04]  /*13350*/  IMAD.MOV R2, RZ, RZ, -R4 ;  /* 0x000000ffff027224 */ /* 0x000fc800078e0a04 */
[----:B------:R-:W-:Y:S01]  /*13360*/  IMAD R0, R5, R2, R0 ;  /* 0x0000000205007224 */ /* 0x000fe200078e0200 */
[--C-:B------:R-:W-:Y:S01]  /*13370*/  SHF.R.S32.HI R5, RZ, 0x1f, R4.reuse ;  /* 0x0000001fff057819 */ /* 0x100fe20000011404 */
[----:B------:R-:W1:Y:S02]  /*13380*/  LDC.64 R2, c[0x0][0x418] ;  /* 0x00010600ff027b82 */ /* 0x000e640000000a00 */
[----:B------:R-:W-:-:S03]  /*13390*/  IMAD.WIDE.U32 R4, R19, UR4, R4 ;  /* 0x0000000413047c25 */ /* 0x000fc6000f8e0004 */
[----:B-1----:R-:W-:Y:S01]  /*133a0*/  LEA R2, P0, R4, R2, 0x2 ;  /* 0x0000000204027211 */ /* 0x002fe200078010ff */
[----:B--2---:R-:W-:-:S04]  /*133b0*/  IMAD R7, R7, UR4, RZ ;  /* 0x0000000407077c24 */ /* 0x004fc8000f8e02ff */
[----:B------:R-:W-:-:S04]  /*133c0*/  IMAD R7, R19, UR5, R7 ;  /* 0x0000000513077c24 */ /* 0x000fc8000f8e0207 */
[----:B------:R-:W-:-:S05]  /*133d0*/  IMAD.IADD R7, R7, 0x1, R5 ;  /* 0x0000000107077824 */ /* 0x000fca00078e0205 */
[----:B------:R-:W-:-:S05]  /*133e0*/  LEA.HI.X R3, R4, R3, R7, 0x2, P0 ;  /* 0x0000000304037211 */ /* 0x000fca00000f1407 */
[----:B------:R1:W5:Y:S02]  /*133f0*/  LDG.E R16, desc[UR46][R2.64] ;  /* 0x0000002e02107981 */ /* 0x000364000c1e1900 */
.L_x_1874:
[----:B-1----:R-:W-:Y:S01]  /*13400*/  IMAD R2, R18, 0x8, R17 ;  /* 0x0000000812027824 */ /* 0x002fe200078e0211 */
[----:B------:R-:W-:Y:S01]  /*13410*/  SHF.L.U32 R4, R8, 0x1f, RZ ;  /* 0x0000001f08047819 */ /* 0x000fe200000006ff */
[----:B------:R-:W1:Y:S01]  /*13420*/  S2R R3, SR_TID.X ;  /* 0x0000000000037919 */ /* 0x000e620000002100 */
[----:B------:R-:W-:Y:S02]  /*13430*/  BSSY B1, `(.L_x_1875) ;  /* 0x0000005000017945 */ /* 0x000fe40003800000 */
[----:B------:R-:W2:Y:S01]  /*13440*/  SYNCS.PHASECHK.TRANS64.TRYWAIT P0, [R2+URZ+0x28c40], R4 ;  /* 0x028c4004020075a7 */ /* 0x000ea2000800017f */
[----:B-1----:R-:W-:-:S04]  /*13450*/  LOP3.LUT R3, R3, 0x7f, RZ, 0xc0, !PT ;  /* 0x0000007f03037812 */ /* 0x002fc800078ec0ff */
[----:B------:R-:W-:Y:S01]  /*13460*/  ISETP.NE.AND P1, PT, R3, RZ, PT ;  /* 0x000000ff0300720c */ /* 0x000fe20003f25270 */
[----:B--2---:R-:W-:-:S12]  /*13470*/  @!P0 BRA `(.L_x_1876) ;  /* 0x0000003800108947 */ /* 0x004fd80003800000 */
.L_x_1971:
[----:B------:R-:W-:Y:S05]  /*13480*/  BSYNC B1 ;  /* 0x0000000000017941 */ /* 0x000fea0003800000 */
.L_x_1875:
        /* <DEDUP_REMOVED lines=9> */
.L_x_1878:
[----:B------:R-:W-:Y:S05]  /*13520*/  BSYNC B1 ;  /* 0x0000000000017941 */ /* 0x000fea0003800000 */
.L_x_1877:
[----:B------:R-:W-:Y:S01]  /*13530*/  IMAD.MOV.U32 R7, RZ, RZ, RZ ;  /* 0x000000ffff077224 */ /* 0x000fe200078e00ff */
[----:B------:R-:W-:Y:S01]  /*13540*/  UIADD3 UR4, UP0, UR44, 0x370, URZ ;  /* 0x000003702c047890 */ /* 0x000fe2000ff1e03f */
[----:B------:R-:W-:Y:S01]  /*13550*/  IMAD R5, R18, 0x2000, R17 ;  /* 0x0000200012057824 */ /* 0x000fe200078e0211 */
        /* <DEDUP_REMOVED lines=8> */
.L_x_1879:
[----:B------:R-:W-:-:S13]  /*135e0*/  @P0 ELECT P2, URZ, PT ;  /* 0x00000000003f082f */ /* 0x000fda0003840000 */
[----:B-----5:R-:W-:Y:S01]  /*135f0*/  @P2 R2UR UR13, R16 ;  /* 0x00000000100d22ca */ /* 0x020fe200000e0000 */
[----:B------:R-:W-:Y:S01]  /*13600*/  UMOV UR12, UR36 ;  /* 0x00000024000c7c82 */ /* 0x000fe20008000000 */
[----:B------:R-:W-:Y:S02]  /*13610*/  @P2 R2UR UR11, R3 ;  /* 0x00000000030b22ca */ /* 0x000fe400000e0000 */
[----:B------:R-:W-:Y:S02]  /*13620*/  @P2 R2UR UR9, R5 ;  /* 0x00000000050922ca */ /* 0x000fe400000e0000 */
[----:B------:R-:W-:Y:S02]  /*13630*/  @P2 R2UR UR8, R0 ;  /* 0x00000000000822ca */ /* 0x000fe400000e0000 */
[----:B------:R-:W-:Y:S02]  /*13640*/  @P2 PLOP3.LUT P0, PT, P2, PT, PT, 0x8, 0x0 ;  /* 0x000000000000281c */ /* 0x000fe4000170e170 */
[----:B------:R-:W-:-:S09]  /*13650*/  PLOP3.LUT P2, PT, PT, PT, PT, 0x8, 0x0 ;  /* 0x000000000000781c */ /* 0x000fd20003f4e170 */
[----:B------:R2:W-:Y:S02]  /*13660*/  UTMALDG.4D [UR8], [UR4], desc[UR6] ;  /* 0x00000608040075b4 */ /* 0x0005e40008019000 */
[----:B--2---:R-:W-:Y:S05]  /*13670*/  @P0 BRA.U.ANY `(.L_x_1879) ;  /* 0xfffffffd00d80947 */ /* 0x004fea000393ffff */
[----:B------:R-:W2:Y:S01]  /*13680*/  SYNCS.PHASECHK.TRANS64.TRYWAIT P0, [R2+URZ+0x28c60], R4 ;  /* 0x028c6004020075a7 */ /* 0x000ea2000800017f */
[----:B------:R-:W-:Y:S04]  /*13690*/  BSSY B1, `(.L_x_1880) ;  /* 0x0000002000017945 */ /* 0x000fe80003800000 */
[----:B--2---:R-:W-:Y:S05]  /*136a0*/  @!P0 BRA `(.L_x_1881) ;  /* 0x0000003400988947 */ /* 0x004fea0003800000 */
.L_x_1972:
[----:B------:R-:W-:Y:S05]  /*136b0*/  BSYNC B1 ;  /* 0x0000000000017941 */ /* 0x000fea0003800000 */
.L_x_1880:
[----:B------:R-:W-:Y:S01]  /*136c0*/  BSSY B1, `(.L_x_1882) ;  /* 0x000000b000017945 */ /* 0x000fe20003800000 */
[----:B0-----:R-:W-:Y:S02]  /*136d0*/  IMAD.MOV.U32 R8, RZ, RZ, 0x0 ;  /* 0x00000000ff087424 */ /* 0x001fe400078e00ff */
[----:B------:R-:W-:Y:S01]  /*136e0*/  IMAD.MOV.U32 R9, RZ, RZ, 0x14f00000 ;  /* 0x14f00000ff097424 */ /* 0x000fe200078e00ff */
[----:B------:R-:W-:Y:S06]  /*136f0*/  @P1 BRA `(.L_x_1883) ;  /* 0x00000000001c1947 */ /* 0x000fec0003800000 */
[----:B------:R-:W0:Y:S01]  /*13700*/  S2R R5, SR_TID.X ;  /* 0x0000000000057919 */ /* 0x000e220000002100 */
[----:B------:R-:W-:-:S04]  /*13710*/  IMAD.MOV.U32 R0, RZ, RZ, 0x10000 ;  /* 0x00010000ff007424 */ /* 0x000fc800078e00ff */
[----:B------:R3:W-:Y:S01]  /*13720*/  SYNCS.ARRIVE.TRANS64 RZ, [R2+URZ+0x28c50], R0 ;  /* 0x028c500002ff79a7 */ /* 0x0007e2000800003f */
[----:B0-----:R-:W-:-:S04]  /*13730*/  LOP3.LUT R5, R5, 0x1f, RZ, 0xc0, !PT ;  /* 0x0000001f05057812 */ /* 0x001fc800078ec0ff */
[----:B------:R-:W-:-:S13]  /*13740*/  ISETP.NE.AND P0, PT, R5, RZ, PT ;  /* 0x000000ff0500720c */ /* 0x000fda0003f05270 */
[----:B---3--:R-:W-:Y:S05]  /*13750*/  @!P0 BRA `(.L_x_1883) ;  /* 0x0000000000048947 */ /* 0x008fea0003800000 */
[----:B------:R-:W-:Y:S01]  /*13760*/  BPT.TRAP 0x1 ;  /* 0x000000040000795c */ /* 0x000fe20000300000 */
.L_x_1883:
[----:B------:R-:W-:Y:S05]  /*13770*/  BSYNC B1 ;  /* 0x0000000000017941 */ /* 0x000fea0003800000 */
.L_x_1882:
[----:B------:R-:W-:Y:S01]  /*13780*/  R2UR UR10, R7 ;  /* 0x00000000070a72ca */ /* 0x000fe200000e0000 */
[----:B------:R-:W-:Y:S01]  /*13790*/  IMAD R0, R18, 0x10000, R17 ;  /* 0x0001000012007824 */ /* 0x000fe200078e0211 */
[----:B------:R-:W-:Y:S01]  /*137a0*/  R2UR UR6, R8 ;  /* 0x00000000080672ca */ /* 0x000fe200000e0000 */
[----:B------:R-:W-:Y:S01]  /*137b0*/  UIADD3 UR4, UP0, UR44, 0x470, URZ ;  /* 0x000004702c047890 */ /* 0x000fe2000ff1e03f */
[----:B------:R-:W-:Y:S01]  /*137c0*/  R2UR UR7, R9 ;  /* 0x00000000090772ca */ /* 0x000fe200000e0000 */
[----:B-12---:R-:W-:Y:S01]  /*137d0*/  VIADD R2, R2, 0x28c50 ;  /* 0x00028c5002027836 */ /* 0x006fe20000000000 */
[----:B------:R-:W-:Y:S01]  /*137e0*/  PLOP3.LUT P0, PT, PT, PT, PT, 0x80, 0x0 ;  /* 0x000000000000781c */ /* 0x000fe20003f0f070 */
[----:B------:R-:W-:Y:S01]  /*137f0*/  VIADD R4, R0, 0x400 ;  /* 0x0000040000047836 */ /* 0x000fe20000000000 */
[----:B------:R-:W-:-:S12]  /*13800*/  UIADD3.X UR5, URZ, UR45, URZ, UP0, !UPT ;  /* 0x0000002d3f057290 */ /* 0x000fd800087fe43f */
.L_x_1884:
        /* <DEDUP_REMOVED lines=15> */
.L_x_1885:
        /* <DEDUP_REMOVED lines=15> */
.L_x_1886:
        /* <DEDUP_REMOVED lines=15> */
.L_x_1887:
        /* <DEDUP_REMOVED lines=15> */
.L_x_1888:
        /* <DEDUP_REMOVED lines=15> */
.L_x_1889:
        /* <DEDUP_REMOVED lines=15> */
.L_x_1890:
        /* <DEDUP_REMOVED lines=15> */
.L_x_1891:
        /* <DEDUP_REMOVED lines=10> */
.L_x_1873:
[----:B------:R-:W-:Y:S05]  /*13f40*/  BSYNC B0 ;  /* 0x0000000000007941 */ /* 0x000fea0003800000 */
.L_x_1872:
[----:B------:R-:W-:-:S06]  /*13f50*/  UIADD3 UR4, UR39, -0x3, URZ ;  /* 0xfffffffd27047890 */ /* 0x000fcc000fffe03f */
[----:B------:R-:W-:-:S07]  /*13f60*/  IMAD.U32 R0, RZ, RZ, UR4 ;  /* 0x00000004ff007e24 */ /* 0x000fce000f8e00ff */
.L_x_1871:
[----:B------:R-:W-:Y:S01]  /*13f70*/  ULOP3.LUT UR4, URZ, UR39, URZ, 0x33, !UPT ;  /* 0x000000273f047292 */ /* 0x000fe2000f8e333f */
[----:B------:R-:W-:Y:S01]  /*13f80*/  VIADD R6, R6, 0xfffffffe ;  /* 0xfffffffe06067836 */ /* 0x000fe20000000000 */
[----:B------:R-:W-:Y:S04]  /*13f90*/  BSSY B0, `(.L_x_1870) ;  /* 0x00001b4000007945 */ /* 0x000fe80003800000 */
[----:B------:R-:W-:-:S13]  /*13fa0*/  ISETP.NE.AND P0, PT, R6, UR4, PT ;  /* 0x0000000406007c0c */ /* 0x000fda000bf05270 */
[----:B------:R-:W-:Y:S05]  /*13fb0*/  @!P0 BRA `(.L_x_1892) ;  /* 0x0000001800c48947 */ /* 0x000fea0003800000 */
.L_x_1933:
[----:B------:R-:W2:Y:S04]  /*13fc0*/  LDL R3, [R1+0x8] ;  /* 0x0000080001037983 */ /* 0x000ea80000100800 */
[----:B------:R-:W3:Y:S01]  /*13fd0*/  LDL.LU R2, [R1] ;  /* 0x0000000001027983 */ /* 0x000ee20000300800 */
[----:B------:R-:W-:Y:S01]  /*13fe0*/  VIADD R7, R18, 0x1 ;  /* 0x0000000112077836 */ /* 0x000fe20000000000 */
[----:B------:R-:W-:Y:S05]  /*13ff0*/  YIELD ;  /* 0x0000000000007946 */ /* 0x000fea0003800000 */
[----:B------:R-:W-:Y:S01]  /*14000*/  ISETP.NE.AND P0, PT, R7, 0x2, PT ;  /* 0x000000020700780c */ /* 0x000fe20003f05270 */
[----:B------:R-:W-:Y:S03]  /*14010*/  BSSY B1, `(.L_x_1893) ;  /* 0x00000d1000017945 */ /* 0x000fe60003800000 */
[----:B------:R-:W-:-:S02]  /*14020*/  SEL R6, RZ, 0x1, P0 ;  /* 0x00000001ff067807 */ /* 0x000fc40000000000 */
[----:B------:R-:W-:Y:S02]  /*14030*/  SEL R7, R7, RZ, P0 ;  /* 0x000000ff07077207 */ /* 0x000fe40000000000 */
[----:B--2---:R-:W-:Y:S02]  /*14040*/  ISETP.NE.AND P1, PT, R3, RZ, PT ;  /* 0x000000ff0300720c */ /* 0x004fe40003f25270 */
[----:B---3--:R-:W-:-:S11]  /*14050*/  LOP3.LUT R6, R2, R6, RZ, 0x3c, !PT ;  /* 0x0000000602067212 */ /* 0x008fd600078e3cff */
[----:B------:R-:W-:Y:S05]  /*14060*/  @!P1 BRA `(.L_x_1894) ;  /* 0x0000000c002c9947 */ /* 0x000fea0003800000 */
[----:B------:R-:W2:Y:S01]  /*14070*/  LDL R2, [R1+0xc] ;  /* 0x00000c0001027983 */ /* 0x000ea20000100800 */
[----:B0-----:R-:W-:Y:S01]  /*14080*/  IMAD.MOV.U32 R8, RZ, RZ, R0 ;  /* 0x000000ffff087224 */ /* 0x001fe200078e0000 */
[----:B--2---:R-:W-:-:S13]  /*14090*/  ISETP.NE.AND P1, PT, R2, RZ, PT ;  /* 0x000000ff0200720c */ /* 0x004fda0003f25270 */
[----:B------:R-:W-:Y:S05]  /*140a0*/  @!P1 BRA `(.L_x_1895) ;  /* 0x00000000004c9947 */ /* 0x000fea0003800000 */
[----:B------:R-:W2:Y:S01]  /*140b0*/  LDL R5, [R1+0x4] ;  /* 0x0000040001057983 */ /* 0x000ea20000100800 */
[----:B------:R-:W0:Y:S01]  /*140c0*/  LDC R8, c[0x0][0x43c] ;  /* 0x00010f00ff087b82 */ /* 0x000e220000000800 */
[----:B------:R-:W-:Y:S01]  /*140d0*/  ULDC.64 UR4, c[0x0][0x428] ;  /* 0x00010a0000047ab9 */ /* 0x000fe20000000a00 */
[----:B0-----:R-:W-:-:S13]  /*140e0*/  ISETP.NE.AND P0, PT, R8, 0x1, PT ;  /* 0x000000010800780c */ /* 0x001fda0003f05270 */
[----:B------:R-:W0:Y:S02]  /*140f0*/  @P0 LDC.64 R2, c[0x0][0x440] ;  /* 0x00011000ff020b82 */ /* 0x000e240000000a00 */
[----:B0-----:R-:W-:-:S04]  /*14100*/  @P0 IMAD.HI.U32 R4, R0, R2, RZ ;  /* 0x0000000200040227 */ /* 0x001fc800078e00ff */
        /* <DEDUP_REMOVED lines=13> */
.L_x_1895:
[----:B0-----:R-:W-:Y:S01]  /*141e0*/  IMAD R4, R7, 0x8, R17 ;  /* 0x0000000807047824 */ /* 0x001fe200078e0211 */
[----:B------:R-:W-:Y:S01]  /*141f0*/  SHF.L.U32 R2, R6, 0x1f, RZ ;  /* 0x0000001f06027819 */ /* 0x000fe200000006ff */
[----:B------:R-:W0:Y:S01]  /*14200*/  S2R R3, SR_TID.X ;  /* 0x0000000000037919 */ /* 0x000e220000002100 */
[----:B------:R-:W-:Y:S02]  /*14210*/  BSSY B2, `(.L_x_1896) ;  /* 0x0000005000027945 */ /* 0x000fe40003800000 */
[----:B------:R-:W1:Y:S01]  /*14220*/  SYNCS.PHASECHK.TRANS64.TRYWAIT P0, [R4+URZ+0x28c40], R2 ;  /* 0x028c4002040075a7 */ /* 0x000e62000800017f */
[----:B0-----:R-:W-:-:S04]  /*14230*/  LOP3.LUT R3, R3, 0x7f, RZ, 0xc0, !PT ;  /* 0x0000007f03037812 */ /* 0x001fc800078ec0ff */
[----:B------:R-:W-:Y:S01]  /*14240*/  ISETP.NE.AND P1, PT, R3, RZ, PT ;  /* 0x000000ff0300720c */ /* 0x000fe20003f25270 */
[----:B-1----:R-:W-:-:S12]  /*14250*/  @!P0 BRA `(.L_x_1897) ;  /* 0x0000002800c08947 */ /* 0x002fd80003800000 */
.L_x_1973:
[----:B------:R-:W-:Y:S05]  /*14260*/  BSYNC B2 ;  /* 0x0000000000027941 */ /* 0x000fea0003800000 */
.L_x_1896:
[----:B------:R-:W-:Y:S04]  /*14270*/  BSSY B2, `(.L_x_1898) ;  /* 0x0000009000027945 */ /* 0x000fe80003800000 */
[----:B------:R-:W-:Y:S05]  /*14280*/  @P1 BRA `(.L_x_1899) ;  /* 0x00000000001c1947 */ /* 0x000fea0003800000 */
[----:B------:R-:W1:Y:S01]  /*14290*/  S2R R5, SR_TID.X ;  /* 0x0000000000057919 */ /* 0x000e620000002100 */
[----:B------:R-:W-:-:S04]  /*142a0*/  IMAD.MOV.U32 R3, RZ, RZ, 0x2000 ;  /* 0x00002000ff037424 */ /* 0x000fc800078e00ff */
[----:B------:R2:W-:Y:S01]  /*142b0*/  SYNCS.ARRIVE.TRANS64 RZ, [R4+URZ+0x28c30], R3 ;  /* 0x028c300304ff79a7 */ /* 0x0005e2000800003f */
[----:B-1----:R-:W-:-:S04]  /*142c0*/  LOP3.LUT R5, R5, 0x1f, RZ, 0xc0, !PT ;  /* 0x0000001f05057812 */ /* 0x002fc800078ec0ff */
[----:B------:R-:W-:-:S13]  /*142d0*/  ISETP.NE.AND P0, PT, R5, RZ, PT ;  /* 0x000000ff0500720c */ /* 0x000fda0003f05270 */
[----:B--2---:R-:W-:Y:S05]  /*142e0*/  @!P0 BRA `(.L_x_1899) ;  /* 0x0000000000048947 */ /* 0x004fea0003800000 */
[----:B------:R-:W-:Y:S01]  /*142f0*/  BPT.TRAP 0x1 ;  /* 0x000000040000795c */ /* 0x000fe20000300000 */
.L_x_1899:
[----:B------:R-:W-:Y:S05]  /*14300*/  BSYNC B2 ;  /* 0x0000000000027941 */ /* 0x000fea0003800000 */
.L_x_1898:
        /* <DEDUP_REMOVED lines=11> */
.L_x_1900:
        /* <DEDUP_REMOVED lines=10> */
[----:B------:R-:W1:Y:S01]  /*14460*/  SYNCS.PHASECHK.TRANS64.TRYWAIT P0, [R4+URZ+0x28c60], R2 ;  /* 0x028c6002040075a7 */ /* 0x000e62000800017f */
[----:B------:R-:W-:Y:S04]  /*14470*/  BSSY B2, `(.L_x_1901) ;  /* 0x0000002000027945 */ /* 0x000fe80003800000 */
[----:B-1----:R-:W-:Y:S05]  /*14480*/  @!P0 BRA `(.L_x_1902) ;  /* 0x0000002800488947 */ /* 0x002fea0003800000 */
.L_x_1974:
[----:B------:R-:W-:Y:S05]  /*14490*/  BSYNC B2 ;  /* 0x0000000000027941 */ /* 0x000fea0003800000 */
.L_x_1901:
        /* <DEDUP_REMOVED lines=11> */
.L_x_1904:
[----:B------:R-:W-:Y:S05]  /*14550*/  BSYNC B2 ;  /* 0x0000000000027941 */ /* 0x000fea0003800000 */
.L_x_1903:
[----:B------:R-:W-:Y:S01]  /*14560*/  R2UR UR6, R2 ;  /* 0x00000000020672ca */ /* 0x000fe200000e0000 */
[----:B------:R-:W-:Y:S01]  /*14570*/  UIADD3 UR4, UP0, UR44, 0x470, URZ ;  /* 0x000004702c047890 */ /* 0x000fe2000ff1e03f */
[----:B------:R-:W-:Y:S01]  /*14580*/  R2UR UR7, R3 ;  /* 0x00000000030772ca */ /* 0x000fe200000e0000 */
[----:B------:R-:W-:Y:S01]  /*14590*/  VIADD R4, R4, 0x28c50 ;  /* 0x00028c5004047836 */ /* 0x000fe20000000000 */
[----:B------:R-:W-:Y:S01]  /*145a0*/  R2UR UR10, R5 ;  /* 0x00000000050a72ca */ /* 0x000fe200000e0000 */
[----:B------:R-:W-:Y:S01]  /*145b0*/  IMAD R5, R7, 0x10000, R17 ;  /* 0x0001000007057824 */ /* 0x000fe200078e0211 */
[----:B------:R-:W-:Y:S01]  /*145c0*/  PLOP3.LUT P0, PT, PT, PT, PT, 0x80, 0x0 ;  /* 0x000000000000781c */ /* 0x000fe20003f0f070 */
[----:B------:R-:W-:Y:S02]  /*145d0*/  UIADD3.X UR5, URZ, UR45, URZ, UP0, !UPT ;  /* 0x0000002d3f057290 */ /* 0x000fe400087fe43f */
[----:B------:R-:W-:-:S10]  /*145e0*/  VIADD R9, R5, 0x400 ;  /* 0x0000040005097836 */ /* 0x000fd40000000000 */
.L_x_1905:
        /* <DEDUP_REMOVED lines=15> */
.L_x_1906:
        /* <DEDUP_REMOVED lines=15> */
.L_x_1907:
        /* <DEDUP_REMOVED lines=15> */
.L_x_1908:
        /* <DEDUP_REMOVED lines=15> */
.L_x_1909:
        /* <DEDUP_REMOVED lines=15> */
.L_x_1910:
        /* <DEDUP_REMOVED lines=15> */
.L_x_1911:
        /* <DEDUP_REMOVED lines=15> */
.L_x_1912:
        /* <DEDUP_REMOVED lines=10> */
.L_x_1894:
[----:B------:R-:W-:Y:S05]  /*14d20*/  BSYNC B1 ;  /* 0x0000000000017941 */ /* 0x000fea0003800000 */
.L_x_1893:
[----:B------:R-:W2:Y:S01]  /*14d30*/  LDL R2, [R1+0x8] ;  /* 0x0000080001027983 */ /* 0x000ea20000100800 */
[----:B------:R-:W-:Y:S01]  /*14d40*/  VIADD R7, R7, 0x1 ;  /* 0x0000000107077836 */ /* 0x000fe20000000000 */
[----:B------:R-:W-:Y:S04]  /*14d50*/  BSSY B1, `(.L_x_1913) ;  /* 0x00000d4000017945 */ /* 0x000fe80003800000 */
[----:B------:R-:W-:-:S04]  /*14d60*/  ISETP.NE.AND P0, PT, R7, 0x2, PT ;  /* 0x000000020700780c */ /* 0x000fc80003f05270 */
[----:B------:R-:W-:Y:S02]  /*14d70*/  SEL R3, RZ, 0x1, P0 ;  /* 0x00000001ff037807 */ /* 0x000fe40000000000 */
[----:B------:R-:W-:Y:S02]  /*14d80*/  SEL R18, R7, RZ, P0 ;  /* 0x000000ff07127207 */ /* 0x000fe40000000000 */
[----:B0-----:R-:W-:Y:S01]  /*14d90*/  LOP3.LUT R8, R6, R3, RZ, 0x3c, !PT ;  /* 0x0000000306087212 */ /* 0x001fe200078e3cff */
[----:B------:R-:W-:-:S04]  /*14da0*/  VIADD R6, R0, 0xffffffff ;  /* 0xffffffff00067836 */ /* 0x000fc80000000000 */
[----:B------:R0:W-:Y:S01]  /*14db0*/  STL [R1], R8 ;  /* 0x0000000801007387 */ /* 0x0001e20000100800 */
[----:B--2---:R-:W-:-:S13]  /*14dc0*/  ISETP.NE.AND P2, PT, R2, RZ, PT ;  /* 0x000000ff0200720c */ /* 0x004fda0003f45270 */
[----:B0-----:R-:W-:Y:S05]  /*14dd0*/  @!P2 BRA `(.L_x_1914) ;  /* 0x0000000c002ca947 */ /* 0x001fea0003800000 */
[----:B------:R-:W2:Y:S01]  /*14de0*/  LDL R2, [R1+0xc] ;  /* 0x00000c0001027983 */ /* 0x000ea20000100800 */
[----:B------:R-:W-:Y:S01]  /*14df0*/  IMAD.MOV.U32 R7, RZ, RZ, R6 ;  /* 0x000000ffff077224 */ /* 0x000fe200078e0006 */
        /* <DEDUP_REMOVED lines=21> */
.L_x_1915:
        /* <DEDUP_REMOVED lines=8> */
.L_x_1975:
[----:B------:R-:W-:Y:S05]  /*14fd0*/  BSYNC B2 ;  /* 0x0000000000027941 */ /* 0x000fea0003800000 */
.L_x_1916:
        /* <DEDUP_REMOVED lines=9> */
.L_x_1919:
[----:B------:R-:W-:Y:S05]  /*15070*/  BSYNC B2 ;  /* 0x0000000000027941 */ /* 0x000fea0003800000 */
.L_x_1918:
        /* <DEDUP_REMOVED lines=11> */
.L_x_1920:
        /* <DEDUP_REMOVED lines=13> */
.L_x_1976:
[----:B------:R-:W-:Y:S05]  /*15200*/  BSYNC B2 ;  /* 0x0000000000027941 */ /* 0x000fea0003800000 */
.L_x_1921:
        /* <DEDUP_REMOVED lines=11> */
.L_x_1924:
[----:B------:R-:W-:Y:S05]  /*152c0*/  BSYNC B2 ;  /* 0x0000000000027941 */ /* 0x000fea0003800000 */
.L_x_1923:
        /* <DEDUP_REMOVED lines=9> */
.L_x_1925:
        /* <DEDUP_REMOVED lines=15> */
.L_x_1926:
        /* <DEDUP_REMOVED lines=15> */
.L_x_1927:
        /* <DEDUP_REMOVED lines=15> */
.L_x_1928:
        /* <DEDUP_REMOVED lines=15> */
.L_x_1929:
        /* <DEDUP_REMOVED lines=15> */
.L_x_1930:
        /* <DEDUP_REMOVED lines=15> */
.L_x_1931:
        /* <DEDUP_REMOVED lines=15> */
.L_x_1932:
        /* <DEDUP_REMOVED lines=10> */
.L_x_1914:
[----:B------:R-:W-:Y:S05]  /*15a90*/  BSYNC B1 ;  /* 0x0000000000017941 */ /* 0x000fea0003800000 */
.L_x_1913:
[----:B------:R-:W-:Y:S01]  /*15aa0*/  ISETP.GT.AND P0, PT, R6, UR38, PT ;  /* 0x0000002606007c0c */ /* 0x000fe2000bf04270 */
[----:B------:R-:W-:-:S12]  /*15ab0*/  VIADD R0, R0, 0xfffffffe ;  /* 0xfffffffe00007836 */ /* 0x000fd80000000000 */
[----:B------:R-:W-:Y:S05]  /*15ac0*/  @P0 BRA `(.L_x_1933) ;  /* 0xffffffe4003c0947 */ /* 0x000fea000383ffff */
.L_x_1892:
[----:B------:R-:W-:Y:S05]  /*15ad0*/  BSYNC B0 ;  /* 0x0000000000007941 */ /* 0x000fea0003800000 */
.L_x_1870:
[----:B------:R-:W2:Y:S01]  /*15ae0*/  LDL.LU R2, [R1] ;  /* 0x0000000001027983 */ /* 0x000ea20000300800 */
[----:B0-----:R-:W0:Y:S01]  /*15af0*/  S2R R0, SR_TID.X ;  /* 0x0000000000007919 */ /* 0x001e220000002100 */
[----:B------:R-:W-:-:S05]  /*15b00*/  VIADD R18, R18, 0x1 ;  /* 0x0000000112127836 */ /* 0x000fca0000000000 */
[----:B------:R-:W-:Y:S02]  /*15b10*/  ISETP.NE.AND P0, PT, R18, 0x2, PT ;  /* 0x000000021200780c */ /* 0x000fe40003f05270 */
[----:B0-----:R-:W-:-:S04]  /*15b20*/  LOP3.LUT R0, R0, 0x7f, RZ, 0xc0, !PT ;  /* 0x0000007f00007812 */ /* 0x001fc800078ec0ff */
[----:B------:R-:W-:Y:S02]  /*15b30*/  ISETP.NE.AND P2, PT, R0, RZ, PT ;  /* 0x000000ff0000720c */ /* 0x000fe40003f45270 */
[----:B------:R-:W-:Y:S01]  /*15b40*/  SEL R0, RZ, 0x1, P0 ;  /* 0x00000001ff007807 */ /* 0x000fe20000000000 */
[----:B------:R-:W-:Y:S03]  /*15b50*/  BSSY B0, `(.L_x_1934) ;  /* 0x0000011000007945 */ /* 0x000fe60003800000 */
[----:B--2---:R-:W-:-:S05]  /*15b60*/  LOP3.LUT R2, R2, R0, RZ, 0x3c, !PT ;  /* 0x0000000002027212 */ /* 0x004fca00078e3cff */
[----:B------:R0:W-:Y:S02]  /*15b70*/  STL [R1], R2 ;  /* 0x0000000201007387 */ /* 0x0001e40000100800 */
[----:B------:R-:W-:Y:S05]  /*15b80*/  @P2 BRA `(.L_x_1935) ;  /* 0x0000000000342947 */ /* 0x000fea0003800000 */
[----:B------:R-:W1:Y:S01]  /*15b90*/  S2R R5, SR_LANEID ;  /* 0x0000000000057919 */ /* 0x000e620000000000 */
[----:B------:R-:W-:Y:S01]  /*15ba0*/  VOTEU.ANY UR4, UPT, PT ;  /* 0x0000000000047886 */ /* 0x000fe200038e0100 */
[----:B0-----:R-:W0:Y:S01]  /*15bb0*/  LDC.64 R2, c[0x0][0xc80] ;  /* 0x00032000ff027b82 */ /* 0x001e220000000a00 */
[----:B------:R-:W1:Y:S02]  /*15bc0*/  FLO.U32 R0, UR4 ;  /* 0x0000000400007d00 */ /* 0x000e6400080e0000 */
[----:B-1----:R-:W-:-:S06]  /*15bd0*/  ISETP.EQ.U32.AND P1, PT, R0, R5, PT ;  /* 0x000000050000720c */ /* 0x002fcc0003f22070 */
[----:B------:R-:W0:Y:S07]  /*15be0*/  POPC R5, UR4 ;  /* 0x0000000400057d09 */ /* 0x000e2e0008000000 */
[----:B0-----:R-:W2:Y:S01]  /*15bf0*/  @P1 ATOMG.E.ADD.STRONG.GPU PT, R3, desc[UR46][R2.64], R5 ;  /* 0x00000005020319a8 */ /* 0x001ea200081ee1ee */
[----:B------:R-:W0:Y:S02]  /*15c00*/  S2R R4, SR_LTMASK ;  /* 0x0000000000047919 */ /* 0x000e240000003900 */
[----:B0-----:R-:W-:-:S04]  /*15c10*/  LOP3.LUT R4, R4, UR4, RZ, 0xc0, !PT ;  /* 0x0000000404047c12 */ /* 0x001fc8000f8ec0ff */
[----:B------:R-:W0:Y:S01]  /*15c20*/  POPC R7, R4 ;  /* 0x0000000400077309 */ /* 0x000e220000000000 */
[----:B--2---:R-:W0:Y:S02]  /*15c30*/  SHFL.IDX PT, R0, R3, R0, 0x1f ;  /* 0x00001f0003007589 */ /* 0x004e2400000e0000 */
[----:B0-----:R-:W-:-:S05]  /*15c40*/  IADD3 R0, R0, UR42, R7 ;  /* 0x0000002a00007c10 */ /* 0x001fca000fffe007 */
[----:B------:R1:W-:Y:S02]  /*15c50*/  STL [R1+0x10], R0 ;  /* 0x0000100001007387 */ /* 0x0003e40000100800 */
.L_x_1935:
[----:B------:R-:W-:Y:S05]  /*15c60*/  BSYNC B0 ;  /* 0x0000000000007941 */ /* 0x000fea0003800000 */
.L_x_1934:
[----:B------:R-:W-:-:S07]  /*15c70*/  SEL R18, R18, RZ, P0 ;  /* 0x000000ff12127207 */ /* 0x000fce0000000000 */
.L_x_1838:
[----:B------:R-:W-:Y:S05]  /*15c80*/  BSYNC B7 ;  /* 0x0000000000077941 */ /* 0x000fea0003800000 */
.L_x_1836:
[----:B01----:R-:W2:Y:S04]  /*15c90*/  LDL R0, [R1+0x20] ;  /* 0x0000200001007983 */ /* 0x003ea80000100800 */
[----:B------:R0:W5:Y:S01]  /*15ca0*/  LDL R2, [R1+0x10] ;  /* 0x0000100001027983 */ /* 0x0001620000100800 */
[----:B--2---:R-:W-:-:S13]  /*15cb0*/  ISETP.NE.AND P0, PT, R0, RZ, PT ;  /* 0x000000ff0000720c */ /* 0x004fda0003f05270 */
[----:B0-----:R-:W-:Y:S05]  /*15cc0*/  @!P0 BRA `(.L_x_1936) ;  /* 0x0000000000288947 */ /* 0x001fea0003800000 */
[----:B------:R-:W-:Y:S05]  /*15cd0*/  WARPSYNC.ALL ;  /* 0x0000000000007948 */ /* 0x000fea0003800000 */
[----:B------:R-:W0:Y:S08]  /*15ce0*/  S2UR UR5, SR_CgaCtaId ;  /* 0x00000000000579c3 */ /* 0x000e300000008800 */
[----:B------:R-:W-:Y:S06]  /*15cf0*/  BAR.SYNC.DEFER_BLOCKING 0x5, 0x180 ;  /* 0x0146000000007b1d */ /* 0x000fec0000010000 */
[----:B------:R-:W-:-:S02]  /*15d00*/  UMOV UR4, 0x400 ;  /* 0x0000040000047882 */ /* 0x000fc40000000000 */
[----:B0-----:R-:W-:-:S06]  /*15d10*/  ULEA UR4, UR5, UR4, 0x18 ;  /* 0x0000000405047291 */ /* 0x001fcc000f8ec03f */
[----:B------:R-:W-:-:S05]  /*15d20*/  IMAD.U32 R17, RZ, RZ, UR4 ;  /* 0x00000004ff117e24 */ /* 0x000fca000f8e00ff */
[----:B-----5:R-:W0:Y:S04]  /*15d30*/  LDS R2, [R17+0x28cd0] ;  /* 0x028cd00011027984 */ /* 0x020e280000000800 */
[----:B0-----:R2:W-:Y:S01]  /*15d40*/  STL [R1+0x10], R2 ;  /* 0x0000100201007387 */ /* 0x0015e20000100800 */
[----:B------:R-:W-:Y:S06]  /*15d50*/  BAR.ARV 0x4, 0x180 ;  /* 0x0106000000007b1d */ /* 0x000fec0000002000 */
[----:B------:R-:W-:Y:S05]  /*15d60*/  BRA `(.L_x_1937) ;  /* 0x00000000002c7947 */ /* 0x000fea0003800000 */
.L_x_1936:
[----:B------:R-:W-:-:S03]  /*15d70*/  UMOV UR4, 0xffffffff ;  /* 0xffffffff00047882 */ /* 0x000fc60000000000 */
[----:B------:R-:W-:Y:S05]  /*15d80*/  BRA.DIV UR4, `(.L_x_1938) ;  /* 0x0000001204447947 */ /* 0x000fea000b800000 */
[----:B-----5:R0:W1:Y:S02]  /*15d90*/  SHFL.IDX PT, R14, R2, RZ, 0x1f ;  /* 0x00001fff020e7589 */ /* 0x02006400000e0000 */
.L_x_1979:
[----:B------:R-:W2:Y:S01]  /*15da0*/  @!P2 S2R R3, SR_CgaCtaId ;  /* 0x000000000003a919 */ /* 0x000ea20000008800 */
[----:B------:R-:W-:Y:S05]  /*15db0*/  WARPSYNC.ALL ;  /* 0x0000000000007948 */ /* 0x000fea0003800000 */
[----:B------:R-:W-:Y:S01]  /*15dc0*/  BAR.SYNC.DEFER_BLOCKING 0x4, 0x180 ;  /* 0x0106000000007b1d */ /* 0x000fe20000010000 */
[----:B------:R-:W-:-:S05]  /*15dd0*/  @!P2 MOV R0, 0x400 ;  /* 0x000004000000a802 */ /* 0x000fca0000000f00 */
[----:B-1----:R1:W-:Y:S01]  /*15de0*/  STL [R1+0x10], R14 ;  /* 0x0000100e01007387 */ /* 0x0023e20000100800 */
[----:B--2---:R-:W-:-:S05]  /*15df0*/  @!P2 LEA R17, R3, R0, 0x18 ;  /* 0x000000000311a211 */ /* 0x004fca00078ec0ff */
[----:B------:R1:W-:Y:S01]  /*15e00*/  @!P2 STS [R17+0x28cd0], R2 ;  /* 0x028cd0021100a388 */ /* 0x0003e20000000800 */
[----:B------:R-:W-:Y:S06]  /*15e10*/  BAR.ARV 0x5, 0x180 ;  /* 0x0146000000007b1d */ /* 0x000fec0000002000 */
.L_x_1937:
[----:B------:R-:W3:Y:S01]  /*15e20*/  LDL R0, [R1+0x10] ;  /* 0x0000100001007983 */ /* 0x000ee20000100800 */
[----:B------:R-:W-:Y:S02]  /*15e30*/  ULDC UR4, c[0x0][0xc38] ;  /* 0x00030e0000047ab9 */ /* 0x000fe40000000800 */
[----:B---3--:R-:W-:-:S13]  /*15e40*/  ISETP.GE.AND P0, PT, R0, UR4, PT ;  /* 0x0000000400007c0c */ /* 0x008fda000bf06270 */
[----:B------:R-:W-:Y:S05]  /*15e50*/  @!P0 BRA `(.L_x_1939) ;  /* 0xffffffac00848947 */ /* 0x000fea000383ffff */
.L_x_1827:
[----:B------:R-:W3:Y:S01]  /*15e60*/  LDL.LU R0, [R1+0x18] ;  /* 0x0000180001007983 */ /* 0x000ee20000300800 */
[----:B------:R-:W-:Y:S01]  /*15e70*/  BSSY B0, `(.L_x_1940) ;  /* 0x000000b000007945 */ /* 0x000fe20003800000 */
[----:B------:R-:W4:Y:S01]  /*15e80*/  S2R R5, SR_CgaCtaId ;  /* 0x0000000000057919 */ /* 0x000f220000008800 */
[----:B---3--:R-:W-:-:S05]  /*15e90*/  VIADD R0, R0, 0x1 ;  /* 0x0000000100007836 */ /* 0x008fca0000000000 */
[----:B012---:R-:W-:-:S04]  /*15ea0*/  LEA.HI R2, R0, R0, RZ, 0x1 ;  /* 0x0000000000027211 */ /* 0x007fc800078f08ff */
[----:B------:R-:W-:-:S05]  /*15eb0*/  LOP3.LUT R3, R2, 0xfffffffe, RZ, 0xc0, !PT ;  /* 0xfffffffe02037812 */ /* 0x000fca00078ec0ff */
[----:B------:R-:W-:Y:S01]  /*15ec0*/  IMAD.IADD R3, R0, 0x1, -R3 ;  /* 0x0000000100037824 */ /* 0x000fe200078e0a03 */
[----:B------:R-:W-:-:S04]  /*15ed0*/  MOV R0, 0x400 ;  /* 0x0000040000007802 */ /* 0x000fc80000000f00 */
[----:B----4-:R-:W-:Y:S02]  /*15ee0*/  LEA R0, R5, R0, 0x18 ;  /* 0x0000000005007211 */ /* 0x010fe400078ec0ff */
[----:B------:R-:W-:-:S04]  /*15ef0*/  SHF.L.U32 R3, R3, 0x1f, RZ ;  /* 0x0000001f03037819 */ /* 0x000fc800000006ff */
[----:B------:R-:W0:Y:S02]  /*15f00*/  SYNCS.PHASECHK.TRANS64.TRYWAIT P0, [R0+URZ+0x28c20], R3 ;  /* 0x028c2003000075a7 */ /* 0x000e24000800017f */
[----:B0-----:R-:W-:Y:S05]  /*15f10*/  @!P0 BRA `(.L_x_1941) ;  /* 0x0000001000088947 */ /* 0x001fea0003800000 */
.L_x_1980:
[----:B------:R-:W-:Y:S05]  /*15f20*/  BSYNC B0 ;  /* 0x0000000000007941 */ /* 0x000fea0003800000 */
.L_x_1940:
[----:B------:R-:W-:-:S03]  /*15f30*/  UMOV UR4, 0xffffffff ;  /* 0xffffffff00047882 */ /* 0x000fc60000000000 */
[----:B------:R-:W-:Y:S05]  /*15f40*/  BRA.DIV UR4, `(.L_x_1942) ;  /* 0x0000001204107947 */ /* 0x000fea000b800000 */
[----:B------:R-:W1:Y:S02]  /*15f50*/  S2R R2, SR_TID.X ;  /* 0x0000000000027919 */ /* 0x000e640000002100 */
[----:B-1----:R-:W-:-:S04]  /*15f60*/  SHF.R.U32.HI R2, RZ, 0x5, R2 ;  /* 0x00000005ff027819 */ /* 0x002fc80000011602 */
[----:B------:R-:W-:-:S05]  /*15f70*/  LOP3.LUT R2, R2, 0x3, RZ, 0xc0, !PT ;  /* 0x0000000302027812 */ /* 0x000fca00078ec0ff */
[----:B------:R1:W2:Y:S02]  /*15f80*/  SHFL.IDX PT, R14, R2, RZ, 0x1f ;  /* 0x00001fff020e7589 */ /* 0x0002a400000e0000 */
.L_x_1983:
[----:B--2---:R-:W-:Y:S01]  /*15f90*/  ISETP.NE.AND P0, PT, R14, RZ, PT ;  /* 0x000000ff0e00720c */ /* 0x004fe20003f05270 */
[----:B------:R-:W-:-:S12]  /*15fa0*/  BSSY B0, `(.L_x_1943) ;  /* 0x0000025000007945 */ /* 0x000fd80003800000 */
[----:B------:R-:W-:Y:S05]  /*15fb0*/  @P0 BRA `(.L_x_1944) ;  /* 0x00000000008c0947 */ /* 0x000fea0003800000 */
[----:B------:R-:W-:-:S03]  /*15fc0*/  UMOV UR4, 0xffffffff ;  /* 0xffffffff00047882 */ /* 0x000fc60000000000 */
[----:B------:R-:W-:Y:S05]  /*15fd0*/  BRA.DIV UR4, `(.L_x_1945) ;  /* 0x0000001204207947 */ /* 0x000fea000b800000 */
[----:B------:R-:W-:-:S13]  /*15fe0*/  ELECT P6, URZ, PT ;  /* 0x00000000003f782f */ /* 0x000fda00038c0000 */
.L_x_1986:
[----:B------:R-:W-:Y:S05]  /*15ff0*/  @!P6 BRA `(.L_x_1944) ;  /* 0x00000000007ce947 */ /* 0x000fea0003800000 */
[----:B------:R-:W-:-:S06]  /*16000*/  ULOP3.LUT UR4, UR41, 0x2, URZ, 0xfc, !UPT ;  /* 0x0000000229047892 */ /* 0x000fcc000f8efc3f */
[----:B-1----:R-:W-:-:S05]  /*16010*/  IMAD.U32 R2, RZ, RZ, UR4 ;  /* 0x00000004ff027e24 */ /* 0x002fca000f8e00ff */
[----:B------:R-:W-:-:S13]  /*16020*/  ISETP.NE.AND P2, PT, R2, 0x3, PT ;  /* 0x000000030200780c */ /* 0x000fda0003f45270 */
[----:B------:R-:W-:Y:S05]  /*16030*/  @!P2 BRA `(.L_x_1946) ;  /* 0x000000000004a947 */ /* 0x000fea0003800000 */
[----:B------:R-:W-:Y:S01]  /*16040*/  BPT.TRAP 0x1 ;  /* 0x000000040000795c */ /* 0x000fe20000300000 */
.L_x_1946:
[----:B------:R-:W2:Y:S01]  /*16050*/  LDL.LU R7, [R1] ;  /* 0x0000000001077983 */ /* 0x000ea20000300800 */
[----:B0-----:R-:W-:Y:S02]  /*16060*/  VIADD R3, R0, 0x28c40 ;  /* 0x00028c4000037836 */ /* 0x001fe40000000000 */
[C---:B------:R-:W-:Y:S02]  /*16070*/  VIADD R2, R18.reuse, 0x1 ;  /* 0x0000000112027836 */ /* 0x040fe40000000000 */
[----:B------:R-:W-:-:S03]  /*16080*/  IMAD R6, R18, 0x8, R3 ;  /* 0x0000000812067824 */ /* 0x000fc600078e0203 */
[----:B------:R-:W-:-:S04]  /*16090*/  ISETP.NE.AND P1, PT, R2, 0x2, PT ;  /* 0x000000020200780c */ /* 0x000fc80003f25270 */
[----:B------:R-:W-:Y:S02]  /*160a0*/  SEL R4, RZ, 0x1, P1 ;  /* 0x00000001ff047807 */ /* 0x000fe40000800000 */
[C---:B--2---:R-:W-:Y:S02]  /*160b0*/  SHF.L.U32 R5, R7.reuse, 0x1f, RZ ;  /* 0x0000001f07057819 */ /* 0x044fe400000006ff */
[----:B------:R-:W-:Y:S02]  /*160c0*/  LOP3.LUT R7, R7, R4, RZ, 0x3c, !PT ;  /* 0x0000000407077212 */ /* 0x000fe400078e3cff */
[----:B------:R-:W0:Y:S01]  /*160d0*/  SYNCS.PHASECHK.TRANS64.TRYWAIT P0, [R6+URZ], R5 ;  /* 0x00000005060075a7 */ /* 0x000e22000800017f */
[----:B------:R-:W-:Y:S02]  /*160e0*/  SEL R4, R2, RZ, P1 ;  /* 0x000000ff02047207 */ /* 0x000fe40000800000 */
[----:B------:R-:W-:-:S03]  /*160f0*/  SHF.L.U32 R2, R7, 0x1f, RZ ;  /* 0x0000001f07027819 */ /* 0x000fc600000006ff */
[----:B------:R-:W-:Y:S01]  /*16100*/  IMAD R3, R4, 0x8, R3 ;  /* 0x0000000804037824 */ /* 0x000fe200078e0203 */
[----:B0-----:R-:W-:Y:S06]  /*16110*/  @!P0 BRA `(.L_x_1947) ;  /* 0x0000000c00f08947 */ /* 0x001fec0003800000 */
.L_x_1987:
[----:B------:R-:W1:Y:S02]  /*16120*/  SYNCS.PHASECHK.TRANS64.TRYWAIT P0, [R3+URZ], R2 ;  /* 0x00000002030075a7 */ /* 0x000e64000800017f */
[----:B-1----:R-:W-:Y:S05]  /*16130*/  @!P0 BRA `(.L_x_1948) ;  /* 0x0000000c00fc8947 */ /* 0x002fea0003800000 */
.L_x_1988:
[----:B------:R-:W-:Y:S05]  /*16140*/  @!P2 BRA `(.L_x_1949) ;  /* 0x000000000004a947 */ /* 0x000fea0003800000 */
[----:B------:R-:W-:Y:S01]  /*16150*/  BPT.TRAP 0x1 ;  /* 0x000000040000795c */ /* 0x000fe20000300000 */
.L_x_1949:
[----:B-1----:R-:W-:-:S04]  /*16160*/  VIADD R3, R0, 0x28c60 ;  /* 0x00028c6000037836 */ /* 0x002fc80000000000 */
[----:B------:R-:W-:-:S04]  /*16170*/  IMAD R18, R18, 0x8, R3 ;  /* 0x0000000812127824 */ /* 0x000fc800078e0203 */
[----:B------:R-:W1:Y:S02]  /*16180*/  SYNCS.PHASECHK.TRANS64.TRYWAIT P0, [R18+URZ], R5 ;  /* 0x00000005120075a7 */ /* 0x000e64000800017f */
[----:B-1----:R-:W-:Y:S05]  /*16190*/  @!P0 BRA `(.L_x_1950) ;  /* 0x0000000c00f88947 */ /* 0x002fea0003800000 */
.L_x_1989:
[----:B------:R-:W-:-:S07]  /*161a0*/  IMAD R3, R4, 0x8, R3 ;  /* 0x0000000804037824 */ /* 0x000fce00078e0203 */
.L_x_1951:
[----:B--2---:R2:W3:Y:S02]  /*161b0*/  SYNCS.PHASECHK.TRANS64.TRYWAIT P0, [R3+URZ], R2 ;  /* 0x00000002030075a7 */ /* 0x0044e4000800017f */
[----:B---3--:R-:W-:Y:S05]  /*161c0*/  @!P0 NANOSLEEP.SYNCS 0x989680 ;  /* 0x009896800000895d */ /* 0x008fea0003900000 */
[----:B------:R-:W3:Y:S02]  /*161d0*/  @!P0 SYNCS.PHASECHK.TRANS64 P0, [R3+URZ], R2 ;  /* 0x00000002030085a7 */ /* 0x000ee4000800007f */
[----:B---3--:R-:W-:Y:S05]  /*161e0*/  @!P0 BRA `(.L_x_1951) ;  /* 0xfffffffc00f08947 */ /* 0x008fea000383ffff */
.L_x_1944:
[----:B------:R-:W-:Y:S05]  /*161f0*/  BSYNC B0 ;  /* 0x0000000000007941 */ /* 0x000fea0003800000 */
.L_x_1943:
[----:B------:R-:W-:Y:S05]  /*16200*/  EXIT ;  /* 0x000000000000794d */ /* 0x000fea0003800000 */
.L_x_1733:
[----:B0-----:R-:W-:-:S04]  /*16210*/  IMAD.U32 R3, RZ, RZ, UR21 ;  /* 0x00000015ff037e24 */ /* 0x001fc8000f8e00ff */
[----:B------:R0:W1:Y:S03]  /*16220*/  SYNCS.PHASECHK.TRANS64.TRYWAIT P1, [R3+URZ+0x28c50], R0 ;  /* 0x028c5000030075a7 */ /* 0x000066000802017f */
[----:B-1----:R-:W-:Y:S05]  /*16230*/  @!P1 NANOSLEEP.SYNCS 0x989680 ;  /* 0x009896800000995d */ /* 0x002fea0003900000 */
[----:B------:R-:W1:Y:S02]  /*16240*/  @!P1 SYNCS.PHASECHK.TRANS64 P1, [R3+URZ+0x28c50], R0 ;  /* 0x028c5000030095a7 */ /* 0x000e64000802007f */
[----:B-1----:R-:W-:Y:S05]  /*16250*/  @!P1 BRA `(.L_x_1733) ;  /* 0xfffffffc00ec9947 */ /* 0x002fea000383ffff */
[----:B------:R-:W-:Y:S05]  /*16260*/  BRA `(.L_x_1952) ;  /* 0xfffffeb800b47947 */ /* 0x000fea000383ffff */
.L_x_1738:
[----:B-1----:R-:W-:-:S04]  /*16270*/  IMAD.U32 R3, RZ, RZ, UR21 ;  /* 0x00000015ff037e24 */ /* 0x002fc8000f8e00ff */
[----:B------:R1:W2:Y:S03]  /*16280*/  SYNCS.PHASECHK.TRANS64.TRYWAIT P1, [R3+URZ+0x28c50], R0 ;  /* 0x028c5000030075a7 */ /* 0x0002a6000802017f */
[----:B--2---:R-:W-:Y:S05]  /*16290*/  @!P1 NANOSLEEP.SYNCS 0x989680 ;  /* 0x009896800000995d */ /* 0x004fea0003900000 */
[----:B------:R-:W2:Y:S02]  /*162a0*/  @!P1 SYNCS.PHASECHK.TRANS64 P1, [R3+URZ+0x28c50], R0 ;  /* 0x028c5000030095a7 */ /* 0x000ea4000802007f */
[----:B--2---:R-:W-:Y:S05]  /*162b0*/  @!P1 BRA `(.L_x_1738) ;  /* 0xfffffffc00ec9947 */ /* 0x004fea000383ffff */
[----:B------:R-:W-:Y:S05]  /*162c0*/  BRA `(.L_x_1737) ;  /* 0xfffffec400b07947 */ /* 0x000fea000383ffff */
.L_x_1747:
[----:B0-----:R-:W-:-:S04]  /*162d0*/  IMAD.U32 R3, RZ, RZ, UR43 ;  /* 0x0000002bff037e24 */ /* 0x001fc8000f8e00ff */
[----:B------:R0:W1:Y:S03]  /*162e0*/  SYNCS.PHASECHK.TRANS64.TRYWAIT P0, [R3+URZ+0x28c00], R0 ;  /* 0x028c0000030075a7 */ /* 0x000066000800017f */
[----:B-1----:R-:W-:Y:S05]  /*162f0*/  @!P0 NANOSLEEP.SYNCS 0x989680 ;  /* 0x009896800000895d */ /* 0x002fea0003900000 */
[----:B------:R-:W1:Y:S02]  /*16300*/  @!P0 SYNCS.PHASECHK.TRANS64 P0, [R3+URZ+0x28c00], R0 ;  /* 0x028c0000030085a7 */ /* 0x000e64000800007f */
[----:B-1----:R-:W-:Y:S05]  /*16310*/  @!P0 BRA `(.L_x_1747) ;  /* 0xfffffffc00ec8947 */ /* 0x002fea000383ffff */
[----:B------:R-:W-:Y:S05]  /*16320*/  BRA `(.L_x_1953) ;  /* 0xfffffedc00187947 */ /* 0x000fea000383ffff */
.L_x_1751:
[----:B--2---:R2:W3:Y:S02]  /*16330*/  SYNCS.PHASECHK.TRANS64.TRYWAIT P0, [R7+URZ+0x28c30], R10 ;  /* 0x028c300a070075a7 */ /* 0x0044e4000800017f */
[----:B---3--:R-:W-:Y:S05]  /*16340*/  @!P0 NANOSLEEP.SYNCS 0x989680 ;  /* 0x009896800000895d */ /* 0x008fea0003900000 */
[----:B------:R-:W3:Y:S02]  /*16350*/  @!P0 SYNCS.PHASECHK.TRANS64 P0, [R7+URZ+0x28c30], R10 ;  /* 0x028c300a070085a7 */ /* 0x000ee4000800007f */
[----:B---3--:R-:W-:Y:S05]  /*16360*/  @!P0 BRA `(.L_x_1751) ;  /* 0xfffffffc00f08947 */ /* 0x008fea000383ffff */
[----:B------:R-:W-:Y:S05]  /*16370*/  BRA `(.L_x_1750) ;  /* 0xfffffedc00347947 */ /* 0x000fea000383ffff */
.L_x_1763:
[----:B--2---:R2:W3:Y:S02]  /*16380*/  SYNCS.PHASECHK.TRANS64.TRYWAIT P0, [R7+URZ+0x28c50], R10 ;  /* 0x028c500a070075a7 */ /* 0x0044e4000800017f */
[----:B---3--:R-:W-:Y:S05]  /*16390*/  @!P0 NANOSLEEP.SYNCS 0x989680 ;  /* 0x009896800000895d */ /* 0x008fea0003900000 */
[----:B------:R-:W3:Y:S02]  /*163a0*/  @!P0 SYNCS.PHASECHK.TRANS64 P0, [R7+URZ+0x28c50], R10 ;  /* 0x028c500a070085a7 */ /* 0x000ee4000800007f */
[----:B---3--:R-:W-:Y:S05]  /*163b0*/  @!P0 BRA `(.L_x_1763) ;  /* 0xfffffffc00f08947 */ /* 0x008fea000383ffff */
[----:B------:R-:W-:Y:S05]  /*163c0*/  BRA `(.L_x_1762) ;  /* 0xfffffefc00587947 */ /* 0x000fea000383ffff */
.L_x_1771:
[----:B--2---:R-:W-:-:S04]  /*163d0*/  IMAD.U32 R10, RZ, RZ, UR28 ;  /* 0x0000001cff0a7e24 */ /* 0x004fc8000f8e00ff */
[----:B------:R2:W3:Y:S03]  /*163e0*/  SYNCS.PHASECHK.TRANS64.TRYWAIT P0, [R10+URZ+0x28c30], R7 ;  /* 0x028c30070a0075a7 */ /* 0x0004e6000800017f */
[----:B---3--:R-:W-:Y:S05]  /*163f0*/  @!P0 NANOSLEEP.SYNCS 0x989680 ;  /* 0x009896800000895d */ /* 0x008fea0003900000 */
[----:B------:R-:W3:Y:S02]  /*16400*/  @!P0 SYNCS.PHASECHK.TRANS64 P0, [R10+URZ+0x28c30], R7 ;  /* 0x028c30070a0085a7 */ /* 0x000ee4000800007f */
[----:B---3--:R-:W-:Y:S05]  /*16410*/  @!P0 BRA `(.L_x_1771) ;  /* 0xfffffffc00ec8947 */ /* 0x008fea000383ffff */
[----:B------:R-:W-:Y:S05]  /*16420*/  BRA `(.L_x_1770) ;  /* 0xffffff0000a47947 */ /* 0x000fea000383ffff */
.L_x_1783:
[----:B-1----:R1:W2:Y:S02]  /*16430*/  SYNCS.PHASECHK.TRANS64.TRYWAIT P0, [R168+URZ+0x28c50], R7 ;  /* 0x028c5007a80075a7 */ /* 0x0022a4000800017f */
[----:B--2---:R-:W-:Y:S05]  /*16440*/  @!P0 NANOSLEEP.SYNCS 0x989680 ;  /* 0x009896800000895d */ /* 0x004fea0003900000 */
[----:B------:R-:W2:Y:S02]  /*16450*/  @!P0 SYNCS.PHASECHK.TRANS64 P0, [R168+URZ+0x28c50], R7 ;  /* 0x028c5007a80085a7 */ /* 0x000ea4000800007f */
[----:B--2---:R-:W-:Y:S05]  /*16460*/  @!P0 BRA `(.L_x_1783) ;  /* 0xfffffffc00f08947 */ /* 0x004fea000383ffff */
[----:B------:R-:W-:Y:S05]  /*16470*/  BRA `(.L_x_1782) ;  /* 0xffffff24007c7947 */ /* 0x000fea000383ffff */
.L_x_1792:
[----:B--2---:R-:W-:-:S04]  /*16480*/  IMAD.U32 R5, RZ, RZ, UR25 ;  /* 0x00000019ff057e24 */ /* 0x004fc8000f8e00ff */
[----:B------:R2:W3:Y:S03]  /*16490*/  SYNCS.PHASECHK.TRANS64.TRYWAIT P1, [R5+URZ+0x28c30], R8 ;  /* 0x028c3008050075a7 */ /* 0x0004e6000802017f */
[----:B---3--:R-:W-:Y:S05]  /*164a0*/  @!P1 NANOSLEEP.SYNCS 0x989680 ;  /* 0x009896800000995d */ /* 0x008fea0003900000 */
[----:B------:R-:W3:Y:S02]  /*164b0*/  @!P1 SYNCS.PHASECHK.TRANS64 P1, [R5+URZ+0x28c30], R8 ;  /* 0x028c3008050095a7 */ /* 0x000ee4000802007f */
[----:B---3--:R-:W-:Y:S05]  /*164c0*/  @!P1 BRA `(.L_x_1792) ;  /* 0xfffffffc00ec9947 */ /* 0x008fea000383ffff */
[----:B------:R-:W-:Y:S05]  /*164d0*/  BRA `(.L_x_1791) ;  /* 0xffffff2c00107947 */ /* 0x000fea000383ffff */
.L_x_1796:
[----:B---3--:R3:W4:Y:S02]  /*164e0*/  SYNCS.PHASECHK.TRANS64.TRYWAIT P1, [R173+URZ+0x28c50], R8 ;  /* 0x028c5008ad0075a7 */ /* 0x008724000802017f */
[----:B----4-:R-:W-:Y:S05]  /*164f0*/  @!P1 NANOSLEEP.SYNCS 0x989680 ;  /* 0x009896800000995d */ /* 0x010fea0003900000 */
[----:B------:R-:W4:Y:S02]  /*16500*/  @!P1 SYNCS.PHASECHK.TRANS64 P1, [R173+URZ+0x28c50], R8 ;  /* 0x028c5008ad0095a7 */ /* 0x000f24000802007f */
[----:B----4-:R-:W-:Y:S05]  /*16510*/  @!P1 BRA `(.L_x_1796) ;  /* 0xfffffffc00f09947 */ /* 0x010fea000383ffff */
[----:B------:R-:W-:Y:S05]  /*16520*/  BRA `(.L_x_1795) ;  /* 0xffffff4400347947 */ /* 0x000fea000383ffff */
.L_x_1802:
[----:B------:R-:W-:-:S04]  /*16530*/  IMAD.U32 R6, RZ, RZ, UR27 ;  /* 0x0000001bff067e24 */ /* 0x000fc8000f8e00ff */
[----:B------:R0:W0:Y:S03]  /*16540*/  SYNCS.PHASECHK.TRANS64.TRYWAIT P0, [R6+URZ+0x28c30], R7 ;  /* 0x028c3007060075a7 */ /* 0x000026000800017f */
[----:B0-----:R-:W-:Y:S05]  /*16550*/  @!P0 NANOSLEEP.SYNCS 0x989680 ;  /* 0x009896800000895d */ /* 0x001fea0003900000 */
[----:B------:R-:W0:Y:S02]  /*16560*/  @!P0 SYNCS.PHASECHK.TRANS64 P0, [R6+URZ+0x28c30], R7 ;  /* 0x028c3007060085a7 */ /* 0x000e24000800007f */
[----:B0-----:R-:W-:Y:S05]  /*16570*/  @!P0 BRA `(.L_x_1802) ;  /* 0xfffffffc00ec8947 */ /* 0x001fea000383ffff */
[----:B------:R-:W-:Y:S05]  /*16580*/  BRA `(.L_x_1801) ;  /* 0xffffff4800247947 */ /* 0x000fea000383ffff */
.L_x_1814:
[----:B--2---:R2:W3:Y:S02]  /*16590*/  SYNCS.PHASECHK.TRANS64.TRYWAIT P0, [R20+URZ+0x28c50], R7 ;  /* 0x028c5007140075a7 */ /* 0x0044e4000800017f */
[----:B---3--:R-:W-:Y:S05]  /*165a0*/  @!P0 NANOSLEEP.SYNCS 0x989680 ;  /* 0x009896800000895d */ /* 0x008fea0003900000 */
[----:B------:R-:W3:Y:S02]  /*165b0*/  @!P0 SYNCS.PHASECHK.TRANS64 P0, [R20+URZ+0x28c50], R7 ;  /* 0x028c5007140085a7 */ /* 0x000ee4000800007f */
[----:B---3--:R-:W-:Y:S05]  /*165c0*/  @!P0 BRA `(.L_x_1814) ;  /* 0xfffffffc00f08947 */ /* 0x008fea000383ffff */
[----:B------:R-:W-:Y:S05]  /*165d0*/  BRA `(.L_x_1813) ;  /* 0xffffff6800f47947 */ /* 0x000fea000383ffff */
.L_x_1844:
[----:B------:R-:W-:Y:S02]  /*165e0*/  IMAD.MOV.U32 R13, RZ, RZ, R4 ;  /* 0x000000ffff0d7224 */ /* 0x000fe400078e0004 */
[----:B------:R-:W-:Y:S02]  /*165f0*/  IMAD.MOV.U32 R12, RZ, RZ, RZ ;  /* 0x000000ffff0c7224 */ /* 0x000fe400078e00ff */
[----:B------:R-:W-:Y:S02]  /*16600*/  IMAD.MOV.U32 R11, RZ, RZ, 0x1f ;  /* 0x0000001fff0b7424 */ /* 0x000fe400078e00ff */
[----:B------:R-:W-:-:S07]  /*16610*/  IMAD.MOV.U32 R15, RZ, RZ, -0x1 ;  /* 0xffffffffff0f7424 */ /* 0x000fce00078e00ff */
[----:B0-----:R-:W-:Y:S05]  /*16620*/  WARPSYNC.COLLECTIVE R15, `(.L_x_1954) ;  /* 0x000000000f087348 */ /* 0x001fea0003c00000 */
[----:B------:R1:W2:Y:S02]  /*16630*/  SHFL.IDX P6, R14, R13, R12, R11 ;  /* 0x0000000c0d0e7389 */ /* 0x0002a400000c000b */
[----:B012---:R-:W-:Y:S01]  /*16640*/  ENDCOLLECTIVE ;  /* 0x000000000000791b */ /* 0x007fe20003800000 */
.L_x_1954:
[----:B------:R-:W-:Y:S05]  /*16650*/  BRA `(.L_x_1955) ;  /* 0xffffffb400247947 */ /* 0x000fea000383ffff */
.L_x_1846:
[----:B------:R-:W-:Y:S01]  /*16660*/  BSSY B0, `(.L_x_1956) ;  /* 0x0000006000007945 */ /* 0x000fe20003800000 */
[----:B------:R-:W-:-:S07]  /*16670*/  IMAD.MOV.U32 R15, RZ, RZ, -0x1 ;  /* 0xffffffffff0f7424 */ /* 0x000fce00078e00ff */
[----:B0--3--:R-:W-:Y:S05]  /*16680*/  WARPSYNC.COLLECTIVE R15, `(.L_x_1957) ;  /* 0x000000000f0c7348 */ /* 0x009fea0003c00000 */
[----:B------:R-:W-:Y:S02]  /*16690*/  ELECT P6, UR62, PT ;  /* 0x00000000003e782f */ /* 0x000fe400038c0000 */
[----:B------:R-:W-:Y:S01]  /*166a0*/  MOV R14, UR62 ;  /* 0x0000003e000e7c02 */ /* 0x000fe20008000f00 */
[----:B0--3--:R-:W-:Y:S10]  /*166b0*/  ENDCOLLECTIVE ;  /* 0x000000000000791b */ /* 0x009ff40003800000 */
.L_x_1957:
[----:B------:R-:W-:Y:S05]  /*166c0*/  BSYNC B0 ;  /* 0x0000000000007941 */ /* 0x000fea0003800000 */
.L_x_1956:
[----:B------:R-:W-:Y:S05]  /*166d0*/  BRA `(.L_x_1958) ;  /* 0xffffffb400287947 */ /* 0x000fea000383ffff */
.L_x_1848:
[----:B0-----:R0:W1:Y:S02]  /*166e0*/  SYNCS.PHASECHK.TRANS64.TRYWAIT P0, [R3+URZ+0x28c40], R0 ;  /* 0x028c4000030075a7 */ /* 0x001064000800017f */
[----:B-1----:R-:W-:Y:S05]  /*166f0*/  @!P0 NANOSLEEP.SYNCS 0x989680 ;  /* 0x009896800000895d */ /* 0x002fea0003900000 */
[----:B------:R-:W1:Y:S02]  /*16700*/  @!P0 SYNCS.PHASECHK.TRANS64 P0, [R3+URZ+0x28c40], R0 ;  /* 0x028c4000030085a7 */ /* 0x000e64000800007f */
[----:B-1----:R-:W-:Y:S05]  /*16710*/  @!P0 BRA `(.L_x_1848) ;  /* 0xfffffffc00f08947 */ /* 0x002fea000383ffff */
[----:B------:R-:W-:Y:S05]  /*16720*/  BRA `(.L_x_1959) ;  /* 0xffffffb4008c7947 */ /* 0x000fea000383ffff */
.L_x_1852:
        /* <DEDUP_REMOVED lines=8> */
.L_x_1960:
[----:B------:R-:W-:Y:S01]  /*167b0*/  IMAD.MOV.U32 R13, RZ, RZ, R0 ;  /* 0x000000ffff0d7224 */ /* 0x000fe200078e0000 */
[----:B------:R-:W-:Y:S01]  /*167c0*/  LOP3.LUT R8, R8, 0x7f, RZ, 0xc0, !PT ;  /* 0x0000007f08087812 */ /* 0x000fe200078ec0ff */
[----:B------:R-:W-:-:S07]  /*167d0*/  IMAD.MOV.U32 R5, RZ, RZ, R14 ;  /* 0x000000ffff057224 */ /* 0x000fce00078e000e */
[----:B------:R-:W-:Y:S05]  /*167e0*/  WARPSYNC.COLLECTIVE R15, `(.L_x_1961) ;  /* 0x000000000f087348 */ /* 0x000fea0003c00000 */
[----:B------:R0:W1:Y:S02]  /*167f0*/  SHFL.IDX P6, R14, R13, R12, R11 ;  /* 0x0000000c0d0e7389 */ /* 0x00006400000c000b */
[----:B01----:R-:W-:Y:S01]  /*16800*/  ENDCOLLECTIVE ;  /* 0x000000000000791b */ /* 0x003fe20003800000 */
.L_x_1961:
[----:B------:R-:W-:Y:S01]  /*16810*/  SHF.R.U32.HI R8, RZ, 0x3, R8 ;  /* 0x00000003ff087819 */ /* 0x000fe20000011608 */
[----:B------:R-:W-:Y:S02]  /*16820*/  ULDC UR4, c[0x0][0x288] ;  /* 0x0000a20000047ab9 */ /* 0x000fe40000000800 */
[----:B------:R-:W-:Y:S02]  /*16830*/  IMAD R3, R7, UR4, RZ ;  /* 0x0000000407037c24 */ /* 0x000fe4000f8e02ff */
[----:B------:R-:W-:-:S04]  /*16840*/  VIADD R4, R8, UR40 ;  /* 0x0000002808047c36 */ /* 0x000fc80008000000 */
        /* <DEDUP_REMOVED lines=8> */
.L_x_1962:
[----:B------:R-:W-:-:S05]  /*168d0*/  @!P1 LEA R6, P2, R10, R6, 0x1 ;  /* 0x000000060a069211 */ /* 0x000fca00078408ff */
[----:B------:R-:W-:-:S04]  /*168e0*/  @!P1 IMAD.X R5, RZ, RZ, R5, P2 ;  /* 0x000000ffff059224 */ /* 0x000fc800010e0605 */
[----:B------:R-:W-:Y:S02]  /*168f0*/  @!P1 IMAD.MOV.U32 R7, RZ, RZ, R5 ;  /* 0x000000ffff079224 */ /* 0x000fe400078e0005 */
[----:B------:R-:W-:-:S03]  /*16900*/  IMAD.MOV.U32 R13, RZ, RZ, R0 ;  /* 0x000000ffff0d7224 */ /* 0x000fc600078e0000 */
[----:B------:R-:W-:Y:S01]  /*16910*/  @!PT LDS RZ, [RZ] ;  /* 0x00000000fffff984 */ /* 0x000fe20000000800 */
[----:B------:R-:W-:Y:S01]  /*16920*/  @!PT LDS RZ, [RZ] ;  /* 0x00000000fffff984 */ /* 0x000fe20000000800 */
[----:B------:R-:W-:Y:S01]  /*16930*/  @!PT LDS RZ, [RZ] ;  /* 0x00000000fffff984 */ /* 0x000fe20000000800 */
[----:B------:R0:W-:Y:S01]  /*16940*/  @!P1 LDGSTS.E.BYPASS.LTC128B.128 [R9+0x20400], desc[UR46][R6.64], !P0 ;  /* 0x2040000006099fae */ /* 0x0001e2000c101d6e */
[----:B------:R-:W-:Y:S01]  /*16950*/  ISETP.GE.AND P1, PT, R8, R3, PT ;  /* 0x000000030800720c */ /* 0x000fe20003f26270 */
[----:B------:R-:W-:-:S12]  /*16960*/  IMAD.MOV.U32 R5, RZ, RZ, R14 ;  /* 0x000000ffff057224 */ /* 0x000fd800078e000e */
[----:B0-----:R-:W-:Y:S05]  /*16970*/  WARPSYNC.COLLECTIVE R15, `(.L_x_1963) ;  /* 0x000000000f087348 */ /* 0x001fea0003c00000 */
[----:B------:R1:W2:Y:S02]  /*16980*/  SHFL.IDX P6, R14, R13, R12, R11 ;  /* 0x0000000c0d0e7389 */ /* 0x0002a400000c000b */
[----:B012---:R-:W-:Y:S01]  /*16990*/  ENDCOLLECTIVE ;  /* 0x000000000000791b */ /* 0x007fe20003800000 */
.L_x_1963:
[----:B------:R-:W-:Y:S02]  /*169a0*/  IMAD.MOV.U32 R13, RZ, RZ, R2 ;  /* 0x000000ffff0d7224 */ /* 0x000fe400078e0002 */
[----:B------:R-:W-:Y:S02]  /*169b0*/  IMAD.MOV.U32 R12, RZ, RZ, 0x2 ;  /* 0x00000002ff0c7424 */ /* 0x000fe400078e00ff */
[----:B------:R-:W-:-:S07]  /*169c0*/  IMAD.MOV.U32 R6, RZ, RZ, R14 ;  /* 0x000000ffff067224 */ /* 0x000fce00078e000e */
[----:B------:R-:W-:Y:S05]  /*169d0*/  WARPSYNC.COLLECTIVE R15, `(.L_x_1964) ;  /* 0x000000000f087348 */ /* 0x000fea0003c00000 */
[----:B------:R0:W1:Y:S02]  /*169e0*/  SHFL.IDX P6, R14, R13, R12, R11 ;  /* 0x0000000c0d0e7389 */ /* 0x00006400000c000b */
[----:B01----:R-:W-:Y:S01]  /*169f0*/  ENDCOLLECTIVE ;  /* 0x000000000000791b */ /* 0x003fe20003800000 */
.L_x_1964:
[----:B------:R-:W-:-:S05]  /*16a00*/  @!P1 LEA R6, P2, R10, R6, 0x1 ;  /* 0x000000060a069211 */ /* 0x000fca00078408ff */
[----:B------:R-:W-:-:S04]  /*16a10*/  @!P1 IMAD.X R5, RZ, RZ, R5, P2 ;  /* 0x000000ffff059224 */ /* 0x000fc800010e0605 */
[----:B------:R-:W-:Y:S02]  /*16a20*/  @!P1 IMAD.MOV.U32 R7, RZ, RZ, R5 ;  /* 0x000000ffff079224 */ /* 0x000fe400078e0005 */
[----:B------:R-:W-:Y:S02]  /*16a30*/  VIADD R5, R4, 0x20 ;  /* 0x0000002004057836 */ /* 0x000fe40000000000 */
[----:B------:R-:W-:Y:S01]  /*16a40*/  IMAD.MOV.U32 R13, RZ, RZ, R0 ;  /* 0x000000ffff0d7224 */ /* 0x000fe200078e0000 */
[----:B------:R-:W-:Y:S01]  /*16a50*/  @!PT LDS RZ, [RZ] ;  /* 0x00000000fffff984 */ /* 0x000fe20000000800 */
[----:B------:R-:W-:Y:S01]  /*16a60*/  @!PT LDS RZ, [RZ] ;  /* 0x00000000fffff984 */ /* 0x000fe20000000800 */
[----:B------:R-:W-:Y:S01]  /*16a70*/  @!PT LDS RZ, [RZ] ;  /* 0x00000000fffff984 */ /* 0x000fe20000000800 */
[----:B------:R0:W-:Y:S02]  /*16a80*/  @!P1 LDGSTS.E.BYPASS.LTC128B.128 [R9+0x20c00], desc[UR46][R6.64], !P0 ;  /* 0x20c0000006099fae */ /* 0x0001e4000c101d6e */
[----:B------:R-:W-:Y:S01]  /*16a90*/  ISETP.GE.AND P1, PT, R5, R3, PT ;  /* 0x000000030500720c */ /* 0x000fe20003f26270 */
[----:B------:R-:W-:-:S12]  /*16aa0*/  IMAD.MOV.U32 R5, RZ, RZ, R14 ;  /* 0x000000ffff057224 */ /* 0x000fd800078e000e */
[----:B0-----:R-:W-:Y:S05]  /*16ab0*/  WARPSYNC.COLLECTIVE R15, `(.L_x_1965) ;  /* 0x000000000f087348 */ /* 0x001fea0003c00000 */
[----:B------:R1:W2:Y:S02]  /*16ac0*/  SHFL.IDX P6, R14, R13, R12, R11 ;  /* 0x0000000c0d0e7389 */ /* 0x0002a400000c000b */
[----:B012---:R-:W-:Y:S01]  /*16ad0*/  ENDCOLLECTIVE ;  /* 0x000000000000791b */ /* 0x007fe20003800000 */
.L_x_1965:
[----:B------:R-:W-:Y:S02]  /*16ae0*/  IMAD.MOV.U32 R13, RZ, RZ, R2 ;  /* 0x000000ffff0d7224 */ /* 0x000fe400078e0002 */
[----:B------:R-:W-:Y:S02]  /*16af0*/  IMAD.MOV.U32 R12, RZ, RZ, 0x3 ;  /* 0x00000003ff0c7424 */ /* 0x000fe400078e00ff */
[----:B------:R-:W-:-:S07]  /*16b00*/  IMAD.MOV.U32 R6, RZ, RZ, R14 ;  /* 0x000000ffff067224 */ /* 0x000fce00078e000e */
[----:B------:R-:W-:Y:S05]  /*16b10*/  WARPSYNC.COLLECTIVE R15, `(.L_x_1966) ;  /* 0x000000000f087348 */ /* 0x000fea0003c00000 */
[----:B------:R0:W1:Y:S02]  /*16b20*/  SHFL.IDX P6, R14, R13, R12, R11 ;  /* 0x0000000c0d0e7389 */ /* 0x00006400000c000b */
[----:B01----:R-:W-:Y:S01]  /*16b30*/  ENDCOLLECTIVE ;  /* 0x000000000000791b */ /* 0x003fe20003800000 */
.L_x_1966:
        /* <DEDUP_REMOVED lines=8> */
[----:B------:R-:W-:-:S07]  /*16bc0*/  IMAD.MOV.U32 R5, RZ, RZ, R14 ;  /* 0x000000ffff057224 */ /* 0x000fce00078e000e */
[----:B0-----:R-:W-:Y:S05]  /*16bd0*/  WARPSYNC.COLLECTIVE R15, `(.L_x_1967) ;  /* 0x000000000f087348 */ /* 0x001fea0003c00000 */
[----:B------:R1:W2:Y:S02]  /*16be0*/  SHFL.IDX P6, R14, R13, R12, R11 ;  /* 0x0000000c0d0e7389 */ /* 0x0002a400000c000b */
[----:B012---:R-:W-:Y:S01]  /*16bf0*/  ENDCOLLECTIVE ;  /* 0x000000000000791b */ /* 0x007fe20003800000 */
.L_x_1967:
[----:B------:R-:W-:Y:S01]  /*16c00*/  IMAD.MOV.U32 R0, RZ, RZ, R14 ;  /* 0x000000ffff007224 */ /* 0x000fe200078e000e */
[----:B------:R-:W-:Y:S06]  /*16c10*/  BRA `(.L_x_1968) ;  /* 0xffffffb800747947 */ /* 0x000fec000383ffff */
.L_x_1855:
[----:B0-----:R0:W1:Y:S02]  /*16c20*/  SYNCS.PHASECHK.TRANS64.TRYWAIT P0, [R17+URZ+0x28c20], R0 ;  /* 0x028c2000110075a7 */ /* 0x001064000800017f */
[----:B-1----:R-:W-:Y:S05]  /*16c30*/  @!P0 NANOSLEEP.SYNCS 0x989680 ;  /* 0x009896800000895d */ /* 0x002fea0003900000 */
[----:B------:R-:W1:Y:S02]  /*16c40*/  @!P0 SYNCS.PHASECHK.TRANS64 P0, [R17+URZ+0x28c20], R0 ;  /* 0x028c2000110085a7 */ /* 0x000e64000800007f */
[----:B-1----:R-:W-:Y:S05]  /*16c50*/  @!P0 BRA `(.L_x_1855) ;  /* 0xfffffffc00f08947 */ /* 0x002fea000383ffff */
[----:B------:R-:W-:Y:S05]  /*16c60*/  BRA `(.L_x_1969) ;  /* 0xffffffb800d07947 */ /* 0x000fea000383ffff */
.L_x_1859:
[----:B0-----:R0:W1:Y:S02]  /*16c70*/  SYNCS.PHASECHK.TRANS64.TRYWAIT P0, [R0+URZ+0x28c60], R3 ;  /* 0x028c6003000075a7 */ /* 0x001064000800017f */
[----:B-1----:R-:W-:Y:S05]  /*16c80*/  @!P0 NANOSLEEP.SYNCS 0x989680 ;  /* 0x009896800000895d */ /* 0x002fea0003900000 */
[----:B------:R-:W1:Y:S02]  /*16c90*/  @!P0 SYNCS.PHASECHK.TRANS64 P0, [R0+URZ+0x28c60], R3 ;  /* 0x028c6003000085a7 */ /* 0x000e64000800007f */
[----:B-1----:R-:W-:Y:S05]  /*16ca0*/  @!P0 BRA `(.L_x_1859) ;  /* 0xfffffffc00f08947 */ /* 0x002fea000383ffff */
[----:B------:R-:W-:Y:S05]  /*16cb0*/  BRA `(.L_x_1970) ;  /* 0xffffffb800f47947 */ /* 0x000fea000383ffff */
.L_x_1876:
[----:B-1----:R1:W2:Y:S02]  /*16cc0*/  SYNCS.PHASECHK.TRANS64.TRYWAIT P0, [R2+URZ+0x28c40], R4 ;  /* 0x028c4004020075a7 */ /* 0x0022a4000800017f */
[----:B--2---:R-:W-:Y:S05]  /*16cd0*/  @!P0 NANOSLEEP.SYNCS 0x989680 ;  /* 0x009896800000895d */ /* 0x004fea0003900000 */
[----:B------:R-:W2:Y:S02]  /*16ce0*/  @!P0 SYNCS.PHASECHK.TRANS64 P0, [R2+URZ+0x28c40], R4 ;  /* 0x028c4004020085a7 */ /* 0x000ea4000800007f */
[----:B--2---:R-:W-:Y:S05]  /*16cf0*/  @!P0 BRA `(.L_x_1876) ;  /* 0xfffffffc00f08947 */ /* 0x004fea000383ffff */
[----:B------:R-:W-:Y:S05]  /*16d00*/  BRA `(.L_x_1971) ;  /* 0xffffffc400dc7947 */ /* 0x000fea000383ffff */
.L_x_1881:
[----:B--2---:R2:W3:Y:S02]  /*16d10*/  SYNCS.PHASECHK.TRANS64.TRYWAIT P0, [R2+URZ+0x28c60], R4 ;  /* 0x028c6004020075a7 */ /* 0x0044e4000800017f */
[----:B---3--:R-:W-:Y:S05]  /*16d20*/  @!P0 NANOSLEEP.SYNCS 0x989680 ;  /* 0x009896800000895d */ /* 0x008fea0003900000 */
[----:B------:R-:W3:Y:S02]  /*16d30*/  @!P0 SYNCS.PHASECHK.TRANS64 P0, [R2+URZ+0x28c60], R4 ;  /* 0x028c6004020085a7 */ /* 0x000ee4000800007f */
[----:B---3--:R-:W-:Y:S05]  /*16d40*/  @!P0 BRA `(.L_x_1881) ;  /* 0xfffffffc00f08947 */ /* 0x008fea000383ffff */
[----:B------:R-:W-:Y:S05]  /*16d50*/  BRA `(.L_x_1972) ;  /* 0xffffffc800547947 */ /* 0x000fea000383ffff */
.L_x_1897:
[----:B0-----:R0:W1:Y:S02]  /*16d60*/  SYNCS.PHASECHK.TRANS64.TRYWAIT P0, [R4+URZ+0x28c40], R2 ;  /* 0x028c4002040075a7 */ /* 0x001064000800017f */
[----:B-1----:R-:W-:Y:S05]  /*16d70*/  @!P0 NANOSLEEP.SYNCS 0x989680 ;  /* 0x009896800000895d */ /* 0x002fea0003900000 */
[----:B------:R-:W1:Y:S02]  /*16d80*/  @!P0 SYNCS.PHASECHK.TRANS64 P0, [R4+URZ+0x28c40], R2 ;  /* 0x028c4002040085a7 */ /* 0x000e64000800007f */
[----:B-1----:R-:W-:Y:S05]  /*16d90*/  @!P0 BRA `(.L_x_1897) ;  /* 0xfffffffc00f08947 */ /* 0x002fea000383ffff */
[----:B------:R-:W-:Y:S05]  /*16da0*/  BRA `(.L_x_1973) ;  /* 0xffffffd4002c7947 */ /* 0x000fea000383ffff */
.L_x_1902:
[----:B-1----:R1:W2:Y:S02]  /*16db0*/  SYNCS.PHASECHK.TRANS64.TRYWAIT P0, [R4+URZ+0x28c60], R2 ;  /* 0x028c6002040075a7 */ /* 0x0022a4000800017f */
[----:B--2---:R-:W-:Y:S05]  /*16dc0*/  @!P0 NANOSLEEP.SYNCS 0x989680 ;  /* 0x009896800000895d */ /* 0x004fea0003900000 */
[----:B------:R-:W2:Y:S02]  /*16dd0*/  @!P0 SYNCS.PHASECHK.TRANS64 P0, [R4+URZ+0x28c60], R2 ;  /* 0x028c6002040085a7 */ /* 0x000ea4000800007f */
[----:B--2---:R-:W-:Y:S05]  /*16de0*/  @!P0 BRA `(.L_x_1902) ;  /* 0xfffffffc00f08947 */ /* 0x004fea000383ffff */
[----:B------:R-:W-:Y:S05]  /*16df0*/  BRA `(.L_x_1974) ;  /* 0xffffffd400a47947 */ /* 0x000fea000383ffff */
.L_x_1917:
[----:B0-----:R0:W1:Y:S02]  /*16e00*/  SYNCS.PHASECHK.TRANS64.TRYWAIT P0, [R4+URZ+0x28c40], R2 ;  /* 0x028c4002040075a7 */ /* 0x001064000800017f */
[----:B-1----:R-:W-:Y:S05]  /*16e10*/  @!P0 NANOSLEEP.SYNCS 0x989680 ;  /* 0x009896800000895d */ /* 0x002fea0003900000 */
[----:B------:R-:W1:Y:S02]  /*16e20*/  @!P0 SYNCS.PHASECHK.TRANS64 P0, [R4+URZ+0x28c40], R2 ;  /* 0x028c4002040085a7 */ /* 0x000e64000800007f */
[----:B-1----:R-:W-:Y:S05]  /*16e30*/  @!P0 BRA `(.L_x_1917) ;  /* 0xfffffffc00f08947 */ /* 0x002fea000383ffff */
[----:B------:R-:W-:Y:S05]  /*16e40*/  BRA `(.L_x_1975) ;  /* 0xffffffe000607947 */ /* 0x000fea000383ffff */
.L_x_1922:
[----:B-1----:R1:W2:Y:S02]  /*16e50*/  SYNCS.PHASECHK.TRANS64.TRYWAIT P0, [R4+URZ+0x28c60], R2 ;  /* 0x028c6002040075a7 */ /* 0x0022a4000800017f */
[----:B--2---:R-:W-:Y:S05]  /*16e60*/  @!P0 NANOSLEEP.SYNCS 0x989680 ;  /* 0x009896800000895d */ /* 0x004fea0003900000 */
[----:B------:R-:W2:Y:S02]  /*16e70*/  @!P0 SYNCS.PHASECHK.TRANS64 P0, [R4+URZ+0x28c60], R2 ;  /* 0x028c6002040085a7 */ /* 0x000ea4000800007f */
[----:B--2---:R-:W-:Y:S05]  /*16e80*/  @!P0 BRA `(.L_x_1922) ;  /* 0xfffffffc00f08947 */ /* 0x004fea000383ffff */
[----:B------:R-:W-:Y:S05]  /*16e90*/  BRA `(.L_x_1976) ;  /* 0xffffffe000d87947 */ /* 0x000fea000383ffff */
.L_x_1938:
[----:B------:R-:W-:Y:S01]  /*16ea0*/  BSSY B0, `(.L_x_1977) ;  /* 0x0000008000007945 */ /* 0x000fe20003800000 */
[----:B-----5:R-:W-:Y:S02]  /*16eb0*/  IMAD.MOV.U32 R13, RZ, RZ, R2 ;  /* 0x000000ffff0d7224 */ /* 0x020fe400078e0002 */
[----:B------:R-:W-:Y:S02]  /*16ec0*/  IMAD.MOV.U32 R12, RZ, RZ, RZ ;  /* 0x000000ffff0c7224 */ /* 0x000fe400078e00ff */
[----:B------:R-:W-:Y:S02]  /*16ed0*/  IMAD.MOV.U32 R11, RZ, RZ, 0x1f ;  /* 0x0000001fff0b7424 */ /* 0x000fe400078e00ff */
[----:B------:R-:W-:-:S07]  /*16ee0*/  IMAD.MOV.U32 R15, RZ, RZ, -0x1 ;  /* 0xffffffffff0f7424 */ /* 0x000fce00078e00ff */
[----:B------:R-:W-:Y:S05]  /*16ef0*/  WARPSYNC.COLLECTIVE R15, `(.L_x_1978) ;  /* 0x000000000f087348 */ /* 0x000fea0003c00000 */
[----:B------:R0:W1:Y:S02]  /*16f00*/  SHFL.IDX P6, R14, R13, R12, R11 ;  /* 0x0000000c0d0e7389 */ /* 0x00006400000c000b */
[----:B01----:R-:W-:Y:S01]  /*16f10*/  ENDCOLLECTIVE ;  /* 0x000000000000791b */ /* 0x003fe20003800000 */
.L_x_1978:
[----:B------:R-:W-:Y:S05]  /*16f20*/  BSYNC B0 ;  /* 0x0000000000007941 */ /* 0x000fea0003800000 */
.L_x_1977:
[----:B------:R-:W-:Y:S05]  /*16f30*/  BRA `(.L_x_1979) ;  /* 0xffffffec00987947 */ /* 0x000fea000383ffff */
.L_x_1941:
[----:B0-----:R0:W1:Y:S02]  /*16f40*/  SYNCS.PHASECHK.TRANS64.TRYWAIT P0, [R0+URZ+0x28c20], R3 ;  /* 0x028c2003000075a7 */ /* 0x001064000800017f */
[----:B-1----:R-:W-:Y:S05]  /*16f50*/  @!P0 NANOSLEEP.SYNCS 0x989680 ;  /* 0x009896800000895d */ /* 0x002fea0003900000 */
[----:B------:R-:W1:Y:S02]  /*16f60*/  @!P0 SYNCS.PHASECHK.TRANS64 P0, [R0+URZ+0x28c20], R3 ;  /* 0x028c2003000085a7 */ /* 0x000e64000800007f */
[----:B-1----:R-:W-:Y:S05]  /*16f70*/  @!P0 BRA `(.L_x_1941) ;  /* 0xfffffffc00f08947 */ /* 0x002fea000383ffff */
[----:B------:R-:W-:Y:S05]  /*16f80*/  BRA `(.L_x_1980) ;  /* 0xffffffec00e47947 */ /* 0x000fea000383ffff */
.L_x_1942:
        /* <DEDUP_REMOVED lines=11> */
.L_x_1982:
[----:B------:R-:W-:Y:S05]  /*17040*/  BSYNC B0 ;  /* 0x0000000000007941 */ /* 0x000fea0003800000 */
.L_x_1981:
[----:B------:R-:W-:Y:S05]  /*17050*/  BRA `(.L_x_1983) ;  /* 0xffffffec00cc7947 */ /* 0x000fea000383ffff */
.L_x_1945:
[----:B------:R-:W-:Y:S01]  /*17060*/  BSSY B1, `(.L_x_1984) ;  /* 0x0000006000017945 */ /* 0x000fe20003800000 */
[----:B------:R-:W-:-:S07]  /*17070*/  IMAD.MOV.U32 R15, RZ, RZ, -0x1 ;  /* 0xffffffffff0f7424 */ /* 0x000fce00078e00ff */
[----:B01----:R-:W-:Y:S05]  /*17080*/  WARPSYNC.COLLECTIVE R15, `(.L_x_1985) ;  /* 0x000000000f0c7348 */ /* 0x003fea0003c00000 */
[----:B------:R-:W-:Y:S02]  /*17090*/  ELECT P6, UR62, PT ;  /* 0x00000000003e782f */ /* 0x000fe400038c0000 */
[----:B------:R-:W-:Y:S01]  /*170a0*/  MOV R14, UR62 ;  /* 0x0000003e000e7c02 */ /* 0x000fe20008000f00 */
[----:B01----:R-:W-:Y:S10]  /*170b0*/  ENDCOLLECTIVE ;  /* 0x000000000000791b */ /* 0x003ff40003800000 */
.L_x_1985:
[----:B------:R-:W-:Y:S05]  /*170c0*/  BSYNC B1 ;  /* 0x0000000000017941 */ /* 0x000fea0003800000 */
.L_x_1984:
[----:B------:R-:W-:Y:S05]  /*170d0*/  BRA `(.L_x_1986) ;  /* 0xffffffec00c47947 */ /* 0x000fea000383ffff */
.L_x_1947:
[----:B0-----:R0:W1:Y:S02]  /*170e0*/  SYNCS.PHASECHK.TRANS64.TRYWAIT P0, [R6+URZ], R5 ;  /* 0x00000005060075a7 */ /* 0x001064000800017f */
[----:B-1----:R-:W-:Y:S05]  /*170f0*/  @!P0 NANOSLEEP.SYNCS 0x989680 ;  /* 0x009896800000895d */ /* 0x002fea0003900000 */
[----:B------:R-:W1:Y:S02]  /*17100*/  @!P0 SYNCS.PHASECHK.TRANS64 P0, [R6+URZ], R5 ;  /* 0x00000005060085a7 */ /* 0x000e64000800007f */
[----:B-1----:R-:W-:Y:S05]  /*17110*/  @!P0 BRA `(.L_x_1947) ;  /* 0xfffffffc00f08947 */ /* 0x002fea000383ffff */
[----:B------:R-:W-:Y:S05]  /*17120*/  BRA `(.L_x_1987) ;  /* 0xffffffec00fc7947 */ /* 0x000fea000383ffff */
.L_x_1948:
[----:B-1----:R1:W2:Y:S02]  /*17130*/  SYNCS.PHASECHK.TRANS64.TRYWAIT P0, [R3+URZ], R2 ;  /* 0x00000002030075a7 */ /* 0x0022a4000800017f */
[----:B--2---:R-:W-:Y:S05]  /*17140*/  @!P0 NANOSLEEP.SYNCS 0x989680 ;  /* 0x009896800000895d */ /* 0x004fea0003900000 */
[----:B------:R-:W2:Y:S02]  /*17150*/  @!P0 SYNCS.PHASECHK.TRANS64 P0, [R3+URZ], R2 ;  /* 0x00000002030085a7 */ /* 0x000ea4000800007f */
[----:B--2---:R-:W-:Y:S05]  /*17160*/  @!P0 BRA `(.L_x_1948) ;  /* 0xfffffffc00f08947 */ /* 0x004fea000383ffff */
[----:B------:R-:W-:Y:S05]  /*17170*/  BRA `(.L_x_1988) ;  /* 0xffffffec00f07947 */ /* 0x000fea000383ffff */
.L_x_1950:
[----:B-1----:R1:W2:Y:S02]  /*17180*/  SYNCS.PHASECHK.TRANS64.TRYWAIT P0, [R18+URZ], R5 ;  /* 0x00000005120075a7 */ /* 0x0022a4000800017f */
[----:B--2---:R-:W-:Y:S05]  /*17190*/  @!P0 NANOSLEEP.SYNCS 0x989680 ;  /* 0x009896800000895d */ /* 0x004fea0003900000 */
[----:B------:R-:W2:Y:S02]  /*171a0*/  @!P0 SYNCS.PHASECHK.TRANS64 P0, [R18+URZ], R5 ;  /* 0x00000005120085a7 */ /* 0x000ea4000800007f */
[----:B--2---:R-:W-:Y:S05]  /*171b0*/  @!P0 BRA `(.L_x_1950) ;  /* 0xfffffffc00f08947 */ /* 0x004fea000383ffff */
[----:B------:R-:W-:Y:S05]  /*171c0*/  BRA `(.L_x_1989) ;  /* 0xffffffec00f47947 */ /* 0x000fea000383ffff */
.L_x_1990:
        /* <DEDUP_REMOVED lines=11> */
.L_x_6025:


//--------------------- .text._ZN7cutlass13device_kernelIN5flash11enable_sm90INS1_16FlashAttnFwdSm90INS1_25CollectiveMainloopFwdSm90ILi2EN4cute5tupleIJNS5_1CILi1EEES8_S8_EEENS6_IJNS7_ILi64EEESA_SA_EEELi512ENS_6half_tEfNS_4arch4Sm90ELb0ELb1ELb1ELb0ELb0ELb0ELb1ELb0ELb0ELb1ELb0ELb0EEENS1_21CollectiveEpilogueFwdINS6_IJSA_NS7_ILi512EEESA_EEES9_SC_SE_Li256ELb0ELb1ELb0ELb0EEENS1_30DynamicPersistentTileSchedulerILi256ELi128ELb0ELb1ELb1EEEEEEEEEvNT_6ParamsE --------------------------
	.section	.text._ZN7cutlass13device_kernelIN5flash11enable_sm90INS1_16FlashAttnFwdSm90INS1_25CollectiveMainloopFwdSm90ILi2EN4cute5tupleIJNS5_1CILi1EEES8_S8_EEENS6_IJNS7_ILi64EEESA_SA_EEELi512ENS_6half_tEfNS_4arch4Sm90ELb0ELb1ELb1ELb0ELb0ELb0ELb1ELb0ELb0ELb1ELb0ELb0EEENS1_21CollectiveEpilogueFwdINS6_IJSA_NS7_ILi512EEESA_EEES9_SC_SE_Li256ELb0ELb1ELb0ELb0EEENS1_30DynamicPersistentTileSchedulerILi256ELi128ELb0ELb1ELb1EEEEEEEEEvNT_6ParamsE,"ax",@progbits
	.align	128
.text._ZN7cutlass13device_kernelIN5flash11enable_sm90INS1_16FlashAttnFwdSm90INS1_25CollectiveMainloopFwdSm90ILi2EN4cute5tupleIJNS5_1CILi1EEES8_S8_EEENS6_IJNS7_ILi64EEESA_SA_EEELi512ENS_6half_tEfNS_4arch4Sm90ELb0ELb1ELb1ELb0ELb0ELb0ELb1ELb0ELb0ELb1ELb0ELb0EEENS1_21CollectiveEpilogueFwdINS6_IJSA_NS7_ILi512EEESA_EEES9_SC_SE_Li256ELb0ELb1ELb0ELb0EEENS1_30DynamicPersistentTileSchedulerILi256ELi128ELb0ELb1ELb1EEEEEEEEEvNT_6ParamsE:
        .type           _ZN7cutlass13device_kernelIN5flash11enable_sm90INS1_16FlashAttnFwdSm90INS1_25CollectiveMainloopFwdSm90ILi2EN4cute5tupleIJNS5_1CILi1EEES8_S8_EEENS6_IJNS7_ILi64EEESA_SA_EEELi512ENS_6half_tEfNS_4arch4Sm90ELb0ELb1ELb1ELb0ELb0ELb0ELb1ELb0ELb0ELb1ELb0ELb0EEENS1_21CollectiveEpilogueFwdINS6_IJSA_NS7_ILi512EEESA_EEES9_SC_SE_Li256ELb0ELb1ELb0ELb0EEENS1_30DynamicPersistentTileSchedulerILi256ELi128ELb0ELb1ELb1EEEEEEEEEvNT_6ParamsE,@function
        .size           _ZN7cutlass13device_kernelIN5flash11enable_sm90INS1_16FlashAttnFwdSm90INS1_25CollectiveMainloopFwdSm90ILi2EN4cute5tupleIJNS5_1CILi1EEES8_S8_EEENS6_IJNS7_ILi64EEESA_SA_EEELi512ENS_6half_tEfNS_4arch4Sm90ELb0ELb1ELb1ELb0ELb0ELb0ELb1ELb0ELb0ELb1ELb0ELb0EEENS1_21CollectiveEpilogueFwdINS6_IJSA_NS7_ILi512EEESA_EEES9_SC_SE_Li256ELb0ELb1ELb0ELb0EEENS1_30DynamicPersistentTileSchedulerILi256ELi128ELb0ELb1ELb1EEEEEEEEEvNT_6ParamsE,(.L_x_6026 - _ZN7cutlass13device_kernelIN5flash11enable_sm90INS1_16FlashAttnFwdSm90INS1_25CollectiveMainloopFwdSm90ILi2EN4cute5tupleIJNS5_1CILi1EEES8_S8_EEENS6_IJNS7_ILi64EEESA_SA_EEELi512ENS_6half_tEfNS_4arch4Sm90ELb0ELb1ELb1ELb0ELb0ELb0ELb1ELb0ELb0ELb1ELb0ELb0EEENS1_21CollectiveEpilogueFwdINS6_IJSA_NS7_ILi512EEESA_EEES9_SC_SE_Li256ELb0ELb1ELb0ELb0EEENS1_30DynamicPersistentTileSchedulerILi256ELi128ELb0ELb1ELb1EEEEEEEEEvNT_6ParamsE)
        .other          _ZN7cutlass13device_kernelIN5flash11enable_sm90INS1_16FlashAttnFwdSm90INS1_25CollectiveMainloopFwdSm90ILi2EN4cute5tupleIJNS5_1CILi1EEES8_S8_EEENS6_IJNS7_ILi64EEESA_SA_EEELi512ENS_6half_tEfNS_4arch4Sm90ELb0ELb1ELb1ELb0ELb0ELb0ELb1ELb0ELb0ELb1ELb0ELb0EEENS1_21CollectiveEpilogueFwdINS6_IJSA_NS7_ILi512EEESA_EEES9_SC_SE_Li256ELb0ELb1ELb0ELb0EEENS1_30DynamicPersistentTileSchedulerILi256ELi128ELb0ELb1ELb1EEEEEEEEEvNT_6ParamsE,@"STO_CUDA_ENTRY STV_DEFAULT"
_ZN7cutlass13device_kernelIN5flash11enable_sm90INS1_16FlashAttnFwdSm90INS1_25CollectiveMainloopFwdSm90ILi2EN4cute5tupleIJNS5_1CILi1EEES8_S8_EEENS6_IJNS7_ILi64EEESA_SA_EEELi512ENS_6half_tEfNS_4arch4Sm90ELb0ELb1ELb1ELb0ELb0ELb0ELb1ELb0ELb0ELb1ELb0ELb0EEENS1_21CollectiveEpilogueFwdINS6_IJSA_NS7_ILi512EEESA_EEES9_SC_SE_Li256ELb0ELb1ELb0ELb0EEENS1_30DynamicPersistentTileSchedulerILi256ELi128ELb0ELb1ELb1EEEEEEEEEvNT_6ParamsE:
[----:B------:R-:W0:Y:S02]  /*0000*/  LDC R1, c[0x0][0x28] ;  /* 0x00000a00ff017b82 */ /* 0x000e240000000800 */
[----:B0-----:R-:W-:Y:S01]  /*0010*/  VIADD R1, R1, 0xfffffb70 ;  /* 0xfffffb7001017836 */ /* 0x001fe20000000000 */
[----:B------:R-:W0:Y:S01]  /*0020*/  S2R R4, SR_TID.X ;  /* 0x0000000000047919 */ /* 0x000e220000002100 */
[----:B------:R-:W-:Y:S01]  /*0030*/  ELECT P0, URZ, PT ;  /* 0x00000000003f782f */ /* 0x000fe20003800000 */
[----:B------:R-:W-:Y:S01]  /*0040*/  BSSY B0, `(.L_x_1991) ;  /* 0x0000011000007945 */ /* 0x000fe20003800000 */
[----:B------:R-:W-:Y:S01]  /*0050*/  ULDC UR4, c[0x0][0x20] ;  /* 0x0000080000047ab9 */ /* 0x000fe20000000800 */
[----:B0-----:R-:W-:-:S05]  /*0060*/  SHF.R.U32.HI R0, RZ, 0x5, R4 ;  /* 0x00000005ff007819 */ /* 0x001fca0000011604 */
[----:B------:R-:W0:Y:S02]  /*0070*/  SHFL.IDX PT, R2, R0, RZ, 0x1f ;  /* 0x00001fff00027589 */ /* 0x000e2400000e0000 */
[----:B0-----:R-:W-:Y:S02]  /*0080*/  ISETP.EQ.AND P0, PT, R2, RZ, P0 ;  /* 0x000000ff0200720c */ /* 0x001fe40000702270 */
[----:B------:R-:W-:Y:S01]  /*0090*/  IADD3 R2, P1, R1, UR4, RZ ;  /* 0x0000000401027c10 */ /* 0x000fe2000ff3e0ff */
[----:B------:R-:W-:-:S04]  /*00a0*/  ULDC UR4, c[0x0][0x24] ;  /* 0x0000090000047ab9 */ /* 0x000fc80000000800 */
[----:B------:R-:W-:-:S06]  /*00b0*/  IMAD.X R16, RZ, RZ, UR4, P1 ;  /* 0x00000004ff107e24 */ /* 0x000fcc00088e06ff */
        /* <DEDUP_REMOVED lines=9> */
.L_x_1992:
[----:B------:R-:W-:Y:S05]  /*0150*/  BSYNC B0 ;  /* 0x0000000000007941 */ /* 0x000fea0003800000 */
.L_x_1991:
[----:B------:R-:W-:Y:S01]  /*0160*/  VOTEU.ANY UP0, P0 ;  /* 0x00000000003f7886 */ /* 0x000fe20000000100 */
[----:B------:R-:W0:Y:S01]  /*0170*/  SHFL.IDX PT, R3, R0, RZ, 0x1f ;  /* 0x00001fff00037589 */ /* 0x000e2200000e0000 */
[----:B------:R-:W-:Y:S01]  /*0180*/  UMOV UR4, 0x80 ;  /* 0x0000008000047882 */ /* 0x000fe20000000000 */
[----:B------:R-:W-:Y:S01]  /*0190*/  UMOV UR7, 0x100 ;  /* 0x0000010000077882 */ /* 0x000fe20000000000 */
[----:B------:R-:W-:Y:S01]  /*01a0*/  SHF.R.U32.HI R4, RZ, 0x7, R4 ;  /* 0x00000007ff047819 */ /* 0x000fe20000011604 */
[----:B------:R-:W1:Y:S01]  /*01b0*/  @UP0 S2UR UR8, SR_CgaCtaId ;  /* 0x00000000000809c3 */ /* 0x000e620000008800 */
[----:B------:R-:W-:Y:S01]  /*01c0*/  @UP0 UMOV UR6, 0x400 ;  /* 0x0000040000060882 */ /* 0x000fe20000000000 */
[----:B------:R-:W-:-:S04]  /*01d0*/  @UP0 UIADD3 UR4, -UR4, 0x100000, URZ ;  /* 0x0010000004040890 */ /* 0x000fc8000fffe13f */
[----:B------:R-:W-:Y:S02]  /*01e0*/  @UP0 USHF.L.U32 UR5, UR4, 0xb, URZ ;  /* 0x0000000b04050899 */ /* 0x000fe4000800063f */
[----:B------:R-:W-:Y:S01]  /*01f0*/  @UP0 USHF.L.U32 UR4, UR4, 0x1, URZ ;  /* 0x0000000104040899 */ /* 0x000fe2000800063f */
[----:B------:R-:W-:Y:S01]  /*0200*/  VOTEU.ANY UP1, P0 ;  /* 0x00000000003f7886 */ /* 0x000fe20000020100 */
[----:B------:R-:W-:Y:S01]  /*0210*/  VOTEU.ANY UP2, P0 ;  /* 0x00000000003f7886 */ /* 0x000fe20000040100 */
[----:B------:R-:W2:Y:S01]  /*0220*/  SHFL.IDX PT, R4, R4, RZ, 0x1f ;  /* 0x00001fff04047589 */ /* 0x000ea200000e0000 */
[----:B0-----:R-:W-:Y:S01]  /*0230*/  ISETP.NE.AND P1, PT, R3, RZ, PT ;  /* 0x000000ff0300720c */ /* 0x001fe20003f25270 */
[----:B-1----:R-:W-:Y:S02]  /*0240*/  @UP0 ULEA UR8, UR8, UR6, 0x18 ;  /* 0x0000000608080291 */ /* 0x002fe4000f8ec03f */
[----:B------:R-:W-:-:S04]  /*0250*/  @UP0 UIADD3 UR6, -UR7, 0x100000, URZ ;  /* 0x0010000007060890 */ /* 0x000fc8000fffe13f */
[----:B------:R-:W-:Y:S02]  /*0260*/  @UP0 USHF.L.U32 UR7, UR6, 0xb, URZ ;  /* 0x0000000b06070899 */ /* 0x000fe4000800063f */
[----:B------:R-:W-:Y:S01]  /*0270*/  @UP0 USHF.L.U32 UR6, UR6, 0x1, URZ ;  /* 0x0000000106060899 */ /* 0x000fe2000800063f */
[----:B------:R-:W-:Y:S01]  /*0280*/  VOTEU.ANY UP0, P0 ;  /* 0x00000000003f7886 */ /* 0x000fe20000000100 */
[----:B------:R-:W0:Y:S04]  /*0290*/  FENCE.VIEW.ASYNC.S ;  /* 0x00000000000073c6 */ /* 0x000e280000000000 */
[----:B0-----:R0:W1:Y:S01]  /*02a0*/  @UP0 SYNCS.EXCH.64 URZ, [UR8+0x38800], UR4 ;  /* 0x03880004083f05b2 */ /* 0x0010620008000100 */
[----:B------:R0:W3:Y:S05]  /*02b0*/  @UP1 SYNCS.EXCH.64 URZ, [UR8+0x38810], UR4 ;  /* 0x03881004083f15b2 */ /* 0x0000ea0008000100 */
[----:B------:R0:W4:Y:S01]  /*02c0*/  @UP2 SYNCS.EXCH.64 URZ, [UR8+0x38820], UR6 ;  /* 0x03882006083f25b2 */ /* 0x0001220008000100 */
[----:B--2---:R-:W-:Y:S05]  /*02d0*/  @P1 BRA `(.L_x_1993) ;  /* 0x0000000000381947 */ /* 0x004fea0003800000 */
        /* <DEDUP_REMOVED lines=13> */
[----:B--2---:R-:W-:Y:S01]  /*03b0*/  NOP ;  /* 0x0000000000007918 */ /* 0x004fe20000000000 */
.L_x_1993:
[----:B------:R-:W2:Y:S01]  /*03c0*/  SHFL.IDX PT, R3, R0, RZ, 0x1f ;  /* 0x00001fff00037589 */ /* 0x000ea200000e0000 */
[----:B------:R-:W-:Y:S01]  /*03d0*/  NOP ;  /* 0x0000000000007918 */ /* 0x000fe20000000000 */
[----:B--2---:R-:W-:-:S13]  /*03e0*/  ISETP.NE.AND P0, PT, R3, RZ, PT ;  /* 0x000000ff0300720c */ /* 0x004fda0003f05270 */
        /* <DEDUP_REMOVED lines=18> */
[----:B--2---:R-:W-:Y:S01]  /*0510*/  NOP ;  /* 0x0000000000007918 */ /* 0x004fe20000000000 */
.L_x_1994:
[----:B------:R-:W2:Y:S01]  /*0520*/  SHFL.IDX PT, R3, R0, RZ, 0x1f ;  /* 0x00001fff00037589 */ /* 0x000ea200000e0000 */
[----:B------:R-:W-:Y:S01]  /*0530*/  NOP ;  /* 0x0000000000007918 */ /* 0x000fe20000000000 */
[----:B--2---:R-:W-:-:S13]  /*0540*/  ISETP.NE.AND P0, PT, R3, RZ, PT ;  /* 0x000000ff0300720c */ /* 0x004fda0003f05270 */
        /* <DEDUP_REMOVED lines=15> */
.L_x_1995:
        /* <DEDUP_REMOVED lines=22> */
.L_x_1996:
[----:B------:R-:W2:Y:S01]  /*07a0*/  SHFL.IDX PT, R3, R0, RZ, 0x1f ;  /* 0x00001fff00037589 */ /* 0x000ea200000e0000 */
[----:B------:R-:W-:Y:S01]  /*07b0*/  R2UR UR38, R4 ;  /* 0x00000000042672ca */ /* 0x000fe200000e0000 */
        /* <DEDUP_REMOVED lines=21> */
.L_x_1997:
[----:B------:R-:W-:Y:S01]  /*0910*/  UISETP.NE.AND UP0, UPT, UR38, URZ, UPT ;  /* 0x0000003f2600728c */ /* 0x000fe2000bf05270 */
[----:B------:R-:W-:Y:S01]  /*0920*/  IADD3 R17, P0, R2, 0x200, RZ ;  /* 0x0000020002117810 */ /* 0x000fe20007f1e0ff */
[----:B------:R-:W-:Y:S01]  /*0930*/  NOP ;  /* 0x0000000000007918 */ /* 0x000fe20000000000 */
[----:B------:R-:W-:Y:S01]  /*0940*/  ULDC.64 UR46, c[0x0][0x208] ;  /* 0x00008200002e7ab9 */ /* 0x000fe20000000a00 */
[----:B0-----:R-:W-:Y:S01]  /*0950*/  UP2UR UR4, UPR, URZ, 0x1 ;  /* 0x000000013f047883 */ /* 0x001fe20008000000 */
[----:B------:R-:W-:Y:S01]  /*0960*/  IMAD.MOV.U32 R152, RZ, RZ, R2 ;  /* 0x000000ffff987224 */ /* 0x000fe200078e0002 */
[----:B-1-34-:R-:W-:Y:S01]  /*0970*/  BAR.SYNC.DEFER_BLOCKING 0x0 ;  /* 0x0000000000007b1d */ /* 0x01afe20000010000 */
[----:B------:R-:W-:Y:S01]  /*0980*/  PLOP3.LUT P1, PT, PT, PT, UP0, 0x40, 0x0 ;  /* 0x000000000000781c */ /* 0x000fe20003f2e808 */
[--C-:B------:R-:W-:Y:S02]  /*0990*/  IMAD.X R19, RZ, RZ, R16.reuse, P0 ;  /* 0x000000ffff137224 */ /* 0x100fe400000e0610 */
[----:B------:R-:W-:-:S10]  /*09a0*/  IMAD.MOV.U32 R153, RZ, RZ, R16 ;  /* 0x000000ffff997224 */ /* 0x000fd400078e0010 */
[----:B------:R-:W-:Y:S05]  /*09b0*/  @P1 BRA `(.L_x_1998) ;  /* 0x000002d4008c1947 */ /* 0x000fea0003800000 */
.L_x_1999:
[----:B------:R-:W-:-:S08]  /*09c0*/  NOP ;  /* 0x0000000000007918 */ /* 0x000fd00000000000 */
[----:B------:R-:W0:Y:S02]  /*09d0*/  USETMAXREG.TRY_ALLOC.CTAPOOL UP0, 0xf0 ;  /* 0x000000f0000079c8 */ /* 0x000e240008000600 */
[----:B0-----:R-:W-:-:S13]  /*09e0*/  PLOP3.LUT P0, PT, PT, PT, UP0, 0x80, 0x0 ;  /* 0x000000000000781c */ /* 0x001fda0003f0f008 */
[----:B------:R-:W-:Y:S05]  /*09f0*/  @!P0 BRA `(.L_x_1999) ;  /* 0xfffffffc00f08947 */ /* 0x000fea000383ffff */
[----:B------:R-:W0:Y:S01]  /*0a00*/  S2R R3, SR_TID.X ;  /* 0x0000000000037919 */ /* 0x000e220000002100 */
[----:B------:R-:W1:Y:S08]  /*0a10*/  S2UR UR5, SR_CTAID.X ;  /* 0x00000000000579c3 */ /* 0x000e700000002500 */
[----:B------:R-:W-:Y:S06]  /*0a20*/  BAR.ARV 0x4, 0x180 ;  /* 0x0106000000007b1d */ /* 0x000fec0000002000 */
[----:B------:R-:W-:-:S02]  /*0a30*/  IADD3 R224, P1, R2, 0x1e8, RZ ;  /* 0x000001e802e07810 */ /* 0x000fc40007f3e0ff */
[----:B------:R-:W-:Y:S01]  /*0a40*/  IADD3 R227, P2, R2, 0x1f4, RZ ;  /* 0x000001f402e37810 */ /* 0x000fe20007f5e0ff */
[----:B------:R2:W-:Y:S02]  /*0a50*/  STL.64 [R1+0x1e8], RZ ;  /* 0x0001e8ff01007387 */ /* 0x0005e40000100a00 */
[--C-:B------:R-:W-:Y:S02]  /*0a60*/  IMAD.X R225, RZ, RZ, R16.reuse, P1 ;  /* 0x000000ffffe17224 */ /* 0x100fe400008e0610 */
[----:B------:R2:W-:Y:S01]  /*0a70*/  STL [R1+0x1f0], RZ ;  /* 0x0001f0ff01007387 */ /* 0x0005e20000100800 */
[----:B------:R-:W-:-:S03]  /*0a80*/  IMAD.X R226, RZ, RZ, R16, P2 ;  /* 0x000000ffffe27224 */ /* 0x000fc600010e0610 */
[----:B------:R2:W-:Y:S01]  /*0a90*/  STL [R1+0x1f4], RZ ;  /* 0x0001f4ff01007387 */ /* 0x0005e20000100800 */
[----:B0-----:R-:W-:-:S04]  /*0aa0*/  LOP3.LUT R0, R3, 0xffffff80, RZ, 0xc0, !PT ;  /* 0xffffff8003007812 */ /* 0x001fc800078ec0ff */
[----:B------:R-:W-:Y:S02]  /*0ab0*/  ISETP.NE.AND P0, PT, R0, 0x80, PT ;  /* 0x000000800000780c */ /* 0x000fe40003f05270 */
[----:B------:R-:W1:Y:S11]  /*0ac0*/  LDC R0, c[0x0][0xd38] ;  /* 0x00034e00ff007b82 */ /* 0x000e760000000800 */
[----:B------:R-:W-:Y:S06]  /*0ad0*/  @!P0 BAR.ARV 0x8, 0x100 ;  /* 0x0204000000008b1d */ /* 0x000fec0000002000 */
[----:B------:R-:W-:-:S13]  /*0ae0*/  ISETP.GE.U32.AND P0, PT, R3, 0x100, PT ;  /* 0x000001000300780c */ /* 0x000fda0003f06070 */
[----:B------:R-:W-:Y:S06]  /*0af0*/  @P0 BAR.ARV 0xf, 0x100 ;  /* 0x03c4000000000b1d */ /* 0x000fec0000002000 */
[----:B-1----:R-:W-:-:S13]  /*0b00*/  ISETP.LE.AND P0, PT, R0, UR5, PT ;  /* 0x0000000500007c0c */ /* 0x002fda000bf03270 */
[----:B--2---:R-:W-:Y:S05]  /*0b10*/  @P0 EXIT ;  /* 0x000000000000094d */ /* 0x004fea0003800000 */
[----:B------:R-:W-:Y:S01]  /*0b20*/  VIADD R3, R3, 0xffffff80 ;  /* 0xffffff8003037836 */ /* 0x000fe20000000000 */
[----:B------:R-:W0:Y:S01]  /*0b30*/  S2UR UR6, SR_CgaCtaId ;  /* 0x00000000000679c3 */ /* 0x000e220000008800 */
[----:B------:R-:W-:-:S03]  /*0b40*/  UMOV UR39, 0x400 ;  /* 0x0000040000277882 */ /* 0x000fc60000000000 */
[----:B------:R-:W-:-:S04]  /*0b50*/  SHF.R.S32.HI R0, RZ, 0x1f, R3 ;  /* 0x0000001fff007819 */ /* 0x000fc80000011403 */
[CC--:B------:R-:W-:Y:S01]  /*0b60*/  LEA.HI R4, R0.reuse, R3.reuse, RZ, 0x4 ;  /* 0x0000000300047211 */ /* 0x0c0fe200078f20ff */
[----:B------:R-:W1:Y:S01]  /*0b70*/  S2UR UR4, SR_SWINHI ;  /* 0x00000000000479c3 */ /* 0x000e620000002f00 */
[----:B------:R-:W-:Y:S02]  /*0b80*/  LEA.HI R8, R0, R3, RZ, 0x7 ;  /* 0x0000000300087211 */ /* 0x000fe400078f38ff */
[----:B------:R-:W-:Y:S02]  /*0b90*/  SHF.R.S32.HI R7, RZ, 0x4, R4 ;  /* 0x00000004ff077819 */ /* 0x000fe40000011404 */
[C---:B------:R-:W-:Y:S02]  /*0ba0*/  LOP3.LUT R230, R4.reuse, 0xfffffff0, RZ, 0xc0, !PT ;  /* 0xfffffff004e67812 */ /* 0x040fe400078ec0ff */
[----:B------:R-:W-:Y:S02]  /*0bb0*/  LEA.HI R5, R4, R7, RZ, 0x1 ;  /* 0x0000000704057211 */ /* 0x000fe400078f08ff */
[----:B------:R-:W-:Y:S01]  /*0bc0*/  LEA.HI R4, R0, R3, RZ, 0x2 ;  /* 0x0000000300047211 */ /* 0x000fe200078f10ff */
[----:B------:R-:W-:Y:S01]  /*0bd0*/  IMAD.IADD R230, R3, 0x1, -R230 ;  /* 0x0000000103e67824 */ /* 0x000fe200078e0ae6 */
[----:B------:R-:W-:-:S02]  /*0be0*/  LOP3.LUT R6, R5, 0x1ffffffe, RZ, 0xc0, !PT ;  /* 0x1ffffffe05067812 */ /* 0x000fc400078ec0ff */
[CC--:B------:R-:W-:Y:S02]  /*0bf0*/  LEA.HI R5, R0.reuse, R3.reuse, RZ, 0x5 ;  /* 0x0000000300057211 */ /* 0x0c0fe400078f28ff */
[----:B------:R-:W-:Y:S01]  /*0c00*/  LEA.HI R0, R0, R3, RZ, 0x3 ;  /* 0x0000000300007211 */ /* 0x000fe200078f18ff */
[----:B0-----:R-:W-:Y:S01]  /*0c10*/  ULEA UR39, UR6, UR39, 0x18 ;  /* 0x0000002706277291 */ /* 0x001fe2000f8ec03f */
[----:B------:R-:W-:Y:S01]  /*0c20*/  LOP3.LUT R12, R4, 0xfffffffc, RZ, 0xc0, !PT ;  /* 0xfffffffc040c7812 */ /* 0x000fe200078ec0ff */
[----:B------:R-:W-:Y:S01]  /*0c30*/  IMAD.IADD R6, R7, 0x1, -R6 ;  /* 0x0000000107067824 */ /* 0x000fe200078e0a06 */
[----:B------:R-:W-:Y:S02]  /*0c40*/  LOP3.LUT R194, R0, 0xfffffff8, RZ, 0xc0, !PT ;  /* 0xfffffff800c27812 */ /* 0x000fe400078ec0ff */
[----:B------:R-:W-:Y:S01]  /*0c50*/  SHF.R.S32.HI R184, RZ, 0x3, R0 ;  /* 0x00000003ffb87819 */ /* 0x000fe20000011400 */
[C---:B------:R-:W-:Y:S01]  /*0c60*/  IMAD.IADD R12, R3.reuse, 0x1, -R12 ;  /* 0x00000001030c7824 */ /* 0x040fe200078e0a0c */
[--C-:B------:R-:W-:Y:S01]  /*0c70*/  SHF.R.S32.HI R229, RZ, 0x5, R5.reuse ;  /* 0x00000005ffe57819 */ /* 0x100fe20000011405 */
[C---:B------:R-:W-:Y:S01]  /*0c80*/  IMAD.IADD R194, R3.reuse, 0x1, -R194 ;  /* 0x0000000103c27824 */ /* 0x040fe200078e0ac2 */
[----:B------:R-:W-:Y:S01]  /*0c90*/  SHF.R.S32.HI R10, RZ, 0x1f, R5 ;  /* 0x0000001fff0a7819 */ /* 0x000fe20000011405 */
[----:B------:R-:W-:Y:S01]  /*0ca0*/  UMOV UR36, UR39 ;  /* 0x0000002700247c82 */ /* 0x000fe20008000000 */
[----:B-1----:R-:W-:Y:S01]  /*0cb0*/  UMOV UR37, UR4 ;  /* 0x0000000400257c82 */ /* 0x002fe20008000000 */
[----:B------:R-:W-:Y:S01]  /*0cc0*/  LOP3.LUT R4, R8, 0xffffff80, RZ, 0xc0, !PT ;  /* 0xffffff8008047812 */ /* 0x000fe200078ec0ff */
[----:B------:R-:W-:Y:S01]  /*0cd0*/  IMAD.SHL.U32 R160, R194, 0x8, RZ ;  /* 0x00000008c2a07824 */ /* 0x000fe200078e00ff */
[----:B------:R-:W-:Y:S01]  /*0ce0*/  LEA.HI R10, R10, R229, RZ, 0x2 ;  /* 0x000000e50a0a7211 */ /* 0x000fe200078f10ff */
[----:B------:R-:W-:Y:S01]  /*0cf0*/  IMAD.U32 R22, RZ, RZ, UR36 ;  /* 0x00000024ff167e24 */ /* 0x000fe2000f8e00ff */
[----:B------:R-:W-:Y:S01]  /*0d00*/  SHF.R.S32.HI R193, RZ, 0x7, R8 ;  /* 0x00000007ffc17819 */ /* 0x000fe20000011408 */
[----:B------:R-:W-:Y:S01]  /*0d10*/  IMAD.U32 R23, RZ, RZ, UR37 ;  /* 0x00000025ff177e24 */ /* 0x000fe2000f8e00ff */
[----:B------:R-:W-:Y:S01]  /*0d20*/  LOP3.LUT R10, R10, 0x3ffffc, RZ, 0xc0, !PT ;  /* 0x003ffffc0a0a7812 */ /* 0x000fe200078ec0ff */
[----:B------:R-:W-:Y:S01]  /*0d30*/  IMAD R157, R184, 0x40, R160 ;  /* 0x00000040b89d7824 */ /* 0x000fe200078e02a0 */
[----:B------:R-:W-:Y:S01]  /*0d40*/  LEA.HI R8, R8, R193, RZ, 0x1 ;  /* 0x000000c108087211 */ /* 0x000fe200078f08ff */
[----:B------:R-:W-:Y:S01]  /*0d50*/  IMAD.IADD R4, R3, 0x1, -R4 ;  /* 0x0000000103047824 */ /* 0x000fe200078e0a04 */
[----:B------:R-:W-:Y:S01]  /*0d60*/  SHF.R.S32.HI R192, RZ, 0x1f, R160 ;  /* 0x0000001fffc07819 */ /* 0x000fe200000114a0 */
[----:B------:R-:W-:Y:S01]  /*0d70*/  IMAD.WIDE R156, R157, 0x2, R22 ;  /* 0x000000029d9c7825 */ /* 0x000fe200078e0216 */
[----:B------:R-:W-:Y:S01]  /*0d80*/  LOP3.LUT R8, R8, 0xfffffe, RZ, 0xc0, !PT ;  /* 0x00fffffe08087812 */ /* 0x000fe200078ec0ff */
[----:B------:R-:W-:Y:S01]  /*0d90*/  UMOV UR4, UR5 ;  /* 0x0000000500047c82 */ /* 0x000fe20008000000 */
[----:B------:R-:W-:Y:S01]  /*0da0*/  SHF.R.S32.HI R7, RZ, 0x1f, R4 ;  /* 0x0000001fff077819 */ /* 0x000fe20000011404 */
[----:B------:R-:W-:Y:S01]  /*0db0*/  IMAD R5, R193, 0x100, R230 ;  /* 0x00000100c1057824 */ /* 0x000fe200078e02e6 */
[----:B------:R-:W-:Y:S01]  /*0dc0*/  IADD3 R223, P6, R156, 0x8000, RZ ;  /* 0x000080009cdf7810 */ /* 0x000fe20007fde0ff */
[----:B------:R-:W-:Y:S01]  /*0dd0*/  IMAD.IADD R10, R229, 0x1, -R10 ;  /* 0x00000001e50a7824 */ /* 0x000fe200078e0a0a */
[----:B------:R-:W-:Y:S01]  /*0de0*/  LEA.HI R0, R7, R4, RZ, 0x2 ;  /* 0x0000000407007211 */ /* 0x000fe200078f10ff */
[----:B------:R-:W-:Y:S01]  /*0df0*/  IMAD.SHL.U32 R232, R6, 0x8, RZ ;  /* 0x0000000806e87824 */ /* 0x000fe200078e00ff */
[----:B------:R-:W-:Y:S01]  /*0e00*/  LOP3.LUT R222, R223, 0x380, RZ, 0xc0, !PT ;  /* 0x00000380dfde7812 */ /* 0x000fe200078ec0ff */
[----:B------:R-:W-:Y:S01]  /*0e10*/  IMAD R13, R10, 0x10, R5 ;  /* 0x000000100a0d7824 */ /* 0x000fe200078e0205 */
[----:B------:R-:W-:Y:S01]  /*0e20*/  SHF.R.S32.HI R9, RZ, 0x2, R0 ;  /* 0x00000002ff097819 */ /* 0x000fe20000011400 */
[----:B------:R-:W-:Y:S01]  /*0e30*/  IMAD.IADD R8, R193, 0x1, -R8 ;  /* 0x00000001c1087824 */ /* 0x000fe200078e0a08 */
[----:B------:R-:W-:Y:S01]  /*0e40*/  SHF.R.S32.HI R10, RZ, 0x1f, R0 ;  /* 0x0000001fff0a7819 */ /* 0x000fe20000011400 */
[----:B------:R-:W-:Y:S01]  /*0e50*/  VIADD R164, R160, 0x40 ;  /* 0x00000040a0a47836 */ /* 0x000fe20000000000 */
[----:B------:R-:W-:Y:S01]  /*0e60*/  SHF.R.U64 R222, R222, 0x3, RZ ;  /* 0x00000003dede7819 */ /* 0x000fe200000012ff */
[----:B------:R-:W-:Y:S01]  /*0e70*/  VIADD R165, R160, 0x80 ;  /* 0x00000080a0a57836 */ /* 0x000fe20000000000 */
[----:B------:R-:W-:Y:S01]  /*0e80*/  LEA.HI R10, R10, R9, RZ, 0x3 ;  /* 0x000000090a0a7211 */ /* 0x000fe200078f18ff */
[----:B------:R-:W-:Y:S01]  /*0e90*/  VIADD R163, R160, 0xc0 ;  /* 0x000000c0a0a37836 */ /* 0x000fe20000000000 */
[----:B------:R-:W-:Y:S01]  /*0ea0*/  LOP3.LUT R222, R222, R223, RZ, 0x3c, !PT ;  /* 0x000000dfdede7212 */ /* 0x000fe200078e3cff */
[----:B------:R-:W-:Y:S01]  /*0eb0*/  IMAD.X R223, RZ, RZ, R157, P6 ;  /* 0x000000ffffdf7224 */ /* 0x000fe200030e069d */
[----:B------:R-:W-:Y:S01]  /*0ec0*/  LEA.HI R5, R12, R12, RZ, 0x1 ;  /* 0x0000000c0c057211 */ /* 0x000fe200078f08ff */
[----:B------:R-:W-:Y:S01]  /*0ed0*/  VIADD R162, R160, 0x100 ;  /* 0x00000100a0a27836 */ /* 0x000fe20000000000 */
[----:B------:R-:W-:Y:S01]  /*0ee0*/  LOP3.LUT R11, R0, 0x7ffffffc, RZ, 0xc0, !PT ;  /* 0x7ffffffc000b7812 */ /* 0x000fe200078ec0ff */
[C---:B------:R-:W-:Y:S01]  /*0ef0*/  VIADD R161, R160.reuse, 0x140 ;  /* 0x00000140a0a17836 */ /* 0x040fe20000000000 */
[----:B------:R-:W-:Y:S01]  /*0f00*/  LEA.HI R7, R7, R4, RZ, 0x5 ;  /* 0x0000000407077211 */ /* 0x000fe200078f28ff */
[----:B------:R-:W-:Y:S01]  /*0f10*/  VIADD R167, R160, 0x180 ;  /* 0x00000180a0a77836 */ /* 0x000fe20000000000 */
[----:B------:R-:W-:Y:S01]  /*0f20*/  LOP3.LUT R10, R10, 0xfffffff8, RZ, 0xc0, !PT ;  /* 0xfffffff80a0a7812 */ /* 0x000fe200078ec0ff */
[----:B------:R-:W-:Y:S01]  /*0f30*/  IMAD.IADD R11, R4, 0x1, -R11 ;  /* 0x00000001040b7824 */ /* 0x000fe200078e0a0b */
[----:B------:R-:W-:Y:S01]  /*0f40*/  IADD3 R221, P5, R156, 0x9000, RZ ;  /* 0x000090009cdd7810 */ /* 0x000fe20007fbe0ff */
[----:B------:R-:W-:Y:S01]  /*0f50*/  VIADD R166, R160, 0x1c0 ;  /* 0x000001c0a0a67836 */ /* 0x000fe20000000000 */
[C---:B------:R-:W-:Y:S01]  /*0f60*/  IADD3 R219, P4, R156.reuse, 0xa000, RZ ;  /* 0x0000a0009cdb7810 */ /* 0x040fe20007f9e0ff */
[----:B------:R-:W-:Y:S01]  /*0f70*/  IMAD.IADD R10, R9, 0x1, -R10 ;  /* 0x00000001090a7824 */ /* 0x000fe200078e0a0a */
[----:B------:R-:W-:Y:S01]  /*0f80*/  IADD3 R217, P3, R156, 0xb000, RZ ;  /* 0x0000b0009cd97810 */ /* 0x000fe20007f7e0ff */
[----:B------:R-:W-:Y:S01]  /*0f90*/  IMAD.SHL.U32 R228, R8, 0x100, RZ ;  /* 0x0000010008e47824 */ /* 0x000fe200078e00ff */
[C---:B------:R-:W-:Y:S01]  /*0fa0*/  IADD3 R215, P2, R156.reuse, 0xc000, RZ ;  /* 0x0000c0009cd77810 */ /* 0x040fe20007f5e0ff */
[----:B------:R-:W-:Y:S01]  /*0fb0*/  IMAD.SHL.U32 R231, R11, 0x2, RZ ;  /* 0x000000020be77824 */ /* 0x000fe200078e00ff */
[----:B------:R-:W-:-:S02]  /*0fc0*/  IADD3 R213, P1, R156, 0xd000, RZ ;  /* 0x0000d0009cd57810 */ /* 0x000fc40007f3e0ff */
[C---:B------:R-:W-:Y:S01]  /*0fd0*/  IADD3 R199, P0, R156.reuse, 0xe000, RZ ;  /* 0x0000e0009cc77810 */ /* 0x040fe20007f1e0ff */
[----:B------:R-:W-:Y:S01]  /*0fe0*/  IMAD.IADD R159, R231, 0x1, R228 ;  /* 0x00000001e79f7824 */ /* 0x000fe200078e02e4 */
[----:B------:R-:W-:Y:S02]  /*0ff0*/  IADD3 R197, P6, R156, 0xf000, RZ ;  /* 0x0000f0009cc57810 */ /* 0x000fe40007fde0ff */
[----:B------:R-:W-:Y:S02]  /*1000*/  LOP3.LUT R5, R5, 0x1ffffffe, RZ, 0xc0, !PT ;  /* 0x1ffffffe05057812 */ /* 0x000fe400078ec0ff */
[----:B------:R-:W-:Y:S02]  /*1010*/  LOP3.LUT R220, R221, 0x380, RZ, 0xc0, !PT ;  /* 0x00000380dddc7812 */ /* 0x000fe400078ec0ff */
[----:B------:R-:W-:Y:S01]  /*1020*/  LOP3.LUT R218, R219, 0x380, RZ, 0xc0, !PT ;  /* 0x00000380dbda7812 */ /* 0x000fe200078ec0ff */
[----:B------:R-:W-:Y:S01]  /*1030*/  IMAD.IADD R233, R12, 0x1, -R5 ;  /* 0x000000010ce97824 */ /* 0x000fe200078e0a05 */
[----:B------:R-:W-:Y:S01]  /*1040*/  LOP3.LUT R216, R217, 0x380, RZ, 0xc0, !PT ;  /* 0x00000380d9d87812 */ /* 0x000fe200078ec0ff */
[----:B------:R-:W-:Y:S01]  /*1050*/  IMAD.U32 R5, R13, 0x40, R232 ;  /* 0x000000400d057824 */ /* 0x000fe200078e00e8 */
[----:B------:R-:W-:-:S02]  /*1060*/  LOP3.LUT R214, R215, 0x380, RZ, 0xc0, !PT ;  /* 0x00000380d7d67812 */ /* 0x000fc400078ec0ff */
[----:B------:R-:W-:Y:S01]  /*1070*/  LOP3.LUT R212, R213, 0x380, RZ, 0xc0, !PT ;  /* 0x00000380d5d47812 */ /* 0x000fe200078ec0ff */
[----:B------:R-:W-:Y:S01]  /*1080*/  IMAD.WIDE R22, R5, 0x2, R22 ;  /* 0x0000000205167825 */ /* 0x000fe200078e0216 */
[----:B------:R-:W-:Y:S02]  /*1090*/  LOP3.LUT R198, R199, 0x380, RZ, 0xc0, !PT ;  /* 0x00000380c7c67812 */ /* 0x000fe400078ec0ff */
[----:B------:R-:W-:Y:S02]  /*10a0*/  LOP3.LUT R196, R197, 0x380, RZ, 0xc0, !PT ;  /* 0x00000380c5c47812 */ /* 0x000fe400078ec0ff */
[----:B------:R-:W-:Y:S02]  /*10b0*/  SHF.R.S32.HI R7, RZ, 0x5, R7 ;  /* 0x00000005ff077819 */ /* 0x000fe40000011407 */
[----:B------:R-:W-:Y:S02]  /*10c0*/  SHF.R.U64 R220, R220, 0x3, RZ ;  /* 0x00000003dcdc7819 */ /* 0x000fe400000012ff */
[----:B------:R-:W-:Y:S01]  /*10d0*/  SHF.R.U64 R218, R218, 0x3, RZ ;  /* 0x00000003dada7819 */ /* 0x000fe200000012ff */
[----:B------:R-:W-:Y:S01]  /*10e0*/  IMAD R158, R7, 0x10, R10 ;  /* 0x00000010079e7824 */ /* 0x000fe200078e020a */
[----:B------:R-:W-:-:S02]  /*10f0*/  SHF.R.U64 R216, R216, 0x3, RZ ;  /* 0x00000003d8d87819 */ /* 0x000fc400000012ff */
[----:B------:R-:W-:Y:S01]  /*1100*/  SHF.R.U64 R214, R214, 0x3, RZ ;  /* 0x00000003d6d67819 */ /* 0x000fe200000012ff */
[----:B------:R-:W-:Y:S01]  /*1110*/  IMAD R233, R233, 0x8, R158 ;  /* 0x00000008e9e97824 */ /* 0x000fe200078e029e */
        /* <DEDUP_REMOVED lines=17> */
[----:B------:R-:W-:-:S02]  /*1230*/  SHF.R.S32.HI R191, RZ, 0x1f, R164 ;  /* 0x0000001fffbf7819 */ /* 0x000fc400000114a4 */
[----:B------:R-:W-:Y:S02]  /*1240*/  SHF.R.S32.HI R190, RZ, 0x1f, R165 ;  /* 0x0000001fffbe7819 */ /* 0x000fe400000114a5 */
[----:B------:R-:W-:Y:S02]  /*1250*/  SHF.R.S32.HI R189, RZ, 0x1f, R163 ;  /* 0x0000001fffbd7819 */ /* 0x000fe400000114a3 */
[----:B------:R-:W-:Y:S02]  /*1260*/  SHF.R.S32.HI R188, RZ, 0x1f, R162 ;  /* 0x0000001fffbc7819 */ /* 0x000fe400000114a2 */
[----:B------:R-:W-:Y:S02]  /*1270*/  SHF.R.S32.HI R187, RZ, 0x1f, R161 ;  /* 0x0000001fffbb7819 */ /* 0x000fe400000114a1 */
[----:B------:R-:W-:Y:S02]  /*1280*/  SHF.R.S32.HI R186, RZ, 0x1f, R167 ;  /* 0x0000001fffba7819 */ /* 0x000fe400000114a7 */
[----:B------:R-:W-:-:S07]  /*1290*/  SHF.R.S32.HI R185, RZ, 0x1f, R166 ;  /* 0x0000001fffb97819 */ /* 0x000fce00000114a6 */
.L_x_2127:
        /* <DEDUP_REMOVED lines=21> */
.L_x_2000:
[----:B------:R-:W-:Y:S01]  /*13f0*/  ULDC UR7, c[0x0][0xd54] ;  /* 0x0003550000077ab9 */ /* 0x000fe20000000800 */
[----:B------:R-:W-:Y:S01]  /*1400*/  UMOV UR6, UR9 ;  /* 0x0000000900067c82 */ /* 0x000fe20008000000 */
[----:B------:R-:W-:-:S11]  /*1410*/  UISETP.NE.AND UP0, UPT, UR7, 0x1, UPT ;  /* 0x000000010700788c */ /* 0x000fd6000bf05270 */
[----:B------:R-:W-:Y:S02]  /*1420*/  @UP0 ULDC.64 UR10, c[0x0][0xd58] ;  /* 0x00035600000a0ab9 */ /* 0x000fe40000000a00 */
[----:B------:R-:W-:-:S04]  /*1430*/  UIMAD.WIDE.U32 UR4, UR9, UR10, URZ ;  /* 0x0000000a090472a5 */ /* 0x000fc8000f8e003f */
[----:B------:R-:W-:-:S04]  /*1440*/  @UP0 USHF.R.U32.HI UR6, URZ, UR11, UR5 ;  /* 0x0000000b3f060299 */ /* 0x000fc80008011605 */
[----:B------:R-:W-:-:S12]  /*1450*/  UIMAD UR4, UR6, UR7, URZ ;  /* 0x00000007060472a4 */ /* 0x000fd8000f8e023f */
.L_x_2001:
[----:B------:R-:W0:Y:S01]  /*1460*/  LDC R0, c[0x0][0xa80] ;  /* 0x0002a000ff007b82 */ /* 0x000e220000000800 */
[----:B------:R-:W-:Y:S01]  /*1470*/  ULDC UR43, c[0x0][0xd48] ;  /* 0x00035200002b7ab9 */ /* 0x000fe20000000800 */
[----:B------:R-:W-:Y:S01]  /*1480*/  UIADD3 UR4, UR9, -UR4, URZ ;  /* 0x8000000409047290 */ /* 0x000fe2000fffe03f */
[----:B------:R1:W-:Y:S01]  /*1490*/  STL.128 [R1+0x410], RZ ;  /* 0x000410ff01007387 */ /* 0x0003e20000100c00 */
[----:B------:R-:W-:Y:S01]  /*14a0*/  UISETP.NE.AND UP1, UPT, UR43, 0x1, UPT ;  /* 0x000000012b00788c */ /* 0x000fe2000bf25270 */
[----:B------:R-:W-:Y:S01]  /*14b0*/  ULDC UR5, c[0x0][0xd54] ;  /* 0x0003550000057ab9 */ /* 0x000fe20000000800 */
[----:B------:R-:W-:Y:S01]  /*14c0*/  UISETP.NE.AND UP2, UPT, UR38, 0x1, UPT ;  /* 0x000000012600788c */ /* 0x000fe2000bf45270 */
[----:B------:R1:W-:Y:S01]  /*14d0*/  STL.128 [R1+0x420], RZ ;  /* 0x000420ff01007387 */ /* 0x0003e20000100c00 */
[----:B------:R-:W-:Y:S02]  /*14e0*/  UIMAD UR8, UR8, UR5, UR4 ;  /* 0x00000005080872a4 */ /* 0x000fe4000f8e0204 */
[----:B------:R-:W-:Y:S01]  /*14f0*/  ULOP3.LUT UR40, URZ, UR6, URZ, 0x33, !UPT ;  /* 0x000000063f287292 */ /* 0x000fe2000f8e333f */
[----:B------:R1:W-:Y:S01]  /*1500*/  STL.128 [R1+0x200], RZ ;  /* 0x000200ff01007387 */ /* 0x0003e20000100c00 */
[----:B------:R-:W-:Y:S01]  /*1510*/  ULDC.64 UR10, c[0x0][0x418] ;  /* 0x00010600000a7ab9 */ /* 0x000fe20000000a00 */
[----:B------:R-:W-:-:S02]  /*1520*/  ULDC UR6, c[0x0][0xd3c] ;  /* 0x00034f0000067ab9 */ /* 0x000fc40000000800 */
[----:B------:R-:W-:Y:S01]  /*1530*/  @UP1 ULDC UR4, c[0x0][0xd4c] ;  /* 0x0003530000041ab9 */ /* 0x000fe20000000800 */
[----:B------:R1:W-:Y:S01]  /*1540*/  STL.128 [R1+0x210], RZ ;  /* 0x000210ff01007387 */ /* 0x0003e20000100c00 */
[----:B------:R-:W-:Y:S01]  /*1550*/  UISETP.NE.U32.AND UP0, UPT, UR10, URZ, UPT ;  /* 0x0000003f0a00728c */ /* 0x000fe2000bf05070 */
[----:B------:R-:W-:Y:S01]  /*1560*/  PLOP3.LUT P0, PT, PT, PT, UP2, 0x80, 0x0 ;  /* 0x000000000000781c */ /* 0x000fe20003f0f028 */
[----:B------:R-:W-:Y:S01]  /*1570*/  UIMAD.WIDE.U32 UR4, UR8, UR4, URZ ;  /* 0x00000004080472a5 */ /* 0x000fe2000f8e003f */
[----:B------:R1:W-:Y:S01]  /*1580*/  STL.128 [R1+0x220], RZ ;  /* 0x000220ff01007387 */ /* 0x0003e20000100c00 */
[----:B------:R-:W-:Y:S01]  /*1590*/  UIADD3 UR40, UR40, UR6, URZ ;  /* 0x0000000628287290 */ /* 0x000fe2000fffe03f */
[----:B------:R-:W-:Y:S02]  /*15a0*/  UMOV UR41, UR8 ;  /* 0x0000000800297c82 */ /* 0x000fe40008000000 */
[----:B0-----:R1:W-:Y:S01]  /*15b0*/  STL [R1+0x430], R0 ;  /* 0x0004300001007387 */ /* 0x0013e20000100800 */
[----:B------:R-:W-:Y:S01]  /*15c0*/  @UP1 ULDC UR6, c[0x0][0xd50] ;  /* 0x0003540000061ab9 */ /* 0x000fe20000000800 */
[----:B------:R-:W-:-:S02]  /*15d0*/  UISETP.NE.AND.EX UP0, UPT, UR11, URZ, UPT, UP0 ;  /* 0x0000003f0b00728c */ /* 0x000fc4000bf05300 */
[----:B------:R1:W-:Y:S01]  /*15e0*/  STL.128 [R1+0x230], RZ ;  /* 0x000230ff01007387 */ /* 0x0003e20000100c00 */
[----:B------:R-:W-:Y:S01]  /*15f0*/  @UP1 USHF.R.U32.HI UR41, URZ, UR6, UR5 ;  /* 0x000000063f291299 */ /* 0x000fe20008011605 */
[----:B------:R-:W-:Y:S02]  /*1600*/  ULDC UR42, c[0x0][0x424] ;  /* 0x00010900002a7ab9 */ /* 0x000fe40000000800 */
[----:B------:R1:W-:Y:S01]  /*1610*/  STL.128 [R1+0x240], RZ ;  /* 0x000240ff01007387 */ /* 0x0003e20000100c00 */
[----:B------:R-:W-:Y:S02]  /*1620*/  USEL UR42, UR42, 0x1, UP0 ;  /* 0x000000012a2a7887 */ /* 0x000fe40008000000 */
[----:B------:R-:W-:Y:S01]  /*1630*/  UIADD3 UR4, -UR41, URZ, URZ ;  /* 0x0000003f29047290 */ /* 0x000fe2000fffe13f */
[----:B------:R1:W-:Y:S01]  /*1640*/  STL.128 [R1+0x250], RZ ;  /* 0x000250ff01007387 */ /* 0x0003e20000100c00 */
[----:B------:R-:W-:Y:S02]  /*1650*/  ULDC UR7, c[0x0][0x2f0] ;  /* 0x0000bc0000077ab9 */ /* 0x000fe40000000800 */
[----:B------:R-:W-:Y:S01]  /*1660*/  UIMAD UR42, UR42, UR7, URZ ;  /* 0x000000072a2a72a4 */ /* 0x000fe2000f8e023f */
[----:B------:R1:W-:Y:S01]  /*1670*/  STL.128 [R1+0x260], RZ ;  /* 0x000260ff01007387 */ /* 0x0003e20000100c00 */
[----:B------:R-:W-:-:S03]  /*1680*/  UIMAD UR43, UR43, UR4, UR8 ;  /* 0x000000042b2b72a4 */ /* 0x000fc6000f8e0208 */
[----:B------:R1:W-:Y:S04]  /*1690*/  STL.128 [R1+0x270], RZ ;  /* 0x000270ff01007387 */ /* 0x0003e80000100c00 */
        /* <DEDUP_REMOVED lines=23> */
[----:B------:R1:W-:Y:S01]  /*1810*/  STL.128 [R1+0x3f0], RZ ;  /* 0x0003f0ff01007387 */ /* 0x0003e20000100c00 */
[----:B------:R-:W-:Y:S05]  /*1820*/  @!P0 BRA `(.L_x_2002) ;  /* 0x0000008000048947 */ /* 0x000fea0003800000 */
[----:B------:R-:W-:Y:S01]  /*1830*/  ULDC UR4, c[0x0][0x448] ;  /* 0x0001120000047ab9 */ /* 0x000fe20000000800 */
[----:B------:R-:W-:Y:S02]  /*1840*/  USHF.L.U32 UR8, UR40, 0x6, URZ ;  /* 0x0000000628087899 */ /* 0x000fe4000800063f */
[----:B------:R-:W-:Y:S01]  /*1850*/  UISETP.NE.AND UP0, UPT, UR4, 0x1, UPT ;  /* 0x000000010400788c */ /* 0x000fe2000bf05270 */
[----:B------:R-:W-:Y:S02]  /*1860*/  ULDC UR12, c[0x0][0x288] ;  /* 0x0000a200000c7ab9 */ /* 0x000fe40000000800 */
[----:B------:R-:W-:Y:S01]  /*1870*/  ULDC.64 UR4, c[0x0][0xad8] ;  /* 0x0002b60000047ab9 */ /* 0x000fe20000000a00 */
[----:B------:R-:W-:Y:S02]  /*1880*/  UIADD3 UR9, UR8, 0x3f, URZ ;  /* 0x0000003f08097890 */ /* 0x000fe4000fffe03f */
[----:B------:R-:W-:Y:S02]  /*1890*/  UISETP.GE.AND UP1, UPT, UR5, 0x1, UPT ;  /* 0x000000010500788c */ /* 0x000fe4000bf26270 */
[----:B------:R-:W-:-:S03]  /*18a0*/  UIADD3 UR10, UR42, 0x1, -UR12 ;  /* 0x000000012a0a7890 */ /* 0x000fc6000fffe80c */
[----:B------:R-:W-:Y:S01]  /*18b0*/  @UP0 UIADD3 UR6, UR8, 0x3f, URZ ;  /* 0x0000003f08060890 */ /* 0x000fe2000fffe03f */
[----:B------:R-:W-:Y:S01]  /*18c0*/  PLOP3.LUT P1, PT, PT, PT, UP1, 0x80, 0x0 ;  /* 0x000000000000781c */ /* 0x000fe20003f2f018 */
[----:B------:R-:W-:Y:S01]  /*18d0*/  @UP0 ULDC UR7, c[0x0][0x44c] ;  /* 0x0001130000070ab9 */ /* 0x000fe20000000800 */
[----:B------:R-:W-:Y:S01]  /*18e0*/  @UP0 ULDC UR11, c[0x0][0x450] ;  /* 0x00011400000b0ab9 */ /* 0x000fe20000000800 */
[----:B------:R-:W-:-:S04]  /*18f0*/  UIMAD.WIDE.U32 UR6, UR6, UR7, URZ ;  /* 0x00000007060672a5 */ /* 0x000fc8000f8e003f */
        /* <DEDUP_REMOVED lines=14> */
.L_x_2004:
[----:B------:R-:W-:-:S11]  /*19e0*/  UISETP.NE.AND UP1, UPT, UR5, 0x1, UPT ;  /* 0x000000010500788c */ /* 0x000fd6000bf25270 */
[----:B------:R-:W-:Y:S02]  /*19f0*/  @UP1 ULDC.64 UR10, c[0x0][0xae0] ;  /* 0x0002b800000a1ab9 */ /* 0x000fe40000000a00 */
[----:B------:R-:W-:-:S04]  /*1a00*/  UIMAD.WIDE.U32 UR6, UR9, UR10, URZ ;  /* 0x0000000a090672a5 */ /* 0x000fc8000f8e003f */
[----:B------:R-:W-:-:S12]  /*1a10*/  @UP1 USHF.R.U32.HI UR9, URZ, UR11, UR7 ;  /* 0x0000000b3f091299 */ /* 0x000fd80008011607 */
.L_x_2005:
[----:B------:R-:W-:-:S04]  /*1a20*/  UIMAD UR9, UR9, UR5, UR5 ;  /* 0x00000005090972a4 */ /* 0x000fc8000f8e0205 */
[----:B------:R-:W-:-:S04]  /*1a30*/  UISETP.LT.AND UP1, UPT, UR4, UR9, UPT ;  /* 0x000000090400728c */ /* 0x000fc8000bf21270 */
[----:B------:R-:W-:-:S12]  /*1a40*/  USEL UR4, UR4, UR9, UP1 ;  /* 0x0000000904047287 */ /* 0x000fd80008800000 */
.L_x_2003:
[----:B------:R-:W-:Y:S02]  /*1a50*/  UIADD3 UR9, UR42, 0x3f, URZ ;  /* 0x0000003f2a097890 */ /* 0x000fe4000fffe03f */
[----:B------:R-:W-:Y:S02]  /*1a60*/  UIADD3 UR10, UR4, 0x3f, URZ ;  /* 0x0000003f040a7890 */ /* 0x000fe4000fffe03f */
[----:B------:R-:W-:Y:S02]  /*1a70*/  USHF.R.S32.HI UR4, URZ, 0x1f, UR9 ;  /* 0x0000001f3f047899 */ /* 0x000fe40008011409 */
[----:B------:R-:W-:Y:S01]  /*1a80*/  USHF.R.S32.HI UR11, URZ, 0x1f, UR10 ;  /* 0x0000001f3f0b7899 */ /* 0x000fe2000801140a */
[----:B------:R-:W-:Y:S01]  /*1a90*/  @UP0 ULDC UR6, c[0x0][0x44c] ;  /* 0x0001130000060ab9 */ /* 0x000fe20000000800 */
[----:B------:R-:W-:Y:S02]  /*1aa0*/  ULEA.HI UR4, UR4, UR9, URZ, 0x6 ;  /* 0x0000000904047291 */ /* 0x000fe4000f8f303f */
[----:B------:R-:W-:-:S02]  /*1ab0*/  ULEA.HI UR11, UR11, UR10, URZ, 0x6 ;  /* 0x0000000a0b0b7291 */ /* 0x000fc4000f8f303f */
[----:B------:R-:W-:Y:S01]  /*1ac0*/  UIMAD.WIDE.U32 UR6, UR8, UR6, URZ ;  /* 0x00000006080672a5 */ /* 0x000fe2000f8e003f */
[----:B------:R-:W-:Y:S01]  /*1ad0*/  @UP0 ULDC UR9, c[0x0][0x450] ;  /* 0x0001140000090ab9 */ /* 0x000fe20000000800 */
[----:B------:R-:W-:Y:S02]  /*1ae0*/  USHF.R.S32.HI UR4, URZ, 0x6, UR4 ;  /* 0x000000063f047899 */ /* 0x000fe40008011404 */
[----:B------:R-:W-:Y:S02]  /*1af0*/  USHF.R.S32.HI UR11, URZ, 0x6, UR11 ;  /* 0x000000063f0b7899 */ /* 0x000fe4000801140b */
[----:B------:R-:W-:Y:S02]  /*1b00*/  @UP0 USHF.R.U32.HI UR8, URZ, UR9, UR7 ;  /* 0x000000093f080299 */ /* 0x000fe40008011607 */
[----:B------:R-:W-:Y:S02]  /*1b10*/  UISETP.LT.AND UP0, UPT, UR4, UR11, UPT ;  /* 0x0000000b0400728c */ /* 0x000fe4000bf01270 */
[----:B------:R-:W-:Y:S01]  /*1b20*/  UIADD3 UR8, UR8, -UR12, UR42 ;  /* 0x8000000c08087290 */ /* 0x000fe2000fffe02a */
[----:B------:R-:W-:Y:S01]  /*1b30*/  ULDC UR6, c[0x0][0xad4] ;  /* 0x0002b50000067ab9 */ /* 0x000fe20000000800 */
[----:B------:R-:W-:-:S02]  /*1b40*/  USEL UR21, UR4, UR11, UP0 ;  /* 0x0000000b04157287 */ /* 0x000fc40008000000 */
        /* <DEDUP_REMOVED lines=12> */
.L_x_2007:
[----:B------:R-:W-:-:S11]  /*1c10*/  UISETP.NE.AND UP0, UPT, UR5, 0x1, UPT ;  /* 0x000000010500788c */ /* 0x000fd6000bf05270 */
[----:B------:R-:W-:Y:S02]  /*1c20*/  @UP0 ULDC.64 UR10, c[0x0][0xae0] ;  /* 0x0002b800000a0ab9 */ /* 0x000fe40000000a00 */
[----:B------:R-:W-:-:S04]  /*1c30*/  UIMAD.WIDE.U32 UR6, UR8, UR10, URZ ;  /* 0x0000000a080672a5 */ /* 0x000fc8000f8e003f */
[----:B------:R-:W-:-:S12]  /*1c40*/  @UP0 USHF.R.U32.HI UR8, URZ, UR11, UR7 ;  /* 0x0000000b3f080299 */ /* 0x000fd80008011607 */
.L_x_2008:
[----:B------:R-:W-:-:S04]  /*1c50*/  UIMAD UR5, UR8, UR5, URZ ;  /* 0x00000005080572a4 */ /* 0x000fc8000f8e023f */
[----:B------:R-:W-:-:S04]  /*1c60*/  UISETP.LT.AND UP0, UPT, UR4, UR5, UPT ;  /* 0x000000050400728c */ /* 0x000fc8000bf01270 */
[----:B------:R-:W-:-:S12]  /*1c70*/  USEL UR4, UR4, UR5, !UP0 ;  /* 0x0000000504047287 */ /* 0x000fd8000c000000 */
.L_x_2006:
[----:B------:R-:W-:Y:S01]  /*1c80*/  USHF.R.S32.HI UR5, URZ, 0x1f, UR4 ;  /* 0x0000001f3f057899 */ /* 0x000fe20008011404 */
[----:B-1----:R-:W-:-:S03]  /*1c90*/  PRMT R0, RZ, 0x7610, R0 ;  /* 0x00007610ff007816 */ /* 0x002fc60000000000 */
[----:B------:R-:W-:-:S04]  /*1ca0*/  ULEA.HI UR5, UR5, UR4, URZ, 0x6 ;  /* 0x0000000405057291 */ /* 0x000fc8000f8f303f */
[----:B------:R-:W-:-:S04]  /*1cb0*/  USHF.R.S32.HI UR5, URZ, 0x6, UR5 ;  /* 0x000000063f057899 */ /* 0x000fc80008011405 */
[----:B------:R-:W-:-:S04]  /*1cc0*/  UISETP.LT.AND UP0, UPT, URZ, UR5, UPT ;  /* 0x000000053f00728c */ /* 0x000fc8000bf01270 */
[----:B------:R-:W-:-:S04]  /*1cd0*/  USEL UR20, URZ, UR5, !UP0 ;  /* 0x000000053f147287 */ /* 0x000fc8000c000000 */
[----:B------:R-:W-:-:S06]  /*1ce0*/  UISETP.GT.AND UP0, UPT, UR21, UR20, UPT ;  /* 0x000000141500728c */ /* 0x000fcc000bf04270 */
[----:B------:R-:W-:-:S13]  /*1cf0*/  PLOP3.LUT P0, PT, PT, PT, UP0, 0x80, 0x0 ;  /* 0x000000000000781c */ /* 0x000fda0003f0f008 */
[----:B------:R-:W-:Y:S05]  /*1d00*/  @!P0 BRA `(.L_x_2009) ;  /* 0x0000029400f08947 */ /* 0x000fea0003800000 */
[----:B------:R-:W2:Y:S04]  /*1d10*/  LDL R5, [R1+0x2ec] ;  /* 0x0002ec0001057983 */ /* 0x000ea80000100800 */
[----:B------:R-:W3:Y:S04]  /*1d20*/  LDL R4, [R1+0x1e8] ;  /* 0x0001e80001047983 */ /* 0x000ee80000100800 */
[----:B------:R-:W4:Y:S04]  /*1d30*/  LDL R24, [R1+0x200] ;  /* 0x0002000001187983 */ /* 0x000f280000100800 */
[----:B------:R-:W5:Y:S04]  /*1d40*/  LDL R64, [R1+0x204] ;  /* 0x0002040001407983 */ /* 0x000f680000100800 */
        /* <DEDUP_REMOVED lines=125> */
[----:B------:R-:W0:Y:S02]  /*2520*/  SHFL.IDX PT, R55, R193, RZ, 0x1f ;  /* 0x00001fffc1377589 */ /* 0x000e2400000e0000 */
[----:B0-----:R-:W-:-:S13]  /*2530*/  R2UR UR4, R55 ;  /* 0x00000000370472ca */ /* 0x001fda00000e0000 */
[----:B------:R-:W-:-:S04]  /*2540*/  ULEA.HI UR5, UR4, UR4, URZ, 0x1 ;  /* 0x0000000404057291 */ /* 0x000fc8000f8f083f */
[----:B------:R-:W-:-:S04]  /*2550*/  ULOP3.LUT UR5, UR5, 0x1fffe, URZ, 0xc0, !UPT ;  /* 0x0001fffe05057892 */ /* 0x000fc8000f8ec03f */
[----:B------:R-:W-:-:S04]  /*2560*/  UIADD3 UR5, UR4, -UR5, URZ ;  /* 0x8000000504057290 */ /* 0x000fc8000fffe03f */
[----:B------:R-:W-:-:S04]  /*2570*/  ULEA UR5, UR5, UR39, 0xf ;  /* 0x0000002705057291 */ /* 0x000fc8000f8e783f */
[----:B------:R-:W-:-:S04]  /*2580*/  UIADD3 UR5, UR5, 0x400, URZ ;  /* 0x0000040005057890 */ /* 0x000fc8000fffe03f */
[----:B------:R-:W-:-:S04]  /*2590*/  USHF.R.U32.HI UR5, URZ, 0x4, UR5 ;  /* 0x000000043f057899 */ /* 0x000fc80008011605 */
[----:B------:R-:W-:Y:S02]  /*25a0*/  ULOP3.LUT UR5, UR5, 0x3fff, URZ, 0xc0, !UPT ;  /* 0x00003fff05057892 */ /* 0x000fe4000f8ec03f */
[----:B------:R-:W-:Y:S02]  /*25b0*/  UIADD3 UR4, UR39, 0x36400, URZ ;  /* 0x0003640027047890 */ /* 0x000fe4000fffe03f */
[----:B------:R-:W-:Y:S01]  /*25c0*/  ULOP3.LUT UR22, UR5, 0x2000000, URZ, 0xfc, !UPT ;  /* 0x0200000005167892 */ /* 0x000fe2000f8efc3f */
[----:B--2---:R0:W-:Y:S01]  /*25d0*/  STL [R1+0x2ec], R5 ;  /* 0x0002ec0501007387 */ /* 0x0041e20000100800 */
[----:B------:R-:W-:-:S04]  /*25e0*/  USHF.R.U32.HI UR4, URZ, 0x4, UR4 ;  /* 0x000000043f047899 */ /* 0x000fc80008011604 */
[----:B---3--:R-:W-:Y:S01]  /*25f0*/  LEA R4, R4, UR22, 0xc ;  /* 0x0000001604047c11 */ /* 0x008fe2000f8e60ff */
[----:B0-----:R-:W-:-:S03]  /*2600*/  IMAD.MOV.U32 R5, RZ, RZ, 0x40000040 ;  /* 0x40000040ff057424 */ /* 0x001fc600078e00ff */
[----:B------:R-:W-:Y:S01]  /*2610*/  R2UR UR14, R4 ;  /* 0x00000000040e72ca */ /* 0x000fe200000e0000 */
[----:B------:R-:W-:Y:S01]  /*2620*/  ULOP3.LUT UR4, UR4, 0x3fff, URZ, 0xc0, !UPT ;  /* 0x00003fff04047892 */ /* 0x000fe2000f8ec03f */
[----:B------:R-:W-:-:S03]  /*2630*/  R2UR UR15, R5 ;  /* 0x00000000050f72ca */ /* 0x000fc600000e0000 */
[----:B------:R-:W-:Y:S01]  /*2640*/  ULOP3.LUT UR12, UR4, 0x10000, URZ, 0xfc, !UPT ;  /* 0x00010000040c7892 */ /* 0x000fe2000f8efc3f */
[----:B----4-:R-:W-:Y:S04]  /*2650*/  STL [R1+0x200], R24 ;  /* 0x0002001801007387 */ /* 0x010fe80000100800 */
[----:B-----5:R-:W-:Y:S04]  /*2660*/  STL [R1+0x204], R64 ;  /* 0x0002044001007387 */ /* 0x020fe80000100800 */
[----:B------:R-:W-:Y:S04]  /*2670*/  STL [R1+0x208], R66 ;  /* 0x0002084201007387 */ /* 0x000fe80000100800 */
        /* <DEDUP_REMOVED lines=75> */
[----:B------:R0:W-:Y:S01]  /*2b30*/  STL [R1+0x34c], R53 ;  /* 0x00034c3501007387 */ /* 0x0001e20000100800 */
[----:B------:R-:W-:Y:S06]  /*2b40*/  BAR.SYNC.DEFER_BLOCKING 0xe, 0x100 ;  /* 0x0384000000007b1d */ /* 0x000fec0000010000 */
[----:B------:R-:W-:Y:S01]  /*2b50*/  UMOV UR13, 0x40000040 ;  /* 0x40000040000d7882 */ /* 0x000fe20000000000 */
[----:B0-----:R-:W-:-:S06]  /*2b60*/  WARPGROUP.ARRIVE ;  /* 0x00000000000079c5 */ /* 0x001fcc0000000000 */
[----:B------:R-:W-:Y:S01]  /*2b70*/  HGMMA.64x256x16.F32 R24, gdesc[UR12].tnspB, RZ, !UPT, gsb0 ;  /* 0x43e000000c1879f0 */ /* 0x000fe2000c0008ff */
[----:B------:R0:W-:Y:S04]  /*2b80*/  STL [R1+0x354], R6 ;  /* 0x0003540601007387 */ /* 0x0001e80000100800 */
[----:B------:R1:W-:Y:S01]  /*2b90*/  STL [R1+0x3b0], R7 ;  /* 0x0003b00701007387 */ /* 0x0003e20000100800 */
[----:B0-----:R-:W-:Y:S02]  /*2ba0*/  VIADD R6, R4, 0x80 ;  /* 0x0000008004067836 */ /* 0x001fe40000000000 */
[----:B-1----:R-:W-:-:S03]  /*2bb0*/  IMAD.MOV.U32 R7, RZ, RZ, 0x40000040 ;  /* 0x40000040ff077424 */ /* 0x002fc600078e00ff */
[----:B------:R-:W-:Y:S02]  /*2bc0*/  R2UR UR18, R6 ;  /* 0x00000000061272ca */ /* 0x000fe400000e0000 */
[----:B------:R-:W-:Y:S01]  /*2bd0*/  R2UR UR19, R7 ;  /* 0x00000000071372ca */ /* 0x000fe200000e0000 */
[----:B------:R-:W-:Y:S01]  /*2be0*/  UIADD3 UR16, UR12, 0x2, URZ ;  /* 0x000000020c107890 */ /* 0x000fe2000fffe03f */
        /* <DEDUP_REMOVED lines=45> */
[----:B------:R-:W-:Y:S01]  /*2ec0*/  STL [R1+0x3fc], R207 ;  /* 0x0003fccf01007387 */ /* 0x000fe20000100800 */
[----:B------:R-:W-:Y:S01]  /*2ed0*/  UMOV UR17, 0x40000040 ;  /* 0x4000004000117882 */ /* 0x000fe20000000000 */
[----:B------:R-:W-:-:S02]  /*2ee0*/  WARPGROUP.DEPBAR.LE gsb0, 0x0 ;  /* 0x00008000000079c5 */ /* 0x000fc40000010000 */
[----:B------:R-:W-:Y:S04]  /*2ef0*/  STL.128 [R1+0x200], R24 ;  /* 0x0002001801007387 */ /* 0x000fe80000100c00 */
        /* <DEDUP_REMOVED lines=30> */
[----:B------:R0:W-:Y:S02]  /*30e0*/  STL.128 [R1+0x3f0], R148 ;  /* 0x0003f09401007387 */ /* 0x0001e40000100c00 */
[----:B0-----:R-:W-:-:S06]  /*30f0*/  WARPGROUP.ARRIVE ;  /* 0x00000000000079c5 */ /* 0x001fcc0000000000 */
[----:B------:R-:W-:Y:S01]  /*3100*/  HGMMA.64x256x16.F32 R24, gdesc[UR16].tnspB, R24, gsb0 ;  /* 0x43e00000101879f0 */ /* 0x000fe20008000818 */
[----:B------:R-:W-:Y:S02]  /*3110*/  VIADD R6, R4, 0x100 ;  /* 0x0000010004067836 */ /* 0x000fe40000000000 */
[----:B------:R-:W-:-:S03]  /*3120*/  IMAD.MOV.U32 R7, RZ, RZ, 0x40000040 ;  /* 0x40000040ff077424 */ /* 0x000fc600078e00ff */
[----:B------:R-:W-:Y:S02]  /*3130*/  R2UR UR6, R6 ;  /* 0x00000000060672ca */ /* 0x000fe400000e0000 */
[----:B------:R-:W-:Y:S01]  /*3140*/  R2UR UR7, R7 ;  /* 0x00000000070772ca */ /* 0x000fe200000e0000 */
[----:B------:R-:W-:Y:S01]  /*3150*/  UIADD3 UR4, UR12, 0x4, URZ ;  /* 0x000000040c047890 */ /* 0x000fe2000fffe03f */
[----:B------:R-:W-:Y:S01]  /*3160*/  UMOV UR5, 0x40000040 ;  /* 0x4000004000057882 */ /* 0x000fe20000000000 */
[----:B------:R-:W-:Y:S02]  /*3170*/  VIADD R4, R4, 0x180 ;  /* 0x0000018004047836 */ /* 0x000fe40000000000 */
[----:B------:R-:W-:-:S03]  /*3180*/  IMAD.MOV.U32 R5, RZ, RZ, 0x40000040 ;  /* 0x40000040ff057424 */ /* 0x000fc600078e00ff */
[----:B------:R-:W-:Y:S02]  /*3190*/  R2UR UR10, R4 ;  /* 0x00000000040a72ca */ /* 0x000fe400000e0000 */
[----:B------:R-:W-:Y:S01]  /*31a0*/  R2UR UR11, R5 ;  /* 0x00000000050b72ca */ /* 0x000fe200000e0000 */
[----:B------:R-:W-:Y:S01]  /*31b0*/  UIADD3 UR8, UR12, 0x6, URZ ;  /* 0x000000060c087890 */ /* 0x000fe2000fffe03f */
[----:B------:R-:W-:Y:S01]  /*31c0*/  UMOV UR9, 0x40000040 ;  /* 0x4000004000097882 */ /* 0x000fe20000000000 */
[----:B------:R-:W-:Y:S02]  /*31d0*/  WARPGROUP.DEPBAR.LE gsb0, 0x0 ;  /* 0x00008000000079c5 */ /* 0x000fe40000010000 */
        /* <DEDUP_REMOVED lines=33> */
[----:B------:R-:W-:Y:S03]  /*33f0*/  HGMMA.64x256x16.F32 R24, gdesc[UR4].tnspB, R24, gsb0 ;  /* 0x43e00000041879f0 */ /* 0x000fe60008000818 */
        /* <DEDUP_REMOVED lines=48> */
[----:B------:R0:W-:Y:S04]  /*3700*/  STL.128 [R1+0x2c0], R72 ;  /* 0x0002c04801007387 */ /* 0x0001e80000100c00 */
        /* <DEDUP_REMOVED lines=19> */
[----:B------:R-:W5:Y:S04]  /*3840*/  LDL R0, [R1+0x200] ;  /* 0x0002000001007983 */ /* 0x000f680000100800 */
[----:B0-----:R-:W5:Y:S04]  /*3850*/  LDL R72, [R1+0x204] ;  /* 0x0002040001487983 */ /* 0x001f680000100800 */
[----:B------:R-:W5:Y:S04]  /*3860*/  LDL R74, [R1+0x208] ;  /* 0x00020800014a7983 */ /* 0x000f680000100800 */
[----:B-1----:R-:W5:Y:S04]  /*3870*/  LDL R76, [R1+0x20c] ;  /* 0x00020c00014c7983 */ /* 0x002f680000100800 */
[----:B------:R-:W5:Y:S04]  /*3880*/  LDL R4, [R1+0x210] ;  /* 0x0002100001047983 */ /* 0x000f680000100800 */
[----:B------:R-:W5:Y:S04]  /*3890*/  LDL R78, [R1+0x214] ;  /* 0x00021400014e7983 */ /* 0x000f680000100800 */
[----:B--2---:R-:W2:Y:S04]  /*38a0*/  LDL R80, [R1+0x218] ;  /* 0x0002180001507983 */ /* 0x004ea80000100800 */
[----:B------:R-:W2:Y:S04]  /*38b0*/  LDL R82, [R1+0x21c] ;  /* 0x00021c0001527983 */ /* 0x000ea80000100800 */
[----:B------:R-:W2:Y:S04]  /*38c0*/  LDL R6, [R1+0x220] ;  /* 0x0002200001067983 */ /* 0x000ea80000100800 */
[----:B---3--:R-:W3:Y:S04]  /*38d0*/  LDL R84, [R1+0x224] ;  /* 0x0002240001547983 */ /* 0x008ee80000100800 */
[----:B------:R-:W3:Y:S04]  /*38e0*/  LDL R86, [R1+0x228] ;  /* 0x0002280001567983 */ /* 0x000ee80000100800 */
[----:B----4-:R-:W4:Y:S04]  /*38f0*/  LDL R88, [R1+0x22c] ;  /* 0x00022c0001587983 */ /* 0x010f280000100800 */
[----:B------:R-:W4:Y:S04]  /*3900*/  LDL R8, [R1+0x230] ;  /* 0x0002300001087983 */ /* 0x000f280000100800 */
[----:B------:R-:W4:Y:S04]  /*3910*/  LDL R90, [R1+0x234] ;  /* 0x00023400015a7983 */ /* 0x000f280000100800 */
[----:B-----5:R-:W5:Y:S04]  /*3920*/  LDL R92, [R1+0x238] ;  /* 0x00023800015c7983 */ /* 0x020f680000100800 */
        /* <DEDUP_REMOVED lines=112> */
[----:B------:R-:W5:Y:S01]  /*4030*/  LDL R87, [R1+0x3fc] ;  /* 0x0003fc0001577983 */ /* 0x000f620000100800 */
[----:B------:R-:W0:Y:S03]  /*4040*/  S2R R211, SR_TID.X ;  /* 0x0000000000d37919 */ /* 0x000e260000002100 */
[----:B------:R1:W-:Y:S04]  /*4050*/  STL [R1+0x200], R0 ;  /* 0x0002000001007387 */ /* 0x0003e80000100800 */
[----:B------:R1:W-:Y:S04]  /*4060*/  STL [R1+0x204], R72 ;  /* 0x0002044801007387 */ /* 0x0003e80000100800 */
[----:B------:R1:W-:Y:S04]  /*4070*/  STL [R1+0x208], R74 ;  /* 0x0002084a01007387 */ /* 0x0003e80000100800 */
[----:B------:R1:W-:Y:S04]  /*4080*/  STL [R1+0x20c], R76 ;  /* 0x00020c4c01007387 */ /* 0x0003e80000100800 */
[----:B------:R1:W-:Y:S04]  /*4090*/  STL [R1+0x210], R4 ;  /* 0x0002100401007387 */ /* 0x0003e80000100800 */
[----:B------:R1:W-:Y:S04]  /*40a0*/  STL [R1+0x214], R78 ;  /* 0x0002144e01007387 */ /* 0x0003e80000100800 */
[----:B--2---:R1:W-:Y:S04]  /*40b0*/  STL [R1+0x218], R80 ;  /* 0x0002185001007387 */ /* 0x0043e80000100800 */
[----:B------:R1:W-:Y:S01]  /*40c0*/  STL [R1+0x21c], R82 ;  /* 0x00021c5201007387 */ /* 0x0003e20000100800 */
[----:B0-----:R-:W-:-:S03]  /*40d0*/  LOP3.LUT R211, R211, 0x7f, RZ, 0xc0, !PT ;  /* 0x0000007fd3d37812 */ /* 0x001fc600078ec0ff */
[----:B------:R1:W-:Y:S04]  /*40e0*/  STL [R1+0x220], R6 ;  /* 0x0002200601007387 */ /* 0x0003e80000100800 */
[----:B---3--:R1:W-:Y:S04]  /*40f0*/  STL [R1+0x224], R84 ;  /* 0x0002245401007387 */ /* 0x0083e80000100800 */
[----:B------:R1:W-:Y:S04]  /*4100*/  STL [R1+0x228], R86 ;  /* 0x0002285601007387 */ /* 0x0003e80000100800 */
[----:B----4-:R1:W-:Y:S04]  /*4110*/  STL [R1+0x22c], R88 ;  /* 0x00022c5801007387 */ /* 0x0103e80000100800 */
[----:B------:R1:W-:Y:S04]  /*4120*/  STL [R1+0x230], R8 ;  /* 0x0002300801007387 */ /* 0x0003e80000100800 */
[----:B------:R1:W-:Y:S04]  /*4130*/  STL [R1+0x234], R90 ;  /* 0x0002345a01007387 */ /* 0x0003e80000100800 */
[----:B-----5:R1:W-:Y:S04]  /*4140*/  STL [R1+0x238], R92 ;  /* 0x0002385c01007387 */ /* 0x0203e80000100800 */
[----:B------:R1:W-:Y:S04]  /*4150*/  STL [R1+0x23c], R94 ;  /* 0x00023c5e01007387 */ /* 0x0003e80000100800 */
        /* <DEDUP_REMOVED lines=111> */
[----:B------:R1:W-:Y:S01]  /*4850*/  STL [R1+0x3fc], R87 ;  /* 0x0003fc5701007387 */ /* 0x0003e20000100800 */
[----:B------:R-:W-:Y:S06]  /*4860*/  BAR.ARV 0xf, 0x100 ;  /* 0x03c4000000007b1d */ /* 0x000fec0000002000 */
[----:B------:R-:W-:Y:S01]  /*4870*/  ISETP.NE.AND P1, PT, R211, RZ, PT ;  /* 0x000000ffd300720c */ /* 0x000fe20003f25270 */
[----:B------:R-:W-:-:S12]  /*4880*/  BSSY B0, `(.L_x_2010) ;  /* 0x0000007000007945 */ /* 0x000fd80003800000 */
[----:B-1----:R-:W-:Y:S05]  /*4890*/  @P1 BRA `(.L_x_2011) ;  /* 0x0000000000141947 */ /* 0x002fea0003800000 */
[----:B------:R-:W2:Y:S02]  /*48a0*/  LDL R0, [R1+0x1e8] ;  /* 0x0001e80001007983 */ /* 0x000ea40000100800 */
[----:B--2---:R-:W-:-:S05]  /*48b0*/  LEA R0, R0, UR39, 0x3 ;  /* 0x0000002700007c11 */ /* 0x004fca000f8e18ff */
[----:B------:R-:W-:-:S05]  /*48c0*/  VIADD R0, R0, 0x38860 ;  /* 0x0003886000007836 */ /* 0x000fca0000000000 */
[----:B------:R-:W-:-:S04]  /*48d0*/  PRMT R0, RZ, 0x654, R0 ;  /* 0x00000654ff007816 */ /* 0x000fc80000000000 */
[----:B------:R0:W-:Y:S03]  /*48e0*/  SYNCS.ARRIVE.TRANS64.RED.A1T0 RZ, [R0+URZ], RZ ;  /* 0x000000ff00ff79a7 */ /* 0x0001e6000810043f */
.L_x_2011:
[----:B------:R-:W-:Y:S05]  /*48f0*/  BSYNC B0 ;  /* 0x0000000000007941 */ /* 0x000fea0003800000 */
.L_x_2010:
[----:B------:R-:W-:-:S04]  /*4900*/  UIADD3 UR21, UR21, -0x2, URZ ;  /* 0xfffffffe15157890 */ /* 0x000fc8000fffe03f */
[----:B------:R-:W-:-:S06]  /*4910*/  UISETP.GE.AND UP0, UPT, UR21, UR20, UPT ;  /* 0x000000141500728c */ /* 0x000fcc000bf06270 */
[----:B------:R-:W-:-:S13]  /*4920*/  PLOP3.LUT P0, PT, PT, PT, UP0, 0x80, 0x0 ;  /* 0x000000000000781c */ /* 0x000fda0003f0f008 */
[----:B------:R-:W-:Y:S05]  /*4930*/  @!P0 BRA `(.L_x_2012) ;  /* 0x0000003c00648947 */ /* 0x000fea0003800000 */
.L_x_2015:
[----:B0-----:R-:W0:Y:S04]  /*4940*/  LDL R155, [R1+0x1e8] ;  /* 0x0001e800019b7983 */ /* 0x001e280000100800 */
[----:B------:R-:W2:Y:S04]  /*4950*/  LDL.64 R118, [R1+0x260] ;  /* 0x0002600001767983 */ /* 0x000ea80000100a00 */
[----:B------:R-:W3:Y:S04]  /*4960*/  LDL.64 R100, [R1+0x310] ;  /* 0x0003100001647983 */ /* 0x000ee80000100a00 */
[----:B------:R-:W4:Y:S04]  /*4970*/  LDL.64 R132, [R1+0x210] ;  /* 0x0002100001847983 */ /* 0x000f280000100a00 */
[----:B------:R-:W5:Y:S04]  /*4980*/  LDL.64 R136, [R1+0x220] ;  /* 0x0002200001887983 */ /* 0x000f680000100a00 */
        /* <DEDUP_REMOVED lines=55> */
[----:B-1----:R-:W5:Y:S04]  /*4d00*/  LDL.64 R4, [R1+0x3b8] ;  /* 0x0003b80001047983 */ /* 0x002f680000100a00 */
[----:B------:R-:W5:Y:S04]  /*4d10*/  LDL.64 R12, [R1+0x3c8] ;  /* 0x0003c800010c7983 */ /* 0x000f680000100a00 */
[----:B------:R-:W5:Y:S04]  /*4d20*/  LDL.64 R10, [R1+0x3d8] ;  /* 0x0003d800010a7983 */ /* 0x000f680000100a00 */
[----:B------:R-:W5:Y:S04]  /*4d30*/  LDL.64 R8, [R1+0x3e8] ;  /* 0x0003e80001087983 */ /* 0x000f680000100a00 */
[----:B------:R-:W5:Y:S01]  /*4d40*/  LDL.64 R6, [R1+0x3f8] ;  /* 0x0003f80001067983 */ /* 0x000f620000100a00 */
[----:B0-----:R-:W-:-:S05]  /*4d50*/  IMAD R0, R155, 0x40, R158 ;  /* 0x000000409b007824 */ /* 0x001fca00078e029e */
[----:B------:R-:W-:Y:S01]  /*4d60*/  LEA R134, R0, UR39, 0x2 ;  /* 0x0000002700867c11 */ /* 0x000fe2000f8e10ff */
[----:B------:R-:W-:Y:S06]  /*4d70*/  BAR.SYNC.DEFER_BLOCKING 0xe, 0x100 ;  /* 0x0384000000007b1d */ /* 0x000fec0000010000 */
[----:B------:R-:W2:Y:S02]  /*4d80*/  LDS R0, [R134+0x38400] ;  /* 0x0384000086007984 */ /* 0x000ea40000000800 */
[C---:B--2---:R-:W-:Y:S01]  /*4d90*/  FMUL.FTZ R119, R0.reuse, R119 ;  /* 0x0000007700777220 */ /* 0x044fe20000410000 */
[----:B------:R-:W-:-:S05]  /*4da0*/  FMUL.FTZ R118, R0, R118 ;  /* 0x0000007600767220 */ /* 0x000fca0000410000 */
[----:B------:R3:W-:Y:S02]  /*4db0*/  STL.64 [R1+0x260], R118 ;  /* 0x0002607601007387 */ /* 0x0007e40000100a00 */
[C---:B---3--:R-:W-:Y:S02]  /*4dc0*/  FMUL.FTZ R118, R0.reuse, R100 ;  /* 0x0000006400767220 */ /* 0x048fe40000410000 */
[----:B------:R-:W0:Y:S01]  /*4dd0*/  LDS R100, [R134+0x38420] ;  /* 0x0384200086647984 */ /* 0x000e220000000800 */
[C---:B----4-:R-:W-:Y:S01]  /*4de0*/  FMUL.FTZ R133, R0.reuse, R133 ;  /* 0x0000008500857220 */ /* 0x050fe20000410000 */
[C---:B------:R-:W-:Y:S01]  /*4df0*/  FMUL.FTZ R132, R0.reuse, R132 ;  /* 0x0000008400847220 */ /* 0x040fe20000410000 */
[C---:B-----5:R-:W-:Y:S01]  /*4e00*/  FMUL.FTZ R137, R0.reuse, R137 ;  /* 0x0000008900897220 */ /* 0x060fe20000410000 */
[C---:B------:R-:W-:Y:S01]  /*4e10*/  FMUL.FTZ R136, R0.reuse, R136 ;  /* 0x0000008800887220 */ /* 0x040fe20000410000 */
        /* <DEDUP_REMOVED lines=52> */
[----:B------:R-:W-:Y:S01]  /*5160*/  FMUL.FTZ R96, R0, R96 ;  /* 0x0000006000607220 */ /* 0x000fe20000410000 */
[-C--:B------:R-:W-:Y:S01]  /*5170*/  FMUL.FTZ R98, R98, R0.reuse ;  /* 0x0000000062627220 */ /* 0x080fe20000410000 */
[----:B------:R-:W-:Y:S01]  /*5180*/  FMUL.FTZ R99, R99, R0 ;  /* 0x0000000063637220 */ /* 0x000fe20000410000 */
[C---:B------:R-:W-:Y:S01]  /*5190*/  FMUL.FTZ R75, R0.reuse, R75 ;  /* 0x0000004b004b7220 */ /* 0x040fe20000410000 */
[----:B------:R-:W-:Y:S01]  /*51a0*/  FMUL.FTZ R74, R0, R74 ;  /* 0x0000004a004a7220 */ /* 0x000fe20000410000 */
[C---:B0-----:R-:W-:Y:S01]  /*51b0*/  FMUL.FTZ R73, R100.reuse, R73 ;  /* 0x0000004964497220 */ /* 0x041fe20000410000 */
        /* <DEDUP_REMOVED lines=63> */
[----:B------:R-:W-:Y:S04]  /*55b0*/  STL.64 [R1+0x210], R132 ;  /* 0x0002108401007387 */ /* 0x000fe80000100a00 */
        /* <DEDUP_REMOVED lines=31> */
[----:B------:R0:W-:Y:S04]  /*57b0*/  STL.64 [R1+0x218], R70 ;  /* 0x0002184601007387 */ /* 0x0001e80000100a00 */
        /* <DEDUP_REMOVED lines=29> */
[----:B------:R2:W-:Y:S04]  /*5990*/  STL.64 [R1+0x3f8], R6 ;  /* 0x0003f80601007387 */ /* 0x0005e80000100a00 */
[----:B0-----:R-:W3:Y:S04]  /*59a0*/  LDL R70, [R1+0x204] ;  /* 0x0002040001467983 */ /* 0x001ee80000100800 */
[----:B------:R-:W4:Y:S04]  /*59b0*/  LDL R72, [R1+0x208] ;  /* 0x0002080001487983 */ /* 0x000f280000100800 */
[----:B------:R-:W5:Y:S04]  /*59c0*/  LDL R74, [R1+0x20c] ;  /* 0x00020c00014a7983 */ /* 0x000f680000100800 */
[----:B------:R-:W5:Y:S04]  /*59d0*/  LDL R0, [R1+0x210] ;  /* 0x0002100001007983 */ /* 0x000f680000100800 */
[----:B------:R-:W5:Y:S04]  /*59e0*/  LDL R76, [R1+0x214] ;  /* 0x00021400014c7983 */ /* 0x000f680000100800 */
[----:B------:R-:W5:Y:S04]  /*59f0*/  LDL R78, [R1+0x218] ;  /* 0x00021800014e7983 */ /* 0x000f680000100800 */
[----:B------:R-:W5:Y:S04]  /*5a00*/  LDL R80, [R1+0x21c] ;  /* 0x00021c0001507983 */ /* 0x000f680000100800 */
[----:B-1----:R-:W5:Y:S04]  /*5a10*/  LDL R4, [R1+0x220] ;  /* 0x0002200001047983 */ /* 0x002f680000100800 */
[----:B------:R-:W5:Y:S04]  /*5a20*/  LDL R82, [R1+0x224] ;  /* 0x0002240001527983 */ /* 0x000f680000100800 */
[----:B------:R-:W5:Y:S04]  /*5a30*/  LDL R84, [R1+0x228] ;  /* 0x0002280001547983 */ /* 0x000f680000100800 */
[----:B------:R-:W5:Y:S04]  /*5a40*/  LDL R86, [R1+0x22c] ;  /* 0x00022c0001567983 */ /* 0x000f680000100800 */
[----:B--2---:R-:W2:Y:S04]  /*5a50*/  LDL R6, [R1+0x230] ;  /* 0x0002300001067983 */ /* 0x004ea80000100800 */
[----:B------:R-:W2:Y:S04]  /*5a60*/  LDL R88, [R1+0x234] ;  /* 0x0002340001587983 */ /* 0x000ea80000100800 */
        /* <DEDUP_REMOVED lines=114> */
[----:B------:R-:W-:Y:S04]  /*6190*/  STL [R1+0x200], R98 ;  /* 0x0002006201007387 */ /* 0x000fe80000100800 */
[----:B---3--:R-:W-:Y:S04]  /*61a0*/  STL [R1+0x204], R70 ;  /* 0x0002044601007387 */ /* 0x008fe80000100800 */
        /* <DEDUP_REMOVED lines=10> */
[----:B--2---:R-:W-:Y:S04]  /*6250*/  STL [R1+0x230], R6 ;  /* 0x0002300601007387 */ /* 0x004fe80000100800 */
        /* <DEDUP_REMOVED lines=74> */
[----:B------:R0:W-:Y:S04]  /*6700*/  STL [R1+0x35c], R27 ;  /* 0x00035c1b01007387 */ /* 0x0001e80000100800 */
[----:B------:R-:W-:Y:S04]  /*6710*/  STL [R1+0x360], R50 ;  /* 0x0003603201007387 */ /* 0x000fe80000100800 */
[----:B------:R-:W-:Y:S04]  /*6720*/  STL [R1+0x364], R29 ;  /* 0x0003641d01007387 */ /* 0x000fe80000100800 */
[----:B------:R1:W-:Y:S04]  /*6730*/  STL [R1+0x368], R31 ;  /* 0x0003681f01007387 */ /* 0x0003e80000100800 */
[----:B------:R-:W-:Y:S04]  /*6740*/  STL [R1+0x36c], R33 ;  /* 0x00036c2101007387 */ /* 0x000fe80000100800 */
[----:B------:R-:W-:Y:S04]  /*6750*/  STL [R1+0x370], R52 ;  /* 0x0003703401007387 */ /* 0x000fe80000100800 */
[----:B------:R2:W-:Y:S04]  /*6760*/  STL [R1+0x374], R35 ;  /* 0x0003742301007387 */ /* 0x0005e80000100800 */
        /* <DEDUP_REMOVED lines=29> */
[----:B------:R-:W-:Y:S04]  /*6940*/  STL [R1+0x3ec], R81 ;  /* 0x0003ec5101007387 */ /* 0x000fe80000100800 */
[----:B------:R5:W-:Y:S04]  /*6950*/  STL [R1+0x3f0], R68 ;  /* 0x0003f04401007387 */ /* 0x000be80000100800 */
[----:B------:R5:W-:Y:S04]  /*6960*/  STL [R1+0x3f4], R83 ;  /* 0x0003f45301007387 */ /* 0x000be80000100800 */
[----:B------:R-:W-:Y:S04]  /*6970*/  STL [R1+0x3f8], R85 ;  /* 0x0003f85501007387 */ /* 0x000fe80000100800 */
[----:B------:R5:W-:Y:S04]  /*6980*/  STL [R1+0x3fc], R87 ;  /* 0x0003fc5701007387 */ /* 0x000be80000100800 */
[----:B0-----:R-:W5:Y:S04]  /*6990*/  LDL.128 R24, [R1+0x200] ;  /* 0x0002000001187983 */ /* 0x001f680000100c00 */
[----:B-1----:R-:W5:Y:S04]  /*69a0*/  LDL.128 R28, [R1+0x210] ;  /* 0x00021000011c7983 */ /* 0x002f680000100c00 */
[----:B--2---:R-:W2:Y:S04]  /*69b0*/  LDL.128 R32, [R1+0x220] ;  /* 0x0002200001207983 */ /* 0x004ea80000100c00 */
[----:B---3--:R-:W2:Y:S04]  /*69c0*/  LDL.128 R36, [R1+0x230] ;  /* 0x0002300001247983 */ /* 0x008ea80000100c00 */
[----:B----4-:R-:W2:Y:S04]  /*69d0*/  LDL.128 R40, [R1+0x240] ;  /* 0x0002400001287983 */ /* 0x010ea80000100c00 */
[----:B-----5:R-:W2:Y:S04]  /*69e0*/  LDL.128 R44, [R1+0x250] ;  /* 0x00025000012c7983 */ /* 0x020ea80000100c00 */
[----:B------:R-:W2:Y:S04]  /*69f0*/  LDL.128 R48, [R1+0x260] ;  /* 0x0002600001307983 */ /* 0x000ea80000100c00 */
        /* <DEDUP_REMOVED lines=24> */
[----:B------:R-:W2:Y:S01]  /*6b80*/  LDL.128 R148, [R1+0x3f0] ;  /* 0x0003f00001947983 */ /* 0x000ea20000100c00 */
[----:B------:R-:W-:-:S05]  /*6b90*/  VIADD R0, R155, 0x1 ;  /* 0x000000019b007836 */ /* 0x000fca0000000000 */
[----:B------:R-:W-:Y:S01]  /*6ba0*/  ISETP.NE.AND P0, PT, R0, 0x2, PT ;  /* 0x000000020000780c */ /* 0x000fe20003f05270 */
[----:B------:R0:W-:Y:S01]  /*6bb0*/  STL [R1+0x1e8], R0 ;  /* 0x0001e80001007387 */ /* 0x0001e20000100800 */
[----:B------:R-:W-:-:S11]  /*6bc0*/  IMAD.MOV.U32 R5, RZ, RZ, 0x40000040 ;  /* 0x40000040ff057424 */ /* 0x000fd600078e00ff */
[----:B0-----:R-:W-:Y:S01]  /*6bd0*/  @!P0 IMAD.MOV.U32 R0, RZ, RZ, RZ ;  /* 0x000000ffff008224 */ /* 0x001fe200078e00ff */
[----:B------:R-:W-:-:S04]  /*6be0*/  R2UR UR15, R5 ;  /* 0x00000000050f72ca */ /* 0x000fc800000e0000 */
[----:B------:R-:W-:Y:S01]  /*6bf0*/  LEA R4, R0, UR22, 0xc ;  /* 0x0000001600047c11 */ /* 0x000fe2000f8e60ff */
[----:B------:R-:W-:Y:S01]  /*6c00*/  IMAD.MOV.U32 R7, RZ, RZ, 0x40000040 ;  /* 0x40000040ff077424 */ /* 0x000fe200078e00ff */
[----:B------:R-:W3:Y:S02]  /*6c10*/  LDL R0, [R1+0x1f0] ;  /* 0x0001f00001007983 */ /* 0x000ee40000100800 */
[C---:B------:R-:W-:Y:S01]  /*6c20*/  R2UR UR14, R4.reuse ;  /* 0x00000000040e72ca */ /* 0x040fe200000e0000 */
[----:B------:R-:W-:Y:S01]  /*6c30*/  VIADD R6, R4, 0x80 ;  /* 0x0000008004067836 */ /* 0x000fe20000000000 */
[----:B------:R-:W-:-:S04]  /*6c40*/  R2UR UR19, R7 ;  /* 0x00000000071372ca */ /* 0x000fc800000e0000 */
[----:B------:R-:W-:Y:S01]  /*6c50*/  R2UR UR18, R6 ;  /* 0x00000000061272ca */ /* 0x000fe200000e0000 */
[----:B--2---:R-:W-:-:S06]  /*6c60*/  WARPGROUP.ARRIVE ;  /* 0x00000000000079c5 */ /* 0x004fcc0000000000 */
[----:B------:R-:W-:Y:S01]  /*6c70*/  HGMMA.64x256x16.F32 R24, gdesc[UR12].tnspB, R24, gsb0 ;  /* 0x43e000000c1879f0 */ /* 0x000fe20008000818 */
[----:B------:R-:W-:Y:S02]  /*6c80*/  VIADD R6, R4, 0x100 ;  /* 0x0000010004067836 */ /* 0x000fe40000000000 */
[----:B------:R-:W-:-:S03]  /*6c90*/  IMAD.MOV.U32 R7, RZ, RZ, 0x40000040 ;  /* 0x40000040ff077424 */ /* 0x000fc600078e00ff */
[----:B------:R-:W-:Y:S02]  /*6ca0*/  R2UR UR6, R6 ;  /* 0x00000000060672ca */ /* 0x000fe400000e0000 */
[----:B------:R-:W-:Y:S01]  /*6cb0*/  R2UR UR7, R7 ;  /* 0x00000000070772ca */ /* 0x000fe200000e0000 */
        /* <DEDUP_REMOVED lines=39> */
[----:B------:R-:W2:Y:S01]  /*6f30*/  @!P0 LDL R4, [R1+0x1ec] ;  /* 0x0001ec0001048983 */ /* 0x000ea20000100800 */
[----:B------:R-:W-:-:S03]  /*6f40*/  WARPGROUP.DEPBAR.LE gsb0, 0x0 ;  /* 0x00008000000079c5 */ /* 0x000fc60000010000 */
        /* <DEDUP_REMOVED lines=102> */
[----:B------:R-:W2:Y:S04]  /*75b0*/  LDL R6, [R1+0x200] ;  /* 0x0002000001067983 */ /* 0x000ea80000100800 */
[----:B0-----:R-:W2:Y:S04]  /*75c0*/  LDL R76, [R1+0x204] ;  /* 0x00020400014c7983 */ /* 0x001ea80000100800 */
[----:B------:R-:W2:Y:S04]  /*75d0*/  LDL R78, [R1+0x208] ;  /* 0x00020800014e7983 */ /* 0x000ea80000100800 */
[----:B-1----:R-:W2:Y:S04]  /*75e0*/  LDL R80, [R1+0x20c] ;  /* 0x00020c0001507983 */ /* 0x002ea80000100800 */
[----:B------:R-:W2:Y:S04]  /*75f0*/  LDL R8, [R1+0x210] ;  /* 0x0002100001087983 */ /* 0x000ea80000100800 */
[----:B------:R-:W2:Y:S04]  /*7600*/  LDL R82, [R1+0x214] ;  /* 0x0002140001527983 */ /* 0x000ea80000100800 */
[----:B----4-:R-:W4:Y:S04]  /*7610*/  LDL R84, [R1+0x218] ;  /* 0x0002180001547983 */ /* 0x010f280000100800 */
[----:B------:R-:W4:Y:S04]  /*7620*/  LDL R86, [R1+0x21c] ;  /* 0x00021c0001567983 */ /* 0x000f280000100800 */
[----:B------:R-:W4:Y:S04]  /*7630*/  LDL R10, [R1+0x220] ;  /* 0x00022000010a7983 */ /* 0x000f280000100800 */
[----:B-----5:R-:W5:Y:S04]  /*7640*/  LDL R88, [R1+0x224] ;  /* 0x0002240001587983 */ /* 0x020f680000100800 */
[----:B------:R-:W5:Y:S04]  /*7650*/  LDL R90, [R1+0x228] ;  /* 0x00022800015a7983 */ /* 0x000f680000100800 */
[----:B---3--:R-:W3:Y:S04]  /*7660*/  LDL R92, [R1+0x22c] ;  /* 0x00022c00015c7983 */ /* 0x008ee80000100800 */
[----:B------:R-:W3:Y:S04]  /*7670*/  LDL R12, [R1+0x230] ;  /* 0x00023000010c7983 */ /* 0x000ee80000100800 */
[----:B------:R-:W3:Y:S04]  /*7680*/  LDL R94, [R1+0x234] ;  /* 0x00023400015e7983 */ /* 0x000ee80000100800 */
        /* <DEDUP_REMOVED lines=115> */
[----:B------:R-:W-:Y:S04]  /*7dc0*/  STL [R1+0x204], R76 ;  /* 0x0002044c01007387 */ /* 0x000fe80000100800 */
[----:B------:R-:W-:Y:S04]  /*7dd0*/  STL [R1+0x208], R78 ;  /* 0x0002084e01007387 */ /* 0x000fe80000100800 */
[----:B------:R-:W-:Y:S04]  /*7de0*/  STL [R1+0x20c], R80 ;  /* 0x00020c5001007387 */ /* 0x000fe80000100800 */
[----:B------:R-:W-:Y:S04]  /*7df0*/  STL [R1+0x210], R8 ;  /* 0x0002100801007387 */ /* 0x000fe80000100800 */
[----:B------:R-:W-:Y:S04]  /*7e00*/  STL [R1+0x214], R82 ;  /* 0x0002145201007387 */ /* 0x000fe80000100800 */
[----:B----4-:R-:W-:Y:S04]  /*7e10*/  STL [R1+0x218], R84 ;  /* 0x0002185401007387 */ /* 0x010fe80000100800 */
[----:B------:R-:W-:Y:S04]  /*7e20*/  STL [R1+0x21c], R86 ;  /* 0x00021c5601007387 */ /* 0x000fe80000100800 */
[----:B------:R-:W-:Y:S04]  /*7e30*/  STL [R1+0x220], R10 ;  /* 0x0002200a01007387 */ /* 0x000fe80000100800 */
[----:B-----5:R-:W-:Y:S04]  /*7e40*/  STL [R1+0x224], R88 ;  /* 0x0002245801007387 */ /* 0x020fe80000100800 */
[----:B------:R-:W-:Y:S04]  /*7e50*/  STL [R1+0x228], R90 ;  /* 0x0002285a01007387 */ /* 0x000fe80000100800 */
[----:B---3--:R-:W-:Y:S04]  /*7e60*/  STL [R1+0x22c], R92 ;  /* 0x00022c5c01007387 */ /* 0x008fe80000100800 */
        /* <DEDUP_REMOVED lines=116> */
[----:B------:R-:W-:Y:S01]  /*85b0*/  VIADD R0, R0, 0x1 ;  /* 0x0000000100007836 */ /* 0x000fe20000000000 */
[----:B------:R-:W-:Y:S01]  /*85c0*/  @!P0 LOP3.LUT R4, R4, 0x1, RZ, 0x3c, !PT ;  /* 0x0000000104048812 */ /* 0x000fe200078e3cff */
[----:B------:R-:W-:Y:S03]  /*85d0*/  BSSY B0, `(.L_x_2013) ;  /* 0x000000e000007945 */ /* 0x000fe60003800000 */
[----:B------:R0:W-:Y:S04]  /*85e0*/  STL [R1+0x1f0], R0 ;  /* 0x0001f00001007387 */ /* 0x0001e80000100800 */
[----:B------:R1:W-:Y:S01]  /*85f0*/  @!P0 STL [R1+0x1ec], R4 ;  /* 0x0001ec0401008387 */ /* 0x0003e20000100800 */
[----:B0-----:R-:W-:Y:S01]  /*8600*/  IMAD.U32 R0, RZ, RZ, UR21 ;  /* 0x00000015ff007e24 */ /* 0x001fe2000f8e00ff */
[----:B------:R-:W-:-:S02]  /*8610*/  UIADD3 UR21, UR21, -0x1, URZ ;  /* 0xffffffff15157890 */ /* 0x000fc4000fffe03f */
[----:B------:R1:W-:Y:S01]  /*8620*/  @!P0 STL [R1+0x1e8], RZ ;  /* 0x0001e8ff01008387 */ /* 0x0003e20000100800 */
[----:B------:R-:W-:Y:S06]  /*8630*/  BAR.ARV 0xf, 0x100 ;  /* 0x03c4000000007b1d */ /* 0x000fec0000002000 */
[----:B------:R-:W-:Y:S01]  /*8640*/  ISETP.GT.AND P0, PT, R0, UR20, PT ;  /* 0x0000001400007c0c */ /* 0x000fe2000bf04270 */
[----:B------:R-:W-:-:S12]  /*8650*/  @P1 BRA `(.L_x_2014) ;  /* 0x0000000000141947 */ /* 0x000fd80003800000 */
[----:B------:R-:W2:Y:S02]  /*8660*/  LDL R0, [R1+0x1e8] ;  /* 0x0001e80001007983 */ /* 0x000ea40000100800 */
[----:B--2---:R-:W-:-:S05]  /*8670*/  LEA R0, R0, UR39, 0x3 ;  /* 0x0000002700007c11 */ /* 0x004fca000f8e18ff */
[----:B------:R-:W-:-:S05]  /*8680*/  VIADD R0, R0, 0x38860 ;  /* 0x0003886000007836 */ /* 0x000fca0000000000 */
[----:B------:R-:W-:-:S04]  /*8690*/  PRMT R0, RZ, 0x654, R0 ;  /* 0x00000654ff007816 */ /* 0x000fc80000000000 */
[----:B------:R0:W-:Y:S03]  /*86a0*/  SYNCS.ARRIVE.TRANS64.RED.A1T0 RZ, [R0+URZ], RZ ;  /* 0x000000ff00ff79a7 */ /* 0x0001e6000810043f */
.L_x_2014:
[----:B------:R-:W-:Y:S05]  /*86b0*/  BSYNC B0 ;  /* 0x0000000000007941 */ /* 0x000fea0003800000 */
.L_x_2013:
[----:B------:R-:W-:Y:S05]  /*86c0*/  @P0 BRA `(.L_x_2015) ;  /* 0xffffffc0009c0947 */ /* 0x000fea000383ffff */
.L_x_2012:
[----:B------:R-:W2:Y:S04]  /*86d0*/  LDL R137, [R1+0x1e8] ;  /* 0x0001e80001897983 */ /* 0x000ea80000100800 */
[----:B------:R-:W3:Y:S04]  /*86e0*/  LDL.64 R126, [R1+0x250] ;  /* 0x00025000017e7983 */ /* 0x000ee80000100a00 */
[----:B------:R-:W4:Y:S04]  /*86f0*/  LDL.64 R106, [R1+0x2b0] ;  /* 0x0002b000016a7983 */ /* 0x000f280000100a00 */
[----:B-1----:R-:W5:Y:S04]  /*8700*/  LDL.64 R4, [R1+0x300] ;  /* 0x0003000001047983 */ /* 0x002f680000100a00 */
        /* <DEDUP_REMOVED lines=61> */
[----:B------:R-:W5:Y:S04]  /*8ae0*/  LDL R136, [R1+0x1f0] ;  /* 0x0001f00001887983 */ /* 0x000f680000100800 */
[----:B0-----:R-:W5:Y:S01]  /*8af0*/  LDL R0, [R1+0x1e8] ;  /* 0x0001e80001007983 */ /* 0x001f620000100800 */
[----:B--2---:R-:W-:-:S05]  /*8b00*/  IMAD R137, R137, 0x40, R158 ;  /* 0x0000004089897824 */ /* 0x004fca00078e029e */
[----:B------:R-:W-:Y:S01]  /*8b10*/  LEA R138, R137, UR39, 0x2 ;  /* 0x00000027898a7c11 */ /* 0x000fe2000f8e10ff */
[----:B------:R-:W-:Y:S06]  /*8b20*/  BAR.SYNC.DEFER_BLOCKING 0xe, 0x100 ;  /* 0x0384000000007b1d */ /* 0x000fec0000010000 */
[----:B------:R-:W3:Y:S02]  /*8b30*/  LDS R137, [R138+0x38400] ;  /* 0x038400008a897984 */ /* 0x000ee40000000800 */
[C---:B---3--:R-:W-:Y:S01]  /*8b40*/  FMUL.FTZ R127, R137.reuse, R127 ;  /* 0x0000007f897f7220 */ /* 0x048fe20000410000 */
[----:B------:R-:W-:-:S05]  /*8b50*/  FMUL.FTZ R126, R137, R126 ;  /* 0x0000007e897e7220 */ /* 0x000fca0000410000 */
[----:B------:R4:W-:Y:S02]  /*8b60*/  STL.64 [R1+0x250], R126 ;  /* 0x0002507e01007387 */ /* 0x0009e40000100a00 */
[C---:B----4-:R-:W-:Y:S02]  /*8b70*/  FMUL.FTZ R126, R137.reuse, R106 ;  /* 0x0000006a897e7220 */ /* 0x050fe40000410000 */
[----:B------:R-:W0:Y:S01]  /*8b80*/  LDS R106, [R138+0x38420] ;  /* 0x038420008a6a7984 */ /* 0x000e220000000800 */
[C---:B-----5:R-:W-:Y:S01]  /*8b90*/  FMUL.FTZ R5, R137.reuse, R5 ;  /* 0x0000000589057220 */ /* 0x060fe20000410000 */
[C---:B------:R-:W-:Y:S01]  /*8ba0*/  FMUL.FTZ R4, R137.reuse, R4 ;  /* 0x0000000489047220 */ /* 0x040fe20000410000 */
[C---:B------:R-:W-:Y:S01]  /*8bb0*/  FMUL.FTZ R141, R137.reuse, R141 ;  /* 0x0000008d898d7220 */ /* 0x040fe20000410000 */
[C---:B------:R-:W-:Y:S01]  /*8bc0*/  FMUL.FTZ R140, R137.reuse, R140 ;  /* 0x0000008c898c7220 */ /* 0x040fe20000410000 */
[C---:B------:R-:W-:Y:S01]  /*8bd0*/  FMUL.FTZ R135, R137.reuse, R135 ;  /* 0x0000008789877220 */ /* 0x040fe20000410000 */
[C---:B------:R-:W-:Y:S01]  /*8be0*/  FMUL.FTZ R134, R137.reuse, R134 ;  /* 0x0000008689867220 */ /* 0x040fe20000410000 */
[----:B------:R1:W-:Y:S01]  /*8bf0*/  STL.64 [R1+0x300], R4 ;  /* 0x0003000401007387 */ /* 0x0003e20000100a00 */
        /* <DEDUP_REMOVED lines=119> */
[----:B------:R-:W-:-:S02]  /*9370*/  VIADD R136, R136, 0x1 ;  /* 0x0000000188887836 */ /* 0x000fc40000000000 */
[----:B-1----:R-:W-:Y:S01]  /*9380*/  VIADD R4, R0, 0x1 ;  /* 0x0000000100047836 */ /* 0x002fe20000000000 */
[----:B------:R0:W-:Y:S04]  /*9390*/  STL.64 [R1+0x200], R140 ;  /* 0x0002008c01007387 */ /* 0x0001e80000100a00 */
        /* <DEDUP_REMOVED lines=61> */
[----:B------:R0:W-:Y:S04]  /*9770*/  STL [R1+0x1f0], R136 ;  /* 0x0001f08801007387 */ /* 0x0001e80000100800 */
[----:B------:R0:W-:Y:S01]  /*9780*/  STL [R1+0x1e8], R4 ;  /* 0x0001e80401007387 */ /* 0x0001e20000100800 */
[----:B------:R-:W-:Y:S06]  /*9790*/  BAR.ARV 0xf, 0x100 ;  /* 0x03c4000000007b1d */ /* 0x000fec0000002000 */
[----:B------:R-:W-:Y:S01]  /*97a0*/  ISETP.NE.AND P0, PT, R4, 0x2, PT ;  /* 0x000000020400780c */ /* 0x000fe20003f05270 */
[----:B------:R-:W-:Y:S01]  /*97b0*/  BSSY B0, `(.L_x_2016) ;  /* 0x0000007000007945 */ /* 0x000fe20003800000 */
[----:B------:R-:W-:-:S11]  /*97c0*/  IMAD.MOV.U32 R0, RZ, RZ, 0x1 ;  /* 0x00000001ff007424 */ /* 0x000fd600078e00ff */
[----:B0-----:R-:W-:Y:S05]  /*97d0*/  @P0 BRA `(.L_x_2017) ;  /* 0x0000000000100947 */ /* 0x001fea0003800000 */
[----:B------:R-:W2:Y:S04]  /*97e0*/  LDL R4, [R1+0x1ec] ;  /* 0x0001ec0001047983 */ /* 0x000ea80000100800 */
[----:B------:R0:W-:Y:S01]  /*97f0*/  STL [R1+0x1e8], RZ ;  /* 0x0001e8ff01007387 */ /* 0x0001e20000100800 */
[----:B--2---:R-:W-:-:S05]  /*9800*/  LOP3.LUT R4, R4, 0x1, RZ, 0x3c, !PT ;  /* 0x0000000104047812 */ /* 0x004fca00078e3cff */
[----:B------:R0:W-:Y:S02]  /*9810*/  STL [R1+0x1ec], R4 ;  /* 0x0001ec0401007387 */ /* 0x0001e40000100800 */
.L_x_2017:
[----:B------:R-:W-:Y:S05]  /*9820*/  BSYNC B0 ;  /* 0x0000000000007941 */ /* 0x000fea0003800000 */
.L_x_2016:
[----:B------:R-:W-:Y:S05]  /*9830*/  BRA `(.L_x_2009) ;  /* 0x0000021c00247947 */ /* 0x000fea0003800000 */
.L_x_2002:
[----:B------:R-:W0:Y:S01]  /*9840*/  S2R R4, SR_TID.X ;  /* 0x0000000000047919 */ /* 0x000e220000002100 */
[----:B------:R-:W-:Y:S01]  /*9850*/  UISETP.NE.AND UP0, UPT, UR38, URZ, UPT ;  /* 0x0000003f2600728c */ /* 0x000fe2000bf05270 */
[----:B------:R-:W-:Y:S01]  /*9860*/  IMAD.MOV.U32 R10, RZ, RZ, 0x1 ;  /* 0x00000001ff0a7424 */ /* 0x000fe200078e00ff */
[----:B------:R-:W-:Y:S01]  /*9870*/  UMOV UR4, 0x1 ;  /* 0x0000000100047882 */ /* 0x000fe20000000000 */
[----:B------:R-:W-:Y:S01]  /*9880*/  UIADD3 UR8, UP3, UR36, 0x38860, URZ ;  /* 0x0003886024087890 */ /* 0x000fe2000ff7e03f */
[----:B------:R-:W-:Y:S01]  /*9890*/  IMAD.MOV.U32 R11, RZ, RZ, RZ ;  /* 0x000000ffff0b7224 */ /* 0x000fe200078e00ff */
[----:B------:R-:W-:Y:S01]  /*98a0*/  USEL UR4, UR4, 0x2, !UP0 ;  /* 0x0000000204047887 */ /* 0x000fe2000c000000 */
[----:B-1----:R-:W-:Y:S01]  /*98b0*/  IMAD.U32 R0, RZ, RZ, UR40 ;  /* 0x00000028ff007e24 */ /* 0x002fe2000f8e00ff */
[----:B------:R-:W-:Y:S01]  /*98c0*/  UIADD3.X UR9, URZ, UR37, URZ, UP3, !UPT ;  /* 0x000000253f097290 */ /* 0x000fe20009ffe43f */
[----:B------:R-:W-:Y:S01]  /*98d0*/  IMAD.MOV.U32 R5, RZ, RZ, 0x80 ;  /* 0x00000080ff057424 */ /* 0x000fe200078e00ff */
[----:B------:R-:W-:Y:S01]  /*98e0*/  UIADD3 UR6, UP1, UR36, 0x38830, URZ ;  /* 0x0003883024067890 */ /* 0x000fe2000ff3e03f */
[----:B------:R1:W-:Y:S01]  /*98f0*/  STL.64 [R1+0x60], R10 ;  /* 0x0000600a01007387 */ /* 0x0003e20000100a00 */
[----:B------:R-:W-:Y:S01]  /*9900*/  IMAD.U32 R9, RZ, RZ, UR4 ;  /* 0x00000004ff097e24 */ /* 0x000fe2000f8e00ff */
[----:B------:R-:W-:Y:S01]  /*9910*/  UIADD3 UR4, UP2, UR36, 0x38850, URZ ;  /* 0x0003885024047890 */ /* 0x000fe2000ff5e03f */
[----:B------:R-:W-:Y:S01]  /*9920*/  IMAD.MOV.U32 R6, RZ, RZ, 0x1 ;  /* 0x00000001ff067424 */ /* 0x000fe200078e00ff */
[----:B------:R-:W-:Y:S01]  /*9930*/  UIADD3 UR7, UP0, UR36, 0x38840, URZ ;  /* 0x0003884024077890 */ /* 0x000fe2000ff1e03f */
[----:B------:R2:W-:Y:S01]  /*9940*/  STL [R1+0x70], R0 ;  /* 0x0000700001007387 */ /* 0x0005e20000100800 */
[----:B------:R-:W-:Y:S01]  /*9950*/  ULDC UR10, c[0x0][0x448] ;  /* 0x00011200000a7ab9 */ /* 0x000fe20000000800 */
[----:B------:R-:W-:Y:S01]  /*9960*/  IMAD.MOV.U32 R7, RZ, RZ, RZ ;  /* 0x000000ffff077224 */ /* 0x000fe200078e00ff */
[----:B------:R-:W-:Y:S01]  /*9970*/  UIADD3.X UR5, URZ, UR37, URZ, UP2, !UPT ;  /* 0x000000253f057290 */ /* 0x000fe200097fe43f */
[----:B------:R-:W-:Y:S01]  /*9980*/  IMAD.MOV.U32 R8, RZ, RZ, 0x2000 ;  /* 0x00002000ff087424 */ /* 0x000fe200078e00ff */
[----:B------:R-:W-:Y:S01]  /*9990*/  STL.64 [R1], RZ ;  /* 0x000000ff01007387 */ /* 0x000fe20000100a00 */
[----:B------:R-:W-:Y:S01]  /*99a0*/  IMAD.MOV.U32 R13, RZ, RZ, R9 ;  /* 0x000000ffff0d7224 */ /* 0x000fe200078e0009 */
[----:B------:R-:W-:Y:S01]  /*99b0*/  ULDC UR45, c[0x0][0x288] ;  /* 0x0000a200002d7ab9 */ /* 0x000fe20000000800 */
[----:B-1----:R-:W-:Y:S01]  /*99c0*/  IMAD.U32 R11, RZ, RZ, UR9 ;  /* 0x00000009ff0b7e24 */ /* 0x002fe2000f8e00ff */
[----:B------:R-:W-:Y:S01]  /*99d0*/  UIADD3.X UR9, URZ, UR37, URZ, UP0, !UPT ;  /* 0x000000253f097290 */ /* 0x000fe200087fe43f */
[----:B--2---:R-:W-:Y:S01]  /*99e0*/  IMAD.U32 R0, RZ, RZ, UR4 ;  /* 0x00000004ff007e24 */ /* 0x004fe2000f8e00ff */
[----:B------:R-:W-:Y:S01]  /*99f0*/  UIADD3.X UR4, URZ, UR37, URZ, UP1, !UPT ;  /* 0x000000253f047290 */ /* 0x000fe20008ffe43f */
[----:B------:R1:W-:Y:S01]  /*9a00*/  STL.64 [R1+0x18], R8 ;  /* 0x0000180801007387 */ /* 0x0003e20000100a00 */
[----:B------:R-:W-:Y:S01]  /*9a10*/  UISETP.NE.AND UP1, UPT, UR10, 0x1, UPT ;  /* 0x000000010a00788c */ /* 0x000fe2000bf25270 */
[----:B------:R-:W-:Y:S01]  /*9a20*/  IMAD.MOV.U32 R12, RZ, RZ, 0x10000 ;  /* 0x00010000ff0c7424 */ /* 0x000fe200078e00ff */
[----:B------:R-:W-:Y:S01]  /*9a30*/  UIADD3 UR44, UR42, 0x1, -UR45 ;  /* 0x000000012a2c7890 */ /* 0x000fe2000fffe82d */
[----:B0-----:R-:W-:Y:S01]  /*9a40*/  LOP3.LUT R4, R4, 0x7f, RZ, 0xc0, !PT ;  /* 0x0000007f04047812 */ /* 0x001fe200078ec0ff */
[----:B------:R-:W-:Y:S01]  /*9a50*/  IMAD.MOV.U32 R15, RZ, RZ, 0x100 ;  /* 0x00000100ff0f7424 */ /* 0x000fe200078e00ff */
[----:B------:R-:W-:Y:S01]  /*9a60*/  STL.64 [R1+0x38], RZ ;  /* 0x000038ff01007387 */ /* 0x000fe20000100a00 */
[----:B------:R-:W-:Y:S01]  /*9a70*/  IMAD.U32 R10, RZ, RZ, UR8 ;  /* 0x00000008ff0a7e24 */ /* 0x000fe2000f8e00ff */
[----:B------:R-:W-:Y:S01]  /*9a80*/  ISETP.NE.AND P0, PT, R4, RZ, PT ;  /* 0x000000ff0400720c */ /* 0x000fe20003f05270 */
[----:B------:R-:W-:-:S03]  /*9a90*/  USHF.L.U32 UR8, UR40, 0x6, URZ ;  /* 0x0000000628087899 */ /* 0x000fc6000800063f */
[----:B------:R-:W-:Y:S01]  /*9aa0*/  SEL R4, RZ, 0x1, P0 ;  /* 0x00000001ff047807 */ /* 0x000fe20000000000 */
[----:B-1----:R-:W-:Y:S01]  /*9ab0*/  IMAD.U32 R9, RZ, RZ, UR5 ;  /* 0x00000005ff097e24 */ /* 0x002fe2000f8e00ff */
[----:B------:R-:W-:Y:S01]  /*9ac0*/  STL.64 [R1+0x68], R10 ;  /* 0x0000680a01007387 */ /* 0x000fe20000100a00 */
[----:B------:R-:W-:Y:S01]  /*9ad0*/  IMAD.MOV.U32 R8, RZ, RZ, R0 ;  /* 0x000000ffff087224 */ /* 0x000fe200078e0000 */
[----:B------:R-:W-:Y:S01]  /*9ae0*/  @UP1 ULDC UR10, c[0x0][0x450] ;  /* 0x00011400000a1ab9 */ /* 0x000fe20000000800 */
[----:B------:R-:W-:Y:S01]  /*9af0*/  IMAD.MOV.U32 R14, RZ, RZ, R4 ;  /* 0x000000ffff0e7224 */ /* 0x000fe200078e0004 */
[----:B------:R0:W-:Y:S01]  /*9b00*/  STL.128 [R1+0x20], R4 ;  /* 0x0000200401007387 */ /* 0x0001e20000100c00 */
[----:B------:R-:W-:-:S03]  /*9b10*/  IADD3 R36, P0, R2, 0x38, RZ ;  /* 0x0000003802247810 */ /* 0x000fc60007f1e0ff */
[----:B------:R1:W-:Y:S02]  /*9b20*/  STL.128 [R1+0x50], R12 ;  /* 0x0000500c01007387 */ /* 0x0003e40000100c00 */
[----:B------:R-:W-:Y:S02]  /*9b30*/  IMAD.X R37, RZ, RZ, R16, P0 ;  /* 0x000000ffff257224 */ /* 0x000fe400000e0610 */
[----:B------:R1:W-:Y:S01]  /*9b40*/  STL.128 [R1+0x40], R8 ;  /* 0x0000400801007387 */ /* 0x0003e20000100c00 */
[----:B0-----:R-:W-:Y:S01]  /*9b50*/  IMAD.U32 R6, RZ, RZ, UR6 ;  /* 0x00000006ff067e24 */ /* 0x001fe2000f8e00ff */
[----:B------:R-:W-:Y:S01]  /*9b60*/  @UP1 UIADD3 UR6, UR8, 0x3f, URZ ;  /* 0x0000003f08061890 */ /* 0x000fe2000fffe03f */
[----:B------:R-:W-:Y:S01]  /*9b70*/  IMAD.U32 R7, RZ, RZ, UR4 ;  /* 0x00000004ff077e24 */ /* 0x000fe2000f8e00ff */
[----:B------:R-:W-:Y:S01]  /*9b80*/  ULDC.64 UR4, c[0x0][0xad8] ;  /* 0x0002b60000047ab9 */ /* 0x000fe20000000a00 */
[----:B------:R-:W-:Y:S01]  /*9b90*/  IMAD.U32 R4, RZ, RZ, UR7 ;  /* 0x00000007ff047e24 */ /* 0x000fe2000f8e00ff */
[----:B------:R-:W-:Y:S01]  /*9ba0*/  UISETP.GE.AND UP0, UPT, UR5, 0x1, UPT ;  /* 0x000000010500788c */ /* 0x000fe2000bf06270 */
[----:B------:R-:W-:Y:S01]  /*9bb0*/  IMAD.U32 R5, RZ, RZ, UR9 ;  /* 0x00000009ff057e24 */ /* 0x000fe2000f8e00ff */
[----:B------:R1:W-:Y:S01]  /*9bc0*/  STL.64 [R1+0x8], R6 ;  /* 0x0000080601007387 */ /* 0x0003e20000100a00 */
[----:B------:R-:W-:Y:S01]  /*9bd0*/  @UP1 ULDC UR7, c[0x0][0x44c] ;  /* 0x0001130000071ab9 */ /* 0x000fe20000000800 */
[----:B------:R-:W-:-:S02]  /*9be0*/  UIADD3 UR9, UR8, 0x3f, URZ ;  /* 0x0000003f08097890 */ /* 0x000fc4000fffe03f */
[----:B------:R1:W-:Y:S01]  /*9bf0*/  STL.64 [R1+0x10], R4 ;  /* 0x0000100401007387 */ /* 0x0003e20000100a00 */
[----:B------:R-:W-:Y:S01]  /*9c00*/  UIMAD.WIDE.U32 UR6, UR6, UR7, URZ ;  /* 0x00000007060672a5 */ /* 0x000fe2000f8e003f */
[----:B------:R-:W-:Y:S02]  /*9c10*/  PLOP3.LUT P1, PT, PT, PT, UP0, 0x80, 0x0 ;  /* 0x000000000000781c */ /* 0x000fe40003f2f008 */
[----:B------:R1:W-:Y:S01]  /*9c20*/  STL.64 [R1+0x30], R4 ;  /* 0x0000300401007387 */ /* 0x0003e20000100a00 */
[----:B------:R-:W-:-:S04]  /*9c30*/  @UP1 USHF.R.U32.HI UR9, URZ, UR10, UR7 ;  /* 0x0000000a3f091299 */ /* 0x000fc80008011607 */
[----:B------:R-:W-:-:S04]  /*9c40*/  UIADD3 UR6, UR44, UR9, URZ ;  /* 0x000000092c067290 */ /* 0x000fc8000fffe03f */
[----:B------:R-:W-:Y:S02]  /*9c50*/  UIADD3 UR4, UR6, UR4, URZ ;  /* 0x0000000406047290 */ /* 0x000fe4000fffe03f */
[----:B------:R-:W-:Y:S10]  /*9c60*/  @!P1 BRA `(.L_x_2018) ;  /* 0x0000000000449947 */ /* 0x000ff40003800000 */
        /* <DEDUP_REMOVED lines=10> */
.L_x_2019:
[----:B------:R-:W-:-:S11]  /*9d10*/  UISETP.NE.AND UP0, UPT, UR5, 0x1, UPT ;  /* 0x000000010500788c */ /* 0x000fd6000bf05270 */
[----:B------:R-:W-:Y:S02]  /*9d20*/  @UP0 ULDC.64 UR10, c[0x0][0xae0] ;  /* 0x0002b800000a0ab9 */ /* 0x000fe40000000a00 */
[----:B------:R-:W-:-:S04]  /*9d30*/  UIMAD.WIDE.U32 UR6, UR9, UR10, URZ ;  /* 0x0000000a090672a5 */ /* 0x000fc8000f8e003f */
[----:B------:R-:W-:-:S12]  /*9d40*/  @UP0 USHF.R.U32.HI UR9, URZ, UR11, UR7 ;  /* 0x0000000b3f090299 */ /* 0x000fd80008011607 */
.L_x_2020:
[----:B------:R-:W-:-:S04]  /*9d50*/  UIMAD UR9, UR9, UR5, UR5 ;  /* 0x00000005090972a4 */ /* 0x000fc8000f8e0205 */
[----:B------:R-:W-:-:S04]  /*9d60*/  UISETP.LT.AND UP0, UPT, UR4, UR9, UPT ;  /* 0x000000090400728c */ /* 0x000fc8000bf01270 */
[----:B------:R-:W-:-:S12]  /*9d70*/  USEL UR4, UR4, UR9, UP0 ;  /* 0x0000000904047287 */ /* 0x000fd80008000000 */
.L_x_2018:
[----:B------:R-:W-:Y:S02]  /*9d80*/  UIADD3 UR10, UR42, 0x3f, URZ ;  /* 0x0000003f2a0a7890 */ /* 0x000fe4000fffe03f */
        /* <DEDUP_REMOVED lines=8> */
[----:B------:R-:W-:Y:S02]  /*9e10*/  UIADD3 UR45, UR42, -UR45, URZ ;  /* 0x8000002d2a2d7290 */ /* 0x000fe4000fffe03f */
        /* <DEDUP_REMOVED lines=19> */
.L_x_2022:
[----:B------:R-:W-:-:S11]  /*9f50*/  UISETP.NE.AND UP0, UPT, UR5, 0x1, UPT ;  /* 0x000000010500788c */ /* 0x000fd6000bf05270 */
[----:B------:R-:W-:Y:S02]  /*9f60*/  @UP0 ULDC.64 UR10, c[0x0][0xae0] ;  /* 0x0002b800000a0ab9 */ /* 0x000fe40000000a00 */
[----:B------:R-:W-:-:S04]  /*9f70*/  UIMAD.WIDE.U32 UR6, UR8, UR10, URZ ;  /* 0x0000000a080672a5 */ /* 0x000fc8000f8e003f */
[----:B------:R-:W-:-:S12]  /*9f80*/  @UP0 USHF.R.U32.HI UR8, URZ, UR11, UR7 ;  /* 0x0000000b3f080299 */ /* 0x000fd80008011607 */
.L_x_2023:
[----:B------:R-:W-:-:S04]  /*9f90*/  UIMAD UR5, UR8, UR5, URZ ;  /* 0x00000005080572a4 */ /* 0x000fc8000f8e023f */
[----:B------:R-:W-:-:S04]  /*9fa0*/  UISETP.LT.AND UP0, UPT, UR4, UR5, UPT ;  /* 0x000000050400728c */ /* 0x000fc8000bf01270 */
[----:B------:R-:W-:-:S12]  /*9fb0*/  USEL UR4, UR4, UR5, !UP0 ;  /* 0x0000000504047287 */ /* 0x000fd8000c000000 */
.L_x_2021:
[----:B------:R-:W-:Y:S01]  /*9fc0*/  USHF.R.S32.HI UR5, URZ, 0x1f, UR4 ;  /* 0x0000001f3f057899 */ /* 0x000fe20008011404 */
[----:B------:R-:W-:-:S03]  /*9fd0*/  PRMT R0, RZ, 0x7610, R0 ;  /* 0x00007610ff007816 */ /* 0x000fc60000000000 */
[----:B------:R-:W-:-:S04]  /*9fe0*/  ULEA.HI UR5, UR5, UR4, URZ, 0x6 ;  /* 0x0000000405057291 */ /* 0x000fc8000f8f303f */
[----:B------:R-:W-:-:S04]  /*9ff0*/  USHF.R.S32.HI UR5, URZ, 0x6, UR5 ;  /* 0x000000063f057899 */ /* 0x000fc80008011405 */
[----:B------:R-:W-:-:S04]  /*a000*/  UISETP.LT.AND UP0, UPT, URZ, UR5, UPT ;  /* 0x000000053f00728c */ /* 0x000fc8000bf01270 */
[----:B------:R-:W-:-:S04]  /*a010*/  USEL UR49, URZ, UR5, !UP0 ;  /* 0x000000053f317287 */ /* 0x000fc8000c000000 */
[----:B------:R-:W-:-:S06]  /*a020*/  UISETP.GT.AND UP0, UPT, UR48, UR49, UPT ;  /* 0x000000313000728c */ /* 0x000fcc000bf04270 */
[----:B------:R-:W-:-:S13]  /*a030*/  PLOP3.LUT P0, PT, PT, PT, UP0, 0x80, 0x0 ;  /* 0x000000000000781c */ /* 0x000fda0003f0f008 */
[----:B------:R-:W-:Y:S05]  /*a040*/  @!P0 BRA `(.L_x_2009) ;  /* 0x0000021400208947 */ /* 0x000fea0003800000 */
[----:B------:R-:W0:Y:S01]  /*a050*/  SHFL.IDX PT, R0, R193, RZ, 0x1f ;  /* 0x00001fffc1007589 */ /* 0x000e2200000e0000 */
[----:B------:R-:W-:Y:S01]  /*a060*/  UIADD3 UR8, UR39, 0x400, URZ ;  /* 0x0000040027087890 */ /* 0x000fe2000fffe03f */
[----:B-1----:R-:W-:Y:S01]  /*a070*/  IMAD.MOV.U32 R12, RZ, RZ, 0x1 ;  /* 0x00000001ff0c7424 */ /* 0x002fe200078e00ff */
[----:B------:R-:W-:Y:S01]  /*a080*/  UIADD3 UR5, UR39, 0x22400, URZ ;  /* 0x0002240027057890 */ /* 0x000fe2000fffe03f */
[----:B------:R-:W1:Y:S01]  /*a090*/  S2R R44, SR_TID.X ;  /* 0x00000000002c7919 */ /* 0x000e620000002100 */
[----:B------:R-:W-:Y:S01]  /*a0a0*/  UIADD3 UR4, UR39, 0x20400, URZ ;  /* 0x0002040027047890 */ /* 0x000fe2000fffe03f */
[----:B------:R-:W-:Y:S01]  /*a0b0*/  IMAD.MOV.U32 R13, RZ, RZ, RZ ;  /* 0x000000ffff0d7224 */ /* 0x000fe200078e00ff */
[----:B------:R-:W-:Y:S01]  /*a0c0*/  UIADD3 UR6, UR39, 0x26400, URZ ;  /* 0x0002640027067890 */ /* 0x000fe2000fffe03f */
[----:B------:R-:W-:Y:S01]  /*a0d0*/  IMAD.MOV.U32 R14, RZ, RZ, 0x1 ;  /* 0x00000001ff0e7424 */ /* 0x000fe200078e00ff */
[----:B------:R-:W-:Y:S01]  /*a0e0*/  USHF.R.U32.HI UR5, URZ, 0x4, UR5 ;  /* 0x000000043f057899 */ /* 0x000fe20008011605 */
[----:B------:R-:W-:Y:S01]  /*a0f0*/  IMAD.MOV.U32 R15, RZ, RZ, RZ ;  /* 0x000000ffff0f7224 */ /* 0x000fe200078e00ff */
[----:B------:R-:W-:Y:S01]  /*a100*/  USHF.R.U32.HI UR4, URZ, 0x4, UR4 ;  /* 0x000000043f047899 */ /* 0x000fe20008011604 */
[----:B------:R-:W-:Y:S01]  /*a110*/  IMAD.MOV.U32 R7, RZ, RZ, 0x40000040 ;  /* 0x40000040ff077424 */ /* 0x000fe200078e00ff */
[----:B------:R-:W-:Y:S01]  /*a120*/  USHF.R.U32.HI UR6, URZ, 0x4, UR6 ;  /* 0x000000043f067899 */ /* 0x000fe20008011606 */
[----:B------:R-:W-:Y:S01]  /*a130*/  IMAD.MOV.U32 R9, RZ, RZ, 0x40000040 ;  /* 0x40000040ff097424 */ /* 0x000fe200078e00ff */
[----:B------:R-:W-:Y:S01]  /*a140*/  USHF.R.U32.HI UR7, URZ, 0x4, UR8 ;  /* 0x000000043f077899 */ /* 0x000fe20008011608 */
[----:B------:R2:W-:Y:S01]  /*a150*/  STL.128 [R1+0x80], R12 ;  /* 0x0000800c01007387 */ /* 0x0005e20000100c00 */
[----:B------:R-:W-:Y:S01]  /*a160*/  ULOP3.LUT UR5, UR5, 0x3fff, URZ, 0xc0, !UPT ;  /* 0x00003fff05057892 */ /* 0x000fe2000f8ec03f */
[----:B------:R-:W-:Y:S01]  /*a170*/  IMAD.MOV.U32 R11, RZ, RZ, 0x40000040 ;  /* 0x40000040ff0b7424 */ /* 0x000fe200078e00ff */
[----:B------:R-:W-:Y:S01]  /*a180*/  ULOP3.LUT UR4, UR4, 0x3fff, URZ, 0xc0, !UPT ;  /* 0x00003fff04047892 */ /* 0x000fe2000f8ec03f */
[C---:B------:R-:W-:Y:S01]  /*a190*/  IADD3 R34, P0, R2.reuse, 0xa8, RZ ;  /* 0x000000a802227810 */ /* 0x040fe20007f1e0ff */
[----:B------:R-:W-:Y:S01]  /*a1a0*/  ULOP3.LUT UR6, UR6, 0x3fff, URZ, 0xc0, !UPT ;  /* 0x00003fff06067892 */ /* 0x000fe2000f8ec03f */
[----:B------:R-:W-:Y:S01]  /*a1b0*/  IADD3 R33, P1, R2, 0xa0, RZ ;  /* 0x000000a002217810 */ /* 0x000fe20007f3e0ff */
[----:B------:R-:W-:Y:S01]  /*a1c0*/  ULOP3.LUT UR7, UR7, 0x3fff, URZ, 0xc0, !UPT ;  /* 0x00003fff07077892 */ /* 0x000fe2000f8ec03f */
[----:B0-----:R-:W-:Y:S01]  /*a1d0*/  LEA.HI R3, R0, R0, RZ, 0x1 ;  /* 0x0000000000037211 */ /* 0x001fe200078f08ff */
[----:B------:R-:W-:Y:S01]  /*a1e0*/  ULOP3.LUT UR5, UR5, 0x10000, URZ, 0xfc, !UPT ;  /* 0x0001000005057892 */ /* 0x000fe2000f8efc3f */
[C---:B------:R-:W-:Y:S01]  /*a1f0*/  IADD3 R154, P2, R2.reuse, 0x98, RZ ;  /* 0x00000098029a7810 */ /* 0x040fe20007f5e0ff */
[----:B------:R-:W-:Y:S01]  /*a200*/  ULOP3.LUT UR4, UR4, 0x10000, URZ, 0xfc, !UPT ;  /* 0x0001000004047892 */ /* 0x000fe2000f8efc3f */
[----:B------:R-:W-:Y:S01]  /*a210*/  LOP3.LUT R3, R3, 0x6, RZ, 0xc0, !PT ;  /* 0x0000000603037812 */ /* 0x000fe200078ec0ff */
[----:B------:R-:W-:Y:S01]  /*a220*/  ULOP3.LUT UR6, UR6, 0x10000, URZ, 0xfc, !UPT ;  /* 0x0001000006067892 */ /* 0x000fe2000f8efc3f */
[----:B------:R-:W-:Y:S01]  /*a230*/  IADD3 R24, P3, R2, 0x94, RZ ;  /* 0x0000009402187810 */ /* 0x000fe20007f7e0ff */
[----:B------:R-:W-:Y:S01]  /*a240*/  ULOP3.LUT UR7, UR7, 0x10000, URZ, 0xfc, !UPT ;  /* 0x0001000007077892 */ /* 0x000fe2000f8efc3f */
[----:B--2---:R-:W-:Y:S01]  /*a250*/  IMAD.MOV.U32 R13, RZ, RZ, 0x40000040 ;  /* 0x40000040ff0d7424 */ /* 0x004fe200078e00ff */
[----:B------:R-:W-:Y:S01]  /*a260*/  UIADD3 UR9, UP0, UR36, 0x38400, URZ ;  /* 0x0003840024097890 */ /* 0x000fe2000ff1e03f */
[----:B------:R-:W-:Y:S01]  /*a270*/  IMAD.IADD R0, R0, 0x1, -R3 ;  /* 0x0000000100007824 */ /* 0x000fe200078e0a03 */
[----:B------:R-:W-:Y:S01]  /*a280*/  IADD3 R32, P4, R2, 0x88, RZ ;  /* 0x0000008802207810 */ /* 0x000fe20007f9e0ff */
[----:B-1----:R-:W-:Y:S01]  /*a290*/  VIADD R8, R44, 0xffffff80 ;  /* 0xffffff802c087836 */ /* 0x002fe20000000000 */
[----:B------:R-:W-:Y:S01]  /*a2a0*/  UIADD3.X UR10, URZ, UR37, URZ, UP0, !UPT ;  /* 0x000000253f0a7290 */ /* 0x000fe200087fe43f */
[----:B------:R-:W-:Y:S01]  /*a2b0*/  IMAD.U32 R3, RZ, RZ, UR5 ;  /* 0x00000005ff037e24 */ /* 0x000fe2000f8e00ff */
[----:B------:R-:W-:Y:S01]  /*a2c0*/  LEA R0, R0, UR8, 0xf ;  /* 0x0000000800007c11 */ /* 0x000fe2000f8e78ff */
[----:B------:R-:W-:Y:S01]  /*a2d0*/  IMAD.U32 R6, RZ, RZ, UR4 ;  /* 0x00000004ff067e24 */ /* 0x000fe2000f8e00ff */
[----:B------:R0:W-:Y:S01]  /*a2e0*/  STL [R1+0x94], R8 ;  /* 0x0000940801007387 */ /* 0x0001e20000100800 */
[----:B------:R-:W-:Y:S01]  /*a2f0*/  IMAD.U32 R12, RZ, RZ, UR6 ;  /* 0x00000006ff0c7e24 */ /* 0x000fe2000f8e00ff */
[----:B------:R-:W-:Y:S01]  /*a300*/  SHF.R.U32.HI R0, RZ, 0x4, R0 ;  /* 0x00000004ff007819 */ /* 0x000fe20000011600 */
[----:B------:R-:W-:Y:S01]  /*a310*/  IMAD.U32 R14, RZ, RZ, UR7 ;  /* 0x00000007ff0e7e24 */ /* 0x000fe2000f8e00ff */
[----:B------:R-:W-:Y:S01]  /*a320*/  UIADD3 UR4, UR39, 0x36400, URZ ;  /* 0x0003640027047890 */ /* 0x000fe2000fffe03f */
[----:B------:R-:W-:Y:S01]  /*a330*/  IMAD.MOV.U32 R15, RZ, RZ, 0x40000040 ;  /* 0x40000040ff0f7424 */ /* 0x000fe200078e00ff */
[----:B------:R-:W-:Y:S01]  /*a340*/  LOP3.LUT R0, R0, 0x3fff, RZ, 0xc0, !PT ;  /* 0x00003fff00007812 */ /* 0x000fe200078ec0ff */
[----:B------:R-:W-:Y:S01]  /*a350*/  STL.64 [R1+0x98], R6 ;  /* 0x0000980601007387 */ /* 0x000fe20000100a00 */
[----:B------:R-:W-:Y:S01]  /*a360*/  ULOP3.LUT UP0, URZ, UR4, 0x3ff, URZ, 0xc0, !UPT ;  /* 0x000003ff043f7892 */ /* 0x000fe2000f80c03f */
[----:B------:R-:W-:Y:S01]  /*a370*/  IMAD.U32 R4, RZ, RZ, UR9 ;  /* 0x00000009ff047e24 */ /* 0x000fe2000f8e00ff */
[----:B------:R-:W-:Y:S01]  /*a380*/  LOP3.LUT R0, R0, 0x2000000, RZ, 0xfc, !PT ;  /* 0x0200000000007812 */ /* 0x000fe200078efcff */
[----:B0-----:R-:W-:Y:S01]  /*a390*/  IMAD.MOV.U32 R8, RZ, RZ, R3 ;  /* 0x000000ffff087224 */ /* 0x001fe200078e0003 */
[----:B------:R-:W-:Y:S01]  /*a3a0*/  STL.128 [R1+0xb0], R12 ;  /* 0x0000b00c01007387 */ /* 0x000fe20000100c00 */
[----:B------:R-:W-:Y:S01]  /*a3b0*/  IMAD.U32 R5, RZ, RZ, UR10 ;  /* 0x0000000aff057e24 */ /* 0x000fe2000f8e00ff */
[----:B------:R-:W-:Y:S01]  /*a3c0*/  PLOP3.LUT P6, PT, PT, PT, UP0, 0x80, 0x0 ;  /* 0x000000000000781c */ /* 0x000fe20003fcf008 */
[----:B------:R-:W-:Y:S01]  /*a3d0*/  IMAD.MOV.U32 R10, RZ, RZ, R0 ;  /* 0x000000ffff0a7224 */ /* 0x000fe200078e0000 */
[----:B------:R-:W-:Y:S01]  /*a3e0*/  IADD3 R26, P5, R2, 0x78, RZ ;  /* 0x00000078021a7810 */ /* 0x000fe20007fbe0ff */
[----:B------:R-:W-:Y:S01]  /*a3f0*/  IMAD.MOV.U32 R0, RZ, RZ, R229 ;  /* 0x000000ffff007224 */ /* 0x000fe200078e00e5 */
[----:B------:R0:W-:Y:S01]  /*a400*/  STL.64 [R1+0x78], R4 ;  /* 0x0000780401007387 */ /* 0x0001e20000100a00 */
[----:B------:R-:W-:-:S02]  /*a410*/  IMAD.MOV.U32 R3, RZ, RZ, R232 ;  /* 0x000000ffff037224 */ /* 0x000fc400078e00e8 */
[--C-:B------:R-:W-:Y:S01]  /*a420*/  IMAD.X R45, RZ, RZ, R16.reuse, P0 ;  /* 0x000000ffff2d7224 */ /* 0x100fe200000e0610 */
[----:B------:R1:W-:Y:S01]  /*a430*/  STL.128 [R1+0xa0], R8 ;  /* 0x0000a00801007387 */ /* 0x0003e20000100c00 */
[--C-:B------:R-:W-:Y:S02]  /*a440*/  IMAD.X R42, RZ, RZ, R16.reuse, P1 ;  /* 0x000000ffff2a7224 */ /* 0x100fe400008e0610 */
[--C-:B------:R-:W-:Y:S02]  /*a450*/  IMAD.X R155, RZ, RZ, R16.reuse, P2 ;  /* 0x000000ffff9b7224 */ /* 0x100fe400010e0610 */
[--C-:B------:R-:W-:Y:S02]  /*a460*/  IMAD.X R25, RZ, RZ, R16.reuse, P3 ;  /* 0x000000ffff197224 */ /* 0x100fe400018e0610 */
[----:B------:R-:W-:Y:S02]  /*a470*/  IMAD.X R43, RZ, RZ, R16, P4 ;  /* 0x000000ffff2b7224 */ /* 0x000fe400020e0610 */
[----:B0-----:R-:W-:-:S02]  /*a480*/  IMAD.MOV.U32 R4, RZ, RZ, R230 ;  /* 0x000000ffff047224 */ /* 0x001fc400078e00e6 */
[----:B------:R-:W-:Y:S01]  /*a490*/  IMAD.X R27, RZ, RZ, R16, P5 ;  /* 0x000000ffff1b7224 */ /* 0x000fe200028e0610 */
[----:B------:R-:W-:Y:S06]  /*a4a0*/  @!P6 BRA `(.L_x_2024) ;  /* 0x000000000070e947 */ /* 0x000fec0003800000 */
[----:B------:R-:W-:Y:S01]  /*a4b0*/  MOV R0, 0x0 ;  /* 0x0000000000007802 */ /* 0x000fe20000000f00 */
[----:B------:R-:W-:Y:S01]  /*a4c0*/  ULDC.64 UR4, c[0x4][0x90] ;  /* 0x0100240000047ab9 */ /* 0x000fe20000000a00 */
[----:B------:R-:W-:Y:S01]  /*a4d0*/  ULDC.64 UR6, c[0x4][0x20] ;  /* 0x0100080000067ab9 */ /* 0x000fe20000000a00 */
[----:B------:R-:W-:Y:S01]  /*a4e0*/  IMAD.U32 R4, RZ, RZ, UR4 ;  /* 0x00000004ff047e24 */ /* 0x000fe2000f8e00ff */
[----:B------:R0:W2:Y:S01]  /*a4f0*/  LDC.64 R14, c[0x4][R0] ;  /* 0x01000000000e7b82 */ /* 0x0000a20000000a00 */
[----:B------:R-:W-:Y:S01]  /*a500*/  IMAD.U32 R5, RZ, RZ, UR5 ;  /* 0x00000005ff057e24 */ /* 0x000fe2000f8e00ff */
[----:B------:R-:W-:Y:S01]  /*a510*/  ULDC.64 UR4, c[0x4][0x98] ;  /* 0x0100260000047ab9 */ /* 0x000fe20000000a00 */
[----:B-1----:R-:W-:Y:S02]  /*a520*/  IMAD.U32 R10, RZ, RZ, UR6 ;  /* 0x00000006ff0a7e24 */ /* 0x002fe4000f8e00ff */
[----:B------:R-:W-:Y:S02]  /*a530*/  IMAD.U32 R6, RZ, RZ, UR4 ;  /* 0x00000004ff067e24 */ /* 0x000fe4000f8e00ff */
[----:B------:R-:W-:-:S02]  /*a540*/  IMAD.U32 R7, RZ, RZ, UR5 ;  /* 0x00000005ff077e24 */ /* 0x000fc4000f8e00ff */
[----:B------:R-:W-:Y:S02]  /*a550*/  IMAD.U32 R11, RZ, RZ, UR7 ;  /* 0x00000007ff0b7e24 */ /* 0x000fe4000f8e00ff */
[----:B------:R-:W-:Y:S02]  /*a560*/  IMAD.MOV.U32 R8, RZ, RZ, 0x70 ;  /* 0x00000070ff087424 */ /* 0x000fe400078e00ff */
[----:B------:R-:W-:Y:S02]  /*a570*/  IMAD.MOV.U32 R12, RZ, RZ, 0x1 ;  /* 0x00000001ff0c7424 */ /* 0x000fe400078e00ff */
[----:B0-----:R-:W-:-:S07]  /*a580*/  IMAD.MOV.U32 R13, RZ, RZ, RZ ;  /* 0x000000ffff0d7224 */ /* 0x001fce00078e00ff */
[----:B------:R-:W-:-:S07]  /*a590*/  LEPC R20, `(.L_x_2025) ;  /* 0x000000001014794e */ /* 0x000fce0000000000 */
[----:B--2---:R-:W-:Y:S05]  /*a5a0*/  CALL.ABS.NOINC R14 ;  /* 0x000000000e007343 */ /* 0x004fea0003c00000 */
.L_x_2025:
[----:B------:R-:W2:Y:S02]  /*a5b0*/  LDL R7, [R1+0x94] ;  /* 0x0000940001077983 */ /* 0x000ea40000100800 */
[----:B--2---:R-:W-:-:S04]  /*a5c0*/  SHF.R.S32.HI R0, RZ, 0x1f, R7 ;  /* 0x0000001fff007819 */ /* 0x004fc80000011407 */
[CC--:B------:R-:W-:Y:S02]  /*a5d0*/  LEA.HI R3, R0.reuse, R7.reuse, RZ, 0x4 ;  /* 0x0000000700037211 */ /* 0x0c0fe400078f20ff */
[----:B------:R-:W-:Y:S02]  /*a5e0*/  LEA.HI R0, R0, R7, RZ, 0x5 ;  /* 0x0000000700007211 */ /* 0x000fe400078f28ff */
[----:B------:R-:W-:Y:S02]  /*a5f0*/  SHF.R.S32.HI R4, RZ, 0x4, R3 ;  /* 0x00000004ff047819 */ /* 0x000fe40000011403 */
[----:B------:R-:W-:Y:S02]  /*a600*/  SHF.R.S32.HI R0, RZ, 0x5, R0 ;  /* 0x00000005ff007819 */ /* 0x000fe40000011400 */
[C---:B------:R-:W-:Y:S02]  /*a610*/  LEA.HI R5, R3.reuse, R4, RZ, 0x1 ;  /* 0x0000000403057211 */ /* 0x040fe400078f08ff */
[----:B------:R-:W-:-:S02]  /*a620*/  LOP3.LUT R3, R3, 0xfffffff0, RZ, 0xc0, !PT ;  /* 0xfffffff003037812 */ /* 0x000fc400078ec0ff */
[----:B------:R-:W-:-:S05]  /*a630*/  LOP3.LUT R5, R5, 0x1ffffffe, RZ, 0xc0, !PT ;  /* 0x1ffffffe05057812 */ /* 0x000fca00078ec0ff */
[----:B------:R-:W-:Y:S02]  /*a640*/  IMAD.IADD R5, R4, 0x1, -R5 ;  /* 0x0000000104057824 */ /* 0x000fe400078e0a05 */
[----:B------:R-:W-:Y:S02]  /*a650*/  IMAD.IADD R4, R7, 0x1, -R3 ;  /* 0x0000000107047824 */ /* 0x000fe400078e0a03 */
[----:B------:R-:W-:-:S07]  /*a660*/  IMAD.SHL.U32 R3, R5, 0x8, RZ ;  /* 0x0000000805037824 */ /* 0x000fce00078e00ff */
.L_x_2024:
[----:B------:R-:W2:Y:S01]  /*a670*/  LDL R35, [R1+0x1f4] ;  /* 0x0001f40001237983 */ /* 0x000ea20000100800 */
[----:B------:R-:W-:Y:S01]  /*a680*/  SHF.R.S32.HI R5, RZ, 0x1f, R4 ;  /* 0x0000001fff057819 */ /* 0x000fe20000011404 */
[----:B------:R-:W0:Y:S01]  /*a690*/  LDC.64 R30, c[0x0][0xad0] ;  /* 0x0002b400ff1e7b82 */ /* 0x000e220000000a00 */
[C---:B------:R-:W-:Y:S01]  /*a6a0*/  IADD3 R6, P1, R2.reuse, 0x90, RZ ;  /* 0x0000009002067810 */ /* 0x040fe20007f3e0ff */
[----:B-1----:R-:W-:Y:S01]  /*a6b0*/  IMAD.MOV.U32 R11, RZ, RZ, 0x10 ;  /* 0x00000010ff0b7424 */ /* 0x002fe200078e00ff */
[----:B------:R-:W-:Y:S01]  /*a6c0*/  LEA.HI R5, R5, R4, RZ, 0x3 ;  /* 0x0000000405057211 */ /* 0x000fe200078f18ff */
[----:B------:R1:W-:Y:S01]  /*a6d0*/  STL.64 [R1+0xe0], R26 ;  /* 0x0000e01a01007387 */ /* 0x0003e20000100a00 */
[----:B------:R-:W-:Y:S01]  /*a6e0*/  IADD3 R38, P2, R2, 0xd0, RZ ;  /* 0x000000d002267810 */ /* 0x000fe20007f5e0ff */
[--C-:B------:R-:W-:Y:S01]  /*a6f0*/  IMAD.X R9, RZ, RZ, R16.reuse, P1 ;  /* 0x000000ffff097224 */ /* 0x100fe200008e0610 */
[C---:B------:R-:W-:Y:S01]  /*a700*/  LOP3.LUT R7, R5.reuse, 0xfffffff8, RZ, 0xc0, !PT ;  /* 0xfffffff805077812 */ /* 0x040fe200078ec0ff */
[----:B------:R-:W-:Y:S01]  /*a710*/  IMAD.SHL.U32 R5, R5, 0x40, RZ ;  /* 0x0000004005057824 */ /* 0x000fe200078e00ff */
[----:B------:R-:W3:Y:S01]  /*a720*/  LDC.64 R40, c[0x0][0xad8] ;  /* 0x0002b600ff287b82 */ /* 0x000ee20000000a00 */
[--C-:B------:R-:W-:Y:S01]  /*a730*/  IMAD.X R39, RZ, RZ, R16.reuse, P2 ;  /* 0x000000ffff277224 */ /* 0x100fe200010e0610 */
[----:B------:R-:W-:Y:S01]  /*a740*/  STL.64 [R1+0xd0], R158 ;  /* 0x0000d09e01007387 */ /* 0x000fe20000100a00 */
[----:B------:R-:W-:Y:S01]  /*a750*/  IMAD.IADD R8, R4, 0x1, -R7 ;  /* 0x0000000104087824 */ /* 0x000fe200078e0a07 */
[----:B------:R-:W-:Y:S01]  /*a760*/  IADD3 R7, P0, R2, 0x11c, RZ ;  /* 0x0000011c02077810 */ /* 0x000fe20007f1e0ff */
[----:B------:R-:W-:Y:S01]  /*a770*/  IMAD.U32 R13, RZ, RZ, UR42 ;  /* 0x0000002aff0d7e24 */ /* 0x000fe2000f8e00ff */
[----:B------:R-:W-:Y:S01]  /*a780*/  LOP3.LUT R5, R5, 0xfffffe00, RZ, 0xc0, !PT ;  /* 0xfffffe0005057812 */ /* 0x000fe200078ec0ff */
[C---:B------:R-:W-:Y:S01]  /*a790*/  IMAD.SHL.U32 R4, R8.reuse, 0x40, RZ ;  /* 0x0000004008047824 */ /* 0x040fe200078e00ff */
[----:B------:R-:W4:Y:S01]  /*a7a0*/  LDC.64 R46, c[0x0][0xae0] ;  /* 0x0002b800ff2e7b82 */ /* 0x000f220000000a00 */
[----:B------:R-:W-:Y:S01]  /*a7b0*/  IMAD.X R10, RZ, RZ, R16, P0 ;  /* 0x000000ffff0a7224 */ /* 0x000fe200000e0610 */
[----:B------:R-:W-:Y:S01]  /*a7c0*/  LOP3.LUT P0, RZ, R8, 0x2, RZ, 0xc0, !PT ;  /* 0x0000000208ff7812 */ /* 0x000fe2000780c0ff */
[----:B------:R-:W-:Y:S01]  /*a7d0*/  IMAD R0, R0, 0x400, R5 ;  /* 0x0000040000007824 */ /* 0x000fe200078e0205 */
[----:B------:R-:W-:Y:S01]  /*a7e0*/  LOP3.LUT R4, R4, 0x1c0, RZ, 0xc0, !PT ;  /* 0x000001c004047812 */ /* 0x000fe200078ec0ff */
[----:B------:R-:W-:Y:S01]  /*a7f0*/  IMAD.MOV.U32 R5, RZ, RZ, R10 ;  /* 0x000000ffff057224 */ /* 0x000fe200078e000a */
[----:B------:R-:W-:Y:S01]  /*a800*/  LOP3.LUT P1, RZ, R8, 0x4, RZ, 0xc0, !PT ;  /* 0x0000000408ff7812 */ /* 0x000fe2000782c0ff */
[----:B------:R-:W-:Y:S01]  /*a810*/  IMAD.MOV.U32 R28, RZ, RZ, RZ ;  /* 0x000000ffff1c7224 */ /* 0x000fe200078e00ff */
[----:B------:R-:W-:Y:S01]  /*a820*/  LOP3.LUT R3, R4, 0x8, R3, 0xf8, !PT ;  /* 0x0000000804037812 */ /* 0x000fe200078ef803 */
[----:B------:R-:W5:Y:S01]  /*a830*/  LDC R12, c[0x0][0x288] ;  /* 0x0000a200ff0c7b82 */ /* 0x000f620000000800 */
[----:B------:R-:W-:Y:S01]  /*a840*/  SHF.R.U32.HI R4, RZ, 0x3, R4 ;  /* 0x00000003ff047819 */ /* 0x000fe20000011604 */
[----:B------:R-:W-:Y:S01]  /*a850*/  STL.64 [R1+0xd8], R38 ;  /* 0x0000d82601007387 */ /* 0x000fe20000100a00 */
[----:B-1----:R-:W-:Y:S01]  /*a860*/  IADD3 R26, P3, R2, 0xc0, RZ ;  /* 0x000000c0021a7810 */ /* 0x002fe20007f7e0ff */
[----:B------:R-:W-:Y:S01]  /*a870*/  BSSY B0, `(.L_x_2026) ;  /* 0x000002c000007945 */ /* 0x000fe20003800000 */
[----:B------:R-:W-:Y:S01]  /*a880*/  LOP3.LUT R3, R3, R4, RZ, 0x3c, !PT ;  /* 0x0000000403037212 */ /* 0x000fe200078e3cff */
[----:B------:R-:W-:Y:S01]  /*a890*/  IMAD.MOV.U32 R4, RZ, RZ, R7 ;  /* 0x000000ffff047224 */ /* 0x000fe200078e0007 */
[----:B------:R-:W-:Y:S01]  /*a8a0*/  STL.U8 [R1+0xe8], RZ ;  /* 0x0000e8ff01007387 */ /* 0x000fe20000100000 */
[----:B------:R-:W-:Y:S01]  /*a8b0*/  IMAD.MOV.U32 R7, RZ, RZ, R9 ;  /* 0x000000ffff077224 */ /* 0x000fe200078e0009 */
[----:B------:R-:W1:Y:S01]  /*a8c0*/  LDC R10, c[0x0][0x450] ;  /* 0x00011400ff0a7b82 */ /* 0x000e620000000800 */
[----:B------:R-:W-:Y:S01]  /*a8d0*/  IMAD.IADD R3, R0, 0x1, R3 ;  /* 0x0000000100037824 */ /* 0x000fe200078e0203 */
[----:B------:R-:W-:Y:S01]  /*a8e0*/  STL.U8 [R1+0x140], RZ ;  /* 0x000140ff01007387 */ /* 0x000fe20000100000 */
[----:B------:R-:W-:-:S02]  /*a8f0*/  IMAD.MOV.U32 R0, RZ, RZ, 0x20 ;  /* 0x00000020ff007424 */ /* 0x000fc400078e00ff */
[----:B------:R-:W-:Y:S01]  /*a900*/  IMAD.X R27, RZ, RZ, R16, P3 ;  /* 0x000000ffff1b7224 */ /* 0x000fe200018e0610 */
[----:B------:R0:W-:Y:S01]  /*a910*/  STL.128 [R1+0x120], R4 ;  /* 0x0001200401007387 */ /* 0x0001e20000100c00 */
[----:B---3--:R-:W-:Y:S01]  /*a920*/  IMAD.MOV.U32 R29, RZ, RZ, R41 ;  /* 0x000000ffff1d7224 */ /* 0x008fe200078e0029 */
[----:B------:R-:W1:Y:S02]  /*a930*/  LDC.64 R8, c[0x0][0x448] ;  /* 0x00011200ff087b82 */ /* 0x000e640000000a00 */
[----:B------:R-:W-:Y:S01]  /*a940*/  STL.128 [R1+0x130], R24 ;  /* 0x0001301801007387 */ /* 0x000fe20000100c00 */
[----:B0-----:R-:W-:Y:S01]  /*a950*/  IMAD.U32 R6, RZ, RZ, UR36 ;  /* 0x00000024ff067e24 */ /* 0x001fe2000f8e00ff */
[----:B------:R-:W-:Y:S01]  /*a960*/  SEL R5, R0, 0xffffffe0, !P1 ;  /* 0xffffffe000057807 */ /* 0x000fe20004800000 */
[----:B------:R-:W-:Y:S01]  /*a970*/  IMAD.U32 R7, RZ, RZ, UR37 ;  /* 0x00000025ff077e24 */ /* 0x000fe2000f8e00ff */
[----:B------:R-:W-:Y:S01]  /*a980*/  SEL R4, R11, 0xfffffff0, !P0 ;  /* 0xfffffff00b047807 */ /* 0x000fe20004000000 */
[----:B------:R-:W-:-:S02]  /*a990*/  IMAD.MOV.U32 R11, RZ, RZ, R30 ;  /* 0x000000ffff0b7224 */ /* 0x000fc400078e001e */
[----:B------:R-:W-:Y:S02]  /*a9a0*/  IMAD.WIDE.U32 R14, R3, 0x2, R6 ;  /* 0x00000002030e7825 */ /* 0x000fe400078e0006 */
[----:B------:R-:W-:Y:S02]  /*a9b0*/  STL.64 [R1+0xc0], R4 ;  /* 0x0000c00401007387 */ /* 0x000fe40000100a00 */
[----:B----4-:R-:W-:Y:S01]  /*a9c0*/  IMAD.MOV.U32 R30, RZ, RZ, R46 ;  /* 0x000000ffff1e7224 */ /* 0x010fe200078e002e */
[----:B------:R-:W-:Y:S01]  /*a9d0*/  IADD3 R20, P0, R14, 0x36400, RZ ;  /* 0x000364000e147810 */ /* 0x000fe20007f1e0ff */
[----:B------:R-:W-:Y:S01]  /*a9e0*/  IMAD.MOV.U32 R14, RZ, RZ, R31 ;  /* 0x000000ffff0e7224 */ /* 0x000fe200078e001f */
[----:B-1----:R-:W-:Y:S01]  /*a9f0*/  STL.128 [R1+0x110], R8 ;  /* 0x0001100801007387 */ /* 0x002fe20000100c00 */
[----:B------:R-:W-:Y:S02]  /*aa00*/  IMAD.MOV.U32 R31, RZ, RZ, R47 ;  /* 0x000000ffff1f7224 */ /* 0x000fe400078e002f */
[----:B------:R-:W-:-:S02]  /*aa10*/  IMAD.X R21, RZ, RZ, R15, P0 ;  /* 0x000000ffff157224 */ /* 0x000fc400000e060f */
[----:B------:R-:W-:Y:S01]  /*aa20*/  IMAD.MOV.U32 R15, RZ, RZ, R40 ;  /* 0x000000ffff0f7224 */ /* 0x000fe200078e0028 */
[----:B------:R-:W-:Y:S01]  /*aa30*/  STL.128 [R1+0x100], R28 ;  /* 0x0001001c01007387 */ /* 0x000fe20000100c00 */
[----:B------:R-:W-:-:S03]  /*aa40*/  VIADD R3, R44, 0xffffff80 ;  /* 0xffffff802c037836 */ /* 0x000fc60000000000 */
[----:B------:R-:W-:Y:S04]  /*aa50*/  STL.64 [R1+0xc8], R20 ;  /* 0x0000c81401007387 */ /* 0x000fe80000100a00 */
[----:B-----5:R0:W-:Y:S04]  /*aa60*/  STL.128 [R1+0xf0], R12 ;  /* 0x0000f00c01007387 */ /* 0x0201e80000100c00 */
[----:B------:R1:W-:Y:S01]  /*aa70*/  STL [R1+0xec], R3 ;  /* 0x0000ec0301007387 */ /* 0x0003e20000100800 */
[C---:B0-----:R-:W-:Y:S02]  /*aa80*/  IADD3 R13, P2, R2.reuse, 0x80, RZ ;  /* 0x00000080020d7810 */ /* 0x041fe40007f5e0ff */
[----:B------:R-:W-:-:S02]  /*aa90*/  IADD3 R12, P3, R2, 0xe8, RZ ;  /* 0x000000e8020c7810 */ /* 0x000fc40007f7e0ff */
[----:B------:R-:W-:Y:S01]  /*aaa0*/  IADD3 R14, P1, R2, 0xb0, RZ ;  /* 0x000000b0020e7810 */ /* 0x000fe20007f3e0ff */
[--C-:B------:R-:W-:Y:S02]  /*aab0*/  IMAD.X R9, RZ, RZ, R16.reuse, P2 ;  /* 0x000000ffff097224 */ /* 0x100fe400010e0610 */
[----:B------:R-:W-:Y:S01]  /*aac0*/  IMAD.X R11, RZ, RZ, R16, P3 ;  /* 0x000000ffff0b7224 */ /* 0x000fe200018e0610 */
[----:B--2---:R-:W-:-:S04]  /*aad0*/  LEA.HI R0, R35, R35, RZ, 0x1 ;  /* 0x0000002323007211 */ /* 0x004fc800078f08ff */
[----:B------:R-:W-:-:S05]  /*aae0*/  LOP3.LUT R0, R0, 0xfffffffe, RZ, 0xc0, !PT ;  /* 0xfffffffe00007812 */ /* 0x000fca00078ec0ff */
[----:B------:R-:W-:-:S05]  /*aaf0*/  IMAD.IADD R0, R35, 0x1, -R0 ;  /* 0x0000000123007824 */ /* 0x000fca00078e0a00 */
[----:B------:R-:W-:-:S04]  /*ab00*/  SHF.L.U32 R0, R0, 0x1f, RZ ;  /* 0x0000001f00007819 */ /* 0x000fc800000006ff */
[----:B------:R-:W0:Y:S02]  /*ab10*/  SYNCS.PHASECHK.TRANS64.TRYWAIT P0, [UR39+0x38800], R0 ;  /* 0x03880000ff0075a7 */ /* 0x000e240008000167 */
[----:B01----:R-:W-:Y:S05]  /*ab20*/  @!P0 BRA `(.L_x_2027) ;  /* 0x0000029c00508947 */ /* 0x003fea0003800000 */
.L_x_2257:
[----:B------:R-:W-:Y:S05]  /*ab30*/  BSYNC B0 ;  /* 0x0000000000007941 */ /* 0x000fea0003800000 */
.L_x_2026:
[----:B------:R-:W-:Y:S01]  /*ab40*/  IMAD.MOV.U32 R4, RZ, RZ, R33 ;  /* 0x000000ffff047224 */ /* 0x000fe200078e0021 */
[C---:B0-----:R-:W-:Y:S01]  /*ab50*/  IADD3 R0, P4, R2.reuse, 0x400, RZ ;  /* 0x0000040002007810 */ /* 0x041fe20007f9e0ff */
[----:B------:R-:W-:Y:S01]  /*ab60*/  IMAD.MOV.U32 R5, RZ, RZ, R42 ;  /* 0x000000ffff057224 */ /* 0x000fe200078e002a */
[----:B------:R-:W-:Y:S01]  /*ab70*/  STL.128 [R1+0x160], R152 ;  /* 0x0001609801007387 */ /* 0x000fe20000100c00 */
[----:B------:R-:W-:Y:S01]  /*ab80*/  IMAD.X R15, RZ, RZ, R16, P1 ;  /* 0x000000ffff0f7224 */ /* 0x000fe200008e0610 */
[----:B------:R-:W-:Y:S01]  /*ab90*/  BSSY B0, `(.L_x_2028) ;  /* 0x0000038000007945 */ /* 0x000fe20003800000 */
[----:B------:R-:W-:Y:S01]  /*aba0*/  IMAD.MOV.U32 R8, RZ, RZ, R13 ;  /* 0x000000ffff087224 */ /* 0x000fe200078e000d */
[----:B------:R-:W-:Y:S01]  /*abb0*/  IADD3 R13, P1, R2, 0xb8, RZ ;  /* 0x000000b8020d7810 */ /* 0x000fe20007f3e0ff */
[----:B------:R-:W-:Y:S01]  /*abc0*/  IMAD.MOV.U32 R26, RZ, RZ, R36 ;  /* 0x000000ffff1a7224 */ /* 0x000fe200078e0024 */
[----:B------:R0:W-:Y:S01]  /*abd0*/  STL.128 [R1+0x170], R4 ;  /* 0x0001700401007387 */ /* 0x0001e20000100c00 */
[----:B------:R-:W-:-:S02]  /*abe0*/  IMAD.MOV.U32 R27, RZ, RZ, R37 ;  /* 0x000000ffff1b7224 */ /* 0x000fc400078e0025 */
[----:B------:R-:W-:Y:S01]  /*abf0*/  IMAD.MOV.U32 R24, RZ, RZ, R227 ;  /* 0x000000ffff187224 */ /* 0x000fe200078e00e3 */
[----:B------:R-:W-:Y:S01]  /*ac00*/  STL.64 [R1+0x148], R224 ;  /* 0x000148e001007387 */ /* 0x000fe20000100a00 */
[----:B------:R-:W-:Y:S02]  /*ac10*/  IMAD.MOV.U32 R25, RZ, RZ, R226 ;  /* 0x000000ffff197224 */ /* 0x000fe400078e00e2 */
[----:B------:R-:W-:Y:S01]  /*ac20*/  IMAD.MOV.U32 R10, RZ, RZ, R12 ;  /* 0x000000ffff0a7224 */ /* 0x000fe200078e000c */
[----:B------:R-:W-:Y:S01]  /*ac30*/  IADD3 R12, P2, R2, 0x128, RZ ;  /* 0x00000128020c7810 */ /* 0x000fe20007f5e0ff */
[----:B------:R-:W-:Y:S01]  /*ac40*/  IMAD.MOV.U32 R35, RZ, RZ, R45 ;  /* 0x000000ffff237224 */ /* 0x000fe200078e002d */
[----:B------:R1:W-:Y:S01]  /*ac50*/  STL.128 [R1+0x180], R24 ;  /* 0x0001801801007387 */ /* 0x0003e20000100c00 */
[----:B------:R-:W-:-:S03]  /*ac60*/  IMAD.MOV.U32 R33, RZ, RZ, R19 ;  /* 0x000000ffff217224 */ /* 0x000fc600078e0013 */
[----:B------:R2:W-:Y:S01]  /*ac70*/  STL.128 [R1+0x150], R8 ;  /* 0x0001500801007387 */ /* 0x0005e20000100c00 */
[--C-:B0-----:R-:W-:Y:S02]  /*ac80*/  IMAD.X R5, RZ, RZ, R16.reuse, P1 ;  /* 0x000000ffff057224 */ /* 0x101fe400008e0610 */
[----:B------:R-:W-:Y:S02]  /*ac90*/  IMAD.X R7, RZ, RZ, R16, P4 ;  /* 0x000000ffff077224 */ /* 0x000fe400020e0610 */
[----:B------:R-:W-:Y:S02]  /*aca0*/  IMAD.MOV.U32 R4, RZ, RZ, R13 ;  /* 0x000000ffff047224 */ /* 0x000fe400078e000d */
[----:B------:R-:W-:Y:S02]  /*acb0*/  IMAD.MOV.U32 R6, RZ, RZ, R0 ;  /* 0x000000ffff067224 */ /* 0x000fe400078e0000 */
[----:B------:R-:W-:Y:S02]  /*acc0*/  IMAD.X R13, RZ, RZ, R16, P2 ;  /* 0x000000ffff0d7224 */ /* 0x000fe400010e0610 */
[----:B-1----:R-:W-:Y:S01]  /*acd0*/  IMAD.MOV.U32 R26, RZ, RZ, R14 ;  /* 0x000000ffff1a7224 */ /* 0x002fe200078e000e */
[C---:B------:R-:W-:Y:S01]  /*ace0*/  IADD3 R14, P0, R2.reuse, 0x410, RZ ;  /* 0x00000410020e7810 */ /* 0x040fe20007f1e0ff */
[----:B------:R-:W-:Y:S01]  /*acf0*/  IMAD.MOV.U32 R27, RZ, RZ, R15 ;  /* 0x000000ffff1b7224 */ /* 0x000fe200078e000f */
[----:B------:R0:W-:Y:S01]  /*ad00*/  STL.128 [R1+0x1a0], R4 ;  /* 0x0001a00401007387 */ /* 0x0001e20000100c00 */
[----:B------:R-:W-:Y:S01]  /*ad10*/  IMAD.MOV.U32 R24, RZ, RZ, R32 ;  /* 0x000000ffff187224 */ /* 0x000fe200078e0020 */
[C---:B--2---:R-:W-:Y:S01]  /*ad20*/  IADD3 R10, P3, R2.reuse, 0x120, RZ ;  /* 0x00000120020a7810 */ /* 0x044fe20007f7e0ff */
[----:B------:R-:W-:Y:S01]  /*ad30*/  IMAD.X R15, RZ, RZ, R16, P0 ;  /* 0x000000ffff0f7224 */ /* 0x000fe200000e0610 */
[----:B------:R-:W-:Y:S01]  /*ad40*/  IADD3 R8, P1, R2, 0xd8, RZ ;  /* 0x000000d802087810 */ /* 0x000fe20007f3e0ff */
[----:B------:R-:W-:-:S02]  /*ad50*/  IMAD.MOV.U32 R25, RZ, RZ, R43 ;  /* 0x000000ffff197224 */ /* 0x000fc400078e002b */
[----:B------:R-:W-:Y:S02]  /*ad60*/  IMAD.MOV.U32 R32, RZ, RZ, R17 ;  /* 0x000000ffff207224 */ /* 0x000fe400078e0011 */
[--C-:B------:R-:W-:Y:S01]  /*ad70*/  IMAD.X R11, RZ, RZ, R16.reuse, P3 ;  /* 0x000000ffff0b7224 */ /* 0x100fe200018e0610 */
[----:B------:R-:W-:Y:S01]  /*ad80*/  STL.128 [R1+0x190], R24 ;  /* 0x0001901801007387 */ /* 0x000fe20000100c00 */
[----:B------:R-:W-:Y:S02]  /*ad90*/  IMAD.X R9, RZ, RZ, R16, P1 ;  /* 0x000000ffff097224 */ /* 0x000fe400008e0610 */
[C---:B------:R-:W-:Y:S01]  /*ada0*/  VIADD R0, R2.reuse, 0x148 ;  /* 0x0000014802007836 */ /* 0x040fe20000000000 */
[----:B------:R-:W-:Y:S01]  /*adb0*/  STL.128 [R1+0x1d0], R32 ;  /* 0x0001d02001007387 */ /* 0x000fe20000100c00 */
[----:B0-----:R-:W-:Y:S01]  /*adc0*/  IMAD.MOV.U32 R6, RZ, RZ, R14 ;  /* 0x000000ffff067224 */ /* 0x001fe200078e000e */
[----:B------:R-:W-:Y:S01]  /*add0*/  IADD3 R14, P0, R2, 0x140, RZ ;  /* 0x00000140020e7810 */ /* 0x000fe20007f1e0ff */
[----:B------:R-:W-:-:S02]  /*ade0*/  IMAD.MOV.U32 R7, RZ, RZ, R15 ;  /* 0x000000ffff077224 */ /* 0x000fc400078e000f */
[----:B------:R-:W-:Y:S01]  /*adf0*/  IMAD.MOV.U32 R4, RZ, RZ, R10 ;  /* 0x000000ffff047224 */ /* 0x000fe200078e000a */
[C---:B------:R-:W-:Y:S01]  /*ae00*/  IADD3 R10, P1, R2.reuse, 0xec, RZ ;  /* 0x000000ec020a7810 */ /* 0x040fe20007f3e0ff */
[--C-:B------:R-:W-:Y:S02]  /*ae10*/  IMAD.X R15, RZ, RZ, R16.reuse, P0 ;  /* 0x000000ffff0f7224 */ /* 0x100fe400000e0610 */
[----:B------:R-:W-:Y:S02]  /*ae20*/  IMAD.MOV.U32 R5, RZ, RZ, R11 ;  /* 0x000000ffff057224 */ /* 0x000fe400078e000b */
[----:B------:R-:W-:Y:S01]  /*ae30*/  IMAD.X R11, RZ, RZ, R16, P1 ;  /* 0x000000ffff0b7224 */ /* 0x000fe200008e0610 */
[----:B------:R-:W-:Y:S04]  /*ae40*/  STL.64 [R1+0x1e0], R14 ;  /* 0x0001e00e01007387 */ /* 0x000fe80000100a00 */
[----:B------:R0:W-:Y:S02]  /*ae50*/  STL.128 [R1+0x1b0], R4 ;  /* 0x0001b00401007387 */ /* 0x0001e40000100c00 */
[----:B0-----:R-:W-:Y:S01]  /*ae60*/  IMAD.MOV.U32 R4, RZ, RZ, R8 ;  /* 0x000000ffff047224 */ /* 0x001fe200078e0008 */
[----:B------:R-:W-:Y:S01]  /*ae70*/  IADD3 R8, P0, R2, 0x70, RZ ;  /* 0x0000007002087810 */ /* 0x000fe20007f1e0ff */
[----:B------:R-:W-:-:S02]  /*ae80*/  IMAD.MOV.U32 R5, RZ, RZ, R9 ;  /* 0x000000ffff057224 */ /* 0x000fc400078e0009 */
[----:B------:R-:W-:Y:S01]  /*ae90*/  IMAD.MOV.U32 R6, RZ, RZ, R12 ;  /* 0x000000ffff067224 */ /* 0x000fe200078e000c */
[----:B------:R-:W-:Y:S01]  /*aea0*/  MOV R12, 0xaf10 ;  /* 0x0000af10000c7802 */ /* 0x000fe20000000f00 */
[----:B------:R-:W-:-:S05]  /*aeb0*/  IMAD.MOV.U32 R7, RZ, RZ, R13 ;  /* 0x000000ffff077224 */ /* 0x000fca00078e000d */
[----:B------:R0:W-:Y:S02]  /*aec0*/  STL.128 [R1+0x1c0], R4 ;  /* 0x0001c00401007387 */ /* 0x0001e40000100c00 */
[----:B0-----:R-:W-:Y:S02]  /*aed0*/  IMAD.U32 R6, RZ, RZ, UR48 ;  /* 0x00000030ff067e24 */ /* 0x001fe4000f8e00ff */
[----:B------:R-:W-:Y:S02]  /*aee0*/  IMAD.X R7, RZ, RZ, R16, P0 ;  /* 0x000000ffff077224 */ /* 0x000fe400000e0610 */
[----:B------:R-:W-:-:S07]  /*aef0*/  VIADD R6, R6, 0xffffffff ;  /* 0xffffffff06067836 */ /* 0x000fce0000000000 */
[----:B------:R-:W-:Y:S05]  /*af00*/  CALL.REL.NOINC `($_ZN7cutlass13device_kernelIN5flash11enable_sm90INS1_16FlashAttnFwdSm90INS1_25CollectiveMainloopFwdSm90ILi2EN4cute5tupleIJNS5_1CILi1EEES8_S8_EEENS6_IJNS7_ILi64EEESA_SA_EEELi512ENS_6half_tEfNS_4arch4Sm90ELb0ELb1ELb1ELb0ELb0ELb0ELb1ELb0ELb0ELb1ELb0ELb0EEENS1_21CollectiveEpilogueFwdINS6_IJSA_NS7_ILi512EEESA_EEES9_SC_SE_Li256ELb0ELb1ELb0ELb0EEENS1_30DynamicPersistentTileSchedulerILi256ELi128ELb0ELb1ELb1EEEEEEEEEvNT_6ParamsE$_ZZN5flash25CollectiveMainloopFwdSm90ILi2EN4cute5tupleIJNS1_1CILi1EEES4_S4_EEENS2_IJNS3_ILi64EEES6_S6_EEELi512EN7cutlass6half_tEfNS8_4arch4Sm90ELb0ELb1ELb1ELb0ELb0ELb0ELb1ELb0ELb0ELb1ELb0ELb0EE3mmaINS_16FlashAttnFwdSm90ISC_NS_21CollectiveEpilogueFwdINS2_IJS6_NS3_ILi512EEES6_EEES5_S9_SB_Li256ELb0ELb1ELb0ELb0EEENS_30DynamicPersistentTileSchedulerILi256ELi128ELb0ELb1ELb1EEEE13SharedStorageENS1_6TensorINS1_11ArrayEngineIfLm128EEENS1_6LayoutINS2_IJNS2_IJNS3_ILi2EEESR_NS3_ILi32EEEEEES4_S4_EEENS2_IJNS2_IJS4_SR_NS3_ILi4EEEEEENS3_ILi0EEESX_EEEEEEENS_7SoftmaxILi2ELi0EEEEEbRKNSC_6ParamsENS8_25PipelineTmaAsyncNoClusterILi2ENS8_16PipelineTmaAsyncILi2EEEEES19_RNS8_13PipelineStateILj2EEERT0_RT1_iRiRKNS_16SeqlenInfoQKNewKILb0ELb0EEENS2_IJiiiiEEERT_ENKUliT_T0_T1_E_clIZSD_ISM_S10_S12_EbS15_S19_S19_S1C_S1E_S1G_iS1H_S1L_S1M_S1O_EUlRS1P_iE0_NS3_ILb1EEES1W_EEDaiS1P_S1Q_S1R_) ;  /* 0x000002b000507944 */ /* 0x000fea0003c00000 */
[----:B------:R-:W-:Y:S05]  /*af10*/  BSYNC B0 ;  /* 0x0000000000007941 */ /* 0x000fea0003800000 */
.L_x_2028:
[----:B------:R-:W2:Y:S01]  /*af20*/  LDL R5, [R1+0x70] ;  /* 0x0000700001057983 */ /* 0x000ea20000100800 */
[----:B------:R-:W0:Y:S01]  /*af30*/  LDC R0, c[0x0][0x448] ;  /* 0x00011200ff007b82 */ /* 0x000e220000000800 */
[----:B------:R-:W-:-:S07]  /*af40*/  UIADD3 UR4, UR48, -0x2, URZ ;  /* 0xfffffffe30047890 */ /* 0x000fce000fffe03f */
[----:B------:R-:W1:Y:S01]  /*af50*/  LDC.64 R8, c[0x0][0xad8] ;  /* 0x0002b600ff087b82 */ /* 0x000e620000000a00 */
[----:B0-----:R-:W-:-:S13]  /*af60*/  ISETP.NE.AND P0, PT, R0, 0x1, PT ;  /* 0x000000010000780c */ /* 0x001fda0003f05270 */
[----:B------:R-:W0:Y:S08]  /*af70*/  @P0 LDC R4, c[0x0][0x44c] ;  /* 0x00011300ff040b82 */ /* 0x000e300000000800 */
[----:B------:R-:W3:Y:S01]  /*af80*/  @P0 LDC R7, c[0x0][0x450] ;  /* 0x00011400ff070b82 */ /* 0x000ee20000000800 */
[----:B--2---:R-:W-:-:S04]  /*af90*/  IMAD.SHL.U32 R5, R5, 0x40, RZ ;  /* 0x0000004005057824 */ /* 0x004fc800078e00ff */
[----:B0-----:R-:W-:-:S04]  /*afa0*/  @P0 IMAD.HI.U32 R4, R5, R4, RZ ;  /* 0x0000000405040227 */ /* 0x001fc800078e00ff */
[----:B------:R-:W-:Y:S01]  /*afb0*/  IMAD.MOV.U32 R0, RZ, RZ, R5 ;  /* 0x000000ffff007224 */ /* 0x000fe200078e0005 */
[----:B---3--:R-:W-:Y:S02]  /*afc0*/  @P0 SHF.R.U32.HI R0, RZ, R7, R4 ;  /* 0x00000007ff000219 */ /* 0x008fe40000011604 */
[----:B-1----:R-:W-:-:S03]  /*afd0*/  ISETP.GE.AND P0, PT, R9, 0x1, PT ;  /* 0x000000010900780c */ /* 0x002fc60003f06270 */
[----:B------:R-:W-:Y:S02]  /*afe0*/  VIADD R7, R0, UR45 ;  /* 0x0000002d00077c36 */ /* 0x000fe40008000000 */
[----:B------:R-:W-:Y:S02]  /*aff0*/  IMAD.U32 R0, RZ, RZ, UR4 ;  /* 0x00000004ff007e24 */ /* 0x000fe4000f8e00ff */
[----:B------:R-:W-:-:S06]  /*b000*/  IMAD.IADD R8, R7, 0x1, R8 ;  /* 0x0000000107087824 */ /* 0x000fcc00078e0208 */
[----:B------:R-:W-:Y:S05]  /*b010*/  @!P0 BRA `(.L_x_2029) ;  /* 0x0000000000488947 */ /* 0x000fea0003800000 */
[C---:B------:R-:W-:Y:S01]  /*b020*/  ISETP.GT.AND P0, PT, R7.reuse, RZ, PT ;  /* 0x000000ff0700720c */ /* 0x040fe20003f04270 */
[----:B------:R-:W-:Y:S01]  /*b030*/  BSSY B0, `(.L_x_2030) ;  /* 0x000000e000007945 */ /* 0x000fe20003800000 */
[----:B------:R-:W-:-:S11]  /*b040*/  VIADD R4, R7, 0xffffffff ;  /* 0xffffffff07047836 */ /* 0x000fd60000000000 */
        /* <DEDUP_REMOVED lines=8> */
.L_x_2031:
[----:B------:R-:W-:-:S13]  /*b0d0*/  ISETP.NE.AND P0, PT, R9, 0x1, PT ;  /* 0x000000010900780c */ /* 0x000fda0003f05270 */
[----:B------:R-:W0:Y:S02]  /*b0e0*/  @P0 LDC.64 R6, c[0x0][0xae0] ;  /* 0x0002b800ff060b82 */ /* 0x000e240000000a00 */
[----:B0-----:R-:W-:-:S05]  /*b0f0*/  @P0 IMAD.HI.U32 R6, R4, R6, RZ ;  /* 0x0000000604060227 */ /* 0x001fca00078e00ff */
[----:B------:R-:W-:-:S07]  /*b100*/  @P0 SHF.R.U32.HI R4, RZ, R7, R6 ;  /* 0x00000007ff040219 */ /* 0x000fce0000011606 */
.L_x_2032:
[----:B------:R-:W-:Y:S05]  /*b110*/  BSYNC B0 ;  /* 0x0000000000007941 */ /* 0x000fea0003800000 */
.L_x_2030:
[----:B------:R-:W-:-:S05]  /*b120*/  IMAD R9, R4, R9, R9 ;  /* 0x0000000904097224 */ /* 0x000fca00078e0209 */
[----:B------:R-:W-:-:S07]  /*b130*/  VIMNMX R8, R8, R9, PT ;  /* 0x0000000908087248 */ /* 0x000fce0003fe0100 */
.L_x_2029:
[----:B------:R-:W-:-:S04]  /*b140*/  SHF.R.S32.HI R7, RZ, 0x1f, R8 ;  /* 0x0000001fff077819 */ /* 0x000fc80000011408 */
[----:B------:R-:W-:-:S04]  /*b150*/  LEA.HI R7, R7, R8, RZ, 0x6 ;  /* 0x0000000807077211 */ /* 0x000fc800078f30ff */
[----:B------:R-:W-:-:S04]  /*b160*/  SHF.R.S32.HI R4, RZ, 0x6, R7 ;  /* 0x00000006ff047819 */ /* 0x000fc80000011407 */
[----:B------:R-:W-:-:S04]  /*b170*/  VIMNMX R4, R4, UR49, !PT ;  /* 0x0000003104047c48 */ /* 0x000fc8000ffe0100 */
[----:B------:R-:W-:-:S13]  /*b180*/  ISETP.GE.AND P0, PT, R0, R4, PT ;  /* 0x000000040000720c */ /* 0x000fda0003f06270 */
[----:B------:R-:W-:Y:S05]  /*b190*/  @!P0 BRA `(.L_x_2033) ;  /* 0x000000a800388947 */ /* 0x000fea0003800000 */
.L_x_2062:
[----:B0-----:R-:W2:Y:S04]  /*b1a0*/  LD.E R58, desc[UR46][R152.64+0x1e8] ;  /* 0x0001e82e983a7980 */ /* 0x001ea8000c101900 */
[----:B-1----:R-:W3:Y:S04]  /*b1b0*/  LD.E R5, desc[UR46][R152.64+0x1f0] ;  /* 0x0001f02e98057980 */ /* 0x002ee8000c101900 */
[----:B------:R-:W4:Y:S01]  /*b1c0*/  LD.E R7, desc[UR46][R152.64+0x1c] ;  /* 0x00001c2e98077980 */ /* 0x000f22000c101900 */
[----:B--2---:R-:W-:-:S05]  /*b1d0*/  VIADD R9, R58, 0x1 ;  /* 0x000000013a097836 */ /* 0x004fca0000000000 */
[----:B------:R-:W-:-:S13]  /*b1e0*/  ISETP.NE.AND P0, PT, R9, 0x2, PT ;  /* 0x000000020900780c */ /* 0x000fda0003f05270 */
[----:B------:R0:W5:Y:S04]  /*b1f0*/  @P0 LD.E R11, desc[UR46][R152.64+0x1ec] ;  /* 0x0001ec2e980b0980 */ /* 0x000168000c101900 */
[----:B------:R-:W2:Y:S01]  /*b200*/  @!P0 LD.E R6, desc[UR46][R152.64+0x1ec] ;  /* 0x0001ec2e98068980 */ /* 0x000ea2000c101900 */
[----:B---3--:R-:W-:Y:S01]  /*b210*/  VIADD R5, R5, 0x1 ;  /* 0x0000000105057836 */ /* 0x008fe20000000000 */
[----:B----4-:R-:W-:Y:S02]  /*b220*/  LOP3.LUT R7, R7, 0x1, RZ, 0xfc, !PT ;  /* 0x0000000107077812 */ /* 0x010fe400078efcff */
[----:B------:R1:W-:Y:S04]  /*b230*/  ST.E desc[UR46][R152.64+0x1e8], R9 ;  /* 0x0001e80998007985 */ /* 0x0003e8000c10192e */
[----:B------:R0:W-:Y:S04]  /*b240*/  ST.E desc[UR46][R152.64+0x1f0], R5 ;  /* 0x0001f00598007985 */ /* 0x0001e8000c10192e */
[----:B------:R0:W-:Y:S01]  /*b250*/  @!P0 ST.E desc[UR46][R152.64+0x1e8], RZ ;  /* 0x0001e8ff98008985 */ /* 0x0001e2000c10192e */
[----:B------:R-:W-:Y:S01]  /*b260*/  ISETP.NE.AND P1, PT, R7, 0x3, PT ;  /* 0x000000030700780c */ /* 0x000fe20003f25270 */
[----:B------:R-:W-:Y:S05]  /*b270*/  YIELD ;  /* 0x0000000000007946 */ /* 0x000fea0003800000 */
[----:B------:R-:W-:Y:S01]  /*b280*/  BSSY B0, `(.L_x_2034) ;  /* 0x0000006000007945 */ /* 0x000fe20003800000 */
[----:B-1----:R-:W-:Y:S01]  /*b290*/  @!P0 IMAD.MOV.U32 R9, RZ, RZ, RZ ;  /* 0x000000ffff098224 */ /* 0x002fe200078e00ff */
[----:B--2---:R-:W-:-:S05]  /*b2a0*/  @!P0 LOP3.LUT R11, R6, 0x1, RZ, 0x3c, !PT ;  /* 0x00000001060b8812 */ /* 0x004fca00078e3cff */
[----:B------:R0:W-:Y:S01]  /*b2b0*/  @!P0 ST.E desc[UR46][R152.64+0x1ec], R11 ;  /* 0x0001ec0b98008985 */ /* 0x0001e2000c10192e */
[----:B------:R-:W-:Y:S05]  /*b2c0*/  @!P1 BRA `(.L_x_2035) ;  /* 0x0000000000049947 */ /* 0x000fea0003800000 */
[----:B------:R-:W-:Y:S01]  /*b2d0*/  BPT.TRAP 0x1 ;  /* 0x000000040000795c */ /* 0x000fe20000300000 */
.L_x_2035:
[----:B------:R-:W-:Y:S05]  /*b2e0*/  BSYNC B0 ;  /* 0x0000000000007941 */ /* 0x000fea0003800000 */
.L_x_2034:
[----:B------:R-:W2:Y:S01]  /*b2f0*/  LD.E.64 R6, desc[UR46][R152.64+0x8] ;  /* 0x0000082e98067980 */ /* 0x000ea2000c101b00 */
[----:B-----5:R-:W-:Y:S02]  /*b300*/  SHF.L.U32 R10, R11, 0x1f, RZ ;  /* 0x0000001f0b0a7819 */ /* 0x020fe400000006ff */
[----:B--2---:R-:W-:-:S05]  /*b310*/  MOV R6, R6 ;  /* 0x0000000600067202 */ /* 0x004fca0000000f00 */
[----:B------:R-:W-:-:S04]  /*b320*/  IMAD R9, R9, 0x8, R6 ;  /* 0x0000000809097824 */ /* 0x000fc800078e0206 */
[----:B------:R1:W2:Y:S01]  /*b330*/  SYNCS.PHASECHK.TRANS64.TRYWAIT P0, [R9+URZ], R10 ;  /* 0x0000000a090075a7 */ /* 0x0002a2000800017f */
[----:B------:R-:W3:Y:S04]  /*b340*/  LD.E R6, desc[UR46][R152.64+0x1c] ;  /* 0x00001c2e98067980 */ /* 0x000ee8000c101900 */
[----:B0-----:R1:W5:Y:S04]  /*b350*/  LD.E R5, desc[UR46][R152.64+0x1e8] ;  /* 0x0001e82e98057980 */ /* 0x001368000c101900 */
[----:B------:R1:W5:Y:S01]  /*b360*/  LD.E R8, desc[UR46][R152.64+0x1ec] ;  /* 0x0001ec2e98087980 */ /* 0x000362000c101900 */
[----:B------:R-:W-:Y:S01]  /*b370*/  BSSY B0, `(.L_x_2036) ;  /* 0x0000005000007945 */ /* 0x000fe20003800000 */
[----:B---3--:R-:W-:-:S04]  /*b380*/  LOP3.LUT R6, R6, 0x1, RZ, 0xfc, !PT ;  /* 0x0000000106067812 */ /* 0x008fc800078efcff */
[----:B------:R-:W-:-:S13]  /*b390*/  ISETP.NE.AND P1, PT, R6, 0x3, PT ;  /* 0x000000030600780c */ /* 0x000fda0003f25270 */
[----:B-12---:R-:W-:Y:S05]  /*b3a0*/  @!P1 BRA `(.L_x_2037) ;  /* 0x0000000000049947 */ /* 0x006fea0003800000 */
[----:B------:R-:W-:Y:S01]  /*b3b0*/  BPT.TRAP 0x1 ;  /* 0x000000040000795c */ /* 0x000fe20000300000 */
.L_x_2037:
[----:B------:R-:W-:Y:S05]  /*b3c0*/  BSYNC B0 ;  /* 0x0000000000007941 */ /* 0x000fea0003800000 */
.L_x_2036:
[----:B------:R-:W-:Y:S04]  /*b3d0*/  BSSY B0, `(.L_x_2038) ;  /* 0x0000008000007945 */ /* 0x000fe80003800000 */
[----:B------:R-:W-:Y:S05]  /*b3e0*/  @P0 BRA `(.L_x_2039) ;  /* 0x0000000000180947 */ /* 0x000fea0003800000 */
[----:B------:R-:W2:Y:S01]  /*b3f0*/  LD.E.64 R6, desc[UR46][R152.64+0x8] ;  /* 0x0000082e98067980 */ /* 0x000ea2000c101b00 */
[----:B-----5:R-:W-:Y:S02]  /*b400*/  SHF.L.U32 R8, R8, 0x1f, RZ ;  /* 0x0000001f08087819 */ /* 0x020fe400000006ff */
[----:B--2---:R-:W-:-:S05]  /*b410*/  MOV R6, R6 ;  /* 0x0000000600067202 */ /* 0x004fca0000000f00 */
[----:B------:R-:W-:-:S04]  /*b420*/  IMAD R5, R5, 0x8, R6 ;  /* 0x0000000805057824 */ /* 0x000fc800078e0206 */
[----:B------:R-:W0:Y:S02]  /*b430*/  SYNCS.PHASECHK.TRANS64.TRYWAIT P0, [R5+URZ], R8 ;  /* 0x00000008050075a7 */ /* 0x000e24000800017f */
[----:B0-----:R-:W-:Y:S05]  /*b440*/  @!P0 BRA `(.L_x_2040) ;  /* 0x0000029400208947 */ /* 0x001fea0003800000 */
.L_x_2039:
[----:B------:R-:W-:Y:S05]  /*b450*/  BSYNC B0 ;  /* 0x0000000000007941 */ /* 0x000fea0003800000 */
.L_x_2038:
[----:B------:R-:W2:Y:S04]  /*b460*/  LD.E R7, desc[UR46][R152.64+0x1e8] ;  /* 0x0001e82e98077980 */ /* 0x000ea8000c101900 */
[----:B------:R-:W2:Y:S01]  /*b470*/  LD.E.64 R10, desc[UR46][R152.64+0xa0] ;  /* 0x0000a02e980a7980 */ /* 0x000ea2000c101b00 */
[----:B------:R-:W-:Y:S05]  /*b480*/  WARPSYNC.ALL ;  /* 0x0000000000007948 */ /* 0x000fea0003800000 */
[----:B------:R-:W3:Y:S04]  /*b490*/  LD.E.64 R20, desc[UR46][R152.64+0x98] ;  /* 0x0000982e98147980 */ /* 0x000ee8000c101b00 */
[----:B0----5:R-:W4:Y:S04]  /*b4a0*/  LD.E.64 R8, desc[UR46][R152.64+0x98] ;  /* 0x0000982e98087980 */ /* 0x021f28000c101b00 */
[----:B------:R-:W4:Y:S04]  /*b4b0*/  LD.E.64 R12, desc[UR46][R152.64+0x98] ;  /* 0x0000982e980c7980 */ /* 0x000f28000c101b00 */
[----:B------:R-:W4:Y:S01]  /*b4c0*/  LD.E.64 R14, desc[UR46][R152.64+0x98] ;  /* 0x0000982e980e7980 */ /* 0x000f22000c101b00 */
[----:B--2---:R-:W-:-:S02]  /*b4d0*/  IMAD R6, R7, 0x200, R10 ;  /* 0x0000020007067824 */ /* 0x004fc400078e020a */
[----:B------:R-:W-:Y:S01]  /*b4e0*/  IMAD.MOV.U32 R7, RZ, RZ, R11 ;  /* 0x000000ffff077224 */ /* 0x000fe200078e000b */
[----:B------:R-:W2:Y:S02]  /*b4f0*/  LD.E R56, desc[UR46][R152.64+0x54] ;  /* 0x0000542e98387980 */ /* 0x000ea4000c101900 */
[C---:B------:R-:W-:Y:S02]  /*b500*/  R2UR UR6, R6.reuse ;  /* 0x00000000060672ca */ /* 0x040fe400000e0000 */
[----:B------:R-:W-:Y:S01]  /*b510*/  R2UR UR7, R7 ;  /* 0x00000000070772ca */ /* 0x000fe200000e0000 */
[----:B------:R0:W-:Y:S01]  /*b520*/  ST.E desc[UR46][R152.64+0x80], RZ ;  /* 0x000080ff98007985 */ /* 0x0001e2000c10192e */
[----:B------:R-:W-:Y:S01]  /*b530*/  WARPGROUP.ARRIVE ;  /* 0x00000000000079c5 */ /* 0x000fe20000000000 */
[----:B------:R-:W-:Y:S02]  /*b540*/  VIADD R10, R6, 0x2 ;  /* 0x00000002060a7836 */ /* 0x000fe40000000000 */
[----:B------:R-:W-:Y:S01]  /*b550*/  IMAD.MOV.U32 R5, RZ, RZ, 0x1 ;  /* 0x00000001ff057424 */ /* 0x000fe200078e00ff */
[----:B---3--:R-:W-:-:S02]  /*b560*/  R2UR UR4, R20 ;  /* 0x00000000140472ca */ /* 0x008fc400000e0000 */
[----:B------:R-:W-:-:S13]  /*b570*/  R2UR UR5, R21 ;  /* 0x00000000150572ca */ /* 0x000fda00000e0000 */
[----:B------:R-:W-:Y:S01]  /*b580*/  HGMMA.64x64x16.F32 R24, gdesc[UR4], RZ, !UPT, gsb0 ;  /* 0x00e00000041879f0 */ /* 0x000fe2000c0008ff */
[----:B----4-:R-:W-:Y:S01]  /*b590*/  VIADD R8, R8, 0x2 ;  /* 0x0000000208087836 */ /* 0x010fe20000000000 */
[----:B------:R-:W-:Y:S02]  /*b5a0*/  R2UR UR6, R10 ;  /* 0x000000000a0672ca */ /* 0x000fe400000e0000 */
[----:B------:R-:W-:Y:S02]  /*b5b0*/  R2UR UR7, R11 ;  /* 0x000000000b0772ca */ /* 0x000fe400000e0000 */
[----:B------:R-:W-:Y:S02]  /*b5c0*/  R2UR UR4, R8 ;  /* 0x00000000080472ca */ /* 0x000fe400000e0000 */
[----:B------:R-:W-:Y:S01]  /*b5d0*/  R2UR UR5, R9 ;  /* 0x00000000090572ca */ /* 0x000fe200000e0000 */
[----:B------:R-:W-:Y:S02]  /*b5e0*/  WARPGROUP.DEPBAR.LE gsb0, 0x0 ;  /* 0x00008000000079c5 */ /* 0x000fe40000010000 */
[----:B------:R0:W5:Y:S04]  /*b5f0*/  LD.E R20, desc[UR46][R152.64+0x1e8] ;  /* 0x0001e82e98147980 */ /* 0x000168000c101900 */
[----:B------:R0:W5:Y:S04]  /*b600*/  LD.E R21, desc[UR46][R152.64+0x1ec] ;  /* 0x0001ec2e98157980 */ /* 0x000168000c101900 */
[----:B------:R0:W-:Y:S01]  /*b610*/  ST.E desc[UR46][R152.64+0x80], R5 ;  /* 0x0000800598007985 */ /* 0x0001e2000c10192e */
[----:B------:R-:W-:-:S06]  /*b620*/  WARPGROUP.ARRIVE ;  /* 0x00000000000079c5 */ /* 0x000fcc0000000000 */
[----:B------:R-:W-:Y:S01]  /*b630*/  HGMMA.64x64x16.F32 R24, gdesc[UR4], R24, gsb0 ;  /* 0x00e00000041879f0 */ /* 0x000fe20008000818 */
[----:B------:R-:W-:Y:S02]  /*b640*/  VIADD R8, R12, 0x4 ;  /* 0x000000040c087836 */ /* 0x000fe40000000000 */
[----:B------:R-:W-:Y:S02]  /*b650*/  VIADD R10, R6, 0x4 ;  /* 0x00000004060a7836 */ /* 0x000fe40000000000 */
[----:B------:R-:W-:Y:S01]  /*b660*/  IMAD.MOV.U32 R9, RZ, RZ, R13 ;  /* 0x000000ffff097224 */ /* 0x000fe200078e000d */
[----:B------:R-:W-:Y:S02]  /*b670*/  R2UR UR7, R11 ;  /* 0x000000000b0772ca */ /* 0x000fe400000e0000 */
[----:B------:R-:W-:Y:S02]  /*b680*/  R2UR UR6, R10 ;  /* 0x000000000a0672ca */ /* 0x000fe400000e0000 */
[----:B------:R-:W-:-:S02]  /*b690*/  R2UR UR4, R8 ;  /* 0x00000000080472ca */ /* 0x000fc400000e0000 */
[----:B------:R-:W-:Y:S01]  /*b6a0*/  R2UR UR5, R9 ;  /* 0x00000000090572ca */ /* 0x000fe200000e0000 */
[----:B------:R-:W-:Y:S02]  /*b6b0*/  WARPGROUP.DEPBAR.LE gsb0, 0x0 ;  /* 0x00008000000079c5 */ /* 0x000fe40000010000 */
[----:B------:R0:W-:Y:S01]  /*b6c0*/  ST.E desc[UR46][R152.64+0x80], R5 ;  /* 0x0000800598007985 */ /* 0x0001e2000c10192e */
[----:B------:R-:W-:-:S09]  /*b6d0*/  WARPGROUP.ARRIVE ;  /* 0x00000000000079c5 */ /* 0x000fd20000000000 */
[----:B------:R-:W-:Y:S01]  /*b6e0*/  HGMMA.64x64x16.F32 R24, gdesc[UR4], R24, gsb0 ;  /* 0x00e00000041879f0 */ /* 0x000fe20008000818 */
[----:B------:R-:W-:Y:S02]  /*b6f0*/  VIADD R8, R6, 0x6 ;  /* 0x0000000606087836 */ /* 0x000fe40000000000 */
[----:B------:R-:W-:Y:S02]  /*b700*/  VIADD R6, R14, 0x6 ;  /* 0x000000060e067836 */ /* 0x000fe40000000000 */
[----:B------:R-:W-:Y:S02]  /*b710*/  IMAD.MOV.U32 R9, RZ, RZ, R11 ;  /* 0x000000ffff097224 */ /* 0x000fe400078e000b */
[----:B------:R-:W-:Y:S01]  /*b720*/  IMAD.MOV.U32 R7, RZ, RZ, R15 ;  /* 0x000000ffff077224 */ /* 0x000fe200078e000f */
[----:B------:R-:W-:Y:S02]  /*b730*/  R2UR UR6, R8 ;  /* 0x00000000080672ca */ /* 0x000fe400000e0000 */
[----:B------:R-:W-:-:S02]  /*b740*/  R2UR UR7, R9 ;  /* 0x00000000090772ca */ /* 0x000fc400000e0000 */
[----:B------:R-:W-:Y:S02]  /*b750*/  R2UR UR4, R6 ;  /* 0x00000000060472ca */ /* 0x000fe400000e0000 */
[----:B------:R-:W-:Y:S01]  /*b760*/  R2UR UR5, R7 ;  /* 0x00000000070572ca */ /* 0x000fe200000e0000 */
[----:B------:R-:W-:Y:S02]  /*b770*/  WARPGROUP.DEPBAR.LE gsb0, 0x0 ;  /* 0x00008000000079c5 */ /* 0x000fe40000010000 */
[----:B------:R0:W-:Y:S01]  /*b780*/  ST.E desc[UR46][R152.64+0x80], R5 ;  /* 0x0000800598007985 */ /* 0x0001e2000c10192e */
[----:B------:R-:W-:-:S09]  /*b790*/  WARPGROUP.ARRIVE ;  /* 0x00000000000079c5 */ /* 0x000fd20000000000 */
[----:B------:R-:W-:Y:S01]  /*b7a0*/  HGMMA.64x64x16.F32 R24, gdesc[UR4], R24, gsb0 ;  /* 0x00e00000041879f0 */ /* 0x000fe20008000818 */
[----:B--2---:R-:W-:-:S04]  /*b7b0*/  LOP3.LUT R56, R56, 0x1, RZ, 0xfc, !PT ;  /* 0x0000000138387812 */ /* 0x004fc800078efcff */
[----:B------:R-:W-:Y:S01]  /*b7c0*/  ISETP.NE.AND P0, PT, R56, 0x3, PT ;  /* 0x000000033800780c */ /* 0x000fe20003f05270 */
[----:B------:R-:W-:Y:S01]  /*b7d0*/  BSSY B0, `(.L_x_2041) ;  /* 0x0000005000007945 */ /* 0x000fe20003800000 */
[----:B------:R-:W-:Y:S02]  /*b7e0*/  WARPGROUP.DEPBAR.LE gsb0, 0x0 ;  /* 0x00008000000079c5 */ /* 0x000fe40000010000 */
[----:B------:R0:W-:Y:S09]  /*b7f0*/  ST.E desc[UR46][R152.64+0x80], R5 ;  /* 0x0000800598007985 */ /* 0x0001f2000c10192e */
[----:B------:R-:W-:Y:S05]  /*b800*/  @!P0 BRA `(.L_x_2042) ;  /* 0x0000000000048947 */ /* 0x000fea0003800000 */
[----:B------:R-:W-:Y:S01]  /*b810*/  BPT.TRAP 0x1 ;  /* 0x000000040000795c */ /* 0x000fe20000300000 */
.L_x_2042:
[----:B------:R-:W-:Y:S05]  /*b820*/  BSYNC B0 ;  /* 0x0000000000007941 */ /* 0x000fea0003800000 */
.L_x_2041:
[----:B------:R-:W2:Y:S01]  /*b830*/  LD.E.64 R6, desc[UR46][R152.64+0x40] ;  /* 0x0000402e98067980 */ /* 0x000ea2000c101b00 */
[----:B-----5:R-:W-:Y:S02]  /*b840*/  SHF.L.U32 R21, R21, 0x1f, RZ ;  /* 0x0000001f15157819 */ /* 0x020fe400000006ff */
[----:B--2---:R-:W-:-:S05]  /*b850*/  MOV R7, R6 ;  /* 0x0000000600077202 */ /* 0x004fca0000000f00 */
[----:B------:R-:W-:-:S04]  /*b860*/  IMAD R20, R20, 0x8, R7 ;  /* 0x0000000814147824 */ /* 0x000fc800078e0207 */
[----:B------:R1:W2:Y:S01]  /*b870*/  SYNCS.PHASECHK.TRANS64.TRYWAIT P0, [R20+URZ], R21 ;  /* 0x00000015140075a7 */ /* 0x0002a2000800017f */
[----:B------:R-:W3:Y:S04]  /*b880*/  LD.E R6, desc[UR46][R152.64+0x54] ;  /* 0x0000542e98067980 */ /* 0x000ee8000c101900 */
[----:B------:R1:W5:Y:S04]  /*b890*/  LD.E R8, desc[UR46][R152.64+0x1e8] ;  /* 0x0001e82e98087980 */ /* 0x000368000c101900 */
[----:B------:R1:W5:Y:S01]  /*b8a0*/  LD.E R9, desc[UR46][R152.64+0x1ec] ;  /* 0x0001ec2e98097980 */ /* 0x000362000c101900 */
[----:B------:R-:W-:Y:S01]  /*b8b0*/  BSSY B0, `(.L_x_2043) ;  /* 0x0000005000007945 */ /* 0x000fe20003800000 */
[----:B---3--:R-:W-:-:S04]  /*b8c0*/  LOP3.LUT R6, R6, 0x1, RZ, 0xfc, !PT ;  /* 0x0000000106067812 */ /* 0x008fc800078efcff */
[----:B------:R-:W-:-:S13]  /*b8d0*/  ISETP.NE.AND P1, PT, R6, 0x3, PT ;  /* 0x000000030600780c */ /* 0x000fda0003f25270 */
[----:B-12---:R-:W-:Y:S05]  /*b8e0*/  @!P1 BRA `(.L_x_2044) ;  /* 0x0000000000049947 */ /* 0x006fea0003800000 */
[----:B------:R-:W-:Y:S01]  /*b8f0*/  BPT.TRAP 0x1 ;  /* 0x000000040000795c */ /* 0x000fe20000300000 */
.L_x_2044:
[----:B------:R-:W-:Y:S05]  /*b900*/  BSYNC B0 ;  /* 0x0000000000007941 */ /* 0x000fea0003800000 */
.L_x_2043:
[----:B------:R-:W-:Y:S04]  /*b910*/  BSSY B0, `(.L_x_2045) ;  /* 0x0000008000007945 */ /* 0x000fe80003800000 */
[----:B------:R-:W-:Y:S05]  /*b920*/  @P0 BRA `(.L_x_2046) ;  /* 0x0000000000180947 */ /* 0x000fea0003800000 */
[----:B------:R-:W2:Y:S01]  /*b930*/  LD.E.64 R6, desc[UR46][R152.64+0x40] ;  /* 0x0000402e98067980 */ /* 0x000ea2000c101b00 */
[----:B-----5:R-:W-:Y:S02]  /*b940*/  SHF.L.U32 R9, R9, 0x1f, RZ ;  /* 0x0000001f09097819 */ /* 0x020fe400000006ff */
[----:B--2---:R-:W-:-:S05]  /*b950*/  MOV R7, R6 ;  /* 0x0000000600077202 */ /* 0x004fca0000000f00 */
[----:B------:R-:W-:-:S04]  /*b960*/  IMAD R8, R8, 0x8, R7 ;  /* 0x0000000808087824 */ /* 0x000fc800078e0207 */
[----:B------:R-:W1:Y:S02]  /*b970*/  SYNCS.PHASECHK.TRANS64.TRYWAIT P0, [R8+URZ], R9 ;  /* 0x00000009080075a7 */ /* 0x000e64000800017f */
[----:B-1----:R-:W-:Y:S05]  /*b980*/  @!P0 BRA `(.L_x_2047) ;  /* 0x0000028c00e48947 */ /* 0x002fea0003800000 */
.L_x_2046:
[----:B------:R-:W-:Y:S05]  /*b990*/  BSYNC B0 ;  /* 0x0000000000007941 */ /* 0x000fea0003800000 */
.L_x_2045:
[----:B------:R-:W2:Y:S04]  /*b9a0*/  LD.E R10, desc[UR46][R152.64+0x88] ;  /* 0x0000882e980a7980 */ /* 0x000ea8000c101900 */
[----:B------:R-:W3:Y:S04]  /*b9b0*/  LD.E R11, desc[UR46][R152.64+0x1e8] ;  /* 0x0001e82e980b7980 */ /* 0x000ee8000c101900 */
[----:B------:R-:W3:Y:S04]  /*b9c0*/  LD.E.64 R6, desc[UR46][R152.64+0xb8] ;  /* 0x0000b82e98067980 */ /* 0x000ee8000c101b00 */
[----:B-1---5:R-:W4:Y:S04]  /*b9d0*/  LD.E.64 R8, desc[UR46][R152.64+0xb0] ;  /* 0x0000b02e98087980 */ /* 0x022f28000c101b00 */
[----:B------:R-:W4:Y:S04]  /*b9e0*/  LD.E.64 R12, desc[UR46][R152.64+0xb0] ;  /* 0x0000b02e980c7980 */ /* 0x000f28000c101b00 */
[----:B------:R-:W4:Y:S04]  /*b9f0*/  LD.E.64 R14, desc[UR46][R152.64+0xb0] ;  /* 0x0000b02e980e7980 */ /* 0x000f28000c101b00 */
[----:B------:R-:W4:Y:S01]  /*ba00*/  LD.E.64 R20, desc[UR46][R152.64+0xb0] ;  /* 0x0000b02e98147980 */ /* 0x000f22000c101b00 */
[----:B------:R-:W-:Y:S05]  /*ba10*/  WARPSYNC.ALL ;  /* 0x0000000000007948 */ /* 0x000fea0003800000 */
[----:B------:R-:W4:Y:S01]  /*ba20*/  LD.E.64 R56, desc[UR46][R152.64+0xb0] ;  /* 0x0000b02e98387980 */ /* 0x000f22000c101b00 */
[----:B------:R-:W-:Y:S01]  /*ba30*/  WARPGROUP.ARRIVE ;  /* 0x00000000000079c5 */ /* 0x000fe20000000000 */
[----:B--2---:R-:W-:Y:S01]  /*ba40*/  ISETP.NE.U32.AND P0, PT, R10, RZ, PT ;  /* 0x000000ff0a00720c */ /* 0x004fe20003f05070 */
[----:B---3--:R-:W-:Y:S01]  /*ba50*/  IMAD R6, R11, 0x1000, R6 ;  /* 0x000010000b067824 */ /* 0x008fe200078e0206 */
[----:B------:R-:W-:-:S02]  /*ba60*/  R2UR UR7, R7 ;  /* 0x00000000070772ca */ /* 0x000fc400000e0000 */
[----:B----4-:R-:W-:Y:S02]  /*ba70*/  R2UR UR4, R8 ;  /* 0x00000000080472ca */ /* 0x010fe400000e0000 */
[----:B------:R-:W-:Y:S02]  /*ba80*/  R2UR UR6, R6 ;  /* 0x00000000060672ca */ /* 0x000fe400000e0000 */
[----:B------:R-:W-:-:S05]  /*ba90*/  R2UR UR5, R9 ;  /* 0x00000000090572ca */ /* 0x000fca00000e0000 */
[----:B------:R-:W-:-:S08]  /*baa0*/  VOTEU.ANY UP0, P0 ;  /* 0x00000000003f7886 */ /* 0x000fd00000000100 */
[----:B------:R-:W-:Y:S01]  /*bab0*/  HGMMA.64x64x16.F32 R24, gdesc[UR4], R24, UP0, gsb0 ;  /* 0x00e00000041879f0 */ /* 0x000fe2000b800818 */
        /* <DEDUP_REMOVED lines=9> */
[----:B------:R-:W2:Y:S04]  /*bb50*/  LD.E.64 R60, desc[UR46][R152.64+0xb0] ;  /* 0x0000b02e983c7980 */ /* 0x000ea8000c101b00 */
[----:B------:R-:W-:Y:S01]  /*bb60*/  ST.E desc[UR46][R152.64+0x88], R5 ;  /* 0x0000880598007985 */ /* 0x000fe2000c10192e */
[----:B------:R-:W-:-:S06]  /*bb70*/  WARPGROUP.ARRIVE ;  /* 0x00000000000079c5 */ /* 0x000fcc0000000000 */
        /* <DEDUP_REMOVED lines=10> */
[----:B------:R-:W3:Y:S04]  /*bc20*/  LD.E.64 R12, desc[UR46][R152.64+0xb0] ;  /* 0x0000b02e980c7980 */ /* 0x000ee8000c101b00 */
        /* <DEDUP_REMOVED lines=12> */
[----:B------:R-:W4:Y:S04]  /*bcf0*/  LD.E.64 R14, desc[UR46][R152.64+0xb0] ;  /* 0x0000b02e980e7980 */ /* 0x000f28000c101b00 */
        /* <DEDUP_REMOVED lines=17> */
[----:B------:R-:W-:-:S03]  /*be10*/  IMAD.MOV.U32 R11, RZ, RZ, R7 ;  /* 0x000000ffff0b7224 */ /* 0x000fc600078e0007 */
[----:B------:R-:W-:Y:S02]  /*be20*/  R2UR UR6, R10 ;  /* 0x000000000a0672ca */ /* 0x000fe400000e0000 */
[----:B------:R-:W-:Y:S01]  /*be30*/  R2UR UR7, R11 ;  /* 0x000000000b0772ca */ /* 0x000fe200000e0000 */
[----:B--2---:R-:W-:Y:S02]  /*be40*/  VIADD R8, R60, 0x202 ;  /* 0x000002023c087836 */ /* 0x004fe40000000000 */
[----:B------:R-:W-:-:S03]  /*be50*/  IMAD.MOV.U32 R9, RZ, RZ, R61 ;  /* 0x000000ffff097224 */ /* 0x000fc600078e003d */
        /* <DEDUP_REMOVED lines=8> */
[----:B------:R-:W-:-:S03]  /*bee0*/  IMAD.MOV.U32 R11, RZ, RZ, R7 ;  /* 0x000000ffff0b7224 */ /* 0x000fc600078e0007 */
[----:B------:R-:W-:Y:S02]  /*bef0*/  R2UR UR6, R10 ;  /* 0x000000000a0672ca */ /* 0x000fe400000e0000 */
[----:B------:R-:W-:Y:S01]  /*bf00*/  R2UR UR7, R11 ;  /* 0x000000000b0772ca */ /* 0x000fe200000e0000 */
[----:B---3--:R-:W-:Y:S02]  /*bf10*/  VIADD R8, R12, 0x204 ;  /* 0x000002040c087836 */ /* 0x008fe40000000000 */
[----:B------:R-:W-:-:S03]  /*bf20*/  IMAD.MOV.U32 R9, RZ, RZ, R13 ;  /* 0x000000ffff097224 */ /* 0x000fc600078e000d */
        /* <DEDUP_REMOVED lines=8> */
[----:B------:R-:W-:-:S03]  /*bfb0*/  IMAD.MOV.U32 R11, RZ, RZ, R7 ;  /* 0x000000ffff0b7224 */ /* 0x000fc600078e0007 */
[----:B------:R-:W-:Y:S02]  /*bfc0*/  R2UR UR6, R10 ;  /* 0x000000000a0672ca */ /* 0x000fe400000e0000 */
[----:B------:R-:W-:Y:S01]  /*bfd0*/  R2UR UR7, R11 ;  /* 0x000000000b0772ca */ /* 0x000fe200000e0000 */
[----:B----4-:R-:W-:Y:S02]  /*bfe0*/  VIADD R8, R14, 0x206 ;  /* 0x000002060e087836 */ /* 0x010fe40000000000 */
[----:B------:R-:W-:-:S03]  /*bff0*/  IMAD.MOV.U32 R9, RZ, RZ, R15 ;  /* 0x000000ffff097224 */ /* 0x000fc600078e000f */
        /* <DEDUP_REMOVED lines=11> */
[----:B------:R-:W-:Y:S02]  /*c0b0*/  VIADD R8, R20, 0x400 ;  /* 0x0000040014087836 */ /* 0x000fe40000000000 */
        /* <DEDUP_REMOVED lines=94> */
[----:B------:R-:W1:Y:S01]  /*c6a0*/  S2R R59, SR_TID.X ;  /* 0x00000000003b7919 */ /* 0x000e620000002100 */
[----:B------:R-:W-:Y:S02]  /*c6b0*/  WARPGROUP.DEPBAR.LE gsb0, 0x0 ;  /* 0x00008000000079c5 */ /* 0x000fe40000010000 */
[----:B------:R-:W4:Y:S04]  /*c6c0*/  LD.E.64 R66, desc[UR46][R152.64+0xb0] ;  /* 0x0000b02e98427980 */ /* 0x000f28000c101b00 */
[----:B------:R-:W-:Y:S01]  /*c6d0*/  ST.E desc[UR46][R152.64+0x88], R5 ;  /* 0x0000880598007985 */ /* 0x000fe2000c10192e */
[----:B------:R-:W-:-:S06]  /*c6e0*/  WARPGROUP.ARRIVE ;  /* 0x00000000000079c5 */ /* 0x000fcc0000000000 */
[----:B------:R-:W-:Y:S01]  /*c6f0*/  HGMMA.64x64x16.F32 R24, gdesc[UR4], R24, gsb0 ;  /* 0x00e00000041879f0 */ /* 0x000fe20008000818 */
[----:B-1----:R-:W-:-:S05]  /*c700*/  SHF.R.U32.HI R59, RZ, 0x7, R59 ;  /* 0x00000007ff3b7819 */ /* 0x002fca000001163b */
[----:B------:R-:W1:Y:S01]  /*c710*/  SHFL.IDX PT, R8, R59, RZ, 0x1f ;  /* 0x00001fff3b087589 */ /* 0x000e6200000e0000 */
[----:B------:R-:W-:Y:S02]  /*c720*/  VIADD R14, R6, 0x800 ;  /* 0x00000800060e7836 */ /* 0x000fe40000000000 */
[----:B------:R-:W-:Y:S01]  /*c730*/  IMAD.MOV.U32 R11, RZ, RZ, R7 ;  /* 0x000000ffff0b7224 */ /* 0x000fe200078e0007 */
[----:B------:R-:W-:Y:S02]  /*c740*/  UMOV UR4, 0x1 ;  /* 0x0000000100047882 */ /* 0x000fe40000000000 */
[----:B------:R-:W-:Y:S02]  /*c750*/  UISETP.NE.U32.AND UP0, UPT, UR4, URZ, UPT ;  /* 0x0000003f0400728c */ /* 0x000fe4000bf05070 */
[----:B------:R-:W-:Y:S02]  /*c760*/  R2UR UR11, R11 ;  /* 0x000000000b0b72ca */ /* 0x000fe400000e0000 */
[----:B-1----:R-:W-:-:S04]  /*c770*/  ISETP.GT.AND P1, PT, R8, 0x7f, PT ;  /* 0x0000007f0800780c */ /* 0x002fc80003f24270 */
[----:B------:R-:W-:Y:S01]  /*c780*/  SEL R15, RZ, 0x2, !P1 ;  /* 0x00000002ff0f7807 */ /* 0x000fe20004800000 */
[----:B------:R-:W-:-:S03]  /*c790*/  IMAD.MOV.U32 R9, RZ, RZ, R13 ;  /* 0x000000ffff097224 */ /* 0x000fc600078e000d */
[----:B------:R-:W-:Y:S01]  /*c7a0*/  IADD3 R8, R12, 0x800, R15 ;  /* 0x000008000c087810 */ /* 0x000fe20007ffe00f */
[----:B------:R-:W-:Y:S01]  /*c7b0*/  IMAD.IADD R10, R15, 0x1, R14 ;  /* 0x000000010f0a7824 */ /* 0x000fe200078e020e */
[----:B------:R-:W-:Y:S02]  /*c7c0*/  R2UR UR9, R9 ;  /* 0x00000000090972ca */ /* 0x000fe400000e0000 */
[----:B------:R-:W-:Y:S02]  /*c7d0*/  R2UR UR8, R8 ;  /* 0x00000000080872ca */ /* 0x000fe400000e0000 */
[----:B------:R-:W-:Y:S01]  /*c7e0*/  R2UR UR10, R10 ;  /* 0x000000000a0a72ca */ /* 0x000fe200000e0000 */
[----:B------:R-:W-:Y:S02]  /*c7f0*/  WARPGROUP.DEPBAR.LE gsb0, 0x0 ;  /* 0x00008000000079c5 */ /* 0x000fe40000010000 */
[----:B------:R-:W4:Y:S04]  /*c800*/  LD.E.64 R12, desc[UR46][R152.64+0xb0] ;  /* 0x0000b02e980c7980 */ /* 0x000f28000c101b00 */
[----:B------:R-:W-:Y:S01]  /*c810*/  ST.E desc[UR46][R152.64+0x88], R5 ;  /* 0x0000880598007985 */ /* 0x000fe2000c10192e */
[----:B------:R-:W-:-:S06]  /*c820*/  WARPGROUP.ARRIVE ;  /* 0x00000000000079c5 */ /* 0x000fcc0000000000 */
[----:B------:R-:W-:Y:S01]  /*c830*/  HGMMA.64x64x16.F32 R24, gdesc[UR8], R24, UP0, gsb0 ;  /* 0x00e00000081879f0 */ /* 0x000fe2000b800818 */
[----:B------:R-:W-:-:S05]  /*c840*/  IMAD.MOV.U32 R57, RZ, RZ, 0x4 ;  /* 0x00000004ff397424 */ /* 0x000fca00078e00ff */
[----:B------:R-:W-:Y:S01]  /*c850*/  SEL R21, R57, 0x2, P1 ;  /* 0x0000000239157807 */ /* 0x000fe20000800000 */
[----:B------:R-:W-:-:S04]  /*c860*/  IMAD.MOV.U32 R11, RZ, RZ, R7 ;  /* 0x000000ffff0b7224 */ /* 0x000fc800078e0007 */
[----:B------:R-:W-:Y:S01]  /*c870*/  IMAD.IADD R10, R14, 0x1, R21 ;  /* 0x000000010e0a7824 */ /* 0x000fe200078e0215 */
[----:B------:R-:W-:-:S04]  /*c880*/  R2UR UR7, R11 ;  /* 0x000000000b0772ca */ /* 0x000fc800000e0000 */
[----:B------:R-:W-:Y:S01]  /*c890*/  R2UR UR6, R10 ;  /* 0x000000000a0672ca */ /* 0x000fe200000e0000 */
[----:B--2---:R-:W-:Y:S01]  /*c8a0*/  IMAD.MOV.U32 R9, RZ, RZ, R63 ;  /* 0x000000ffff097224 */ /* 0x004fe200078e003f */
[----:B------:R-:W-:-:S04]  /*c8b0*/  IADD3 R8, R21, 0x800, R62 ;  /* 0x0000080015087810 */ /* 0x000fc80007ffe03e */
[----:B------:R-:W-:Y:S02]  /*c8c0*/  R2UR UR4, R8 ;  /* 0x00000000080472ca */ /* 0x000fe400000e0000 */
[----:B------:R-:W-:Y:S01]  /*c8d0*/  R2UR UR5, R9 ;  /* 0x00000000090572ca */ /* 0x000fe200000e0000 */
[----:B------:R-:W-:Y:S02]  /*c8e0*/  WARPGROUP.DEPBAR.LE gsb0, 0x0 ;  /* 0x00008000000079c5 */ /* 0x000fe40000010000 */
[----:B------:R-:W2:Y:S04]  /*c8f0*/  LD.E.64 R60, desc[UR46][R152.64+0xb0] ;  /* 0x0000b02e983c7980 */ /* 0x000ea8000c101b00 */
[----:B------:R-:W-:Y:S01]  /*c900*/  ST.E desc[UR46][R152.64+0x88], R5 ;  /* 0x0000880598007985 */ /* 0x000fe2000c10192e */
[----:B------:R-:W-:-:S06]  /*c910*/  WARPGROUP.ARRIVE ;  /* 0x00000000000079c5 */ /* 0x000fcc0000000000 */
[----:B------:R-:W-:Y:S01]  /*c920*/  HGMMA.64x64x16.F32 R24, gdesc[UR4], R24, gsb0 ;  /* 0x00e00000041879f0 */ /* 0x000fe20008000818 */
[----:B------:R-:W-:Y:S01]  /*c930*/  SEL R57, R57, 0x6, !P1 ;  /* 0x0000000639397807 */ /* 0x000fe20004800000 */
[----:B------:R-:W-:-:S04]  /*c940*/  IMAD.MOV.U32 R11, RZ, RZ, R7 ;  /* 0x000000ffff0b7224 */ /* 0x000fc800078e0007 */
[----:B------:R-:W-:Y:S01]  /*c950*/  IMAD.IADD R10, R14, 0x1, R57 ;  /* 0x000000010e0a7824 */ /* 0x000fe200078e0239 */
[----:B------:R-:W-:-:S04]  /*c960*/  R2UR UR7, R11 ;  /* 0x000000000b0772ca */ /* 0x000fc800000e0000 */
[----:B------:R-:W-:Y:S01]  /*c970*/  R2UR UR6, R10 ;  /* 0x000000000a0672ca */ /* 0x000fe200000e0000 */
[----:B---3--:R-:W-:Y:S01]  /*c980*/  IMAD.MOV.U32 R9, RZ, RZ, R65 ;  /* 0x000000ffff097224 */ /* 0x008fe200078e0041 */
[----:B------:R-:W-:-:S04]  /*c990*/  IADD3 R8, R57, 0x800, R64 ;  /* 0x0000080039087810 */ /* 0x000fc80007ffe040 */
[----:B------:R-:W-:Y:S02]  /*c9a0*/  R2UR UR4, R8 ;  /* 0x00000000080472ca */ /* 0x000fe400000e0000 */
[----:B------:R-:W-:Y:S01]  /*c9b0*/  R2UR UR5, R9 ;  /* 0x00000000090572ca */ /* 0x000fe200000e0000 */
[----:B------:R-:W-:Y:S02]  /*c9c0*/  WARPGROUP.DEPBAR.LE gsb0, 0x0 ;  /* 0x00008000000079c5 */ /* 0x000fe40000010000 */
[----:B------:R-:W3:Y:S04]  /*c9d0*/  LD.E.64 R62, desc[UR46][R152.64+0xb0] ;  /* 0x0000b02e983e7980 */ /* 0x000ee8000c101b00 */
[----:B------:R-:W-:Y:S01]  /*c9e0*/  ST.E desc[UR46][R152.64+0x88], R5 ;  /* 0x0000880598007985 */ /* 0x000fe2000c10192e */
[----:B------:R-:W-:-:S06]  /*c9f0*/  WARPGROUP.ARRIVE ;  /* 0x00000000000079c5 */ /* 0x000fcc0000000000 */
[----:B------:R-:W-:Y:S01]  /*ca00*/  HGMMA.64x64x16.F32 R24, gdesc[UR4], R24, gsb0 ;  /* 0x00e00000041879f0 */ /* 0x000fe20008000818 */
[----:B------:R-:W-:Y:S02]  /*ca10*/  IMAD.MOV.U32 R8, RZ, RZ, 0x28 ;  /* 0x00000028ff087424 */ /* 0x000fe400078e00ff */
[----:B------:R-:W-:-:S03]  /*ca20*/  IMAD.MOV.U32 R9, RZ, RZ, 0xa00 ;  /* 0x00000a00ff097424 */ /* 0x000fc600078e00ff */
[----:B------:R-:W-:Y:S02]  /*ca30*/  SEL R8, R8, 0x26, P1 ;  /* 0x0000002608087807 */ /* 0x000fe40000800000 */
[----:B------:R-:W-:-:S05]  /*ca40*/  SEL R9, R9, 0x980, P1 ;  /* 0x0000098009097807 */ /* 0x000fca0000800000 */
[----:B------:R-:W-:-:S05]  /*ca50*/  IMAD.IADD R8, R8, 0x1, R9 ;  /* 0x0000000108087824 */ /* 0x000fca00078e0209 */
[----:B------:R-:W-:Y:S01]  /*ca60*/  LOP3.LUT R11, R8, 0xa06, RZ, 0xc0, !PT ;  /* 0x00000a06080b7812 */ /* 0x000fe200078ec0ff */
[----:B----4-:R-:W-:-:S04]  /*ca70*/  IMAD.MOV.U32 R9, RZ, RZ, R67 ;  /* 0x000000ffff097224 */ /* 0x010fc800078e0043 */
[----:B------:R-:W-:Y:S02]  /*ca80*/  IMAD.IADD R8, R11, 0x1, R66 ;  /* 0x000000010b087824 */ /* 0x000fe400078e0242 */
[----:B------:R-:W-:Y:S02]  /*ca90*/  IMAD.IADD R10, R6, 0x1, R11 ;  /* 0x00000001060a7824 */ /* 0x000fe400078e020b */
[----:B------:R-:W-:Y:S01]  /*caa0*/  IMAD.MOV.U32 R11, RZ, RZ, R7 ;  /* 0x000000ffff0b7224 */ /* 0x000fe200078e0007 */
[----:B------:R-:W-:Y:S02]  /*cab0*/  R2UR UR4, R8 ;  /* 0x00000000080472ca */ /* 0x000fe400000e0000 */
[----:B------:R-:W-:Y:S02]  /*cac0*/  R2UR UR6, R10 ;  /* 0x000000000a0672ca */ /* 0x000fe400000e0000 */
[----:B------:R-:W-:Y:S02]  /*cad0*/  R2UR UR7, R11 ;  /* 0x000000000b0772ca */ /* 0x000fe400000e0000 */
[----:B------:R-:W-:Y:S01]  /*cae0*/  R2UR UR5, R9 ;  /* 0x00000000090572ca */ /* 0x000fe200000e0000 */
[----:B------:R-:W-:-:S02]  /*caf0*/  WARPGROUP.DEPBAR.LE gsb0, 0x0 ;  /* 0x00008000000079c5 */ /* 0x000fc40000010000 */
[----:B------:R-:W4:Y:S04]  /*cb00*/  LD.E.64 R64, desc[UR46][R152.64+0xb0] ;  /* 0x0000b02e98407980 */ /* 0x000f28000c101b00 */
[----:B------:R-:W-:Y:S01]  /*cb10*/  ST.E desc[UR46][R152.64+0x88], R5 ;  /* 0x0000880598007985 */ /* 0x000fe2000c10192e */
[----:B------:R-:W-:-:S06]  /*cb20*/  WARPGROUP.ARRIVE ;  /* 0x00000000000079c5 */ /* 0x000fcc0000000000 */
[----:B------:R-:W-:Y:S01]  /*cb30*/  HGMMA.64x64x16.F32 R24, gdesc[UR4], R24, gsb0 ;  /* 0x00e00000041879f0 */ /* 0x000fe20008000818 */
[----:B------:R-:W-:Y:S02]  /*cb40*/  VIADD R14, R6, 0xa00 ;  /* 0x00000a00060e7836 */ /* 0x000fe40000000000 */
[----:B------:R-:W-:Y:S02]  /*cb50*/  IMAD.MOV.U32 R11, RZ, RZ, R7 ;  /* 0x000000ffff0b7224 */ /* 0x000fe400078e0007 */
[----:B------:R-:W-:-:S03]  /*cb60*/  IMAD.IADD R10, R15, 0x1, R14 ;  /* 0x000000010f0a7824 */ /* 0x000fc600078e020e */
[----:B------:R-:W-:Y:S02]  /*cb70*/  R2UR UR7, R11 ;  /* 0x000000000b0772ca */ /* 0x000fe400000e0000 */
[----:B------:R-:W-:Y:S01]  /*cb80*/  R2UR UR6, R10 ;  /* 0x000000000a0672ca */ /* 0x000fe200000e0000 */
[----:B------:R-:W-:Y:S01]  /*cb90*/  IMAD.MOV.U32 R9, RZ, RZ, R13 ;  /* 0x000000ffff097224 */ /* 0x000fe200078e000d */
[----:B------:R-:W-:-:S04]  /*cba0*/  IADD3 R8, R15, 0xa00, R12 ;  /* 0x00000a000f087810 */ /* 0x000fc80007ffe00c */
[----:B------:R-:W-:Y:S02]  /*cbb0*/  R2UR UR4, R8 ;  /* 0x00000000080472ca */ /* 0x000fe400000e0000 */
[----:B------:R-:W-:Y:S01]  /*cbc0*/  R2UR UR5, R9 ;  /* 0x00000000090572ca */ /* 0x000fe200000e0000 */
[----:B------:R-:W-:Y:S02]  /*cbd0*/  WARPGROUP.DEPBAR.LE gsb0, 0x0 ;  /* 0x00008000000079c5 */ /* 0x000fe40000010000 */
[----:B------:R-:W4:Y:S04]  /*cbe0*/  LD.E.64 R66, desc[UR46][R152.64+0xb0] ;  /* 0x0000b02e98427980 */ /* 0x000f28000c101b00 */
[----:B------:R-:W-:Y:S01]  /*cbf0*/  ST.E desc[UR46][R152.64+0x88], R5 ;  /* 0x0000880598007985 */ /* 0x000fe2000c10192e */
[----:B------:R-:W-:-:S06]  /*cc00*/  WARPGROUP.ARRIVE ;  /* 0x00000000000079c5 */ /* 0x000fcc0000000000 */
[----:B------:R-:W-:Y:S01]  /*cc10*/  HGMMA.64x64x16.F32 R24, gdesc[UR4], R24, gsb0 ;  /* 0x00e00000041879f0 */ /* 0x000fe20008000818 */
[----:B------:R-:W-:Y:S02]  /*cc20*/  IMAD.IADD R10, R21, 0x1, R14 ;  /* 0x00000001150a7824 */ /* 0x000fe400078e020e */
[----:B------:R-:W-:-:S03]  /*cc30*/  IMAD.MOV.U32 R11, RZ, RZ, R7 ;  /* 0x000000ffff0b7224 */ /* 0x000fc600078e0007 */
[----:B------:R-:W-:Y:S02]  /*cc40*/  R2UR UR6, R10 ;  /* 0x000000000a0672ca */ /* 0x000fe400000e0000 */
        /* <DEDUP_REMOVED lines=10> */
[----:B------:R-:W-:Y:S02]  /*ccf0*/  IMAD.IADD R10, R57, 0x1, R14 ;  /* 0x00000001390a7824 */ /* 0x000fe400078e020e */
[----:B------:R-:W-:-:S03]  /*cd00*/  IMAD.MOV.U32 R11, RZ, RZ, R7 ;  /* 0x000000ffff0b7224 */ /* 0x000fc600078e0007 */
[----:B------:R-:W-:Y:S02]  /*cd10*/  R2UR UR6, R10 ;  /* 0x000000000a0672ca */ /* 0x000fe400000e0000 */
        /* <DEDUP_REMOVED lines=64> */
[----:B------:R-:W1:Y:S01]  /*d120*/  S2R R59, SR_TID.X ;  /* 0x00000000003b7919 */ /* 0x000e620000002100 */
        /* <DEDUP_REMOVED lines=9> */
[----:B------:R-:W-:Y:S01]  /*d1c0*/  IMAD.IADD R8, R8, 0x1, R9 ;  /* 0x0000000108087824 */ /* 0x000fe200078e0209 */
[----:B-1----:R-:W-:-:S04]  /*d1d0*/  LOP3.LUT R20, R59, 0x7f, RZ, 0xc0, !PT ;  /* 0x0000007f3b147812 */ /* 0x002fc800078ec0ff */
[----:B------:R-:W-:Y:S02]  /*d1e0*/  LOP3.LUT R11, R8, 0xe06, RZ, 0xc0, !PT ;  /* 0x00000e06080b7812 */ /* 0x000fe400078ec0ff */
[----:B------:R-:W-:Y:S01]  /*d1f0*/  ISETP.NE.AND P0, PT, R20, RZ, PT ;  /* 0x000000ff1400720c */ /* 0x000fe20003f05270 */
[----:B----4-:R-:W-:Y:S02]  /*d200*/  IMAD.MOV.U32 R9, RZ, RZ, R63 ;  /* 0x000000ffff097224 */ /* 0x010fe400078e003f */
[----:B------:R-:W-:Y:S02]  /*d210*/  IMAD.IADD R8, R11, 0x1, R62 ;  /* 0x000000010b087824 */ /* 0x000fe400078e023e */
[----:B------:R-:W-:Y:S02]  /*d220*/  IMAD.IADD R10, R6, 0x1, R11 ;  /* 0x00000001060a7824 */ /* 0x000fe400078e020b */
[----:B------:R-:W-:Y:S01]  /*d230*/  IMAD.MOV.U32 R11, RZ, RZ, R7 ;  /* 0x000000ffff0b7224 */ /* 0x000fe200078e0007 */
[----:B------:R-:W-:-:S02]  /*d240*/  R2UR UR4, R8 ;  /* 0x00000000080472ca */ /* 0x000fc400000e0000 */
[----:B------:R-:W-:Y:S02]  /*d250*/  R2UR UR6, R10 ;  /* 0x000000000a0672ca */ /* 0x000fe400000e0000 */
[----:B------:R-:W-:Y:S02]  /*d260*/  R2UR UR7, R11 ;  /* 0x000000000b0772ca */ /* 0x000fe400000e0000 */
[----:B------:R-:W-:Y:S01]  /*d270*/  R2UR UR5, R9 ;  /* 0x00000000090572ca */ /* 0x000fe200000e0000 */
[----:B------:R-:W-:Y:S02]  /*d280*/  WARPGROUP.DEPBAR.LE gsb0, 0x0 ;  /* 0x00008000000079c5 */ /* 0x000fe40000010000 */
[----:B------:R-:W4:Y:S04]  /*d290*/  LD.E.64 R60, desc[UR46][R152.64+0xb0] ;  /* 0x0000b02e983c7980 */ /* 0x000f28000c101b00 */
[----:B------:R-:W4:Y:S04]  /*d2a0*/  @!P0 LD.E.64 R12, desc[UR46][R152.64+0x30] ;  /* 0x0000302e980c8980 */ /* 0x000f28000c101b00 */
[----:B------:R-:W4:Y:S04]  /*d2b0*/  @!P0 LD.E R20, desc[UR46][R152.64+0x1e8] ;  /* 0x0001e82e98148980 */ /* 0x000f28000c101900 */
[----:B------:R-:W-:Y:S01]  /*d2c0*/  ST.E desc[UR46][R152.64+0x88], R5 ;  /* 0x0000880598007985 */ /* 0x000fe2000c10192e */
[----:B------:R-:W-:-:S06]  /*d2d0*/  WARPGROUP.ARRIVE ;  /* 0x00000000000079c5 */ /* 0x000fcc0000000000 */
[----:B------:R-:W-:Y:S01]  /*d2e0*/  HGMMA.64x64x16.F32 R24, gdesc[UR4], R24, gsb0 ;  /* 0x00e00000041879f0 */ /* 0x000fe20008000818 */
[----:B------:R-:W-:Y:S02]  /*d2f0*/  VIADD R14, R6, 0xe00 ;  /* 0x00000e00060e7836 */ /* 0x000fe40000000000 */
[----:B------:R-:W-:Y:S02]  /*d300*/  IMAD.MOV.U32 R11, RZ, RZ, R7 ;  /* 0x000000ffff0b7224 */ /* 0x000fe400078e0007 */
[----:B------:R-:W-:-:S03]  /*d310*/  IMAD.IADD R10, R15, 0x1, R14 ;  /* 0x000000010f0a7824 */ /* 0x000fc600078e020e */
[----:B------:R-:W-:Y:S01]  /*d320*/  R2UR UR7, R11 ;  /* 0x000000000b0772ca */ /* 0x000fe200000e0000 */
[----:B------:R-:W-:Y:S01]  /*d330*/  IMAD.MOV.U32 R9, RZ, RZ, R65 ;  /* 0x000000ffff097224 */ /* 0x000fe200078e0041 */
[----:B------:R-:W-:Y:S02]  /*d340*/  IADD3 R8, R15, 0xe00, R64 ;  /* 0x00000e000f087810 */ /* 0x000fe40007ffe040 */
[----:B------:R-:W-:Y:S02]  /*d350*/  R2UR UR6, R10 ;  /* 0x000000000a0672ca */ /* 0x000fe400000e0000 */
[----:B------:R-:W-:Y:S02]  /*d360*/  R2UR UR4, R8 ;  /* 0x00000000080472ca */ /* 0x000fe400000e0000 */
[----:B------:R-:W-:Y:S01]  /*d370*/  R2UR UR5, R9 ;  /* 0x00000000090572ca */ /* 0x000fe200000e0000 */
[----:B------:R-:W-:Y:S02]  /*d380*/  WARPGROUP.DEPBAR.LE gsb0, 0x0 ;  /* 0x00008000000079c5 */ /* 0x000fe40000010000 */
[----:B------:R-:W-:Y:S01]  /*d390*/  ST.E desc[UR46][R152.64+0x88], R5 ;  /* 0x0000880598007985 */ /* 0x000fe2000c10192e */
[----:B------:R-:W-:-:S09]  /*d3a0*/  WARPGROUP.ARRIVE ;  /* 0x00000000000079c5 */ /* 0x000fd20000000000 */
        /* <DEDUP_REMOVED lines=22> */
[----:B------:R-:W-:Y:S01]  /*d510*/  ST.E desc[UR46][R152.64+0x88], R5 ;  /* 0x0000880598007985 */ /* 0x000fe2000c10192e */
[----:B------:R-:W-:-:S09]  /*d520*/  WARPGROUP.ARRIVE ;  /* 0x00000000000079c5 */ /* 0x000fd20000000000 */
[----:B------:R-:W-:Y:S01]  /*d530*/  HGMMA.64x64x16.F32 R24, gdesc[UR4], R24, gsb0 ;  /* 0x00e00000041879f0 */ /* 0x000fe20008000818 */
[----:B------:R-:W-:Y:S02]  /*d540*/  IMAD.MOV.U32 R8, RZ, RZ, 0x40 ;  /* 0x00000040ff087424 */ /* 0x000fe400078e00ff */
[----:B------:R-:W-:-:S03]  /*d550*/  IMAD.MOV.U32 R9, RZ, RZ, 0x1000 ;  /* 0x00001000ff097424 */ /* 0x000fc600078e00ff */
[----:B------:R-:W-:Y:S02]  /*d560*/  SEL R8, R8, 0x3e, P1 ;  /* 0x0000003e08087807 */ /* 0x000fe40000800000 */
[----:B------:R-:W-:-:S05]  /*d570*/  SEL R9, R9, 0xf80, P1 ;  /* 0x00000f8009097807 */ /* 0x000fca0000800000 */
[----:B------:R-:W-:-:S05]  /*d580*/  IMAD.IADD R8, R8, 0x1, R9 ;  /* 0x0000000108087824 */ /* 0x000fca00078e0209 */
[----:B------:R-:W-:-:S05]  /*d590*/  LOP3.LUT R9, R8, 0x1e06, RZ, 0xc0, !PT ;  /* 0x00001e0608097812 */ /* 0x000fca00078ec0ff */
[----:B------:R-:W-:Y:S02]  /*d5a0*/  IMAD.IADD R8, R6, 0x1, R9 ;  /* 0x0000000106087824 */ /* 0x000fe400078e0209 */
[----:B----4-:R-:W-:Y:S02]  /*d5b0*/  IMAD.IADD R6, R9, 0x1, R60 ;  /* 0x0000000109067824 */ /* 0x010fe400078e023c */
[----:B------:R-:W-:Y:S02]  /*d5c0*/  IMAD.MOV.U32 R9, RZ, RZ, R7 ;  /* 0x000000ffff097224 */ /* 0x000fe400078e0007 */
[----:B------:R-:W-:Y:S01]  /*d5d0*/  IMAD.MOV.U32 R7, RZ, RZ, R61 ;  /* 0x000000ffff077224 */ /* 0x000fe200078e003d */
[----:B------:R-:W-:Y:S02]  /*d5e0*/  R2UR UR6, R8 ;  /* 0x00000000080672ca */ /* 0x000fe400000e0000 */
[----:B------:R-:W-:Y:S02]  /*d5f0*/  R2UR UR7, R9 ;  /* 0x00000000090772ca */ /* 0x000fe400000e0000 */
[----:B------:R-:W-:-:S02]  /*d600*/  R2UR UR4, R6 ;  /* 0x00000000060472ca */ /* 0x000fc400000e0000 */
[----:B------:R-:W-:Y:S01]  /*d610*/  R2UR UR5, R7 ;  /* 0x00000000070572ca */ /* 0x000fe200000e0000 */
[----:B------:R-:W-:Y:S02]  /*d620*/  WARPGROUP.DEPBAR.LE gsb0, 0x0 ;  /* 0x00008000000079c5 */ /* 0x000fe40000010000 */
[----:B------:R-:W-:Y:S01]  /*d630*/  ST.E desc[UR46][R152.64+0x88], R5 ;  /* 0x0000880598007985 */ /* 0x000fe2000c10192e */
[----:B------:R-:W-:-:S09]  /*d640*/  WARPGROUP.ARRIVE ;  /* 0x00000000000079c5 */ /* 0x000fd20000000000 */
[----:B------:R-:W-:Y:S01]  /*d650*/  HGMMA.64x64x16.F32 R24, gdesc[UR4], R24, gsb0 ;  /* 0x00e00000041879f0 */ /* 0x000fe20008000818 */
[----:B------:R-:W-:-:S05]  /*d660*/  @!P0 MOV R13, R12 ;  /* 0x0000000c000d8202 */ /* 0x000fca0000000f00 */
[----:B------:R-:W-:-:S05]  /*d670*/  @!P0 IMAD R20, R20, 0x8, R13 ;  /* 0x0000000814148824 */ /* 0x000fca00078e020d */
[----:B------:R-:W-:Y:S01]  /*d680*/  @!P0 PRMT R20, RZ, 0x654, R20 ;  /* 0x00000654ff148816 */ /* 0x000fe20000000014 */
[----:B------:R-:W-:Y:S02]  /*d690*/  WARPGROUP.DEPBAR.LE gsb0, 0x0 ;  /* 0x00008000000079c5 */ /* 0x000fe40000010000 */
[----:B------:R0:W-:Y:S01]  /*d6a0*/  ST.E desc[UR46][R152.64+0x88], R5 ;  /* 0x0000880598007985 */ /* 0x0001e2000c10192e */
[----:B------:R1:W-:Y:S03]  /*d6b0*/  @!P0 SYNCS.ARRIVE.TRANS64.RED.A1T0 RZ, [R20+URZ], RZ ;  /* 0x000000ff14ff89a7 */ /* 0x0003e6000810043f */
[----:B------:R-:W2:Y:S04]  /*d6c0*/  LD.E.64 R60, desc[UR46][R152.64+0x120] ;  /* 0x0001202e983c7980 */ /* 0x000ea8000c101b00 */
[----:B------:R-:W3:Y:S04]  /*d6d0*/  LDL R62, [R1+0xec] ;  /* 0x0000ec00013e7983 */ /* 0x000ee80000100800 */
[----:B------:R-:W4:Y:S04]  /*d6e0*/  LDL.64 R6, [R1+0x110] ;  /* 0x0001100001067983 */ /* 0x000f280000100a00 */
[----:B------:R-:W3:Y:S04]  /*d6f0*/  LDL R56, [R1+0x70] ;  /* 0x0000700001387983 */ /* 0x000ee80000100800 */
[----:B------:R-:W3:Y:S04]  /*d700*/  LDL R57, [R1+0x118] ;  /* 0x0001180001397983 */ /* 0x000ee80000100800 */
[----:B------:R-:W3:Y:S04]  /*d710*/  LDL.128 R12, [R1+0x100] ;  /* 0x00010000010c7983 */ /* 0x000ee80000100c00 */
[----:B------:R-:W3:Y:S04]  /*d720*/  LDL.128 R8, [R1+0xf0] ;  /* 0x0000f00001087983 */ /* 0x000ee80000100c00 */
[----:B--2---:R-:W1:Y:S01]  /*d730*/  LD.E R61, desc[UR46][R60.64] ;  /* 0x0000002e3c3d7980 */ /* 0x004e62000c101900 */
[----:B----4-:R-:W-:-:S02]  /*d740*/  ISETP.NE.AND P1, PT, R6, 0x1, PT ;  /* 0x000000010600780c */ /* 0x010fc40003f25270 */
[----:B---3--:R-:W-:Y:S01]  /*d750*/  ISETP.GE.AND P2, PT, R13, 0x1, PT ;  /* 0x000000010d00780c */ /* 0x008fe20003f46270 */
[----:B------:R-:W-:Y:S01]  /*d760*/  BSSY B0, `(.L_x_2048) ;  /* 0x0000079000007945 */ /* 0x000fe20003800000 */
[-C--:B-1----:R-:W-:Y:S01]  /*d770*/  FMUL.FTZ R20, R27, R61.reuse ;  /* 0x0000003d1b147220 */ /* 0x082fe20000410000 */
[----:B------:R-:W-:Y:S01]  /*d780*/  SHF.R.S32.HI R27, RZ, 0x1f, R62 ;  /* 0x0000001fff1b7819 */ /* 0x000fe2000001143e */
[-C--:B------:R-:W-:Y:S01]  /*d790*/  FMUL.FTZ R21, R24, R61.reuse ;  /* 0x0000003d18157220 */ /* 0x080fe20000410000 */
[----:B------:R-:W-:Y:S02]  /*d7a0*/  FMUL.FTZ R29, R29, R61 ;  /* 0x0000003d1d1d7220 */ /* 0x000fe40000410000 */
[----:B------:R-:W-:Y:S02]  /*d7b0*/  LEA.HI R24, R27, R62, RZ, 0x7 ;  /* 0x0000003e1b187211 */ /* 0x000fe400078f38ff */
[----:B------:R1:W2:Y:S02]  /*d7c0*/  MUFU.TANH R63, R29 ;  /* 0x0000001d003f7308 */ /* 0x0002a40000002400 */
[----:B-1----:R-:W-:-:S05]  /*d7d0*/  LOP3.LUT R29, R24, 0xffffff80, RZ, 0xc0, !PT ;  /* 0xffffff80181d7812 */ /* 0x002fca00078ec0ff */
[----:B------:R-:W-:Y:S02]  /*d7e0*/  IMAD.IADD R29, R62, 0x1, -R29 ;  /* 0x000000013e1d7824 */ /* 0x000fe400078e0a1d */
[-C--:B0-----:R-:W-:Y:S01]  /*d7f0*/  FMUL.FTZ R5, R26, R61.reuse ;  /* 0x0000003d1a057220 */ /* 0x081fe20000410000 */
[----:B------:R-:W-:Y:S02]  /*d800*/  FMUL.FTZ R60, R31, R61 ;  /* 0x0000003d1f3c7220 */ /* 0x000fe40000410000 */
[----:B------:R-:W-:Y:S02]  /*d810*/  SHF.R.S32.HI R24, RZ, 0x1f, R29 ;  /* 0x0000001fff187819 */ /* 0x000fe4000001141d */
[----:B------:R-:W-:Y:S02]  /*d820*/  LEA.HI R31, R27, R62, RZ, 0x2 ;  /* 0x0000003e1b1f7211 */ /* 0x000fe400078f10ff */
[----:B------:R-:W-:Y:S01]  /*d830*/  LEA.HI R26, R24, R29, RZ, 0x2 ;  /* 0x0000001d181a7211 */ /* 0x000fe200078f10ff */
[----:B------:R-:W-:Y:S01]  /*d840*/  FMUL.FTZ R59, R30, R61 ;  /* 0x0000003d1e3b7220 */ /* 0x000fe20000410000 */
[----:B------:R-:W-:-:S02]  /*d850*/  LOP3.LUT R31, R31, 0xfffffffc, RZ, 0xc0, !PT ;  /* 0xfffffffc1f1f7812 */ /* 0x000fc400078ec0ff */
[--C-:B------:R-:W-:Y:S02]  /*d860*/  SHF.R.S32.HI R27, RZ, 0x2, R26.reuse ;  /* 0x00000002ff1b7819 */ /* 0x100fe4000001141a */
[----:B------:R-:W-:Y:S01]  /*d870*/  SHF.R.S32.HI R30, RZ, 0x1f, R26 ;  /* 0x0000001fff1e7819 */ /* 0x000fe2000001141a */
[----:B------:R-:W-:Y:S01]  /*d880*/  FMUL.FTZ R32, R32, R61 ;  /* 0x0000003d20207220 */ /* 0x000fe20000410000 */
[----:B------:R-:W-:Y:S02]  /*d890*/  IMAD.IADD R62, R62, 0x1, -R31 ;  /* 0x000000013e3e7824 */ /* 0x000fe400078e0a1f */
[----:B------:R-:W-:Y:S02]  /*d8a0*/  LEA.HI R30, R30, R27, RZ, 0x3 ;  /* 0x0000001b1e1e7211 */ /* 0x000fe400078f18ff */
[----:B------:R-:W-:Y:S01]  /*d8b0*/  LEA.HI R24, R24, R29, RZ, 0x5 ;  /* 0x0000001d18187211 */ /* 0x000fe200078f28ff */
[----:B------:R0:W1:Y:S01]  /*d8c0*/  MUFU.TANH R64, R32 ;  /* 0x0000002000407308 */ /* 0x0000620000002400 */
[----:B------:R-:W-:-:S02]  /*d8d0*/  LOP3.LUT R30, R30, 0xfffffff8, RZ, 0xc0, !PT ;  /* 0xfffffff81e1e7812 */ /* 0x000fc400078ec0ff */
[----:B------:R-:W-:-:S03]  /*d8e0*/  SHF.R.S32.HI R31, RZ, 0x5, R24 ;  /* 0x00000005ff1f7819 */ /* 0x000fc60000011418 */
[----:B------:R-:W-:Y:S01]  /*d8f0*/  IMAD.IADD R30, R27, 0x1, -R30 ;  /* 0x000000011b1e7824 */ /* 0x000fe200078e0a1e */
[----:B0-----:R-:W-:Y:S01]  /*d900*/  LEA.HI R32, R62, R62, RZ, 0x1 ;  /* 0x0000003e3e207211 */ /* 0x001fe200078f08ff */
[----:B------:R-:W-:-:S03]  /*d910*/  IMAD R31, R56, 0x4, R31 ;  /* 0x00000004381f7824 */ /* 0x000fc600078e021f */
[----:B------:R-:W-:Y:S01]  /*d920*/  LOP3.LUT R27, R32, 0x1ffffffe, RZ, 0xc0, !PT ;  /* 0x1ffffffe201b7812 */ /* 0x000fe200078ec0ff */
[----:B------:R-:W-:Y:S01]  /*d930*/  FMUL.FTZ R38, R38, R61 ;  /* 0x0000003d26267220 */ /* 0x000fe20000410000 */
[----:B------:R-:W-:-:S03]  /*d940*/  IMAD.U32 R30, R31, 0x10, R30 ;  /* 0x000000101f1e7824 */ /* 0x000fc600078e001e */
[----:B------:R-:W-:Y:S01]  /*d950*/  IMAD.IADD R27, R62, 0x1, -R27 ;  /* 0x000000013e1b7824 */ /* 0x000fe200078e0a1b */
[----:B------:R0:W3:Y:S01]  /*d960*/  MUFU.TANH R70, R38 ;  /* 0x0000002600467308 */ /* 0x0000e20000002400 */
[----:B------:R-:W-:Y:S02]  /*d970*/  FMUL.FTZ R39, R39, R61 ;  /* 0x0000003d27277220 */ /* 0x000fe40000410000 */
[----:B0-----:R-:W-:-:S04]  /*d980*/  IMAD R38, R27, 0x8, R30 ;  /* 0x000000081b267824 */ /* 0x001fc800078e021e */
[----:B------:R-:W-:Y:S01]  /*d990*/  @P1 IMAD.HI.U32 R6, R38, R7, RZ ;  /* 0x0000000726061227 */ /* 0x000fe200078e00ff */
[----:B------:R0:W4:Y:S04]  /*d9a0*/  MUFU.TANH R71, R39 ;  /* 0x0000002700477308 */ /* 0x0001280000002400 */
[----:B------:R-:W-:Y:S01]  /*d9b0*/  @P1 SHF.R.U32.HI R38, RZ, R57, R6 ;  /* 0x00000039ff261219 */ /* 0x000fe20000011606 */
[-C--:B------:R-:W-:Y:S01]  /*d9c0*/  FMUL.FTZ R35, R35, R61.reuse ;  /* 0x0000003d23237220 */ /* 0x080fe20000410000 */
[----:B------:R-:W-:Y:S01]  /*d9d0*/  LOP3.LUT R26, R26, 0x7ffffffc, RZ, 0xc0, !PT ;  /* 0x7ffffffc1a1a7812 */ /* 0x000fe200078ec0ff */
[-C--:B------:R-:W-:Y:S01]  /*d9e0*/  FMUL.FTZ R37, R37, R61.reuse ;  /* 0x0000003d25257220 */ /* 0x080fe20000410000 */
[----:B0-----:R-:W-:Y:S01]  /*d9f0*/  IMAD.SHL.U32 R39, R0, 0x40, RZ ;  /* 0x0000004000277824 */ /* 0x001fe200078e00ff */
[----:B------:R-:W0:Y:S01]  /*da00*/  SHFL.IDX PT, R27, R38, RZ, 0x1c1f ;  /* 0x001c1fff261b7589 */ /* 0x000e2200000e0000 */
[-C--:B------:R-:W-:Y:S01]  /*da10*/  FMUL.FTZ R41, R41, R61.reuse ;  /* 0x0000003d29297220 */ /* 0x080fe20000410000 */
[----:B------:R-:W0:Y:S01]  /*da20*/  MUFU.TANH R67, R35 ;  /* 0x0000002300437308 */ /* 0x000e220000002400 */
[----:B------:R-:W-:Y:S01]  /*da30*/  IMAD.IADD R6, R29, 0x1, -R26 ;  /* 0x000000011d067824 */ /* 0x000fe200078e0a1a */
[----:B------:R-:W-:Y:S01]  /*da40*/  IADD3 R7, -R39, 0x1, RZ ;  /* 0x0000000127077810 */ /* 0x000fe20007ffe1ff */
[-C--:B------:R-:W-:Y:S01]  /*da50*/  FMUL.FTZ R25, R25, R61.reuse ;  /* 0x0000003d19197220 */ /* 0x080fe20000410000 */
[-C--:B------:R-:W-:Y:S01]  /*da60*/  FMUL.FTZ R28, R28, R61.reuse ;  /* 0x0000003d1c1c7220 */ /* 0x080fe20000410000 */
[-C--:B------:R-:W-:Y:S01]  /*da70*/  FMUL.FTZ R44, R44, R61.reuse ;  /* 0x0000003d2c2c7220 */ /* 0x080fe20000410000 */
[-C--:B------:R-:W-:Y:S01]  /*da80*/  FMUL.FTZ R45, R45, R61.reuse ;  /* 0x0000003d2d2d7220 */ /* 0x080fe20000410000 */
[-C--:B------:R-:W-:Y:S01]  /*da90*/  FMUL.FTZ R48, R48, R61.reuse ;  /* 0x0000003d30307220 */ /* 0x080fe20000410000 */
[----:B------:R2:W0:Y:S01]  /*daa0*/  MUFU.TANH R69, R37 ;  /* 0x0000002500457308 */ /* 0x0004220000002400 */
[-C--:B------:R-:W-:Y:S01]  /*dab0*/  FMUL.FTZ R49, R49, R61.reuse ;  /* 0x0000003d31317220 */ /* 0x080fe20000410000 */
[-C--:B------:R-:W-:Y:S01]  /*dac0*/  FMUL.FTZ R50, R50, R61.reuse ;  /* 0x0000003d32327220 */ /* 0x080fe20000410000 */
[-C--:B------:R-:W-:Y:S01]  /*dad0*/  FMUL.FTZ R51, R51, R61.reuse ;  /* 0x0000003d33337220 */ /* 0x080fe20000410000 */
[-C--:B------:R-:W-:Y:S01]  /*dae0*/  FMUL.FTZ R52, R52, R61.reuse ;  /* 0x0000003d34347220 */ /* 0x080fe20000410000 */
[-C--:B------:R-:W-:Y:S01]  /*daf0*/  FMUL.FTZ R53, R53, R61.reuse ;  /* 0x0000003d35357220 */ /* 0x080fe20000410000 */
[-C--:B------:R-:W-:Y:S01]  /*db00*/  FMUL.FTZ R54, R54, R61.reuse ;  /* 0x0000003d36367220 */ /* 0x080fe20000410000 */
[-C--:B------:R-:W-:Y:S01]  /*db10*/  FMUL.FTZ R55, R55, R61.reuse ;  /* 0x0000003d37377220 */ /* 0x080fe20000410000 */
[----:B------:R1:W0:Y:S01]  /*db20*/  MUFU.TANH R35, R41 ;  /* 0x0000002900237308 */ /* 0x0002220000002400 */
[-C--:B--2---:R-:W-:Y:S01]  /*db30*/  FMUL.FTZ R37, R47, R61.reuse ;  /* 0x0000003d2f257220 */ /* 0x084fe20000410000 */
[-C--:B------:R-:W-:Y:S01]  /*db40*/  FMUL.FTZ R33, R33, R61.reuse ;  /* 0x0000003d21217220 */ /* 0x080fe20000410000 */
[-C--:B------:R-:W-:Y:S01]  /*db50*/  FMUL.FTZ R34, R34, R61.reuse ;  /* 0x0000003d22227220 */ /* 0x080fe20000410000 */
[----:B------:R-:W-:Y:S01]  /*db60*/  FMUL.FTZ R36, R36, R61 ;  /* 0x0000003d24247220 */ /* 0x000fe20000410000 */
[----:B------:R-:W-:-:S02]  /*db70*/  IMAD R7, R6, -0x2, R7 ;  /* 0xfffffffe06077824 */ /* 0x000fc400078e0207 */
[----:B-1----:R-:W-:Y:S01]  /*db80*/  FMUL.FTZ R41, R46, R61 ;  /* 0x0000003d2e297220 */ /* 0x002fe20000410000 */
[----:B------:R-:W1:Y:S02]  /*db90*/  MUFU.TANH R21, R21 ;  /* 0x0000001500157308 */ /* 0x000e640000002400 */
[----:B------:R-:W-:Y:S01]  /*dba0*/  IADD3 R24, -R8, R7, R9 ;  /* 0x0000000708187210 */ /* 0x000fe20007ffe109 */
[-C--:B------:R-:W-:Y:S01]  /*dbb0*/  FMUL.FTZ R42, R42, R61.reuse ;  /* 0x0000003d2a2a7220 */ /* 0x080fe20000410000 */
[----:B------:R-:W-:Y:S01]  /*dbc0*/  FMUL.FTZ R43, R43, R61 ;  /* 0x0000003d2b2b7220 */ /* 0x000fe20000410000 */
[----:B------:R-:W-:-:S03]  /*dbd0*/  LOP3.LUT R7, RZ, R10, RZ, 0x33, !PT ;  /* 0x0000000aff077212 */ /* 0x000fc600078e33ff */
[----:B------:R-:W2:Y:S01]  /*dbe0*/  MUFU.TANH R25, R25 ;  /* 0x0000001900197308 */ /* 0x000ea20000002400 */
[----:B------:R-:W-:-:S07]  /*dbf0*/  FMUL.FTZ R40, R40, R61 ;  /* 0x0000003d28287220 */ /* 0x000fce0000410000 */
        /* <DEDUP_REMOVED lines=20> */
[----:B------:R-:W-:-:S07]  /*dd40*/  IMAD.IADD R46, R12, 0x1, -R39 ;  /* 0x000000010c2e7824 */ /* 0x000fce00078e0a27 */
[----:B------:R3:W0:Y:S08]  /*dd50*/  MUFU.TANH R73, R42 ;  /* 0x0000002a00497308 */ /* 0x0006300000002400 */
[----:B------:R4:W1:Y:S01]  /*dd60*/  MUFU.TANH R74, R43 ;  /* 0x0000002b004a7308 */ /* 0x0008620000002400 */
[C---:B---3--:R-:W-:Y:S02]  /*dd70*/  IMAD.IADD R42, R24.reuse, 0x1, R11 ;  /* 0x00000001182a7824 */ /* 0x048fe400078e020b */
[----:B----4-:R-:W-:-:S05]  /*dd80*/  IMAD.IADD R43, R24, 0x1, R7 ;  /* 0x00000001182b7824 */ /* 0x010fca00078e0207 */
[----:B------:R3:W4:Y:S01]  /*dd90*/  MUFU.TANH R72, R40 ;  /* 0x0000002800487308 */ /* 0x0007220000002400 */
[--C-:B0-----:R-:W-:Y:S02]  /*dda0*/  IMAD.IADD R7, R43, 0x1, R27.reuse ;  /* 0x000000012b077824 */ /* 0x101fe400078e021b */
[----:B---3--:R-:W-:Y:S01]  /*ddb0*/  IMAD.IADD R40, R42, 0x1, R27 ;  /* 0x000000012a287824 */ /* 0x008fe200078e021b */
[----:B-12---:R-:W-:Y:S06]  /*ddc0*/  @!P2 BRA `(.L_x_2049) ;  /* 0x000000000048a947 */ /* 0x006fec0003800000 */
[----:B------:R-:W-:Y:S01]  /*ddd0*/  IADD3 R10, -R8, R9, R27 ;  /* 0x00000009080a7210 */ /* 0x000fe20007ffe11b */
[----:B------:R-:W-:Y:S03]  /*dde0*/  BSSY B1, `(.L_x_2050) ;  /* 0x000000c000017945 */ /* 0x000fe60003800000 */
[----:B------:R-:W-:-:S13]  /*ddf0*/  ISETP.GT.AND P1, PT, R10, -0x1, PT ;  /* 0xffffffff0a00780c */ /* 0x000fda0003f24270 */
[----:B------:R-:W-:Y:S05]  /*de00*/  @P1 BRA `(.L_x_2051) ;  /* 0x0000000000181947 */ /* 0x000fea0003800000 */
[----:B------:R-:W-:Y:S02]  /*de10*/  ISETP.NE.AND P1, PT, R13, 0x1, PT ;  /* 0x000000010d00780c */ /* 0x000fe40003f25270 */
[----:B------:R-:W-:-:S11]  /*de20*/  LOP3.LUT R11, RZ, R10, RZ, 0x33, !PT ;  /* 0x0000000aff0b7212 */ /* 0x000fd600078e33ff */
[----:B------:R-:W-:-:S05]  /*de30*/  @P1 IMAD.HI.U32 R10, R11, R14, RZ ;  /* 0x0000000e0b0a1227 */ /* 0x000fca00078e00ff */
[----:B------:R-:W-:-:S04]  /*de40*/  @P1 SHF.R.U32.HI R11, RZ, R15, R10 ;  /* 0x0000000fff0b1219 */ /* 0x000fc8000001160a */
[----:B------:R-:W-:Y:S01]  /*de50*/  LOP3.LUT R10, RZ, R11, RZ, 0x33, !PT ;  /* 0x0000000bff0a7212 */ /* 0x000fe200078e33ff */
[----:B------:R-:W-:Y:S06]  /*de60*/  BRA `(.L_x_2052) ;  /* 0x00000000000c7947 */ /* 0x000fec0003800000 */
.L_x_2051:
[----:B------:R-:W-:-:S13]  /*de70*/  ISETP.NE.AND P1, PT, R13, 0x1, PT ;  /* 0x000000010d00780c */ /* 0x000fda0003f25270 */
[----:B------:R-:W-:-:S05]  /*de80*/  @P1 IMAD.HI.U32 R12, R10, R14, RZ ;  /* 0x0000000e0a0c1227 */ /* 0x000fca00078e00ff */
[----:B------:R-:W-:-:S07]  /*de90*/  @P1 SHF.R.U32.HI R10, RZ, R15, R12 ;  /* 0x0000000fff0a1219 */ /* 0x000fce000001160c */
.L_x_2052:
[----:B------:R-:W-:Y:S05]  /*dea0*/  BSYNC B1 ;  /* 0x0000000000017941 */ /* 0x000fea0003800000 */
.L_x_2050:
[----:B------:R-:W-:-:S04]  /*deb0*/  IMAD R11, R10, R13, -R39 ;  /* 0x0000000d0a0b7224 */ /* 0x000fc800078e0a27 */
[----:B------:R-:W-:-:S05]  /*dec0*/  IMAD R10, R6, -0x2, R11 ;  /* 0xfffffffe060a7824 */ /* 0x000fca00078e020b */
[----:B------:R-:W-:Y:S02]  /*ded0*/  VIMNMX R7, R7, R10, !PT ;  /* 0x0000000a07077248 */ /* 0x000fe40007fe0100 */
[----:B------:R-:W-:-:S07]  /*dee0*/  VIADDMNMX R40, R10, R13, R40, PT ;  /* 0x0000000d0a287246 */ /* 0x000fce0003800128 */
.L_x_2049:
[----:B------:R-:W-:Y:S05]  /*def0*/  BSYNC B0 ;  /* 0x0000000000007941 */ /* 0x000fea0003800000 */
.L_x_2048:
[C---:B------:R-:W-:Y:S01]  /*df00*/  ISETP.GE.AND P1, PT, R46.reuse, 0x2, PT ;  /* 0x000000022e00780c */ /* 0x040fe20003f26270 */
[----:B------:R-:W0:Y:S01]  /*df10*/  SHFL.IDX PT, R38, R38, 0x1, 0x1c1f ;  /* 0x003c1f0026267f89 */ /* 0x000e2200000e0000 */
[C---:B------:R-:W-:Y:S01]  /*df20*/  ISETP.GE.AND P3, PT, R46.reuse, 0xa, PT ;  /* 0x0000000a2e00780c */ /* 0x040fe20003f66270 */
[----:B------:R-:W-:Y:S01]  /*df30*/  BSSY B0, `(.L_x_2053) ;  /* 0x0000060000007945 */ /* 0x000fe20003800000 */
[----:B------:R-:W-:Y:S02]  /*df40*/  P2R R47, PR, RZ, 0x2 ;  /* 0x00000002ff2f7803 */ /* 0x000fe40000000000 */
[----:B------:R-:W-:Y:S02]  /*df50*/  ISETP.GT.AND P1, PT, R7, 0x1, !P1 ;  /* 0x000000010700780c */ /* 0x000fe40004f24270 */
[----:B------:R-:W-:Y:S02]  /*df60*/  ISETP.GE.AND P2, PT, R46, 0x9, PT ;  /* 0x000000092e00780c */ /* 0x000fe40003f46270 */
[----:B------:R-:W-:-:S02]  /*df70*/  ISETP.LT.OR P1, PT, R40, 0x2, P1 ;  /* 0x000000022800780c */ /* 0x000fc40000f21670 */
[----:B------:R-:W-:Y:S02]  /*df80*/  P2R R56, PR, RZ, 0x4 ;  /* 0x00000004ff387803 */ /* 0x000fe40000000000 */
[----:B------:R-:W-:Y:S02]  /*df90*/  FSEL R36, R25, -INF , !P1 ;  /* 0xff80000019247808 */ /* 0x000fe40004800000 */
[C---:B------:R-:W-:Y:S02]  /*dfa0*/  ISETP.GT.AND P1, PT, R7.reuse, 0x9, !P3 ;  /* 0x000000090700780c */ /* 0x040fe40005f24270 */
[----:B------:R-:W-:Y:S02]  /*dfb0*/  P2R R61, PR, RZ, 0x8 ;  /* 0x00000008ff3d7803 */ /* 0x000fe40000000000 */
[----:B------:R-:W-:Y:S02]  /*dfc0*/  ISETP.LT.OR P1, PT, R40, 0xa, P1 ;  /* 0x0000000a2800780c */ /* 0x000fe40000f21670 */
[----:B------:R-:W-:-:S02]  /*dfd0*/  ISETP.GT.AND P2, PT, R7, 0x8, !P2 ;  /* 0x000000080700780c */ /* 0x000fc40005744270 */
[----:B------:R-:W-:Y:S01]  /*dfe0*/  ISETP.GE.AND P3, PT, R46, 0x11, PT ;  /* 0x000000112e00780c */ /* 0x000fe20003f66270 */
[----:B0-----:R-:W-:Y:S01]  /*dff0*/  IMAD.IADD R43, R43, 0x1, R38 ;  /* 0x000000012b2b7824 */ /* 0x001fe200078e0226 */
[----:B------:R-:W-:Y:S02]  /*e000*/  FSEL R33, R63, -INF , !P1 ;  /* 0xff8000003f217808 */ /* 0x000fe40004800000 */
[----:B------:R-:W-:Y:S02]  /*e010*/  ISETP.LT.OR P2, PT, R40, 0x9, P2 ;  /* 0x000000092800780c */ /* 0x000fe40001741670 */
[----:B------:R-:W-:Y:S02]  /*e020*/  ISETP.GT.AND P1, PT, R7, 0x10, !P3 ;  /* 0x000000100700780c */ /* 0x000fe40005f24270 */
[----:B------:R-:W-:Y:S02]  /*e030*/  FSEL R34, R28, -INF , !P2 ;  /* 0xff8000001c227808 */ /* 0x000fe40005000000 */
[----:B------:R-:W-:-:S02]  /*e040*/  ISETP.LT.OR P1, PT, R40, 0x11, P1 ;  /* 0x000000112800780c */ /* 0x000fc40000f21670 */
[----:B------:R-:W-:Y:S02]  /*e050*/  ISETP.GE.AND P2, PT, R46, 0x12, PT ;  /* 0x000000122e00780c */ /* 0x000fe40003f46270 */
[----:B------:R-:W-:Y:S02]  /*e060*/  FSEL R32, R64, -INF , !P1 ;  /* 0xff80000040207808 */ /* 0x000fe40004800000 */
[----:B------:R-:W-:Y:S02]  /*e070*/  ISETP.GT.AND P1, PT, R7, 0x11, !P2 ;  /* 0x000000110700780c */ /* 0x000fe40005724270 */
[----:B------:R-:W-:Y:S02]  /*e080*/  P2R R63, PR, RZ, 0x4 ;  /* 0x00000004ff3f7803 */ /* 0x000fe40000000000 */
[----:B------:R-:W-:Y:S02]  /*e090*/  ISETP.LT.OR P1, PT, R40, 0x12, P1 ;  /* 0x000000122800780c */ /* 0x000fe40000f21670 */
[----:B------:R-:W-:-:S02]  /*e0a0*/  ISETP.GE.AND P2, PT, R46, 0x19, PT ;  /* 0x000000192e00780c */ /* 0x000fc40003f46270 */
[----:B------:R-:W-:Y:S02]  /*e0b0*/  FSEL R31, R65, -INF , !P1 ;  /* 0xff800000411f7808 */ /* 0x000fe40004800000 */
[----:B------:R-:W-:Y:S02]  /*e0c0*/  ISETP.GT.AND P1, PT, R7, 0x18, !P2 ;  /* 0x000000180700780c */ /* 0x000fe40005724270 */
[----:B------:R-:W-:Y:S02]  /*e0d0*/  P2R R64, PR, RZ, 0x4 ;  /* 0x00000004ff407803 */ /* 0x000fe40000000000 */
[----:B------:R-:W-:Y:S02]  /*e0e0*/  ISETP.LT.OR P1, PT, R40, 0x19, P1 ;  /* 0x000000192800780c */ /* 0x000fe40000f21670 */
[----:B------:R-:W-:Y:S02]  /*e0f0*/  ISETP.GE.AND P2, PT, R46, 0x1a, PT ;  /* 0x0000001a2e00780c */ /* 0x000fe40003f46270 */
[----:B------:R-:W-:-:S02]  /*e100*/  FSEL R30, R68, -INF , !P1 ;  /* 0xff800000441e7808 */ /* 0x000fc40004800000 */
[----:B------:R-:W-:Y:S02]  /*e110*/  ISETP.GT.AND P1, PT, R7, 0x19, !P2 ;  /* 0x000000190700780c */ /* 0x000fe40005724270 */
[----:B------:R-:W-:Y:S02]  /*e120*/  P2R R65, PR, RZ, 0x4 ;  /* 0x00000004ff417803 */ /* 0x000fe40000000000 */
[----:B------:R-:W-:Y:S02]  /*e130*/  ISETP.LT.OR P1, PT, R40, 0x1a, P1 ;  /* 0x0000001a2800780c */ /* 0x000fe40000f21670 */
[----:B------:R-:W-:Y:S02]  /*e140*/  ISETP.GE.AND P2, PT, R46, 0x21, PT ;  /* 0x000000212e00780c */ /* 0x000fe40003f46270 */
[----:B------:R-:W-:Y:S02]  /*e150*/  FSEL R29, R69, -INF , !P1 ;  /* 0xff800000451d7808 */ /* 0x000fe40004800000 */
[----:B------:R-:W-:-:S02]  /*e160*/  ISETP.GT.AND P1, PT, R7, 0x20, !P2 ;  /* 0x000000200700780c */ /* 0x000fc40005724270 */
[----:B------:R-:W-:Y:S02]  /*e170*/  P2R R68, PR, RZ, 0x4 ;  /* 0x00000004ff447803 */ /* 0x000fe40000000000 */
[----:B------:R-:W-:Y:S02]  /*e180*/  ISETP.LT.OR P1, PT, R40, 0x21, P1 ;  /* 0x000000212800780c */ /* 0x000fe40000f21670 */
[----:B------:R-:W-:Y:S02]  /*e190*/  ISETP.GE.AND P2, PT, R46, 0x22, PT ;  /* 0x000000222e00780c */ /* 0x000fe40003f46270 */
[----:B----4-:R-:W-:Y:S02]  /*e1a0*/  FSEL R28, R72, -INF , !P1 ;  /* 0xff800000481c7808 */ /* 0x010fe40004800000 */
[----:B------:R-:W-:Y:S02]  /*e1b0*/  ISETP.GT.AND P1, PT, R7, 0x21, !P2 ;  /* 0x000000210700780c */ /* 0x000fe40005724270 */
[----:B------:R-:W-:-:S02]  /*e1c0*/  P2R R69, PR, RZ, 0x4 ;  /* 0x00000004ff457803 */ /* 0x000fc40000000000 */
[----:B------:R-:W-:Y:S02]  /*e1d0*/  ISETP.LT.OR P1, PT, R40, 0x22, P1 ;  /* 0x000000222800780c */ /* 0x000fe40000f21670 */
[----:B------:R-:W-:Y:S02]  /*e1e0*/  ISETP.GE.AND P2, PT, R46, 0x29, PT ;  /* 0x000000292e00780c */ /* 0x000fe40003f46270 */
[----:B------:R-:W-:Y:S02]  /*e1f0*/  FSEL R27, R35, -INF , !P1 ;  /* 0xff800000231b7808 */ /* 0x000fe40004800000 */
[----:B------:R-:W-:Y:S02]  /*e200*/  ISETP.GT.AND P1, PT, R7, 0x28, !P2 ;  /* 0x000000280700780c */ /* 0x000fe40005724270 */
[----:B------:R-:W-:Y:S02]  /*e210*/  P2R R72, PR, RZ, 0x4 ;  /* 0x00000004ff487803 */ /* 0x000fe40000000000 */
[----:B------:R-:W-:-:S02]  /*e220*/  ISETP.LT.OR P1, PT, R40, 0x29, P1 ;  /* 0x000000292800780c */ /* 0x000fc40000f21670 */
[----:B------:R-:W-:Y:S02]  /*e230*/  P2R R62, PR, RZ, 0x8 ;  /* 0x00000008ff3e7803 */ /* 0x000fe40000000000 */
[----:B------:R-:W-:Y:S01]  /*e240*/  FSEL R26, R44, -INF , !P1 ;  /* 0xff8000002c1a7808 */ /* 0x000fe20004800000 */
[----:B------:R-:W-:Y:S01]  /*e250*/  IMAD.IADD R44, R42, 0x1, R38 ;  /* 0x000000012a2c7824 */ /* 0x000fe200078e0226 */
[----:B------:R-:W-:-:S04]  /*e260*/  ISETP.GE.AND P1, PT, R46, 0x2a, PT ;  /* 0x0000002a2e00780c */ /* 0x000fc80003f26270 */
[----:B------:R-:W-:-:S04]  /*e270*/  ISETP.GT.AND P2, PT, R7, 0x29, !P1 ;  /* 0x000000290700780c */ /* 0x000fc80004f44270 */
[----:B------:R-:W-:-:S04]  /*e280*/  ISETP.LT.OR P2, PT, R40, 0x2a, P2 ;  /* 0x0000002a2800780c */ /* 0x000fc80001741670 */
[----:B------:R-:W-:Y:S02]  /*e290*/  FSEL R25, R45, -INF , !P2 ;  /* 0xff8000002d197808 */ /* 0x000fe40005000000 */
        /* <DEDUP_REMOVED lines=13> */
[----:B------:R-:W-:-:S04]  /*e370*/  ISETP.GT.AND P6, PT, R7, RZ, !P5 ;  /* 0x000000ff0700720c */ /* 0x000fc80006fc4270 */
[----:B------:R-:W-:-:S04]  /*e380*/  ISETP.LT.OR P6, PT, R40, 0x1, P6 ;  /* 0x000000012800780c */ /* 0x000fc800037c1670 */
[----:B------:R-:W-:Y:S02]  /*e390*/  FSEL R57, R21, -INF , !P6 ;  /* 0xff80000015397808 */ /* 0x000fe40007000000 */
[----:B------:R-:W-:-:S04]  /*e3a0*/  ISETP.GE.AND P6, PT, R46, 0x3a, PT ;  /* 0x0000003a2e00780c */ /* 0x000fc80003fc6270 */
[----:B------:R-:W-:Y:S02]  /*e3b0*/  P2R R45, PR, RZ, 0x40 ;  /* 0x00000040ff2d7803 */ /* 0x000fe40000000000 */
[----:B------:R-:W-:-:S04]  /*e3c0*/  ISETP.GT.AND P6, PT, R7, 0x39, !P6 ;  /* 0x000000390700780c */ /* 0x000fc800077c4270 */
[----:B------:R-:W-:-:S04]  /*e3d0*/  ISETP.LT.OR P6, PT, R40, 0x3a, P6 ;  /* 0x0000003a2800780c */ /* 0x000fc800037c1670 */
[----:B------:R-:W-:Y:S02]  /*e3e0*/  FSEL R11, R53, -INF , !P6 ;  /* 0xff800000350b7808 */ /* 0x000fe40007000000 */
[----:B------:R-:W-:-:S13]  /*e3f0*/  ISETP.GE.AND P6, PT, R13, 0x1, PT ;  /* 0x000000010d00780c */ /* 0x000fda0003fc6270 */
[----:B------:R-:W-:Y:S05]  /*e400*/  @!P6 BRA `(.L_x_2054) ;  /* 0x000000000048e947 */ /* 0x000fea0003800000 */
        /* <DEDUP_REMOVED lines=10> */
.L_x_2056:
[----:B------:R-:W-:-:S13]  /*e4b0*/  ISETP.NE.AND P6, PT, R13, 0x1, PT ;  /* 0x000000010d00780c */ /* 0x000fda0003fc5270 */
[----:B------:R-:W-:-:S05]  /*e4c0*/  @P6 IMAD.HI.U32 R14, R8, R14, RZ ;  /* 0x0000000e080e6227 */ /* 0x000fca00078e00ff */
[----:B------:R-:W-:-:S07]  /*e4d0*/  @P6 SHF.R.U32.HI R8, RZ, R15, R14 ;  /* 0x0000000fff086219 */ /* 0x000fce000001160e */
.L_x_2057:
[----:B------:R-:W-:Y:S05]  /*e4e0*/  BSYNC B1 ;  /* 0x0000000000017941 */ /* 0x000fea0003800000 */
.L_x_2055:
[----:B------:R-:W-:-:S04]  /*e4f0*/  IMAD R7, R8, R13, -R39 ;  /* 0x0000000d08077224 */ /* 0x000fc800078e0a27 */
[----:B------:R-:W-:-:S05]  /*e500*/  IMAD R6, R6, -0x2, R7 ;  /* 0xfffffffe06067824 */ /* 0x000fca00078e0207 */
[----:B------:R-:W-:Y:S02]  /*e510*/  VIADDMNMX R44, R6, R13, R44, PT ;  /* 0x0000000d062c7246 */ /* 0x000fe4000380012c */
[----:B------:R-:W-:-:S07]  /*e520*/  VIMNMX R43, R43, R6, !PT ;  /* 0x000000062b2b7248 */ /* 0x000fce0007fe0100 */
.L_x_2054:
[----:B------:R-:W-:Y:S05]  /*e530*/  BSYNC B0 ;  /* 0x0000000000007941 */ /* 0x000fea0003800000 */
.L_x_2053:
[----:B------:R-:W2:Y:S01]  /*e540*/  LD.E.64 R6, desc[UR46][R152.64+0x410] ;  /* 0x0004102e98067980 */ /* 0x000ea2000c101b00 */
[----:B------:R-:W-:Y:S02]  /*e550*/  ISETP.GT.AND P5, PT, R43, RZ, !P5 ;  /* 0x000000ff2b00720c */ /* 0x000fe40006fa4270 */
[----:B------:R-:W-:Y:S02]  /*e560*/  ISETP.NE.AND P6, PT, R69, RZ, PT ;  /* 0x000000ff4500720c */ /* 0x000fe40003fc5270 */
[----:B------:R-:W-:-:S04]  /*e570*/  ISETP.LT.OR P5, PT, R44, 0x1, P5 ;  /* 0x000000012c00780c */ /* 0x000fc80002fa1670 */
[----:B------:R-:W-:Y:S02]  /*e580*/  FSEL R42, R5, -INF , !P5 ;  /* 0xff800000052a7808 */ /* 0x000fe40006800000 */
[----:B------:R-:W-:-:S04]  /*e590*/  ISETP.NE.AND P5, PT, R47, RZ, PT ;  /* 0x000000ff2f00720c */ /* 0x000fc80003fa5270 */
[----:B------:R-:W-:-:S04]  /*e5a0*/  ISETP.GT.AND P5, PT, R43, 0x1, !P5 ;  /* 0x000000012b00780c */ /* 0x000fc80006fa4270 */
        /* <DEDUP_REMOVED lines=30> */
[----:B------:R-:W-:Y:S02]  /*e790*/  ISETP.GT.AND P5, PT, R43, 0x21, !P6 ;  /* 0x000000212b00780c */ /* 0x000fe400077a4270 */
[----:B------:R-:W-:Y:S02]  /*e7a0*/  ISETP.NE.AND P6, PT, R45, RZ, PT ;  /* 0x000000ff2d00720c */ /* 0x000fe40003fc5270 */
[----:B------:R-:W-:-:S04]  /*e7b0*/  ISETP.LT.OR P5, PT, R44, 0x22, P5 ;  /* 0x000000222c00780c */ /* 0x000fc80002fa1670 */
[----:B------:R-:W-:Y:S02]  /*e7c0*/  FSEL R13, R74, -INF , !P5 ;  /* 0xff8000004a0d7808 */ /* 0x000fe40006800000 */
[----:B------:R-:W-:-:S04]  /*e7d0*/  ISETP.NE.AND P5, PT, R72, RZ, PT ;  /* 0x000000ff4800720c */ /* 0x000fc80003fa5270 */
[C---:B------:R-:W-:Y:S02]  /*e7e0*/  ISETP.GT.AND P5, PT, R43.reuse, 0x28, !P5 ;  /* 0x000000282b00780c */ /* 0x040fe40006fa4270 */
[C---:B------:R-:W-:Y:S02]  /*e7f0*/  ISETP.GT.AND P1, PT, R43.reuse, 0x29, !P1 ;  /* 0x000000292b00780c */ /* 0x040fe40004f24270 */
[C---:B------:R-:W-:Y:S02]  /*e800*/  ISETP.LT.OR P5, PT, R44.reuse, 0x29, P5 ;  /* 0x000000292c00780c */ /* 0x040fe40002fa1670 */
[----:B------:R-:W-:Y:S02]  /*e810*/  ISETP.GT.AND P2, PT, R43, 0x30, !P2 ;  /* 0x000000302b00780c */ /* 0x000fe40005744270 */
[----:B------:R-:W-:Y:S02]  /*e820*/  ISETP.LT.OR P1, PT, R44, 0x2a, P1 ;  /* 0x0000002a2c00780c */ /* 0x000fe40000f21670 */
[----:B------:R-:W-:-:S02]  /*e830*/  FSEL R53, R41, -INF , !P5 ;  /* 0xff80000029357808 */ /* 0x000fc40006800000 */
[----:B------:R-:W-:Y:S02]  /*e840*/  ISETP.GT.AND P3, PT, R43, 0x31, !P3 ;  /* 0x000000312b00780c */ /* 0x000fe40005f64270 */
[C---:B------:R-:W-:Y:S02]  /*e850*/  ISETP.LT.OR P2, PT, R44.reuse, 0x31, P2 ;  /* 0x000000312c00780c */ /* 0x040fe40001741670 */
[----:B------:R-:W-:Y:S02]  /*e860*/  FSEL R59, R37, -INF , !P1 ;  /* 0xff800000253b7808 */ /* 0x000fe40004800000 */
[----:B------:R-:W-:Y:S02]  /*e870*/  ISETP.GT.AND P4, PT, R43, 0x38, !P4 ;  /* 0x000000382b00780c */ /* 0x000fe40006784270 */
[----:B------:R-:W-:Y:S02]  /*e880*/  ISETP.LT.OR P3, PT, R44, 0x32, P3 ;  /* 0x000000322c00780c */ /* 0x000fe40001f61670 */
[----:B------:R-:W-:-:S02]  /*e890*/  FSEL R61, R50, -INF , !P2 ;  /* 0xff800000323d7808 */ /* 0x000fc40005000000 */
[----:B------:R-:W-:Y:S02]  /*e8a0*/  ISETP.GT.AND P1, PT, R43, 0x39, !P6 ;  /* 0x000000392b00780c */ /* 0x000fe40007724270 */
[C---:B------:R-:W-:Y:S02]  /*e8b0*/  ISETP.LT.OR P4, PT, R44.reuse, 0x39, P4 ;  /* 0x000000392c00780c */ /* 0x040fe40002781670 */
[----:B------:R-:W-:Y:S02]  /*e8c0*/  FSEL R63, R51, -INF , !P3 ;  /* 0xff800000333f7808 */ /* 0x000fe40005800000 */
[----:B------:R-:W-:Y:S02]  /*e8d0*/  ISETP.LT.OR P1, PT, R44, 0x3a, P1 ;  /* 0x0000003a2c00780c */ /* 0x000fe40000f21670 */
[----:B------:R-:W-:Y:S02]  /*e8e0*/  FSEL R65, R54, -INF , !P4 ;  /* 0xff80000036417808 */ /* 0x000fe40006000000 */
[----:B------:R-:W-:-:S02]  /*e8f0*/  FSEL R37, R55, -INF , !P1 ;  /* 0xff80000037257808 */ /* 0x000fc40004800000 */
[----:B--2---:R-:W-:-:S04]  /*e900*/  FMNMX.FTZ R5, R57, R6, !PT ;  /* 0x0000000639057209 */ /* 0x004fc80007810000 */
[----:B------:R-:W-:-:S04]  /*e910*/  FMNMX.FTZ R5, R36, R5, !PT ;  /* 0x0000000524057209 */ /* 0x000fc80007810000 */
        /* <DEDUP_REMOVED lines=11> */
[----:B------:R-:W-:Y:S02]  /*e9d0*/  FMNMX.FTZ R9, R12, R5, !PT ;  /* 0x000000050c097209 */ /* 0x000fe40007810000 */
[----:B------:R-:W-:Y:S02]  /*e9e0*/  FMNMX.FTZ R5, R42, R7, !PT ;  /* 0x000000072a057209 */ /* 0x000fe40007810000 */
[----:B------:R-:W-:Y:S02]  /*e9f0*/  FMNMX.FTZ R46, R10, R9, !PT ;  /* 0x000000090a2e7209 */ /* 0x000fe40007810000 */
[----:B------:R-:W-:Y:S02]  /*ea00*/  FMNMX.FTZ R8, R40, R5, !PT ;  /* 0x0000000528087209 */ /* 0x000fe40007810000 */
[----:B------:R-:W-:Y:S02]  /*ea10*/  FMNMX.FTZ R45, R11, R46, !PT ;  /* 0x0000002e0b2d7209 */ /* 0x000fe40007810000 */
[----:B------:R-:W-:-:S03]  /*ea20*/  FMNMX.FTZ R5, R39, R8, !PT ;  /* 0x0000000827057209 */ /* 0x000fc60007810000 */
[----:B------:R-:W0:Y:S01]  /*ea30*/  SHFL.BFLY PT, R46, R45, 0x2, 0x1f ;  /* 0x0c401f002d2e7f89 */ /* 0x000e2200000e0000 */
[----:B------:R-:W-:-:S04]  /*ea40*/  FMNMX.FTZ R8, R38, R5, !PT ;  /* 0x0000000526087209 */ /* 0x000fc80007810000 */
[----:B------:R-:W-:-:S04]  /*ea50*/  FMNMX.FTZ R8, R35, R8, !PT ;  /* 0x0000000823087209 */ /* 0x000fc80007810000 */
[----:B------:R-:W-:-:S04]  /*ea60*/  FMNMX.FTZ R5, R21, R8, !PT ;  /* 0x0000000815057209 */ /* 0x000fc80007810000 */
[----:B------:R-:W-:-:S04]  /*ea70*/  FMNMX.FTZ R8, R20, R5, !PT ;  /* 0x0000000514087209 */ /* 0x000fc80007810000 */
[----:B------:R-:W-:-:S04]  /*ea80*/  FMNMX.FTZ R5, R15, R8, !PT ;  /* 0x000000080f057209 */ /* 0x000fc80007810000 */
[----:B------:R-:W-:Y:S02]  /*ea90*/  FMNMX.FTZ R8, R14, R5, !PT ;  /* 0x000000050e087209 */ /* 0x000fe40007810000 */
[----:B0-----:R-:W-:Y:S02]  /*eaa0*/  FMNMX.FTZ R46, R45, R46, !PT ;  /* 0x0000002e2d2e7209 */ /* 0x001fe40007810000 */
[----:B------:R-:W-:-:S03]  /*eab0*/  FMNMX.FTZ R8, R13, R8, !PT ;  /* 0x000000080d087209 */ /* 0x000fc60007810000 */
[----:B------:R-:W0:Y:S01]  /*eac0*/  SHFL.BFLY PT, R41, R46, 0x1, 0x1f ;  /* 0x0c201f002e297f89 */ /* 0x000e2200000e0000 */
[----:B------:R-:W-:-:S04]  /*ead0*/  FMNMX.FTZ R8, R53, R8, !PT ;  /* 0x0000000835087209 */ /* 0x000fc80007810000 */
[----:B------:R-:W-:-:S04]  /*eae0*/  FMNMX.FTZ R8, R59, R8, !PT ;  /* 0x000000083b087209 */ /* 0x000fc80007810000 */
[----:B------:R-:W-:-:S04]  /*eaf0*/  FMNMX.FTZ R8, R61, R8, !PT ;  /* 0x000000083d087209 */ /* 0x000fc80007810000 */
[----:B------:R-:W-:Y:S02]  /*eb00*/  FMNMX.FTZ R8, R63, R8, !PT ;  /* 0x000000083f087209 */ /* 0x000fe40007810000 */
[----:B------:R-:W-:Y:S02]  /*eb10*/  IADD3 R9, P2, R2, 0x410, RZ ;  /* 0x0000041002097810 */ /* 0x000fe40007f5e0ff */
[----:B------:R-:W-:Y:S02]  /*eb20*/  FMNMX.FTZ R44, R65, R8, !PT ;  /* 0x00000008412c7209 */ /* 0x000fe40007810000 */
[----:B------:R-:W-:Y:S01]  /*eb30*/  LOP3.LUT R8, R9, 0x4, RZ, 0xfc, !PT ;  /* 0x0000000409087812 */ /* 0x000fe200078efcff */
[----:B------:R-:W-:Y:S01]  /*eb40*/  IMAD.X R9, RZ, RZ, R16, P2 ;  /* 0x000000ffff097224 */ /* 0x000fe200010e0610 */
[----:B------:R-:W-:Y:S02]  /*eb50*/  FMNMX.FTZ R5, R37, R44, !PT ;  /* 0x0000002c25057209 */ /* 0x000fe40007810000 */
[----:B0-----:R-:W-:Y:S01]  /*eb60*/  FMNMX.FTZ R41, R46, R41, !PT ;  /* 0x000000292e297209 */ /* 0x001fe20007810000 */
[----:B------:R-:W-:Y:S04]  /*eb70*/  ST.E desc[UR46][R152.64+0x410], R45 ;  /* 0x0004102d98007985 */ /* 0x000fe8000c10192e */
[----:B------:R-:W-:Y:S04]  /*eb80*/  ST.E desc[UR46][R8.64], R5 ;  /* 0x0000000508007985 */ /* 0x000fe8000c10192e */
[----:B------:R-:W-:Y:S04]  /*eb90*/  ST.E desc[UR46][R152.64+0x410], R41 ;  /* 0x0004102998007985 */ /* 0x000fe8000c10192e */
[----:B------:R-:W2:Y:S04]  /*eba0*/  LD.E R43, desc[UR46][R8.64] ;  /* 0x0000002e082b7980 */ /* 0x000ea8000c101900 */
[----:B--2---:R-:W0:Y:S02]  /*ebb0*/  SHFL.BFLY PT, R44, R43, 0x2, 0x1f ;  /* 0x0c401f002b2c7f89 */ /* 0x004e2400000e0000 */
[----:B0-----:R-:W-:-:S05]  /*ebc0*/  FMNMX.FTZ R46, R43, R44, !PT ;  /* 0x0000002c2b2e7209 */ /* 0x001fca0007810000 */
[----:B------:R-:W0:Y:S02]  /*ebd0*/  SHFL.BFLY PT, R47, R46, 0x1, 0x1f ;  /* 0x0c201f002e2f7f89 */ /* 0x000e2400000e0000 */
[----:B0-----:R-:W-:-:S05]  /*ebe0*/  FMNMX.FTZ R47, R46, R47, !PT ;  /* 0x0000002f2e2f7209 */ /* 0x001fca0007810000 */
[----:B------:R0:W-:Y:S04]  /*ebf0*/  ST.E desc[UR46][R8.64], R47 ;  /* 0x0000002f08007985 */ /* 0x0001e8000c10192e */
[----:B------:R-:W2:Y:S04]  /*ec00*/  LD.E R48, desc[UR46][R152.64+0x410] ;  /* 0x0004102e98307980 */ /* 0x000ea8000c101900 */
[----:B------:R-:W3:Y:S04]  /*ec10*/  LD.E R49, desc[UR46][R152.64+0x430] ;  /* 0x0004302e98317980 */ /* 0x000ee8000c101900 */
[----:B------:R-:W4:Y:S04]  /*ec20*/  LD.E R52, desc[UR46][R152.64+0x424] ;  /* 0x0004242e98347980 */ /* 0x000f28000c101900 */
[----:B------:R-:W5:Y:S04]  /*ec30*/  LD.E R51, desc[UR46][R152.64+0x420] ;  /* 0x0004202e98337980 */ /* 0x000f68000c101900 */
[----:B------:R-:W5:Y:S01]  /*ec40*/  LD.E.64 R44, desc[UR46][R152.64+0xd8] ;  /* 0x0000d82e982c7980 */ /* 0x000f62000c101b00 */
[----:B------:R-:W-:-:S04]  /*ec50*/  FSETP.NEU.FTZ.AND P1, PT, R47, -INF , PT ;  /* 0xff8000002f00780b */ /* 0x000fc80003f3d000 */
[----:B------:R-:W-:-:S05]  /*ec60*/  FSEL R50, R47, RZ, P1 ;  /* 0x000000ff2f327208 */ /* 0x000fca0000800000 */
[----:B------:R-:W-:Y:S01]  /*ec70*/  FADD.FTZ R50, R7, -R50 ;  /* 0x8000003207327221 */ /* 0x000fe20000010000 */
[----:B--2---:R-:W-:-:S04]  /*ec80*/  FSETP.NEU.FTZ.AND P1, PT, R48, -INF , PT ;  /* 0xff8000003000780b */ /* 0x004fc80003f3d000 */
[----:B------:R-:W-:-:S05]  /*ec90*/  FSEL R5, R48, RZ, P1 ;  /* 0x000000ff30057208 */ /* 0x000fca0000800000 */
[----:B------:R-:W-:Y:S01]  /*eca0*/  FADD.FTZ R6, R6, -R5 ;  /* 0x8000000506067221 */ /* 0x000fe20000010000 */
[----:B---3--:R-:W-:-:S03]  /*ecb0*/  FMUL.FTZ R50, R49, R50 ;  /* 0x0000003231327220 */ /* 0x008fc60000410000 */
[----:B------:R-:W-:Y:S01]  /*ecc0*/  FMUL.FTZ R6, R6, R49 ;  /* 0x0000003106067220 */ /* 0x000fe20000410000 */
[----:B------:R-:W4:Y:S08]  /*ecd0*/  MUFU.EX2 R5, R50 ;  /* 0x0000003200057308 */ /* 0x000f300000000800 */
[----:B------:R-:W5:Y:S01]  /*ece0*/  MUFU.EX2 R6, R6 ;  /* 0x0000000600067308 */ /* 0x000f620000000800 */
[----:B----4-:R-:W-:Y:S01]  /*ecf0*/  FMUL.FTZ R7, R5, R52 ;  /* 0x0000003405077220 */ /* 0x010fe20000410000 */
[----:B-----5:R-:W-:-:S04]  /*ed00*/  FMUL.FTZ R51, R6, R51 ;  /* 0x0000003306337220 */ /* 0x020fc80000410000 */
[----:B------:R0:W-:Y:S04]  /*ed10*/  ST.E desc[UR46][R152.64+0x424], R7 ;  /* 0x0004240798007985 */ /* 0x0001e8000c10192e */
[----:B------:R0:W-:Y:S04]  /*ed20*/  ST.E desc[UR46][R152.64+0x420], R51 ;  /* 0x0004203398007985 */ /* 0x0001e8000c10192e */
[----:B------:R-:W2:Y:S01]  /*ed30*/  LD.E R41, desc[UR46][R44.64+0x4] ;  /* 0x0000042e2c297980 */ /* 0x000ea2000c101900 */
[----:B------:R-:W-:Y:S01]  /*ed40*/  BSSY B0, `(.L_x_2058) ;  /* 0x000000c000007945 */ /* 0x000fe20003800000 */
[----:B--2---:R-:W-:-:S13]  /*ed50*/  ISETP.NE.AND P1, PT, R41, RZ, PT ;  /* 0x000000ff2900720c */ /* 0x004fda0003f25270 */
[----:B0-----:R-:W-:Y:S05]  /*ed60*/  @P1 BRA `(.L_x_2059) ;  /* 0x0000000000241947 */ /* 0x001fea0003800000 */
[----:B------:R-:W2:Y:S04]  /*ed70*/  LD.E.64 R46, desc[UR46][R152.64+0xe0] ;  /* 0x0000e02e982e7980 */ /* 0x000ea8000c101b00 */
[----:B------:R-:W3:Y:S04]  /*ed80*/  LD.E R45, desc[UR46][R44.64] ;  /* 0x0000002e2c2d7980 */ /* 0x000ee8000c101900 */
[----:B--2---:R-:W2:Y:S01]  /*ed90*/  LD.E.64 R46, desc[UR46][R46.64] ;  /* 0x0000002e2e2e7980 */ /* 0x004ea2000c101b00 */
[----:B---3--:R-:W-:-:S04]  /*eda0*/  IMAD R49, R58, 0x40, R45 ;  /* 0x000000403a317824 */ /* 0x008fc800078e022d */
[----:B--2---:R-:W-:-:S05]  /*edb0*/  IMAD.WIDE R48, R49, 0x4, R46 ;  /* 0x0000000431307825 */ /* 0x004fca00078e022e */
[----:B------:R0:W-:Y:S04]  /*edc0*/  ST.E desc[UR46][R48.64], R6 ;  /* 0x0000000630007985 */ /* 0x0001e8000c10192e */
[----:B------:R-:W2:Y:S04]  /*edd0*/  LD.E.64 R44, desc[UR46][R152.64+0xd8] ;  /* 0x0000d82e982c7980 */ /* 0x000ea8000c101b00 */
[----:B--2---:R-:W2:Y:S02]  /*ede0*/  LD.E R7, desc[UR46][R44.64+0x4] ;  /* 0x0000042e2c077980 */ /* 0x004ea4000c101900 */
[----:B0-2---:R-:W-:-:S13]  /*edf0*/  ISETP.NE.AND P1, PT, R7, RZ, PT ;  /* 0x000000ff0700720c */ /* 0x005fda0003f25270 */
.L_x_2059:
[----:B------:R-:W-:Y:S05]  /*ee00*/  BSYNC B0 ;  /* 0x0000000000007941 */ /* 0x000fea0003800000 */
.L_x_2058:
[----:B------:R-:W2:Y:S04]  /*ee10*/  @!P1 LD.E.64 R46, desc[UR46][R152.64+0xe0] ;  /* 0x0000e02e982e9980 */ /* 0x000ea8000c101b00 */
[----:B------:R-:W3:Y:S04]  /*ee20*/  @!P1 LD.E R45, desc[UR46][R44.64] ;  /* 0x0000002e2c2d9980 */ /* 0x000ee8000c101900 */
[----:B--2---:R-:W2:Y:S01]  /*ee30*/  @!P1 LD.E.64 R46, desc[UR46][R46.64] ;  /* 0x0000002e2e2e9980 */ /* 0x004ea2000c101b00 */
[----:B---3--:R-:W-:-:S04]  /*ee40*/  @!P1 IMAD R58, R58, 0x40, R45 ;  /* 0x000000403a3a9824 */ /* 0x008fc800078e022d */
[----:B------:R-:W-:-:S04]  /*ee50*/  @!P1 VIADD R49, R58, 0x8 ;  /* 0x000000083a319836 */ /* 0x000fc80000000000 */
[----:B--2---:R-:W-:-:S05]  /*ee60*/  @!P1 IMAD.WIDE R48, R49, 0x4, R46 ;  /* 0x0000000431309825 */ /* 0x004fca00078e022e */
[----:B------:R0:W-:Y:S04]  /*ee70*/  @!P1 ST.E desc[UR46][R48.64], R5 ;  /* 0x0000000530009985 */ /* 0x0001e8000c10192e */
[----:B------:R-:W2:Y:S04]  /*ee80*/  LD.E R7, desc[UR46][R152.64+0x410] ;  /* 0x0004102e98077980 */ /* 0x000ea8000c101900 */
[----:B------:R-:W3:Y:S04]  /*ee90*/  LD.E R41, desc[UR46][R152.64+0x430] ;  /* 0x0004302e98297980 */ /* 0x000ee8000c101900 */
[----:B------:R-:W4:Y:S04]  /*eea0*/  LD.E R8, desc[UR46][R8.64] ;  /* 0x0000002e08087980 */ /* 0x000f28000c101900 */
[----:B------:R-:W5:Y:S04]  /*eeb0*/  LD.E R50, desc[UR46][R152.64+0x420] ;  /* 0x0004202e98327980 */ /* 0x000f68000c101900 */
[----:B------:R-:W5:Y:S01]  /*eec0*/  LD.E R51, desc[UR46][R152.64+0x424] ;  /* 0x0004242e98337980 */ /* 0x000f62000c101900 */
[C---:B--2---:R-:W-:Y:S01]  /*eed0*/  FSETP.NEU.FTZ.AND P1, PT, R7.reuse, -INF , PT ;  /* 0xff8000000700780b */ /* 0x044fe20003f3d000 */
[----:B---3--:R-:W-:Y:S01]  /*eee0*/  FMUL.FTZ R18, R7, R41 ;  /* 0x0000002907127220 */ /* 0x008fe20000410000 */
[----:B----4-:R-:W-:-:S04]  /*eef0*/  FMUL.FTZ R9, R41, R8 ;  /* 0x0000000829097220 */ /* 0x010fc80000410000 */
[----:B------:R-:W-:Y:S02]  /*ef00*/  FSEL R18, R18, RZ, P1 ;  /* 0x000000ff12127208 */ /* 0x000fe40000800000 */
[----:B------:R-:W-:-:S03]  /*ef10*/  FSETP.NEU.FTZ.AND P1, PT, R8, -INF , PT ;  /* 0xff8000000800780b */ /* 0x000fc60003f3d000 */
[-CC-:B------:R-:W-:Y:S01]  /*ef20*/  FFMA.FTZ R7, R57, R41.reuse, -R18.reuse ;  /* 0x0000002939077223 */ /* 0x180fe20000010812 */
[----:B------:R-:W-:Y:S01]  /*ef30*/  FSEL R8, R9, RZ, P1 ;  /* 0x000000ff09087208 */ /* 0x000fe20000800000 */
[-CC-:B------:R-:W-:Y:S01]  /*ef40*/  FFMA.FTZ R36, R36, R41.reuse, -R18.reuse ;  /* 0x0000002924247223 */ /* 0x180fe20000010812 */
[-CC-:B------:R-:W-:Y:S01]  /*ef50*/  FFMA.FTZ R34, R34, R41.reuse, -R18.reuse ;  /* 0x0000002922227223 */ /* 0x180fe20000010812 */
[-CC-:B------:R-:W-:Y:S01]  /*ef60*/  FFMA.FTZ R33, R33, R41.reuse, -R18.reuse ;  /* 0x0000002921217223 */ /* 0x180fe20000010812 */
[-C--:B------:R-:W-:Y:S01]  /*ef70*/  FFMA.FTZ R32, R32, R41.reuse, -R18 ;  /* 0x0000002920207223 */ /* 0x080fe20000010812 */
[-CC-:B------:R-:W-:Y:S01]  /*ef80*/  FFMA.FTZ R42, R42, R41.reuse, -R8.reuse ;  /* 0x000000292a2a7223 */ /* 0x180fe20000010808 */
[----:B------:R-:W5:Y:S01]  /*ef90*/  MUFU.EX2 R7, R7 ;  /* 0x0000000700077308 */ /* 0x000f620000000800 */
[-CC-:B------:R-:W-:Y:S01]  /*efa0*/  FFMA.FTZ R40, R40, R41.reuse, -R8.reuse ;  /* 0x0000002928287223 */ /* 0x180fe20000010808 */
[-CC-:B------:R-:W-:Y:S01]  /*efb0*/  FFMA.FTZ R39, R39, R41.reuse, -R8.reuse ;  /* 0x0000002927277223 */ /* 0x180fe20000010808 */
[-CC-:B------:R-:W-:Y:S01]  /*efc0*/  FFMA.FTZ R38, R38, R41.reuse, -R8.reuse ;  /* 0x0000002926267223 */ /* 0x180fe20000010808 */
[-C--:B------:R-:W-:Y:S01]  /*efd0*/  FFMA.FTZ R35, R35, R41.reuse, -R8 ;  /* 0x0000002923237223 */ /* 0x080fe20000010808 */
[-CC-:B------:R-:W-:Y:S01]  /*efe0*/  FFMA.FTZ R11, R11, R41.reuse, -R18.reuse ;  /* 0x000000290b0b7223 */ /* 0x180fe20000010812 */
[-CC-:B------:R-:W-:Y:S01]  /*eff0*/  FFMA.FTZ R10, R10, R41.reuse, -R18.reuse ;  /* 0x000000290a0a7223 */ /* 0x180fe20000010812 */
[-CC-:B------:R-:W-:Y:S01]  /*f000*/  FFMA.FTZ R31, R31, R41.reuse, -R18.reuse ;  /* 0x000000291f1f7223 */ /* 0x180fe20000010812 */
[----:B------:R-:W-:Y:S01]  /*f010*/  MUFU.EX2 R42, R42 ;  /* 0x0000002a002a7308 */ /* 0x000fe20000000800 */
[-C--:B------:R-:W-:Y:S01]  /*f020*/  FFMA.FTZ R12, R12, R41.reuse, -R18 ;  /* 0x000000290c0c7223 */ /* 0x080fe20000010812 */
[-C--:B------:R-:W-:Y:S01]  /*f030*/  FFMA.FTZ R21, R21, R41.reuse, -R8 ;  /* 0x0000002915157223 */ /* 0x080fe20000010808 */
[-C--:B------:R-:W-:Y:S01]  /*f040*/  FFMA.FTZ R30, R30, R41.reuse, -R18 ;  /* 0x000000291e1e7223 */ /* 0x080fe20000010812 */
[-C--:B------:R-:W-:Y:S01]  /*f050*/  FFMA.FTZ R20, R20, R41.reuse, -R8 ;  /* 0x0000002914147223 */ /* 0x080fe20000010808 */
[-CC-:B------:R-:W-:Y:S01]  /*f060*/  FFMA.FTZ R29, R29, R41.reuse, -R18.reuse ;  /* 0x000000291d1d7223 */ /* 0x180fe20000010812 */
[-CC-:B------:R-:W-:Y:S01]  /*f070*/  FFMA.FTZ R28, R28, R41.reuse, -R18.reuse ;  /* 0x000000291c1c7223 */ /* 0x180fe20000010812 */
[-CC-:B------:R-:W-:Y:S01]  /*f080*/  FFMA.FTZ R27, R27, R41.reuse, -R18.reuse ;  /* 0x000000291b1b7223 */ /* 0x180fe20000010812 */
[----:B------:R-:W1:Y:S01]  /*f090*/  MUFU.EX2 R36, R36 ;  /* 0x0000002400247308 */ /* 0x000e620000000800 */
[-CC-:B------:R-:W-:Y:S01]  /*f0a0*/  FFMA.FTZ R26, R26, R41.reuse, -R18.reuse ;  /* 0x000000291a1a7223 */ /* 0x180fe20000010812 */
[-CC-:B------:R-:W-:Y:S01]  /*f0b0*/  FFMA.FTZ R25, R25, R41.reuse, -R18.reuse ;  /* 0x0000002919197223 */ /* 0x180fe20000010812 */
[-C--:B------:R-:W-:Y:S01]  /*f0c0*/  FFMA.FTZ R24, R24, R41.reuse, -R18 ;  /* 0x0000002918187223 */ /* 0x080fe20000010812 */
[-CC-:B------:R-:W-:Y:S01]  /*f0d0*/  FFMA.FTZ R15, R15, R41.reuse, -R8.reuse ;  /* 0x000000290f0f7223 */ /* 0x180fe20000010808 */
[-CC-:B------:R-:W-:Y:S01]  /*f0e0*/  FFMA.FTZ R14, R14, R41.reuse, -R8.reuse ;  /* 0x000000290e0e7223 */ /* 0x180fe20000010808 */
[-CC-:B------:R-:W-:Y:S01]  /*f0f0*/  FFMA.FTZ R9, R53, R41.reuse, -R8.reuse ;  /* 0x0000002935097223 */ /* 0x180fe20000010808 */
[----:B------:R-:W-:Y:S01]  /*f100*/  FFMA.FTZ R13, R13, R41, -R8 ;  /* 0x000000290d0d7223 */ /* 0x000fe20000010808 */
[----:B------:R-:W-:Y:S08]  /*f110*/  MUFU.EX2 R169, R40 ;  /* 0x0000002800a97308 */ /* 0x000ff00000000800 */
[----:B------:R-:W2:Y:S08]  /*f120*/  MUFU.EX2 R34, R34 ;  /* 0x0000002200227308 */ /* 0x000eb00000000800 */
[----:B------:R-:W3:Y:S08]  /*f130*/  MUFU.EX2 R39, R39 ;  /* 0x0000002700277308 */ /* 0x000ef00000000800 */
[----:B------:R-:W4:Y:S08]  /*f140*/  MUFU.EX2 R33, R33 ;  /* 0x0000002100217308 */ /* 0x000f300000000800 */
[----:B------:R-:W0:Y:S08]  /*f150*/  MUFU.EX2 R38, R38 ;  /* 0x0000002600267308 */ /* 0x000e300000000800 */
[----:B------:R5:W-:Y:S08]  /*f160*/  MUFU.EX2 R45, R11 ;  /* 0x0000000b002d7308 */ /* 0x000bf00000000800 */
[----:B------:R-:W0:Y:S01]  /*f170*/  MUFU.EX2 R32, R32 ;  /* 0x0000002000207308 */ /* 0x000e220000000800 */
[----:B-----5:R-:W-:-:S04]  /*f180*/  FADD.FTZ R11, R7, R50 ;  /* 0x00000032070b7221 */ /* 0x020fc80000010000 */
[----:B-1----:R-:W-:-:S03]  /*f190*/  FADD.FTZ R11, R36, R11 ;  /* 0x0000000b240b7221 */ /* 0x002fc60000010000 */
[----:B------:R1:W-:Y:S01]  /*f1a0*/  MUFU.EX2 R182, R10 ;  /* 0x0000000a00b67308 */ /* 0x0003e20000000800 */
[----:B--2---:R-:W-:-:S07]  /*f1b0*/  FADD.FTZ R40, R34, R11 ;  /* 0x0000000b22287221 */ /* 0x004fce0000010000 */
[----:B------:R-:W-:Y:S01]  /*f1c0*/  MUFU.EX2 R35, R35 ;  /* 0x0000002300237308 */ /* 0x000fe20000000800 */
[----:B-1----:R-:W-:-:S04]  /*f1d0*/  FADD.FTZ R10, R42, R51 ;  /* 0x000000332a0a7221 */ /* 0x002fc80000010000 */
[----:B------:R-:W-:Y:S01]  /*f1e0*/  FADD.FTZ R18, R169, R10 ;  /* 0x0000000aa9127221 */ /* 0x000fe20000010000 */
[----:B------:R-:W-:Y:S02]  /*f1f0*/  FFMA.FTZ R10, R59, R41, -R8 ;  /* 0x000000293b0a7223 */ /* 0x000fe40000010808 */
[----:B------:R-:W-:Y:S01]  /*f200*/  MUFU.EX2 R43, R12 ;  /* 0x0000000c002b7308 */ /* 0x000fe20000000800 */
[----:B---3--:R-:W-:-:S07]  /*f210*/  FADD.FTZ R11, R39, R18 ;  /* 0x00000012270b7221 */ /* 0x008fce0000010000 */
[----:B------:R-:W1:Y:S08]  /*f220*/  MUFU.EX2 R31, R31 ;  /* 0x0000001f001f7308 */ /* 0x000e700000000800 */
[----:B------:R4:W-:Y:S08]  /*f230*/  MUFU.EX2 R12, R21 ;  /* 0x00000015000c7308 */ /* 0x0009f00000000800 */
[----:B------:R-:W2:Y:S01]  /*f240*/  MUFU.EX2 R30, R30 ;  /* 0x0000001e001e7308 */ /* 0x000ea20000000800 */
[----:B----4-:R-:W-:Y:S01]  /*f250*/  FADD.FTZ R21, R33, R40 ;  /* 0x0000002821157221 */ /* 0x010fe20000010000 */
[----:B0-----:R-:W-:Y:S01]  /*f260*/  FADD.FTZ R40, R38, R11 ;  /* 0x0000000b26287221 */ /* 0x001fe20000010000 */
[----:B------:R-:W-:-:S02]  /*f270*/  FFMA.FTZ R11, R61, R41, -R8 ;  /* 0x000000293d0b7223 */ /* 0x000fc40000010808 */
[----:B------:R-:W-:-:S03]  /*f280*/  FADD.FTZ R44, R32, R21 ;  /* 0x00000015202c7221 */ /* 0x000fc60000010000 */
[----:B------:R-:W-:Y:S01]  /*f290*/  MUFU.EX2 R20, R20 ;  /* 0x0000001400147308 */ /* 0x000fe20000000800 */
[----:B-1----:R-:W-:-:S07]  /*f2a0*/  FADD.FTZ R21, R31, R44 ;  /* 0x0000002c1f157221 */ /* 0x002fce0000010000 */
[----:B------:R-:W0:Y:S01]  /*f2b0*/  MUFU.EX2 R29, R29 ;  /* 0x0000001d001d7308 */ /* 0x000e220000000800 */
[----:B--2---:R-:W-:-:S07]  /*f2c0*/  FADD.FTZ R44, R30, R21 ;  /* 0x000000151e2c7221 */ /* 0x004fce0000010000 */
[----:B------:R-:W-:Y:S08]  /*f2d0*/  MUFU.EX2 R15, R15 ;  /* 0x0000000f000f7308 */ /* 0x000ff00000000800 */
[----:B------:R-:W1:Y:S01]  /*f2e0*/  MUFU.EX2 R28, R28 ;  /* 0x0000001c001c7308 */ /* 0x000e620000000800 */
[----:B0-----:R-:W-:-:S07]  /*f2f0*/  FADD.FTZ R21, R29, R44 ;  /* 0x0000002c1d157221 */ /* 0x001fce0000010000 */
[----:B------:R-:W0:Y:S08]  /*f300*/  MUFU.EX2 R14, R14 ;  /* 0x0000000e000e7308 */ /* 0x000e300000000800 */
[----:B------:R2:W-:Y:S01]  /*f310*/  MUFU.EX2 R179, R9 ;  /* 0x0000000900b37308 */ /* 0x0005e20000000800 */
[----:B-1----:R-:W-:-:S07]  /*f320*/  FADD.FTZ R44, R28, R21 ;  /* 0x000000151c2c7221 */ /* 0x002fce0000010000 */
[----:B------:R-:W-:Y:S01]  /*f330*/  MUFU.EX2 R27, R27 ;  /* 0x0000001b001b7308 */ /* 0x000fe20000000800 */
[----:B--2---:R-:W-:-:S04]  /*f340*/  FADD.FTZ R9, R35, R40 ;  /* 0x0000002823097221 */ /* 0x004fc80000010000 */
[----:B------:R-:W-:Y:S01]  /*f350*/  FADD.FTZ R47, R12, R9 ;  /* 0x000000090c2f7221 */ /* 0x000fe20000010000 */
[----:B------:R-:W-:Y:S02]  /*f360*/  FFMA.FTZ R9, R63, R41, -R8 ;  /* 0x000000293f097223 */ /* 0x000fe40000010808 */
[----:B------:R-:W1:Y:S08]  /*f370*/  MUFU.EX2 R13, R13 ;  /* 0x0000000d000d7308 */ /* 0x000e700000000800 */
[----:B------:R-:W2:Y:S08]  /*f380*/  MUFU.EX2 R26, R26 ;  /* 0x0000001a001a7308 */ /* 0x000eb00000000800 */
[----:B------:R3:W-:Y:S08]  /*f390*/  MUFU.EX2 R18, R10 ;  /* 0x0000000a00127308 */ /* 0x0007f00000000800 */
[----:B------:R-:W4:Y:S01]  /*f3a0*/  MUFU.EX2 R25, R25 ;  /* 0x0000001900197308 */ /* 0x000f220000000800 */
[----:B---3--:R-:W-:-:S04]  /*f3b0*/  FADD.FTZ R10, R20, R47 ;  /* 0x0000002f140a7221 */ /* 0x008fc80000010000 */
[----:B------:R-:W-:Y:S01]  /*f3c0*/  FADD.FTZ R47, R15, R10 ;  /* 0x0000000a0f2f7221 */ /* 0x000fe20000010000 */
[-CC-:B------:R-:W-:Y:S01]  /*f3d0*/  FFMA.FTZ R10, R65, R41.reuse, -R8.reuse ;  /* 0x00000029410a7223 */ /* 0x180fe20000010808 */
[----:B------:R-:W-:Y:S01]  /*f3e0*/  FFMA.FTZ R8, R37, R41, -R8 ;  /* 0x0000002925087223 */ /* 0x000fe20000010808 */
[----:B------:R-:W3:Y:S01]  /*f3f0*/  MUFU.EX2 R24, R24 ;  /* 0x0000001800187308 */ /* 0x000ee20000000800 */
[----:B0-----:R-:W-:-:S04]  /*f400*/  FADD.FTZ R46, R14, R47 ;  /* 0x0000002f0e2e7221 */ /* 0x001fc80000010000 */
[----:B-1----:R-:W-:-:S03]  /*f410*/  FADD.FTZ R46, R13, R46 ;  /* 0x0000002e0d2e7221 */ /* 0x002fc60000010000 */
[----:B------:R0:W1:Y:S08]  /*f420*/  MUFU.EX2 R181, R11 ;  /* 0x0000000b00b57308 */ /* 0x0000700000000800 */
[----:B------:R5:W1:Y:S01]  /*f430*/  MUFU.EX2 R40, R9 ;  /* 0x0000000900287308 */ /* 0x000a620000000800 */
[----:B0-----:R-:W-:-:S04]  /*f440*/  FADD.FTZ R11, R27, R44 ;  /* 0x0000002c1b0b7221 */ /* 0x001fc80000010000 */
[----:B--2---:R-:W-:-:S03]  /*f450*/  FADD.FTZ R48, R26, R11 ;  /* 0x0000000b1a307221 */ /* 0x004fc60000010000 */
[----:B------:R0:W2:Y:S01]  /*f460*/  MUFU.EX2 R183, R10 ;  /* 0x0000000a00b77308 */ /* 0x0000a20000000800 */
[----:B-----5:R-:W-:Y:S01]  /*f470*/  FADD.FTZ R9, R179, R46 ;  /* 0x0000002eb3097221 */ /* 0x020fe20000010000 */
[----:B----4-:R-:W-:-:S03]  /*f480*/  FADD.FTZ R11, R25, R48 ;  /* 0x00000030190b7221 */ /* 0x010fc60000010000 */
[----:B------:R-:W-:Y:S01]  /*f490*/  FADD.FTZ R46, R18, R9 ;  /* 0x00000009122e7221 */ /* 0x000fe20000010000 */
[----:B---3--:R-:W-:Y:S02]  /*f4a0*/  FADD.FTZ R48, R24, R11 ;  /* 0x0000000b18307221 */ /* 0x008fe40000010000 */
[----:B------:R-:W3:Y:S01]  /*f4b0*/  MUFU.EX2 R44, R8 ;  /* 0x00000008002c7308 */ /* 0x000ee20000000800 */
[----:B-1----:R-:W-:Y:S01]  /*f4c0*/  FADD.FTZ R9, R181, R46 ;  /* 0x0000002eb5097221 */ /* 0x002fe20000010000 */
[----:B------:R-:W-:-:S03]  /*f4d0*/  FADD.FTZ R11, R43, R48 ;  /* 0x000000302b0b7221 */ /* 0x000fc60000010000 */
[----:B0-----:R-:W-:Y:S01]  /*f4e0*/  FADD.FTZ R10, R40, R9 ;  /* 0x00000009280a7221 */ /* 0x001fe20000010000 */
[----:B------:R-:W-:-:S03]  /*f4f0*/  FADD.FTZ R46, R182, R11 ;  /* 0x0000000bb62e7221 */ /* 0x000fc60000010000 */
[----:B--2---:R-:W-:Y:S01]  /*f500*/  FADD.FTZ R9, R183, R10 ;  /* 0x0000000ab7097221 */ /* 0x004fe20000010000 */
[----:B------:R-:W-:-:S05]  /*f510*/  FADD.FTZ R21, R45, R46 ;  /* 0x0000002e2d157221 */ /* 0x000fca0000010000 */
[----:B------:R-:W-:Y:S01]  /*f520*/  ST.E desc[UR46][R152.64+0x420], R21 ;  /* 0x0004201598007985 */ /* 0x000fe2000c10192e */
[----:B---3--:R-:W-:-:S05]  /*f530*/  FADD.FTZ R37, R44, R9 ;  /* 0x000000092c257221 */ /* 0x008fca0000010000 */
[----:B------:R-:W-:Y:S01]  /*f540*/  ST.E desc[UR46][R152.64+0x424], R37 ;  /* 0x0004242598007985 */ /* 0x000fe2000c10192e */
[----:B------:R-:W-:Y:S06]  /*f550*/  BAR.SYNC.DEFER_BLOCKING 0xf, 0x100 ;  /* 0x03c4000000007b1d */ /* 0x000fec0000010000 */
[----:B------:R-:W2:Y:S04]  /*f560*/  LD.E.64 R8, desc[UR46][R152.64+0x138] ;  /* 0x0001382e98087980 */ /* 0x000ea8000c101b00 */
[----:B--2---:R-:W2:Y:S04]  /*f570*/  LD.E.64 R10, desc[UR46][R8.64+0x8] ;  /* 0x0000082e080a7980 */ /* 0x004ea8000c101b00 */
[----:B------:R-:W3:Y:S01]  /*f580*/  LD.E.64 R46, desc[UR46][R8.64] ;  /* 0x0000002e082e7980 */ /* 0x000ee2000c101b00 */
        /* <DEDUP_REMOVED lines=16> */
[----:B--2---:R-:W-:-:S05]  /*f690*/  MOV R10, R10 ;  /* 0x0000000a000a7202 */ /* 0x004fca0000000f00 */
[--C-:B---3--:R-:W-:Y:S01]  /*f6a0*/  IMAD R47, R47, 0x2, R10.reuse ;  /* 0x000000022f2f7824 */ /* 0x108fe200078e020a */
[----:B------:R-:W-:Y:S01]  /*f6b0*/  STSM.16.M88.4 [R10], R168 ;  /* 0x000000a80a007844 */ /* 0x000fe20000000200 */
[C---:B------:R-:W-:Y:S02]  /*f6c0*/  IMAD R7, R46.reuse, 0x2, R10 ;  /* 0x000000022e077824 */ /* 0x040fe400078e020a */
[----:B------:R-:W-:-:S03]  /*f6d0*/  IMAD R46, R46, 0x2, R47 ;  /* 0x000000022e2e7824 */ /* 0x000fc600078e022f */
[----:B------:R0:W-:Y:S04]  /*f6e0*/  STSM.16.M88.4 [R7], R172 ;  /* 0x000000ac07007844 */ /* 0x0001e80000000200 */
[----:B------:R-:W-:Y:S04]  /*f6f0*/  STSM.16.M88.4 [R47], R176 ;  /* 0x000000b02f007844 */ /* 0x000fe80000000200 */
[----:B------:R-:W-:Y:S04]  /*f700*/  STSM.16.M88.4 [R46], R180 ;  /* 0x000000b42e007844 */ /* 0x000fe80000000200 */
[----:B------:R-:W2:Y:S01]  /*f710*/  LD.E R9, desc[UR46][R152.64+0x200] ;  /* 0x0002002e98097980 */ /* 0x000ea2000c101900 */
[----:B------:R-:W-:Y:S01]  /*f720*/  LOP3.LUT R18, R17, 0x4, RZ, 0xfc, !PT ;  /* 0x0000000411127812 */ /* 0x000fe200078efcff */
[----:B--2---:R-:W-:-:S05]  /*f730*/  FMUL.FTZ R9, R6, R9 ;  /* 0x0000000906097220 */ /* 0x004fca0000410000 */
[----:B------:R1:W-:Y:S04]  /*f740*/  ST.E desc[UR46][R152.64+0x200], R9 ;  /* 0x0002000998007985 */ /* 0x0003e8000c10192e */
[----:B------:R-:W2:Y:S02]  /*f750*/  LD.E R11, desc[UR46][R18.64] ;  /* 0x0000002e120b7980 */ /* 0x000ea4000c101900 */
[----:B--2---:R-:W-:-:S05]  /*f760*/  FMUL.FTZ R11, R6, R11 ;  /* 0x0000000b060b7220 */ /* 0x004fca0000410000 */
[----:B------:R2:W-:Y:S04]  /*f770*/  ST.E desc[UR46][R18.64], R11 ;  /* 0x0000000b12007985 */ /* 0x0005e8000c10192e */
[----:B0-----:R-:W3:Y:S04]  /*f780*/  LD.E R7, desc[UR46][R152.64+0x210] ;  /* 0x0002102e98077980 */ /* 0x001ee8000c101900 */
[----:B------:R-:W4:Y:S04]  /*f790*/  LD.E R135, desc[UR46][R152.64+0x3f4] ;  /* 0x0003f42e98877980 */ /* 0x000f28000c101900 */
[----:B------:R-:W5:Y:S04]  /*f7a0*/  LD.E R13, desc[UR46][R152.64+0x214] ;  /* 0x0002142e980d7980 */ /* 0x000f68000c101900 */
[----:B------:R-:W5:Y:S04]  /*f7b0*/  LD.E R15, desc[UR46][R152.64+0x220] ;  /* 0x0002202e980f7980 */ /* 0x000f68000c101900 */
[----:B------:R-:W5:Y:S04]  /*f7c0*/  LD.E R21, desc[UR46][R152.64+0x224] ;  /* 0x0002242e98157980 */ /* 0x000f68000c101900 */
[----:B------:R-:W5:Y:S04]  /*f7d0*/  LD.E R25, desc[UR46][R152.64+0x230] ;  /* 0x0002302e98197980 */ /* 0x000f68000c101900 */
[----:B------:R-:W5:Y:S04]  /*f7e0*/  LD.E R27, desc[UR46][R152.64+0x234] ;  /* 0x0002342e981b7980 */ /* 0x000f68000c101900 */
[----:B-1----:R-:W5:Y:S04]  /*f7f0*/  LD.E R9, desc[UR46][R152.64+0x240] ;  /* 0x0002402e98097980 */ /* 0x002f68000c101900 */
[----:B------:R-:W5:Y:S04]  /*f800*/  LD.E R29, desc[UR46][R152.64+0x244] ;  /* 0x0002442e981d7980 */ /* 0x000f68000c101900 */
[----:B------:R-:W5:Y:S04]  /*f810*/  LD.E R31, desc[UR46][R152.64+0x250] ;  /* 0x0002502e981f7980 */ /* 0x000f68000c101900 */
[----:B--2---:R-:W2:Y:S04]  /*f820*/  LD.E R11, desc[UR46][R152.64+0x254] ;  /* 0x0002542e980b7980 */ /* 0x004ea8000c101900 */
[----:B------:R-:W2:Y:S04]  /*f830*/  LD.E R33, desc[UR46][R152.64+0x260] ;  /* 0x0002602e98217980 */ /* 0x000ea8000c101900 */
        /* <DEDUP_REMOVED lines=49> */
[----:B------:R-:W2:Y:S01]  /*fb50*/  LD.E R133, desc[UR46][R152.64+0x3f0] ;  /* 0x0003f02e98857980 */ /* 0x000ea2000c101900 */
[C---:B---3--:R-:W-:Y:S01]  /*fb60*/  FMUL.FTZ R7, R6.reuse, R7 ;  /* 0x0000000706077220 */ /* 0x048fe20000410000 */
[----:B----4-:R-:W-:-:S04]  /*fb70*/  FMUL.FTZ R135, R6, R135 ;  /* 0x0000008706877220 */ /* 0x010fc80000410000 */
[----:B------:R0:W-:Y:S01]  /*fb80*/  ST.E desc[UR46][R152.64+0x210], R7 ;  /* 0x0002100798007985 */ /* 0x0001e2000c10192e */
[C---:B-----5:R-:W-:Y:S01]  /*fb90*/  FMUL.FTZ R13, R6.reuse, R13 ;  /* 0x0000000d060d7220 */ /* 0x060fe20000410000 */
[C---:B------:R-:W-:Y:S01]  /*fba0*/  FMUL.FTZ R15, R6.reuse, R15 ;  /* 0x0000000f060f7220 */ /* 0x040fe20000410000 */
[C---:B------:R-:W-:Y:S01]  /*fbb0*/  FMUL.FTZ R21, R6.reuse, R21 ;  /* 0x0000001506157220 */ /* 0x040fe20000410000 */
[--C-:B0-----:R-:W-:Y:S02]  /*fbc0*/  IMAD.MOV.U32 R7, RZ, RZ, R19.reuse ;  /* 0x000000ffff077224 */ /* 0x101fe400078e0013 */
[C---:B------:R-:W-:Y:S01]  /*fbd0*/  FMUL.FTZ R25, R6.reuse, R25 ;  /* 0x0000001906197220 */ /* 0x040fe20000410000 */
[C---:B------:R-:W-:Y:S01]  /*fbe0*/  FMUL.FTZ R27, R6.reuse, R27 ;  /* 0x0000001b061b7220 */ /* 0x040fe20000410000 */
[C---:B------:R-:W-:Y:S01]  /*fbf0*/  FMUL.FTZ R9, R6.reuse, R9 ;  /* 0x0000000906097220 */ /* 0x040fe20000410000 */
[C---:B------:R-:W-:Y:S01]  /*fc00*/  FMUL.FTZ R29, R6.reuse, R29 ;  /* 0x0000001d061d7220 */ /* 0x040fe20000410000 */
[C---:B------:R-:W-:Y:S01]  /*fc10*/  FMUL.FTZ R31, R6.reuse, R31 ;  /* 0x0000001f061f7220 */ /* 0x040fe20000410000 */
[C---:B--2---:R-:W-:Y:S01]  /*fc20*/  FMUL.FTZ R11, R6.reuse, R11 ;  /* 0x0000000b060b7220 */ /* 0x044fe20000410000 */
        /* <DEDUP_REMOVED lines=51> */
[C---:B------:R-:W-:Y:S01]  /*ff60*/  LOP3.LUT R6, R17.reuse, 0x8, RZ, 0xfc, !PT ;  /* 0x0000000811067812 */ /* 0x040fe200078efcff */
[----:B------:R-:W-:Y:S04]  /*ff70*/  ST.E desc[UR46][R152.64+0x3f4], R135 ;  /* 0x0003f48798007985 */ /* 0x000fe8000c10192e */
[----:B------:R-:W-:Y:S04]  /*ff80*/  ST.E desc[UR46][R152.64+0x214], R13 ;  /* 0x0002140d98007985 */ /* 0x000fe8000c10192e */
[----:B------:R-:W-:Y:S04]  /*ff90*/  ST.E desc[UR46][R152.64+0x220], R15 ;  /* 0x0002200f98007985 */ /* 0x000fe8000c10192e */
[----:B------:R-:W-:Y:S04]  /*ffa0*/  ST.E desc[UR46][R152.64+0x224], R21 ;  /* 0x0002241598007985 */ /* 0x000fe8000c10192e */
[----:B------:R-:W-:Y:S04]  /*ffb0*/  ST.E desc[UR46][R152.64+0x230], R25 ;  /* 0x0002301998007985 */ /* 0x000fe8000c10192e */
[----:B------:R-:W-:Y:S04]  /*ffc0*/  ST.E desc[UR46][R152.64+0x234], R27 ;  /* 0x0002341b98007985 */ /* 0x000fe8000c10192e */
[----:B------:R0:W-:Y:S04]  /*ffd0*/  ST.E desc[UR46][R152.64+0x240], R9 ;  /* 0x0002400998007985 */ /* 0x0001e8000c10192e */
[----:B------:R-:W-:Y:S04]  /*ffe0*/  ST.E desc[UR46][R152.64+0x244], R29 ;  /* 0x0002441d98007985 */ /* 0x000fe8000c10192e */
[----:B------:R-:W-:Y:S04]  /*fff0*/  ST.E desc[UR46][R152.64+0x250], R31 ;  /* 0x0002501f98007985 */ /* 0x000fe8000c10192e */
[----:B------:R1:W-:Y:S04]  /*10000*/  ST.E desc[UR46][R152.64+0x254], R11 ;  /* 0x0002540b98007985 */ /* 0x0003e8000c10192e */
[----:B------:R-:W-:Y:S04]  /*10010*/  ST.E desc[UR46][R152.64+0x260], R33 ;  /* 0x0002602198007985 */ /* 0x000fe8000c10192e */
[----:B------:R-:W-:Y:S04]  /*10020*/  ST.E desc[UR46][R152.64+0x264], R35 ;  /* 0x0002642398007985 */ /* 0x000fe8000c10192e */
[----:B------:R-:W-:Y:S04]  /*10030*/  ST.E desc[UR46][R152.64+0x270], R37 ;  /* 0x0002702598007985 */ /* 0x000fe8000c10192e */
[----:B------:R2:W-:Y:S04]  /*10040*/  ST.E desc[UR46][R152.64+0x274], R39 ;  /* 0x0002742798007985 */ /* 0x0005e8000c10192e */
[----:B------:R-:W-:Y:S04]  /*10050*/  ST.E desc[UR46][R152.64+0x280], R41 ;  /* 0x0002802998007985 */ /* 0x000fe8000c10192e */
        /* <DEDUP_REMOVED lines=46> */
[----:B------:R-:W1:Y:S01]  /*10340*/  LD.E R10, desc[UR46][R6.64] ;  /* 0x0000002e060a7980 */ /* 0x000e62000c101900 */
[----:B------:R-:W-:Y:S01]  /*10350*/  LOP3.LUT R8, R17, 0xc, RZ, 0xfc, !PT ;  /* 0x0000000c11087812 */ /* 0x000fe200078efcff */
[----:B0-----:R-:W-:-:S02]  /*10360*/  IMAD.MOV.U32 R9, RZ, RZ, R19 ;  /* 0x000000ffff097224 */ /* 0x001fc400078e0013 */
[----:B-1----:R-:W-:-:S05]  /*10370*/  FMUL.FTZ R11, R5, R10 ;  /* 0x0000000a050b7220 */ /* 0x002fca0000410000 */
[----:B------:R0:W-:Y:S04]  /*10380*/  ST.E desc[UR46][R6.64], R11 ;  /* 0x0000000b06007985 */ /* 0x0001e8000c10192e */
[----:B------:R-:W3:Y:S02]  /*10390*/  LD.E R10, desc[UR46][R8.64] ;  /* 0x0000002e080a7980 */ /* 0x000ee4000c101900 */
[----:B---3--:R-:W-:-:S05]  /*103a0*/  FMUL.FTZ R13, R5, R10 ;  /* 0x0000000a050d7220 */ /* 0x008fca0000410000 */
[----:B------:R1:W-:Y:S04]  /*103b0*/  ST.E desc[UR46][R8.64], R13 ;  /* 0x0000000d08007985 */ /* 0x0003e8000c10192e */
[----:B------:R-:W3:Y:S04]  /*103c0*/  LD.E R138, desc[UR46][R152.64+0x3fc] ;  /* 0x0003fc2e988a7980 */ /* 0x000ee8000c101900 */
[----:B------:R-:W0:Y:S04]  /*103d0*/  LD.E R10, desc[UR46][R152.64+0x218] ;  /* 0x0002182e980a7980 */ /* 0x000e28000c101900 */
[----:B------:R-:W1:Y:S04]  /*103e0*/  LD.E R12, desc[UR46][R152.64+0x21c] ;  /* 0x00021c2e980c7980 */ /* 0x000e68000c101900 */
[----:B------:R-:W4:Y:S04]  /*103f0*/  LD.E R14, desc[UR46][R152.64+0x228] ;  /* 0x0002282e980e7980 */ /* 0x000f28000c101900 */
[----:B------:R-:W5:Y:S04]  /*10400*/  LD.E R20, desc[UR46][R152.64+0x22c] ;  /* 0x00022c2e98147980 */ /* 0x000f68000c101900 */
        /* <DEDUP_REMOVED lines=57> */
[----:B--2---:R-:W2:Y:S01]  /*107a0*/  LD.E R39, desc[UR46][R152.64+0x200] ;  /* 0x0002002e98277980 */ /* 0x004ea2000c101900 */
[C---:B---3--:R-:W-:Y:S01]  /*107b0*/  FMUL.FTZ R29, R5.reuse, R138 ;  /* 0x0000008a051d7220 */ /* 0x048fe20000410000 */
[----:B0-----:R-:W-:-:S04]  /*107c0*/  FMUL.FTZ R11, R5, R10 ;  /* 0x0000000a050b7220 */ /* 0x001fc80000410000 */
[----:B------:R0:W-:Y:S01]  /*107d0*/  ST.E desc[UR46][R152.64+0x3fc], R29 ;  /* 0x0003fc1d98007985 */ /* 0x0001e2000c10192e */
[C---:B-1----:R-:W-:Y:S01]  /*107e0*/  FMUL.FTZ R13, R5.reuse, R12 ;  /* 0x0000000c050d7220 */ /* 0x042fe20000410000 */
[C---:B----4-:R-:W-:Y:S01]  /*107f0*/  FMUL.FTZ R15, R5.reuse, R14 ;  /* 0x0000000e050f7220 */ /* 0x050fe20000410000 */
[C---:B-----5:R-:W-:Y:S01]  /*10800*/  FMUL.FTZ R21, R5.reuse, R20 ;  /* 0x0000001405157220 */ /* 0x060fe20000410000 */
[C---:B------:R-:W-:Y:S01]  /*10810*/  FMUL.FTZ R25, R5.reuse, R24 ;  /* 0x0000001805197220 */ /* 0x040fe20000410000 */
[C---:B------:R-:W-:Y:S01]  /*10820*/  FMUL.FTZ R27, R5.reuse, R26 ;  /* 0x0000001a051b7220 */ /* 0x040fe20000410000 */
[C---:B0-----:R-:W-:Y:S01]  /*10830*/  FMUL.FTZ R29, R5.reuse, R30 ;  /* 0x0000001e051d7220 */ /* 0x041fe20000410000 */
[C---:B------:R-:W-:Y:S01]  /*10840*/  FMUL.FTZ R31, R5.reuse, R32 ;  /* 0x00000020051f7220 */ /* 0x040fe20000410000 */
[C---:B------:R-:W-:Y:S01]  /*10850*/  FMUL.FTZ R33, R5.reuse, R34 ;  /* 0x0000002205217220 */ /* 0x040fe20000410000 */
[C---:B------:R-:W-:Y:S01]  /*10860*/  FMUL.FTZ R35, R5.reuse, R36 ;  /* 0x0000002405237220 */ /* 0x040fe20000410000 */
[----:B------:R0:W-:Y:S04]  /*10870*/  ST.E desc[UR46][R152.64+0x218], R11 ;  /* 0x0002180b98007985 */ /* 0x0001e8000c10192e */
[----:B------:R1:W-:Y:S04]  /*10880*/  ST.E desc[UR46][R152.64+0x21c], R13 ;  /* 0x00021c0d98007985 */ /* 0x0003e8000c10192e */
[----:B------:R3:W-:Y:S04]  /*10890*/  ST.E desc[UR46][R152.64+0x228], R15 ;  /* 0x0002280f98007985 */ /* 0x0007e8000c10192e */
[----:B------:R4:W-:Y:S01]  /*108a0*/  ST.E desc[UR46][R152.64+0x22c], R21 ;  /* 0x00022c1598007985 */ /* 0x0009e2000c10192e */
[----:B0-----:R-:W-:-:S03]  /*108b0*/  FMUL.FTZ R11, R5, R28 ;  /* 0x0000001c050b7220 */ /* 0x001fc60000410000 */
[----:B------:R0:W-:Y:S01]  /*108c0*/  ST.E desc[UR46][R152.64+0x238], R25 ;  /* 0x0002381998007985 */ /* 0x0001e2000c10192e */
[----:B-1----:R-:W-:-:S03]  /*108d0*/  FMUL.FTZ R13, R5, R38 ;  /* 0x00000026050d7220 */ /* 0x002fc60000410000 */
[----:B------:R1:W-:Y:S01]  /*108e0*/  ST.E desc[UR46][R152.64+0x23c], R27 ;  /* 0x00023c1b98007985 */ /* 0x0003e2000c10192e */
[----:B---3--:R-:W-:-:S03]  /*108f0*/  FMUL.FTZ R15, R5, R40 ;  /* 0x00000028050f7220 */ /* 0x008fc60000410000 */
[----:B------:R3:W-:Y:S01]  /*10900*/  ST.E desc[UR46][R152.64+0x24c], R29 ;  /* 0x00024c1d98007985 */ /* 0x0007e2000c10192e */
[----:B----4-:R-:W-:-:S03]  /*10910*/  FMUL.FTZ R21, R5, R42 ;  /* 0x0000002a05157220 */ /* 0x010fc60000410000 */
[----:B------:R4:W-:Y:S01]  /*10920*/  ST.E desc[UR46][R152.64+0x258], R31 ;  /* 0x0002581f98007985 */ /* 0x0009e2000c10192e */
[----:B0-----:R-:W-:-:S03]  /*10930*/  FMUL.FTZ R25, R5, R44 ;  /* 0x0000002c05197220 */ /* 0x001fc60000410000 */
[----:B------:R0:W-:Y:S01]  /*10940*/  ST.E desc[UR46][R152.64+0x25c], R33 ;  /* 0x00025c2198007985 */ /* 0x0001e2000c10192e */
[----:B-1----:R-:W-:-:S03]  /*10950*/  FMUL.FTZ R27, R5, R46 ;  /* 0x0000002e051b7220 */ /* 0x002fc60000410000 */
[----:B------:R1:W-:Y:S01]  /*10960*/  ST.E desc[UR46][R152.64+0x268], R35 ;  /* 0x0002682398007985 */ /* 0x0003e2000c10192e */
[C---:B---3--:R-:W-:Y:S01]  /*10970*/  FMUL.FTZ R29, R5.reuse, R50 ;  /* 0x00000032051d7220 */ /* 0x048fe20000410000 */
[C---:B----4-:R-:W-:Y:S01]  /*10980*/  FMUL.FTZ R31, R5.reuse, R52 ;  /* 0x00000034051f7220 */ /* 0x050fe20000410000 */
[C---:B0-----:R-:W-:Y:S01]  /*10990*/  FMUL.FTZ R33, R5.reuse, R54 ;  /* 0x0000003605217220 */ /* 0x041fe20000410000 */
[C---:B-1----:R-:W-:Y:S01]  /*109a0*/  FMUL.FTZ R35, R5.reuse, R56 ;  /* 0x0000003805237220 */ /* 0x042fe20000410000 */
        /* <DEDUP_REMOVED lines=61> */
[----:B------:R1:W-:Y:S01]  /*10d80*/  ST.E desc[UR46][R152.64+0x35c], R13 ;  /* 0x00035c0d98007985 */ /* 0x0003e2000c10192e */
[----:B------:R-:W-:-:S03]  /*10d90*/  FMUL.FTZ R37, R5, R136 ;  /* 0x0000008805257220 */ /* 0x000fc60000410000 */
        /* <DEDUP_REMOVED lines=17> */
[----:B-1----:R-:W-:Y:S01]  /*10eb0*/  FMUL.FTZ R35, R5, R134 ;  /* 0x0000008605237220 */ /* 0x002fe20000410000 */
[----:B------:R-:W-:Y:S04]  /*10ec0*/  ST.E desc[UR46][R152.64+0x388], R11 ;  /* 0x0003880b98007985 */ /* 0x000fe8000c10192e */
[----:B------:R0:W-:Y:S04]  /*10ed0*/  ST.E desc[UR46][R152.64+0x3ac], R13 ;  /* 0x0003ac0d98007985 */ /* 0x0001e8000c10192e */
        /* <DEDUP_REMOVED lines=8> */
[----:B------:R-:W-:Y:S04]  /*10f60*/  ST.E desc[UR46][R152.64+0x3f8], R37 ;  /* 0x0003f82598007985 */ /* 0x000fe8000c10192e */
[----:B--2---:R-:W-:Y:S04]  /*10f70*/  ST.E desc[UR46][R152.64+0x200], R39 ;  /* 0x0002002798007985 */ /* 0x004fe8000c10192e */
[----:B0-----:R-:W2:Y:S04]  /*10f80*/  LD.E R13, desc[UR46][R18.64] ;  /* 0x0000002e120d7980 */ /* 0x001ea8000c101900 */
[----:B------:R-:W5:Y:S04]  /*10f90*/  LD.E R5, desc[UR46][R152.64+0x1e8] ;  /* 0x0001e82e98057980 */ /* 0x000f68000c101900 */
[----:B------:R-:W5:Y:S04]  /*10fa0*/  LD.E.64 R10, desc[UR46][R152.64+0xa8] ;  /* 0x0000a82e980a7980 */ /* 0x000f68000c101b00 */
[----:B--2---:R0:W-:Y:S04]  /*10fb0*/  ST.E desc[UR46][R18.64], R13 ;  /* 0x0000000d12007985 */ /* 0x0041e8000c10192e */
[----:B-1----:R-:W2:Y:S04]  /*10fc0*/  LD.E R15, desc[UR46][R6.64] ;  /* 0x0000002e060f7980 */ /* 0x002ea8000c101900 */
[----:B--2---:R1:W-:Y:S04]  /*10fd0*/  ST.E desc[UR46][R6.64], R15 ;  /* 0x0000000f06007985 */ /* 0x0043e8000c10192e */
[----:B---3--:R-:W2:Y:S04]  /*10fe0*/  LD.E R21, desc[UR46][R8.64] ;  /* 0x0000002e08157980 */ /* 0x008ea8000c101900 */
[----:B--2---:R2:W-:Y:S04]  /*10ff0*/  ST.E desc[UR46][R8.64], R21 ;  /* 0x0000001508007985 */ /* 0x0045e8000c10192e */
[----:B----4-:R-:W3:Y:S04]  /*11000*/  LD.E R25, desc[UR46][R152.64+0x210] ;  /* 0x0002102e98197980 */ /* 0x010ee8000c101900 */
[----:B-----5:R-:W4:Y:S04]  /*11010*/  LD.E R27, desc[UR46][R152.64+0x214] ;  /* 0x0002142e981b7980 */ /* 0x020f28000c101900 */
[----:B------:R-:W5:Y:S04]  /*11020*/  LD.E R29, desc[UR46][R152.64+0x218] ;  /* 0x0002182e981d7980 */ /* 0x000f68000c101900 */
[----:B------:R-:W5:Y:S04]  /*11030*/  LD.E R31, desc[UR46][R152.64+0x21c] ;  /* 0x00021c2e981f7980 */ /* 0x000f68000c101900 */
[----:B------:R-:W5:Y:S04]  /*11040*/  LD.E R33, desc[UR46][R152.64+0x220] ;  /* 0x0002202e98217980 */ /* 0x000f68000c101900 */
[----:B------:R-:W5:Y:S04]  /*11050*/  LD.E R35, desc[UR46][R152.64+0x224] ;  /* 0x0002242e98237980 */ /* 0x000f68000c101900 */
[----:B0-----:R-:W5:Y:S04]  /*11060*/  LD.E R13, desc[UR46][R152.64+0x228] ;  /* 0x0002282e980d7980 */ /* 0x001f68000c101900 */
[----:B------:R-:W5:Y:S04]  /*11070*/  LD.E R37, desc[UR46][R152.64+0x22c] ;  /* 0x00022c2e98257980 */ /* 0x000f68000c101900 */
[----:B-1----:R-:W5:Y:S04]  /*11080*/  LD.E R15, desc[UR46][R152.64+0x230] ;  /* 0x0002302e980f7980 */ /* 0x002f68000c101900 */
        /* <DEDUP_REMOVED lines=115> */
[----:B---3--:R-:W-:Y:S04]  /*117c0*/  ST.E desc[UR46][R152.64+0x210], R25 ;  /* 0x0002101998007985 */ /* 0x008fe8000c10192e */
[----:B----4-:R-:W-:Y:S04]  /*117d0*/  ST.E desc[UR46][R152.64+0x214], R27 ;  /* 0x0002141b98007985 */ /* 0x010fe8000c10192e */
[----:B-----5:R-:W-:Y:S04]  /*117e0*/  ST.E desc[UR46][R152.64+0x218], R29 ;  /* 0x0002181d98007985 */ /* 0x020fe8000c10192e */
[----:B------:R-:W-:Y:S04]  /*117f0*/  ST.E desc[UR46][R152.64+0x21c], R31 ;  /* 0x00021c1f98007985 */ /* 0x000fe8000c10192e */
[----:B------:R-:W-:Y:S04]  /*11800*/  ST.E desc[UR46][R152.64+0x220], R33 ;  /* 0x0002202198007985 */ /* 0x000fe8000c10192e */
[----:B------:R-:W-:Y:S04]  /*11810*/  ST.E desc[UR46][R152.64+0x224], R35 ;  /* 0x0002242398007985 */ /* 0x000fe8000c10192e */
[----:B------:R-:W-:Y:S04]  /*11820*/  ST.E desc[UR46][R152.64+0x228], R13 ;  /* 0x0002280d98007985 */ /* 0x000fe8000c10192e */
[----:B------:R-:W-:Y:S04]  /*11830*/  ST.E desc[UR46][R152.64+0x22c], R37 ;  /* 0x00022c2598007985 */ /* 0x000fe8000c10192e */
[----:B------:R-:W-:Y:S04]  /*11840*/  ST.E desc[UR46][R152.64+0x230], R15 ;  /* 0x0002300f98007985 */ /* 0x000fe8000c10192e */
[----:B------:R-:W-:Y:S04]  /*11850*/  ST.E desc[UR46][R152.64+0x234], R39 ;  /* 0x0002342798007985 */ /* 0x000fe8000c10192e */
[----:B--2---:R-:W-:Y:S04]  /*11860*/  ST.E desc[UR46][R152.64+0x238], R21 ;  /* 0x0002381598007985 */ /* 0x004fe8000c10192e */
        /* <DEDUP_REMOVED lines=113> */
[----:B0-----:R-:W5:Y:S04]  /*11f80*/  LD.E R24, desc[UR46][R152.64+0x200] ;  /* 0x0002002e98187980 */ /* 0x001f68000c101900 */
[----:B-1----:R-:W5:Y:S04]  /*11f90*/  LD.E R28, desc[UR46][R152.64+0x210] ;  /* 0x0002102e981c7980 */ /* 0x002f68000c101900 */
[----:B------:R-:W5:Y:S04]  /*11fa0*/  LD.E R29, desc[UR46][R152.64+0x214] ;  /* 0x0002142e981d7980 */ /* 0x000f68000c101900 */
[----:B--2---:R-:W2:Y:S04]  /*11fb0*/  LD.E R30, desc[UR46][R152.64+0x218] ;  /* 0x0002182e981e7980 */ /* 0x004ea8000c101900 */
[----:B------:R-:W2:Y:S04]  /*11fc0*/  LD.E R31, desc[UR46][R152.64+0x21c] ;  /* 0x00021c2e981f7980 */ /* 0x000ea8000c101900 */
[----:B---3--:R-:W2:Y:S04]  /*11fd0*/  LD.E R32, desc[UR46][R152.64+0x220] ;  /* 0x0002202e98207980 */ /* 0x008ea8000c101900 */
[----:B------:R-:W2:Y:S04]  /*11fe0*/  LD.E R33, desc[UR46][R152.64+0x224] ;  /* 0x0002242e98217980 */ /* 0x000ea8000c101900 */
[----:B----4-:R-:W2:Y:S04]  /*11ff0*/  LD.E R34, desc[UR46][R152.64+0x228] ;  /* 0x0002282e98227980 */ /* 0x010ea8000c101900 */
[----:B------:R-:W2:Y:S04]  /*12000*/  LD.E R35, desc[UR46][R152.64+0x22c] ;  /* 0x00022c2e98237980 */ /* 0x000ea8000c101900 */
[----:B-----5:R-:W2:Y:S04]  /*12010*/  LD.E R36, desc[UR46][R152.64+0x230] ;  /* 0x0002302e98247980 */ /* 0x020ea8000c101900 */
        /* <DEDUP_REMOVED lines=118> */
[----:B------:R-:W-:Y:S01]  /*12780*/  IMAD R10, R5, 0x1000, R10 ;  /* 0x00001000050a7824 */ /* 0x000fe200078e020a */
[----:B------:R-:W-:-:S04]  /*12790*/  R2UR UR7, R11 ;  /* 0x000000000b0772ca */ /* 0x000fc800000e0000 */
[C---:B------:R-:W-:Y:S01]  /*127a0*/  R2UR UR6, R10.reuse ;  /* 0x000000000a0672ca */ /* 0x040fe200000e0000 */
[----:B------:R-:W-:Y:S02]  /*127b0*/  VIADD R12, R10, 0x80 ;  /* 0x000000800a0c7836 */ /* 0x000fe40000000000 */
[----:B------:R-:W-:Y:S01]  /*127c0*/  IMAD.MOV.U32 R13, RZ, RZ, R11 ;  /* 0x000000ffff0d7224 */ /* 0x000fe200078e000b */
[----:B--2---:R-:W-:-:S09]  /*127d0*/  WARPGROUP.ARRIVE ;  /* 0x00000000000079c5 */ /* 0x004fd20000000000 */
[----:B------:R-:W-:Y:S01]  /*127e0*/  HGMMA.64x256x16.F32 R24, R168, gdesc[UR4].tnspB, R24, gsb0 ;  /* 0x43e00004a8187df0 */ /* 0x000fe20008000818 */
[----:B------:R-:W-:Y:S02]  /*127f0*/  R2UR UR6, R12 ;  /* 0x000000000c0672ca */ /* 0x000fe400000e0000 */
[----:B------:R-:W-:Y:S01]  /*12800*/  R2UR UR7, R13 ;  /* 0x000000000d0772ca */ /* 0x000fe200000e0000 */
[----:B------:R-:W-:Y:S02]  /*12810*/  VIADD R12, R10, 0x100 ;  /* 0x000001000a0c7836 */ /* 0x000fe40000000000 */
[----:B------:R-:W-:Y:S01]  /*12820*/  IMAD.MOV.U32 R13, RZ, RZ, R11 ;  /* 0x000000ffff0d7224 */ /* 0x000fe200078e000b */
[----:B------:R-:W-:Y:S02]  /*12830*/  WARPGROUP.DEPBAR.LE gsb0, 0x0 ;  /* 0x00008000000079c5 */ /* 0x000fe40000010000 */
        /* <DEDUP_REMOVED lines=127> */
[----:B------:R0:W-:Y:S02]  /*13030*/  ST.E desc[UR46][R152.64+0x3fc], R151 ;  /* 0x0003fc9798007985 */ /* 0x0001e4000c10192e */
[----:B0-----:R-:W-:-:S06]  /*13040*/  WARPGROUP.ARRIVE ;  /* 0x00000000000079c5 */ /* 0x001fcc0000000000 */
[----:B------:R-:W-:Y:S01]  /*13050*/  HGMMA.64x256x16.F32 R24, R172, gdesc[UR4].tnspB, R24, gsb0 ;  /* 0x43e00004ac187df0 */ /* 0x000fe20008000818 */
[----:B------:R-:W-:Y:S02]  /*13060*/  R2UR UR6, R12 ;  /* 0x000000000c0672ca */ /* 0x000fe400000e0000 */
[----:B------:R-:W-:Y:S01]  /*13070*/  R2UR UR7, R13 ;  /* 0x000000000d0772ca */ /* 0x000fe200000e0000 */
[----:B------:R-:W-:Y:S01]  /*13080*/  VIADD R10, R10, 0x180 ;  /* 0x000001800a0a7836 */ /* 0x000fe20000000000 */
        /* <DEDUP_REMOVED lines=263> */
[----:B------:R-:W-:Y:S03]  /*14100*/  HGMMA.64x256x16.F32 R24, R180, gdesc[UR4].tnspB, R24, gsb0 ;  /* 0x43e00004b4187df0 */ /* 0x000fe60008000818 */
[----:B------:R-:W-:Y:S02]  /*14110*/  WARPGROUP.DEPBAR.LE gsb0, 0x0 ;  /* 0x00008000000079c5 */ /* 0x000fe40000010000 */
[----:B------:R-:W-:Y:S04]  /*14120*/  ST.E desc[UR46][R152.64+0x200], R24 ;  /* 0x0002001898007985 */ /* 0x000fe8000c10192e */
[----:B------:R0:W-:Y:S04]  /*14130*/  ST.E desc[UR46][R18.64], R25 ;  /* 0x0000001912007985 */ /* 0x0001e8000c10192e */
[----:B------:R-:W-:Y:S04]  /*14140*/  ST.E desc[UR46][R6.64], R26 ;  /* 0x0000001a06007985 */ /* 0x000fe8000c10192e */
[----:B------:R1:W-:Y:S04]  /*14150*/  ST.E desc[UR46][R8.64], R27 ;  /* 0x0000001b08007985 */ /* 0x0003e8000c10192e */
[----:B------:R-:W2:Y:S04]  /*14160*/  LD.E R5, desc[UR46][R152.64+0x200] ;  /* 0x0002002e98057980 */ /* 0x000ea8000c101900 */
        /* <DEDUP_REMOVED lines=124> */
[----:B--2---:R2:W-:Y:S04]  /*14930*/  ST.E desc[UR46][R152.64+0x200], R5 ;  /* 0x0002000598007985 */ /* 0x0045e8000c10192e */
[----:B------:R-:W4:Y:S04]  /*14940*/  LD.E R11, desc[UR46][R18.64] ;  /* 0x0000002e120b7980 */ /* 0x000f28000c101900 */
[----:B----4-:R4:W-:Y:S04]  /*14950*/  ST.E desc[UR46][R18.64], R11 ;  /* 0x0000000b12007985 */ /* 0x0109e8000c10192e */
[----:B------:R-:W5:Y:S04]  /*14960*/  LD.E R13, desc[UR46][R6.64] ;  /* 0x0000002e060d7980 */ /* 0x000f68000c101900 */
[----:B-----5:R5:W-:Y:S04]  /*14970*/  ST.E desc[UR46][R6.64], R13 ;  /* 0x0000000d06007985 */ /* 0x020be8000c10192e */
[----:B------:R-:W3:Y:S04]  /*14980*/  LD.E R15, desc[UR46][R8.64] ;  /* 0x0000002e080f7980 */ /* 0x000ee8000c101900 */
[----:B---3--:R3:W-:Y:S04]  /*14990*/  ST.E desc[UR46][R8.64], R15 ;  /* 0x0000000f08007985 */ /* 0x0087e8000c10192e */
[----:B------:R-:W3:Y:S04]  /*149a0*/  LD.E R21, desc[UR46][R152.64+0x210] ;  /* 0x0002102e98157980 */ /* 0x000ee8000c101900 */
[----:B0-----:R-:W3:Y:S04]  /*149b0*/  LD.E R25, desc[UR46][R152.64+0x214] ;  /* 0x0002142e98197980 */ /* 0x001ee8000c101900 */
[----:B-1----:R-:W3:Y:S04]  /*149c0*/  LD.E R27, desc[UR46][R152.64+0x218] ;  /* 0x0002182e981b7980 */ /* 0x002ee8000c101900 */
[----:B------:R-:W3:Y:S04]  /*149d0*/  LD.E R29, desc[UR46][R152.64+0x21c] ;  /* 0x00021c2e981d7980 */ /* 0x000ee8000c101900 */
[----:B--2---:R-:W2:Y:S04]  /*149e0*/  LD.E R5, desc[UR46][R152.64+0x220] ;  /* 0x0002202e98057980 */ /* 0x004ea8000c101900 */
[----:B------:R-:W2:Y:S04]  /*149f0*/  LD.E R31, desc[UR46][R152.64+0x224] ;  /* 0x0002242e981f7980 */ /* 0x000ea8000c101900 */
[----:B----4-:R-:W4:Y:S04]  /*14a00*/  LD.E R11, desc[UR46][R152.64+0x228] ;  /* 0x0002282e980b7980 */ /* 0x010f28000c101900 */
[----:B------:R-:W4:Y:S04]  /*14a10*/  LD.E R33, desc[UR46][R152.64+0x22c] ;  /* 0x00022c2e98217980 */ /* 0x000f28000c101900 */
[----:B-----5:R-:W5:Y:S04]  /*14a20*/  LD.E R7, desc[UR46][R152.64+0x230] ;  /* 0x0002302e98077980 */ /* 0x020f68000c101900 */
[----:B------:R-:W5:Y:S04]  /*14a30*/  LD.E R13, desc[UR46][R152.64+0x234] ;  /* 0x0002342e980d7980 */ /* 0x000f68000c101900 */
[----:B---3--:R-:W3:Y:S04]  /*14a40*/  LD.E R9, desc[UR46][R152.64+0x238] ;  /* 0x0002382e98097980 */ /* 0x008ee8000c101900 */
[----:B------:R-:W3:Y:S04]  /*14a50*/  LD.E R15, desc[UR46][R152.64+0x23c] ;  /* 0x00023c2e980f7980 */ /* 0x000ee8000c101900 */
        /* <DEDUP_REMOVED lines=112> */
[----:B------:R0:W-:Y:S04]  /*15160*/  ST.E desc[UR46][R152.64+0x210], R21 ;  /* 0x0002101598007985 */ /* 0x0001e8000c10192e */
[----:B------:R0:W-:Y:S04]  /*15170*/  ST.E desc[UR46][R152.64+0x214], R25 ;  /* 0x0002141998007985 */ /* 0x0001e8000c10192e */
[----:B------:R0:W-:Y:S04]  /*15180*/  ST.E desc[UR46][R152.64+0x218], R27 ;  /* 0x0002181b98007985 */ /* 0x0001e8000c10192e */
[----:B------:R0:W-:Y:S04]  /*15190*/  ST.E desc[UR46][R152.64+0x21c], R29 ;  /* 0x00021c1d98007985 */ /* 0x0001e8000c10192e */
[----:B--2---:R0:W-:Y:S04]  /*151a0*/  ST.E desc[UR46][R152.64+0x220], R5 ;  /* 0x0002200598007985 */ /* 0x0041e8000c10192e */
[----:B------:R0:W-:Y:S04]  /*151b0*/  ST.E desc[UR46][R152.64+0x224], R31 ;  /* 0x0002241f98007985 */ /* 0x0001e8000c10192e */
[----:B----4-:R0:W-:Y:S04]  /*151c0*/  ST.E desc[UR46][R152.64+0x228], R11 ;  /* 0x0002280b98007985 */ /* 0x0101e8000c10192e */
[----:B------:R0:W-:Y:S04]  /*151d0*/  ST.E desc[UR46][R152.64+0x22c], R33 ;  /* 0x00022c2198007985 */ /* 0x0001e8000c10192e */
[----:B-----5:R0:W-:Y:S04]  /*151e0*/  ST.E desc[UR46][R152.64+0x230], R7 ;  /* 0x0002300798007985 */ /* 0x0201e8000c10192e */
[----:B------:R0:W-:Y:S04]  /*151f0*/  ST.E desc[UR46][R152.64+0x234], R13 ;  /* 0x0002340d98007985 */ /* 0x0001e8000c10192e */
[----:B---3--:R0:W-:Y:S04]  /*15200*/  ST.E desc[UR46][R152.64+0x238], R9 ;  /* 0x0002380998007985 */ /* 0x0081e8000c10192e */
        /* <DEDUP_REMOVED lines=112> */
[----:B------:R0:W-:Y:S01]  /*15910*/  ST.E desc[UR46][R152.64+0x3fc], R80 ;  /* 0x0003fc5098007985 */ /* 0x0001e2000c10192e */
[----:B------:R-:W-:Y:S01]  /*15920*/  @!PT LDS RZ, [RZ] ;  /* 0x00000000fffff984 */ /* 0x000fe20000000800 */
[----:B------:R-:W-:Y:S01]  /*15930*/  @!PT LDS RZ, [RZ] ;  /* 0x00000000fffff984 */ /* 0x000fe20000000800 */
[----:B------:R-:W-:Y:S01]  /*15940*/  @!PT LDS RZ, [RZ] ;  /* 0x00000000fffff984 */ /* 0x000fe20000000800 */
[----:B------:R-:W-:Y:S01]  /*15950*/  @!PT LDS RZ, [RZ] ;  /* 0x00000000fffff984 */ /* 0x000fe20000000800 */
[----:B------:R1:W-:Y:S06]  /*15960*/  MEMBAR.ALL.CTA ;  /* 0x0000000000007992 */ /* 0x0003ec0000008000 */
[----:B-1----:R-:W1:Y:S01]  /*15970*/  FENCE.VIEW.ASYNC.S ;  /* 0x00000000000073c6 */ /* 0x002e620000000000 */
[----:B------:R-:W-:Y:S01]  /*15980*/  BSSY B0, `(.L_x_2060) ;  /* 0x000000a000007945 */ /* 0x000fe20003800000 */
[----:B-1----:R-:W-:Y:S01]  /*15990*/  NOP ;  /* 0x0000000000007918 */ /* 0x002fe20000000000 */
[----:B------:R-:W-:Y:S06]  /*159a0*/  BAR.ARV 0xe, 0x100 ;  /* 0x0384000000007b1d */ /* 0x000fec0000002000 */
[----:B------:R-:W-:Y:S05]  /*159b0*/  @P0 BRA `(.L_x_2061) ;  /* 0x0000000000180947 */ /* 0x000fea0003800000 */
[----:B0-----:R-:W2:Y:S04]  /*159c0*/  LD.E.64 R6, desc[UR46][R152.64+0x68] ;  /* 0x0000682e98067980 */ /* 0x001ea8000c101b00 */
[----:B------:R-:W3:Y:S01]  /*159d0*/  LD.E R5, desc[UR46][R152.64+0x1e8] ;  /* 0x0001e82e98057980 */ /* 0x000ee2000c101900 */
[----:B--2---:R-:W-:-:S05]  /*159e0*/  MOV R6, R6 ;  /* 0x0000000600067202 */ /* 0x004fca0000000f00 */
[----:B---3--:R-:W-:-:S05]  /*159f0*/  IMAD R5, R5, 0x8, R6 ;  /* 0x0000000805057824 */ /* 0x008fca00078e0206 */
[----:B------:R-:W-:-:S04]  /*15a00*/  PRMT R5, RZ, 0x654, R5 ;  /* 0x00000654ff057816 */ /* 0x000fc80000000005 */
[----:B------:R1:W-:Y:S03]  /*15a10*/  SYNCS.ARRIVE.TRANS64.RED.A1T0 RZ, [R5+URZ], RZ ;  /* 0x000000ff05ff79a7 */ /* 0x0003e6000810043f */
.L_x_2061:
[----:B------:R-:W-:Y:S05]  /*15a20*/  BSYNC B0 ;  /* 0x0000000000007941 */ /* 0x000fea0003800000 */
.L_x_2060:
[C---:B------:R-:W-:Y:S01]  /*15a30*/  ISETP.GT.AND P0, PT, R0.reuse, R4, PT ;  /* 0x000000040000720c */ /* 0x040fe20003f04270 */
[----:B------:R-:W-:-:S12]  /*15a40*/  VIADD R0, R0, 0xffffffff ;  /* 0xffffffff00007836 */ /* 0x000fd80000000000 */
[----:B------:R-:W-:Y:S05]  /*15a50*/  @P0 BRA `(.L_x_2062) ;  /* 0xffffff5400d00947 */ /* 0x000fea000383ffff */
[----:B01----:R-:W2:Y:S02]  /*15a60*/  LDL R5, [R1+0x70] ;  /* 0x0000700001057983 */ /* 0x003ea40000100800 */
[----:B--2---:R-:W-:-:S07]  /*15a70*/  IMAD.SHL.U32 R5, R5, 0x40, RZ ;  /* 0x0000004005057824 */ /* 0x004fce00078e00ff */
.L_x_2033:
[----:B------:R-:W0:Y:S01]  /*15a80*/  LDC R4, c[0x0][0x448] ;  /* 0x00011200ff047b82 */ /* 0x000e220000000800 */
[----:B------:R-:W-:Y:S01]  /*15a90*/  VIADD R5, R5, 0x3f ;  /* 0x0000003f05057836 */ /* 0x000fe20000000000 */
[----:B------:R-:W-:-:S06]  /*15aa0*/  ULDC UR4, c[0x0][0xad4] ;  /* 0x0002b50000047ab9 */ /* 0x000fcc0000000800 */
[----:B------:R-:W1:Y:S01]  /*15ab0*/  LDC R8, c[0x0][0xadc] ;  /* 0x0002b700ff087b82 */ /* 0x000e620000000800 */
[----:B0-----:R-:W-:-:S13]  /*15ac0*/  ISETP.NE.AND P0, PT, R4, 0x1, PT ;  /* 0x000000010400780c */ /* 0x001fda0003f05270 */
[----:B------:R-:W0:Y:S08]  /*15ad0*/  @P0 LDC R4, c[0x0][0x44c] ;  /* 0x00011300ff040b82 */ /* 0x000e300000000800 */
[----:B------:R-:W2:Y:S01]  /*15ae0*/  @P0 LDC R7, c[0x0][0x450] ;  /* 0x00011400ff070b82 */ /* 0x000ea20000000800 */
[----:B0-----:R-:W-:-:S05]  /*15af0*/  @P0 IMAD.HI.U32 R4, R5, R4, RZ ;  /* 0x0000000405040227 */ /* 0x001fca00078e00ff */
[----:B--2---:R-:W-:Y:S02]  /*15b00*/  @P0 SHF.R.U32.HI R5, RZ, R7, R4 ;  /* 0x00000007ff050219 */ /* 0x004fe40000011604 */
[----:B-1----:R-:W-:-:S03]  /*15b10*/  ISETP.GE.AND P0, PT, R8, 0x1, PT ;  /* 0x000000010800780c */ /* 0x002fc60003f06270 */
[----:B------:R-:W-:-:S04]  /*15b20*/  VIADD R5, R5, UR44 ;  /* 0x0000002c05057c36 */ /* 0x000fc80008000000 */
[----:B------:R-:W-:-:S06]  /*15b30*/  VIADD R4, R5, -UR4 ;  /* 0x8000000405047c36 */ /* 0x000fcc0008000000 */
[----:B------:R-:W-:Y:S05]  /*15b40*/  @!P0 BRA `(.L_x_2063) ;  /* 0x0000000000448947 */ /* 0x000fea0003800000 */
[----:B------:R-:W-:Y:S01]  /*15b50*/  ISETP.GT.AND P0, PT, R5, -0x1, PT ;  /* 0xffffffff0500780c */ /* 0x000fe20003f04270 */
[----:B------:R-:W-:-:S12]  /*15b60*/  BSSY B0, `(.L_x_2064) ;  /* 0x000000d000007945 */ /* 0x000fd80003800000 */
        /* <DEDUP_REMOVED lines=8> */
.L_x_2065:
[----:B------:R-:W-:-:S13]  /*15bf0*/  ISETP.NE.AND P0, PT, R8, 0x1, PT ;  /* 0x000000010800780c */ /* 0x000fda0003f05270 */
[----:B------:R-:W0:Y:S02]  /*15c00*/  @P0 LDC.64 R6, c[0x0][0xae0] ;  /* 0x0002b800ff060b82 */ /* 0x000e240000000a00 */
[----:B0-----:R-:W-:-:S05]  /*15c10*/  @P0 IMAD.HI.U32 R6, R5, R6, RZ ;  /* 0x0000000605060227 */ /* 0x001fca00078e00ff */
[----:B------:R-:W-:-:S07]  /*15c20*/  @P0 SHF.R.U32.HI R5, RZ, R7, R6 ;  /* 0x00000007ff050219 */ /* 0x000fce0000011606 */
.L_x_2066:
[----:B------:R-:W-:Y:S05]  /*15c30*/  BSYNC B0 ;  /* 0x0000000000007941 */ /* 0x000fea0003800000 */
.L_x_2064:
[----:B------:R-:W-:-:S05]  /*15c40*/  IMAD R5, R5, R8, RZ ;  /* 0x0000000805057224 */ /* 0x000fca00078e02ff */
[----:B------:R-:W-:-:S07]  /*15c50*/  VIMNMX R4, R4, R5, !PT ;  /* 0x0000000504047248 */ /* 0x000fce0007fe0100 */
.L_x_2063:
[----:B------:R-:W-:-:S05]  /*15c60*/  VIADD R4, R4, 0x3f ;  /* 0x0000003f04047836 */ /* 0x000fca0000000000 */
[----:B------:R-:W-:-:S04]  /*15c70*/  SHF.R.S32.HI R5, RZ, 0x1f, R4 ;  /* 0x0000001fff057819 */ /* 0x000fc80000011404 */
[----:B------:R-:W-:-:S04]  /*15c80*/  LEA.HI R5, R5, R4, RZ, 0x6 ;  /* 0x0000000405057211 */ /* 0x000fc800078f30ff */
[----:B------:R-:W-:-:S04]  /*15c90*/  SHF.R.S32.HI R4, RZ, 0x6, R5 ;  /* 0x00000006ff047819 */ /* 0x000fc80000011405 */
[----:B------:R-:W-:-:S04]  /*15ca0*/  VIMNMX R4, R4, UR49, !PT ;  /* 0x0000003104047c48 */ /* 0x000fc8000ffe0100 */
[----:B------:R-:W-:-:S13]  /*15cb0*/  ISETP.GE.AND P0, PT, R0, R4, PT ;  /* 0x000000040000720c */ /* 0x000fda0003f06270 */
[----:B------:R-:W-:Y:S05]  /*15cc0*/  @!P0 BRA `(.L_x_2067) ;  /* 0x00000098009c8947 */ /* 0x000fea0003800000 */
.L_x_2086:
[----:B01----:R-:W2:Y:S04]  /*15cd0*/  LD.E R5, desc[UR46][R152.64+0x1e8] ;  /* 0x0001e82e98057980 */ /* 0x003ea8000c101900 */
[----:B------:R-:W3:Y:S04]  /*15ce0*/  LD.E R6, desc[UR46][R152.64+0x1f0] ;  /* 0x0001f02e98067980 */ /* 0x000ee8000c101900 */
        /* <DEDUP_REMOVED lines=11> */
[----:B------:R-:W-:Y:S01]  /*15da0*/  IMAD.MOV.U32 R13, RZ, RZ, R0 ;  /* 0x000000ffff0d7224 */ /* 0x000fe200078e0000 */
[----:B------:R-:W-:Y:S05]  /*15db0*/  YIELD ;  /* 0x0000000000007946 */ /* 0x000fea0003800000 */
[----:B------:R-:W-:Y:S01]  /*15dc0*/  BSSY B0, `(.L_x_2068) ;  /* 0x0000008000007945 */ /* 0x000fe20003800000 */
[----:B------:R-:W-:Y:S01]  /*15dd0*/  VIADD R0, R0, 0xffffffff ;  /* 0xffffffff00007836 */ /* 0x000fe20000000000 */
[----:B------:R-:W-:Y:S01]  /*15de0*/  ISETP.GT.AND P0, PT, R13, R4, PT ;  /* 0x000000040d00720c */ /* 0x000fe20003f04270 */
[----:B-1----:R-:W-:Y:S01]  /*15df0*/  @!P1 IMAD.MOV.U32 R9, RZ, RZ, RZ ;  /* 0x000000ffff099224 */ /* 0x002fe200078e00ff */
[----:B--2---:R-:W-:-:S05]  /*15e00*/  @!P1 LOP3.LUT R11, R8, 0x1, RZ, 0x3c, !PT ;  /* 0x00000001080b9812 */ /* 0x004fca00078e3cff */
[----:B------:R0:W-:Y:S01]  /*15e10*/  @!P1 ST.E desc[UR46][R152.64+0x1ec], R11 ;  /* 0x0001ec0b98009985 */ /* 0x0001e2000c10192e */
[----:B------:R-:W-:Y:S05]  /*15e20*/  @!P2 BRA `(.L_x_2069) ;  /* 0x000000000004a947 */ /* 0x000fea0003800000 */
[----:B------:R-:W-:Y:S01]  /*15e30*/  BPT.TRAP 0x1 ;  /* 0x000000040000795c */ /* 0x000fe20000300000 */
.L_x_2069:
[----:B------:R-:W-:Y:S05]  /*15e40*/  BSYNC B0 ;  /* 0x0000000000007941 */ /* 0x000fea0003800000 */
.L_x_2068:
[----:B0-----:R-:W2:Y:S01]  /*15e50*/  LD.E.64 R6, desc[UR46][R152.64+0x8] ;  /* 0x0000082e98067980 */ /* 0x001ea2000c101b00 */
[----:B-----5:R-:W-:Y:S02]  /*15e60*/  SHF.L.U32 R12, R11, 0x1f, RZ ;  /* 0x0000001f0b0c7819 */ /* 0x020fe400000006ff */
[----:B--2---:R-:W-:-:S05]  /*15e70*/  MOV R6, R6 ;  /* 0x0000000600067202 */ /* 0x004fca0000000f00 */
[----:B------:R-:W-:-:S04]  /*15e80*/  IMAD R9, R9, 0x8, R6 ;  /* 0x0000000809097824 */ /* 0x000fc800078e0206 */
[----:B------:R0:W1:Y:S01]  /*15e90*/  SYNCS.PHASECHK.TRANS64.TRYWAIT P1, [R9+URZ], R12 ;  /* 0x0000000c090075a7 */ /* 0x000062000802017f */
[----:B------:R-:W2:Y:S04]  /*15ea0*/  LD.E R6, desc[UR46][R152.64+0x1c] ;  /* 0x00001c2e98067980 */ /* 0x000ea8000c101900 */
[----:B------:R0:W5:Y:S04]  /*15eb0*/  LD.E R8, desc[UR46][R152.64+0x1e8] ;  /* 0x0001e82e98087980 */ /* 0x000168000c101900 */
[----:B------:R0:W5:Y:S01]  /*15ec0*/  LD.E R10, desc[UR46][R152.64+0x1ec] ;  /* 0x0001ec2e980a7980 */ /* 0x000162000c101900 */
[----:B------:R-:W-:Y:S01]  /*15ed0*/  BSSY B0, `(.L_x_2070) ;  /* 0x0000005000007945 */ /* 0x000fe20003800000 */
[----:B--2---:R-:W-:-:S04]  /*15ee0*/  LOP3.LUT R6, R6, 0x1, RZ, 0xfc, !PT ;  /* 0x0000000106067812 */ /* 0x004fc800078efcff */
[----:B------:R-:W-:-:S13]  /*15ef0*/  ISETP.NE.AND P2, PT, R6, 0x3, PT ;  /* 0x000000030600780c */ /* 0x000fda0003f45270 */
[----:B01----:R-:W-:Y:S05]  /*15f00*/  @!P2 BRA `(.L_x_2071) ;  /* 0x000000000004a947 */ /* 0x003fea0003800000 */
[----:B------:R-:W-:Y:S01]  /*15f10*/  BPT.TRAP 0x1 ;  /* 0x000000040000795c */ /* 0x000fe20000300000 */
.L_x_2071:
[----:B------:R-:W-:Y:S05]  /*15f20*/  BSYNC B0 ;  /* 0x0000000000007941 */ /* 0x000fea0003800000 */
.L_x_2070:
        /* <DEDUP_REMOVED lines=8> */
.L_x_2073:
[----:B------:R-:W-:Y:S05]  /*15fb0*/  BSYNC B0 ;  /* 0x0000000000007941 */ /* 0x000fea0003800000 */
.L_x_2072:
[----:B0-----:R-:W2:Y:S04]  /*15fc0*/  LD.E R9, desc[UR46][R152.64+0x1e8] ;  /* 0x0001e82e98097980 */ /* 0x001ea8000c101900 */
[----:B------:R-:W2:Y:S01]  /*15fd0*/  LD.E.64 R6, desc[UR46][R152.64+0xa0] ;  /* 0x0000a02e98067980 */ /* 0x000ea2000c101b00 */
[----:B------:R-:W-:Y:S05]  /*15fe0*/  WARPSYNC.ALL ;  /* 0x0000000000007948 */ /* 0x000fea0003800000 */
[----:B------:R-:W3:Y:S04]  /*15ff0*/  LD.E.64 R20, desc[UR46][R152.64+0x98] ;  /* 0x0000982e98147980 */ /* 0x000ee8000c101b00 */
[----:B-----5:R-:W4:Y:S04]  /*16000*/  LD.E.64 R10, desc[UR46][R152.64+0x98] ;  /* 0x0000982e980a7980 */ /* 0x020f28000c101b00 */
[----:B------:R-:W4:Y:S04]  /*16010*/  LD.E.64 R12, desc[UR46][R152.64+0x98] ;  /* 0x0000982e980c7980 */ /* 0x000f28000c101b00 */
[----:B------:R-:W4:Y:S01]  /*16020*/  LD.E.64 R14, desc[UR46][R152.64+0x98] ;  /* 0x0000982e980e7980 */ /* 0x000f22000c101b00 */
[----:B--2---:R-:W-:Y:S01]  /*16030*/  IMAD R6, R9, 0x200, R6 ;  /* 0x0000020009067824 */ /* 0x004fe200078e0206 */
[----:B------:R-:W-:-:S02]  /*16040*/  R2UR UR7, R7 ;  /* 0x00000000070772ca */ /* 0x000fc400000e0000 */
[----:B------:R-:W2:Y:S02]  /*16050*/  LD.E R56, desc[UR46][R152.64+0x54] ;  /* 0x0000542e98387980 */ /* 0x000ea4000c101900 */
[----:B------:R-:W-:Y:S02]  /*16060*/  R2UR UR6, R6 ;  /* 0x00000000060672ca */ /* 0x000fe400000e0000 */
[----:B------:R0:W-:Y:S01]  /*16070*/  ST.E desc[UR46][R152.64+0x80], RZ ;  /* 0x000080ff98007985 */ /* 0x0001e2000c10192e */
[----:B------:R-:W-:Y:S01]  /*16080*/  WARPGROUP.ARRIVE ;  /* 0x00000000000079c5 */ /* 0x000fe20000000000 */
[----:B---3--:R-:W-:Y:S02]  /*16090*/  R2UR UR4, R20 ;  /* 0x00000000140472ca */ /* 0x008fe400000e0000 */
[----:B------:R-:W-:-:S13]  /*160a0*/  R2UR UR5, R21 ;  /* 0x00000000150572ca */ /* 0x000fda00000e0000 */
[----:B------:R-:W-:Y:S01]  /*160b0*/  HGMMA.64x64x16.F32 R24, gdesc[UR4], RZ, !UPT, gsb0 ;  /* 0x00e00000041879f0 */ /* 0x000fe2000c0008ff */
[----:B----4-:R-:W-:Y:S02]  /*160c0*/  VIADD R8, R10, 0x2 ;  /* 0x000000020a087836 */ /* 0x010fe40000000000 */
[----:B------:R-:W-:Y:S02]  /*160d0*/  IMAD.MOV.U32 R9, RZ, RZ, R11 ;  /* 0x000000ffff097224 */ /* 0x000fe400078e000b */
[----:B------:R-:W-:Y:S02]  /*160e0*/  VIADD R10, R6, 0x2 ;  /* 0x00000002060a7836 */ /* 0x000fe40000000000 */
[----:B------:R-:W-:Y:S01]  /*160f0*/  IMAD.MOV.U32 R11, RZ, RZ, R7 ;  /* 0x000000ffff0b7224 */ /* 0x000fe200078e0007 */
[----:B------:R-:W-:Y:S02]  /*16100*/  R2UR UR4, R8 ;  /* 0x00000000080472ca */ /* 0x000fe400000e0000 */
[----:B------:R-:W-:-:S02]  /*16110*/  R2UR UR6, R10 ;  /* 0x000000000a0672ca */ /* 0x000fc400000e0000 */
[----:B------:R-:W-:Y:S02]  /*16120*/  R2UR UR7, R11 ;  /* 0x000000000b0772ca */ /* 0x000fe400000e0000 */
[----:B------:R-:W-:Y:S01]  /*16130*/  R2UR UR5, R9 ;  /* 0x00000000090572ca */ /* 0x000fe200000e0000 */
[----:B------:R-:W-:Y:S01]  /*16140*/  IMAD.MOV.U32 R9, RZ, RZ, 0x1 ;  /* 0x00000001ff097424 */ /* 0x000fe200078e00ff */
[----:B------:R-:W-:Y:S02]  /*16150*/  WARPGROUP.DEPBAR.LE gsb0, 0x0 ;  /* 0x00008000000079c5 */ /* 0x000fe40000010000 */
[----:B------:R0:W5:Y:S04]  /*16160*/  LD.E R20, desc[UR46][R152.64+0x1e8] ;  /* 0x0001e82e98147980 */ /* 0x000168000c101900 */
[----:B------:R0:W5:Y:S04]  /*16170*/  LD.E R21, desc[UR46][R152.64+0x1ec] ;  /* 0x0001ec2e98157980 */ /* 0x000168000c101900 */
[----:B------:R0:W-:Y:S01]  /*16180*/  ST.E desc[UR46][R152.64+0x80], R9 ;  /* 0x0000800998007985 */ /* 0x0001e2000c10192e */
[----:B------:R-:W-:-:S06]  /*16190*/  WARPGROUP.ARRIVE ;  /* 0x00000000000079c5 */ /* 0x000fcc0000000000 */
[----:B------:R-:W-:Y:S01]  /*161a0*/  HGMMA.64x64x16.F32 R24, gdesc[UR4], R24, gsb0 ;  /* 0x00e00000041879f0 */ /* 0x000fe20008000818 */
[----:B------:R-:W-:Y:S02]  /*161b0*/  VIADD R10, R12, 0x4 ;  /* 0x000000040c0a7836 */ /* 0x000fe40000000000 */
[----:B------:R-:W-:Y:S02]  /*161c0*/  IMAD.MOV.U32 R11, RZ, RZ, R13 ;  /* 0x000000ffff0b7224 */ /* 0x000fe400078e000d */
[----:B------:R-:W-:Y:S02]  /*161d0*/  VIADD R12, R6, 0x4 ;  /* 0x00000004060c7836 */ /* 0x000fe40000000000 */
        /* <DEDUP_REMOVED lines=28> */
.L_x_2076:
[----:B------:R-:W-:Y:S05]  /*163a0*/  BSYNC B0 ;  /* 0x0000000000007941 */ /* 0x000fea0003800000 */
.L_x_2075:
        /* <DEDUP_REMOVED lines=13> */
.L_x_2078:
[----:B------:R-:W-:Y:S05]  /*16480*/  BSYNC B0 ;  /* 0x0000000000007941 */ /* 0x000fea0003800000 */
.L_x_2077:
        /* <DEDUP_REMOVED lines=8> */
.L_x_2080:
[----:B------:R-:W-:Y:S05]  /*16510*/  BSYNC B0 ;  /* 0x0000000000007941 */ /* 0x000fea0003800000 */
.L_x_2079:
[----:B------:R-:W2:Y:S01]  /*16520*/  S2R R6, SR_TID.X ;  /* 0x0000000000067919 */ /* 0x000ea20000002100 */
[----:B------:R-:W3:Y:S01]  /*16530*/  LD.E R13, desc[UR46][R152.64+0x1e8] ;  /* 0x0001e82e980d7980 */ /* 0x000ee2000c101900 */
[----:B--2--5:R-:W-:-:S03]  /*16540*/  LOP3.LUT R10, R6, 0x7f, RZ, 0xc0, !PT ;  /* 0x0000007f060a7812 */ /* 0x024fc600078ec0ff */
[----:B------:R-:W3:Y:S01]  /*16550*/  LD.E.64 R6, desc[UR46][R152.64+0xb8] ;  /* 0x0000b82e98067980 */ /* 0x000ee2000c101b00 */
[----:B------:R-:W-:Y:S05]  /*16560*/  WARPSYNC.ALL ;  /* 0x0000000000007948 */ /* 0x000fea0003800000 */
[----:B------:R-:W-:Y:S01]  /*16570*/  ISETP.NE.AND P2, PT, R10, RZ, PT ;  /* 0x000000ff0a00720c */ /* 0x000fe20003f45270 */
[----:B-1----:R-:W2:Y:S04]  /*16580*/  LD.E R8, desc[UR46][R152.64+0x88] ;  /* 0x0000882e98087980 */ /* 0x002ea8000c101900 */
[----:B------:R-:W4:Y:S04]  /*16590*/  LD.E.64 R10, desc[UR46][R152.64+0xb0] ;  /* 0x0000b02e980a7980 */ /* 0x000f28000c101b00 */
[----:B------:R-:W4:Y:S04]  /*165a0*/  LD.E.64 R14, desc[UR46][R152.64+0xb0] ;  /* 0x0000b02e980e7980 */ /* 0x000f28000c101b00 */
[----:B------:R-:W4:Y:S04]  /*165b0*/  LD.E.64 R20, desc[UR46][R152.64+0xb0] ;  /* 0x0000b02e98147980 */ /* 0x000f28000c101b00 */
[----:B------:R-:W4:Y:S01]  /*165c0*/  LD.E.64 R56, desc[UR46][R152.64+0xb0] ;  /* 0x0000b02e98387980 */ /* 0x000f22000c101b00 */
[----:B---3--:R-:W-:Y:S01]  /*165d0*/  IMAD R6, R13, 0x1000, R6 ;  /* 0x000010000d067824 */ /* 0x008fe200078e0206 */
[----:B------:R-:W-:-:S02]  /*165e0*/  R2UR UR7, R7 ;  /* 0x00000000070772ca */ /* 0x000fc400000e0000 */
[----:B------:R-:W3:Y:S02]  /*165f0*/  LD.E.64 R58, desc[UR46][R152.64+0xb0] ;  /* 0x0000b02e983a7980 */ /* 0x000ee4000c101b00 */
[C---:B------:R-:W-:Y:S01]  /*16600*/  R2UR UR6, R6.reuse ;  /* 0x00000000060672ca */ /* 0x040fe200000e0000 */
[----:B------:R-:W-:Y:S01]  /*16610*/  WARPGROUP.ARRIVE ;  /* 0x00000000000079c5 */ /* 0x000fe20000000000 */
[----:B------:R-:W-:Y:S02]  /*16620*/  VIADD R12, R6, 0x2 ;  /* 0x00000002060c7836 */ /* 0x000fe40000000000 */
[----:B------:R-:W-:Y:S01]  /*16630*/  IMAD.MOV.U32 R13, RZ, RZ, R7 ;  /* 0x000000ffff0d7224 */ /* 0x000fe200078e0007 */
[----:B--2---:R-:W-:Y:S02]  /*16640*/  ISETP.NE.U32.AND P1, PT, R8, RZ, PT ;  /* 0x000000ff0800720c */ /* 0x004fe40003f25070 */
[----:B----4-:R-:W-:Y:S02]  /*16650*/  R2UR UR4, R10 ;  /* 0x000000000a0472ca */ /* 0x010fe400000e0000 */
[----:B------:R-:W-:-:S09]  /*16660*/  R2UR UR5, R11 ;  /* 0x000000000b0572ca */ /* 0x000fd200000e0000 */
[----:B------:R-:W-:-:S05]  /*16670*/  VOTEU.ANY UP0, P1 ;  /* 0x00000000003f7886 */ /* 0x000fca0000800100 */
[----:B------:R-:W-:Y:S01]  /*16680*/  HGMMA.64x64x16.F32 R24, gdesc[UR4], R24, UP0, gsb0 ;  /* 0x00e00000041879f0 */ /* 0x000fe2000b800818 */
[----:B------:R-:W-:Y:S02]  /*16690*/  VIADD R10, R14, 0x2 ;  /* 0x000000020e0a7836 */ /* 0x000fe40000000000 */
[----:B------:R-:W-:Y:S01]  /*166a0*/  IMAD.MOV.U32 R11, RZ, RZ, R15 ;  /* 0x000000ffff0b7224 */ /* 0x000fe200078e000f */
[----:B------:R-:W-:Y:S02]  /*166b0*/  R2UR UR6, R12 ;  /* 0x000000000c0672ca */ /* 0x000fe400000e0000 */
[----:B------:R-:W-:Y:S02]  /*166c0*/  R2UR UR7, R13 ;  /* 0x000000000d0772ca */ /* 0x000fe400000e0000 */
[----:B------:R-:W-:Y:S02]  /*166d0*/  R2UR UR4, R10 ;  /* 0x000000000a0472ca */ /* 0x000fe400000e0000 */
[----:B------:R-:W-:Y:S01]  /*166e0*/  R2UR UR5, R11 ;  /* 0x000000000b0572ca */ /* 0x000fe200000e0000 */
[----:B------:R-:W-:-:S02]  /*166f0*/  WARPGROUP.DEPBAR.LE gsb0, 0x0 ;  /* 0x00008000000079c5 */ /* 0x000fc40000010000 */
        /* <DEDUP_REMOVED lines=30> */
[----:B---3--:R-:W-:Y:S02]  /*168e0*/  VIADD R10, R58, 0x200 ;  /* 0x000002003a0a7836 */ /* 0x008fe40000000000 */
        /* <DEDUP_REMOVED lines=158> */
[----:B------:R-:W-:Y:S01]  /*172d0*/  IMAD.MOV.U32 R13, RZ, RZ, R7 ;  /* 0x000000ffff0d7224 */ /* 0x000fe200078e0007 */
[----:B------:R-:W-:Y:S02]  /*172e0*/  UMOV UR4, 0x1 ;  /* 0x0000000100047882 */ /* 0x000fe40000000000 */
[----:B------:R-:W-:Y:S02]  /*172f0*/  UISETP.NE.U32.AND UP0, UPT, UR4, URZ, UPT ;  /* 0x0000003f0400728c */ /* 0x000fe4000bf05070 */
[----:B------:R-:W-:Y:S02]  /*17300*/  R2UR UR11, R13 ;  /* 0x000000000d0b72ca */ /* 0x000fe400000e0000 */
[----:B-1----:R-:W-:Y:S01]  /*17310*/  ISETP.GT.AND P1, PT, R8, 0x7f, PT ;  /* 0x0000007f0800780c */ /* 0x002fe20003f24270 */
[----:B------:R-:W-:-:S03]  /*17320*/  VIADD R8, R6, 0x800 ;  /* 0x0000080006087836 */ /* 0x000fc60000000000 */
[----:B------:R-:W-:Y:S01]  /*17330*/  SEL R21, RZ, 0x2, !P1 ;  /* 0x00000002ff157807 */ /* 0x000fe20004800000 */
[----:B---3--:R-:W-:-:S03]  /*17340*/  IMAD.MOV.U32 R11, RZ, RZ, R15 ;  /* 0x000000ffff0b7224 */ /* 0x008fc600078e000f */
[----:B------:R-:W-:Y:S01]  /*17350*/  IADD3 R10, R14, 0x800, R21 ;  /* 0x000008000e0a7810 */ /* 0x000fe20007ffe015 */
[----:B------:R-:W-:Y:S01]  /*17360*/  IMAD.IADD R12, R21, 0x1, R8 ;  /* 0x00000001150c7824 */ /* 0x000fe200078e0208 */
[----:B------:R-:W-:Y:S02]  /*17370*/  R2UR UR9, R11 ;  /* 0x000000000b0972ca */ /* 0x000fe400000e0000 */
[----:B------:R-:W-:Y:S02]  /*17380*/  R2UR UR8, R10 ;  /* 0x000000000a0872ca */ /* 0x000fe400000e0000 */
[----:B------:R-:W-:Y:S01]  /*17390*/  R2UR UR10, R12 ;  /* 0x000000000c0a72ca */ /* 0x000fe200000e0000 */
[----:B------:R-:W-:Y:S02]  /*173a0*/  WARPGROUP.DEPBAR.LE gsb0, 0x0 ;  /* 0x00008000000079c5 */ /* 0x000fe40000010000 */
[----:B------:R-:W3:Y:S04]  /*173b0*/  LD.E.64 R14, desc[UR46][R152.64+0xb0] ;  /* 0x0000b02e980e7980 */ /* 0x000ee8000c101b00 */
        /* <DEDUP_REMOVED lines=23> */
[----:B----4-:R-:W-:Y:S01]  /*17530*/  IMAD.MOV.U32 R11, RZ, RZ, R65 ;  /* 0x000000ffff0b7224 */ /* 0x010fe200078e0041 */
        /* <DEDUP_REMOVED lines=14> */
[----:B------:R-:W-:-:S04]  /*17620*/  IMAD.MOV.U32 R11, RZ, RZ, R67 ;  /* 0x000000ffff0b7224 */ /* 0x000fc800078e0043 */
        /* <DEDUP_REMOVED lines=136> */
[----:B---3--:R-:W-:Y:S01]  /*17eb0*/  IMAD.MOV.U32 R11, RZ, RZ, R65 ;  /* 0x000000ffff0b7224 */ /* 0x008fe200078e0041 */
        /* <DEDUP_REMOVED lines=39> */
[----:B------:R-:W-:Y:S02]  /*18130*/  IMAD.IADD R6, R11, 0x1, R60 ;  /* 0x000000010b067824 */ /* 0x000fe400078e023c */
        /* <DEDUP_REMOVED lines=17> */
[----:B------:R-:W3:Y:S04]  /*18250*/  LD.E.64 R6, desc[UR46][R152.64+0x410] ;  /* 0x0004102e98067980 */ /* 0x000ee8000c101b00 */
[----:B--2---:R-:W2:Y:S02]  /*18260*/  LD.E R21, desc[UR46][R10.64] ;  /* 0x0000002e0a157980 */ /* 0x004ea4000c101900 */
[-C--:B--2---:R-:W-:Y:S01]  /*18270*/  FMUL.FTZ R57, R24, R21.reuse ;  /* 0x0000001518397220 */ /* 0x084fe20000410000 */
[-C--:B------:R-:W-:Y:S01]  /*18280*/  FMUL.FTZ R25, R25, R21.reuse ;  /* 0x0000001519197220 */ /* 0x080fe20000410000 */
[----:B------:R-:W-:-:S04]  /*18290*/  FMUL.FTZ R56, R28, R21 ;  /* 0x000000151c387220 */ /* 0x000fc80000410000 */
[----:B------:R-:W3:Y:S01]  /*182a0*/  MUFU.TANH R57, R57 ;  /* 0x0000003900397308 */ /* 0x000ee20000002400 */
[-C--:B------:R-:W-:Y:S01]  /*182b0*/  FMUL.FTZ R28, R29, R21.reuse ;  /* 0x000000151d1c7220 */ /* 0x080fe20000410000 */
[----:B------:R-:W-:-:S06]  /*182c0*/  FMUL.FTZ R11, R31, R21 ;  /* 0x000000151f0b7220 */ /* 0x000fcc0000410000 */
[----:B------:R-:W2:Y:S01]  /*182d0*/  MUFU.TANH R25, R25 ;  /* 0x0000001900197308 */ /* 0x000ea20000002400 */
[-C--:B------:R-:W-:Y:S01]  /*182e0*/  FMUL.FTZ R31, R32, R21.reuse ;  /* 0x00000015201f7220 */ /* 0x080fe20000410000 */
[----:B------:R-:W-:-:S06]  /*182f0*/  FMUL.FTZ R32, R33, R21 ;  /* 0x0000001521207220 */ /* 0x000fcc0000410000 */
[----:B------:R-:W4:Y:S01]  /*18300*/  MUFU.TANH R56, R56 ;  /* 0x0000003800387308 */ /* 0x000f220000002400 */
[----:B---3--:R-:W-:-:S07]  /*18310*/  FMNMX.FTZ R24, R57, R6, !PT ;  /* 0x0000000639187209 */ /* 0x008fce0007810000 */
[----:B------:R-:W3:Y:S01]  /*18320*/  MUFU.TANH R28, R28 ;  /* 0x0000001c001c7308 */ /* 0x000ee20000002400 */
[-C--:B0-----:R-:W-:Y:S01]  /*18330*/  FMUL.FTZ R9, R27, R21.reuse ;  /* 0x000000151b097220 */ /* 0x081fe20000410000 */
[----:B------:R-:W-:Y:S01]  /*18340*/  FMUL.FTZ R36, R36, R21 ;  /* 0x0000001524247220 */ /* 0x000fe20000410000 */
[----:B--2---:R-:W-:-:S05]  /*18350*/  FMNMX.FTZ R27, R25, R24, !PT ;  /* 0x00000018191b7209 */ /* 0x004fca0007810000 */
[----:B------:R-:W0:Y:S01]  /*18360*/  MUFU.TANH R31, R31 ;  /* 0x0000001f001f7308 */ /* 0x000e220000002400 */
[----:B------:R-:W-:Y:S01]  /*18370*/  FMUL.FTZ R37, R37, R21 ;  /* 0x0000001525257220 */ /* 0x000fe20000410000 */
[----:B----4-:R-:W-:-:S06]  /*18380*/  FMNMX.FTZ R27, R56, R27, !PT ;  /* 0x0000001b381b7209 */ /* 0x010fcc0007810000 */
[----:B------:R-:W2:Y:S01]  /*18390*/  MUFU.TANH R32, R32 ;  /* 0x0000002000207308 */ /* 0x000ea20000002400 */
[----:B------:R-:W-:Y:S01]  /*183a0*/  FMUL.FTZ R40, R40, R21 ;  /* 0x0000001528287220 */ /* 0x000fe20000410000 */
[----:B---3--:R-:W-:-:S06]  /*183b0*/  FMNMX.FTZ R24, R28, R27, !PT ;  /* 0x0000001b1c187209 */ /* 0x008fcc0007810000 */
[----:B------:R-:W3:Y:S01]  /*183c0*/  MUFU.TANH R58, R36 ;  /* 0x00000024003a7308 */ /* 0x000ee20000002400 */
[----:B------:R-:W-:Y:S01]  /*183d0*/  FMUL.FTZ R41, R41, R21 ;  /* 0x0000001529297220 */ /* 0x000fe20000410000 */
[----:B0-----:R-:W-:-:S06]  /*183e0*/  FMNMX.FTZ R27, R31, R24, !PT ;  /* 0x000000181f1b7209 */ /* 0x001fcc0007810000 */
[----:B------:R-:W0:Y:S01]  /*183f0*/  MUFU.TANH R60, R37 ;  /* 0x00000025003c7308 */ /* 0x000e220000002400 */
[----:B------:R-:W-:Y:S01]  /*18400*/  FMUL.FTZ R44, R44, R21 ;  /* 0x000000152c2c7220 */ /* 0x000fe20000410000 */
[----:B--2---:R-:W-:-:S06]  /*18410*/  FMNMX.FTZ R27, R32, R27, !PT ;  /* 0x0000001b201b7209 */ /* 0x004fcc0007810000 */
        /* <DEDUP_REMOVED lines=10> */
[-C--:B------:R-:W-:Y:S01]  /*184c0*/  FMUL.FTZ R8, R26, R21.reuse ;  /* 0x000000151a087220 */ /* 0x080fe20000410000 */
[----:B------:R-:W-:Y:S01]  /*184d0*/  FMUL.FTZ R52, R52, R21 ;  /* 0x0000001534347220 */ /* 0x000fe20000410000 */
[----:B---3--:R-:W-:-:S05]  /*184e0*/  FMNMX.FTZ R27, R64, R27, !PT ;  /* 0x0000001b401b7209 */ /* 0x008fca0007810000 */
[----:B------:R-:W3:Y:S01]  /*184f0*/  MUFU.TANH R70, R48 ;  /* 0x0000003000467308 */ /* 0x000ee20000002400 */
[----:B------:R-:W-:Y:S01]  /*18500*/  FMUL.FTZ R53, R53, R21 ;  /* 0x0000001535357220 */ /* 0x000fe20000410000 */
[----:B0-----:R-:W-:-:S06]  /*18510*/  FMNMX.FTZ R27, R66, R27, !PT ;  /* 0x0000001b421b7209 */ /* 0x001fcc0007810000 */
[----:B------:R-:W0:Y:S01]  /*18520*/  MUFU.TANH R72, R49 ;  /* 0x0000003100487308 */ /* 0x000e220000002400 */
[----:B------:R-:W-:Y:S01]  /*18530*/  FMUL.FTZ R10, R30, R21 ;  /* 0x000000151e0a7220 */ /* 0x000fe20000410000 */
[----:B--2---:R-:W-:-:S06]  /*18540*/  FMNMX.FTZ R27, R68, R27, !PT ;  /* 0x0000001b441b7209 */ /* 0x004fcc0007810000 */
[----:B------:R-:W2:Y:S08]  /*18550*/  MUFU.TANH R74, R52 ;  /* 0x00000034004a7308 */ /* 0x000eb00000002400 */
[----:B------:R-:W4:Y:S01]  /*18560*/  MUFU.TANH R8, R8 ;  /* 0x0000000800087308 */ /* 0x000f220000002400 */
[----:B---3--:R-:W-:-:S07]  /*18570*/  FMNMX.FTZ R27, R70, R27, !PT ;  /* 0x0000001b461b7209 */ /* 0x008fce0007810000 */
[----:B------:R-:W3:Y:S01]  /*18580*/  MUFU.TANH R76, R53 ;  /* 0x00000035004c7308 */ /* 0x000ee20000002400 */
[----:B------:R-:W-:-:S07]  /*18590*/  FMUL.FTZ R12, R34, R21 ;  /* 0x00000015220c7220 */ /* 0x000fce0000410000 */
[----:B------:R-:W1:Y:S01]  /*185a0*/  MUFU.TANH R9, R9 ;  /* 0x0000000900097308 */ /* 0x000e620000002400 */
[----:B0-----:R-:W-:Y:S01]  /*185b0*/  FMNMX.FTZ R27, R72, R27, !PT ;  /* 0x0000001b481b7209 */ /* 0x001fe20007810000 */
[----:B------:R-:W-:-:S06]  /*185c0*/  FMUL.FTZ R13, R35, R21 ;  /* 0x00000015230d7220 */ /* 0x000fcc0000410000 */
[----:B------:R-:W0:Y:S01]  /*185d0*/  MUFU.TANH R10, R10 ;  /* 0x0000000a000a7308 */ /* 0x000e220000002400 */
[----:B--2---:R-:W-:Y:S01]  /*185e0*/  FMNMX.FTZ R26, R74, R27, !PT ;  /* 0x0000001b4a1a7209 */ /* 0x004fe20007810000 */
[----:B------:R-:W-:Y:S01]  /*185f0*/  FMUL.FTZ R14, R38, R21 ;  /* 0x00000015260e7220 */ /* 0x000fe20000410000 */
[----:B----4-:R-:W-:-:S05]  /*18600*/  FMNMX.FTZ R24, R8, R7, !PT ;  /* 0x0000000708187209 */ /* 0x010fca0007810000 */
[----:B------:R-:W2:Y:S01]  /*18610*/  MUFU.TANH R11, R11 ;  /* 0x0000000b000b7308 */ /* 0x000ea20000002400 */
[----:B---3--:R-:W-:Y:S01]  /*18620*/  FMNMX.FTZ R35, R76, R26, !PT ;  /* 0x0000001a4c237209 */ /* 0x008fe20007810000 */
[----:B------:R-:W-:Y:S01]  /*18630*/  FMUL.FTZ R15, R39, R21 ;  /* 0x00000015270f7220 */ /* 0x000fe20000410000 */
[----:B-1----:R-:W-:-:S05]  /*18640*/  FMNMX.FTZ R27, R9, R24, !PT ;  /* 0x00000018091b7209 */ /* 0x002fca0007810000 */
[----:B------:R-:W1:Y:S01]  /*18650*/  MUFU.TANH R12, R12 ;  /* 0x0000000c000c7308 */ /* 0x000e620000002400 */
[----:B0-----:R-:W-:Y:S01]  /*18660*/  FMNMX.FTZ R24, R10, R27, !PT ;  /* 0x0000001b0a187209 */ /* 0x001fe20007810000 */
[----:B------:R-:W0:Y:S06]  /*18670*/  SHFL.BFLY PT, R26, R35, 0x2, 0x1f ;  /* 0x0c401f00231a7f89 */ /* 0x000e2c00000e0000 */
[----:B------:R-:W3:Y:S01]  /*18680*/  MUFU.TANH R13, R13 ;  /* 0x0000000d000d7308 */ /* 0x000ee20000002400 */
[----:B------:R-:W-:Y:S01]  /*18690*/  FMUL.FTZ R20, R42, R21 ;  /* 0x000000152a147220 */ /* 0x000fe20000410000 */
[----:B--2---:R-:W-:-:S06]  /*186a0*/  FMNMX.FTZ R27, R11, R24, !PT ;  /* 0x000000180b1b7209 */ /* 0x004fcc0007810000 */
[----:B------:R-:W2:Y:S01]  /*186b0*/  MUFU.TANH R14, R14 ;  /* 0x0000000e000e7308 */ /* 0x000ea20000002400 */
[----:B------:R-:W-:Y:S01]  /*186c0*/  FMUL.FTZ R43, R43, R21 ;  /* 0x000000152b2b7220 */ /* 0x000fe20000410000 */
[----:B-1----:R-:W-:-:S06]  /*186d0*/  FMNMX.FTZ R24, R12, R27, !PT ;  /* 0x0000001b0c187209 */ /* 0x002fcc0007810000 */
[----:B------:R-:W1:Y:S01]  /*186e0*/  MUFU.TANH R15, R15 ;  /* 0x0000000f000f7308 */ /* 0x000e620000002400 */
[----:B------:R-:W-:Y:S01]  /*186f0*/  FMUL.FTZ R46, R46, R21 ;  /* 0x000000152e2e7220 */ /* 0x000fe20000410000 */
[----:B---3--:R-:W-:-:S06]  /*18700*/  FMNMX.FTZ R27, R13, R24, !PT ;  /* 0x000000180d1b7209 */ /* 0x008fcc0007810000 */
        /* <DEDUP_REMOVED lines=10> */
[----:B0-----:R-:W-:Y:S01]  /*187b0*/  FMNMX.FTZ R34, R35, R26, !PT ;  /* 0x0000001a23227209 */ /* 0x001fe20007810000 */
[----:B------:R-:W-:Y:S01]  /*187c0*/  FMUL.FTZ R30, R54, R21 ;  /* 0x00000015361e7220 */ /* 0x000fe20000410000 */
[----:B--2---:R-:W-:-:S05]  /*187d0*/  FMNMX.FTZ R27, R48, R27, !PT ;  /* 0x0000001b301b7209 */ /* 0x004fca0007810000 */
[----:B------:R-:W0:Y:S01]  /*187e0*/  MUFU.TANH R50, R50 ;  /* 0x0000003200327308 */ /* 0x000e220000002400 */
[----:B------:R-:W2:Y:S01]  /*187f0*/  SHFL.BFLY PT, R37, R34, 0x1, 0x1f ;  /* 0x0c201f0022257f89 */ /* 0x000ea200000e0000 */
[----:B------:R-:W-:Y:S01]  /*18800*/  FMUL.FTZ R29, R55, R21 ;  /* 0x00000015371d7220 */ /* 0x000fe20000410000 */
[----:B-1----:R-:W-:-:S05]  /*18810*/  FMNMX.FTZ R27, R46, R27, !PT ;  /* 0x0000001b2e1b7209 */ /* 0x002fca0007810000 */
[----:B------:R-:W1:Y:S01]  /*18820*/  MUFU.TANH R33, R33 ;  /* 0x0000002100217308 */ /* 0x000e620000002400 */
[----:B---3--:R-:W-:-:S07]  /*18830*/  FMNMX.FTZ R27, R52, R27, !PT ;  /* 0x0000001b341b7209 */ /* 0x008fce0007810000 */
[----:B------:R-:W3:Y:S01]  /*18840*/  MUFU.TANH R30, R30 ;  /* 0x0000001e001e7308 */ /* 0x000ee20000002400 */
[----:B0-----:R-:W-:-:S07]  /*18850*/  FMNMX.FTZ R24, R50, R27, !PT ;  /* 0x0000001b32187209 */ /* 0x001fce0007810000 */
[----:B------:R-:W0:Y:S01]  /*18860*/  MUFU.TANH R29, R29 ;  /* 0x0000001d001d7308 */ /* 0x000e220000002400 */
[----:B-1----:R-:W-:Y:S02]  /*18870*/  FMNMX.FTZ R21, R33, R24, !PT ;  /* 0x0000001821157209 */ /* 0x002fe40007810000 */
[----:B------:R-:W-:Y:S02]  /*18880*/  IADD3 R26, P1, R2, 0x410, RZ ;  /* 0x00000410021a7810 */ /* 0x000fe40007f3e0ff */
[----:B---3--:R-:W-:-:S03]  /*18890*/  FMNMX.FTZ R24, R30, R21, !PT ;  /* 0x000000151e187209 */ /* 0x008fc60007810000 */
[----:B------:R-:W-:Y:S01]  /*188a0*/  IMAD.X R27, RZ, RZ, R16, P1 ;  /* 0x000000ffff1b7224 */ /* 0x000fe200008e0610 */
[----:B------:R-:W-:Y:S02]  /*188b0*/  LOP3.LUT R26, R26, 0x4, RZ, 0xfc, !PT ;  /* 0x000000041a1a7812 */ /* 0x000fe400078efcff */
[----:B--2---:R-:W-:Y:S02]  /*188c0*/  FMNMX.FTZ R37, R34, R37, !PT ;  /* 0x0000002522257209 */ /* 0x004fe40007810000 */
        /* <DEDUP_REMOVED lines=13> */
[----:B------:R-:W4:Y:S04]  /*189a0*/  LD.E R43, desc[UR46][R152.64+0x420] ;  /* 0x0004202e982b7980 */ /* 0x000f28000c101900 */
[----:B------:R-:W4:Y:S01]  /*189b0*/  LD.E.64 R34, desc[UR46][R152.64+0xd8] ;  /* 0x0000d82e98227980 */ /* 0x000f22000c101b00 */
[----:B------:R-:W-:Y:S01]  /*189c0*/  FADD.FTZ R7, R7, -R36 ;  /* 0x8000002407077221 */ /* 0x000fe20000010000 */
[----:B--2---:R-:W-:-:S04]  /*189d0*/  FADD.FTZ R41, R6, -R41 ;  /* 0x8000002906297221 */ /* 0x004fc80000010000 */
[----:B---3--:R-:W-:Y:S01]  /*189e0*/  FMUL.FTZ R24, R41, R38 ;  /* 0x0000002629187220 */ /* 0x008fe20000410000 */
[----:B------:R-:W-:-:S04]  /*189f0*/  FMUL.FTZ R7, R38, R7 ;  /* 0x0000000726077220 */ /* 0x000fc80000410000 */
[----:B------:R-:W4:Y:S08]  /*18a00*/  MUFU.EX2 R21, R7 ;  /* 0x0000000700157308 */ /* 0x000f300000000800 */
[----:B------:R-:W1:Y:S01]  /*18a10*/  MUFU.EX2 R24, R24 ;  /* 0x0000001800187308 */ /* 0x000e620000000800 */
[----:B----4-:R-:W-:Y:S01]  /*18a20*/  FMUL.FTZ R37, R21, R40 ;  /* 0x0000002815257220 */ /* 0x010fe20000410000 */
[----:B-1----:R-:W-:-:S04]  /*18a30*/  FMUL.FTZ R43, R24, R43 ;  /* 0x0000002b182b7220 */ /* 0x002fc80000410000 */
        /* <DEDUP_REMOVED lines=15> */
.L_x_2083:
[----:B------:R-:W-:Y:S05]  /*18b30*/  BSYNC B0 ;  /* 0x0000000000007941 */ /* 0x000fea0003800000 */
.L_x_2082:
        /* <DEDUP_REMOVED lines=8> */
[----:B------:R-:W2:Y:S04]  /*18bc0*/  LD.E R38, desc[UR46][R152.64+0x430] ;  /* 0x0004302e98267980 */ /* 0x000ea8000c101900 */
[----:B------:R-:W3:Y:S04]  /*18bd0*/  LD.E R41, desc[UR46][R26.64] ;  /* 0x0000002e1a297980 */ /* 0x000ee8000c101900 */
[----:B------:R-:W4:Y:S04]  /*18be0*/  LD.E R42, desc[UR46][R152.64+0x420] ;  /* 0x0004202e982a7980 */ /* 0x000f28000c101900 */
[----:B------:R-:W5:Y:S01]  /*18bf0*/  LD.E R44, desc[UR46][R152.64+0x424] ;  /* 0x0004242e982c7980 */ /* 0x000f62000c101900 */
[----:B--2---:R-:W-:Y:S01]  /*18c00*/  FMUL.FTZ R5, R5, R38 ;  /* 0x0000002605057220 */ /* 0x004fe20000410000 */
[----:B---3--:R-:W-:-:S03]  /*18c10*/  FMUL.FTZ R41, R38, R41 ;  /* 0x0000002926297220 */ /* 0x008fc60000410000 */
[-CC-:B------:R-:W-:Y:S01]  /*18c20*/  FFMA.FTZ R57, R57, R38.reuse, -R5.reuse ;  /* 0x0000002639397223 */ /* 0x180fe20000010805 */
[-CC-:B------:R-:W-:Y:S01]  /*18c30*/  FFMA.FTZ R28, R28, R38.reuse, -R5.reuse ;  /* 0x000000261c1c7223 */ /* 0x180fe20000010805 */
[-C--:B------:R-:W-:Y:S01]  /*18c40*/  FFMA.FTZ R25, R25, R38.reuse, -R5 ;  /* 0x0000002619197223 */ /* 0x080fe20000010805 */
[-CC-:B------:R-:W-:Y:S01]  /*18c50*/  FFMA.FTZ R8, R8, R38.reuse, -R41.reuse ;  /* 0x0000002608087223 */ /* 0x180fe20000010829 */
[-C--:B------:R-:W-:Y:S01]  /*18c60*/  FFMA.FTZ R9, R9, R38.reuse, -R41 ;  /* 0x0000002609097223 */ /* 0x080fe20000010829 */
[----:B------:R1:W-:Y:S01]  /*18c70*/  MUFU.EX2 R27, R28 ;  /* 0x0000001c001b7308 */ /* 0x0003e20000000800 */
[-C--:B------:R-:W-:Y:S01]  /*18c80*/  FFMA.FTZ R56, R56, R38.reuse, -R5 ;  /* 0x0000002638387223 */ /* 0x080fe20000010805 */
[-CC-:B------:R-:W-:Y:S01]  /*18c90*/  FFMA.FTZ R10, R10, R38.reuse, -R41.reuse ;  /* 0x000000260a0a7223 */ /* 0x180fe20000010829 */
[-C--:B------:R-:W-:Y:S01]  /*18ca0*/  FFMA.FTZ R11, R11, R38.reuse, -R41 ;  /* 0x000000260b0b7223 */ /* 0x080fe20000010829 */
[-C--:B------:R-:W-:Y:S01]  /*18cb0*/  FFMA.FTZ R31, R31, R38.reuse, -R5 ;  /* 0x000000261f1f7223 */ /* 0x080fe20000010805 */
[-C--:B------:R-:W-:Y:S01]  /*18cc0*/  FFMA.FTZ R12, R12, R38.reuse, -R41 ;  /* 0x000000260c0c7223 */ /* 0x080fe20000010829 */
[-C--:B------:R-:W-:Y:S01]  /*18cd0*/  FFMA.FTZ R32, R32, R38.reuse, -R5 ;  /* 0x0000002620207223 */ /* 0x080fe20000010805 */
[-C--:B------:R-:W-:Y:S01]  /*18ce0*/  FFMA.FTZ R13, R13, R38.reuse, -R41 ;  /* 0x000000260d0d7223 */ /* 0x080fe20000010829 */
[----:B------:R-:W-:Y:S01]  /*18cf0*/  MUFU.EX2 R57, R57 ;  /* 0x0000003900397308 */ /* 0x000fe20000000800 */
[-C--:B-1----:R-:W-:Y:S01]  /*18d00*/  FFMA.FTZ R28, R64, R38.reuse, -R5 ;  /* 0x00000026401c7223 */ /* 0x082fe20000010805 */
[-C--:B------:R-:W-:Y:S01]  /*18d10*/  FFMA.FTZ R14, R14, R38.reuse, -R41 ;  /* 0x000000260e0e7223 */ /* 0x080fe20000010829 */
[-CC-:B------:R-:W-:Y:S01]  /*18d20*/  FFMA.FTZ R6, R58, R38.reuse, -R5.reuse ;  /* 0x000000263a067223 */ /* 0x180fe20000010805 */
[-C--:B------:R-:W-:Y:S01]  /*18d30*/  FFMA.FTZ R7, R60, R38.reuse, -R5 ;  /* 0x000000263c077223 */ /* 0x080fe20000010805 */
[-C--:B------:R-:W-:Y:S01]  /*18d40*/  FFMA.FTZ R15, R15, R38.reuse, -R41 ;  /* 0x000000260f0f7223 */ /* 0x080fe20000010829 */
[-C--:B------:R-:W-:Y:S01]  /*18d50*/  FFMA.FTZ R26, R62, R38.reuse, -R5 ;  /* 0x000000263e1a7223 */ /* 0x080fe20000010805 */
[-C--:B------:R-:W-:Y:S01]  /*18d60*/  FFMA.FTZ R20, R20, R38.reuse, -R41 ;  /* 0x0000002614147223 */ /* 0x080fe20000010829 */
[----:B------:R1:W5:Y:S01]  /*18d70*/  MUFU.EX2 R169, R8 ;  /* 0x0000000800a97308 */ /* 0x0003620000000800 */
[-CC-:B------:R-:W-:Y:S01]  /*18d80*/  FFMA.FTZ R34, R66, R38.reuse, -R5.reuse ;  /* 0x0000002642227223 */ /* 0x180fe20000010805 */
[-C--:B0-----:R-:W-:Y:S01]  /*18d90*/  FFMA.FTZ R36, R68, R38.reuse, -R5 ;  /* 0x0000002644247223 */ /* 0x081fe20000010805 */
[-C--:B------:R-:W-:Y:S01]  /*18da0*/  FFMA.FTZ R33, R33, R38.reuse, -R41 ;  /* 0x0000002621217223 */ /* 0x080fe20000010829 */
[-C--:B------:R-:W-:Y:S01]  /*18db0*/  FFMA.FTZ R40, R74, R38.reuse, -R5 ;  /* 0x000000264a287223 */ /* 0x080fe20000010805 */
[-CC-:B------:R-:W-:Y:S01]  /*18dc0*/  FFMA.FTZ R30, R30, R38.reuse, -R41.reuse ;  /* 0x000000261e1e7223 */ /* 0x180fe20000010829 */
[----:B------:R-:W-:-:S02]  /*18dd0*/  FFMA.FTZ R29, R29, R38, -R41 ;  /* 0x000000261d1d7223 */ /* 0x000fc40000010829 */
[----:B------:R-:W0:Y:S01]  /*18de0*/  MUFU.EX2 R168, R25 ;  /* 0x0000001900a87308 */ /* 0x000e220000000800 */
[----:B-1----:R-:W-:-:S07]  /*18df0*/  FFMA.FTZ R8, R52, R38, -R41 ;  /* 0x0000002634087223 */ /* 0x002fce0000010829 */
[----:B------:R-:W-:Y:S01]  /*18e00*/  MUFU.EX2 R35, R28 ;  /* 0x0000001c00237308 */ /* 0x000fe20000000800 */
[----:B-----5:R-:W-:-:S07]  /*18e10*/  FADD.FTZ R43, R169, R44 ;  /* 0x0000002ca92b7221 */ /* 0x020fce0000010000 */
[----:B------:R4:W1:Y:S08]  /*18e20*/  MUFU.EX2 R28, R9 ;  /* 0x00000009001c7308 */ /* 0x0008700000000800 */
[----:B------:R-:W2:Y:S01]  /*18e30*/  MUFU.EX2 R56, R56 ;  /* 0x0000003800387308 */ /* 0x000ea20000000800 */
[----:B----4-:R-:W-:-:S04]  /*18e40*/  FADD.FTZ R9, R57, R42 ;  /* 0x0000002a39097221 */ /* 0x010fc80000010000 */
[----:B0-----:R-:W-:-:S03]  /*18e50*/  FADD.FTZ R9, R168, R9 ;  /* 0x00000009a8097221 */ /* 0x001fc60000010000 */
[----:B------:R-:W0:Y:S01]  /*18e60*/  MUFU.EX2 R10, R10 ;  /* 0x0000000a000a7308 */ /* 0x000e220000000800 */
[----:B-1----:R-:W-:-:S07]  /*18e70*/  FADD.FTZ R43, R28, R43 ;  /* 0x0000002b1c2b7221 */ /* 0x002fce0000010000 */
[----:B------:R-:W1:Y:S01]  /*18e80*/  MUFU.EX2 R11, R11 ;  /* 0x0000000b000b7308 */ /* 0x000e620000000800 */
[----:B--2---:R-:W-:-:S04]  /*18e90*/  FADD.FTZ R42, R56, R9 ;  /* 0x00000009382a7221 */ /* 0x004fc80000010000 */
[----:B------:R-:W-:-:S03]  /*18ea0*/  FADD.FTZ R42, R27, R42 ;  /* 0x0000002a1b2a7221 */ /* 0x000fc60000010000 */
[----:B------:R-:W2:Y:S01]  /*18eb0*/  MUFU.EX2 R31, R31 ;  /* 0x0000001f001f7308 */ /* 0x000ea20000000800 */
[----:B0-----:R-:W-:-:S07]  /*18ec0*/  FADD.FTZ R44, R10, R43 ;  /* 0x0000002b0a2c7221 */ /* 0x001fce0000010000 */
[----:B------:R-:W0:Y:S01]  /*18ed0*/  MUFU.EX2 R12, R12 ;  /* 0x0000000c000c7308 */ /* 0x000e220000000800 */
[----:B-1----:R-:W-:-:S07]  /*18ee0*/  FADD.FTZ R9, R11, R44 ;  /* 0x0000002c0b097221 */ /* 0x002fce0000010000 */
[----:B------:R-:W1:Y:S01]  /*18ef0*/  MUFU.EX2 R32, R32 ;  /* 0x0000002000207308 */ /* 0x000e620000000800 */
[----:B--2---:R-:W-:-:S07]  /*18f00*/  FADD.FTZ R43, R31, R42 ;  /* 0x0000002a1f2b7221 */ /* 0x004fce0000010000 */
[----:B------:R-:W-:Y:S01]  /*18f10*/  MUFU.EX2 R13, R13 ;  /* 0x0000000d000d7308 */ /* 0x000fe20000000800 */
[----:B0-----:R-:W-:-:S07]  /*18f20*/  FADD.FTZ R42, R12, R9 ;  /* 0x000000090c2a7221 */ /* 0x001fce0000010000 */
[----:B------:R0:W2:Y:S01]  /*18f30*/  MUFU.EX2 R174, R6 ;  /* 0x0000000600ae7308 */ /* 0x0000a20000000800 */
[----:B-1----:R-:W-:-:S07]  /*18f40*/  FADD.FTZ R43, R32, R43 ;  /* 0x0000002b202b7221 */ /* 0x002fce0000010000 */
[----:B------:R-:W1:Y:S01]  /*18f50*/  MUFU.EX2 R14, R14 ;  /* 0x0000000e000e7308 */ /* 0x000e620000000800 */
[----:B0-----:R-:W-:-:S07]  /*18f60*/  FFMA.FTZ R6, R70, R38, -R5 ;  /* 0x0000002646067223 */ /* 0x001fce0000010805 */
[----:B------:R0:W3:Y:S01]  /*18f70*/  MUFU.EX2 R25, R7 ;  /* 0x0000000700197308 */ /* 0x0000e20000000800 */
[----:B--2---:R-:W-:-:S07]  /*18f80*/  FADD.FTZ R44, R174, R43 ;  /* 0x0000002bae2c7221 */ /* 0x004fce0000010000 */
[----:B------:R-:W2:Y:S01]  /*18f90*/  MUFU.EX2 R15, R15 ;  /* 0x0000000f000f7308 */ /* 0x000ea20000000800 */
[-CC-:B0-----:R-:W-:Y:S01]  /*18fa0*/  FFMA.FTZ R7, R72, R38.reuse, -R5.reuse ;  /* 0x0000002648077223 */ /* 0x181fe20000010805 */
[----:B------:R-:W-:-:S06]  /*18fb0*/  FFMA.FTZ R5, R76, R38, -R5 ;  /* 0x000000264c057223 */ /* 0x000fcc0000010805 */
[----:B------:R-:W0:Y:S08]  /*18fc0*/  MUFU.EX2 R26, R26 ;  /* 0x0000001a001a7308 */ /* 0x000e300000000800 */
[----:B------:R4:W-:Y:S08]  /*18fd0*/  MUFU.EX2 R180, R6 ;  /* 0x0000000600b47308 */ /* 0x0009f00000000800 */
[----:B------:R5:W-:Y:S01]  /*18fe0*/  MUFU.EX2 R39, R7 ;  /* 0x0000000700277308 */ /* 0x000be20000000800 */
[----:B----4-:R-:W-:-:S07]  /*18ff0*/  FFMA.FTZ R6, R48, R38, -R41 ;  /* 0x0000002630067223 */ /* 0x010fce0000010829 */
[----:B------:R-:W4:Y:S01]  /*19000*/  MUFU.EX2 R20, R20 ;  /* 0x0000001400147308 */ /* 0x000f220000000800 */
[----:B-----5:R-:W-:-:S07]  /*19010*/  FFMA.FTZ R7, R46, R38, -R41 ;  /* 0x000000262e077223 */ /* 0x020fce0000010829 */
[----:B------:R5:W4:Y:S08]  /*19020*/  MUFU.EX2 R177, R6 ;  /* 0x0000000600b17308 */ /* 0x000b300000000800 */
[----:B------:R1:W-:Y:S01]  /*19030*/  MUFU.EX2 R179, R7 ;  /* 0x0000000700b37308 */ /* 0x0003e20000000800 */
[----:B-----5:R-:W-:-:S07]  /*19040*/  FFMA.FTZ R6, R50, R38, -R41 ;  /* 0x0000002632067223 */ /* 0x020fce0000010829 */
[----:B------:R-:W5:Y:S01]  /*19050*/  MUFU.EX2 R34, R34 ;  /* 0x0000002200227308 */ /* 0x000f620000000800 */
[----:B-1----:R-:W-:-:S07]  /*19060*/  FADD.FTZ R7, R13, R42 ;  /* 0x0000002a0d077221 */ /* 0x002fce0000010000 */
[----:B------:R-:W1:Y:S08]  /*19070*/  MUFU.EX2 R37, R36 ;  /* 0x0000002400257308 */ /* 0x000e700000000800 */
[----:B------:R3:W1:Y:S08]  /*19080*/  MUFU.EX2 R36, R8 ;  /* 0x0000000800247308 */ /* 0x0006700000000800 */
[----:B------:R4:W1:Y:S01]  /*19090*/  MUFU.EX2 R181, R6 ;  /* 0x0000000600b57308 */ /* 0x0008620000000800 */
[----:B---3--:R-:W-:Y:S01]  /*190a0*/  FADD.FTZ R8, R14, R7 ;  /* 0x000000070e087221 */ /* 0x008fe20000010000 */
[----:B------:R-:W-:-:S03]  /*190b0*/  FADD.FTZ R7, R25, R44 ;  /* 0x0000002c19077221 */ /* 0x000fc60000010000 */
[----:B--2---:R-:W-:Y:S01]  /*190c0*/  FADD.FTZ R9, R15, R8 ;  /* 0x000000080f097221 */ /* 0x004fe20000010000 */
[----:B0-----:R-:W-:Y:S02]  /*190d0*/  FADD.FTZ R8, R26, R7 ;  /* 0x000000071a087221 */ /* 0x001fe40000010000 */
[----:B------:R-:W0:Y:S01]  /*190e0*/  MUFU.EX2 R42, R33 ;  /* 0x00000021002a7308 */ /* 0x000e220000000800 */
[----:B----4-:R-:W-:Y:S01]  /*190f0*/  FADD.FTZ R6, R20, R9 ;  /* 0x0000000914067221 */ /* 0x010fe20000010000 */
[----:B------:R-:W-:-:S03]  /*19100*/  FADD.FTZ R7, R35, R8 ;  /* 0x0000000823077221 */ /* 0x000fc60000010000 */
[----:B------:R-:W-:Y:S01]  /*19110*/  FADD.FTZ R6, R177, R6 ;  /* 0x00000006b1067221 */ /* 0x000fe20000010000 */
[----:B-----5:R-:W-:Y:S02]  /*19120*/  FADD.FTZ R8, R34, R7 ;  /* 0x0000000722087221 */ /* 0x020fe40000010000 */
[----:B------:R-:W2:Y:S01]  /*19130*/  MUFU.EX2 R40, R40 ;  /* 0x0000002800287308 */ /* 0x000ea20000000800 */
[----:B------:R-:W-:Y:S01]  /*19140*/  FADD.FTZ R7, R179, R6 ;  /* 0x00000006b3077221 */ /* 0x000fe20000010000 */
[----:B-1----:R-:W-:-:S03]  /*19150*/  FADD.FTZ R9, R37, R8 ;  /* 0x0000000825097221 */ /* 0x002fc60000010000 */
[----:B------:R-:W-:Y:S01]  /*19160*/  FADD.FTZ R6, R36, R7 ;  /* 0x0000000724067221 */ /* 0x000fe20000010000 */
[----:B------:R-:W-:Y:S02]  /*19170*/  FADD.FTZ R8, R180, R9 ;  /* 0x00000009b4087221 */ /* 0x000fe40000010000 */
[----:B------:R-:W1:Y:S01]  /*19180*/  MUFU.EX2 R30, R30 ;  /* 0x0000001e001e7308 */ /* 0x000e620000000800 */
[----:B------:R-:W-:Y:S01]  /*19190*/  FADD.FTZ R7, R181, R6 ;  /* 0x00000006b5077221 */ /* 0x000fe20000010000 */
[----:B------:R-:W-:-:S03]  /*191a0*/  FADD.FTZ R9, R39, R8 ;  /* 0x0000000827097221 */ /* 0x000fc60000010000 */
[----:B0-----:R-:W-:-:S03]  /*191b0*/  FADD.FTZ R7, R42, R7 ;  /* 0x000000072a077221 */ /* 0x001fc60000010000 */
[----:B------:R-:W0:Y:S01]  /*191c0*/  MUFU.EX2 R5, R5 ;  /* 0x0000000500057308 */ /* 0x000e220000000800 */
[----:B--2---:R-:W-:-:S07]  /*191d0*/  FADD.FTZ R6, R40, R9 ;  /* 0x0000000928067221 */ /* 0x004fce0000010000 */
[----:B------:R-:W2:Y:S01]  /*191e0*/  MUFU.EX2 R29, R29 ;  /* 0x0000001d001d7308 */ /* 0x000ea20000000800 */
[----:B-1----:R-:W-:Y:S01]  /*191f0*/  FADD.FTZ R8, R30, R7 ;  /* 0x000000071e087221 */ /* 0x002fe20000010000 */
[----:B0-----:R-:W-:-:S05]  /*19200*/  FADD.FTZ R33, R5, R6 ;  /* 0x0000000605217221 */ /* 0x001fca0000010000 */
[----:B------:R-:W-:Y:S01]  /*19210*/  ST.E desc[UR46][R152.64+0x420], R33 ;  /* 0x0004202198007985 */ /* 0x000fe2000c10192e */
[----:B--2---:R-:W-:-:S05]  /*19220*/  FADD.FTZ R41, R29, R8 ;  /* 0x000000081d297221 */ /* 0x004fca0000010000 */
        /* <DEDUP_REMOVED lines=26> */
[----:B------:R-:W-:Y:S04]  /*193d0*/  STSM.16.M88.4 [R8], R172 ;  /* 0x000000ac08007844 */ /* 0x000fe80000000200 */
[----:B------:R-:W-:Y:S04]  /*193e0*/  STSM.16.M88.4 [R45], R176 ;  /* 0x000000b02d007844 */ /* 0x000fe80000000200 */
[----:B------:R-:W-:Y:S04]  /*193f0*/  STSM.16.M88.4 [R44], R180 ;  /* 0x000000b42c007844 */ /* 0x000fe80000000200 */
[----:B------:R-:W2:Y:S01]  /*19400*/  LD.E R5, desc[UR46][R152.64+0x200] ;  /* 0x0002002e98057980 */ /* 0x000ea2000c101900 */
[----:B------:R-:W-:Y:S01]  /*19410*/  LOP3.LUT R6, R17, 0x4, RZ, 0xfc, !PT ;  /* 0x0000000411067812 */ /* 0x000fe200078efcff */
[----:B------:R-:W-:-:S02]  /*19420*/  IMAD.MOV.U32 R7, RZ, RZ, R19 ;  /* 0x000000ffff077224 */ /* 0x000fc400078e0013 */
[----:B--2---:R-:W-:-:S05]  /*19430*/  FMUL.FTZ R5, R24, R5 ;  /* 0x0000000518057220 */ /* 0x004fca0000410000 */
[----:B------:R-:W-:Y:S04]  /*19440*/  ST.E desc[UR46][R152.64+0x200], R5 ;  /* 0x0002000598007985 */ /* 0x000fe8000c10192e */
[----:B------:R-:W2:Y:S02]  /*19450*/  LD.E R9, desc[UR46][R6.64] ;  /* 0x0000002e06097980 */ /* 0x000ea4000c101900 */
[----:B--2---:R-:W-:-:S05]  /*19460*/  FMUL.FTZ R9, R24, R9 ;  /* 0x0000000918097220 */ /* 0x004fca0000410000 */
[----:B------:R0:W-:Y:S04]  /*19470*/  ST.E desc[UR46][R6.64], R9 ;  /* 0x0000000906007985 */ /* 0x0001e8000c10192e */
[----:B------:R-:W2:Y:S04]  /*19480*/  LD.E R137, desc[UR46][R152.64+0x3f4] ;  /* 0x0003f42e98897980 */ /* 0x000ea8000c101900 */
[----:B------:R-:W3:Y:S04]  /*19490*/  LD.E R11, desc[UR46][R152.64+0x210] ;  /* 0x0002102e980b7980 */ /* 0x000ee8000c101900 */
[----:B0-----:R-:W4:Y:S04]  /*194a0*/  LD.E R9, desc[UR46][R152.64+0x254] ;  /* 0x0002542e98097980 */ /* 0x001f28000c101900 */
        /* <DEDUP_REMOVED lines=58> */
[----:B------:R-:W5:Y:S01]  /*19850*/  LD.E R135, desc[UR46][R152.64+0x3f0] ;  /* 0x0003f02e98877980 */ /* 0x000f62000c101900 */
[----:B------:R-:W-:Y:S01]  /*19860*/  LOP3.LUT R8, R17, 0x8, RZ, 0xfc, !PT ;  /* 0x0000000811087812 */ /* 0x000fe200078efcff */
[C---:B--2---:R-:W-:Y:S01]  /*19870*/  FMUL.FTZ R137, R24.reuse, R137 ;  /* 0x0000008918897220 */ /* 0x044fe20000410000 */
[C---:B----4-:R-:W-:Y:S01]  /*19880*/  FMUL.FTZ R9, R24.reuse, R9 ;  /* 0x0000000918097220 */ /* 0x050fe20000410000 */
[C---:B---3--:R-:W-:Y:S01]  /*19890*/  FMUL.FTZ R11, R24.reuse, R11 ;  /* 0x0000000b180b7220 */ /* 0x048fe20000410000 */
[----:B-----5:R-:W-:-:S03]  /*198a0*/  FMUL.FTZ R13, R24, R13 ;  /* 0x0000000d180d7220 */ /* 0x020fc60000410000 */
[----:B------:R0:W-:Y:S01]  /*198b0*/  ST.E desc[UR46][R152.64+0x254], R9 ;  /* 0x0002540998007985 */ /* 0x0001e2000c10192e */
[C---:B------:R-:W-:Y:S01]  /*198c0*/  FMUL.FTZ R15, R24.reuse, R15 ;  /* 0x0000000f180f7220 */ /* 0x040fe20000410000 */
        /* <DEDUP_REMOVED lines=58> */
[----:B------:R-:W-:Y:S04]  /*19c70*/  ST.E desc[UR46][R152.64+0x3f4], R137 ;  /* 0x0003f48998007985 */ /* 0x000fe8000c10192e */
[----:B------:R0:W-:Y:S04]  /*19c80*/  ST.E desc[UR46][R152.64+0x210], R11 ;  /* 0x0002100b98007985 */ /* 0x0001e8000c10192e */
        /* <DEDUP_REMOVED lines=242> */
[----:B------:R-:W-:Y:S01]  /*1abb0*/  FMUL.FTZ R21, R21, R138 ;  /* 0x0000008a15157220 */ /* 0x000fe20000410000 */
[----:B------:R-:W-:Y:S04]  /*1abc0*/  ST.E desc[UR46][R152.64+0x388], R5 ;  /* 0x0003880598007985 */ /* 0x000fe8000c10192e */
[----:B------:R-:W-:Y:S04]  /*1abd0*/  ST.E desc[UR46][R152.64+0x3ac], R13 ;  /* 0x0003ac0d98007985 */ /* 0x000fe8000c10192e */
[----:B------:R0:W-:Y:S04]  /*1abe0*/  ST.E desc[UR46][R152.64+0x3b8], R15 ;  /* 0x0003b80f98007985 */ /* 0x0001e8000c10192e */
[----:B------:R1:W-:Y:S04]  /*1abf0*/  ST.E desc[UR46][R152.64+0x3bc], R25 ;  /* 0x0003bc1998007985 */ /* 0x0003e8000c10192e */
[----:B------:R3:W-:Y:S04]  /*1ac00*/  ST.E desc[UR46][R152.64+0x3c8], R27 ;  /* 0x0003c81b98007985 */ /* 0x0007e8000c10192e */
[----:B------:R4:W-:Y:S04]  /*1ac10*/  ST.E desc[UR46][R152.64+0x3cc], R29 ;  /* 0x0003cc1d98007985 */ /* 0x0009e8000c10192e */
[----:B------:R-:W-:Y:S04]  /*1ac20*/  ST.E desc[UR46][R152.64+0x3d8], R31 ;  /* 0x0003d81f98007985 */ /* 0x000fe8000c10192e */
[----:B------:R-:W-:Y:S04]  /*1ac30*/  ST.E desc[UR46][R152.64+0x3dc], R33 ;  /* 0x0003dc2198007985 */ /* 0x000fe8000c10192e */
[----:B------:R-:W-:Y:S04]  /*1ac40*/  ST.E desc[UR46][R152.64+0x3e8], R35 ;  /* 0x0003e82398007985 */ /* 0x000fe8000c10192e */
[----:B------:R-:W-:Y:S04]  /*1ac50*/  ST.E desc[UR46][R152.64+0x3ec], R37 ;  /* 0x0003ec2598007985 */ /* 0x000fe8000c10192e */
[----:B------:R5:W-:Y:S04]  /*1ac60*/  ST.E desc[UR46][R152.64+0x3f8], R21 ;  /* 0x0003f81598007985 */ /* 0x000be8000c10192e */
        /* <DEDUP_REMOVED lines=925> */
[----:B------:R-:W5:Y:S04]  /*1e640*/  LD.E R13, desc[UR46][R6.64] ;  /* 0x0000002e060d7980 */ /* 0x000f68000c101900 */
[----:B-----5:R5:W-:Y:S04]  /*1e650*/  ST.E desc[UR46][R6.64], R13 ;  /* 0x0000000d06007985 */ /* 0x020be8000c10192e */
[----:B------:R-:W3:Y:S04]  /*1e660*/  LD.E R15, desc[UR46][R8.64] ;  /* 0x0000002e080f7980 */ /* 0x000ee8000c101900 */
[----:B---3--:R3:W-:Y:S04]  /*1e670*/  ST.E desc[UR46][R8.64], R15 ;  /* 0x0000000f08007985 */ /* 0x0087e8000c10192e */
[----:B------:R-:W4:Y:S04]  /*1e680*/  LD.E R21, desc[UR46][R10.64] ;  /* 0x0000002e0a157980 */ /* 0x000f28000c101900 */
[----:B----4-:R4:W-:Y:S04]  /*1e690*/  ST.E desc[UR46][R10.64], R21 ;  /* 0x000000150a007985 */ /* 0x0109e8000c10192e */
[----:B0-----:R-:W4:Y:S04]  /*1e6a0*/  LD.E R25, desc[UR46][R152.64+0x210] ;  /* 0x0002102e98197980 */ /* 0x001f28000c101900 */
[----:B-1----:R-:W4:Y:S04]  /*1e6b0*/  LD.E R27, desc[UR46][R152.64+0x214] ;  /* 0x0002142e981b7980 */ /* 0x002f28000c101900 */
[----:B------:R-:W4:Y:S04]  /*1e6c0*/  LD.E R29, desc[UR46][R152.64+0x218] ;  /* 0x0002182e981d7980 */ /* 0x000f28000c101900 */
[----:B------:R-:W4:Y:S04]  /*1e6d0*/  LD.E R31, desc[UR46][R152.64+0x21c] ;  /* 0x00021c2e981f7980 */ /* 0x000f28000c101900 */
[----:B--2---:R-:W2:Y:S04]  /*1e6e0*/  LD.E R5, desc[UR46][R152.64+0x220] ;  /* 0x0002202e98057980 */ /* 0x004ea8000c101900 */
[----:B------:R-:W2:Y:S04]  /*1e6f0*/  LD.E R33, desc[UR46][R152.64+0x224] ;  /* 0x0002242e98217980 */ /* 0x000ea8000c101900 */
[----:B-----5:R-:W5:Y:S04]  /*1e700*/  LD.E R7, desc[UR46][R152.64+0x228] ;  /* 0x0002282e98077980 */ /* 0x020f68000c101900 */
[----:B------:R-:W5:Y:S04]  /*1e710*/  LD.E R13, desc[UR46][R152.64+0x22c] ;  /* 0x00022c2e980d7980 */ /* 0x000f68000c101900 */
[----:B---3--:R-:W3:Y:S04]  /*1e720*/  LD.E R9, desc[UR46][R152.64+0x230] ;  /* 0x0002302e98097980 */ /* 0x008ee8000c101900 */
[----:B------:R-:W3:Y:S04]  /*1e730*/  LD.E R15, desc[UR46][R152.64+0x234] ;  /* 0x0002342e980f7980 */ /* 0x000ee8000c101900 */
[----:B----4-:R-:W4:Y:S04]  /*1e740*/  LD.E R11, desc[UR46][R152.64+0x238] ;  /* 0x0002382e980b7980 */ /* 0x010f28000c101900 */
[----:B------:R-:W4:Y:S04]  /*1e750*/  LD.E R21, desc[UR46][R152.64+0x23c] ;  /* 0x00023c2e98157980 */ /* 0x000f28000c101900 */
        /* <DEDUP_REMOVED lines=112> */
[----:B------:R0:W-:Y:S04]  /*1ee60*/  ST.E desc[UR46][R152.64+0x210], R25 ;  /* 0x0002101998007985 */ /* 0x0001e8000c10192e */
[----:B------:R0:W-:Y:S04]  /*1ee70*/  ST.E desc[UR46][R152.64+0x214], R27 ;  /* 0x0002141b98007985 */ /* 0x0001e8000c10192e */
[----:B------:R0:W-:Y:S04]  /*1ee80*/  ST.E desc[UR46][R152.64+0x218], R29 ;  /* 0x0002181d98007985 */ /* 0x0001e8000c10192e */
[----:B------:R0:W-:Y:S04]  /*1ee90*/  ST.E desc[UR46][R152.64+0x21c], R31 ;  /* 0x00021c1f98007985 */ /* 0x0001e8000c10192e */
[----:B--2---:R0:W-:Y:S04]  /*1eea0*/  ST.E desc[UR46][R152.64+0x220], R5 ;  /* 0x0002200598007985 */ /* 0x0041e8000c10192e */
[----:B------:R0:W-:Y:S04]  /*1eeb0*/  ST.E desc[UR46][R152.64+0x224], R33 ;  /* 0x0002242198007985 */ /* 0x0001e8000c10192e */
[----:B-----5:R0:W-:Y:S04]  /*1eec0*/  ST.E desc[UR46][R152.64+0x228], R7 ;  /* 0x0002280798007985 */ /* 0x0201e8000c10192e */
[----:B------:R0:W-:Y:S04]  /*1eed0*/  ST.E desc[UR46][R152.64+0x22c], R13 ;  /* 0x00022c0d98007985 */ /* 0x0001e8000c10192e */
[----:B---3--:R0:W-:Y:S04]  /*1eee0*/  ST.E desc[UR46][R152.64+0x230], R9 ;  /* 0x0002300998007985 */ /* 0x0081e8000c10192e */
[----:B------:R0:W-:Y:S04]  /*1eef0*/  ST.E desc[UR46][R152.64+0x234], R15 ;  /* 0x0002340f98007985 */ /* 0x0001e8000c10192e */
[----:B----4-:R0:W-:Y:S04]  /*1ef00*/  ST.E desc[UR46][R152.64+0x238], R11 ;  /* 0x0002380b98007985 */ /* 0x0101e8000c10192e */
        /* <DEDUP_REMOVED lines=129> */
.L_x_2085:
[----:B------:R-:W-:Y:S05]  /*1f720*/  BSYNC B0 ;  /* 0x0000000000007941 */ /* 0x000fea0003800000 */
.L_x_2084:
[----:B------:R-:W-:Y:S05]  /*1f730*/  @P0 BRA `(.L_x_2086) ;  /* 0xffffff6400640947 */ /* 0x000fea000383ffff */
.L_x_2067:
[----:B------:R-:W-:-:S13]  /*1f740*/  ISETP.GE.AND P0, PT, R0, UR49, PT ;  /* 0x0000003100007c0c */ /* 0x000fda000bf06270 */
[----:B------:R-:W-:Y:S05]  /*1f750*/  @!P0 BRA `(.L_x_2087) ;  /* 0x000000a800348947 */ /* 0x000fea0003800000 */
.L_x_2116:
[----:B0-----:R-:W2:Y:S04]  /*1f760*/  LD.E R57, desc[UR46][R152.64+0x1e8] ;  /* 0x0001e82e98397980 */ /* 0x001ea8000c101900 */
[----:B-1----:R-:W1:Y:S04]  /*1f770*/  LD.E R4, desc[UR46][R152.64+0x1f0] ;  /* 0x0001f02e98047980 */ /* 0x002e68000c101900 */
[----:B------:R-:W3:Y:S01]  /*1f780*/  LD.E R8, desc[UR46][R152.64+0x1c] ;  /* 0x00001c2e98087980 */ /* 0x000ee2000c101900 */
[----:B--2---:R-:W-:-:S05]  /*1f790*/  VIADD R7, R57, 0x1 ;  /* 0x0000000139077836 */ /* 0x004fca0000000000 */
[----:B------:R-:W-:-:S13]  /*1f7a0*/  ISETP.NE.AND P0, PT, R7, 0x2, PT ;  /* 0x000000020700780c */ /* 0x000fda0003f05270 */
[----:B------:R0:W5:Y:S04]  /*1f7b0*/  @P0 LD.E R9, desc[UR46][R152.64+0x1ec] ;  /* 0x0001ec2e98090980 */ /* 0x000168000c101900 */
[----:B------:R-:W2:Y:S01]  /*1f7c0*/  @!P0 LD.E R6, desc[UR46][R152.64+0x1ec] ;  /* 0x0001ec2e98068980 */ /* 0x000ea2000c101900 */
[----:B-1----:R-:W-:Y:S01]  /*1f7d0*/  VIADD R5, R4, 0x1 ;  /* 0x0000000104057836 */ /* 0x002fe20000000000 */
[----:B---3--:R-:W-:Y:S02]  /*1f7e0*/  LOP3.LUT R8, R8, 0x1, RZ, 0xfc, !PT ;  /* 0x0000000108087812 */ /* 0x008fe400078efcff */
        /* <DEDUP_REMOVED lines=11> */
.L_x_2089:
[----:B------:R-:W-:Y:S05]  /*1f8a0*/  BSYNC B0 ;  /* 0x0000000000007941 */ /* 0x000fea0003800000 */
.L_x_2088:
        /* <DEDUP_REMOVED lines=13> */
.L_x_2091:
[----:B------:R-:W-:Y:S05]  /*1f980*/  BSYNC B0 ;  /* 0x0000000000007941 */ /* 0x000fea0003800000 */
.L_x_2090:
        /* <DEDUP_REMOVED lines=8> */
.L_x_2093:
[----:B------:R-:W-:Y:S05]  /*1fa10*/  BSYNC B0 ;  /* 0x0000000000007941 */ /* 0x000fea0003800000 */
.L_x_2092:
[----:B------:R-:W2:Y:S04]  /*1fa20*/  LD.E R5, desc[UR46][R152.64+0x1e8] ;  /* 0x0001e82e98057980 */ /* 0x000ea8000c101900 */
[----:B-----5:R-:W2:Y:S01]  /*1fa30*/  LD.E.64 R8, desc[UR46][R152.64+0xa0] ;  /* 0x0000a02e98087980 */ /* 0x020ea2000c101b00 */
[----:B------:R-:W-:Y:S05]  /*1fa40*/  WARPSYNC.ALL ;  /* 0x0000000000007948 */ /* 0x000fea0003800000 */
[----:B------:R-:W3:Y:S04]  /*1fa50*/  LD.E.64 R14, desc[UR46][R152.64+0x98] ;  /* 0x0000982e980e7980 */ /* 0x000ee8000c101b00 */
[----:B0-----:R-:W4:Y:S04]  /*1fa60*/  LD.E.64 R6, desc[UR46][R152.64+0x98] ;  /* 0x0000982e98067980 */ /* 0x001f28000c101b00 */
        /* <DEDUP_REMOVED lines=9> */
[----:B------:R-:W-:Y:S01]  /*1fb00*/  VIADD R8, R4, 0x2 ;  /* 0x0000000204087836 */ /* 0x000fe20000000000 */
[----:B---3--:R-:W-:Y:S02]  /*1fb10*/  R2UR UR4, R14 ;  /* 0x000000000e0472ca */ /* 0x008fe400000e0000 */
[----:B------:R-:W-:-:S13]  /*1fb20*/  R2UR UR5, R15 ;  /* 0x000000000f0572ca */ /* 0x000fda00000e0000 */
[----:B------:R-:W-:Y:S01]  /*1fb30*/  HGMMA.64x64x16.F32 R24, gdesc[UR4], RZ, !UPT, gsb0 ;  /* 0x00e00000041879f0 */ /* 0x000fe2000c0008ff */
[----:B----4-:R-:W-:Y:S01]  /*1fb40*/  VIADD R6, R6, 0x2 ;  /* 0x0000000206067836 */ /* 0x010fe20000000000 */
[----:B------:R-:W-:Y:S01]  /*1fb50*/  R2UR UR6, R8 ;  /* 0x00000000080672ca */ /* 0x000fe200000e0000 */
[----:B------:R-:W-:Y:S01]  /*1fb60*/  IMAD.MOV.U32 R15, RZ, RZ, 0x1 ;  /* 0x00000001ff0f7424 */ /* 0x000fe200078e00ff */
        /* <DEDUP_REMOVED lines=39> */
.L_x_2096:
[----:B------:R-:W-:Y:S05]  /*1fde0*/  BSYNC B0 ;  /* 0x0000000000007941 */ /* 0x000fea0003800000 */
.L_x_2095:
        /* <DEDUP_REMOVED lines=13> */
.L_x_2098:
[----:B------:R-:W-:Y:S05]  /*1fec0*/  BSYNC B0 ;  /* 0x0000000000007941 */ /* 0x000fea0003800000 */
.L_x_2097:
        /* <DEDUP_REMOVED lines=8> */
.L_x_2100:
[----:B------:R-:W-:Y:S05]  /*1ff50*/  BSYNC B0 ;  /* 0x0000000000007941 */ /* 0x000fea0003800000 */
.L_x_2099:
        /* <DEDUP_REMOVED lines=473> */
[----:B--2---:R-:W2:Y:S01]  /*21cf0*/  LD.E R60, desc[UR46][R58.64] ;  /* 0x0000002e3a3c7980 */ /* 0x004ea2000c101900 */
[----:B----4-:R-:W-:-:S02]  /*21d00*/  ISETP.NE.AND P1, PT, R12, 0x1, PT ;  /* 0x000000010c00780c */ /* 0x010fc40003f25270 */
[----:B---3--:R-:W-:Y:S01]  /*21d10*/  ISETP.GE.AND P2, PT, R9, 0x1, PT ;  /* 0x000000010900780c */ /* 0x008fe20003f46270 */
[----:B------:R-:W-:Y:S01]  /*21d20*/  BSSY B0, `(.L_x_2102) ;  /* 0x0000079000007945 */ /* 0x000fe20003800000 */
[-C--:B--2---:R-:W-:Y:S01]  /*21d30*/  FMUL.FTZ R20, R24, R60.reuse ;  /* 0x0000003c18147220 */ /* 0x084fe20000410000 */
[----:B------:R-:W-:Y:S01]  /*21d40*/  SHF.R.S32.HI R24, RZ, 0x1f, R61 ;  /* 0x0000001fff187819 */ /* 0x000fe2000001143d */
[----:B-1----:R-:W-:-:S03]  /*21d50*/  FMUL.FTZ R14, R26, R60 ;  /* 0x0000003c1a0e7220 */ /* 0x002fc60000410000 */
[----:B------:R-:W-:-:S04]  /*21d60*/  LEA.HI R26, R24, R61, RZ, 0x7 ;  /* 0x0000003d181a7211 */ /* 0x000fc800078f38ff */
[----:B------:R-:W-:Y:S01]  /*21d70*/  LOP3.LUT R26, R26, 0xffffff80, RZ, 0xc0, !PT ;  /* 0xffffff801a1a7812 */ /* 0x000fe200078ec0ff */
[----:B0-----:R-:W-:-:S04]  /*21d80*/  FMUL.FTZ R15, R27, R60 ;  /* 0x0000003c1b0f7220 */ /* 0x001fc80000410000 */
[----:B------:R-:W-:Y:S02]  /*21d90*/  IMAD.IADD R26, R61, 0x1, -R26 ;  /* 0x000000013d1a7824 */ /* 0x000fe400078e0a1a */
[-C--:B------:R-:W-:Y:S01]  /*21da0*/  FMUL.FTZ R29, R29, R60.reuse ;  /* 0x0000003c1d1d7220 */ /* 0x080fe20000410000 */
[-C--:B------:R-:W-:Y:S01]  /*21db0*/  FMUL.FTZ R58, R30, R60.reuse ;  /* 0x0000003c1e3a7220 */ /* 0x080fe20000410000 */
[----:B------:R-:W-:Y:S02]  /*21dc0*/  LEA.HI R30, R24, R61, RZ, 0x2 ;  /* 0x0000003d181e7211 */ /* 0x000fe400078f10ff */
[----:B------:R-:W-:Y:S01]  /*21dd0*/  SHF.R.S32.HI R27, RZ, 0x1f, R26 ;  /* 0x0000001fff1b7819 */ /* 0x000fe2000001141a */
[----:B------:R0:W1:Y:S01]  /*21de0*/  MUFU.TANH R62, R29 ;  /* 0x0000001d003e7308 */ /* 0x0000620000002400 */
[----:B------:R-:W-:Y:S01]  /*21df0*/  LOP3.LUT R30, R30, 0xfffffffc, RZ, 0xc0, !PT ;  /* 0xfffffffc1e1e7812 */ /* 0x000fe200078ec0ff */
[----:B------:R-:W-:Y:S01]  /*21e00*/  FMUL.FTZ R59, R31, R60 ;  /* 0x0000003c1f3b7220 */ /* 0x000fe20000410000 */
[----:B0-----:R-:W-:Y:S01]  /*21e10*/  LEA.HI R29, R27, R26, RZ, 0x2 ;  /* 0x0000001a1b1d7211 */ /* 0x001fe200078f10ff */
[----:B------:R-:W-:-:S03]  /*21e20*/  FMUL.FTZ R32, R32, R60 ;  /* 0x0000003c20207220 */ /* 0x000fc60000410000 */
[--C-:B------:R-:W-:Y:S02]  /*21e30*/  SHF.R.S32.HI R24, RZ, 0x2, R29.reuse ;  /* 0x00000002ff187819 */ /* 0x100fe4000001141d */
[----:B------:R-:W-:Y:S01]  /*21e40*/  SHF.R.S32.HI R31, RZ, 0x1f, R29 ;  /* 0x0000001fff1f7819 */ /* 0x000fe2000001141d */
[----:B------:R-:W-:Y:S01]  /*21e50*/  IMAD.IADD R61, R61, 0x1, -R30 ;  /* 0x000000013d3d7824 */ /* 0x000fe200078e0a1e */
[----:B------:R-:W-:Y:S02]  /*21e60*/  LEA.HI R27, R27, R26, RZ, 0x5 ;  /* 0x0000001a1b1b7211 */ /* 0x000fe400078f28ff */
[----:B------:R-:W-:Y:S01]  /*21e70*/  LEA.HI R31, R31, R24, RZ, 0x3 ;  /* 0x000000181f1f7211 */ /* 0x000fe200078f18ff */
[----:B------:R0:W2:Y:S01]  /*21e80*/  MUFU.TANH R63, R32 ;  /* 0x00000020003f7308 */ /* 0x0000a20000002400 */
[----:B------:R-:W-:Y:S02]  /*21e90*/  SHF.R.S32.HI R30, RZ, 0x5, R27 ;  /* 0x00000005ff1e7819 */ /* 0x000fe4000001141b */
[----:B------:R-:W-:-:S02]  /*21ea0*/  LOP3.LUT R31, R31, 0xfffffff8, RZ, 0xc0, !PT ;  /* 0xfffffff81f1f7812 */ /* 0x000fc400078ec0ff */
[----:B0-----:R-:W-:-:S03]  /*21eb0*/  LEA.HI R32, R61, R61, RZ, 0x1 ;  /* 0x0000003d3d207211 */ /* 0x001fc600078f08ff */
[----:B------:R-:W-:Y:S02]  /*21ec0*/  IMAD.IADD R31, R24, 0x1, -R31 ;  /* 0x00000001181f7824 */ /* 0x000fe400078e0a1f */
[----:B------:R-:W-:Y:S01]  /*21ed0*/  IMAD R30, R21, 0x4, R30 ;  /* 0x00000004151e7824 */ /* 0x000fe200078e021e */
[----:B------:R-:W-:Y:S01]  /*21ee0*/  LOP3.LUT R32, R32, 0x1ffffffe, RZ, 0xc0, !PT ;  /* 0x1ffffffe20207812 */ /* 0x000fe200078ec0ff */
[----:B------:R-:W-:Y:S02]  /*21ef0*/  FMUL.FTZ R38, R38, R60 ;  /* 0x0000003c26267220 */ /* 0x000fe40000410000 */
[----:B------:R-:W-:Y:S02]  /*21f00*/  IMAD.U32 R31, R30, 0x10, R31 ;  /* 0x000000101e1f7824 */ /* 0x000fe400078e001f */
[----:B------:R-:W-:Y:S01]  /*21f10*/  IMAD.IADD R32, R61, 0x1, -R32 ;  /* 0x000000013d207824 */ /* 0x000fe200078e0a20 */
[----:B------:R0:W3:Y:S03]  /*21f20*/  MUFU.TANH R69, R38 ;  /* 0x0000002600457308 */ /* 0x0000e60000002400 */
[----:B0-----:R-:W-:-:S04]  /*21f30*/  IMAD R38, R32, 0x8, R31 ;  /* 0x0000000820267824 */ /* 0x001fc800078e021f */
[----:B------:R-:W-:-:S04]  /*21f40*/  @P1 IMAD.HI.U32 R13, R38, R13, RZ ;  /* 0x0000000d260d1227 */ /* 0x000fc800078e00ff */
[----:B------:R-:W-:Y:S01]  /*21f50*/  FMUL.FTZ R39, R39, R60 ;  /* 0x0000003c27277220 */ /* 0x000fe20000410000 */
[----:B------:R-:W-:Y:S01]  /*21f60*/  @P1 SHF.R.U32.HI R38, RZ, R56, R13 ;  /* 0x00000038ff261219 */ /* 0x000fe2000001160d */
[-C--:B------:R-:W-:Y:S02]  /*21f70*/  FMUL.FTZ R35, R35, R60.reuse ;  /* 0x0000003c23237220 */ /* 0x080fe40000410000 */
[----:B------:R0:W4:Y:S01]  /*21f80*/  MUFU.TANH R70, R39 ;  /* 0x0000002700467308 */ /* 0x0001220000002400 */
[-C--:B------:R-:W-:Y:S01]  /*21f90*/  FMUL.FTZ R33, R33, R60.reuse ;  /* 0x0000003c21217220 */ /* 0x080fe20000410000 */
[-C--:B------:R-:W-:Y:S01]  /*21fa0*/  FMUL.FTZ R37, R37, R60.reuse ;  /* 0x0000003c25257220 */ /* 0x080fe20000410000 */
[----:B------:R-:W1:Y:S01]  /*21fb0*/  SHFL.IDX PT, R21, R38, RZ, 0x1c1f ;  /* 0x001c1fff26157589 */ /* 0x000e6200000e0000 */
[----:B------:R-:W-:Y:S01]  /*21fc0*/  FMUL.FTZ R41, R41, R60 ;  /* 0x0000003c29297220 */ /* 0x000fe20000410000 */
[----:B------:R-:W-:Y:S01]  /*21fd0*/  LOP3.LUT R29, R29, 0x7ffffffc, RZ, 0xc0, !PT ;  /* 0x7ffffffc1d1d7812 */ /* 0x000fe200078ec0ff */
[----:B0-----:R-:W-:-:S02]  /*21fe0*/  IMAD.SHL.U32 R39, R0, 0x40, RZ ;  /* 0x0000004000277824 */ /* 0x001fc400078e00ff */
[----:B------:R-:W0:Y:S01]  /*21ff0*/  MUFU.TANH R66, R35 ;  /* 0x0000002300427308 */ /* 0x000e220000002400 */
[-C--:B------:R-:W-:Y:S01]  /*22000*/  FMUL.FTZ R25, R25, R60.reuse ;  /* 0x0000003c19197220 */ /* 0x080fe20000410000 */
[-C--:B------:R-:W-:Y:S01]  /*22010*/  FMUL.FTZ R28, R28, R60.reuse ;  /* 0x0000003c1c1c7220 */ /* 0x080fe20000410000 */
[-C--:B------:R-:W-:Y:S01]  /*22020*/  FMUL.FTZ R40, R40, R60.reuse ;  /* 0x0000003c28287220 */ /* 0x080fe20000410000 */
[----:B------:R-:W-:Y:S01]  /*22030*/  IADD3 R12, -R39, 0x1, RZ ;  /* 0x00000001270c7810 */ /* 0x000fe20007ffe1ff */
        /* <DEDUP_REMOVED lines=10> */
[----:B------:R-:W-:Y:S01]  /*220e0*/  FMUL.FTZ R54, R54, R60 ;  /* 0x0000003c36367220 */ /* 0x000fe20000410000 */
[----:B------:R3:W0:Y:S01]  /*220f0*/  MUFU.TANH R68, R37 ;  /* 0x0000002500447308 */ /* 0x0006220000002400 */
[----:B--2---:R-:W-:-:S02]  /*22100*/  IMAD.IADD R33, R26, 0x1, -R29 ;  /* 0x000000011a217824 */ /* 0x004fc400078e0a1d */
[-C--:B------:R-:W-:Y:S01]  /*22110*/  FMUL.FTZ R55, R55, R60.reuse ;  /* 0x0000003c37377220 */ /* 0x080fe20000410000 */
[-C--:B------:R-:W-:Y:S01]  /*22120*/  FMUL.FTZ R34, R34, R60.reuse ;  /* 0x0000003c22227220 */ /* 0x080fe20000410000 */
[----:B------:R-:W-:-:S03]  /*22130*/  FMUL.FTZ R36, R36, R60 ;  /* 0x0000003c24247220 */ /* 0x000fc60000410000 */
[----:B------:R2:W0:Y:S01]  /*22140*/  MUFU.TANH R35, R41 ;  /* 0x0000002900237308 */ /* 0x0004220000002400 */
[-C--:B---3--:R-:W-:Y:S01]  /*22150*/  FMUL.FTZ R37, R47, R60.reuse ;  /* 0x0000003c2f257220 */ /* 0x088fe20000410000 */
[----:B------:R-:W-:Y:S02]  /*22160*/  IMAD R12, R33, -0x2, R12 ;  /* 0xfffffffe210c7824 */ /* 0x000fe400078e020c */
[----:B--2---:R-:W-:-:S04]  /*22170*/  FMUL.FTZ R41, R46, R60 ;  /* 0x0000003c2e297220 */ /* 0x004fc80000410000 */
[----:B------:R-:W2:Y:S01]  /*22180*/  MUFU.TANH R20, R20 ;  /* 0x0000001400147308 */ /* 0x000ea20000002400 */
[----:B------:R-:W-:Y:S01]  /*22190*/  FMUL.FTZ R42, R42, R60 ;  /* 0x0000003c2a2a7220 */ /* 0x000fe20000410000 */
[----:B------:R-:W-:Y:S02]  /*221a0*/  IADD3 R12, -R4, R12, R5 ;  /* 0x0000000c040c7210 */ /* 0x000fe40007ffe105 */
[----:B------:R-:W-:-:S04]  /*221b0*/  LOP3.LUT R13, RZ, R6, RZ, 0x33, !PT ;  /* 0x00000006ff0d7212 */ /* 0x000fc800078e33ff */
[----:B------:R-:W3:Y:S08]  /*221c0*/  MUFU.TANH R25, R25 ;  /* 0x0000001900197308 */ /* 0x000ef00000002400 */
        /* <DEDUP_REMOVED lines=21> */
[----:B------:R-:W-:-:S02]  /*22320*/  IMAD.IADD R46, R12, 0x1, R13 ;  /* 0x000000010c2e7824 */ /* 0x000fc400078e020d */
[----:B------:R-:W-:-:S05]  /*22330*/  IMAD.IADD R47, R8, 0x1, -R39 ;  /* 0x00000001082f7824 */ /* 0x000fca00078e0a27 */
[----:B------:R4:W0:Y:S02]  /*22340*/  MUFU.TANH R71, R42 ;  /* 0x0000002a00477308 */ /* 0x0008240000002400 */
[----:B----4-:R-:W-:Y:S02]  /*22350*/  IMAD.IADD R42, R12, 0x1, R7 ;  /* 0x000000010c2a7824 */ /* 0x010fe400078e0207 */
[--C-:B-1----:R-:W-:Y:S02]  /*22360*/  IMAD.IADD R7, R46, 0x1, R21.reuse ;  /* 0x000000012e077824 */ /* 0x102fe400078e0215 */
[----:B------:R-:W-:Y:S01]  /*22370*/  IMAD.IADD R6, R42, 0x1, R21 ;  /* 0x000000012a067824 */ /* 0x000fe200078e0215 */
[----:B--23--:R-:W-:Y:S06]  /*22380*/  @!P2 BRA `(.L_x_2103) ;  /* 0x000000000048a947 */ /* 0x00cfec0003800000 */
        /* <DEDUP_REMOVED lines=10> */
.L_x_2105:
[----:B------:R-:W-:-:S13]  /*22430*/  ISETP.NE.AND P1, PT, R9, 0x1, PT ;  /* 0x000000010900780c */ /* 0x000fda0003f25270 */
[----:B------:R-:W-:-:S05]  /*22440*/  @P1 IMAD.HI.U32 R12, R8, R10, RZ ;  /* 0x0000000a080c1227 */ /* 0x000fca00078e00ff */
[----:B------:R-:W-:-:S07]  /*22450*/  @P1 SHF.R.U32.HI R8, RZ, R11, R12 ;  /* 0x0000000bff081219 */ /* 0x000fce000001160c */
.L_x_2106:
[----:B------:R-:W-:Y:S05]  /*22460*/  BSYNC B1 ;  /* 0x0000000000017941 */ /* 0x000fea0003800000 */
.L_x_2104:
[----:B------:R-:W-:-:S04]  /*22470*/  IMAD R8, R8, R9, -R39 ;  /* 0x0000000908087224 */ /* 0x000fc800078e0a27 */
[----:B------:R-:W-:-:S05]  /*22480*/  IMAD R8, R33, -0x2, R8 ;  /* 0xfffffffe21087824 */ /* 0x000fca00078e0208 */
[----:B------:R-:W-:Y:S02]  /*22490*/  VIMNMX R7, R7, R8, !PT ;  /* 0x0000000807077248 */ /* 0x000fe40007fe0100 */
[----:B------:R-:W-:-:S07]  /*224a0*/  VIADDMNMX R6, R8, R9, R6, PT ;  /* 0x0000000908067246 */ /* 0x000fce0003800106 */
.L_x_2103:
[----:B------:R-:W-:Y:S05]  /*224b0*/  BSYNC B0 ;  /* 0x0000000000007941 */ /* 0x000fea0003800000 */
.L_x_2102:
[C---:B------:R-:W-:Y:S01]  /*224c0*/  ISETP.GE.AND P1, PT, R47.reuse, 0x2, PT ;  /* 0x000000022f00780c */ /* 0x040fe20003f26270 */
[----:B------:R-:W-:Y:S01]  /*224d0*/  BSSY B0, `(.L_x_2107) ;  /* 0x0000062000007945 */ /* 0x000fe20003800000 */
[----:B------:R-:W-:Y:S02]  /*224e0*/  ISETP.GE.AND P3, PT, R47, 0xa, PT ;  /* 0x0000000a2f00780c */ /* 0x000fe40003f66270 */
        /* <DEDUP_REMOVED lines=10> */
[----:B------:R-:W-:Y:S02]  /*22590*/  ISETP.GE.AND P3, PT, R47, 0x11, PT ;  /* 0x000000112f00780c */ /* 0x000fe40003f66270 */
[----:B------:R-:W-:Y:S02]  /*225a0*/  FSEL R32, R62, -INF , !P1 ;  /* 0xff8000003e207808 */ /* 0x000fe40004800000 */
[----:B------:R-:W-:Y:S02]  /*225b0*/  ISETP.LT.OR P2, PT, R6, 0x9, P2 ;  /* 0x000000090600780c */ /* 0x000fe40001741670 */
[----:B------:R-:W-:Y:S02]  /*225c0*/  ISETP.GT.AND P1, PT, R7, 0x10, !P3 ;  /* 0x000000100700780c */ /* 0x000fe40005f24270 */
[----:B0-----:R-:W-:Y:S02]  /*225d0*/  FSEL R34, R28, -INF , !P2 ;  /* 0xff8000001c227808 */ /* 0x001fe40005000000 */
        /* <DEDUP_REMOVED lines=22> */
[----:B------:R-:W-:Y:S02]  /*22740*/  FSEL R27, R40, -INF , !P1 ;  /* 0xff800000281b7808 */ /* 0x000fe40004800000 */
[----:B------:R-:W-:Y:S02]  /*22750*/  ISETP.GT.AND P1, PT, R7, 0x21, !P2 ;  /* 0x000000210700780c */ /* 0x000fe40005724270 */
[----:B------:R-:W-:-:S02]  /*22760*/  P2R R40, PR, RZ, 0x4 ;  /* 0x00000004ff287803 */ /* 0x000fc40000000000 */
[C---:B------:R-:W-:Y:S02]  /*22770*/  ISETP.LT.OR P1, PT, R6.reuse, 0x22, P1 ;  /* 0x000000220600780c */ /* 0x040fe40000f21670 */
[----:B------:R-:W-:Y:S02]  /*22780*/  ISETP.GE.AND P2, PT, R47, 0x29, PT ;  /* 0x000000292f00780c */ /* 0x000fe40003f46270 */
[----:B------:R-:W-:Y:S02]  /*22790*/  FSEL R26, R35, -INF , !P1 ;  /* 0xff800000231a7808 */ /* 0x000fe40004800000 */
[----:B------:R-:W-:Y:S01]  /*227a0*/  ISETP.GT.AND P1, PT, R7, 0x28, !P2 ;  /* 0x000000280700780c */ /* 0x000fe20005724270 */
[----:B------:R-:W0:Y:S01]  /*227b0*/  SHFL.IDX PT, R35, R38, 0x1, 0x1c1f ;  /* 0x003c1f0026237f89 */ /* 0x000e2200000e0000 */
[----:B------:R-:W-:Y:S02]  /*227c0*/  P2R R68, PR, RZ, 0x4 ;  /* 0x00000004ff447803 */ /* 0x000fe40000000000 */
[----:B------:R-:W-:-:S02]  /*227d0*/  ISETP.LT.OR P1, PT, R6, 0x29, P1 ;  /* 0x000000290600780c */ /* 0x000fc40000f21670 */
[----:B------:R-:W-:Y:S02]  /*227e0*/  P2R R61, PR, RZ, 0x8 ;  /* 0x00000008ff3d7803 */ /* 0x000fe40000000000 */
        /* <DEDUP_REMOVED lines=23> */
[----:B------:R-:W-:Y:S01]  /*22960*/  ISETP.GT.AND P6, PT, R7, 0x39, !P6 ;  /* 0x000000390700780c */ /* 0x000fe200077c4270 */
[----:B0-----:R-:W-:-:S03]  /*22970*/  IMAD.IADD R7, R46, 0x1, R35 ;  /* 0x000000012e077824 */ /* 0x001fc600078e0223 */
[----:B------:R-:W-:Y:S01]  /*22980*/  ISETP.LT.OR P6, PT, R6, 0x3a, P6 ;  /* 0x0000003a0600780c */ /* 0x000fe200037c1670 */
[----:B------:R-:W-:-:S03]  /*22990*/  IMAD.IADD R6, R42, 0x1, R35 ;  /* 0x000000012a067824 */ /* 0x000fc600078e0223 */
        /* <DEDUP_REMOVED lines=13> */
.L_x_2110:
[----:B------:R-:W-:-:S13]  /*22a70*/  ISETP.NE.AND P6, PT, R9, 0x1, PT ;  /* 0x000000010900780c */ /* 0x000fda0003fc5270 */
[----:B------:R-:W-:-:S05]  /*22a80*/  @P6 IMAD.HI.U32 R10, R4, R10, RZ ;  /* 0x0000000a040a6227 */ /* 0x000fca00078e00ff */
[----:B------:R-:W-:-:S07]  /*22a90*/  @P6 SHF.R.U32.HI R4, RZ, R11, R10 ;  /* 0x0000000bff046219 */ /* 0x000fce000001160a */
.L_x_2111:
[----:B------:R-:W-:Y:S05]  /*22aa0*/  BSYNC B1 ;  /* 0x0000000000017941 */ /* 0x000fea0003800000 */
.L_x_2109:
[----:B------:R-:W-:-:S04]  /*22ab0*/  IMAD R4, R4, R9, -R39 ;  /* 0x0000000904047224 */ /* 0x000fc800078e0a27 */
[----:B------:R-:W-:-:S05]  /*22ac0*/  IMAD R4, R33, -0x2, R4 ;  /* 0xfffffffe21047824 */ /* 0x000fca00078e0204 */
[----:B------:R-:W-:Y:S02]  /*22ad0*/  VIADDMNMX R6, R4, R9, R6, PT ;  /* 0x0000000904067246 */ /* 0x000fe40003800106 */
[----:B------:R-:W-:-:S07]  /*22ae0*/  VIMNMX R7, R7, R4, !PT ;  /* 0x0000000407077248 */ /* 0x000fce0007fe0100 */
.L_x_2108:
[----:B------:R-:W-:Y:S05]  /*22af0*/  BSYNC B0 ;  /* 0x0000000000007941 */ /* 0x000fea0003800000 */
.L_x_2107:
        /* <DEDUP_REMOVED lines=37> */
[C---:B------:R-:W-:Y:S02]  /*22d50*/  ISETP.GT.AND P5, PT, R7.reuse, 0x21, !P6 ;  /* 0x000000210700780c */ /* 0x040fe400077a4270 */
[C---:B------:R-:W-:Y:S02]  /*22d60*/  ISETP.GT.AND P1, PT, R7.reuse, 0x29, !P1 ;  /* 0x000000290700780c */ /* 0x040fe40004f24270 */
[----:B------:R-:W-:Y:S02]  /*22d70*/  ISETP.LT.OR P5, PT, R6, 0x22, P5 ;  /* 0x000000220600780c */ /* 0x000fe40002fa1670 */
[----:B------:R-:W-:Y:S02]  /*22d80*/  ISETP.GT.AND P2, PT, R7, 0x30, !P2 ;  /* 0x000000300700780c */ /* 0x000fe40005744270 */
[----:B------:R-:W-:-:S02]  /*22d90*/  FSEL R9, R43, -INF , !P5 ;  /* 0xff8000002b097808 */ /* 0x000fc40006800000 */
[----:B------:R-:W-:Y:S02]  /*22da0*/  ISETP.NE.AND P5, PT, R68, RZ, PT ;  /* 0x000000ff4400720c */ /* 0x000fe40003fa5270 */
[C---:B------:R-:W-:Y:S02]  /*22db0*/  ISETP.GT.AND P3, PT, R7.reuse, 0x31, !P3 ;  /* 0x000000310700780c */ /* 0x040fe40005f64270 */
[----:B------:R-:W-:Y:S02]  /*22dc0*/  ISETP.GT.AND P5, PT, R7, 0x28, !P5 ;  /* 0x000000280700780c */ /* 0x000fe40006fa4270 */
[----:B------:R-:W-:Y:S02]  /*22dd0*/  ISETP.NE.AND P6, PT, R44, RZ, PT ;  /* 0x000000ff2c00720c */ /* 0x000fe40003fc5270 */
[C---:B------:R-:W-:Y:S02]  /*22de0*/  ISETP.LT.OR P5, PT, R6.reuse, 0x29, P5 ;  /* 0x000000290600780c */ /* 0x040fe40002fa1670 */
[----:B------:R-:W-:-:S02]  /*22df0*/  ISETP.LT.OR P1, PT, R6, 0x2a, P1 ;  /* 0x0000002a0600780c */ /* 0x000fc40000f21670 */
[----:B------:R-:W-:Y:S02]  /*22e00*/  FSEL R56, R41, -INF , !P5 ;  /* 0xff80000029387808 */ /* 0x000fe40006800000 */
        /* <DEDUP_REMOVED lines=10> */
[----:B------:R-:W-:-:S02]  /*22eb0*/  IADD3 R6, P2, R2, 0x410, RZ ;  /* 0x0000041002067810 */ /* 0x000fc40007f5e0ff */
[----:B------:R-:W-:Y:S02]  /*22ec0*/  FSEL R37, R55, -INF , !P1 ;  /* 0xff80000037257808 */ /* 0x000fe40004800000 */
[----:B------:R-:W-:Y:S01]  /*22ed0*/  LOP3.LUT R6, R6, 0x4, RZ, 0xfc, !PT ;  /* 0x0000000406067812 */ /* 0x000fe200078efcff */
[----:B------:R-:W-:Y:S01]  /*22ee0*/  IMAD.X R7, RZ, RZ, R16, P2 ;  /* 0x000000ffff077224 */ /* 0x000fe200010e0610 */
        /* <DEDUP_REMOVED lines=54> */
[----:B------:R-:W-:Y:S01]  /*23250*/  FSEL R5, R10, RZ, P1 ;  /* 0x000000ff0a057208 */ /* 0x000fe20000800000 */
[----:B---3--:R-:W-:-:S04]  /*23260*/  FMUL.FTZ R10, R46, R43 ;  /* 0x0000002b2e0a7220 */ /* 0x008fc80000410000 */
[----:B------:R-:W-:-:S04]  /*23270*/  FADD.FTZ R5, R4, -R5 ;  /* 0x8000000504057221 */ /* 0x000fc80000010000 */
        /* <DEDUP_REMOVED lines=20> */
.L_x_2113:
[----:B------:R-:W-:Y:S05]  /*233c0*/  BSYNC B0 ;  /* 0x0000000000007941 */ /* 0x000fea0003800000 */
.L_x_2112:
        /* <DEDUP_REMOVED lines=13> */
[----:B---3--:R-:W-:-:S05]  /*234a0*/  FMUL.FTZ R43, R41, R48 ;  /* 0x00000030292b7220 */ /* 0x008fca0000410000 */
[----:B------:R-:W-:Y:S02]  /*234b0*/  FSEL R43, R43, RZ, P1 ;  /* 0x000000ff2b2b7208 */ /* 0x000fe40000800000 */
[----:B----4-:R-:W-:-:S03]  /*234c0*/  FSETP.NEU.FTZ.AND P1, PT, R7, -INF , PT ;  /* 0xff8000000700780b */ /* 0x010fc60003f3d000 */
[-CC-:B------:R-:W-:Y:S01]  /*234d0*/  FFMA.FTZ R4, R52, R48.reuse, -R43.reuse ;  /* 0x0000003034047223 */ /* 0x180fe2000001082b */
[-CC-:B------:R-:W-:Y:S01]  /*234e0*/  FFMA.FTZ R36, R36, R48.reuse, -R43.reuse ;  /* 0x0000003024247223 */ /* 0x180fe2000001082b */
[-CC-:B------:R-:W-:Y:S01]  /*234f0*/  FFMA.FTZ R34, R34, R48.reuse, -R43.reuse ;  /* 0x0000003022227223 */ /* 0x180fe2000001082b */
[-CC-:B------:R-:W-:Y:S01]  /*23500*/  FFMA.FTZ R32, R32, R48.reuse, -R43.reuse ;  /* 0x0000003020207223 */ /* 0x180fe2000001082b */
[----:B------:R1:W5:Y:S01]  /*23510*/  MUFU.EX2 R168, R4 ;  /* 0x0000000400a87308 */ /* 0x0003620000000800 */
[-CC-:B------:R-:W-:Y:S01]  /*23520*/  FFMA.FTZ R31, R31, R48.reuse, -R43.reuse ;  /* 0x000000301f1f7223 */ /* 0x180fe2000001082b */
[-CC-:B------:R-:W-:Y:S01]  /*23530*/  FFMA.FTZ R30, R30, R48.reuse, -R43.reuse ;  /* 0x000000301e1e7223 */ /* 0x180fe2000001082b */
[-CC-:B------:R-:W-:Y:S01]  /*23540*/  FFMA.FTZ R20, R20, R48.reuse, -R43.reuse ;  /* 0x0000003014147223 */ /* 0x180fe2000001082b */
[-CC-:B------:R-:W-:Y:S01]  /*23550*/  FFMA.FTZ R29, R29, R48.reuse, -R43.reuse ;  /* 0x000000301d1d7223 */ /* 0x180fe2000001082b */
[-CC-:B------:R-:W-:Y:S01]  /*23560*/  FFMA.FTZ R28, R28, R48.reuse, -R43.reuse ;  /* 0x000000301c1c7223 */ /* 0x180fe2000001082b */
[-CC-:B------:R-:W-:Y:S01]  /*23570*/  FFMA.FTZ R27, R27, R48.reuse, -R43.reuse ;  /* 0x000000301b1b7223 */ /* 0x180fe2000001082b */
[-CC-:B------:R-:W-:Y:S01]  /*23580*/  FFMA.FTZ R26, R26, R48.reuse, -R43.reuse ;  /* 0x000000301a1a7223 */ /* 0x180fe2000001082b */
[----:B------:R-:W2:Y:S01]  /*23590*/  MUFU.EX2 R41, R36 ;  /* 0x0000002400297308 */ /* 0x000ea20000000800 */
[----:B-1----:R-:W-:Y:S01]  /*235a0*/  FMUL.FTZ R4, R48, R7 ;  /* 0x0000000730047220 */ /* 0x002fe20000410000 */
[-CC-:B------:R-:W-:Y:S01]  /*235b0*/  FFMA.FTZ R25, R25, R48.reuse, -R43.reuse ;  /* 0x0000003019197223 */ /* 0x180fe2000001082b */
[-CC-:B------:R-:W-:Y:S01]  /*235c0*/  FFMA.FTZ R24, R24, R48.reuse, -R43.reuse ;  /* 0x0000003018187223 */ /* 0x180fe2000001082b */
[-CC-:B------:R-:W-:Y:S01]  /*235d0*/  FFMA.FTZ R21, R21, R48.reuse, -R43.reuse ;  /* 0x0000003015157223 */ /* 0x180fe2000001082b */
[-CC-:B------:R-:W-:Y:S01]  /*235e0*/  FFMA.FTZ R13, R13, R48.reuse, -R43.reuse ;  /* 0x000000300d0d7223 */ /* 0x180fe2000001082b */
[----:B------:R-:W-:Y:S01]  /*235f0*/  FSEL R5, R4, RZ, P1 ;  /* 0x000000ff04057208 */ /* 0x000fe20000800000 */
[----:B------:R-:W-:Y:S01]  /*23600*/  FFMA.FTZ R12, R12, R48, -R43 ;  /* 0x000000300c0c7223 */ /* 0x000fe2000001082b */
[----:B------:R-:W1:Y:S01]  /*23610*/  MUFU.EX2 R34, R34 ;  /* 0x0000002200227308 */ /* 0x000e620000000800 */
[----:B-----5:R-:W-:-:S02]  /*23620*/  FADD.FTZ R6, R168, R49 ;  /* 0x00000031a8067221 */ /* 0x020fc40000010000 */
[-CC-:B------:R-:W-:Y:S01]  /*23630*/  FFMA.FTZ R42, R42, R48.reuse, -R5.reuse ;  /* 0x000000302a2a7223 */ /* 0x180fe20000010805 */
[-CC-:B------:R-:W-:Y:S01]  /*23640*/  FFMA.FTZ R40, R40, R48.reuse, -R5.reuse ;  /* 0x0000003028287223 */ /* 0x180fe20000010805 */
[-CC-:B------:R-:W-:Y:S01]  /*23650*/  FFMA.FTZ R39, R39, R48.reuse, -R5.reuse ;  /* 0x0000003027277223 */ /* 0x180fe20000010805 */
[-CC-:B------:R-:W-:Y:S01]  /*23660*/  FFMA.FTZ R38, R38, R48.reuse, -R5.reuse ;  /* 0x0000003026267223 */ /* 0x180fe20000010805 */
[-CC-:B------:R-:W-:Y:S01]  /*23670*/  FFMA.FTZ R35, R35, R48.reuse, -R5.reuse ;  /* 0x0000003023237223 */ /* 0x180fe20000010805 */
[----:B------:R1:W-:Y:S01]  /*23680*/  MUFU.EX2 R169, R40 ;  /* 0x0000002800a97308 */ /* 0x0003e20000000800 */
[-CC-:B------:R-:W-:Y:S01]  /*23690*/  FFMA.FTZ R33, R33, R48.reuse, -R5.reuse ;  /* 0x0000003021217223 */ /* 0x180fe20000010805 */
[-CC-:B------:R-:W-:Y:S01]  /*236a0*/  FFMA.FTZ R15, R15, R48.reuse, -R5.reuse ;  /* 0x000000300f0f7223 */ /* 0x180fe20000010805 */
[----:B--2---:R-:W-:Y:S01]  /*236b0*/  FADD.FTZ R7, R41, R6 ;  /* 0x0000000629077221 */ /* 0x004fe20000010000 */
[-CC-:B------:R-:W-:Y:S01]  /*236c0*/  FFMA.FTZ R14, R14, R48.reuse, -R5.reuse ;  /* 0x000000300e0e7223 */ /* 0x180fe20000010805 */
[-CC-:B------:R-:W-:Y:S01]  /*236d0*/  FFMA.FTZ R11, R11, R48.reuse, -R5.reuse ;  /* 0x000000300b0b7223 */ /* 0x180fe20000010805 */
[-CC-:B------:R-:W-:Y:S01]  /*236e0*/  FFMA.FTZ R9, R9, R48.reuse, -R5.reuse ;  /* 0x0000003009097223 */ /* 0x180fe20000010805 */
[-C--:B------:R-:W-:Y:S01]  /*236f0*/  FFMA.FTZ R4, R56, R48.reuse, -R5 ;  /* 0x0000003038047223 */ /* 0x080fe20000010805 */
[----:B------:R-:W2:Y:S01]  /*23700*/  MUFU.EX2 R42, R42 ;  /* 0x0000002a002a7308 */ /* 0x000ea20000000800 */
[----:B-1----:R-:W-:Y:S01]  /*23710*/  FADD.FTZ R40, R34, R7 ;  /* 0x0000000722287221 */ /* 0x002fe20000010000 */
[----:B------:R-:W-:-:S06]  /*23720*/  FFMA.FTZ R6, R58, R48, -R5 ;  /* 0x000000303a067223 */ /* 0x000fcc0000010805 */
[----:B------:R-:W1:Y:S08]  /*23730*/  MUFU.EX2 R39, R39 ;  /* 0x0000002700277308 */ /* 0x000e700000000800 */
[----:B------:R-:W3:Y:S01]  /*23740*/  MUFU.EX2 R45, R32 ;  /* 0x00000020002d7308 */ /* 0x000ee20000000800 */
[----:B--2---:R-:W-:-:S04]  /*23750*/  FADD.FTZ R36, R42, R51 ;  /* 0x000000332a247221 */ /* 0x004fc80000010000 */
[----:B------:R-:W-:-:S03]  /*23760*/  FADD.FTZ R36, R169, R36 ;  /* 0x00000024a9247221 */ /* 0x000fc60000010000 */
[----:B------:R-:W2:Y:S01]  /*23770*/  MUFU.EX2 R38, R38 ;  /* 0x0000002600267308 */ /* 0x000ea20000000800 */
[----:B-1----:R-:W-:-:S07]  /*23780*/  FADD.FTZ R7, R39, R36 ;  /* 0x0000002427077221 */ /* 0x002fce0000010000 */
[----:B------:R-:W1:Y:S01]  /*23790*/  MUFU.EX2 R31, R31 ;  /* 0x0000001f001f7308 */ /* 0x000e620000000800 */
[----:B---3--:R-:W-:-:S07]  /*237a0*/  FADD.FTZ R40, R45, R40 ;  /* 0x000000282d287221 */ /* 0x008fce0000010000 */
[----:B------:R-:W-:Y:S01]  /*237b0*/  MUFU.EX2 R35, R35 ;  /* 0x0000002300237308 */ /* 0x000fe20000000800 */
[----:B--2---:R-:W-:Y:S01]  /*237c0*/  FADD.FTZ R44, R38, R7 ;  /* 0x00000007262c7221 */ /* 0x004fe20000010000 */
[----:B------:R-:W-:-:S06]  /*237d0*/  FFMA.FTZ R7, R50, R48, -R5 ;  /* 0x0000003032077223 */ /* 0x000fcc0000010805 */
[----:B------:R-:W2:Y:S08]  /*237e0*/  MUFU.EX2 R30, R30 ;  /* 0x0000001e001e7308 */ /* 0x000eb00000000800 */
[----:B------:R-:W-:Y:S08]  /*237f0*/  MUFU.EX2 R43, R20 ;  /* 0x00000014002b7308 */ /* 0x000ff00000000800 */
[----:B------:R-:W-:Y:S08]  /*23800*/  MUFU.EX2 R20, R33 ;  /* 0x0000002100147308 */ /* 0x000ff00000000800 */
[----:B------:R-:W3:Y:S08]  /*23810*/  MUFU.EX2 R29, R29 ;  /* 0x0000001d001d7308 */ /* 0x000ef00000000800 */
[----:B------:R-:W4:Y:S08]  /*23820*/  MUFU.EX2 R15, R15 ;  /* 0x0000000f000f7308 */ /* 0x000f300000000800 */
[----:B------:R-:W5:Y:S08]  /*23830*/  MUFU.EX2 R28, R28 ;  /* 0x0000001c001c7308 */ /* 0x000f700000000800 */
[----:B------:R-:W0:Y:S08]  /*23840*/  MUFU.EX2 R14, R14 ;  /* 0x0000000e000e7308 */ /* 0x000e300000000800 */
[----:B------:R-:W0:Y:S08]  /*23850*/  MUFU.EX2 R27, R27 ;  /* 0x0000001b001b7308 */ /* 0x000e300000000800 */
[----:B------:R1:W-:Y:S08]  /*23860*/  MUFU.EX2 R32, R9 ;  /* 0x0000000900207308 */ /* 0x0003f00000000800 */
[----:B------:R3:W-:Y:S01]  /*23870*/  MUFU.EX2 R180, R13 ;  /* 0x0000000d00b47308 */ /* 0x0007e20000000800 */
[----:B-1----:R-:W-:-:S04]  /*23880*/  FADD.FTZ R9, R31, R40 ;  /* 0x000000281f097221 */ /* 0x002fc80000010000 */
[----:B--2---:R-:W-:-:S03]  /*23890*/  FADD.FTZ R40, R30, R9 ;  /* 0x000000091e287221 */ /* 0x004fc60000010000 */
[----:B------:R-:W-:Y:S01]  /*238a0*/  MUFU.EX2 R11, R11 ;  /* 0x0000000b000b7308 */ /* 0x000fe20000000800 */
[----:B---3--:R-:W-:Y:S01]  /*238b0*/  FADD.FTZ R13, R35, R44 ;  /* 0x0000002c230d7221 */ /* 0x008fe20000010000 */
[----:B------:R-:W-:-:S03]  /*238c0*/  FADD.FTZ R9, R29, R40 ;  /* 0x000000281d097221 */ /* 0x000fc60000010000 */
[----:B------:R-:W-:-:S03]  /*238d0*/  FADD.FTZ R44, R20, R13 ;  /* 0x0000000d142c7221 */ /* 0x000fc60000010000 */
[----:B------:R-:W1:Y:S01]  /*238e0*/  MUFU.EX2 R26, R26 ;  /* 0x0000001a001a7308 */ /* 0x000e620000000800 */
[----:B----4-:R-:W-:Y:S01]  /*238f0*/  FADD.FTZ R13, R15, R44 ;  /* 0x0000002c0f0d7221 */ /* 0x010fe20000010000 */
[----:B-----5:R-:W-:-:S03]  /*23900*/  FADD.FTZ R44, R28, R9 ;  /* 0x000000091c2c7221 */ /* 0x020fc60000010000 */
[----:B0-----:R-:W-:Y:S01]  /*23910*/  FADD.FTZ R46, R14, R13 ;  /* 0x0000000d0e2e7221 */ /* 0x001fe20000010000 */
[----:B------:R-:W-:Y:S02]  /*23920*/  FADD.FTZ R9, R27, R44 ;  /* 0x0000002c1b097221 */ /* 0x000fe40000010000 */
[----:B------:R-:W0:Y:S08]  /*23930*/  MUFU.EX2 R25, R25 ;  /* 0x0000001900197308 */ /* 0x000e300000000800 */
[----:B------:R2:W3:Y:S01]  /*23940*/  MUFU.EX2 R179, R4 ;  /* 0x0000000400b37308 */ /* 0x0004e20000000800 */
[----:B-1----:R-:W-:-:S07]  /*23950*/  FADD.FTZ R44, R26, R9 ;  /* 0x000000091a2c7221 */ /* 0x002fce0000010000 */
[----:B------:R-:W1:Y:S01]  /*23960*/  MUFU.EX2 R24, R24 ;  /* 0x0000001800187308 */ /* 0x000e620000000800 */
[----:B--2---:R-:W-:-:S07]  /*23970*/  FFMA.FTZ R4, R60, R48, -R5 ;  /* 0x000000303c047223 */ /* 0x004fce0000010805 */
[----:B------:R2:W4:Y:S08]  /*23980*/  MUFU.EX2 R36, R6 ;  /* 0x0000000600247308 */ /* 0x0005300000000800 */
[----:B------:R-:W5:Y:S01]  /*23990*/  MUFU.EX2 R21, R21 ;  /* 0x0000001500157308 */ /* 0x000f620000000800 */
[-CC-:B--2---:R-:W-:Y:S01]  /*239a0*/  FFMA.FTZ R6, R54, R48.reuse, -R5.reuse ;  /* 0x0000003036067223 */ /* 0x184fe20000010805 */
[----:B------:R-:W-:-:S06]  /*239b0*/  FFMA.FTZ R5, R37, R48, -R5 ;  /* 0x0000003025057223 */ /* 0x000fcc0000010805 */
[----:B------:R2:W5:Y:S08]  /*239c0*/  MUFU.EX2 R181, R7 ;  /* 0x0000000700b57308 */ /* 0x0005700000000800 */
[----:B------:R1:W5:Y:S01]  /*239d0*/  MUFU.EX2 R40, R4 ;  /* 0x0000000400287308 */ /* 0x0003620000000800 */
[----:B--2---:R-:W-:-:S04]  /*239e0*/  FADD.FTZ R7, R11, R46 ;  /* 0x0000002e0b077221 */ /* 0x004fc80000010000 */
[----:B------:R-:W-:Y:S01]  /*239f0*/  FADD.FTZ R46, R32, R7 ;  /* 0x00000007202e7221 */ /* 0x000fe20000010000 */
[----:B0-----:R-:W-:Y:S02]  /*23a00*/  FADD.FTZ R7, R25, R44 ;  /* 0x0000002c19077221 */ /* 0x001fe40000010000 */
[----:B------:R-:W0:Y:S01]  /*23a10*/  MUFU.EX2 R12, R12 ;  /* 0x0000000c000c7308 */ /* 0x000e220000000800 */
[----:B---3--:R-:W-:Y:S01]  /*23a20*/  FADD.FTZ R9, R179, R46 ;  /* 0x0000002eb3097221 */ /* 0x008fe20000010000 */
[----:B-1----:R-:W-:-:S03]  /*23a30*/  FADD.FTZ R4, R24, R7 ;  /* 0x0000000718047221 */ /* 0x002fc60000010000 */
[----:B----4-:R-:W-:Y:S01]  /*23a40*/  FADD.FTZ R46, R36, R9 ;  /* 0x00000009242e7221 */ /* 0x010fe20000010000 */
[----:B-----5:R-:W-:Y:S02]  /*23a50*/  FADD.FTZ R7, R21, R4 ;  /* 0x0000000415077221 */ /* 0x020fe40000010000 */
[----:B------:R0:W1:Y:S01]  /*23a60*/  MUFU.EX2 R183, R6 ;  /* 0x0000000600b77308 */ /* 0x0000620000000800 */
[----:B------:R-:W-:Y:S01]  /*23a70*/  FADD.FTZ R9, R181, R46 ;  /* 0x0000002eb5097221 */ /* 0x000fe20000010000 */
[----:B------:R-:W-:-:S03]  /*23a80*/  FADD.FTZ R7, R180, R7 ;  /* 0x00000007b4077221 */ /* 0x000fc60000010000 */
[----:B------:R-:W-:-:S03]  /*23a90*/  FADD.FTZ R4, R40, R9 ;  /* 0x0000000928047221 */ /* 0x000fc60000010000 */
[----:B------:R-:W2:Y:S01]  /*23aa0*/  MUFU.EX2 R44, R5 ;  /* 0x00000005002c7308 */ /* 0x000ea20000000800 */
[----:B0-----:R-:W-:-:S04]  /*23ab0*/  FADD.FTZ R6, R12, R7 ;  /* 0x000000070c067221 */ /* 0x001fc80000010000 */
[----:B------:R-:W-:Y:S01]  /*23ac0*/  FADD.FTZ R9, R43, R6 ;  /* 0x000000062b097221 */ /* 0x000fe20000010000 */
[----:B-1----:R-:W-:-:S04]  /*23ad0*/  FADD.FTZ R7, R183, R4 ;  /* 0x00000004b7077221 */ /* 0x002fc80000010000 */
[----:B------:R0:W-:Y:S01]  /*23ae0*/  ST.E desc[UR46][R152.64+0x420], R9 ;  /* 0x0004200998007985 */ /* 0x0001e2000c10192e */
        /* <DEDUP_REMOVED lines=32> */
[----:B--2---:R-:W-:Y:S01]  /*23cf0*/  FMUL.FTZ R7, R8, R5 ;  /* 0x0000000508077220 */ /* 0x004fe20000410000 */
[----:B------:R-:W-:-:S04]  /*23d00*/  IMAD.MOV.U32 R5, RZ, RZ, R19 ;  /* 0x000000ffff057224 */ /* 0x000fc800078e0013 */
[----:B------:R1:W-:Y:S04]  /*23d10*/  ST.E desc[UR46][R152.64+0x200], R7 ;  /* 0x0002000798007985 */ /* 0x0003e8000c10192e */
[----:B0-----:R-:W2:Y:S02]  /*23d20*/  LD.E R9, desc[UR46][R4.64] ;  /* 0x0000002e04097980 */ /* 0x001ea4000c101900 */
[----:B--2---:R-:W-:-:S05]  /*23d30*/  FMUL.FTZ R9, R8, R9 ;  /* 0x0000000908097220 */ /* 0x004fca0000410000 */
[----:B------:R0:W-:Y:S04]  /*23d40*/  ST.E desc[UR46][R4.64], R9 ;  /* 0x0000000904007985 */ /* 0x0001e8000c10192e */
[----:B-1----:R-:W2:Y:S04]  /*23d50*/  LD.E R7, desc[UR46][R152.64+0x240] ;  /* 0x0002402e98077980 */ /* 0x002ea8000c101900 */
[----:B------:R-:W3:Y:S04]  /*23d60*/  LD.E R135, desc[UR46][R152.64+0x3f4] ;  /* 0x0003f42e98877980 */ /* 0x000ee8000c101900 */
        /* <DEDUP_REMOVED lines=8> */
[----:B0-----:R-:W5:Y:S04]  /*23df0*/  LD.E R9, desc[UR46][R152.64+0x254] ;  /* 0x0002542e98097980 */ /* 0x001f68000c101900 */
        /* <DEDUP_REMOVED lines=53> */
[----:B---3--:R-:W-:-:S04]  /*24150*/  FMUL.FTZ R135, R8, R135 ;  /* 0x0000008708877220 */ /* 0x008fc80000410000 */
[----:B------:R0:W-:Y:S01]  /*24160*/  ST.E desc[UR46][R152.64+0x240], R7 ;  /* 0x0002400798007985 */ /* 0x0001e2000c10192e */
[C---:B----4-:R-:W-:Y:S01]  /*24170*/  FMUL.FTZ R11, R8.reuse, R11 ;  /* 0x0000000b080b7220 */ /* 0x050fe20000410000 */
[C---:B-----5:R-:W-:Y:S01]  /*24180*/  FMUL.FTZ R13, R8.reuse, R13 ;  /* 0x0000000d080d7220 */ /* 0x060fe20000410000 */
        /* <DEDUP_REMOVED lines=120> */
[----:B0-----:R-:W2:Y:S01]  /*24910*/  LD.E R9, desc[UR46][R6.64] ;  /* 0x0000002e06097980 */ /* 0x001ea2000c101900 */
[----:B------:R-:W-:Y:S01]  /*24920*/  LOP3.LUT R8, R17, 0xc, RZ, 0xfc, !PT ;  /* 0x0000000c11087812 */ /* 0x000fe200078efcff */
[----:B--2---:R-:W-:Y:S01]  /*24930*/  FMUL.FTZ R11, R10, R9 ;  /* 0x000000090a0b7220 */ /* 0x004fe20000410000 */
[----:B------:R-:W-:-:S04]  /*24940*/  IMAD.MOV.U32 R9, RZ, RZ, R19 ;  /* 0x000000ffff097224 */ /* 0x000fc800078e0013 */
[----:B------:R0:W-:Y:S04]  /*24950*/  ST.E desc[UR46][R6.64], R11 ;  /* 0x0000000b06007985 */ /* 0x0001e8000c10192e */
[----:B------:R-:W2:Y:S02]  /*24960*/  LD.E R13, desc[UR46][R8.64] ;  /* 0x0000002e080d7980 */ /* 0x000ea4000c101900 */
[----:B--2---:R-:W-:-:S05]  /*24970*/  FMUL.FTZ R13, R10, R13 ;  /* 0x0000000d0a0d7220 */ /* 0x004fca0000410000 */
[----:B------:R1:W-:Y:S04]  /*24980*/  ST.E desc[UR46][R8.64], R13 ;  /* 0x0000000d08007985 */ /* 0x0003e8000c10192e */
[----:B------:R-:W2:Y:S04]  /*24990*/  LD.E R139, desc[UR46][R152.64+0x3fc] ;  /* 0x0003fc2e988b7980 */ /* 0x000ea8000c101900 */
[----:B------:R-:W3:Y:S04]  /*249a0*/  LD.E R15, desc[UR46][R152.64+0x218] ;  /* 0x0002182e980f7980 */ /* 0x000ee8000c101900 */
[----:B------:R-:W4:Y:S04]  /*249b0*/  LD.E R21, desc[UR46][R152.64+0x21c] ;  /* 0x00021c2e98157980 */ /* 0x000f28000c101900 */
[----:B------:R-:W5:Y:S04]  /*249c0*/  LD.E R25, desc[UR46][R152.64+0x228] ;  /* 0x0002282e98197980 */ /* 0x000f68000c101900 */
[----:B------:R-:W5:Y:S04]  /*249d0*/  LD.E R27, desc[UR46][R152.64+0x22c] ;  /* 0x00022c2e981b7980 */ /* 0x000f68000c101900 */
[----:B------:R-:W5:Y:S04]  /*249e0*/  LD.E R29, desc[UR46][R152.64+0x238] ;  /* 0x0002382e981d7980 */ /* 0x000f68000c101900 */
[----:B------:R-:W5:Y:S04]  /*249f0*/  LD.E R31, desc[UR46][R152.64+0x23c] ;  /* 0x00023c2e981f7980 */ /* 0x000f68000c101900 */
[----:B0-----:R-:W5:Y:S04]  /*24a00*/  LD.E R11, desc[UR46][R152.64+0x248] ;  /* 0x0002482e980b7980 */ /* 0x001f68000c101900 */
[----:B------:R-:W5:Y:S04]  /*24a10*/  LD.E R33, desc[UR46][R152.64+0x24c] ;  /* 0x00024c2e98217980 */ /* 0x000f68000c101900 */
[----:B------:R-:W5:Y:S04]  /*24a20*/  LD.E R35, desc[UR46][R152.64+0x258] ;  /* 0x0002582e98237980 */ /* 0x000f68000c101900 */
[----:B-1----:R-:W5:Y:S04]  /*24a30*/  LD.E R13, desc[UR46][R152.64+0x25c] ;  /* 0x00025c2e980d7980 */ /* 0x002f68000c101900 */
        /* <DEDUP_REMOVED lines=52> */
[C---:B--2---:R-:W-:Y:S01]  /*24d80*/  FMUL.FTZ R139, R10.reuse, R139 ;  /* 0x0000008b0a8b7220 */ /* 0x044fe20000410000 */
[C---:B---3--:R-:W-:Y:S01]  /*24d90*/  FMUL.FTZ R15, R10.reuse, R15 ;  /* 0x0000000f0a0f7220 */ /* 0x048fe20000410000 */
[C---:B----4-:R-:W-:Y:S01]  /*24da0*/  FMUL.FTZ R21, R10.reuse, R21 ;  /* 0x000000150a157220 */ /* 0x050fe20000410000 */
        /* <DEDUP_REMOVED lines=122> */
[----:B0-----:R-:W3:Y:S04]  /*25550*/  LD.E R15, desc[UR46][R4.64] ;  /* 0x0000002e040f7980 */ /* 0x001ee8000c101900 */
[----:B-1----:R-:W4:Y:S04]  /*25560*/  LD.E R13, desc[UR46][R152.64+0x1e8] ;  /* 0x0001e82e980d7980 */ /* 0x002f28000c101900 */
[----:B------:R-:W4:Y:S04]  /*25570*/  LD.E.64 R10, desc[UR46][R152.64+0xa8] ;  /* 0x0000a82e980a7980 */ /* 0x000f28000c101b00 */
[----:B---3--:R0:W-:Y:S04]  /*25580*/  ST.E desc[UR46][R4.64], R15 ;  /* 0x0000000f04007985 */ /* 0x0081e8000c10192e */
[----:B------:R-:W3:Y:S04]  /*25590*/  LD.E R21, desc[UR46][R6.64] ;  /* 0x0000002e06157980 */ /* 0x000ee8000c101900 */
[----:B---3--:R1:W-:Y:S04]  /*255a0*/  ST.E desc[UR46][R6.64], R21 ;  /* 0x0000001506007985 */ /* 0x0083e8000c10192e */
[----:B------:R-:W3:Y:S04]  /*255b0*/  LD.E R25, desc[UR46][R8.64] ;  /* 0x0000002e08197980 */ /* 0x000ee8000c101900 */
[----:B---3--:R3:W-:Y:S04]  /*255c0*/  ST.E desc[UR46][R8.64], R25 ;  /* 0x0000001908007985 */ /* 0x0087e8000c10192e */
[----:B------:R-:W5:Y:S04]  /*255d0*/  LD.E R27, desc[UR46][R152.64+0x210] ;  /* 0x0002102e981b7980 */ /* 0x000f68000c101900 */
[----:B------:R-:W4:Y:S04]  /*255e0*/  LD.E R29, desc[UR46][R152.64+0x214] ;  /* 0x0002142e981d7980 */ /* 0x000f28000c101900 */
[----:B------:R-:W4:Y:S04]  /*255f0*/  LD.E R31, desc[UR46][R152.64+0x218] ;  /* 0x0002182e981f7980 */ /* 0x000f28000c101900 */
[----:B------:R-:W4:Y:S04]  /*25600*/  LD.E R33, desc[UR46][R152.64+0x21c] ;  /* 0x00021c2e98217980 */ /* 0x000f28000c101900 */
[----:B------:R-:W4:Y:S04]  /*25610*/  LD.E R35, desc[UR46][R152.64+0x220] ;  /* 0x0002202e98237980 */ /* 0x000f28000c101900 */
[----:B--2---:R-:W2:Y:S04]  /*25620*/  LD.E R37, desc[UR46][R152.64+0x224] ;  /* 0x0002242e98257980 */ /* 0x004ea8000c101900 */
[----:B0-----:R-:W2:Y:S04]  /*25630*/  LD.E R15, desc[UR46][R152.64+0x228] ;  /* 0x0002282e980f7980 */ /* 0x001ea8000c101900 */
[----:B------:R-:W2:Y:S04]  /*25640*/  LD.E R39, desc[UR46][R152.64+0x22c] ;  /* 0x00022c2e98277980 */ /* 0x000ea8000c101900 */
[----:B-1----:R-:W2:Y:S04]  /*25650*/  LD.E R21, desc[UR46][R152.64+0x230] ;  /* 0x0002302e98157980 */ /* 0x002ea8000c101900 */
[----:B------:R-:W2:Y:S04]  /*25660*/  LD.E R41, desc[UR46][R152.64+0x234] ;  /* 0x0002342e98297980 */ /* 0x000ea8000c101900 */
        /* <DEDUP_REMOVED lines=114> */
[----:B-----5:R-:W-:Y:S04]  /*25d90*/  ST.E desc[UR46][R152.64+0x210], R27 ;  /* 0x0002101b98007985 */ /* 0x020fe8000c10192e */
[----:B----4-:R-:W-:Y:S04]  /*25da0*/  ST.E desc[UR46][R152.64+0x214], R29 ;  /* 0x0002141d98007985 */ /* 0x010fe8000c10192e */
        /* <DEDUP_REMOVED lines=8> */
[----:B---3--:R-:W-:Y:S04]  /*25e30*/  ST.E desc[UR46][R152.64+0x238], R25 ;  /* 0x0002381998007985 */ /* 0x008fe8000c10192e */
        /* <DEDUP_REMOVED lines=1051> */
.L_x_2115:
[----:B------:R-:W-:Y:S05]  /*29ff0*/  BSYNC B0 ;  /* 0x0000000000007941 */ /* 0x000fea0003800000 */
.L_x_2114:
[C---:B------:R-:W-:Y:S01]  /*2a000*/  ISETP.GT.AND P0, PT, R0.reuse, UR49, PT ;  /* 0x0000003100007c0c */ /* 0x040fe2000bf04270 */
[----:B------:R-:W-:-:S12]  /*2a010*/  VIADD R0, R0, 0xffffffff ;  /* 0xffffffff00007836 */ /* 0x000fd80000000000 */
[----:B------:R-:W-:Y:S05]  /*2a020*/  @P0 BRA `(.L_x_2116) ;  /* 0xffffff5400cc0947 */ /* 0x000fea000383ffff */
.L_x_2087:
[----:B------:R-:W-:Y:S05]  /*2a030*/  WARPSYNC.ALL ;  /* 0x0000000000007948 */ /* 0x000fea0003800000 */
[----:B0-----:R-:W2:Y:S04]  /*2a040*/  LDL R7, [R1+0x420] ;  /* 0x0004200001077983 */ /* 0x001ea80000100800 */
[----:B------:R-:W3:Y:S04]  /*2a050*/  LDL R8, [R1+0x424] ;  /* 0x0004240001087983 */ /* 0x000ee80000100800 */
[----:B------:R-:W4:Y:S01]  /*2a060*/  LDL.64 R20, [R1+0xd8] ;  /* 0x0000d80001147983 */ /* 0x000f220000100a00 */
[----:B------:R-:W-:Y:S01]  /*2a070*/  IMAD.MOV.U32 R10, RZ, RZ, -0x800000 ;  /* 0xff800000ff0a7424 */ /* 0x000fe200078e00ff */
[----:B------:R-:W-:Y:S08]  /*2a080*/  BAR.ARV 0x8, 0x100 ;  /* 0x0204000000007b1d */ /* 0x000ff00000002000 */
[----:B------:R-:W-:Y:S06]  /*2a090*/  BAR.SYNC.DEFER_BLOCKING 0xf, 0x100 ;  /* 0x03c4000000007b1d */ /* 0x000fec0000010000 */
[----:B--2---:R-:W0:Y:S02]  /*2a0a0*/  SHFL.BFLY PT, R0, R7, 0x2, 0x1f ;  /* 0x0c401f0007007f89 */ /* 0x004e2400000e0000 */
[----:B0-----:R-:W-:-:S05]  /*2a0b0*/  FADD.FTZ R0, R7, R0 ;  /* 0x0000000007007221 */ /* 0x001fca0000010000 */
[----:B-1----:R-:W0:Y:S02]  /*2a0c0*/  SHFL.BFLY PT, R5, R0, 0x1, 0x1f ;  /* 0x0c201f0000057f89 */ /* 0x002e2400000e0000 */
[----:B0-----:R-:W-:-:S05]  /*2a0d0*/  FADD.FTZ R4, R0, R5 ;  /* 0x0000000500047221 */ /* 0x001fca0000010000 */
[----:B------:R-:W-:Y:S04]  /*2a0e0*/  STL [R1+0x420], R4 ;  /* 0x0004200401007387 */ /* 0x000fe80000100800 */
[----:B------:R-:W2:Y:S04]  /*2a0f0*/  LDL R15, [R1+0x420] ;  /* 0x00042000010f7983 */ /* 0x000ea80000100800 */
[----:B---3--:R-:W0:Y:S02]  /*2a100*/  SHFL.BFLY PT, R5, R8, 0x2, 0x1f ;  /* 0x0c401f0008057f89 */ /* 0x008e2400000e0000 */
[----:B0-----:R-:W-:-:S05]  /*2a110*/  FADD.FTZ R5, R5, R8 ;  /* 0x0000000805057221 */ /* 0x001fca0000010000 */
[----:B------:R-:W0:Y:S02]  /*2a120*/  SHFL.BFLY PT, R6, R5, 0x1, 0x1f ;  /* 0x0c201f0005067f89 */ /* 0x000e2400000e0000 */
[----:B0-----:R-:W-:-:S05]  /*2a130*/  FADD.FTZ R6, R5, R6 ;  /* 0x0000000605067221 */ /* 0x001fca0000010000 */
[----:B------:R-:W-:-:S13]  /*2a140*/  FSETP.NE.FTZ.AND P2, PT, R6, RZ, PT ;  /* 0x000000ff0600720b */ /* 0x000fda0003f55000 */
[----:B------:R-:W3:Y:S04]  /*2a150*/  @P2 LDL R9, [R1+0x430] ;  /* 0x0004300001092983 */ /* 0x000ee80000100800 */
[----:B------:R-:W5:Y:S01]  /*2a160*/  @P2 LDL R12, [R1+0x414] ;  /* 0x00041400010c2983 */ /* 0x000f620000100800 */
[----:B--2---:R-:W-:-:S13]  /*2a170*/  FSETP.NE.FTZ.AND P1, PT, R15, RZ, PT ;  /* 0x000000ff0f00720b */ /* 0x004fda0003f35000 */
[----:B------:R-:W2:Y:S04]  /*2a180*/  @P1 LDL R0, [R1+0x430] ;  /* 0x0004300001001983 */ /* 0x000ea80000100800 */
[----:B------:R-:W4:Y:S01]  /*2a190*/  @P1 LDL R7, [R1+0x410] ;  /* 0x0004100001071983 */ /* 0x000f220000100800 */
[----:B------:R-:W0:Y:S08]  /*2a1a0*/  @P2 MUFU.LG2 R11, R6 ;  /* 0x00000006000b2308 */ /* 0x000e300000000c00 */
[----:B------:R-:W1:Y:S01]  /*2a1b0*/  @P1 MUFU.LG2 R8, R15 ;  /* 0x0000000f00081308 */ /* 0x000e620000000c00 */
[----:B------:R-:W-:-:S02]  /*2a1c0*/  IMAD.MOV.U32 R4, RZ, RZ, -0x800000 ;  /* 0xff800000ff047424 */ /* 0x000fc400078e00ff */
[----:B0-----:R-:W-:Y:S01]  /*2a1d0*/  @P2 FMUL.FTZ R14, R11, 0.69314718246459960938 ;  /* 0x3f3172180b0e2820 */ /* 0x001fe20000410000 */
[----:B-1----:R-:W-:Y:S01]  /*2a1e0*/  @P1 FMUL.FTZ R5, R8, 0.69314718246459960938 ;  /* 0x3f31721808051820 */ /* 0x002fe20000410000 */
[----:B------:R-:W-:Y:S01]  /*2a1f0*/  STL [R1+0x424], R6 ;  /* 0x0004240601007387 */ /* 0x000fe20000100800 */
[----:B---3--:R-:W-:-:S04]  /*2a200*/  @P2 FMUL.FTZ R9, R9, 0.69314718246459960938 ;  /* 0x3f31721809092820 */ /* 0x008fc80000410000 */
[----:B-----5:R-:W-:-:S05]  /*2a210*/  @P2 FFMA.FTZ R10, R9, R12, R14 ;  /* 0x0000000c090a2223 */ /* 0x020fca000001000e */
[----:B------:R-:W-:Y:S01]  /*2a220*/  STL [R1+0x424], R10 ;  /* 0x0004240a01007387 */ /* 0x000fe20000100800 */
[----:B--2---:R-:W-:-:S04]  /*2a230*/  @P1 FMUL.FTZ R0, R0, 0.69314718246459960938 ;  /* 0x3f31721800001820 */ /* 0x004fc80000410000 */
[----:B----4-:R-:W-:Y:S02]  /*2a240*/  @P1 FFMA.FTZ R4, R0, R7, R5 ;  /* 0x0000000700041223 */ /* 0x010fe40000010005 */
[----:B------:R-:W2:Y:S04]  /*2a250*/  LDL R5, [R1+0x1e8] ;  /* 0x0001e80001057983 */ /* 0x000ea80000100800 */
[----:B------:R0:W-:Y:S04]  /*2a260*/  STL [R1+0x420], R4 ;  /* 0x0004200401007387 */ /* 0x0001e80000100800 */
[----:B------:R-:W3:Y:S02]  /*2a270*/  LD.E R0, desc[UR46][R20.64+0x4] ;  /* 0x0000042e14007980 */ /* 0x000ee4000c101900 */
[----:B---3--:R-:W-:-:S13]  /*2a280*/  ISETP.NE.AND P0, PT, R0, RZ, PT ;  /* 0x000000ff0000720c */ /* 0x008fda0003f05270 */
[----:B------:R-:W3:Y:S04]  /*2a290*/  @!P0 LDL.64 R12, [R1+0xe0] ;  /* 0x0000e000010c8983 */ /* 0x000ee80000100a00 */
[----:B------:R-:W2:Y:S01]  /*2a2a0*/  @!P0 LD.E R8, desc[UR46][R20.64] ;  /* 0x0000002e14088980 */ /* 0x000ea2000c101900 */
[----:B------:R-:W-:-:S06]  /*2a2b0*/  IMAD.MOV.U32 R0, RZ, RZ, RZ ;  /* 0x000000ffff007224 */ /* 0x000fcc00078e00ff */
[----:B------:R-:W1:Y:S01]  /*2a2c0*/  @P1 MUFU.RCP R0, R15 ;  /* 0x0000000f00001308 */ /* 0x000e620000001000 */
[----:B---3--:R-:W3:Y:S01]  /*2a2d0*/  @!P0 LD.E.64 R12, desc[UR46][R12.64] ;  /* 0x0000002e0c0c8980 */ /* 0x008ee2000c101b00 */
[----:B--2---:R-:W-:-:S04]  /*2a2e0*/  @!P0 IMAD R8, R5, 0x40, R8 ;  /* 0x0000004005088824 */ /* 0x004fc800078e0208 */
[----:B---3--:R-:W-:-:S05]  /*2a2f0*/  @!P0 IMAD.WIDE R8, R8, 0x4, R12 ;  /* 0x0000000408088825 */ /* 0x008fca00078e020c */
[----:B-1----:R1:W-:Y:S04]  /*2a300*/  @!P0 ST.E desc[UR46][R8.64], R0 ;  /* 0x0000000008008985 */ /* 0x0023e8000c10192e */
[----:B------:R-:W0:Y:S04]  /*2a310*/  @!P0 LDL.64 R20, [R1+0xd8] ;  /* 0x0000d80001148983 */ /* 0x000e280000100a00 */
[----:B0-----:R-:W2:Y:S02]  /*2a320*/  @!P0 LD.E R4, desc[UR46][R20.64+0x4] ;  /* 0x0000042e14048980 */ /* 0x001ea4000c101900 */
[----:B--2---:R-:W-:-:S13]  /*2a330*/  @!P0 ISETP.NE.AND P0, PT, R4, RZ, PT ;  /* 0x000000ff0400820c */ /* 0x004fda0003f05270 */
[----:B------:R-:W2:Y:S04]  /*2a340*/  @!P0 LDL.64 R10, [R1+0xe0] ;  /* 0x0000e000010a8983 */ /* 0x000ea80000100a00 */
[----:B------:R-:W3:Y:S01]  /*2a350*/  @!P0 LD.E R4, desc[UR46][R20.64] ;  /* 0x0000002e14048980 */ /* 0x000ee2000c101900 */
[----:B------:R-:W-:-:S06]  /*2a360*/  IMAD.MOV.U32 R138, RZ, RZ, RZ ;  /* 0x000000ffff8a7224 */ /* 0x000fcc00078e00ff */
[----:B------:R-:W0:Y:S01]  /*2a370*/  @P2 MUFU.RCP R138, R6 ;  /* 0x00000006008a2308 */ /* 0x000e220000001000 */
[----:B--2---:R-:W2:Y:S01]  /*2a380*/  @!P0 LD.E.64 R10, desc[UR46][R10.64] ;  /* 0x0000002e0a0a8980 */ /* 0x004ea2000c101b00 */
[----:B---3--:R-:W-:-:S04]  /*2a390*/  @!P0 IMAD R4, R5, 0x40, R4 ;  /* 0x0000004005048824 */ /* 0x008fc800078e0204 */
[----:B------:R-:W-:-:S04]  /*2a3a0*/  @!P0 VIADD R4, R4, 0x8 ;  /* 0x0000000804048836 */ /* 0x000fc80000000000 */
[----:B--2---:R-:W-:-:S05]  /*2a3b0*/  @!P0 IMAD.WIDE R12, R4, 0x4, R10 ;  /* 0x00000004040c8825 */ /* 0x004fca00078e020a */
[----:B0-----:R0:W-:Y:S04]  /*2a3c0*/  @!P0 ST.E desc[UR46][R12.64], R138 ;  /* 0x0000008a0c008985 */ /* 0x0011e8000c10192e */
[----:B------:R-:W2:Y:S04]  /*2a3d0*/  LDL R142, [R1+0x1e8] ;  /* 0x0001e800018e7983 */ /* 0x000ea80000100800 */
[----:B------:R-:W3:Y:S04]  /*2a3e0*/  LDL.64 R4, [R1+0x210] ;  /* 0x0002100001047983 */ /* 0x000ee80000100a00 */
[----:B------:R-:W4:Y:S04]  /*2a3f0*/  LDL.64 R6, [R1+0x230] ;  /* 0x0002300001067983 */ /* 0x000f280000100a00 */
        /* <DEDUP_REMOVED lines=55> */
[----:B0-----:R-:W5:Y:S04]  /*2a770*/  LDL.64 R12, [R1+0x388] ;  /* 0x00038800010c7983 */ /* 0x001f680000100a00 */
[----:B------:R-:W5:Y:S04]  /*2a780*/  LDL.64 R10, [R1+0x398] ;  /* 0x00039800010a7983 */ /* 0x000f680000100a00 */
[----:B------:R-:W5:Y:S04]  /*2a790*/  LDL.64 R122, [R1+0x3a8] ;  /* 0x0003a800017a7983 */ /* 0x000f680000100a00 */
[----:B------:R-:W5:Y:S04]  /*2a7a0*/  LDL.64 R124, [R1+0x3b8] ;  /* 0x0003b800017c7983 */ /* 0x000f680000100a00 */
[----:B------:R-:W5:Y:S04]  /*2a7b0*/  LDL.64 R126, [R1+0x3c8] ;  /* 0x0003c800017e7983 */ /* 0x000f680000100a00 */
[----:B------:R-:W5:Y:S04]  /*2a7c0*/  LDL.64 R128, [R1+0x3d8] ;  /* 0x0003d80001807983 */ /* 0x000f680000100a00 */
[----:B------:R-:W5:Y:S04]  /*2a7d0*/  LDL.64 R130, [R1+0x3e8] ;  /* 0x0003e80001827983 */ /* 0x000f680000100a00 */
[----:B------:R-:W5:Y:S04]  /*2a7e0*/  LDL R141, [R1+0x1f0] ;  /* 0x0001f000018d7983 */ /* 0x000f680000100800 */
[----:B------:R-:W5:Y:S01]  /*2a7f0*/  LDL R139, [R1+0x1f4] ;  /* 0x0001f400018b7983 */ /* 0x000f620000100800 */
[----:B--2---:R-:W-:-:S05]  /*2a800*/  VIADD R142, R142, 0x1 ;  /* 0x000000018e8e7836 */ /* 0x004fca0000000000 */
[----:B------:R-:W-:-:S13]  /*2a810*/  ISETP.NE.AND P0, PT, R142, 0x2, PT ;  /* 0x000000028e00780c */ /* 0x000fda0003f05270 */
[----:B------:R-:W2:Y:S01]  /*2a820*/  @!P0 LDL R140, [R1+0x1ec] ;  /* 0x0001ec00018c8983 */ /* 0x000ea20000100800 */
[-C--:B---3--:R-:W-:Y:S01]  /*2a830*/  FMUL.FTZ R5, R5, R0.reuse ;  /* 0x0000000005057220 */ /* 0x088fe20000410000 */
[-C--:B------:R-:W-:Y:S01]  /*2a840*/  FMUL.FTZ R4, R4, R0.reuse ;  /* 0x0000000004047220 */ /* 0x080fe20000410000 */
[-C--:B----4-:R-:W-:Y:S01]  /*2a850*/  FMUL.FTZ R7, R7, R0.reuse ;  /* 0x0000000007077220 */ /* 0x090fe20000410000 */
[-C--:B------:R-:W-:Y:S01]  /*2a860*/  FMUL.FTZ R6, R6, R0.reuse ;  /* 0x0000000006067220 */ /* 0x080fe20000410000 */
[-C--:B-----5:R-:W-:Y:S01]  /*2a870*/  FMUL.FTZ R133, R133, R0.reuse ;  /* 0x0000000085857220 */ /* 0x0a0fe20000410000 */
[----:B------:R-:W-:Y:S01]  /*2a880*/  FMUL.FTZ R132, R132, R0 ;  /* 0x0000000084847220 */ /* 0x000fe20000410000 */
[----:B------:R0:W-:Y:S01]  /*2a890*/  STL.64 [R1+0x210], R4 ;  /* 0x0002100401007387 */ /* 0x0001e20000100a00 */
[-C--:B------:R-:W-:Y:S01]  /*2a8a0*/  FMUL.FTZ R137, R137, R138.reuse ;  /* 0x0000008a89897220 */ /* 0x080fe20000410000 */
[----:B------:R-:W-:Y:S01]  /*2a8b0*/  FMUL.FTZ R136, R136, R138 ;  /* 0x0000008a88887220 */ /* 0x000fe20000410000 */
[-C--:B------:R-:W-:Y:S01]  /*2a8c0*/  FMUL.FTZ R135, R135, R0.reuse ;  /* 0x0000000087877220 */ /* 0x080fe20000410000 */
[----:B------:R1:W-:Y:S01]  /*2a8d0*/  STL.64 [R1+0x230], R6 ;  /* 0x0002300601007387 */ /* 0x0003e20000100a00 */
        /* <DEDUP_REMOVED lines=119> */
[----:B0-----:R-:W-:-:S02]  /*2b050*/  VIADD R4, R141, 0x1 ;  /* 0x000000018d047836 */ /* 0x001fc40000000000 */
[----:B-1----:R-:W-:Y:S01]  /*2b060*/  VIADD R6, R139, 0x1 ;  /* 0x000000018b067836 */ /* 0x002fe20000000000 */
[----:B------:R0:W-:Y:S04]  /*2b070*/  STL [R1+0x1e8], R142 ;  /* 0x0001e88e01007387 */ /* 0x0001e80000100800 */
        /* <DEDUP_REMOVED lines=11> */
[----:B------:R0:W-:Y:S01]  /*2b130*/  STL.64 [R1+0x2b0], R106 ;  /* 0x0002b06a01007387 */ /* 0x0001e20000100a00 */
[----:B--2---:R-:W-:-:S03]  /*2b140*/  @!P0 LOP3.LUT R140, R140, 0x1, RZ, 0x3c, !PT ;  /* 0x000000018c8c8812 */ /* 0x004fc600078e3cff */
        /* <DEDUP_REMOVED lines=51> */
[----:B------:R0:W-:Y:S04]  /*2b480*/  @!P0 STL [R1+0x1ec], R140 ;  /* 0x0001ec8c01008387 */ /* 0x0001e80000100800 */
[----:B------:R0:W-:Y:S04]  /*2b490*/  STL [R1+0x1f4], R6 ;  /* 0x0001f40601007387 */ /* 0x0001e80000100800 */
[----:B------:R0:W-:Y:S01]  /*2b4a0*/  @!P0 STL [R1+0x1e8], RZ ;  /* 0x0001e8ff01008387 */ /* 0x0001e20000100800 */
[----:B------:R-:W-:Y:S01]  /*2b4b0*/  IMAD.MOV.U32 R0, RZ, RZ, 0x1 ;  /* 0x00000001ff007424 */ /* 0x000fe200078e00ff */
[----:B------:R-:W-:Y:S06]  /*2b4c0*/  BAR.ARV 0xe, 0x100 ;  /* 0x0384000000007b1d */ /* 0x000fec0000002000 */
.L_x_2009:
[----:B------:R-:W2:Y:S08]  /*2b4d0*/  S2UR UR4, SR_CgaCtaId ;  /* 0x00000000000479c3 */ /* 0x000eb00000008800 */
[----:B------:R-:W-:Y:S01]  /*2b4e0*/  BAR.SYNC.DEFER_BLOCKING 0x5, 0x180 ;  /* 0x0146000000007b1d */ /* 0x000fe20000010000 */
[----:B------:R-:W-:-:S04]  /*2b4f0*/  PRMT R0, R0, 0x9910, RZ ;  /* 0x0000991000007816 */ /* 0x000fc800000000ff */
[----:B------:R-:W-:Y:S01]  /*2b500*/  ISETP.NE.AND P0, PT, R0, RZ, PT ;  /* 0x000000ff0000720c */ /* 0x000fe20003f05270 */
[----:B------:R-:W-:Y:S01]  /*2b510*/  UMOV UR39, 0x400 ;  /* 0x0000040000277882 */ /* 0x000fe20000000000 */
[----:B------:R-:W-:Y:S01]  /*2b520*/  BSSY B0, `(.L_x_2117) ;  /* 0x00002a7000007945 */ /* 0x000fe20003800000 */
[----:B--2---:R-:W-:-:S09]  /*2b530*/  ULEA UR39, UR4, UR39, 0x18 ;  /* 0x0000002704277291 */ /* 0x004fd2000f8ec03f */
[----:B01----:R-:W0:Y:S02]  /*2b540*/  LDS R4, [UR39+0x388d0] ;  /* 0x0388d027ff047984 */ /* 0x003e240008000800 */
[----:B0-----:R-:W-:Y:S01]  /*2b550*/  R2UR UR4, R4 ;  /* 0x00000000040472ca */ /* 0x001fe200000e0000 */
[----:B------:R-:W-:Y:S06]  /*2b560*/  BAR.ARV 0x4, 0x180 ;  /* 0x0106000000007b1d */ /* 0x000fec0000002000 */
[----:B------:R-:W-:Y:S08]  /*2b570*/  @!P0 BRA `(.L_x_2118) ;  /* 0x0000001c00788947 */ /* 0x000ff00003800000 */
[----:B------:R-:W2:Y:S04]  /*2b580*/  LDL.128 R136, [R1+0x200] ;  /* 0x0002000001887983 */ /* 0x000ea80000100c00 */
[----:B------:R-:W3:Y:S04]  /*2b590*/  LDL.128 R128, [R1+0x220] ;  /* 0x0002200001807983 */ /* 0x000ee80000100c00 */
[----:B------:R-:W4:Y:S04]  /*2b5a0*/  LDL.128 R132, [R1+0x210] ;  /* 0x0002100001847983 */ /* 0x000f280000100c00 */
[----:B------:R-:W5:Y:S04]  /*2b5b0*/  LDL.128 R120, [R1+0x240] ;  /* 0x0002400001787983 */ /* 0x000f680000100c00 */
        /* <DEDUP_REMOVED lines=27> */
[----:B------:R-:W5:Y:S01]  /*2b770*/  LDL.128 R4, [R1+0x3f0] ;  /* 0x0003f00001047983 */ /* 0x000f620000100c00 */
[----:B------:R-:W-:-:S02]  /*2b780*/  IADD3 R173, P4, R22, 0x2020, RZ ;  /* 0x0000202016ad7810 */ /* 0x000fc40007f9e0ff */
[----:B------:R-:W-:Y:S02]  /*2b790*/  IADD3 R211, P6, R22, 0x40, RZ ;  /* 0x0000004016d37810 */ /* 0x000fe40007fde0ff */
[----:B------:R-:W-:Y:S02]  /*2b7a0*/  LOP3.LUT R172, R173, 0x380, RZ, 0xc0, !PT ;  /* 0x00000380adac7812 */ /* 0x000fe400078ec0ff */
[----:B------:R-:W-:Y:S02]  /*2b7b0*/  LOP3.LUT R210, R211, 0x380, RZ, 0xc0, !PT ;  /* 0x00000380d3d27812 */ /* 0x000fe400078ec0ff */
[----:B------:R-:W-:Y:S02]  /*2b7c0*/  SHF.R.U64 R172, R172, 0x3, RZ ;  /* 0x00000003acac7819 */ /* 0x000fe400000012ff */
[----:B------:R-:W-:Y:S02]  /*2b7d0*/  IADD3 R168, P5, R22, 0x60, RZ ;  /* 0x0000006016a87810 */ /* 0x000fe40007fbe0ff */
[----:B------:R-:W-:-:S02]  /*2b7e0*/  SHF.R.U64 R210, R210, 0x3, RZ ;  /* 0x00000003d2d27819 */ /* 0x000fc400000012ff */
[----:B------:R-:W-:Y:S01]  /*2b7f0*/  LOP3.LUT R172, R172, R173, RZ, 0x3c, !PT ;  /* 0x000000adacac7212 */ /* 0x000fe200078e3cff */
[--C-:B------:R-:W-:Y:S01]  /*2b800*/  IMAD.X R173, RZ, RZ, R23.reuse, P4 ;  /* 0x000000ffffad7224 */ /* 0x100fe200020e0617 */
[----:B------:R-:W-:Y:S02]  /*2b810*/  LOP3.LUT R0, R168, 0x380, RZ, 0xc0, !PT ;  /* 0x00000380a8007812 */ /* 0x000fe400078ec0ff */
[C---:B------:R-:W-:Y:S02]  /*2b820*/  IADD3 R155, P1, R22.reuse, 0x20, RZ ;  /* 0x00000020169b7810 */ /* 0x040fe40007f3e0ff */
[----:B------:R-:W-:Y:S02]  /*2b830*/  IADD3 R179, P4, R22, 0x6000, RZ ;  /* 0x0000600016b37810 */ /* 0x000fe40007f9e0ff */
[----:B------:R-:W-:Y:S01]  /*2b840*/  LOP3.LUT R210, R210, R211, RZ, 0x3c, !PT ;  /* 0x000000d3d2d27212 */ /* 0x000fe200078e3cff */
[----:B------:R-:W-:Y:S01]  /*2b850*/  IMAD.X R211, RZ, RZ, R23, P6 ;  /* 0x000000ffffd37224 */ /* 0x000fe200030e0617 */
[----:B------:R-:W-:-:S02]  /*2b860*/  SHF.R.U64 R169, R0, 0x3, RZ ;  /* 0x0000000300a97819 */ /* 0x000fc400000012ff */
[----:B------:R-:W-:Y:S02]  /*2b870*/  IADD3 R203, P6, R22, 0x4020, RZ ;  /* 0x0000402016cb7810 */ /* 0x000fe40007fde0ff */
[----:B------:R-:W-:Y:S02]  /*2b880*/  LOP3.LUT R154, R155, 0x380, RZ, 0xc0, !PT ;  /* 0x000003809b9a7812 */ /* 0x000fe400078ec0ff */
[----:B------:R-:W-:Y:S02]  /*2b890*/  LOP3.LUT R178, R179, 0x380, RZ, 0xc0, !PT ;  /* 0x00000380b3b27812 */ /* 0x000fe400078ec0ff */
[----:B------:R-:W-:Y:S01]  /*2b8a0*/  LOP3.LUT R168, R169, R168, RZ, 0x3c, !PT ;  /* 0x000000a8a9a87212 */ /* 0x000fe200078e3cff */
[----:B------:R-:W-:Y:S01]  /*2b8b0*/  IMAD.X R169, RZ, RZ, R23, P5 ;  /* 0x000000ffffa97224 */ /* 0x000fe200028e0617 */
[----:B------:R-:W-:Y:S02]  /*2b8c0*/  LOP3.LUT R202, R203, 0x380, RZ, 0xc0, !PT ;  /* 0x00000380cbca7812 */ /* 0x000fe400078ec0ff */
[----:B------:R-:W-:-:S02]  /*2b8d0*/  SHF.R.U64 R154, R154, 0x3, RZ ;  /* 0x000000039a9a7819 */ /* 0x000fc400000012ff */
[----:B------:R-:W-:Y:S02]  /*2b8e0*/  SHF.R.U64 R178, R178, 0x3, RZ ;  /* 0x00000003b2b27819 */ /* 0x000fe400000012ff */
[C---:B------:R-:W-:Y:S02]  /*2b8f0*/  IADD3 R183, P5, R22.reuse, 0x4040, RZ ;  /* 0x0000404016b77810 */ /* 0x040fe40007fbe0ff */
[----:B------:R-:W-:Y:S02]  /*2b900*/  IADD3 R208, P0, R22, 0x2000, RZ ;  /* 0x0000200016d07810 */ /* 0x000fe40007f1e0ff */
[----:B------:R-:W-:Y:S02]  /*2b910*/  SHF.R.U64 R202, R202, 0x3, RZ ;  /* 0x00000003caca7819 */ /* 0x000fe400000012ff */
[----:B------:R-:W-:Y:S01]  /*2b920*/  LOP3.LUT R154, R154, R155, RZ, 0x3c, !PT ;  /* 0x0000009b9a9a7212 */ /* 0x000fe200078e3cff */
[----:B------:R-:W-:Y:S01]  /*2b930*/  IMAD.X R155, RZ, RZ, R23, P1 ;  /* 0x000000ffff9b7224 */ /* 0x000fe200008e0617 */
[----:B------:R-:W-:-:S02]  /*2b940*/  IADD3 R207, P3, R22, 0x2040, RZ ;  /* 0x0000204016cf7810 */ /* 0x000fc40007f7e0ff */
[----:B------:R-:W-:Y:S01]  /*2b950*/  LOP3.LUT R178, R178, R179, RZ, 0x3c, !PT ;  /* 0x000000b3b2b27212 */ /* 0x000fe200078e3cff */
[----:B------:R-:W-:Y:S01]  /*2b960*/  IMAD.X R179, RZ, RZ, R23, P4 ;  /* 0x000000ffffb37224 */ /* 0x000fe200020e0617 */
[----:B------:R-:W-:Y:S02]  /*2b970*/  IADD3 R205, P2, R22, 0x2060, RZ ;  /* 0x0000206016cd7810 */ /* 0x000fe40007f5e0ff */
[----:B------:R-:W-:Y:S02]  /*2b980*/  LOP3.LUT R182, R183, 0x380, RZ, 0xc0, !PT ;  /* 0x00000380b7b67812 */ /* 0x000fe400078ec0ff */
[----:B------:R-:W-:Y:S02]  /*2b990*/  LOP3.LUT R20, R208, 0x380, RZ, 0xc0, !PT ;  /* 0x00000380d0147812 */ /* 0x000fe400078ec0ff */
[----:B------:R-:W-:Y:S02]  /*2b9a0*/  IADD3 R201, P1, R22, 0x4000, RZ ;  /* 0x0000400016c97810 */ /* 0x000fe40007f3e0ff */
[----:B------:R-:W-:-:S02]  /*2b9b0*/  IADD3 R145, P4, R156, 0x4000, RZ ;  /* 0x000040009c917810 */ /* 0x000fc40007f9e0ff */
[----:B------:R-:W-:Y:S01]  /*2b9c0*/  LOP3.LUT R202, R202, R203, RZ, 0x3c, !PT ;  /* 0x000000cbcaca7212 */ /* 0x000fe200078e3cff */
[----:B------:R-:W-:Y:S01]  /*2b9d0*/  IMAD.X R203, RZ, RZ, R23, P6 ;  /* 0x000000ffffcb7224 */ /* 0x000fe200030e0617 */
[----:B------:R-:W-:Y:S02]  /*2b9e0*/  LOP3.LUT R206, R207, 0x380, RZ, 0xc0, !PT ;  /* 0x00000380cfce7812 */ /* 0x000fe400078ec0ff */
[----:B------:R-:W-:Y:S02]  /*2b9f0*/  LOP3.LUT R204, R205, 0x380, RZ, 0xc0, !PT ;  /* 0x00000380cdcc7812 */ /* 0x000fe400078ec0ff */
[----:B------:R-:W-:Y:S02]  /*2ba00*/  SHF.R.U64 R182, R182, 0x3, RZ ;  /* 0x00000003b6b67819 */ /* 0x000fe400000012ff */
[----:B------:R-:W-:Y:S02]  /*2ba10*/  IADD3 R21, P6, R156, 0x1000, RZ ;  /* 0x000010009c157810 */ /* 0x000fe40007fde0ff */
[----:B------:R-:W-:-:S02]  /*2ba20*/  SHF.R.U64 R209, R20, 0x3, RZ ;  /* 0x0000000314d17819 */ /* 0x000fc400000012ff */
[----:B------:R-:W-:Y:S02]  /*2ba30*/  LOP3.LUT R200, R201, 0x380, RZ, 0xc0, !PT ;  /* 0x00000380c9c87812 */ /* 0x000fe400078ec0ff */
[----:B------:R-:W-:Y:S02]  /*2ba40*/  LOP3.LUT R144, R145, 0x380, RZ, 0xc0, !PT ;  /* 0x0000038091907812 */ /* 0x000fe400078ec0ff */
[----:B------:R-:W-:Y:S02]  /*2ba50*/  SHF.R.U64 R206, R206, 0x3, RZ ;  /* 0x00000003cece7819 */ /* 0x000fe400000012ff */
[----:B------:R-:W-:Y:S02]  /*2ba60*/  SHF.R.U64 R204, R204, 0x3, RZ ;  /* 0x00000003cccc7819 */ /* 0x000fe400000012ff */
[----:B------:R-:W-:Y:S01]  /*2ba70*/  LOP3.LUT R182, R182, R183, RZ, 0x3c, !PT ;  /* 0x000000b7b6b67212 */ /* 0x000fe200078e3cff */
[----:B------:R-:W-:Y:S01]  /*2ba80*/  IMAD.X R183, RZ, RZ, R23, P5 ;  /* 0x000000ffffb77224 */ /* 0x000fe200028e0617 */
[----:B------:R-:W-:-:S02]  /*2ba90*/  LOP3.LUT R20, R21, 0x380, RZ, 0xc0, !PT ;  /* 0x0000038015147812 */ /* 0x000fc400078ec0ff */
[----:B------:R-:W-:Y:S01]  /*2baa0*/  LOP3.LUT R208, R209, R208, RZ, 0x3c, !PT ;  /* 0x000000d0d1d07212 */ /* 0x000fe200078e3cff */
[--C-:B------:R-:W-:Y:S01]  /*2bab0*/  IMAD.X R209, RZ, RZ, R23.reuse, P0 ;  /* 0x000000ffffd17224 */ /* 0x100fe200000e0617 */
[----:B------:R-:W-:Y:S02]  /*2bac0*/  SHF.R.U64 R200, R200, 0x3, RZ ;  /* 0x00000003c8c87819 */ /* 0x000fe400000012ff */
[----:B------:R-:W-:Y:S02]  /*2bad0*/  SHF.R.U64 R144, R144, 0x3, RZ ;  /* 0x0000000390907819 */ /* 0x000fe400000012ff */
[----:B------:R-:W-:Y:S02]  /*2bae0*/  IADD3 R141, P5, R156, 0x2000, RZ ;  /* 0x000020009c8d7810 */ /* 0x000fe40007fbe0ff */
[----:B------:R-:W-:Y:S01]  /*2baf0*/  LOP3.LUT R206, R206, R207, RZ, 0x3c, !PT ;  /* 0x000000cfcece7212 */ /* 0x000fe200078e3cff */
[----:B------:R-:W-:Y:S01]  /*2bb00*/  IMAD.X R207, RZ, RZ, R23, P3 ;  /* 0x000000ffffcf7224 */ /* 0x000fe200018e0617 */
[----:B------:R-:W-:-:S02]  /*2bb10*/  IADD3 R181, P0, R22, 0x4060, RZ ;  /* 0x0000406016b57810 */ /* 0x000fc40007f1e0ff */
[----:B------:R-:W-:Y:S01]  /*2bb20*/  LOP3.LUT R204, R204, R205, RZ, 0x3c, !PT ;  /* 0x000000cdcccc7212 */ /* 0x000fe200078e3cff */
[--C-:B------:R-:W-:Y:S01]  /*2bb30*/  IMAD.X R205, RZ, RZ, R23.reuse, P2 ;  /* 0x000000ffffcd7224 */ /* 0x100fe200010e0617 */
[----:B------:R-:W-:Y:S02]  /*2bb40*/  SHF.R.U64 R20, R20, 0x3, RZ ;  /* 0x0000000314147819 */ /* 0x000fe400000012ff */
[----:B------:R-:W-:Y:S01]  /*2bb50*/  LOP3.LUT R200, R200, R201, RZ, 0x3c, !PT ;  /* 0x000000c9c8c87212 */ /* 0x000fe200078e3cff */
[----:B------:R-:W-:Y:S01]  /*2bb60*/  IMAD.X R201, RZ, RZ, R23, P1 ;  /* 0x000000ffffc97224 */ /* 0x000fe200008e0617 */
[----:B------:R-:W-:Y:S02]  /*2bb70*/  IADD3 R177, P3, R22, 0x6020, RZ ;  /* 0x0000602016b17810 */ /* 0x000fe40007f7e0ff */
[----:B------:R-:W-:Y:S02]  /*2bb80*/  LOP3.LUT R144, R144, R145, RZ, 0x3c, !PT ;  /* 0x0000009190907212 */ /* 0x000fe400078e3cff */
[----:B------:R-:W-:Y:S01]  /*2bb90*/  IADD3 R175, P2, R22, 0x6040, RZ ;  /* 0x0000604016af7810 */ /* 0x000fe20007f5e0ff */
[----:B------:R-:W0:Y:S01]  /*2bba0*/  SHFL.IDX PT, R145, R193, RZ, 0x1f ;  /* 0x00001fffc1917589 */ /* 0x000e2200000e0000 */
[----:B------:R-:W-:-:S02]  /*2bbb0*/  LOP3.LUT R140, R141, 0x380, RZ, 0xc0, !PT ;  /* 0x000003808d8c7812 */ /* 0x000fc400078ec0ff */
[----:B------:R-:W-:Y:S02]  /*2bbc0*/  LOP3.LUT R180, R181, 0x380, RZ, 0xc0, !PT ;  /* 0x00000380b5b47812 */ /* 0x000fe400078ec0ff */
[----:B------:R-:W-:Y:S02]  /*2bbd0*/  IADD3 R171, P1, R22, 0x6060, RZ ;  /* 0x0000606016ab7810 */ /* 0x000fe40007f3e0ff */
[----:B------:R-:W-:Y:S02]  /*2bbe0*/  LOP3.LUT R20, R20, R21, RZ, 0x3c, !PT ;  /* 0x0000001514147212 */ /* 0x000fe400078e3cff */
[----:B------:R-:W-:Y:S02]  /*2bbf0*/  LOP3.LUT R176, R177, 0x380, RZ, 0xc0, !PT ;  /* 0x00000380b1b07812 */ /* 0x000fe400078ec0ff */
[----:B------:R-:W-:Y:S02]  /*2bc00*/  LOP3.LUT R21, R22, 0x380, RZ, 0xc0, !PT ;  /* 0x0000038016157812 */ /* 0x000fe400078ec0ff */
[----:B------:R-:W-:-:S02]  /*2bc10*/  LOP3.LUT R174, R175, 0x380, RZ, 0xc0, !PT ;  /* 0x00000380afae7812 */ /* 0x000fc400078ec0ff */
[----:B------:R-:W-:Y:S02]  /*2bc20*/  SHF.R.U64 R140, R140, 0x3, RZ ;  /* 0x000000038c8c7819 */ /* 0x000fe400000012ff */
[----:B------:R-:W-:Y:S02]  /*2bc30*/  SHF.R.U64 R180, R180, 0x3, RZ ;  /* 0x00000003b4b47819 */ /* 0x000fe400000012ff */
[----:B------:R-:W-:Y:S02]  /*2bc40*/  LOP3.LUT R170, R171, 0x380, RZ, 0xc0, !PT ;  /* 0x00000380abaa7812 */ /* 0x000fe400078ec0ff */
[----:B------:R-:W-:Y:S02]  /*2bc50*/  SHF.R.U64 R176, R176, 0x3, RZ ;  /* 0x00000003b0b07819 */ /* 0x000fe400000012ff */
[----:B------:R-:W-:Y:S02]  /*2bc60*/  SHF.R.U64 R21, R21, 0x3, RZ ;  /* 0x0000000315157819 */ /* 0x000fe400000012ff */
[----:B------:R-:W-:-:S02]  /*2bc70*/  SHF.R.U64 R174, R174, 0x3, RZ ;  /* 0x00000003aeae7819 */ /* 0x000fc400000012ff */
[----:B------:R-:W-:Y:S02]  /*2bc80*/  LOP3.LUT R140, R140, R141, RZ, 0x3c, !PT ;  /* 0x0000008d8c8c7212 */ /* 0x000fe400078e3cff */
[----:B------:R-:W-:Y:S01]  /*2bc90*/  LOP3.LUT R180, R180, R181, RZ, 0x3c, !PT ;  /* 0x000000b5b4b47212 */ /* 0x000fe200078e3cff */
[--C-:B------:R-:W-:Y:S01]  /*2bca0*/  IMAD.X R181, RZ, RZ, R23.reuse, P0 ;  /* 0x000000ffffb57224 */ /* 0x100fe200000e0617 */
[----:B------:R-:W-:Y:S02]  /*2bcb0*/  SHF.R.U64 R170, R170, 0x3, RZ ;  /* 0x00000003aaaa7819 */ /* 0x000fe400000012ff */
[----:B------:R-:W-:Y:S01]  /*2bcc0*/  MOV R141, R200 ;  /* 0x000000c8008d7202 */ /* 0x000fe20000000f00 */
[--C-:B------:R-:W-:Y:S01]  /*2bcd0*/  IMAD.MOV.U32 R201, RZ, RZ, R23.reuse ;  /* 0x000000ffffc97224 */ /* 0x100fe200078e0017 */
[----:B------:R-:W-:Y:S01]  /*2bce0*/  LOP3.LUT R176, R176, R177, RZ, 0x3c, !PT ;  /* 0x000000b1b0b07212 */ /* 0x000fe200078e3cff */
[----:B------:R-:W-:Y:S01]  /*2bcf0*/  IMAD.X R177, RZ, RZ, R23, P3 ;  /* 0x000000ffffb17224 */ /* 0x000fe200018e0617 */
[----:B------:R-:W-:-:S02]  /*2bd00*/  IADD3 R143, P0, R156, 0x3000, RZ ;  /* 0x000030009c8f7810 */ /* 0x000fc40007f1e0ff */
[----:B------:R-:W-:Y:S02]  /*2bd10*/  LOP3.LUT R200, R21, R22, RZ, 0x3c, !PT ;  /* 0x0000001615c87212 */ /* 0x000fe400078e3cff */
[----:B------:R-:W-:Y:S01]  /*2bd20*/  LOP3.LUT R174, R174, R175, RZ, 0x3c, !PT ;  /* 0x000000afaeae7212 */ /* 0x000fe200078e3cff */
[--C-:B------:R-:W-:Y:S01]  /*2bd30*/  IMAD.X R175, RZ, RZ, R23.reuse, P2 ;  /* 0x000000ffffaf7224 */ /* 0x100fe200010e0617 */
[----:B------:R-:W-:Y:S01]  /*2bd40*/  LOP3.LUT R170, R170, R171, RZ, 0x3c, !PT ;  /* 0x000000abaaaa7212 */ /* 0x000fe200078e3cff */
[----:B------:R-:W-:Y:S01]  /*2bd50*/  IMAD.X R171, RZ, RZ, R23, P1 ;  /* 0x000000ffffab7224 */ /* 0x000fe200008e0617 */
[C---:B------:R-:W-:Y:S02]  /*2bd60*/  IADD3 R147, P3, R156.reuse, 0x5000, RZ ;  /* 0x000050009c937810 */ /* 0x040fe40007f7e0ff */
[----:B------:R-:W-:Y:S02]  /*2bd70*/  IADD3 R149, P2, R156, 0x6000, RZ ;  /* 0x000060009c957810 */ /* 0x000fe40007f5e0ff */
[----:B------:R-:W-:-:S02]  /*2bd80*/  LOP3.LUT R142, R143, 0x380, RZ, 0xc0, !PT ;  /* 0x000003808f8e7812 */ /* 0x000fc400078ec0ff */
[----:B------:R-:W-:Y:S02]  /*2bd90*/  IADD3 R150, P1, R156, 0x7000, RZ ;  /* 0x000070009c967810 */ /* 0x000fe40007f3e0ff */
[----:B------:R-:W-:Y:S02]  /*2bda0*/  MOV R200, R200 ;  /* 0x000000c800c87202 */ /* 0x000fe40000000f00 */
[----:B------:R-:W-:Y:S02]  /*2bdb0*/  MOV R195, R154 ;  /* 0x0000009a00c37202 */ /* 0x000fe40000000f00 */
[----:B------:R-:W-:Y:S02]  /*2bdc0*/  LOP3.LUT R146, R147, 0x380, RZ, 0xc0, !PT ;  /* 0x0000038093927812 */ /* 0x000fe400078ec0ff */
[----:B------:R-:W-:Y:S02]  /*2bdd0*/  MOV R155, R210 ;  /* 0x000000d2009b7202 */ /* 0x000fe40000000f00 */
[----:B------:R-:W-:-:S02]  /*2bde0*/  LOP3.LUT R148, R149, 0x380, RZ, 0xc0, !PT ;  /* 0x0000038095947812 */ /* 0x000fc400078ec0ff */
[----:B--2---:R-:W-:Y:S02]  /*2bdf0*/  F2FP.F16.F32.PACK_AB R136, R137, R136 ;  /* 0x000000888988723e */ /* 0x004fe400000000ff */
[----:B------:R-:W-:Y:S02]  /*2be00*/  F2FP.F16.F32.PACK_AB R137, R139, R138 ;  /* 0x0000008a8b89723e */ /* 0x000fe400000000ff */
[----:B---3--:R-:W-:Y:S02]  /*2be10*/  F2FP.F16.F32.PACK_AB R128, R129, R128 ;  /* 0x000000808180723e */ /* 0x008fe400000000ff */
[----:B------:R-:W-:Y:S02]  /*2be20*/  F2FP.F16.F32.PACK_AB R129, R131, R130 ;  /* 0x000000828381723e */ /* 0x000fe400000000ff */
[----:B----4-:R-:W-:Y:S02]  /*2be30*/  F2FP.F16.F32.PACK_AB R138, R133, R132 ;  /* 0x00000084858a723e */ /* 0x010fe400000000ff */
[----:B------:R-:W-:Y:S01]  /*2be40*/  F2FP.F16.F32.PACK_AB R139, R135, R134 ;  /* 0x00000086878b723e */ /* 0x000fe200000000ff */
[----:B------:R-:W-:Y:S01]  /*2be50*/  BAR.SYNC.DEFER_BLOCKING 0x1, 0x100 ;  /* 0x0044000000007b1d */ /* 0x000fe20000010000 */
[----:B-----5:R-:W-:-:S02]  /*2be60*/  F2FP.F16.F32.PACK_AB R120, R121, R120 ;  /* 0x000000787978723e */ /* 0x020fc400000000ff */
        /* <DEDUP_REMOVED lines=8> */
[----:B------:R-:W-:Y:S02]  /*2bef0*/  MOV R168, R168 ;  /* 0x000000a800a87202 */ /* 0x000fe40000000f00 */
[----:B------:R-:W-:Y:S02]  /*2bf00*/  F2FP.F16.F32.PACK_AB R114, R109, R108 ;  /* 0x0000006c6d72723e */ /* 0x000fe400000000ff */
[----:B------:R-:W-:Y:S02]  /*2bf10*/  F2FP.F16.F32.PACK_AB R115, R111, R110 ;  /* 0x0000006e6f73723e */ /* 0x000fe400000000ff */
[----:B------:R-:W-:-:S02]  /*2bf20*/  F2FP.F16.F32.PACK_AB R105, R107, R106 ;  /* 0x0000006a6b69723e */ /* 0x000fc400000000ff */
[----:B------:R-:W-:Y:S01]  /*2bf30*/  F2FP.F16.F32.PACK_AB R96, R97, R96 ;  /* 0x000000606160723e */ /* 0x000fe200000000ff */
[----:B------:R-:W-:Y:S01]  /*2bf40*/  STSM.16.M88.4 [R200], R136 ;  /* 0x00000088c8007844 */ /* 0x000fe20000000200 */
[----:B------:R-:W-:Y:S02]  /*2bf50*/  SHF.R.U64 R142, R142, 0x3, RZ ;  /* 0x000000038e8e7819 */ /* 0x000fe400000012ff */
[----:B------:R-:W-:Y:S02]  /*2bf60*/  LOP3.LUT R151, R150, 0x380, RZ, 0xc0, !PT ;  /* 0x0000038096977812 */ /* 0x000fe400078ec0ff */
[----:B------:R-:W-:Y:S02]  /*2bf70*/  MOV R169, R208 ;  /* 0x000000d000a97202 */ /* 0x000fe40000000f00 */
[----:B------:R-:W-:Y:S02]  /*2bf80*/  F2FP.F16.F32.PACK_AB R106, R101, R100 ;  /* 0x00000064656a723e */ /* 0x000fe400000000ff */
[----:B------:R-:W-:-:S02]  /*2bf90*/  F2FP.F16.F32.PACK_AB R107, R103, R102 ;  /* 0x00000066676b723e */ /* 0x000fc400000000ff */
[----:B------:R-:W-:Y:S02]  /*2bfa0*/  F2FP.F16.F32.PACK_AB R97, R99, R98 ;  /* 0x000000626361723e */ /* 0x000fe400000000ff */
[----:B------:R-:W-:Y:S01]  /*2bfb0*/  F2FP.F16.F32.PACK_AB R88, R89, R88 ;  /* 0x000000585958723e */ /* 0x000fe200000000ff */
[----:B------:R-:W-:Y:S01]  /*2bfc0*/  STSM.16.M88.4 [R195], R128 ;  /* 0x00000080c3007844 */ /* 0x000fe20000000200 */
[----:B------:R-:W-:Y:S02]  /*2bfd0*/  MOV R172, R172 ;  /* 0x000000ac00ac7202 */ /* 0x000fe40000000f00 */
[----:B------:R-:W-:Y:S02]  /*2bfe0*/  F2FP.F16.F32.PACK_AB R98, R93, R92 ;  /* 0x0000005c5d62723e */ /* 0x000fe400000000ff */
[----:B------:R-:W-:Y:S02]  /*2bff0*/  F2FP.F16.F32.PACK_AB R99, R95, R94 ;  /* 0x0000005e5f63723e */ /* 0x000fe400000000ff */
[----:B------:R-:W-:-:S02]  /*2c000*/  F2FP.F16.F32.PACK_AB R89, R91, R90 ;  /* 0x0000005a5b59723e */ /* 0x000fc400000000ff */
[----:B------:R-:W-:Y:S01]  /*2c010*/  F2FP.F16.F32.PACK_AB R80, R81, R80 ;  /* 0x000000505150723e */ /* 0x000fe200000000ff */
[----:B------:R-:W-:Y:S01]  /*2c020*/  STSM.16.M88.4 [R155], R120 ;  /* 0x000000789b007844 */ /* 0x000fe20000000200 */
[----:B------:R-:W-:Y:S02]  /*2c030*/  SHF.R.U64 R146, R146, 0x3, RZ ;  /* 0x0000000392927819 */ /* 0x000fe400000012ff */
[----:B------:R-:W-:Y:S02]  /*2c040*/  MOV R173, R206 ;  /* 0x000000ce00ad7202 */ /* 0x000fe40000000f00 */
[----:B------:R-:W-:Y:S02]  /*2c050*/  F2FP.F16.F32.PACK_AB R90, R85, R84 ;  /* 0x00000054555a723e */ /* 0x000fe400000000ff */
[----:B------:R-:W-:Y:S02]  /*2c060*/  F2FP.F16.F32.PACK_AB R91, R87, R86 ;  /* 0x00000056575b723e */ /* 0x000fe400000000ff */
[----:B------:R-:W-:-:S02]  /*2c070*/  F2FP.F16.F32.PACK_AB R81, R83, R82 ;  /* 0x000000525351723e */ /* 0x000fc400000000ff */
[----:B------:R-:W-:Y:S01]  /*2c080*/  F2FP.F16.F32.PACK_AB R72, R73, R72 ;  /* 0x000000484948723e */ /* 0x000fe200000000ff */
[----:B------:R-:W-:Y:S01]  /*2c090*/  IMAD.X R21, RZ, RZ, R157, P6 ;  /* 0x000000ffff157224 */ /* 0x000fe200030e069d */
[----:B------:R-:W-:Y:S01]  /*2c0a0*/  SHF.R.U64 R148, R148, 0x3, RZ ;  /* 0x0000000394947819 */ /* 0x000fe200000012ff */
[----:B------:R-:W-:Y:S01]  /*2c0b0*/  STSM.16.M88.4 [R168], R112 ;  /* 0x00000070a8007844 */ /* 0x000fe20000000200 */
[----:B------:R-:W-:Y:S02]  /*2c0c0*/  MOV R0, R204 ;  /* 0x000000cc00007202 */ /* 0x000fe40000000f00 */
[----:B------:R-:W-:Y:S02]  /*2c0d0*/  F2FP.F16.F32.PACK_AB R82, R77, R76 ;  /* 0x0000004c4d52723e */ /* 0x000fe400000000ff */
[----:B------:R-:W-:Y:S02]  /*2c0e0*/  F2FP.F16.F32.PACK_AB R83, R79, R78 ;  /* 0x0000004e4f53723e */ /* 0x000fe400000000ff */
[----:B------:R-:W-:-:S02]  /*2c0f0*/  F2FP.F16.F32.PACK_AB R73, R75, R74 ;  /* 0x0000004a4b49723e */ /* 0x000fc400000000ff */
[----:B------:R-:W-:Y:S01]  /*2c100*/  F2FP.F16.F32.PACK_AB R64, R65, R64 ;  /* 0x000000404140723e */ /* 0x000fe200000000ff */
[----:B------:R-:W-:Y:S01]  /*2c110*/  STSM.16.M88.4 [R169], R104 ;  /* 0x00000068a9007844 */ /* 0x000fe20000000200 */
[----:B------:R-:W-:Y:S02]  /*2c120*/  LOP3.LUT R142, R142, R143, RZ, 0x3c, !PT ;  /* 0x0000008f8e8e7212 */ /* 0x000fe400078e3cff */
[----:B------:R-:W-:Y:S02]  /*2c130*/  SHF.R.U64 R151, R151, 0x3, RZ ;  /* 0x0000000397977819 */ /* 0x000fe400000012ff */
[----:B------:R-:W-:Y:S02]  /*2c140*/  F2FP.F16.F32.PACK_AB R74, R69, R68 ;  /* 0x00000044454a723e */ /* 0x000fe400000000ff */
[----:B------:R-:W-:Y:S02]  /*2c150*/  F2FP.F16.F32.PACK_AB R75, R71, R70 ;  /* 0x00000046474b723e */ /* 0x000fe400000000ff */
[----:B------:R-:W-:-:S02]  /*2c160*/  F2FP.F16.F32.PACK_AB R65, R67, R66 ;  /* 0x000000424341723e */ /* 0x000fc400000000ff */
[----:B------:R-:W-:Y:S01]  /*2c170*/  F2FP.F16.F32.PACK_AB R56, R57, R56 ;  /* 0x000000383938723e */ /* 0x000fe200000000ff */
[----:B------:R-:W-:Y:S01]  /*2c180*/  STSM.16.M88.4 [R172], R96 ;  /* 0x00000060ac007844 */ /* 0x000fe20000000200 */
[----:B------:R-:W-:Y:S02]  /*2c190*/  MOV R143, R202 ;  /* 0x000000ca008f7202 */ /* 0x000fe40000000f00 */
[----:B0-----:R-:W-:Y:S02]  /*2c1a0*/  ISETP.NE.AND P6, PT, R145, RZ, PT ;  /* 0x000000ff9100720c */ /* 0x001fe40003fc5270 */
[----:B------:R-:W-:Y:S02]  /*2c1b0*/  F2FP.F16.F32.PACK_AB R66, R61, R60 ;  /* 0x0000003c3d42723e */ /* 0x000fe400000000ff */
[----:B------:R-:W-:Y:S02]  /*2c1c0*/  F2FP.F16.F32.PACK_AB R67, R63, R62 ;  /* 0x0000003e3f43723e */ /* 0x000fe400000000ff */
[----:B------:R-:W-:-:S02]  /*2c1d0*/  F2FP.F16.F32.PACK_AB R57, R59, R58 ;  /* 0x0000003a3b39723e */ /* 0x000fc400000000ff */
[----:B------:R-:W-:Y:S01]  /*2c1e0*/  F2FP.F16.F32.PACK_AB R48, R49, R48 ;  /* 0x000000303130723e */ /* 0x000fe200000000ff */
[----:B------:R-:W-:Y:S01]  /*2c1f0*/  STSM.16.M88.4 [R173], R88 ;  /* 0x00000058ad007844 */ /* 0x000fe20000000200 */
        /* <DEDUP_REMOVED lines=13> */
[----:B------:R0:W-:Y:S01]  /*2c2d0*/  STSM.16.M88.4 [R141], R72 ;  /* 0x000000488d007844 */ /* 0x0001e20000000200 */
[----:B------:R-:W-:Y:S02]  /*2c2e0*/  LOP3.LUT R150, R151, R150, RZ, 0x3c, !PT ;  /* 0x0000009697967212 */ /* 0x000fe400078e3cff */
[----:B------:R-:W-:Y:S02]  /*2c2f0*/  MOV R149, R178 ;  /* 0x000000b200957202 */ /* 0x000fe40000000f00 */
        /* <DEDUP_REMOVED lines=10> */
[----:B------:R2:W-:Y:S01]  /*2c3a0*/  STSM.16.M88.4 [R145], R56 ;  /* 0x0000003891007844 */ /* 0x0005e20000000200 */
[----:B------:R-:W-:-:S02]  /*2c3b0*/  MOV R154, R174 ;  /* 0x000000ae009a7202 */ /* 0x000fc40000000f00 */
[----:B------:R-:W-:Y:S02]  /*2c3c0*/  F2FP.F16.F32.PACK_AB R26, R13, R12 ;  /* 0x0000000c0d1a723e */ /* 0x000fe400000000ff */
[----:B------:R-:W-:Y:S02]  /*2c3d0*/  F2FP.F16.F32.PACK_AB R27, R15, R14 ;  /* 0x0000000e0f1b723e */ /* 0x000fe400000000ff */
[----:B------:R-:W-:Y:S01]  /*2c3e0*/  F2FP.F16.F32.PACK_AB R9, R11, R10 ;  /* 0x0000000a0b09723e */ /* 0x000fe200000000ff */
[----:B------:R3:W-:Y:S01]  /*2c3f0*/  STSM.16.M88.4 [R147], R48 ;  /* 0x0000003093007844 */ /* 0x0007e20000000200 */
[----:B------:R-:W-:Y:S02]  /*2c400*/  MOV R170, R170 ;  /* 0x000000aa00aa7202 */ /* 0x000fe40000000f00 */
[----:B------:R-:W-:Y:S02]  /*2c410*/  F2FP.F16.F32.PACK_AB R10, R5, R4 ;  /* 0x00000004050a723e */ /* 0x000fe400000000ff */
[----:B------:R-:W-:-:S02]  /*2c420*/  F2FP.F16.F32.PACK_AB R11, R7, R6 ;  /* 0x00000006070b723e */ /* 0x000fc400000000ff */
[----:B------:R-:W-:Y:S01]  /*2c430*/  LOP3.LUT R45, R156, 0x380, RZ, 0xc0, !PT ;  /* 0x000003809c2d7812 */ /* 0x000fe200078ec0ff */
[----:B------:R4:W-:Y:S01]  /*2c440*/  STSM.16.M88.4 [R149], R40 ;  /* 0x0000002895007844 */ /* 0x0009e20000000200 */
[----:B------:R-:W-:Y:S02]  /*2c450*/  USHF.R.S32.HI UR12, URZ, 0x1f, UR43 ;  /* 0x0000001f3f0c7899 */ /* 0x000fe4000801142b */
[----:B------:R-:W-:Y:S01]  /*2c460*/  SHF.R.U64 R45, R45, 0x3, RZ ;  /* 0x000000032d2d7819 */ /* 0x000fe200000012ff */
[----:B------:R5:W-:Y:S01]  /*2c470*/  STSM.16.M88.4 [R151], R32 ;  /* 0x0000002097007844 */ /* 0x000be20000000200 */
[----:B------:R-:W-:-:S03]  /*2c480*/  USHF.R.S32.HI UR13, URZ, 0x1f, UR41 ;  /* 0x0000001f3f0d7899 */ /* 0x000fc60008011429 */
[----:B------:R5:W-:Y:S01]  /*2c490*/  STSM.16.M88.4 [R154], R24 ;  /* 0x000000189a007844 */ /* 0x000be20000000200 */
[----:B------:R-:W-:-:S03]  /*2c4a0*/  LOP3.LUT R44, R45, R156, RZ, 0x3c, !PT ;  /* 0x0000009c2d2c7212 */ /* 0x000fc600078e3cff */
[----:B------:R5:W-:Y:S01]  /*2c4b0*/  STSM.16.M88.4 [R170], R8 ;  /* 0x00000008aa007844 */ /* 0x000be20000000200 */
[--C-:B0-----:R-:W-:Y:S02]  /*2c4c0*/  IMAD.X R141, RZ, RZ, R157.reuse, P5 ;  /* 0x000000ffff8d7224 */ /* 0x101fe400028e069d */
[--C-:B-1----:R-:W-:Y:S02]  /*2c4d0*/  IMAD.X R143, RZ, RZ, R157.reuse, P0 ;  /* 0x000000ffff8f7224 */ /* 0x102fe400000e069d */
[--C-:B--2---:R-:W-:Y:S02]  /*2c4e0*/  IMAD.X R145, RZ, RZ, R157.reuse, P4 ;  /* 0x000000ffff917224 */ /* 0x104fe400020e069d */
[--C-:B---3--:R-:W-:Y:S02]  /*2c4f0*/  IMAD.X R147, RZ, RZ, R157.reuse, P3 ;  /* 0x000000ffff937224 */ /* 0x108fe400018e069d */
[--C-:B----4-:R-:W-:Y:S02]  /*2c500*/  IMAD.X R149, RZ, RZ, R157.reuse, P2 ;  /* 0x000000ffff957224 */ /* 0x110fe400010e069d */
[----:B-----5:R-:W-:-:S02]  /*2c510*/  IMAD.X R151, RZ, RZ, R157, P1 ;  /* 0x000000ffff977224 */ /* 0x020fc400008e069d */
[----:B------:R-:W-:Y:S01]  /*2c520*/  IMAD.MOV.U32 R45, RZ, RZ, R157 ;  /* 0x000000ffff2d7224 */ /* 0x000fe200078e009d */
[----:B------:R-:W-:Y:S06]  /*2c530*/  BAR.SYNC.DEFER_BLOCKING 0x1, 0x100 ;  /* 0x0044000000007b1d */ /* 0x000fec0000010000 */
[----:B------:R-:W-:Y:S05]  /*2c540*/  @P6 BRA `(.L_x_2119) ;  /* 0x0000000000c86947 */ /* 0x000fea0003800000 */
[----:B------:R-:W0:Y:S01]  /*2c550*/  LDC R10, c[0x0][0xce8] ;  /* 0x00033a00ff0a7b82 */ /* 0x000e220000000800 */
[----:B------:R-:W-:Y:S01]  /*2c560*/  IMAD.MOV R0, RZ, RZ, -R228 ;  /* 0x000000ffff007224 */ /* 0x000fe200078e0ae4 */
[----:B------:R-:W-:Y:S01]  /*2c570*/  ULDC UR5, c[0x0][0xb88] ;  /* 0x0002e20000057ab9 */ /* 0x000fe20000000800 */
[----:B------:R-:W-:Y:S01]  /*2c580*/  IMAD.U32 R11, RZ, RZ, UR40 ;  /* 0x00000028ff0b7e24 */ /* 0x000fe2000f8e00ff */
[----:B------:R-:W-:Y:S01]  /*2c590*/  ULDC.64 UR8, c[0x0][0xc90] ;  /* 0x0003240000087ab9 */ /* 0x000fe20000000a00 */
[----:B------:R-:W-:Y:S01]  /*2c5a0*/  IMAD.U32 R6, RZ, RZ, UR40 ;  /* 0x00000028ff067e24 */ /* 0x000fe2000f8e00ff */
[----:B------:R-:W-:Y:S01]  /*2c5b0*/  ISETP.NE.AND P0, PT, R231, R0, PT ;  /* 0x00000000e700720c */ /* 0x000fe20003f05270 */
[----:B------:R-:W-:Y:S01]  /*2c5c0*/  IMAD R11, R11, 0x40, R158 ;  /* 0x000000400b0b7824 */ /* 0x000fe200078e029e */
[----:B------:R-:W-:Y:S01]  /*2c5d0*/  ULDC.64 UR10, c[0x0][0xc98] ;  /* 0x00032600000a7ab9 */ /* 0x000fe20000000a00 */
[----:B0-----:R-:W-:-:S05]  /*2c5e0*/  IMAD R8, R10, UR5, RZ ;  /* 0x000000050a087c24 */ /* 0x001fca000f8e02ff */
[----:B------:R-:W-:-:S13]  /*2c5f0*/  ISETP.GE.OR P1, PT, R11, R8, P0 ;  /* 0x000000080b00720c */ /* 0x000fda0000726670 */
[----:B------:R-:W2:Y:S01]  /*2c600*/  @!P1 LDL R9, [R1+0x420] ;  /* 0x0004200001099983 */ /* 0x000ea20000100800 */
[----:B------:R-:W-:Y:S01]  /*2c610*/  ISETP.NE.AND P2, PT, R10, 0x1, PT ;  /* 0x000000010a00780c */ /* 0x000fe20003f45270 */
[----:B------:R-:W-:Y:S01]  /*2c620*/  IMAD R5, R6, 0x40, R233 ;  /* 0x0000004006057824 */ /* 0x000fe200078e02e9 */
[----:B------:R-:W-:Y:S02]  /*2c630*/  UIMAD UR5, UR12, UR8, URZ ;  /* 0x000000080c0572a4 */ /* 0x000fe4000f8e023f */
[----:B------:R-:W-:Y:S02]  /*2c640*/  UIMAD.WIDE.U32 UR6, UR43, UR8, URZ ;  /* 0x000000082b0672a5 */ /* 0x000fe4000f8e003f */
[----:B------:R-:W-:Y:S02]  /*2c650*/  UIMAD UR5, UR43, UR9, UR5 ;  /* 0x000000092b0572a4 */ /* 0x000fe4000f8e0205 */
[----:B------:R-:W-:Y:S02]  /*2c660*/  UIMAD UR8, UR13, UR10, URZ ;  /* 0x0000000a0d0872a4 */ /* 0x000fe4000f8e023f */
[----:B------:R-:W-:-:S02]  /*2c670*/  UIADD3 UR7, UR7, UR5, URZ ;  /* 0x0000000507077290 */ /* 0x000fc4000fffe03f */
[----:B------:R-:W-:Y:S01]  /*2c680*/  UIMAD UR8, UR41, UR11, UR8 ;  /* 0x0000000b290872a4 */ /* 0x000fe2000f8e0208 */
[----:B------:R-:W0:Y:S01]  /*2c690*/  @P2 LDC R0, c[0x0][0xcec] ;  /* 0x00033b00ff002b82 */ /* 0x000e220000000800 */
[----:B------:R-:W-:-:S04]  /*2c6a0*/  UIMAD.WIDE.U32 UR6, UR41, UR10, UR6 ;  /* 0x0000000a290672a5 */ /* 0x000fc8000f8e0006 */
[----:B------:R-:W-:-:S03]  /*2c6b0*/  IMAD.U32 R6, RZ, RZ, UR8 ;  /* 0x00000008ff067e24 */ /* 0x000fc6000f8e00ff */
[----:B------:R-:W1:Y:S01]  /*2c6c0*/  @P2 LDC R4, c[0x0][0xcf0] ;  /* 0x00033c00ff042b82 */ /* 0x000e620000000800 */
[----:B0-----:R-:W-:-:S04]  /*2c6d0*/  @P2 IMAD.HI.U32 R7, R5, R0, RZ ;  /* 0x0000000005072227 */ /* 0x001fc800078e00ff */
[----:B------:R-:W-:Y:S01]  /*2c6e0*/  IMAD.MOV.U32 R0, RZ, RZ, R5 ;  /* 0x000000ffff007224 */ /* 0x000fe200078e0005 */
[----:B-1----:R-:W-:-:S04]  /*2c6f0*/  @P2 SHF.R.U32.HI R0, RZ, R4, R7 ;  /* 0x00000004ff002219 */ /* 0x002fc80000011607 */
[----:B------:R-:W-:Y:S01]  /*2c700*/  IADD3 R4, P2, R0, UR6, RZ ;  /* 0x0000000600047c10 */ /* 0x000fe2000ff5e0ff */
[----:B------:R-:W-:-:S04]  /*2c710*/  IMAD.MOV R7, RZ, RZ, -R0 ;  /* 0x000000ffff077224 */ /* 0x000fc800078e0a00 */
[----:B------:R-:W-:Y:S01]  /*2c720*/  IMAD R7, R10, R7, R5 ;  /* 0x000000070a077224 */ /* 0x000fe200078e0205 */
[----:B------:R-:W-:-:S04]  /*2c730*/  SHF.R.S32.HI R5, RZ, 0x1f, R0 ;  /* 0x0000001fff057819 */ /* 0x000fc80000011400 */
        /* <DEDUP_REMOVED lines=9> */
[----:B------:R-:W-:Y:S01]  /*2c7d0*/  SHFL.IDX PT, R6, R0, RZ, 0x1c1f ;  /* 0x001c1fff00067589 */ /* 0x000fe200000e0000 */
[----:B------:R-:W-:Y:S01]  /*2c7e0*/  LEA.HI.X R10, R4, UR7, R5, 0x2, P2 ;  /* 0x00000007040a7c11 */ /* 0x000fe200090f1405 */
[----:B------:R-:W-:-:S04]  /*2c7f0*/  VIADD R5, R11, 0x8 ;  /* 0x000000080b057836 */ /* 0x000fc80000000000 */
[----:B------:R-:W2:Y:S01]  /*2c800*/  SHFL.IDX PT, R7, R10, RZ, 0x1c1f ;  /* 0x001c1fff0a077589 */ /* 0x000ea200000e0000 */
[----:B------:R-:W-:-:S03]  /*2c810*/  ISETP.GE.OR P0, PT, R5, R8, P0 ;  /* 0x000000080500720c */ /* 0x000fc60000706670 */
[----:B--2---:R-:W-:Y:S10]  /*2c820*/  @!P1 ST.E desc[UR46][R6.64], R9 ;  /* 0x0000000906009985 */ /* 0x004ff4000c10192e */
[----:B------:R-:W2:Y:S04]  /*2c830*/  @!P0 LDL R11, [R1+0x424] ;  /* 0x00042400010b8983 */ /* 0x000ea80000100800 */
[----:B------:R-:W-:Y:S04]  /*2c840*/  SHFL.IDX PT, R4, R0, 0x1, 0x1c1f ;  /* 0x003c1f0000047f89 */ /* 0x000fe800000e0000 */
[----:B------:R-:W2:Y:S04]  /*2c850*/  SHFL.IDX PT, R5, R10, 0x1, 0x1c1f ;  /* 0x003c1f000a057f89 */ /* 0x000ea800000e0000 */
[----:B--2---:R0:W-:Y:S02]  /*2c860*/  @!P0 ST.E desc[UR46][R4.64], R11 ;  /* 0x0000000b04008985 */ /* 0x0041e4000c10192e */
.L_x_2119:
[----:B------:R-:W1:Y:S01]  /*2c870*/  LDC R70, c[0x0][0xce8] ;  /* 0x00033a00ff467b82 */ /* 0x000e620000000800 */
[----:B------:R-:W-:Y:S01]  /*2c880*/  ULDC UR10, c[0x0][0xbc8] ;  /* 0x0002f200000a7ab9 */ /* 0x000fe20000000800 */
[----:B0-----:R0:W5:Y:S01]  /*2c890*/  LD.E.128 R8, desc[UR46][R20.64] ;  /* 0x0000002e14087980 */ /* 0x001162000c101d00 */
[----:B------:R-:W-:Y:S01]  /*2c8a0*/  ISETP.GE.AND P1, PT, R164, UR10, PT ;  /* 0x0000000aa4007c0c */ /* 0x000fe2000bf26270 */
[----:B------:R-:W-:Y:S01]  /*2c8b0*/  IMAD R0, R194, 0x20, R184 ;  /* 0x00000020c2007824 */ /* 0x000fe200078e02b8 */
[----:B------:R-:W-:Y:S01]  /*2c8c0*/  ULDC.64 UR8, c[0x0][0xbe8] ;  /* 0x0002fa0000087ab9 */ /* 0x000fe20000000a00 */
[----:B------:R2:W5:Y:S04]  /*2c8d0*/  LD.E.128 R4, desc[UR46][R44.64] ;  /* 0x0000002e2c047980 */ /* 0x000568000c101d00 */
[----:B------:R2:W5:Y:S04]  /*2c8e0*/  LD.E.128 R12, desc[UR46][R140.64] ;  /* 0x0000002e8c0c7980 */ /* 0x000568000c101d00 */
[----:B------:R2:W5:Y:S04]  /*2c8f0*/  LD.E.128 R24, desc[UR46][R144.64] ;  /* 0x0000002e90187980 */ /* 0x000568000c101d00 */
[----:B------:R2:W5:Y:S04]  /*2c900*/  LD.E.128 R28, desc[UR46][R148.64] ;  /* 0x0000002e941c7980 */ /* 0x000568000c101d00 */
[----:B------:R2:W5:Y:S01]  /*2c910*/  LD.E.128 R32, desc[UR46][R222.64] ;  /* 0x0000002ede207980 */ /* 0x000562000c101d00 */
[----:B-1----:R-:W-:-:S02]  /*2c920*/  ISETP.NE.AND P3, PT, R70, 0x1, PT ;  /* 0x000000014600780c */ /* 0x002fc40003f65270 */
[----:B0-----:R-:W-:Y:S01]  /*2c930*/  SEL R21, RZ, 0xffffffff, P1 ;  /* 0xffffffffff157807 */ /* 0x001fe20000800000 */
[----:B------:R2:W5:Y:S01]  /*2c940*/  LD.E.128 R36, desc[UR46][R220.64] ;  /* 0x0000002edc247980 */ /* 0x000562000c101d00 */
[----:B------:R-:W-:Y:S01]  /*2c950*/  ISETP.GE.AND P0, PT, R165, UR10, PT ;  /* 0x0000000aa5007c0c */ /* 0x000fe2000bf06270 */
[----:B------:R-:W-:Y:S01]  /*2c960*/  IMAD.U32 R71, RZ, RZ, UR40 ;  /* 0x00000028ff477e24 */ /* 0x000fe2000f8e00ff */
[----:B------:R-:W-:Y:S01]  /*2c970*/  ISETP.GE.AND P2, PT, R160, UR10, PT ;  /* 0x0000000aa0007c0c */ /* 0x000fe2000bf46270 */
[----:B------:R-:W-:Y:S01]  /*2c980*/  UIMAD UR5, UR12, UR8, URZ ;  /* 0x000000080c0572a4 */ /* 0x000fe2000f8e023f */
[----:B------:R-:W5:Y:S01]  /*2c990*/  LD.E.128 R140, desc[UR46][R142.64] ;  /* 0x0000002e8e8c7980 */ /* 0x000f62000c101d00 */
[----:B------:R-:W-:-:S03]  /*2c9a0*/  UIMAD.WIDE.U32 UR6, UR43, UR8, URZ ;  /* 0x000000082b0672a5 */ /* 0x000fc6000f8e003f */
[----:B------:R-:W5:Y:S01]  /*2c9b0*/  LD.E.128 R144, desc[UR46][R146.64] ;  /* 0x0000002e92907980 */ /* 0x000f62000c101d00 */
[----:B------:R-:W0:Y:S03]  /*2c9c0*/  @P3 LDC R67, c[0x0][0xcec] ;  /* 0x00033b00ff433b82 */ /* 0x000e260000000800 */
[----:B------:R-:W5:Y:S04]  /*2c9d0*/  LD.E.128 R148, desc[UR46][R150.64] ;  /* 0x0000002e96947980 */ /* 0x000f68000c101d00 */
[----:B------:R2:W5:Y:S01]  /*2c9e0*/  LD.E.128 R40, desc[UR46][R218.64] ;  /* 0x0000002eda287980 */ /* 0x000562000c101d00 */
[----:B------:R-:W1:Y:S01]  /*2c9f0*/  @P3 LDC R69, c[0x0][0xcf0] ;  /* 0x00033c00ff453b82 */ /* 0x000e620000000800 */
[----:B------:R-:W-:Y:S01]  /*2ca00*/  IMAD.SHL.U32 R65, R21, 0x2, RZ ;  /* 0x0000000215417824 */ /* 0x000fe200078e00ff */
[----:B------:R-:W-:Y:S01]  /*2ca10*/  ISETP.GE.AND P1, PT, R163, UR10, PT ;  /* 0x0000000aa3007c0c */ /* 0x000fe2000bf26270 */
[----:B------:R2:W5:Y:S01]  /*2ca20*/  LD.E.128 R44, desc[UR46][R216.64] ;  /* 0x0000002ed82c7980 */ /* 0x000562000c101d00 */
[----:B------:R-:W-:Y:S01]  /*2ca30*/  SEL R21, RZ, 0xffffffff, P0 ;  /* 0xffffffffff157807 */ /* 0x000fe20000000000 */
[----:B------:R-:W-:Y:S01]  /*2ca40*/  IMAD R68, R71, 0x40, R0 ;  /* 0x0000004047447824 */ /* 0x000fe200078e0200 */
[----:B------:R-:W-:Y:S01]  /*2ca50*/  SEL R20, RZ, 0x1, P2 ;  /* 0x00000001ff147807 */ /* 0x000fe20001000000 */
[----:B------:R2:W5:Y:S01]  /*2ca60*/  LD.E.128 R48, desc[UR46][R214.64] ;  /* 0x0000002ed6307980 */ /* 0x000562000c101d00 */
[----:B------:R-:W-:Y:S01]  /*2ca70*/  SEL R0, RZ, 0xffffffff, P1 ;  /* 0xffffffffff007807 */ /* 0x000fe20000800000 */
[----:B------:R-:W-:Y:S01]  /*2ca80*/  IMAD.SHL.U32 R21, R21, 0x4, RZ ;  /* 0x0000000415157824 */ /* 0x000fe200078e00ff */
[----:B------:R-:W-:Y:S01]  /*2ca90*/  LOP3.LUT R20, R65, 0x2, R20, 0xe2, !PT ;  /* 0x0000000241147812 */ /* 0x000fe200078ee214 */
[----:B------:R-:W-:Y:S01]  /*2caa0*/  UIMAD UR5, UR43, UR9, UR5 ;  /* 0x000000092b0572a4 */ /* 0x000fe2000f8e0205 */
[----:B------:R-:W-:Y:S01]  /*2cab0*/  ISETP.GE.AND P0, PT, R162, UR10, PT ;  /* 0x0000000aa2007c0c */ /* 0x000fe2000bf06270 */
[----:B------:R-:W-:Y:S01]  /*2cac0*/  IMAD.SHL.U32 R71, R0, 0x8, RZ ;  /* 0x0000000800477824 */ /* 0x000fe200078e00ff */
[----:B------:R-:W-:Y:S01]  /*2cad0*/  ULDC.64 UR8, c[0x0][0xbf0] ;  /* 0x0002fc0000087ab9 */ /* 0x000fe20000000a00 */
[----:B------:R-:W-:Y:S01]  /*2cae0*/  LOP3.LUT R20, R21, 0x4, R20, 0xe2, !PT ;  /* 0x0000000415147812 */ /* 0x000fe200078ee214 */
[----:B0-----:R-:W-:Y:S01]  /*2caf0*/  @P3 IMAD.HI.U32 R0, R68, R67, RZ ;  /* 0x0000004344003227 */ /* 0x001fe200078e00ff */
[----:B------:R-:W-:Y:S01]  /*2cb00*/  UIADD3 UR7, UR7, UR5, URZ ;  /* 0x0000000507077290 */ /* 0x000fe2000fffe03f */
[----:B------:R-:W-:Y:S01]  /*2cb10*/  SEL R21, RZ, 0xffffffff, P0 ;  /* 0xffffffffff157807 */ /* 0x000fe20000000000 */
[----:B------:R-:W-:Y:S01]  /*2cb20*/  UIMAD UR5, UR13, UR8, URZ ;  /* 0x000000080d0572a4 */ /* 0x000fe2000f8e023f */
[----:B------:R-:W-:Y:S01]  /*2cb30*/  IMAD.MOV.U32 R65, RZ, RZ, R68 ;  /* 0x000000ffff417224 */ /* 0x000fe200078e0044 */
[----:B------:R-:W-:Y:S01]  /*2cb40*/  UIMAD.WIDE.U32 UR6, UR41, UR8, UR6 ;  /* 0x00000008290672a5 */ /* 0x000fe2000f8e0006 */
[----:B------:R2:W5:Y:S01]  /*2cb50*/  LD.E.128 R52, desc[UR46][R212.64] ;  /* 0x0000002ed4347980 */ /* 0x000562000c101d00 */
[----:B------:R-:W-:Y:S01]  /*2cb60*/  UIMAD UR5, UR41, UR9, UR5 ;  /* 0x00000009290572a4 */ /* 0x000fe2000f8e0205 */
[----:B-1----:R-:W-:Y:S01]  /*2cb70*/  @P3 SHF.R.U32.HI R65, RZ, R69, R0 ;  /* 0x00000045ff413219 */ /* 0x002fe20000011600 */
[----:B------:R-:W-:Y:S01]  /*2cb80*/  IMAD.SHL.U32 R21, R21, 0x10, RZ ;  /* 0x0000001015157824 */ /* 0x000fe200078e00ff */
[----:B------:R-:W-:Y:S01]  /*2cb90*/  LOP3.LUT R20, R71, 0x8, R20, 0xe2, !PT ;  /* 0x0000000847147812 */ /* 0x000fe200078ee214 */
[----:B------:R-:W-:Y:S01]  /*2cba0*/  UIADD3 UR5, UR7, UR5, URZ ;  /* 0x0000000507057290 */ /* 0x000fe2000fffe03f */
[----:B------:R-:W-:Y:S01]  /*2cbb0*/  ISETP.GE.AND P0, PT, R161, UR10, PT ;  /* 0x0000000aa1007c0c */ /* 0x000fe2000bf06270 */
[--C-:B------:R-:W-:Y:S01]  /*2cbc0*/  IMAD.MOV R67, RZ, RZ, -R65.reuse ;  /* 0x000000ffff437224 */ /* 0x100fe200078e0a41 */
[----:B------:R-:W-:Y:S01]  /*2cbd0*/  SHF.R.S32.HI R66, RZ, 0x1f, R65 ;  /* 0x0000001fff427819 */ /* 0x000fe20000011441 */
[----:B------:R2:W5:Y:S01]  /*2cbe0*/  LD.E.128 R56, desc[UR46][R198.64] ;  /* 0x0000002ec6387980 */ /* 0x000562000c101d00 */
[----:B------:R-:W-:Y:S01]  /*2cbf0*/  LOP3.LUT R0, R21, 0x10, R20, 0xe2, !PT ;  /* 0x0000001015007812 */ /* 0x000fe200078ee214 */
[----:B------:R-:W-:Y:S01]  /*2cc00*/  IMAD.U32 R20, RZ, RZ, UR6 ;  /* 0x00000006ff147e24 */ /* 0x000fe2000f8e00ff */
[----:B------:R-:W-:Y:S01]  /*2cc10*/  SEL R64, RZ, 0xffffffff, P0 ;  /* 0xffffffffff407807 */ /* 0x000fe20000000000 */
[----:B------:R-:W-:Y:S01]  /*2cc20*/  IMAD.U32 R21, RZ, RZ, UR7 ;  /* 0x00000007ff157e24 */ /* 0x000fe2000f8e00ff */
[----:B------:R-:W-:Y:S01]  /*2cc30*/  ULDC.64 UR6, c[0x0][0xbe0] ;  /* 0x0002f80000067ab9 */ /* 0x000fe20000000a00 */
[----:B------:R-:W-:Y:S01]  /*2cc40*/  IMAD R67, R70, R67, R68 ;  /* 0x0000004346437224 */ /* 0x000fe200078e0244 */
[----:B------:R2:W5:Y:S01]  /*2cc50*/  LD.E.128 R60, desc[UR46][R196.64] ;  /* 0x0000002ec43c7980 */ /* 0x000562000c101d00 */
[----:B------:R-:W-:Y:S01]  /*2cc60*/  IMAD.U32 R21, RZ, RZ, UR5 ;  /* 0x00000005ff157e24 */ /* 0x000fe2000f8e00ff */
[----:B------:R-:W-:Y:S01]  /*2cc70*/  ULDC UR8, c[0x0][0xb88] ;  /* 0x0002e20000087ab9 */ /* 0x000fe20000000800 */
[----:B------:R-:W-:Y:S01]  /*2cc80*/  IMAD R66, R66, UR6, RZ ;  /* 0x0000000642427c24 */ /* 0x000fe2000f8e02ff */
[----:B------:R-:W-:Y:S01]  /*2cc90*/  @!PT LDS RZ, [RZ] ;  /* 0x00000000fffff984 */ /* 0x000fe20000000800 */
[----:B------:R-:W-:Y:S01]  /*2cca0*/  @!PT LDS RZ, [RZ] ;  /* 0x00000000fffff984 */ /* 0x000fe20000000800 */
[----:B------:R-:W-:Y:S01]  /*2ccb0*/  @!PT LDS RZ, [RZ] ;  /* 0x00000000fffff984 */ /* 0x000fe20000000800 */
[----:B------:R-:W-:Y:S01]  /*2ccc0*/  @!PT LDS RZ, [RZ] ;  /* 0x00000000fffff984 */ /* 0x000fe20000000800 */
[----:B------:R0:W-:Y:S06]  /*2ccd0*/  MEMBAR.ALL.CTA ;  /* 0x0000000000007992 */ /* 0x0001ec0000008000 */
[----:B0-----:R-:W0:Y:S01]  /*2cce0*/  FENCE.VIEW.ASYNC.S ;  /* 0x00000000000073c6 */ /* 0x001e220000000000 */
[----:B------:R-:W-:Y:S01]  /*2ccf0*/  IMAD.SHL.U32 R71, R64, 0x20, RZ ;  /* 0x0000002040477824 */ /* 0x000fe200078e00ff */
[----:B------:R-:W-:Y:S01]  /*2cd00*/  SHF.R.S32.HI R64, RZ, 0x1f, R67 ;  /* 0x0000001fff407819 */ /* 0x000fe20000011443 */
[----:B------:R-:W-:Y:S01]  /*2cd10*/  IMAD R69, R65, UR7, R66 ;  /* 0x0000000741457c24 */ /* 0x000fe2000f8e0242 */
[----:B------:R-:W-:Y:S01]  /*2cd20*/  ISETP.GE.AND P0, PT, R167, UR10, PT ;  /* 0x0000000aa7007c0c */ /* 0x000fe2000bf06270 */
[----:B------:R-:W-:Y:S01]  /*2cd30*/  IMAD.WIDE.U32 R20, R65, UR6, R20 ;  /* 0x0000000641147c25 */ /* 0x000fe2000f8e0014 */
[----:B------:R-:W-:-:S03]  /*2cd40*/  ULDC.64 UR6, c[0x0][0xbd8] ;  /* 0x0002f60000067ab9 */ /* 0x000fc60000000a00 */
[----:B------:R-:W-:Y:S01]  /*2cd50*/  IMAD.U32 R75, RZ, RZ, UR40 ;  /* 0x00000028ff4b7e24 */ /* 0x000fe2000f8e00ff */
[----:B------:R-:W-:Y:S01]  /*2cd60*/  LOP3.LUT R0, R71, 0x20, R0, 0xe2, !PT ;  /* 0x0000002047007812 */ /* 0x000fe200078ee200 */
[----:B------:R-:W-:Y:S01]  /*2cd70*/  IMAD.IADD R21, R21, 0x1, R69 ;  /* 0x0000000115157824 */ /* 0x000fe200078e0245 */
[----:B------:R-:W-:Y:S01]  /*2cd80*/  SEL R65, RZ, 0x40, P0 ;  /* 0x00000040ff417807 */ /* 0x000fe20000000000 */
[----:B------:R-:W-:Y:S01]  /*2cd90*/  IMAD R64, R64, UR6, RZ ;  /* 0x0000000640407c24 */ /* 0x000fe2000f8e02ff */
[----:B------:R-:W-:Y:S01]  /*2cda0*/  ISETP.GE.AND P0, PT, R166, UR10, PT ;  /* 0x0000000aa6007c0c */ /* 0x000fe2000bf06270 */
[----:B------:R-:W-:Y:S02]  /*2cdb0*/  IMAD R75, R75, 0x40, R184 ;  /* 0x000000404b4b7824 */ /* 0x000fe400078e02b8 */
[----:B------:R-:W-:Y:S01]  /*2cdc0*/  IMAD R76, R70, UR8, RZ ;  /* 0x00000008464c7c24 */ /* 0x000fe2000f8e02ff */
[----:B------:R-:W-:Y:S01]  /*2cdd0*/  LOP3.LUT R0, R0, R65, RZ, 0xfc, !PT ;  /* 0x0000004100007212 */ /* 0x000fe200078efcff */
[C---:B------:R-:W-:Y:S01]  /*2cde0*/  IMAD R69, R67.reuse, UR7, R64 ;  /* 0x0000000743457c24 */ /* 0x040fe2000f8e0240 */
[----:B------:R-:W-:Y:S01]  /*2cdf0*/  UIADD3 UR5, UR39, 0x38820, URZ ;  /* 0x0003882027057890 */ /* 0x000fe2000fffe03f */
[----:B------:R-:W-:Y:S01]  /*2ce00*/  IMAD.WIDE.U32 R20, R67, UR6, R20 ;  /* 0x0000000643147c25 */ /* 0x000fe2000f8e0014 */
[----:B------:R-:W-:Y:S01]  /*2ce10*/  SEL R65, RZ, 0x80, P0 ;  /* 0x00000080ff417807 */ /* 0x000fe20000000000 */
[----:B------:R-:W-:Y:S01]  /*2ce20*/  ULDC.64 UR6, c[0x0][0xb80] ;  /* 0x0002e00000067ab9 */ /* 0x000fe20000000a00 */
[----:B------:R-:W-:Y:S01]  /*2ce30*/  ISETP.GE.AND P0, PT, R75, R76, PT ;  /* 0x0000004c4b00720c */ /* 0x000fe20003f06270 */
[----:B------:R-:W-:Y:S01]  /*2ce40*/  IMAD.IADD R21, R21, 0x1, R69 ;  /* 0x0000000115157824 */ /* 0x000fe200078e0245 */
[----:B------:R-:W-:Y:S01]  /*2ce50*/  UPRMT UR5, URZ, 0x654, UR5 ;  /* 0x000006543f057896 */ /* 0x000fe20008000005 */
[----:B------:R-:W-:-:S04]  /*2ce60*/  LEA R71, P1, R20, UR6, 0x1 ;  /* 0x0000000614477c11 */ /* 0x000fc8000f8208ff */
[----:B------:R-:W-:Y:S01]  /*2ce70*/  LEA.HI.X R72, R20, UR7, R21, 0x1, P1 ;  /* 0x0000000714487c11 */ /* 0x000fe200088f0c15 */
[----:B0-----:R2:W0:Y:S01]  /*2ce80*/  SHFL.IDX PT, R74, R71, RZ, 0x181f ;  /* 0x00181fff474a7589 */ /* 0x00142200000e0000 */
[----:B------:R-:W-:Y:S02]  /*2ce90*/  BSSY B1, `(.L_x_2120) ;  /* 0x0000025000017945 */ /* 0x000fe40003800000 */
[----:B------:R-:W-:Y:S01]  /*2cea0*/  SYNCS.ARRIVE.TRANS64.RED.A1T0 RZ, [UR5], RZ ;  /* 0x000000ffffff79a7 */ /* 0x000fe20008100405 */
[----:B------:R2:W1:Y:S01]  /*2ceb0*/  SHFL.IDX PT, R73, R72, RZ, 0x181f ;  /* 0x00181fff48497589 */ /* 0x00046200000e0000 */
[----:B------:R-:W-:Y:S01]  /*2cec0*/  LOP3.LUT R70, R0, R65, RZ, 0xfc, !PT ;  /* 0x0000004100467212 */ /* 0x000fe200078efcff */
[----:B------:R-:W-:Y:S06]  /*2ced0*/  @P0 BRA `(.L_x_2121) ;  /* 0x0000000000800947 */ /* 0x000fec0003800000 */
[----:B------:R-:W-:Y:S02]  /*2cee0*/  ISETP.GE.AND P0, PT, R160, UR10, PT ;  /* 0x0000000aa0007c0c */ /* 0x000fe4000bf06270 */
[----:B------:R-:W-:Y:S02]  /*2cef0*/  ISETP.GE.AND P1, PT, R164, UR10, PT ;  /* 0x0000000aa4007c0c */ /* 0x000fe4000bf26270 */
[----:B------:R-:W-:Y:S02]  /*2cf00*/  ISETP.GE.AND P5, PT, R165, UR10, PT ;  /* 0x0000000aa5007c0c */ /* 0x000fe4000bfa6270 */
[----:B------:R-:W-:-:S07]  /*2cf10*/  ISETP.GE.AND P3, PT, R163, UR10, PT ;  /* 0x0000000aa3007c0c */ /* 0x000fce000bf66270 */
[-C--:B0-----:R-:W-:Y:S02]  /*2cf20*/  @!P0 LEA R20, P2, R160, R74.reuse, 0x1 ;  /* 0x0000004aa0148211 */ /* 0x081fe400078408ff */
[-C--:B------:R-:W-:Y:S02]  /*2cf30*/  @!P1 LEA R64, P4, R164, R74.reuse, 0x1 ;  /* 0x0000004aa4409211 */ /* 0x080fe400078808ff */
[-C--:B-1----:R-:W-:Y:S02]  /*2cf40*/  @!P0 LEA.HI.X R21, R160, R73.reuse, R192, 0x1, P2 ;  /* 0x00000049a0158211 */ /* 0x082fe400010f0cc0 */
[----:B------:R-:W-:Y:S02]  /*2cf50*/  @!P1 LEA.HI.X R65, R164, R73, R191, 0x1, P4 ;  /* 0x00000049a4419211 */ /* 0x000fe400020f0cbf */
[----:B------:R-:W-:Y:S01]  /*2cf60*/  ISETP.GE.AND P2, PT, R162, UR10, PT ;  /* 0x0000000aa2007c0c */ /* 0x000fe2000bf46270 */
[----:B-----5:R0:W-:Y:S01]  /*2cf70*/  @!P0 ST.E.128 desc[UR46][R20.64], R4 ;  /* 0x0000000414008985 */ /* 0x0201e2000c101d2e */
[----:B------:R-:W-:-:S02]  /*2cf80*/  @!P5 LEA R66, P4, R165, R74, 0x1 ;  /* 0x0000004aa542d211 */ /* 0x000fc400078808ff */
[----:B------:R-:W-:Y:S01]  /*2cf90*/  LOP3.LUT P0, RZ, R0, 0x40, RZ, 0xc0, !PT ;  /* 0x0000004000ff7812 */ /* 0x000fe2000780c0ff */
[----:B------:R1:W-:Y:S01]  /*2cfa0*/  @!P1 ST.E.128 desc[UR46][R64.64], R12 ;  /* 0x0000000c40009985 */ /* 0x0003e2000c101d2e */
[----:B------:R-:W-:Y:S02]  /*2cfb0*/  ISETP.GE.AND P1, PT, R161, UR10, PT ;  /* 0x0000000aa1007c0c */ /* 0x000fe4000bf26270 */
[-C--:B------:R-:W-:Y:S02]  /*2cfc0*/  @!P5 LEA.HI.X R67, R165, R73.reuse, R190, 0x1, P4 ;  /* 0x00000049a543d211 */ /* 0x080fe400020f0cbe */
[----:B------:R-:W-:Y:S02]  /*2cfd0*/  LOP3.LUT P4, RZ, R70, 0x80, RZ, 0xc0, !PT ;  /* 0x0000008046ff7812 */ /* 0x000fe4000788c0ff */
[C---:B------:R-:W-:Y:S01]  /*2cfe0*/  @!P3 LEA R68, P6, R163.reuse, R74, 0x1 ;  /* 0x0000004aa344b211 */ /* 0x040fe200078c08ff */
[----:B------:R3:W-:Y:S03]  /*2cff0*/  @!P5 ST.E.128 desc[UR46][R66.64], R24 ;  /* 0x000000184200d985 */ /* 0x0007e6000c101d2e */
[----:B------:R-:W-:-:S02]  /*2d000*/  @!P3 LEA.HI.X R69, R163, R73, R189, 0x1, P6 ;  /* 0x00000049a345b211 */ /* 0x000fc400030f0cbd */
[----:B0-----:R-:W-:-:S03]  /*2d010*/  @!P2 LEA R4, P5, R162, R74, 0x1 ;  /* 0x0000004aa204a211 */ /* 0x001fc600078a08ff */
[----:B------:R3:W-:Y:S01]  /*2d020*/  @!P3 ST.E.128 desc[UR46][R68.64], R28 ;  /* 0x0000001c4400b985 */ /* 0x0007e2000c101d2e */
[-C--:B------:R-:W-:Y:S02]  /*2d030*/  @!P1 LEA R6, P6, R161, R74.reuse, 0x1 ;  /* 0x0000004aa1069211 */ /* 0x080fe400078c08ff */
[-C--:B-1----:R-:W-:Y:S02]  /*2d040*/  @P0 LEA R12, P3, R167, R74.reuse, 0x1 ;  /* 0x0000004aa70c0211 */ /* 0x082fe400078608ff */
        /* <DEDUP_REMOVED lines=9> */
.L_x_2121:
[----:B------:R-:W-:Y:S05]  /*2d0e0*/  BSYNC B1 ;  /* 0x0000000000017941 */ /* 0x000fea0003800000 */
.L_x_2120:
[----:B---3-5:R-:W-:Y:S01]  /*2d0f0*/  VIADD R4, R75, 0x20 ;  /* 0x000000204b047836 */ /* 0x028fe20000000000 */
[----:B--2---:R-:W2:Y:S04]  /*2d100*/  SHFL.IDX PT, R72, R72, 0x1, 0x181f ;  /* 0x00381f0048487f89 */ /* 0x004ea800000e0000 */
[----:B------:R-:W-:Y:S01]  /*2d110*/  ISETP.GE.AND P0, PT, R4, R76, PT ;  /* 0x0000004c0400720c */ /* 0x000fe20003f06270 */
[----:B------:R-:W3:-:S12]  /*2d120*/  SHFL.IDX PT, R71, R71, 0x1, 0x181f ;  /* 0x00381f0047477f89 */ /* 0x000ed800000e0000 */
[----:B------:R-:W-:Y:S05]  /*2d130*/  @P0 BRA `(.L_x_2122) ;  /* 0x0000000c00940947 */ /* 0x000fea0003800000 */
[----:B------:R-:W-:Y:S02]  /*2d140*/  ISETP.GE.AND P1, PT, R160, UR10, PT ;  /* 0x0000000aa0007c0c */ /* 0x000fe4000bf26270 */
[----:B------:R-:W-:Y:S02]  /*2d150*/  ISETP.GE.AND P5, PT, R164, UR10, PT ;  /* 0x0000000aa4007c0c */ /* 0x000fe4000bfa6270 */
[----:B------:R-:W-:Y:S02]  /*2d160*/  ISETP.GE.AND P3, PT, R165, UR10, PT ;  /* 0x0000000aa5007c0c */ /* 0x000fe4000bf66270 */
[----:B------:R-:W-:-:S07]  /*2d170*/  ISETP.GE.AND P2, PT, R163, UR10, PT ;  /* 0x0000000aa3007c0c */ /* 0x000fce000bf46270 */
[-C--:B---3--:R-:W-:Y:S02]  /*2d180*/  @!P1 LEA R4, P0, R160, R71.reuse, 0x1 ;  /* 0x00000047a0049211 */ /* 0x088fe400078008ff */
[----:B------:R-:W-:Y:S02]  /*2d190*/  @!P5 LEA R6, P4, R164, R71, 0x1 ;  /* 0x00000047a406d211 */ /* 0x000fe400078808ff */
[-C--:B--2---:R-:W-:Y:S02]  /*2d1a0*/  @!P1 LEA.HI.X R5, R160, R72.reuse, R192, 0x1, P0 ;  /* 0x00000048a0059211 */ /* 0x084fe400000f0cc0 */
[----:B------:R-:W-:Y:S02]  /*2d1b0*/  ISETP.GE.AND P0, PT, R161, UR10, PT ;  /* 0x0000000aa1007c0c */ /* 0x000fe4000bf06270 */
[----:B------:R-:W-:Y:S01]  /*2d1c0*/  @!P5 LEA.HI.X R7, R164, R72, R191, 0x1, P4 ;  /* 0x00000048a407d211 */ /* 0x000fe200020f0cbf */
[----:B------:R2:W-:Y:S01]  /*2d1d0*/  @!P1 ST.E.128 desc[UR46][R4.64], R8 ;  /* 0x0000000804009985 */ /* 0x0005e2000c101d2e */
[----:B------:R-:W-:-:S02]  /*2d1e0*/  ISETP.GE.AND P1, PT, R162, UR10, PT ;  /* 0x0000000aa2007c0c */ /* 0x000fc4000bf26270 */
[----:B------:R-:W-:Y:S01]  /*2d1f0*/  LOP3.LUT P4, RZ, R0, 0x40, RZ, 0xc0, !PT ;  /* 0x0000004000ff7812 */ /* 0x000fe2000788c0ff */
[----:B------:R3:W-:Y:S01]  /*2d200*/  @!P5 ST.E.128 desc[UR46][R6.64], R140 ;  /* 0x0000008c0600d985 */ /* 0x0007e2000c101d2e */
[-C--:B------:R-:W-:Y:S02]  /*2d210*/  @!P3 LEA R12, P6, R165, R71.reuse, 0x1 ;  /* 0x00000047a50cb211 */ /* 0x080fe400078c08ff */
[----:B------:R-:W-:Y:S02]  /*2d220*/  @!P2 LEA R14, P5, R163, R71, 0x1 ;  /* 0x00000047a30ea211 */ /* 0x000fe400078a08ff */
[-C--:B------:R-:W-:Y:S02]  /*2d230*/  @!P3 LEA.HI.X R13, R165, R72.reuse, R190, 0x1, P6 ;  /* 0x00000048a50db211 */ /* 0x080fe400030f0cbe */
[----:B------:R-:W-:-:S03]  /*2d240*/  @!P2 LEA.HI.X R15, R163, R72, R189, 0x1, P5 ;  /* 0x00000048a30fa211 */ /* 0x000fc600028f0cbd */
[----:B------:R3:W-:Y:S01]  /*2d250*/  @!P3 ST.E.128 desc[UR46][R12.64], R144 ;  /* 0x000000900c00b985 */ /* 0x0007e2000c101d2e */
[----:B--2---:R-:W-:-:S03]  /*2d260*/  @!P1 LEA R4, P6, R162, R71, 0x1 ;  /* 0x00000047a2049211 */ /* 0x004fc600078c08ff */
        /* <DEDUP_REMOVED lines=11> */
[----:B---3--:R-:W-:-:S04]  /*2d320*/  LEA R4, P0, R166, R71, 0x1 ;  /* 0x00000047a6047211 */ /* 0x008fc800078008ff */
[----:B------:R-:W-:-:S05]  /*2d330*/  LEA.HI.X R5, R166, R72, R185, 0x1, P0 ;  /* 0x00000048a6057211 */ /* 0x000fca00000f0cb9 */
[----:B------:R2:W-:Y:S01]  /*2d340*/  ST.E.128 desc[UR46][R4.64], R60 ;  /* 0x0000003c04007985 */ /* 0x0005e2000c101d2e */
[----:B------:R-:W-:Y:S05]  /*2d350*/  BRA `(.L_x_2122) ;  /* 0x0000000c000c7947 */ /* 0x000fea0003800000 */
.L_x_2118:
[----:B------:R-:W0:Y:S01]  /*2d360*/  LDC R10, c[0x0][0xce8] ;  /* 0x00033a00ff0a7b82 */ /* 0x000e220000000800 */
[----:B------:R-:W-:Y:S01]  /*2d370*/  ISETP.GE.AND P2, PT, R3, 0x40, PT ;  /* 0x000000400300780c */ /* 0x000fe20003f46270 */
[----:B------:R-:W-:Y:S01]  /*2d380*/  ULDC UR12, c[0x0][0xbc8] ;  /* 0x0002f200000c7ab9 */ /* 0x000fe20000000800 */
[----:B------:R-:W-:Y:S01]  /*2d390*/  IMAD R0, R194, 0x20, R184 ;  /* 0x00000020c2007824 */ /* 0x000fe200078e02b8 */
[----:B------:R-:W-:Y:S01]  /*2d3a0*/  ISETP.GE.AND P4, PT, R160, UR12, PT ;  /* 0x0000000ca0007c0c */ /* 0x000fe2000bf86270 */
[----:B------:R-:W-:Y:S01]  /*2d3b0*/  IMAD.U32 R5, RZ, RZ, UR40 ;  /* 0x00000028ff057e24 */ /* 0x000fe2000f8e00ff */
[----:B------:R-:W-:Y:S01]  /*2d3c0*/  ISETP.GE.AND P3, PT, R164, UR12, PT ;  /* 0x0000000ca4007c0c */ /* 0x000fe2000bf66270 */
[----:B------:R-:W-:Y:S01]  /*2d3d0*/  USHF.R.S32.HI UR8, URZ, 0x1f, UR43 ;  /* 0x0000001f3f087899 */ /* 0x000fe2000801142b */
[----:B------:R-:W-:Y:S01]  /*2d3e0*/  BSSY B1, `(.L_x_2123) ;  /* 0x0000033000017945 */ /* 0x000fe20003800000 */
[----:B------:R-:W-:Y:S01]  /*2d3f0*/  USHF.R.S32.HI UR9, URZ, 0x1f, UR41 ;  /* 0x0000001f3f097899 */ /* 0x000fe20008011429 */
[----:B------:R-:W-:Y:S01]  /*2d400*/  ISETP.GE.AND P1, PT, R165, UR12, PT ;  /* 0x0000000ca5007c0c */ /* 0x000fe2000bf26270 */
[----:B------:R-:W-:Y:S01]  /*2d410*/  IMAD R8, R5, 0x40, R0 ;  /* 0x0000004005087824 */ /* 0x000fe200078e0200 */
        /* <DEDUP_REMOVED lines=11> */
[----:B--2---:R-:W-:-:S04]  /*2d4d0*/  IMAD R0, R0, 0x40, R4 ;  /* 0x0000004000007824 */ /* 0x004fc800078e0204 */
[----:B------:R-:W-:-:S05]  /*2d4e0*/  VIADD R6, R0, 0xffffff80 ;  /* 0xffffff8000067836 */ /* 0x000fca0000000000 */
        /* <DEDUP_REMOVED lines=34> */
.L_x_2124:
[----:B------:R-:W-:Y:S05]  /*2d710*/  BSYNC B1 ;  /* 0x0000000000017941 */ /* 0x000fea0003800000 */
.L_x_2123:
[----:B--2---:R-:W-:Y:S01]  /*2d720*/  IMAD.SHL.U32 R5, R14, 0x2, RZ ;  /* 0x000000020e057824 */ /* 0x004fe200078e00ff */
[----:B------:R-:W-:Y:S01]  /*2d730*/  SEL R0, RZ, 0xffffffff, P1 ;  /* 0xffffffffff007807 */ /* 0x000fe20000800000 */
[----:B------:R-:W-:Y:S01]  /*2d740*/  ULDC.64 UR10, c[0x0][0xbe8] ;  /* 0x0002fa00000a7ab9 */ /* 0x000fe20000000a00 */
[----:B------:R-:W-:Y:S01]  /*2d750*/  ISETP.GE.AND P1, PT, R163, UR12, PT ;  /* 0x0000000ca3007c0c */ /* 0x000fe2000bf26270 */
[----:B------:R-:W-:Y:S01]  /*2d760*/  UIMAD UR5, UR8, UR10, URZ ;  /* 0x0000000a080572a4 */ /* 0x000fe2000f8e023f */
[----:B------:R-:W-:Y:S01]  /*2d770*/  LOP3.LUT R12, R5, 0x2, R12, 0xe2, !PT ;  /* 0x00000002050c7812 */ /* 0x000fe200078ee20c */
[----:B------:R-:W-:Y:S01]  /*2d780*/  IMAD.SHL.U32 R5, R0, 0x4, RZ ;  /* 0x0000000400057824 */ /* 0x000fe200078e00ff */
[----:B------:R-:W-:Y:S01]  /*2d790*/  UIMAD.WIDE.U32 UR6, UR43, UR10, URZ ;  /* 0x0000000a2b0672a5 */ /* 0x000fe2000f8e003f */
[----:B0-----:R-:W-:Y:S01]  /*2d7a0*/  @P0 IMAD.HI.U32 R0, R8, R11, RZ ;  /* 0x0000000b08000227 */ /* 0x001fe200078e00ff */
[----:B------:R-:W-:Y:S01]  /*2d7b0*/  UIMAD UR5, UR43, UR11, UR5 ;  /* 0x0000000b2b0572a4 */ /* 0x000fe2000f8e0205 */
[----:B------:R-:W-:Y:S01]  /*2d7c0*/  ISETP.GE.AND P2, PT, R166, UR12, PT ;  /* 0x0000000ca6007c0c */ /* 0x000fe2000bf46270 */
[----:B------:R-:W-:Y:S01]  /*2d7d0*/  BSSY B1, `(.L_x_2125) ;  /* 0x0000056000017945 */ /* 0x000fe20003800000 */
[----:B------:R-:W-:Y:S01]  /*2d7e0*/  IMAD.MOV.U32 R7, RZ, RZ, R8 ;  /* 0x000000ffff077224 */ /* 0x000fe200078e0008 */
        /* <DEDUP_REMOVED lines=25> */
[----:B------:R-:W-:-:S02]  /*2d980*/  IMAD.SHL.U32 R13, R6, 0x10, RZ ;  /* 0x00000010060d7824 */ /* 0x000fc400078e00ff */
[C---:B------:R-:W-:Y:S01]  /*2d990*/  IMAD R11, R7.reuse, UR7, R0 ;  /* 0x00000007070b7c24 */ /* 0x040fe2000f8e0200 */
[----:B------:R-:W-:Y:S01]  /*2d9a0*/  SHF.R.S32.HI R0, RZ, 0x1f, R9 ;  /* 0x0000001fff007819 */ /* 0x000fe20000011409 */
[----:B------:R-:W-:Y:S01]  /*2d9b0*/  IMAD.WIDE.U32 R4, R7, UR6, R4 ;  /* 0x0000000607047c25 */ /* 0x000fe2000f8e0004 */
[----:B------:R-:W-:Y:S01]  /*2d9c0*/  ULDC.64 UR6, c[0x0][0xbd8] ;  /* 0x0002f60000067ab9 */ /* 0x000fe20000000a00 */
[----:B------:R-:W-:Y:S02]  /*2d9d0*/  LOP3.LUT R12, R13, 0x10, R12, 0xe2, !PT ;  /* 0x000000100d0c7812 */ /* 0x000fe400078ee20c */
[----:B------:R-:W-:Y:S02]  /*2d9e0*/  IMAD.SHL.U32 R7, R8, 0x20, RZ ;  /* 0x0000002008077824 */ /* 0x000fe400078e00ff */
[----:B------:R-:W-:Y:S02]  /*2d9f0*/  IMAD R0, R0, UR6, RZ ;  /* 0x0000000600007c24 */ /* 0x000fe4000f8e02ff */
[----:B------:R-:W-:Y:S01]  /*2da00*/  IMAD.IADD R5, R5, 0x1, R11 ;  /* 0x0000000105057824 */ /* 0x000fe200078e020b */
[----:B------:R-:W-:Y:S01]  /*2da10*/  LOP3.LUT R12, R7, 0x20, R12, 0xe2, !PT ;  /* 0x00000020070c7812 */ /* 0x000fe200078ee20c */
[----:B------:R-:W-:-:S02]  /*2da20*/  IMAD R7, R9, UR7, R0 ;  /* 0x0000000709077c24 */ /* 0x000fc4000f8e0200 */
[----:B------:R-:W-:Y:S01]  /*2da30*/  IMAD.WIDE.U32 R4, R9, UR6, R4 ;  /* 0x0000000609047c25 */ /* 0x000fe2000f8e0004 */
[----:B------:R-:W-:-:S03]  /*2da40*/  ULDC.64 UR6, c[0x0][0xb80] ;  /* 0x0002e00000067ab9 */ /* 0x000fc60000000a00 */
[----:B------:R-:W-:Y:S01]  /*2da50*/  IMAD.U32 R9, RZ, RZ, UR40 ;  /* 0x00000028ff097e24 */ /* 0x000fe2000f8e00ff */
[----:B------:R-:W-:Y:S01]  /*2da60*/  LEA R20, P1, R4, UR6, 0x1 ;  /* 0x0000000604147c11 */ /* 0x000fe2000f8208ff */
[----:B------:R-:W-:Y:S02]  /*2da70*/  IMAD R27, R10, UR5, RZ ;  /* 0x000000050a1b7c24 */ /* 0x000fe4000f8e02ff */
[----:B------:R-:W-:Y:S01]  /*2da80*/  IMAD R26, R9, 0x40, R184 ;  /* 0x00000040091a7824 */ /* 0x000fe200078e02b8 */
[----:B------:R-:W-:Y:S01]  /*2da90*/  SEL R9, RZ, 0x40, P0 ;  /* 0x00000040ff097807 */ /* 0x000fe20000000000 */
[----:B------:R-:W-:Y:S01]  /*2daa0*/  IMAD.IADD R5, R5, 0x1, R7 ;  /* 0x0000000105057824 */ /* 0x000fe200078e0207 */
[----:B------:R-:W-:Y:S01]  /*2dab0*/  SEL R7, RZ, 0x80, P2 ;  /* 0x00000080ff077807 */ /* 0x000fe20001000000 */
[----:B------:R0:W1:Y:S01]  /*2dac0*/  SHFL.IDX PT, R14, R20, RZ, 0x181f ;  /* 0x00181fff140e7589 */ /* 0x00006200000e0000 */
[----:B------:R-:W-:Y:S02]  /*2dad0*/  ISETP.GE.AND P0, PT, R26, R27, PT ;  /* 0x0000001b1a00720c */ /* 0x000fe40003f06270 */
[----:B------:R-:W-:-:S02]  /*2dae0*/  LEA.HI.X R21, R4, UR7, R5, 0x1, P1 ;  /* 0x0000000704157c11 */ /* 0x000fc400088f0c05 */
[----:B------:R-:W-:-:S03]  /*2daf0*/  LOP3.LUT R24, R12, R9, RZ, 0xfc, !PT ;  /* 0x000000090c187212 */ /* 0x000fc600078efcff */
[----:B------:R0:W2:Y:S01]  /*2db00*/  SHFL.IDX PT, R0, R21, RZ, 0x181f ;  /* 0x00181fff15007589 */ /* 0x0000a200000e0000 */
[----:B------:R-:W-:-:S05]  /*2db10*/  LOP3.LUT R25, R24, R7, RZ, 0xfc, !PT ;  /* 0x0000000718197212 */ /* 0x000fca00078efcff */
[----:B------:R-:W-:Y:S05]  /*2db20*/  @P0 BRA `(.L_x_2126) ;  /* 0x0000000000800947 */ /* 0x000fea0003800000 */
[----:B------:R-:W-:Y:S02]  /*2db30*/  ISETP.GE.AND P2, PT, R160, UR12, PT ;  /* 0x0000000ca0007c0c */ /* 0x000fe4000bf46270 */
[----:B------:R-:W-:Y:S02]  /*2db40*/  ISETP.GE.AND P4, PT, R164, UR12, PT ;  /* 0x0000000ca4007c0c */ /* 0x000fe4000bf86270 */
[----:B------:R-:W-:Y:S02]  /*2db50*/  ISETP.GE.AND P5, PT, R165, UR12, PT ;  /* 0x0000000ca5007c0c */ /* 0x000fe4000bfa6270 */
[----:B------:R-:W-:-:S07]  /*2db60*/  ISETP.GE.AND P3, PT, R163, UR12, PT ;  /* 0x0000000ca3007c0c */ /* 0x000fce000bf66270 */
[-C--:B-1----:R-:W-:Y:S02]  /*2db70*/  @!P2 LEA R4, P0, R160, R14.reuse, 0x1 ;  /* 0x0000000ea004a211 */ /* 0x082fe400078008ff */
[----:B------:R-:W-:Y:S02]  /*2db80*/  @!P4 LEA R6, P1, R164, R14, 0x1 ;  /* 0x0000000ea406c211 */ /* 0x000fe400078208ff */
[-C--:B--2---:R-:W-:Y:S02]  /*2db90*/  @!P2 LEA.HI.X R5, R160, R0.reuse, R192, 0x1, P0 ;  /* 0x00000000a005a211 */ /* 0x084fe400000f0cc0 */
[----:B------:R-:W-:Y:S02]  /*2dba0*/  @!P4 LEA.HI.X R7, R164, R0, R191, 0x1, P1 ;  /* 0x00000000a407c211 */ /* 0x000fe400008f0cbf */
[----:B------:R-:W-:Y:S01]  /*2dbb0*/  ISETP.GE.AND P1, PT, R161, UR12, PT ;  /* 0x0000000ca1007c0c */ /* 0x000fe2000bf26270 */
[----:B------:R1:W-:Y:S01]  /*2dbc0*/  @!P2 ST.E.128 desc[UR46][R4.64], RZ ;  /* 0x000000ff0400a985 */ /* 0x0003e2000c101d2e */
[----:B------:R-:W-:-:S02]  /*2dbd0*/  ISETP.GE.AND P2, PT, R162, UR12, PT ;  /* 0x0000000ca2007c0c */ /* 0x000fc4000bf46270 */
[----:B------:R-:W-:Y:S01]  /*2dbe0*/  LOP3.LUT P0, RZ, R24, 0x40, RZ, 0xc0, !PT ;  /* 0x0000004018ff7812 */ /* 0x000fe2000780c0ff */
[----:B------:R2:W-:Y:S01]  /*2dbf0*/  @!P4 ST.E.128 desc[UR46][R6.64], RZ ;  /* 0x000000ff0600c985 */ /* 0x0005e2000c101d2e */
[-C--:B------:R-:W-:Y:S02]  /*2dc00*/  @!P5 LEA R8, P4, R165, R14.reuse, 0x1 ;  /* 0x0000000ea508d211 */ /* 0x080fe400078808ff */
[----:B------:R-:W-:Y:S02]  /*2dc10*/  @!P3 LEA R10, P6, R163, R14, 0x1 ;  /* 0x0000000ea30ab211 */ /* 0x000fe400078c08ff */
[-C--:B------:R-:W-:Y:S02]  /*2dc20*/  @!P5 LEA.HI.X R9, R165, R0.reuse, R190, 0x1, P4 ;  /* 0x00000000a509d211 */ /* 0x080fe400020f0cbe */
[----:B------:R-:W-:Y:S02]  /*2dc30*/  LOP3.LUT P4, RZ, R25, 0x80, RZ, 0xc0, !PT ;  /* 0x0000008019ff7812 */ /* 0x000fe4000788c0ff */
[----:B------:R-:W-:Y:S01]  /*2dc40*/  @!P3 LEA.HI.X R11, R163, R0, R189, 0x1, P6 ;  /* 0x00000000a30bb211 */ /* 0x000fe200030f0cbd */
[----:B------:R3:W-:Y:S01]  /*2dc50*/  @!P5 ST.E.128 desc[UR46][R8.64], RZ ;  /* 0x000000ff0800d985 */ /* 0x0007e2000c101d2e */
[----:B-1----:R-:W-:-:S02]  /*2dc60*/  @!P2 LEA R4, P5, R162, R14, 0x1 ;  /* 0x0000000ea204a211 */ /* 0x002fc400078a08ff */
[-C--:B--2---:R-:W-:Y:S01]  /*2dc70*/  @!P1 LEA R6, P6, R161, R14.reuse, 0x1 ;  /* 0x0000000ea1069211 */ /* 0x084fe200078c08ff */
[----:B------:R3:W-:Y:S01]  /*2dc80*/  @!P3 ST.E.128 desc[UR46][R10.64], RZ ;  /* 0x000000ff0a00b985 */ /* 0x0007e2000c101d2e */
[----:B------:R-:W-:Y:S02]  /*2dc90*/  @P0 LEA R12, P3, R167, R14, 0x1 ;  /* 0x0000000ea70c0211 */ /* 0x000fe400078608ff */
[-C--:B------:R-:W-:Y:S02]  /*2dca0*/  @!P2 LEA.HI.X R5, R162, R0.reuse, R188, 0x1, P5 ;  /* 0x00000000a205a211 */ /* 0x080fe400028f0cbc */
[----:B------:R-:W-:Y:S02]  /*2dcb0*/  @!P1 LEA.HI.X R7, R161, R0, R187, 0x1, P6 ;  /* 0x00000000a1079211 */ /* 0x000fe400030f0cbb */
[----:B------:R-:W-:Y:S01]  /*2dcc0*/  @P4 LEA R14, P5, R166, R14, 0x1 ;  /* 0x0000000ea60e4211 */ /* 0x000fe200078a08ff */
[----:B------:R3:W-:Y:S01]  /*2dcd0*/  @!P2 ST.E.128 desc[UR46][R4.64], RZ ;  /* 0x000000ff0400a985 */ /* 0x0007e2000c101d2e */
[----:B------:R-:W-:-:S02]  /*2dce0*/  @P0 LEA.HI.X R13, R167, R0, R186, 0x1, P3 ;  /* 0x00000000a70d0211 */ /* 0x000fc400018f0cba */
[----:B------:R-:W-:Y:S01]  /*2dcf0*/  @P4 LEA.HI.X R15, R166, R0, R185, 0x1, P5 ;  /* 0x00000000a60f4211 */ /* 0x000fe200028f0cb9 */
[----:B------:R3:W-:Y:S04]  /*2dd00*/  @!P1 ST.E.128 desc[UR46][R6.64], RZ ;  /* 0x000000ff06009985 */ /* 0x0007e8000c101d2e */
[----:B------:R3:W-:Y:S04]  /*2dd10*/  @P0 ST.E.128 desc[UR46][R12.64], RZ ;  /* 0x000000ff0c000985 */ /* 0x0007e8000c101d2e */
[----:B------:R3:W-:Y:S02]  /*2dd20*/  @P4 ST.E.128 desc[UR46][R14.64], RZ ;  /* 0x000000ff0e004985 */ /* 0x0007e4000c101d2e */
.L_x_2126:
[----:B------:R-:W-:Y:S05]  /*2dd30*/  BSYNC B1 ;  /* 0x0000000000017941 */ /* 0x000fea0003800000 */
.L_x_2125:
[----:B---3--:R-:W-:Y:S01]  /*2dd40*/  VIADD R4, R26, 0x20 ;  /* 0x000000201a047836 */ /* 0x008fe20000000000 */
[----:B--2---:R2:W3:Y:S04]  /*2dd50*/  SHFL.IDX PT, R0, R21, 0x1, 0x181f ;  /* 0x00381f0015007f89 */ /* 0x0044e800000e0000 */
[----:B------:R-:W-:Y:S01]  /*2dd60*/  ISETP.GE.AND P0, PT, R4, R27, PT ;  /* 0x0000001b0400720c */ /* 0x000fe20003f06270 */
[----:B------:R2:W4:-:S12]  /*2dd70*/  SHFL.IDX PT, R15, R20, 0x1, 0x181f ;  /* 0x00381f00140f7f89 */ /* 0x00051800000e0000 */
[----:B--2---:R-:W-:Y:S05]  /*2dd80*/  @P0 BRA `(.L_x_2122) ;  /* 0x0000000000800947 */ /* 0x004fea0003800000 */
[----:B------:R-:W-:Y:S02]  /*2dd90*/  ISETP.GE.AND P5, PT, R160, UR12, PT ;  /* 0x0000000ca0007c0c */ /* 0x000fe4000bfa6270 */
[----:B------:R-:W-:Y:S02]  /*2dda0*/  ISETP.GE.AND P4, PT, R164, UR12, PT ;  /* 0x0000000ca4007c0c */ /* 0x000fe4000bf86270 */
[----:B------:R-:W-:Y:S02]  /*2ddb0*/  ISETP.GE.AND P1, PT, R165, UR12, PT ;  /* 0x0000000ca5007c0c */ /* 0x000fe4000bf26270 */
[----:B------:R-:W-:-:S07]  /*2ddc0*/  ISETP.GE.AND P3, PT, R163, UR12, PT ;  /* 0x0000000ca3007c0c */ /* 0x000fce000bf66270 */
[-C--:B----4-:R-:W-:Y:S02]  /*2ddd0*/  @!P5 LEA R4, P0, R160, R15.reuse, 0x1 ;  /* 0x0000000fa004d211 */ /* 0x090fe400078008ff */
[-C--:B------:R-:W-:Y:S02]  /*2dde0*/  @!P4 LEA R6, P2, R164, R15.reuse, 0x1 ;  /* 0x0000000fa406c211 */ /* 0x080fe400078408ff */
[-C--:B---3--:R-:W-:Y:S02]  /*2ddf0*/  @!P5 LEA.HI.X R5, R160, R0.reuse, R192, 0x1, P0 ;  /* 0x00000000a005d211 */ /* 0x088fe400000f0cc0 */
[----:B------:R-:W-:Y:S02]  /*2de00*/  @!P4 LEA.HI.X R7, R164, R0, R191, 0x1, P2 ;  /* 0x00000000a407c211 */ /* 0x000fe400010f0cbf */
[----:B------:R-:W-:Y:S01]  /*2de10*/  ISETP.GE.AND P2, PT, R162, UR12, PT ;  /* 0x0000000ca2007c0c */ /* 0x000fe2000bf46270 */
[----:B------:R2:W-:Y:S01]  /*2de20*/  @!P5 ST.E.128 desc[UR46][R4.64], RZ ;  /* 0x000000ff0400d985 */ /* 0x0005e2000c101d2e */
[----:B------:R-:W-:-:S02]  /*2de30*/  @!P1 LEA R8, P6, R165, R15, 0x1 ;  /* 0x0000000fa5089211 */ /* 0x000fc400078c08ff */
[----:B------:R-:W-:Y:S01]  /*2de40*/  LOP3.LUT P0, RZ, R24, 0x40, RZ, 0xc0, !PT ;  /* 0x0000004018ff7812 */ /* 0x000fe2000780c0ff */
[----:B------:R3:W-:Y:S01]  /*2de50*/  @!P4 ST.E.128 desc[UR46][R6.64], RZ ;  /* 0x000000ff0600c985 */ /* 0x0007e2000c101d2e */
[----:B------:R-:W-:Y:S02]  /*2de60*/  ISETP.GE.AND P4, PT, R161, UR12, PT ;  /* 0x0000000ca1007c0c */ /* 0x000fe4000bf86270 */
[----:B------:R-:W-:Y:S02]  /*2de70*/  @!P1 LEA.HI.X R9, R165, R0, R190, 0x1, P6 ;  /* 0x00000000a5099211 */ /* 0x000fe400030f0cbe */
[----:B------:R-:W-:Y:S02]  /*2de80*/  LOP3.LUT P6, RZ, R25, 0x80, RZ, 0xc0, !PT ;  /* 0x0000008019ff7812 */ /* 0x000fe400078cc0ff */
[-C--:B------:R-:W-:Y:S01]  /*2de90*/  @!P3 LEA R10, P5, R163, R15.reuse, 0x1 ;  /* 0x0000000fa30ab211 */ /* 0x080fe200078a08ff */
[----:B------:R4:W-:Y:S01]  /*2dea0*/  @!P1 ST.E.128 desc[UR46][R8.64], RZ ;  /* 0x000000ff08009985 */ /* 0x0009e2000c101d2e */
[----:B------:R-:W-:-:S02]  /*2deb0*/  @!P2 LEA R12, P1, R162, R15, 0x1 ;  /* 0x0000000fa20ca211 */ /* 0x000fc400078208ff */
[-C--:B------:R-:W-:Y:S02]  /*2dec0*/  @!P3 LEA.HI.X R11, R163, R0.reuse, R189, 0x1, P5 ;  /* 0x00000000a30bb211 */ /* 0x080fe400028f0cbd */
[-C--:B------:R-:W-:Y:S02]  /*2ded0*/  @!P2 LEA.HI.X R13, R162, R0.reuse, R188, 0x1, P1 ;  /* 0x00000000a20da211 */ /* 0x080fe400008f0cbc */
[-C--:B--2---:R-:W-:Y:S01]  /*2dee0*/  @!P4 LEA R4, P5, R161, R15.reuse, 0x1 ;  /* 0x0000000fa104c211 */ /* 0x084fe200078a08ff */
[----:B------:R4:W-:Y:S01]  /*2def0*/  @!P3 ST.E.128 desc[UR46][R10.64], RZ ;  /* 0x000000ff0a00b985 */ /* 0x0009e2000c101d2e */
[-C--:B-1----:R-:W-:Y:S02]  /*2df00*/  @P0 LEA R14, P3, R167, R15.reuse, 0x1 ;  /* 0x0000000fa70e0211 */ /* 0x082fe400078608ff */
[----:B---3--:R-:W-:Y:S01]  /*2df10*/  @P6 LEA R6, P1, R166, R15, 0x1 ;  /* 0x0000000fa6066211 */ /* 0x008fe200078208ff */
[----:B------:R4:W-:Y:S01]  /*2df20*/  @!P2 ST.E.128 desc[UR46][R12.64], RZ ;  /* 0x000000ff0c00a985 */ /* 0x0009e2000c101d2e */
[----:B------:R-:W-:-:S02]  /*2df30*/  @!P4 LEA.HI.X R5, R161, R0, R187, 0x1, P5 ;  /* 0x00000000a105c211 */ /* 0x000fc400028f0cbb */
[-C--:B------:R-:W-:Y:S02]  /*2df40*/  @P0 LEA.HI.X R15, R167, R0.reuse, R186, 0x1, P3 ;  /* 0x00000000a70f0211 */ /* 0x080fe400018f0cba */
[----:B------:R-:W-:Y:S01]  /*2df50*/  @P6 LEA.HI.X R7, R166, R0, R185, 0x1, P1 ;  /* 0x00000000a6076211 */ /* 0x000fe200008f0cb9 */
[----:B------:R4:W-:Y:S04]  /*2df60*/  @!P4 ST.E.128 desc[UR46][R4.64], RZ ;  /* 0x000000ff0400c985 */ /* 0x0009e8000c101d2e */
[----:B------:R4:W-:Y:S04]  /*2df70*/  @P0 ST.E.128 desc[UR46][R14.64], RZ ;  /* 0x000000ff0e000985 */ /* 0x0009e8000c101d2e */
[----:B------:R4:W-:Y:S02]  /*2df80*/  @P6 ST.E.128 desc[UR46][R6.64], RZ ;  /* 0x000000ff06006985 */ /* 0x0009e4000c101d2e */
.L_x_2122:
[----:B------:R-:W-:Y:S05]  /*2df90*/  BSYNC B0 ;  /* 0x0000000000007941 */ /* 0x000fea0003800000 */
.L_x_2117:
[----:B------:R-:W-:Y:S02]  /*2dfa0*/  ULDC UR5, c[0x0][0xd38] ;  /* 0x00034e0000057ab9 */ /* 0x000fe40000000800 */
[----:B------:R-:W-:-:S06]  /*2dfb0*/  UISETP.GE.AND UP0, UPT, UR4, UR5, UPT ;  /* 0x000000050400728c */ /* 0x000fcc000bf06270 */
[----:B------:R-:W-:-:S13]  /*2dfc0*/  PLOP3.LUT P0, PT, PT, PT, UP0, 0x80, 0x0 ;  /* 0x000000000000781c */ /* 0x000fda0003f0f008 */
[----:B------:R-:W-:Y:S05]  /*2dfd0*/  @!P0 BRA `(.L_x_2127) ;  /* 0xfffffd3000b08947 */ /* 0x000fea000383ffff */
[----:B------:R-:W-:Y:S05]  /*2dfe0*/  EXIT ;  /* 0x000000000000794d */ /* 0x000fea0003800000 */
.L_x_1998:
[----:B------:R-:W-:-:S08]  /*2dff0*/  NOP ;  /* 0x0000000000007918 */ /* 0x000fd00000000000 */
[----:B------:R-:W0:-:S00]  /*2e000*/  USETMAXREG.DEALLOC.CTAPOOL 0x18 ;  /* 0x00000018000079c8 */ /* 0x000e0000080e0500 */
[----:B0-----:R-:W-:-:S06]  /*2e010*/  LOP3.LUT R0, R0, 0x3, RZ, 0xc0, !PT ;  /* 0x0000000300007812 */ /* 0x001fcc00078ec0ff */
[----:B------:R-:W0:Y:S01]  /*2e020*/  S2UR UR6, SR_CTAID.X ;  /* 0x00000000000679c3 */ /* 0x000e220000002500 */
[----:B------:R-:W-:Y:S01]  /*2e030*/  LOP3.LUT R18, R18, 0xffffff7f, RZ, 0xc0, !PT ;  /* 0xffffff7f12127812 */ /* 0x000fe200078ec0ff */
[----:B------:R-:W-:Y:S01]  /*2e040*/  STL [R1+0x468], RZ ;  /* 0x000468ff01007387 */ /* 0x000fe20000100800 */
[----:B------:R-:W-:-:S03]  /*2e050*/  IMAD.MOV.U32 R19, RZ, RZ, RZ ;  /* 0x000000ffff137224 */ /* 0x000fc600078e00ff */
[----:B------:R-:W1:Y:S02]  /*2e060*/  SHFL.IDX PT, R0, R0, RZ, 0x1f ;  /* 0x00001fff00007589 */ /* 0x000e6400000e0000 */
[----:B-1----:R-:W-:Y:S02]  /*2e070*/  ISETP.NE.AND P0, PT, R0, RZ, PT ;  /* 0x000000ff0000720c */ /* 0x002fe40003f05270 */
[----:B------:R-:W0:Y:S11]  /*2e080*/  LDC R0, c[0x0][0xd38] ;  /* 0x00034e00ff007b82 */ /* 0x000e360000000800 */
[----:B------:R-:W-:Y:S01]  /*2e090*/  @P0 LOP3.LUT R18, R18, 0x80, RZ, 0xfc, !PT ;  /* 0x0000008012120812 */ /* 0x000fe200078efcff */
[----:B------:R-:W-:Y:S06]  /*2e0a0*/  @P0 BAR.ARV 0x4, 0x180 ;  /* 0x0106000000000b1d */ /* 0x000fec0000002000 */
[----:B0-----:R-:W-:Y:S01]  /*2e0b0*/  ISETP.LE.AND P0, PT, R0, UR6, PT ;  /* 0x0000000600007c0c */ /* 0x001fe2000bf03270 */
[----:B------:R-:W-:-:S05]  /*2e0c0*/  IMAD.MOV.U32 R0, RZ, RZ, 0x1 ;  /* 0x00000001ff007424 */ /* 0x000fca00078e00ff */
[----:B------:R0:W-:Y:S07]  /*2e0d0*/  STL [R1+0x448], R0 ;  /* 0x0004480001007387 */ /* 0x0001ee0000100800 */
[----:B------:R-:W-:Y:S05]  /*2e0e0*/  @P0 BRA `(.L_x_2128) ;  /* 0x0000006400100947 */ /* 0x000fea0003800000 */
[----:B------:R-:W1:Y:S01]  /*2e0f0*/  S2R R5, SR_TID.X ;  /* 0x0000000000057919 */ /* 0x000e620000002100 */
[----:B------:R-:W2:Y:S01]  /*2e100*/  S2UR UR5, SR_CgaCtaId ;  /* 0x00000000000579c3 */ /* 0x000ea20000008800 */
[----:B------:R-:W-:Y:S01]  /*2e110*/  UMOV UR4, 0x400 ;  /* 0x0000040000047882 */ /* 0x000fe20000000000 */
[----:B------:R-:W-:Y:S01]  /*2e120*/  IMAD.MOV.U32 R19, RZ, RZ, RZ ;  /* 0x000000ffff137224 */ /* 0x000fe200078e00ff */
[----:B------:R-:W-:Y:S01]  /*2e130*/  STL [R1+0x468], RZ ;  /* 0x000468ff01007387 */ /* 0x000fe20000100800 */
[----:B------:R-:W-:Y:S01]  /*2e140*/  ULDC UR41, c[0x0][0xc] ;  /* 0x0000030000297ab9 */ /* 0x000fe20000000800 */
[----:B------:R-:W-:Y:S01]  /*2e150*/  ULDC.64 UR44, c[0x0][0x198] ;  /* 0x00006600002c7ab9 */ /* 0x000fe20000000a00 */
[----:B--2---:R-:W-:-:S06]  /*2e160*/  ULEA UR4, UR5, UR4, 0x18 ;  /* 0x0000000405047291 */ /* 0x004fcc000f8ec03f */
[----:B------:R-:W-:Y:S01]  /*2e170*/  IMAD.U32 R17, RZ, RZ, UR4 ;  /* 0x00000004ff117e24 */ /* 0x000fe2000f8e00ff */
[C---:B-1----:R-:W-:Y:S01]  /*2e180*/  LOP3.LUT R4, R5.reuse, 0x7f, RZ, 0xc0, !PT ;  /* 0x0000007f05047812 */ /* 0x042fe200078ec0ff */
[----:B0-----:R-:W-:-:S05]  /*2e190*/  IMAD.SHL.U32 R0, R5, 0x8, RZ ;  /* 0x0000000805007824 */ /* 0x001fca00078e00ff */
[C---:B------:R-:W-:Y:S02]  /*2e1a0*/  LOP3.LUT R2, R0.reuse, 0x1f8, RZ, 0xc0, !PT ;  /* 0x000001f800027812 */ /* 0x040fe400078ec0ff */
[----:B------:R-:W-:Y:S02]  /*2e1b0*/  LOP3.LUT R0, R0, 0x38, RZ, 0xc0, !PT ;  /* 0x0000003800007812 */ /* 0x000fe400078ec0ff */
[----:B------:R-:W-:Y:S01]  /*2e1c0*/  LOP3.LUT R3, R2, 0x38, R5, 0x78, !PT ;  /* 0x0000003802037812 */ /* 0x000fe200078e7805 */
[----:B------:R-:W-:Y:S01]  /*2e1d0*/  IMAD.SHL.U32 R2, R4, 0x8, RZ ;  /* 0x0000000804027824 */ /* 0x000fe200078e00ff */
[----:B------:R-:W-:-:S04]  /*2e1e0*/  SHF.R.U32.HI R4, RZ, 0x3, R4 ;  /* 0x00000003ff047819 */ /* 0x000fc80000011604 */
[----:B------:R-:W-:Y:S01]  /*2e1f0*/  LOP3.LUT R2, R3, 0x200, R2, 0xf8, !PT ;  /* 0x0000020003027812 */ /* 0x000fe200078ef802 */
[----:B------:R-:W-:-:S05]  /*2e200*/  IMAD.SHL.U32 R3, R5, 0x10, RZ ;  /* 0x0000001005037824 */ /* 0x000fca00078e00ff */
[----:B------:R-:W-:Y:S01]  /*2e210*/  LOP3.LUT R5, R4, 0x70, R3, 0xf8, !PT ;  /* 0x0000007004057812 */ /* 0x000fe200078ef803 */
[----:B------:R-:W-:Y:S02]  /*2e220*/  IMAD R4, R2, 0x2, R17 ;  /* 0x0000000202047824 */ /* 0x000fe400078e0211 */
[----:B------:R-:W-:Y:S02]  /*2e230*/  IMAD.U32 R3, RZ, RZ, UR6 ;  /* 0x00000006ff037e24 */ /* 0x000fe4000f8e00ff */
[----:B------:R-:W-:Y:S01]  /*2e240*/  IMAD.MOV.U32 R2, RZ, RZ, 0x1 ;  /* 0x00000001ff027424 */ /* 0x000fe200078e00ff */
[----:B------:R0:W-:Y:S04]  /*2e250*/  STL [R1+0x444], R4 ;  /* 0x0004440401007387 */ /* 0x0001e80000100800 */
[----:B------:R1:W-:Y:S04]  /*2e260*/  STL [R1+0x450], R3 ;  /* 0x0004500301007387 */ /* 0x0003e80000100800 */
[----:B------:R2:W-:Y:S01]  /*2e270*/  STL [R1+0x448], R2 ;  /* 0x0004480201007387 */ /* 0x0005e20000100800 */
[----:B0-----:R-:W-:-:S02]  /*2e280*/  LOP3.LUT R4, R0, 0x40, RZ, 0xfc, !PT ;  /* 0x0000004000047812 */ /* 0x001fc400078efcff */
[C---:B------:R-:W-:Y:S02]  /*2e290*/  LOP3.LUT R4, R0.reuse, 0x100, RZ, 0xfc, !PT ;  /* 0x0000010000047812 */ /* 0x040fe400078efcff */
[C---:B-1----:R-:W-:Y:S02]  /*2e2a0*/  LOP3.LUT R3, R0.reuse, 0x80, RZ, 0xfc, !PT ;  /* 0x0000008000037812 */ /* 0x042fe400078efcff */
[C---:B------:R-:W-:Y:S02]  /*2e2b0*/  LOP3.LUT R3, R0.reuse, 0x140, RZ, 0xfc, !PT ;  /* 0x0000014000037812 */ /* 0x040fe400078efcff */
[C---:B--2---:R-:W-:Y:S02]  /*2e2c0*/  LOP3.LUT R2, R0.reuse, 0xc0, RZ, 0xfc, !PT ;  /* 0x000000c000027812 */ /* 0x044fe400078efcff */
[C---:B------:R-:W-:Y:S02]  /*2e2d0*/  LOP3.LUT R2, R0.reuse, 0x180, RZ, 0xfc, !PT ;  /* 0x0000018000027812 */ /* 0x040fe400078efcff */
[----:B------:R-:W-:-:S07]  /*2e2e0*/  LOP3.LUT R0, R0, 0x1c0, RZ, 0xfc, !PT ;  /* 0x000001c000007812 */ /* 0x000fce00078efcff */
.L_x_2246:
[----:B------:R-:W2:Y:S01]  /*2e2f0*/  LDL R0, [R1+0x450] ;  /* 0x0004500001007983 */ /* 0x000ea20000100800 */
        /* <DEDUP_REMOVED lines=13> */
[----:B01--4-:R-:W-:Y:S05]  /*2e3d0*/  @!P0 BRA `(.L_x_2129) ;  /* 0x0000000000208947 */ /* 0x013fea0003800000 */
        /* <DEDUP_REMOVED lines=8> */
.L_x_2129:
[----:B------:R-:W-:Y:S01]  /*2e460*/  ULDC UR9, c[0x0][0xd54] ;  /* 0x0003550000097ab9 */ /* 0x000fe20000000800 */
[----:B------:R-:W-:Y:S01]  /*2e470*/  UMOV UR6, UR8 ;  /* 0x0000000800067c82 */ /* 0x000fe20008000000 */
[----:B------:R-:W-:-:S11]  /*2e480*/  UISETP.NE.AND UP0, UPT, UR9, 0x1, UPT ;  /* 0x000000010900788c */ /* 0x000fd6000bf05270 */
[----:B------:R-:W-:Y:S02]  /*2e490*/  @UP0 ULDC.64 UR10, c[0x0][0xd58] ;  /* 0x00035600000a0ab9 */ /* 0x000fe40000000a00 */
[----:B------:R-:W-:-:S04]  /*2e4a0*/  UIMAD.WIDE.U32 UR4, UR8, UR10, URZ ;  /* 0x0000000a080472a5 */ /* 0x000fc8000f8e003f */
[----:B------:R-:W-:-:S04]  /*2e4b0*/  @UP0 USHF.R.U32.HI UR6, URZ, UR11, UR5 ;  /* 0x0000000b3f060299 */ /* 0x000fc80008011605 */
[----:B------:R-:W-:-:S12]  /*2e4c0*/  UIMAD UR4, UR6, UR9, URZ ;  /* 0x00000009060472a4 */ /* 0x000fd8000f8e023f */
.L_x_2130:
        /* <DEDUP_REMOVED lines=48> */
.L_x_2132:
[----:B------:R-:W-:-:S11]  /*2e7d0*/  UISETP.NE.AND UP0, UPT, UR5, 0x1, UPT ;  /* 0x000000010500788c */ /* 0x000fd6000bf05270 */
[----:B------:R-:W-:Y:S02]  /*2e7e0*/  @UP0 ULDC.64 UR12, c[0x0][0xae0] ;  /* 0x0002b800000c0ab9 */ /* 0x000fe40000000a00 */
[----:B------:R-:W-:-:S04]  /*2e7f0*/  UIMAD.WIDE.U32 UR8, UR10, UR12, URZ ;  /* 0x0000000c0a0872a5 */ /* 0x000fc8000f8e003f */
[----:B------:R-:W-:-:S12]  /*2e800*/  @UP0 USHF.R.U32.HI UR10, URZ, UR13, UR9 ;  /* 0x0000000d3f0a0299 */ /* 0x000fd80008011609 */
.L_x_2133:
[----:B------:R-:W-:-:S04]  /*2e810*/  UIMAD UR10, UR10, UR5, UR5 ;  /* 0x000000050a0a72a4 */ /* 0x000fc8000f8e0205 */
[----:B------:R-:W-:-:S04]  /*2e820*/  UISETP.LT.AND UP0, UPT, UR4, UR10, UPT ;  /* 0x0000000a0400728c */ /* 0x000fc8000bf01270 */
[----:B------:R-:W-:-:S12]  /*2e830*/  USEL UR4, UR4, UR10, UP0 ;  /* 0x0000000a04047287 */ /* 0x000fd80008000000 */
.L_x_2131:
        /* <DEDUP_REMOVED lines=20> */
[----:B------:R-:W-:Y:S02]  /*2e980*/  UMOV UR4, UR6 ;  /* 0x0000000600047c82 */ /* 0x000fe40008000000 */
        /* <DEDUP_REMOVED lines=10> */
.L_x_2135:
[----:B------:R-:W-:-:S11]  /*2ea30*/  UISETP.NE.AND UP0, UPT, UR5, 0x1, UPT ;  /* 0x000000010500788c */ /* 0x000fd6000bf05270 */
[----:B------:R-:W-:Y:S02]  /*2ea40*/  @UP0 ULDC.64 UR10, c[0x0][0xae0] ;  /* 0x0002b800000a0ab9 */ /* 0x000fe40000000a00 */
[----:B------:R-:W-:-:S04]  /*2ea50*/  UIMAD.WIDE.U32 UR6, UR4, UR10, URZ ;  /* 0x0000000a040672a5 */ /* 0x000fc8000f8e003f */
[----:B------:R-:W-:-:S12]  /*2ea60*/  @UP0 USHF.R.U32.HI UR4, URZ, UR11, UR7 ;  /* 0x0000000b3f040299 */ /* 0x000fd80008011607 */
.L_x_2136:
[----:B------:R-:W-:-:S04]  /*2ea70*/  UIMAD UR4, UR4, UR5, URZ ;  /* 0x00000005040472a4 */ /* 0x000fc8000f8e023f */
[----:B------:R-:W-:-:S04]  /*2ea80*/  UISETP.LT.AND UP0, UPT, UR8, UR4, UPT ;  /* 0x000000040800728c */ /* 0x000fc8000bf01270 */
[----:B------:R-:W-:-:S12]  /*2ea90*/  USEL UR8, UR8, UR4, !UP0 ;  /* 0x0000000408087287 */ /* 0x000fd8000c000000 */
.L_x_2134:
        /* <DEDUP_REMOVED lines=16> */
[----:B------:R-:W0:Y:S08]  /*2eba0*/  FLO.U32 R0, UR4 ;  /* 0x0000000400007d00 */ /* 0x000e3000080e0000 */
[----:B------:R-:W1:Y:S01]  /*2ebb0*/  POPC R2, UR4 ;  /* 0x0000000400027d09 */ /* 0x000e620008000000 */
[----:B0-----:R-:W-:-:S13]  /*2ebc0*/  ISETP.EQ.U32.AND P0, PT, R0, R3, PT ;  /* 0x000000030000720c */ /* 0x001fda0003f02070 */
[----:B-1----:R-:W2:Y:S01]  /*2ebd0*/  @P0 ATOMG.E.ADD.STRONG.GPU PT, R5, desc[UR46][R4.64], R2 ;  /* 0x00000002040509a8 */ /* 0x002ea200081ee1ee */
[----:B------:R-:W0:Y:S02]  /*2ebe0*/  S2R R3, SR_LTMASK ;  /* 0x0000000000037919 */ /* 0x000e240000003900 */
[----:B0-----:R-:W-:-:S06]  /*2ebf0*/  LOP3.LUT R3, R3, UR4, RZ, 0xc0, !PT ;  /* 0x0000000403037c12 */ /* 0x001fcc000f8ec0ff */
[----:B------:R-:W0:Y:S01]  /*2ec00*/  POPC R3, R3 ;  /* 0x0000000300037309 */ /* 0x000e220000000000 */
[----:B--2---:R-:W0:Y:S02]  /*2ec10*/  SHFL.IDX PT, R0, R5, R0, 0x1f ;  /* 0x00001f0005007589 */ /* 0x004e2400000e0000 */
[----:B0-----:R-:W-:-:S05]  /*2ec20*/  IADD3 R0, R0, UR41, R3 ;  /* 0x0000002900007c10 */ /* 0x001fca000fffe003 */
[----:B------:R3:W-:Y:S01]  /*2ec30*/  STL [R1+0x450], R0 ;  /* 0x0004500001007387 */ /* 0x0007e20000100800 */
[----:B------:R-:W-:Y:S05]  /*2ec40*/  BRA `(.L_x_2139) ;  /* 0x0000005400c47947 */ /* 0x000fea0003800000 */
.L_x_2138:
        /* <DEDUP_REMOVED lines=20> */
.L_x_2141:
[----:B------:R-:W-:Y:S05]  /*2ed90*/  BSYNC B6 ;  /* 0x0000000000067941 */ /* 0x000fea0003800000 */
.L_x_2140:
        /* <DEDUP_REMOVED lines=20> */
.L_x_2144:
        /* <DEDUP_REMOVED lines=15> */
.L_x_2143:
[----:B------:R-:W-:Y:S05]  /*2efd0*/  BSYNC B6 ;  /* 0x0000000000067941 */ /* 0x000fea0003800000 */
.L_x_2142:
        /* <DEDUP_REMOVED lines=12> */
[----:B------:R-:W-:Y:S01]  /*2f0a0*/  LOP3.LUT R18, R18, 0xfffffffe, RZ, 0xc0, !PT ;  /* 0xfffffffe12127812 */ /* 0x000fe200078ec0ff */
[----:B------:R-:W1:Y:S02]  /*2f0b0*/  S2R R4, SR_TID.X ;  /* 0x0000000000047919 */ /* 0x000e640000002100 */
[----:B------:R-:W-:Y:S01]  /*2f0c0*/  VIADD R0, R0, 0xffffffff ;  /* 0xffffffff00007836 */ /* 0x000fe20000000000 */
[----:B0-----:R-:W0:Y:S02]  /*2f0d0*/  LDC.64 R2, c[0x0][0x418] ;  /* 0x00010600ff027b82 */ /* 0x001e240000000a00 */
[----:B0-----:R-:W-:Y:S02]  /*2f0e0*/  ISETP.NE.U32.AND P0, PT, R2, RZ, PT ;  /* 0x000000ff0200720c */ /* 0x001fe40003f05070 */
[----:B-1----:R-:W-:-:S02]  /*2f0f0*/  SHF.R.U32.HI R4, RZ, 0x5, R4 ;  /* 0x00000005ff047819 */ /* 0x002fc40000011604 */
[----:B------:R-:W-:Y:S02]  /*2f100*/  ISETP.NE.AND.EX P1, PT, R3, RZ, PT, P0 ;  /* 0x000000ff0300720c */ /* 0x000fe40003f25300 */
[----:B------:R-:W-:-:S11]  /*2f110*/  LOP3.LUT R4, R4, 0x3, RZ, 0xc0, !PT ;  /* 0x0000000304047812 */ /* 0x000fd600078ec0ff */
[----:B------:R-:W-:Y:S02]  /*2f120*/  @P1 LOP3.LUT R18, R18, 0x1, RZ, 0xfc, !PT ;  /* 0x0000000112121812 */ /* 0x000fe400078efcff */
[----:B--2---:R-:W-:Y:S01]  /*2f130*/  SHF.R.S32.HI R8, RZ, 0x1f, R7 ;  /* 0x0000001fff087819 */ /* 0x004fe20000011407 */
[----:B------:R0:W-:Y:S01]  /*2f140*/  STL [R1+0x440], R7 ;  /* 0x0004400701007387 */ /* 0x0001e20000100800 */
[----:B------:R-:W-:-:S03]  /*2f150*/  SEL R16, R7, RZ, !P1 ;  /* 0x000000ff07107207 */ /* 0x000fc60004800000 */
[----:B------:R0:W-:Y:S01]  /*2f160*/  STL [R1+0x44c], R8 ;  /* 0x00044c0801007387 */ /* 0x0001e20000100800 */
[----:B------:R-:W-:Y:S05]  /*2f170*/  BRA.DIV UR4, `(.L_x_2145) ;  /* 0x0000005a044c7947 */ /* 0x000fea000b800000 */
[----:B------:R1:W2:Y:S02]  /*2f180*/  SHFL.IDX PT, R14, R4, RZ, 0x1f ;  /* 0x00001fff040e7589 */ /* 0x0002a400000e0000 */
.L_x_2259:
[----:B------:R3:W-:Y:S01]  /*2f190*/  STL [R1+0x45c], R0 ;  /* 0x00045c0001007387 */ /* 0x0007e20000100800 */
[----:B--2---:R-:W-:Y:S02]  /*2f1a0*/  ISETP.NE.AND P0, PT, R14, RZ, PT ;  /* 0x000000ff0e00720c */ /* 0x004fe40003f05270 */
[----:B------:R-:W-:Y:S02]  /*2f1b0*/  PLOP3.LUT P2, PT, PT, PT, PT, 0x8, 0x0 ;  /* 0x000000000000781c */ /* 0x000fe40003f4e170 */
[----:B------:R-:W-:-:S11]  /*2f1c0*/  LOP3.LUT R18, R18, 0xfffffffd, RZ, 0xc0, !PT ;  /* 0xfffffffd12127812 */ /* 0x000fd600078ec0ff */
[----:B------:R-:W-:Y:S01]  /*2f1d0*/  @P2 LOP3.LUT R18, R18, 0x2, RZ, 0xfc, !PT ;  /* 0x0000000212122812 */ /* 0x000fe200078efcff */
[----:B---3--:R-:W-:Y:S06]  /*2f1e0*/  @P0 BRA `(.L_x_2146) ;  /* 0x0000000000f00947 */ /* 0x008fec0003800000 */
[----:B------:R-:W-:-:S03]  /*2f1f0*/  UMOV UR4, 0xffffffff ;  /* 0xffffffff00047882 */ /* 0x000fc60000000000 */
[----:B------:R-:W-:Y:S05]  /*2f200*/  BRA.DIV UR4, `(.L_x_2147) ;  /* 0x0000005a04487947 */ /* 0x000fea000b800000 */
[----:B------:R-:W-:-:S13]  /*2f210*/  ELECT P6, URZ, PT ;  /* 0x00000000003f782f */ /* 0x000fda00038c0000 */
.L_x_2262:
[----:B------:R-:W-:Y:S05]  /*2f220*/  @!P6 BRA `(.L_x_2146) ;  /* 0x0000000000e0e947 */ /* 0x000fea0003800000 */
[----:B------:R-:W-:Y:S01]  /*2f230*/  IMAD.MOV.U32 R16, RZ, RZ, R7 ;  /* 0x000000ffff107224 */ /* 0x000fe200078e0007 */
[----:B------:R-:W-:Y:S06]  /*2f240*/  @!P1 BRA `(.L_x_2148) ;  /* 0x00000000004c9947 */ /* 0x000fec0003800000 */
[----:B------:R-:W2:Y:S01]  /*2f250*/  LDC R6, c[0x0][0x43c] ;  /* 0x00010f00ff067b82 */ /* 0x000ea20000000800 */
[----:B------:R-:W-:Y:S01]  /*2f260*/  IMAD.MOV.U32 R9, RZ, RZ, R0 ;  /* 0x000000ffff097224 */ /* 0x000fe200078e0000 */
[----:B------:R-:W-:Y:S01]  /*2f270*/  ULDC.64 UR4, c[0x0][0x428] ;  /* 0x00010a0000047ab9 */ /* 0x000fe20000000a00 */
[----:B--2---:R-:W-:-:S13]  /*2f280*/  ISETP.NE.AND P0, PT, R6, 0x1, PT ;  /* 0x000000010600780c */ /* 0x004fda0003f05270 */
[----:B-1----:R-:W1:Y:S02]  /*2f290*/  @P0 LDC.64 R4, c[0x0][0x440] ;  /* 0x00011000ff040b82 */ /* 0x002e640000000a00 */
[----:B-1----:R-:W-:-:S04]  /*2f2a0*/  @P0 IMAD.HI.U32 R0, R9, R4, RZ ;  /* 0x0000000409000227 */ /* 0x002fc800078e00ff */
        /* <DEDUP_REMOVED lines=13> */
.L_x_2148:
[----:B--2---:R-:W2:Y:S01]  /*2f380*/  LDL R2, [R1+0x448] ;  /* 0x0004480001027983 */ /* 0x004ea20000100800 */
[----:B------:R-:W-:Y:S01]  /*2f390*/  IMAD R0, R19, 0x8, R17 ;  /* 0x0000000813007824 */ /* 0x000fe200078e0211 */
[----:B--2---:R-:W-:-:S04]  /*2f3a0*/  SHF.L.U32 R2, R2, 0x1f, RZ ;  /* 0x0000001f02027819 */ /* 0x004fc800000006ff */
[----:B------:R-:W2:Y:S02]  /*2f3b0*/  SYNCS.PHASECHK.TRANS64.TRYWAIT P0, [R0+URZ+0x38840], R2 ;  /* 0x03884002000075a7 */ /* 0x000ea4000800017f */
[----:B--2---:R-:W-:Y:S05]  /*2f3c0*/  @!P0 BRA `(.L_x_2149) ;  /* 0x0000005400f88947 */ /* 0x004fea0003800000 */
.L_x_2263:
        /* <DEDUP_REMOVED lines=11> */
.L_x_2150:
[----:B--2---:R-:W2:Y:S01]  /*2f480*/  LDL R2, [R1+0x45c] ;  /* 0x00045c0001027983 */ /* 0x004ea20000100800 */
[----:B------:R-:W-:Y:S01]  /*2f490*/  R2UR UR33, R0 ;  /* 0x00000000002172ca */ /* 0x000fe200000e0000 */
[----:B------:R-:W-:Y:S01]  /*2f4a0*/  IMAD R0, R19, 0x2000, R17 ;  /* 0x0000200013007824 */ /* 0x000fe200078e0211 */
[----:B------:R-:W-:Y:S01]  /*2f4b0*/  UIADD3 UR4, UP0, UR44, 0x370, URZ ;  /* 0x000003702c047890 */ /* 0x000fe2000ff1e03f */
[----:B-----5:R-:W-:Y:S01]  /*2f4c0*/  R2UR UR37, R16 ;  /* 0x00000000102572ca */ /* 0x020fe200000e0000 */
[----:B------:R-:W-:Y:S01]  /*2f4d0*/  UMOV UR6, 0x0 ;  /* 0x0000000000067882 */ /* 0x000fe20000000000 */
[----:B------:R-:W-:Y:S01]  /*2f4e0*/  UMOV UR7, 0x14f00000 ;  /* 0x14f0000000077882 */ /* 0x000fe20000000000 */
[----:B------:R-:W-:Y:S01]  /*2f4f0*/  R2UR UR32, R0 ;  /* 0x00000000002072ca */ /* 0x000fe200000e0000 */
[----:B------:R-:W-:Y:S01]  /*2f500*/  UIADD3.X UR5, URZ, UR45, URZ, UP0, !UPT ;  /* 0x0000002d3f057290 */ /* 0x000fe200087fe43f */
[----:B------:R-:W-:Y:S01]  /*2f510*/  PLOP3.LUT P0, PT, PT, PT, PT, 0x80, 0x0 ;  /* 0x000000000000781c */ /* 0x000fe20003f0f070 */
[----:B------:R-:W-:Y:S01]  /*2f520*/  UMOV UR34, URZ ;  /* 0x0000003f00227c82 */ /* 0x000fe20008000000 */
[----:B------:R-:W-:-:S03]  /*2f530*/  LOP3.LUT R18, R18, 0xfffffffd, RZ, 0xc0, !PT ;  /* 0xfffffffd12127812 */ /* 0x000fc600078ec0ff */
[----:B------:R-:W-:-:S06]  /*2f540*/  UIADD3 UR33, UR33, 0x38830, URZ ;  /* 0x0003883021217890 */ /* 0x000fcc000fffe03f */
[----:B------:R-:W-:Y:S02]  /*2f550*/  UIADD3 UR32, UR32, 0x22400, URZ ;  /* 0x0002240020207890 */ /* 0x000fe4000fffe03f */
[----:B------:R-:W-:Y:S02]  /*2f560*/  @P0 LOP3.LUT R18, R18, 0x2, RZ, 0xfc, !PT ;  /* 0x0000000212120812 */ /* 0x000fe400078efcff */
[----:B--2---:R-:W-:-:S13]  /*2f570*/  R2UR UR35, R2 ;  /* 0x00000000022372ca */ /* 0x004fda00000e0000 */
[----:B------:R-:W-:-:S09]  /*2f580*/  USHF.L.U32 UR35, UR35, 0x6, URZ ;  /* 0x0000000623237899 */ /* 0x000fd2000800063f */
[----:B------:R2:W-:Y:S02]  /*2f590*/  UTMALDG.4D [UR32], [UR4], desc[UR6] ;  /* 0x00000620040075b4 */ /* 0x0005e40008019000 */
[----:B--2---:R-:W-:Y:S01]  /*2f5a0*/  NOP ;  /* 0x0000000000007918 */ /* 0x004fe20000000000 */
.L_x_2146:
[----:B------:R-:W-:Y:S05]  /*2f5b0*/  WARPSYNC.ALL ;  /* 0x0000000000007948 */ /* 0x000fea0003800000 */
[----:B------:R-:W-:Y:S01]  /*2f5c0*/  VIADD R0, R17, 0x20400 ;  /* 0x0002040011007836 */ /* 0x000fe20000000000 */
[----:B------:R-:W-:Y:S01]  /*2f5d0*/  BAR.SYNC.DEFER_BLOCKING 0x8, 0x100 ;  /* 0x0204000000007b1d */ /* 0x000fe20000010000 */
[----:B------:R-:W-:Y:S02]  /*2f5e0*/  USHF.R.S32.HI UR43, URZ, 0x1f, UR36 ;  /* 0x0000001f3f2b7899 */ /* 0x000fe40008011424 */
[----:B------:R-:W-:Y:S01]  /*2f5f0*/  USHF.R.S32.HI UR37, URZ, 0x1f, UR42 ;  /* 0x0000001f3f257899 */ /* 0x000fe2000801142a */
[----:B------:R-:W-:-:S02]  /*2f600*/  LOP3.LUT P0, RZ, R0, 0x3ff, RZ, 0xc0, !PT ;  /* 0x000003ff00ff7812 */ /* 0x000fc4000780c0ff */
[----:B------:R-:W-:Y:S11]  /*2f610*/  BSSY B6, `(.L_x_2151) ;  /* 0x0000012000067945 */ /* 0x000ff60003800000 */
[----:B------:R-:W-:Y:S05]  /*2f620*/  @!P0 BRA `(.L_x_2152) ;  /* 0x0000000000408947 */ /* 0x000fea0003800000 */
[----:B------:R-:W-:Y:S01]  /*2f630*/  MOV R2, 0x0 ;  /* 0x0000000000027802 */ /* 0x000fe20000000f00 */
[----:B------:R-:W-:Y:S01]  /*2f640*/  ULDC.64 UR4, c[0x4][0x90] ;  /* 0x0100240000047ab9 */ /* 0x000fe20000000a00 */
[----:B------:R-:W-:Y:S01]  /*2f650*/  ULDC.64 UR6, c[0x4][0x98] ;  /* 0x0100260000067ab9 */ /* 0x000fe20000000a00 */
[----:B------:R-:W-:Y:S01]  /*2f660*/  ULDC.64 UR8, c[0x4][0x20] ;  /* 0x0100080000087ab9 */ /* 0x000fe20000000a00 */
[----:B-1----:R-:W-:Y:S02]  /*2f670*/  IMAD.U32 R4, RZ, RZ, UR4 ;  /* 0x00000004ff047e24 */ /* 0x002fe4000f8e00ff */
        /* <DEDUP_REMOVED lines=10> */
[----:B-1----:R-:W-:Y:S05]  /*2f720*/  CALL.ABS.NOINC R2 ;  /* 0x0000000002007343 */ /* 0x002fea0003c00000 */
.L_x_2152:
[----:B------:R-:W-:Y:S05]  /*2f730*/  BSYNC B6 ;  /* 0x0000000000067941 */ /* 0x000fea0003800000 */
.L_x_2151:
[----:B------:R-:W2:Y:S01]  /*2f740*/  LDC R6, c[0x0][0x448] ;  /* 0x00011200ff067b82 */ /* 0x000ea20000000800 */
[----:B------:R-:W1:Y:S01]  /*2f750*/  S2R R2, SR_TID.X ;  /* 0x0000000000027919 */ /* 0x000e620000002100 */
[----:B------:R-:W-:Y:S02]  /*2f760*/  ULDC.64 UR8, c[0x0][0x2d8] ;  /* 0x0000b60000087ab9 */ /* 0x000fe40000000a00 */
[----:B------:R-:W-:Y:S01]  /*2f770*/  UIMAD UR6, UR43, UR8, URZ ;  /* 0x000000082b0672a4 */ /* 0x000fe2000f8e023f */
[----:B------:R-:W3:Y:S01]  /*2f780*/  S2R R0, SR_TID.X ;  /* 0x0000000000007919 */ /* 0x000ee20000002100 */
[----:B------:R-:W-:Y:S02]  /*2f790*/  UIMAD.WIDE.U32 UR4, UR36, UR8, URZ ;  /* 0x00000008240472a5 */ /* 0x000fe4000f8e003f */
[----:B------:R-:W-:-:S03]  /*2f7a0*/  UIMAD UR6, UR36, UR9, UR6 ;  /* 0x00000009240672a4 */ /* 0x000fc6000f8e0206 */
[----:B------:R-:W-:Y:S01]  /*2f7b0*/  ULDC.64 UR8, c[0x0][0x2e0] ;  /* 0x0000b80000087ab9 */ /* 0x000fe20000000a00 */
[----:B------:R-:W-:Y:S02]  /*2f7c0*/  UIADD3 UR5, UR5, UR6, URZ ;  /* 0x0000000605057290 */ /* 0x000fe4000fffe03f */
[----:B------:R-:W-:Y:S02]  /*2f7d0*/  UIMAD UR6, UR37, UR8, URZ ;  /* 0x00000008250672a4 */ /* 0x000fe4000f8e023f */
[----:B------:R-:W-:Y:S02]  /*2f7e0*/  UIMAD.WIDE.U32 UR4, UR42, UR8, UR4 ;  /* 0x000000082a0472a5 */ /* 0x000fe4000f8e0004 */
[----:B------:R-:W-:-:S04]  /*2f7f0*/  UIMAD UR6, UR42, UR9, UR6 ;  /* 0x000000092a0672a4 */ /* 0x000fc8000f8e0206 */
[----:B------:R-:W-:Y:S02]  /*2f800*/  UIADD3 UR6, UR5, UR6, URZ ;  /* 0x0000000605067290 */ /* 0x000fe4000fffe03f */
[----:B------:R-:W-:Y:S01]  /*2f810*/  IMAD.U32 R5, RZ, RZ, UR5 ;  /* 0x00000005ff057e24 */ /* 0x000fe2000f8e00ff */
[----:B--2---:R-:W-:Y:S02]  /*2f820*/  ISETP.NE.AND P0, PT, R6, 0x1, PT ;  /* 0x000000010600780c */ /* 0x004fe40003f05270 */
[----:B-1----:R-:W-:-:S11]  /*2f830*/  LOP3.LUT R4, R2, 0x7f, RZ, 0xc0, !PT ;  /* 0x0000007f02047812 */ /* 0x002fd600078ec0ff */
[----:B------:R-:W1:Y:S01]  /*2f840*/  @P0 LDC R3, c[0x0][0x44c] ;  /* 0x00011300ff030b82 */ /* 0x000e620000000800 */
[----:B---3--:R-:W-:Y:S01]  /*2f850*/  IMAD.SHL.U32 R0, R0, 0x10, RZ ;  /* 0x0000001000007824 */ /* 0x008fe200078e00ff */
[----:B------:R-:W-:-:S04]  /*2f860*/  SHF.R.U32.HI R4, RZ, 0x3, R4 ;  /* 0x00000003ff047819 */ /* 0x000fc80000011604 */
[----:B------:R-:W-:Y:S01]  /*2f870*/  LOP3.LUT R0, R4, 0x70, R0, 0xf8, !PT ;  /* 0x0000007004007812 */ /* 0x000fe200078ef800 */
[----:B------:R-:W-:Y:S01]  /*2f880*/  IMAD.U32 R4, RZ, RZ, UR4 ;  /* 0x00000004ff047e24 */ /* 0x000fe2000f8e00ff */
[----:B------:R-:W2:Y:S01]  /*2f890*/  @P0 LDC R2, c[0x0][0x450] ;  /* 0x00011400ff020b82 */ /* 0x000ea20000000800 */
[----:B------:R-:W-:Y:S02]  /*2f8a0*/  ULDC.64 UR4, c[0x0][0x2d0] ;  /* 0x0000b40000047ab9 */ /* 0x000fe40000000a00 */
[----:B0-----:R-:W-:-:S04]  /*2f8b0*/  VIADD R7, R0, UR40 ;  /* 0x0000002800077c36 */ /* 0x001fc80008000000 */
[----:B------:R-:W-:Y:S01]  /*2f8c0*/  IMAD.MOV.U32 R0, RZ, RZ, R7 ;  /* 0x000000ffff007224 */ /* 0x000fe200078e0007 */
[----:B------:R0:W-:Y:S01]  /*2f8d0*/  STL [R1+0x458], R7 ;  /* 0x0004580701007387 */ /* 0x0001e20000100800 */
[----:B-1----:R-:W-:-:S05]  /*2f8e0*/  @P0 IMAD.HI.U32 R3, R7, R3, RZ ;  /* 0x0000000307030227 */ /* 0x002fca00078e00ff */
[----:B--2---:R-:W-:Y:S01]  /*2f8f0*/  @P0 SHF.R.U32.HI R0, RZ, R2, R3 ;  /* 0x00000002ff000219 */ /* 0x004fe20000011603 */
[----:B------:R-:W-:Y:S02]  /*2f900*/  IMAD.MOV.U32 R2, RZ, RZ, R4 ;  /* 0x000000ffff027224 */ /* 0x000fe400078e0004 */
[----:B------:R-:W-:Y:S01]  /*2f910*/  IMAD.U32 R3, RZ, RZ, UR6 ;  /* 0x00000006ff037e24 */ /* 0x000fe2000f8e00ff */
[----:B------:R-:W-:Y:S01]  /*2f920*/  SHF.R.S32.HI R4, RZ, 0x1f, R0 ;  /* 0x0000001fff047819 */ /* 0x000fe20000011400 */
[----:B------:R-:W1:Y:S01]  /*2f930*/  S2R R9, SR_TID.X ;  /* 0x0000000000097919 */ /* 0x000e620000002100 */
[----:B------:R-:W-:Y:S01]  /*2f940*/  ULDC.64 UR6, c[0x0][0x280] ;  /* 0x0000a00000067ab9 */ /* 0x000fe20000000a00 */
[----:B------:R-:W-:-:S04]  /*2f950*/  IMAD.WIDE.U32 R2, R0, UR4, R2 ;  /* 0x0000000400027c25 */ /* 0x000fc8000f8e0002 */
[----:B------:R-:W-:-:S04]  /*2f960*/  IMAD R4, R4, UR4, RZ ;  /* 0x0000000404047c24 */ /* 0x000fc8000f8e02ff */
[----:B------:R-:W-:Y:S01]  /*2f970*/  IMAD R4, R0, UR5, R4 ;  /* 0x0000000500047c24 */ /* 0x000fe2000f8e0204 */
[----:B------:R-:W-:Y:S01]  /*2f980*/  ULDC.64 UR4, c[0x0][0x2c8] ;  /* 0x0000b20000047ab9 */ /* 0x000fe20000000a00 */
[----:B------:R-:W-:Y:S02]  /*2f990*/  IMAD.MOV R0, RZ, RZ, -R0 ;  /* 0x000000ffff007224 */ /* 0x000fe400078e0a00 */
[----:B------:R-:W-:Y:S02]  /*2f9a0*/  IMAD.IADD R3, R3, 0x1, R4 ;  /* 0x0000000103037824 */ /* 0x000fe400078e0204 */
[----:B------:R-:W-:Y:S02]  /*2f9b0*/  IMAD R0, R6, R0, R7 ;  /* 0x0000000006007224 */ /* 0x000fe400078e0207 */
[----:B0-----:R0:W5:Y:S02]  /*2f9c0*/  LDL R7, [R1+0x444] ;  /* 0x0004440001077983 */ /* 0x0011640000100800 */
[----:B------:R-:W-:Y:S01]  /*2f9d0*/  IMAD.WIDE.U32 R2, R0, UR4, R2 ;  /* 0x0000000400027c25 */ /* 0x000fe2000f8e0002 */
[----:B------:R-:W-:-:S05]  /*2f9e0*/  SHF.R.S32.HI R4, RZ, 0x1f, R0 ;  /* 0x0000001fff047819 */ /* 0x000fca0000011400 */
[----:B------:R-:W-:Y:S01]  /*2f9f0*/  IMAD R4, R4, UR4, RZ ;  /* 0x0000000404047c24 */ /* 0x000fe2000f8e02ff */
[----:B------:R-:W-:-:S03]  /*2fa00*/  ULDC UR4, c[0x0][0x2b8] ;  /* 0x0000ae0000047ab9 */ /* 0x000fc60000000800 */
[----:B------:R-:W-:Y:S01]  /*2fa10*/  IMAD R4, R0, UR5, R4 ;  /* 0x0000000500047c24 */ /* 0x000fe2000f8e0204 */
[----:B------:R-:W-:Y:S01]  /*2fa20*/  LEA R0, P1, R2, UR6, 0x1 ;  /* 0x0000000602007c11 */ /* 0x000fe2000f8208ff */
[C---:B-1----:R-:W-:Y:S01]  /*2fa30*/  IMAD.SHL.U32 R8, R9.reuse, 0x8, RZ ;  /* 0x0000000809087824 */ /* 0x042fe200078e00ff */
[----:B------:R-:W-:Y:S01]  /*2fa40*/  LOP3.LUT R9, R9, 0x7f, RZ, 0xc0, !PT ;  /* 0x0000007f09097812 */ /* 0x000fe200078ec0ff */
[----:B------:R-:W-:-:S03]  /*2fa50*/  IMAD.IADD R3, R3, 0x1, R4 ;  /* 0x0000000103037824 */ /* 0x000fc600078e0204 */
[----:B------:R-:W-:Y:S02]  /*2fa60*/  LOP3.LUT R8, R8, 0x38, RZ, 0xc0, !PT ;  /* 0x0000003808087812 */ /* 0x000fe400078ec0ff */
[----:B------:R-:W-:Y:S02]  /*2fa70*/  LEA.HI.X R3, R2, UR7, R3, 0x1, P1 ;  /* 0x0000000702037c11 */ /* 0x000fe400088f0c03 */
[----:B------:R-:W-:Y:S01]  /*2fa80*/  ISETP.GE.AND P0, PT, R8, UR4, PT ;  /* 0x0000000408007c0c */ /* 0x000fe2000bf06270 */
[----:B------:R-:W-:Y:S01]  /*2fa90*/  UMOV UR4, 0xffffffff ;  /* 0xffffffff00047882 */ /* 0x000fe20000000000 */
[----:B------:R-:W-:Y:S02]  /*2faa0*/  SHF.R.U32.HI R9, RZ, 0x3, R9 ;  /* 0x00000003ff097819 */ /* 0x000fe40000011609 */
[----:B0-----:R-:W-:Y:S09]  /*2fab0*/  BRA.DIV UR4, `(.L_x_2153) ;  /* 0x0000005204507947 */ /* 0x001ff2000b800000 */
[----:B------:R-:W0:Y:S01]  /*2fac0*/  SHFL.IDX PT, R5, R0, RZ, 0x181f ;  /* 0x00181fff00057589 */ /* 0x000e2200000e0000 */
[----:B------:R-:W-:Y:S01]  /*2fad0*/  ULDC UR4, c[0x0][0x288] ;  /* 0x0000a20000047ab9 */ /* 0x000fe20000000800 */
[----:B------:R-:W-:Y:S02]  /*2fae0*/  VIADD R9, R9, UR40 ;  /* 0x0000002809097c36 */ /* 0x000fe40008000000 */
[----:B------:R-:W1:Y:S01]  /*2faf0*/  SHFL.IDX PT, R4, R3, RZ, 0x181f ;  /* 0x00181fff03047589 */ /* 0x000e6200000e0000 */
[----:B------:R-:W-:Y:S02]  /*2fb00*/  IMAD R2, R6, UR4, RZ ;  /* 0x0000000406027c24 */ /* 0x000fe4000f8e02ff */
[C---:B------:R-:W-:Y:S01]  /*2fb10*/  VIADD R6, R9.reuse, 0x10 ;  /* 0x0000001009067836 */ /* 0x040fe20000000000 */
[----:B------:R-:W-:Y:S02]  /*2fb20*/  STL [R1+0x454], R9 ;  /* 0x0004540901007387 */ /* 0x000fe40000100800 */
[----:B------:R-:W-:-:S02]  /*2fb30*/  ISETP.GE.AND P1, PT, R9, R2, PT ;  /* 0x000000020900720c */ /* 0x000fc40003f26270 */
[----:B------:R2:W-:Y:S11]  /*2fb40*/  STL [R1+0x460], R6 ;  /* 0x0004600601007387 */ /* 0x0005f60000100800 */
[----:B0-----:R-:W-:-:S05]  /*2fb50*/  @!P1 LEA R5, P2, R8, R5, 0x1 ;  /* 0x0000000508059211 */ /* 0x001fca00078408ff */
[----:B-1----:R-:W-:-:S05]  /*2fb60*/  @!P1 IMAD.X R4, RZ, RZ, R4, P2 ;  /* 0x000000ffff049224 */ /* 0x002fca00010e0604 */
[----:B------:R-:W-:-:S04]  /*2fb70*/  @!P1 LOP3.LUT R5, R5, R4, RZ, 0x3c, !PT ;  /* 0x0000000405059212 */ /* 0x000fc800078e3cff */
[----:B------:R-:W-:-:S04]  /*2fb80*/  @!P1 LOP3.LUT R4, R5, R4, RZ, 0x3c, !PT ;  /* 0x0000000405049212 */ /* 0x000fc800078e3cff */
[----:B------:R-:W-:-:S05]  /*2fb90*/  @!P1 LOP3.LUT R5, R5, R4, RZ, 0x3c, !PT ;  /* 0x0000000405059212 */ /* 0x000fca00078e3cff */
[----:B------:R-:W-:Y:S01]  /*2fba0*/  @!PT LDS RZ, [RZ] ;  /* 0x00000000fffff984 */ /* 0x000fe20000000800 */
[----:B-----5:R0:W-:Y:S01]  /*2fbb0*/  @!P1 LDGSTS.E.BYPASS.LTC128B.128 [R7+0x20400], desc[UR46][R4.64], !P0 ;  /* 0x2040000004079fae */ /* 0x0201e2000c101d6e */
[----:B------:R-:W-:Y:S01]  /*2fbc0*/  ISETP.GE.AND P1, PT, R6, R2, PT ;  /* 0x000000020600720c */ /* 0x000fe20003f26270 */
[----:B--2---:R-:W-:-:S05]  /*2fbd0*/  VIADD R6, R9, 0x20 ;  /* 0x0000002009067836 */ /* 0x004fca0000000000 */
[----:B------:R-:W-:Y:S04]  /*2fbe0*/  STL [R1+0x464], R6 ;  /* 0x0004640601007387 */ /* 0x000fe80000100800 */
[----:B0-----:R-:W0:Y:S04]  /*2fbf0*/  SHFL.IDX PT, R5, R0, 0x1, 0x181f ;  /* 0x00381f0000057f89 */ /* 0x001e2800000e0000 */
[----:B------:R-:W1:Y:S01]  /*2fc00*/  SHFL.IDX PT, R4, R3, 0x1, 0x181f ;  /* 0x00381f0003047f89 */ /* 0x000e6200000e0000 */
[----:B0-----:R-:W-:-:S05]  /*2fc10*/  @!P1 LEA R5, P2, R8, R5, 0x1 ;  /* 0x0000000508059211 */ /* 0x001fca00078408ff */
[----:B-1----:R-:W-:-:S05]  /*2fc20*/  @!P1 IMAD.X R4, RZ, RZ, R4, P2 ;  /* 0x000000ffff049224 */ /* 0x002fca00010e0604 */
[----:B------:R-:W-:-:S04]  /*2fc30*/  @!P1 LOP3.LUT R5, R5, R4, RZ, 0x3c, !PT ;  /* 0x0000000405059212 */ /* 0x000fc800078e3cff */
[----:B------:R-:W-:-:S04]  /*2fc40*/  @!P1 LOP3.LUT R4, R5, R4, RZ, 0x3c, !PT ;  /* 0x0000000405049212 */ /* 0x000fc800078e3cff */
[----:B------:R-:W-:-:S05]  /*2fc50*/  @!P1 LOP3.LUT R5, R5, R4, RZ, 0x3c, !PT ;  /* 0x0000000405059212 */ /* 0x000fca00078e3cff */
[----:B------:R0:W-:Y:S01]  /*2fc60*/  @!P1 LDGSTS.E.BYPASS.LTC128B.128 [R7+0x20c00], desc[UR46][R4.64], !P0 ;  /* 0x20c0000004079fae */ /* 0x0001e2000c101d6e */
[----:B------:R-:W-:-:S03]  /*2fc70*/  ISETP.GE.AND P1, PT, R6, R2, PT ;  /* 0x000000020600720c */ /* 0x000fc60003f26270 */
[----:B0-----:R-:W0:Y:S04]  /*2fc80*/  SHFL.IDX PT, R5, R0, 0x2, 0x181f ;  /* 0x00581f0000057f89 */ /* 0x001e2800000e0000 */
[----:B------:R-:W1:Y:S04]  /*2fc90*/  SHFL.IDX PT, R4, R3, 0x2, 0x181f ;  /* 0x00581f0003047f89 */ /* 0x000e6800000e0000 */
[----:B------:R-:W2:Y:S04]  /*2fca0*/  SHFL.IDX PT, R0, R0, 0x3, 0x181f ;  /* 0x00781f0000007f89 */ /* 0x000ea800000e0000 */
[----:B------:R-:W3:Y:S01]  /*2fcb0*/  SHFL.IDX PT, R3, R3, 0x3, 0x181f ;  /* 0x00781f0003037f89 */ /* 0x000ee200000e0000 */
[----:B0-----:R-:W-:-:S05]  /*2fcc0*/  @!P1 LEA R5, P2, R8, R5, 0x1 ;  /* 0x0000000508059211 */ /* 0x001fca00078408ff */
[----:B-1----:R-:W-:-:S05]  /*2fcd0*/  @!P1 IMAD.X R4, RZ, RZ, R4, P2 ;  /* 0x000000ffff049224 */ /* 0x002fca00010e0604 */
[----:B------:R-:W-:-:S04]  /*2fce0*/  @!P1 LOP3.LUT R5, R5, R4, RZ, 0x3c, !PT ;  /* 0x0000000405059212 */ /* 0x000fc800078e3cff */
[----:B------:R-:W-:-:S04]  /*2fcf0*/  @!P1 LOP3.LUT R4, R5, R4, RZ, 0x3c, !PT ;  /* 0x0000000405049212 */ /* 0x000fc800078e3cff */
[----:B------:R-:W-:-:S05]  /*2fd00*/  @!P1 LOP3.LUT R5, R5, R4, RZ, 0x3c, !PT ;  /* 0x0000000405059212 */ /* 0x000fca00078e3cff */
[----:B--23--:R1:W-:Y:S02]  /*2fd10*/  @!P1 LDGSTS.E.BYPASS.LTC128B.128 [R7+0x21400], desc[UR46][R4.64], !P0 ;  /* 0x2140000004079fae */ /* 0x00c3e4000c101d6e */
.L_x_2272:
[----:B01----:R-:W2:Y:S02]  /*2fd20*/  LDL R4, [R1+0x454] ;  /* 0x0004540001047983 */ /* 0x003ea40000100800 */
[----:B--2---:R-:W-:-:S05]  /*2fd30*/  VIADD R4, R4, 0x30 ;  /* 0x0000003004047836 */ /* 0x004fca0000000000 */
[----:B------:R-:W-:Y:S01]  /*2fd40*/  ISETP.GE.AND P1, PT, R4, R2, PT ;  /* 0x000000020400720c */ /* 0x000fe20003f26270 */
[----:B------:R0:W-:-:S12]  /*2fd50*/  STL [R1+0x478], R4 ;  /* 0x0004780401007387 */ /* 0x0001d80000100800 */
[----:B------:R-:W-:-:S05]  /*2fd60*/  @!P1 LEA R2, P2, R8, R0, 0x1 ;  /* 0x0000000008029211 */ /* 0x000fca00078408ff */
[----:B------:R-:W-:-:S05]  /*2fd70*/  @!P1 IMAD.X R3, RZ, RZ, R3, P2 ;  /* 0x000000ffff039224 */ /* 0x000fca00010e0603 */
[----:B------:R-:W-:Y:S01]  /*2fd80*/  @!PT LDS RZ, [RZ] ;  /* 0x00000000fffff984 */ /* 0x000fe20000000800 */
[----:B------:R-:W-:Y:S01]  /*2fd90*/  @!PT LDS RZ, [RZ] ;  /* 0x00000000fffff984 */ /* 0x000fe20000000800 */
[----:B------:R-:W-:Y:S01]  /*2fda0*/  @!PT LDS RZ, [RZ] ;  /* 0x00000000fffff984 */ /* 0x000fe20000000800 */
[----:B------:R0:W-:Y:S01]  /*2fdb0*/  @!P1 LDGSTS.E.BYPASS.LTC128B.128 [R7+0x21c00], desc[UR46][R2.64], !P0 ;  /* 0x21c0000002079fae */ /* 0x0001e2000c101d6e */
[----:B------:R-:W-:Y:S01]  /*2fdc0*/  PLOP3.LUT P0, PT, PT, PT, PT, 0x80, 0x0 ;  /* 0x000000000000781c */ /* 0x000fe20003f0f070 */
[----:B------:R-:W-:-:S12]  /*2fdd0*/  NOP ;  /* 0x0000000000007918 */ /* 0x000fd80000000000 */
.L_x_2154:
[----:B------:R-:W-:Y:S02]  /*2fde0*/  PLOP3.LUT P1, PT, P1, P0, PT, 0xa2, 0x0 ;  /* 0x000000000000781c */ /* 0x000fe40000f21472 */
[----:B------:R-:W-:-:S08]  /*2fdf0*/  @P0 R2UR P1, UR4, R17 ;  /* 0x00000000110402ca */ /* 0x000fd00000020000 */
[----:B------:R-:W-:-:S05]  /*2fe00*/  @P0 PLOP3.LUT P0, PT, P1, PT, PT, 0x80, 0x0 ;  /* 0x000000000000081c */ /* 0x000fca0000f0f070 */
[----:B------:R-:W-:Y:S01]  /*2fe10*/  @!P1 SYNCS.ARRIVE.TRANS64.RED.A0T1 RZ, [UR4+0x38800], RZ ;  /* 0x038800ffffff99a7 */ /* 0x000fe20008200404 */
[----:B------:R-:W-:Y:S07]  /*2fe20*/  @!P1 ARRIVES.LDGSTSBAR.64.TRANSCNT [UR4+0x38800] ;  /* 0x03880000ff0099b0 */ /* 0x000fee0008000a84 */
[----:B------:R-:W-:Y:S05]  /*2fe30*/  @P0 BRA.U.ANY `(.L_x_2154) ;  /* 0xfffffffd00e80947 */ /* 0x000fea000393ffff */
[----:B0-----:R-:W0:Y:S01]  /*2fe40*/  LDC.64 R2, c[0x0][0x3d8] ;  /* 0x0000f600ff027b82 */ /* 0x001e220000000a00 */
[----:B------:R-:W-:Y:S01]  /*2fe50*/  NOP ;  /* 0x0000000000007918 */ /* 0x000fe20000000000 */
[C---:B0-----:R-:W-:Y:S01]  /*2fe60*/  IMAD R0, R2.reuse, UR43, RZ ;  /* 0x0000002b02007c24 */ /* 0x041fe2000f8e02ff */
[----:B------:R0:W-:Y:S01]  /*2fe70*/  SYNCS.ARRIVE.TRANS64.A1T0 RZ, [R17+URZ+0x38800], RZ ;  /* 0x038800ff11ff79a7 */ /* 0x0001e2000810003f */
[----:B------:R-:W-:Y:S01]  /*2fe80*/  IMAD.WIDE.U32 R4, R2, UR36, RZ ;  /* 0x0000002402047c25 */ /* 0x000fe2000f8e00ff */
[----:B------:R-:W-:Y:S03]  /*2fe90*/  BSSY B6, `(.L_x_2155) ;  /* 0x0000018000067945 */ /* 0x000fe60003800000 */
[----:B------:R-:W-:Y:S01]  /*2fea0*/  IMAD R3, R3, UR36, R0 ;  /* 0x0000002403037c24 */ /* 0x000fe2000f8e0200 */
[----:B------:R0:W-:Y:S01]  /*2feb0*/  STL.64 [R1+0x470], R4 ;  /* 0x0004700401007387 */ /* 0x0001e20000100a00 */
[----:B------:R-:W-:-:S05]  /*2fec0*/  VIADD R0, R17, 0x26400 ;  /* 0x0002640011007836 */ /* 0x000fca0000000000 */
[----:B------:R-:W-:Y:S01]  /*2fed0*/  LOP3.LUT P0, RZ, R0, 0x3ff, RZ, 0xc0, !PT ;  /* 0x000003ff00ff7812 */ /* 0x000fe2000780c0ff */
[----:B------:R-:W-:-:S05]  /*2fee0*/  IMAD.IADD R0, R5, 0x1, R3 ;  /* 0x0000000105007824 */ /* 0x000fca00078e0203 */
[----:B------:R0:W-:Y:S07]  /*2fef0*/  STL [R1+0x47c], R0 ;  /* 0x00047c0001007387 */ /* 0x0001ee0000100800 */
        /* <DEDUP_REMOVED lines=17> */
.L_x_2156:
[----:B------:R-:W-:Y:S05]  /*30010*/  BSYNC B6 ;  /* 0x0000000000067941 */ /* 0x000fea0003800000 */
.L_x_2155:
[----:B0-----:R-:W2:Y:S01]  /*30020*/  LDL.LU.64 R4, [R1+0x470] ;  /* 0x0004700001047983 */ /* 0x001ea20000300a00 */
[----:B------:R-:W0:Y:S01]  /*30030*/  LDC R8, c[0x0][0x448] ;  /* 0x00011200ff087b82 */ /* 0x000e220000000800 */
[----:B------:R-:W-:Y:S02]  /*30040*/  ULDC.64 UR8, c[0x0][0x3e0] ;  /* 0x0000f80000087ab9 */ /* 0x000fe40000000a00 */
[----:B------:R-:W3:Y:S04]  /*30050*/  LDL.LU R2, [R1+0x47c] ;  /* 0x00047c0001027983 */ /* 0x000ee80000300800 */
[----:B------:R-:W4:Y:S01]  /*30060*/  LDL.LU R3, [R1+0x458] ;  /* 0x0004580001037983 */ /* 0x000f220000300800 */
[----:B------:R-:W-:Y:S01]  /*30070*/  UIMAD UR6, UR37, UR8, URZ ;  /* 0x00000008250672a4 */ /* 0x000fe2000f8e023f */
[----:B------:R-:W-:Y:S01]  /*30080*/  LOP3.LUT R18, R18, 0xffffffef, RZ, 0xc0, !PT ;  /* 0xffffffef12127812 */ /* 0x000fe200078ec0ff */
[----:B------:R-:W1:Y:S02]  /*30090*/  S2R R10, SR_TID.X ;  /* 0x00000000000a7919 */ /* 0x000e640000002100 */
[----:B------:R-:W-:Y:S01]  /*300a0*/  UIMAD UR6, UR42, UR9, UR6 ;  /* 0x000000092a0672a4 */ /* 0x000fe2000f8e0206 */
[----:B------:R-:W5:Y:S01]  /*300b0*/  S2R R11, SR_TID.X ;  /* 0x00000000000b7919 */ /* 0x000f620000002100 */
[----:B0-----:R-:W-:-:S13]  /*300c0*/  ISETP.NE.AND P0, PT, R8, 0x1, PT ;  /* 0x000000010800780c */ /* 0x001fda0003f05270 */
[----:B------:R-:W0:Y:S01]  /*300d0*/  @P0 LDC R0, c[0x0][0x450] ;  /* 0x00011400ff000b82 */ /* 0x000e220000000800 */
[----:B-1----:R-:W-:Y:S02]  /*300e0*/  IMAD.SHL.U32 R10, R10, 0x8, RZ ;  /* 0x000000080a0a7824 */ /* 0x002fe400078e00ff */
[----:B-----5:R-:W-:-:S03]  /*300f0*/  IMAD.SHL.U32 R9, R11, 0x8, RZ ;  /* 0x000000080b097824 */ /* 0x020fc600078e00ff */
[----:B------:R-:W-:-:S04]  /*30100*/  LOP3.LUT R10, R10, 0x38, RZ, 0xc0, !PT ;  /* 0x000000380a0a7812 */ /* 0x000fc800078ec0ff */
[C---:B------:R-:W-:Y:S02]  /*30110*/  LOP3.LUT R12, R10.reuse, 0x80, RZ, 0xfc, !PT ;  /* 0x000000800a0c7812 */ /* 0x040fe400078efcff */
[----:B------:R-:W-:Y:S02]  /*30120*/  LOP3.LUT R10, R10, 0x40, RZ, 0xfc, !PT ;  /* 0x000000400a0a7812 */ /* 0x000fe400078efcff */
[----:B------:R-:W-:Y:S02]  /*30130*/  LOP3.LUT R9, R9, 0x38, RZ, 0xc0, !PT ;  /* 0x0000003809097812 */ /* 0x000fe400078ec0ff */
[----:B--2---:R-:W-:Y:S02]  /*30140*/  R2UR UR5, R5 ;  /* 0x00000000050572ca */ /* 0x004fe400000e0000 */
[----:B------:R-:W-:Y:S02]  /*30150*/  R2UR UR4, R4 ;  /* 0x00000000040472ca */ /* 0x000fe400000e0000 */
[----:B---3--:R-:W-:-:S02]  /*30160*/  R2UR UR5, R2 ;  /* 0x00000000020572ca */ /* 0x008fc400000e0000 */
[----:B------:R-:W1:Y:S01]  /*30170*/  @P0 LDC R2, c[0x0][0x44c] ;  /* 0x00011300ff020b82 */ /* 0x000e620000000800 */
[----:B----4-:R-:W-:-:S10]  /*30180*/  IMAD.MOV.U32 R4, RZ, RZ, R3 ;  /* 0x000000ffff047224 */ /* 0x010fd400078e0003 */
[----:B------:R-:W-:-:S04]  /*30190*/  UIMAD.WIDE.U32 UR4, UR42, UR8, UR4 ;  /* 0x000000082a0472a5 */ /* 0x000fc8000f8e0004 */
[----:B------:R-:W-:Y:S02]  /*301a0*/  UIADD3 UR6, UR5, UR6, URZ ;  /* 0x0000000605067290 */ /* 0x000fe4000fffe03f */
[----:B------:R-:W-:Y:S02]  /*301b0*/  IMAD.U32 R6, RZ, RZ, UR4 ;  /* 0x00000004ff067e24 */ /* 0x000fe4000f8e00ff */
[----:B------:R-:W-:Y:S01]  /*301c0*/  IMAD.U32 R7, RZ, RZ, UR5 ;  /* 0x00000005ff077e24 */ /* 0x000fe2000f8e00ff */
[----:B------:R-:W-:Y:S01]  /*301d0*/  ULDC.64 UR4, c[0x0][0x3d0] ;  /* 0x0000f40000047ab9 */ /* 0x000fe20000000a00 */
[----:B-1----:R-:W-:-:S05]  /*301e0*/  @P0 IMAD.HI.U32 R2, R3, R2, RZ ;  /* 0x0000000203020227 */ /* 0x002fca00078e00ff */
[----:B0-----:R-:W-:Y:S01]  /*301f0*/  @P0 SHF.R.U32.HI R4, RZ, R0, R2 ;  /* 0x00000000ff040219 */ /* 0x001fe20000011602 */
[----:B------:R-:W-:-:S03]  /*30200*/  IMAD.MOV.U32 R2, RZ, RZ, R6 ;  /* 0x000000ffff027224 */ /* 0x000fc600078e0006 */
[--C-:B------:R-:W-:Y:S01]  /*30210*/  SHF.R.S32.HI R5, RZ, 0x1f, R4.reuse ;  /* 0x0000001fff057819 */ /* 0x100fe20000011404 */
[----:B------:R-:W-:-:S04]  /*30220*/  IMAD.MOV R0, RZ, RZ, -R4 ;  /* 0x000000ffff007224 */ /* 0x000fc800078e0a04 */
[----:B------:R-:W-:Y:S02]  /*30230*/  IMAD R0, R8, R0, R3 ;  /* 0x0000000008007224 */ /* 0x000fe400078e0203 */
[----:B------:R-:W-:Y:S02]  /*30240*/  IMAD.U32 R3, RZ, RZ, UR6 ;  /* 0x00000006ff037e24 */ /* 0x000fe4000f8e00ff */
[----:B------:R-:W-:Y:S02]  /*30250*/  IMAD R5, R5, UR4, RZ ;  /* 0x0000000405057c24 */ /* 0x000fe4000f8e02ff */
[----:B------:R-:W-:-:S04]  /*30260*/  IMAD.WIDE.U32 R2, R4, UR4, R2 ;  /* 0x0000000404027c25 */ /* 0x000fc8000f8e0002 */
        /* <DEDUP_REMOVED lines=14> */
[----:B------:R-:W-:Y:S01]  /*30350*/  ISETP.GE.AND P3, PT, R9, UR4, PT ;  /* 0x0000000409007c0c */ /* 0x000fe2000bf66270 */
[----:B------:R-:W1:Y:S01]  /*30360*/  S2R R12, SR_TID.X ;  /* 0x00000000000c7919 */ /* 0x000e620000002100 */
[----:B------:R-:W-:-:S02]  /*30370*/  LEA.HI.X R6, R2, UR5, R6, 0x1, P0 ;  /* 0x0000000502067c11 */ /* 0x000fc400080f0c06 */
[----:B------:R-:W-:Y:S02]  /*30380*/  SEL R2, RZ, 0x1, P3 ;  /* 0x00000001ff027807 */ /* 0x000fe40001800000 */
[----:B------:R-:W-:Y:S02]  /*30390*/  SEL R3, RZ, 0x4, P2 ;  /* 0x00000004ff037807 */ /* 0x000fe40001000000 */
[----:B------:R-:W-:-:S04]  /*303a0*/  SEL R4, RZ, 0x2, P1 ;  /* 0x00000002ff047807 */ /* 0x000fc80000800000 */
[----:B------:R-:W-:Y:S02]  /*303b0*/  IADD3 R2, R3, R4, R2 ;  /* 0x0000000403027210 */ /* 0x000fe40007ffe002 */
[----:B------:R-:W-:-:S04]  /*303c0*/  @P3 LOP3.LUT R18, R18, 0x10, RZ, 0xfc, !PT ;  /* 0x0000001012123812 */ /* 0x000fc800078efcff */
[----:B------:R-:W-:-:S04]  /*303d0*/  LOP3.LUT R18, R18, 0xfffffffb, RZ, 0xc0, !PT ;  /* 0xfffffffb12127812 */ /* 0x000fc800078ec0ff */
[----:B------:R-:W-:-:S04]  /*303e0*/  @P2 LOP3.LUT R18, R18, 0x4, RZ, 0xfc, !PT ;  /* 0x0000000412122812 */ /* 0x000fc800078efcff */
[----:B------:R-:W-:Y:S01]  /*303f0*/  LOP3.LUT R18, R18, 0xfffffff7, RZ, 0xc0, !PT ;  /* 0xfffffff712127812 */ /* 0x000fe200078ec0ff */
[----:B0-----:R-:W-:-:S03]  /*30400*/  IMAD.SHL.U32 R10, R10, 0x8, RZ ;  /* 0x000000080a0a7824 */ /* 0x001fc600078e00ff */
[----:B------:R-:W-:Y:S01]  /*30410*/  @P1 LOP3.LUT R18, R18, 0x8, RZ, 0xfc, !PT ;  /* 0x0000000812121812 */ /* 0x000fe200078efcff */
[----:B-1----:R-:W-:Y:S01]  /*30420*/  IMAD.SHL.U32 R12, R12, 0x8, RZ ;  /* 0x000000080c0c7824 */ /* 0x002fe200078e00ff */
[----:B------:R-:W-:-:S04]  /*30430*/  LOP3.LUT R10, R10, 0x38, RZ, 0xc0, !PT ;  /* 0x000000380a0a7812 */ /* 0x000fc800078ec0ff */
[----:B------:R-:W-:Y:S02]  /*30440*/  LOP3.LUT R10, R10, 0x100, RZ, 0xfc, !PT ;  /* 0x000001000a0a7812 */ /* 0x000fe400078efcff */
[----:B------:R-:W-:Y:S02]  /*30450*/  LOP3.LUT R12, R12, 0x38, RZ, 0xc0, !PT ;  /* 0x000000380c0c7812 */ /* 0x000fe400078ec0ff */
[----:B------:R-:W-:Y:S01]  /*30460*/  ISETP.GE.AND P0, PT, R10, UR4, PT ;  /* 0x000000040a007c0c */ /* 0x000fe2000bf06270 */
[C---:B------:R-:W-:Y:S01]  /*30470*/  IMAD.SHL.U32 R10, R11.reuse, 0x8, RZ ;  /* 0x000000080b0a7824 */ /* 0x040fe200078e00ff */
[----:B------:R-:W-:Y:S01]  /*30480*/  LOP3.LUT R12, R12, 0xc0, RZ, 0xfc, !PT ;  /* 0x000000c00c0c7812 */ /* 0x000fe200078efcff */
[----:B------:R-:W-:Y:S01]  /*30490*/  IMAD.SHL.U32 R11, R11, 0x8, RZ ;  /* 0x000000080b0b7824 */ /* 0x000fe200078e00ff */
[----:B------:R-:W-:Y:S02]  /*304a0*/  SEL R3, RZ, 0x10, P0 ;  /* 0x00000010ff037807 */ /* 0x000fe40000000000 */
[----:B------:R-:W-:-:S02]  /*304b0*/  LOP3.LUT R10, R10, 0x38, RZ, 0xc0, !PT ;  /* 0x000000380a0a7812 */ /* 0x000fc400078ec0ff */
[----:B------:R-:W-:Y:S02]  /*304c0*/  ISETP.GE.AND P5, PT, R12, UR4, PT ;  /* 0x000000040c007c0c */ /* 0x000fe4000bfa6270 */
[----:B------:R-:W-:Y:S02]  /*304d0*/  LOP3.LUT R12, R10, 0x180, RZ, 0xfc, !PT ;  /* 0x000001800a0c7812 */ /* 0x000fe400078efcff */
[----:B------:R-:W-:Y:S02]  /*304e0*/  LOP3.LUT R11, R11, 0x38, RZ, 0xc0, !PT ;  /* 0x000000380b0b7812 */ /* 0x000fe400078ec0ff */
[----:B------:R-:W-:Y:S02]  /*304f0*/  ISETP.GE.AND P1, PT, R12, UR4, PT ;  /* 0x000000040c007c0c */ /* 0x000fe4000bf26270 */
[----:B------:R-:W-:Y:S02]  /*30500*/  LOP3.LUT R10, R11, 0x140, RZ, 0xfc, !PT ;  /* 0x000001400b0a7812 */ /* 0x000fe400078efcff */
[----:B------:R-:W-:-:S02]  /*30510*/  SEL R4, RZ, 0x8, P5 ;  /* 0x00000008ff047807 */ /* 0x000fc40002800000 */
[----:B------:R-:W-:Y:S02]  /*30520*/  SEL R5, RZ, 0x40, P1 ;  /* 0x00000040ff057807 */ /* 0x000fe40000800000 */
[----:B------:R-:W-:Y:S02]  /*30530*/  LOP3.LUT R7, R11, 0x1c0, RZ, 0xfc, !PT ;  /* 0x000001c00b077812 */ /* 0x000fe400078efcff */
[----:B------:R-:W-:Y:S02]  /*30540*/  ISETP.GE.AND P1, PT, R10, UR4, PT ;  /* 0x000000040a007c0c */ /* 0x000fe4000bf26270 */
[----:B------:R-:W-:Y:S02]  /*30550*/  IADD3 R2, R3, R2, R4 ;  /* 0x0000000203027210 */ /* 0x000fe40007ffe004 */
[----:B------:R-:W-:Y:S02]  /*30560*/  SEL R3, RZ, 0x20, P1 ;  /* 0x00000020ff037807 */ /* 0x000fe40000800000 */
[----:B------:R-:W-:Y:S01]  /*30570*/  ISETP.GE.AND P2, PT, R7, UR4, PT ;  /* 0x0000000407007c0c */ /* 0x000fe2000bf46270 */
[----:B------:R-:W-:Y:S01]  /*30580*/  UMOV UR4, 0xffffffff ;  /* 0xffffffff00047882 */ /* 0x000fe20000000000 */
[----:B------:R-:W-:-:S02]  /*30590*/  IADD3 R5, R5, R2, R3 ;  /* 0x0000000205057210 */ /* 0x000fc40007ffe003 */
[----:B------:R-:W-:-:S05]  /*305a0*/  SEL R7, RZ, 0x80, P2 ;  /* 0x00000080ff077807 */ /* 0x000fca0001000000 */
[----:B------:R-:W-:Y:S01]  /*305b0*/  IMAD.IADD R7, R5, 0x1, R7 ;  /* 0x0000000105077824 */ /* 0x000fe200078e0207 */
[----:B------:R-:W-:Y:S06]  /*305c0*/  BRA.DIV UR4, `(.L_x_2157) ;  /* 0x0000004a04e07947 */ /* 0x000fec000b800000 */
[----:B------:R-:W2:Y:S01]  /*305d0*/  LDL.LU R2, [R1+0x460] ;  /* 0x0004600001027983 */ /* 0x000ea20000300800 */
[----:B------:R-:W-:-:S03]  /*305e0*/  ULDC UR4, c[0x0][0x288] ;  /* 0x0000a20000047ab9 */ /* 0x000fc60000000800 */
[----:B------:R-:W3:Y:S04]  /*305f0*/  LDL.LU R3, [R1+0x454] ;  /* 0x0004540001037983 */ /* 0x000ee80000300800 */
[----:B------:R-:W4:Y:S04]  /*30600*/  LDL R11, [R1+0x444] ;  /* 0x00044400010b7983 */ /* 0x000f280000100800 */
[----:B------:R-:W5:Y:S01]  /*30610*/  LDL.LU R13, [R1+0x464] ;  /* 0x00046400010d7983 */ /* 0x000f620000300800 */
[----:B------:R-:W-:Y:S01]  /*30620*/  IMAD R4, R8, UR4, RZ ;  /* 0x0000000408047c24 */ /* 0x000fe2000f8e02ff */
[----:B------:R-:W-:-:S04]  /*30630*/  LOP3.LUT R18, R18, 0xffffbfff, RZ, 0xc0, !PT ;  /* 0xffffbfff12127812 */ /* 0x000fc800078ec0ff */
[----:B------:R-:W-:-:S04]  /*30640*/  @P0 LOP3.LUT R18, R18, 0x4000, RZ, 0xfc, !PT ;  /* 0x0000400012120812 */ /* 0x000fc800078efcff */
[C---:B------:R-:W-:Y:S02]  /*30650*/  LOP3.LUT P0, RZ, R18.reuse, 0x10, RZ, 0xc0, !PT ;  /* 0x0000001012ff7812 */ /* 0x040fe4000780c0ff */
[----:B------:R-:W-:-:S04]  /*30660*/  LOP3.LUT R18, R18, 0xffffdfff, RZ, 0xc0, !PT ;  /* 0xffffdfff12127812 */ /* 0x000fc800078ec0ff */
[----:B------:R-:W-:-:S04]  /*30670*/  @P1 LOP3.LUT R18, R18, 0x2000, RZ, 0xfc, !PT ;  /* 0x0000200012121812 */ /* 0x000fc800078efcff */
[C---:B------:R-:W-:Y:S02]  /*30680*/  LOP3.LUT P1, RZ, R18.reuse, 0x8, RZ, 0xc0, !PT ;  /* 0x0000000812ff7812 */ /* 0x040fe4000782c0ff */
[----:B------:R-:W-:Y:S01]  /*30690*/  LOP3.LUT R18, R18, 0xffffefff, RZ, 0xc0, !PT ;  /* 0xffffefff12127812 */ /* 0x000fe200078ec0ff */
[----:B------:R-:W-:Y:S01]  /*306a0*/  SHFL.IDX PT, R14, R0, 0x1, 0x181f ;  /* 0x00381f00000e7f89 */ /* 0x000fe200000e0000 */
[-C--:B--2---:R-:W-:Y:S02]  /*306b0*/  ISETP.GE.AND P3, PT, R2, R4.reuse, PT ;  /* 0x000000040200720c */ /* 0x084fe40003f66270 */
[----:B------:R-:W0:Y:S01]  /*306c0*/  S2R R2, SR_TID.X ;  /* 0x0000000000027919 */ /* 0x000e220000002100 */
[----:B---3--:R-:W-:Y:S02]  /*306d0*/  ISETP.GE.AND P2, PT, R3, R4, PT ;  /* 0x000000040300720c */ /* 0x008fe40003f46270 */
[----:B------:R-:W1:Y:S01]  /*306e0*/  SHFL.IDX PT, R3, R0, RZ, 0x181f ;  /* 0x00181fff00037589 */ /* 0x000e6200000e0000 */
[----:B0-----:R-:W-:-:S03]  /*306f0*/  IMAD.SHL.U32 R12, R2, 0x8, RZ ;  /* 0x00000008020c7824 */ /* 0x001fc600078e00ff */
[----:B------:R-:W0:Y:S02]  /*30700*/  SHFL.IDX PT, R2, R6, RZ, 0x181f ;  /* 0x00181fff06027589 */ /* 0x000e2400000e0000 */
[----:B------:R-:W-:-:S05]  /*30710*/  LOP3.LUT R12, R12, 0x38, RZ, 0xc0, !PT ;  /* 0x000000380c0c7812 */ /* 0x000fca00078ec0ff */
[----:B-1----:R-:W-:Y:S02]  /*30720*/  @!P2 LEA R3, P6, R12, R3, 0x1 ;  /* 0x000000030c03a211 */ /* 0x002fe400078c08ff */
[----:B------:R-:W-:Y:S02]  /*30730*/  @!P2 LOP3.LUT R8, R5, 0x40, RZ, 0xc0, !PT ;  /* 0x000000400508a812 */ /* 0x000fe400078ec0ff */
[----:B------:R-:W-:Y:S01]  /*30740*/  @P3 LOP3.LUT R18, R18, 0x1000, RZ, 0xfc, !PT ;  /* 0x0000100012123812 */ /* 0x000fe200078efcff */
[----:B0-----:R-:W-:-:S05]  /*30750*/  @!P2 IMAD.X R2, RZ, RZ, R2, P6 ;  /* 0x000000ffff02a224 */ /* 0x001fca00030e0602 */
[----:B------:R-:W-:-:S04]  /*30760*/  @!P2 LOP3.LUT R3, R3, R2, RZ, 0x3c, !PT ;  /* 0x000000020303a212 */ /* 0x000fc800078e3cff */
[C---:B------:R-:W-:Y:S02]  /*30770*/  @!P2 LOP3.LUT R2, R3.reuse, R2, RZ, 0x3c, !PT ;  /* 0x000000020302a212 */ /* 0x040fe400078e3cff */
[----:B------:R-:W-:Y:S02]  /*30780*/  @!P2 SHF.R.U32.HI R8, RZ, 0x2, R8 ;  /* 0x00000002ff08a819 */ /* 0x000fe40000011608 */
[----:B------:R-:W-:Y:S02]  /*30790*/  @!P2 LOP3.LUT R3, R3, R2, RZ, 0x3c, !PT ;  /* 0x000000020303a212 */ /* 0x000fe400078e3cff */
[----:B------:R-:W-:Y:S02]  /*307a0*/  LOP3.LUT P6, RZ, R18, 0x4, RZ, 0xc0, !PT ;  /* 0x0000000412ff7812 */ /* 0x000fe400078cc0ff */
[----:B------:R-:W-:Y:S01]  /*307b0*/  @!P2 ISETP.NE.U32.AND P3, PT, R8, RZ, PT ;  /* 0x000000ff0800a20c */ /* 0x000fe20003f65070 */
[----:B----4-:R-:W-:Y:S01]  /*307c0*/  @!P2 LDGSTS.E.BYPASS.LTC128B.128 [R11+0x26400], desc[UR46][R2.64], !P0 ;  /* 0x26400000020bafae */ /* 0x010fe2000c101d6e */
[----:B------:R-:W-:-:S02]  /*307d0*/  @!P2 LOP3.LUT R8, R7, 0x80, RZ, 0xc0, !PT ;  /* 0x000000800708a812 */ /* 0x000fc400078ec0ff */
[C---:B------:R-:W-:Y:S01]  /*307e0*/  LOP3.LUT P0, RZ, R18.reuse, 0x4000, RZ, 0xc0, !PT ;  /* 0x0000400012ff7812 */ /* 0x040fe2000780c0ff */
[----:B------:R-:W-:Y:S01]  /*307f0*/  @!P2 LDGSTS.E.BYPASS.LTC128B.128 [R11+0x28400], desc[UR46][R2.64+0x80], !P1 ;  /* 0x28400080020bafae */ /* 0x000fe2000c901d6e */
        /* <DEDUP_REMOVED lines=57> */
.L_x_2282:
        /* <DEDUP_REMOVED lines=15> */
[----:B--2---:R-:W-:Y:S01]  /*30c80*/  LEA R2, P2, R2, R0, 0x1 ;  /* 0x0000000002027211 */ /* 0x004fe200078408ff */
[----:B---3--:R-:W-:-:S04]  /*30c90*/  IMAD.MOV.U32 R8, RZ, RZ, R3 ;  /* 0x000000ffff087224 */ /* 0x008fc800078e0003 */
[----:B-1----:R-:W-:Y:S01]  /*30ca0*/  IMAD.X R3, RZ, RZ, R6, P2 ;  /* 0x000000ffff037224 */ /* 0x002fe200010e0606 */
[----:B------:R-:W-:-:S04]  /*30cb0*/  ISETP.NE.U32.AND P2, PT, R5, RZ, PT ;  /* 0x000000ff0500720c */ /* 0x000fc80003f45070 */
[----:B------:R-:W-:Y:S01]  /*30cc0*/  @!PT LDS RZ, [RZ] ;  /* 0x00000000fffff984 */ /* 0x000fe20000000800 */
[----:B------:R-:W-:Y:S01]  /*30cd0*/  @!PT LDS RZ, [RZ] ;  /* 0x00000000fffff984 */ /* 0x000fe20000000800 */
[----:B------:R-:W-:Y:S01]  /*30ce0*/  @!PT LDS RZ, [RZ] ;  /* 0x00000000fffff984 */ /* 0x000fe20000000800 */
[----:B------:R0:W-:Y:S04]  /*30cf0*/  LDGSTS.E.BYPASS.LTC128B.128 [R8+0x27c00], desc[UR46][R2.64], !P6 ;  /* 0x27c0000002087fae */ /* 0x0001e8000f101d6e */
        /* <DEDUP_REMOVED lines=8> */
.L_x_2159:
[----:B------:R-:W-:Y:S05]  /*30d80*/  BSYNC B0 ;  /* 0x0000000000007941 */ /* 0x000fea0003800000 */
.L_x_2158:
[----:B------:R-:W-:Y:S01]  /*30d90*/  NOP ;  /* 0x0000000000007918 */ /* 0x000fe20000000000 */
[----:B------:R-:W-:-:S13]  /*30da0*/  PLOP3.LUT P0, PT, PT, PT, PT, 0x80, 0x0 ;  /* 0x000000000000781c */ /* 0x000fda0003f0f070 */
.L_x_2160:
[----:B------:R-:W-:Y:S02]  /*30db0*/  PLOP3.LUT P1, PT, P1, P0, PT, 0xa2, 0x0 ;  /* 0x000000000000781c */ /* 0x000fe40000f21472 */
[----:B------:R-:W-:-:S08]  /*30dc0*/  @P0 R2UR P1, UR4, R17 ;  /* 0x00000000110402ca */ /* 0x000fd00000020000 */
[----:B------:R-:W-:-:S05]  /*30dd0*/  @P0 PLOP3.LUT P0, PT, P1, PT, PT, 0x80, 0x0 ;  /* 0x000000000000081c */ /* 0x000fca0000f0f070 */
[----:B------:R-:W-:Y:S01]  /*30de0*/  @!P1 SYNCS.ARRIVE.TRANS64.RED.A0T1 RZ, [UR4+0x38810], RZ ;  /* 0x038810ffffff99a7 */ /* 0x000fe20008200404 */
[----:B------:R-:W-:Y:S07]  /*30df0*/  @!P1 ARRIVES.LDGSTSBAR.64.TRANSCNT [UR4+0x38810] ;  /* 0x03881000ff0099b0 */ /* 0x000fee0008000a84 */
[----:B------:R-:W-:Y:S05]  /*30e00*/  @P0 BRA.U.ANY `(.L_x_2160) ;  /* 0xfffffffd00e80947 */ /* 0x000fea000393ffff */
[----:B0-----:R-:W3:Y:S02]  /*30e10*/  LDL.LU R2, [R1+0x468] ;  /* 0x0004680001027983 */ /* 0x001ee40000300800 */
[----:B---3--:R-:W-:-:S05]  /*30e20*/  VIADD R2, R2, 0x1 ;  /* 0x0000000102027836 */ /* 0x008fca0000000000 */
[----:B------:R0:W-:Y:S01]  /*30e30*/  STL [R1+0x468], R2 ;  /* 0x0004680201007387 */ /* 0x0001e20000100800 */
[----:B--2---:R-:W-:-:S04]  /*30e40*/  LEA.HI R0, R2, R2, RZ, 0x1 ;  /* 0x0000000202007211 */ /* 0x004fc800078f08ff */
[----:B------:R-:W-:-:S05]  /*30e50*/  LOP3.LUT R0, R0, 0xfffffffe, RZ, 0xc0, !PT ;  /* 0xfffffffe00007812 */ /* 0x000fca00078ec0ff */
[----:B------:R-:W-:-:S05]  /*30e60*/  IMAD.IADD R0, R2, 0x1, -R0 ;  /* 0x0000000102007824 */ /* 0x000fca00078e0a00 */
[----:B------:R-:W-:Y:S01]  /*30e70*/  SHF.L.U32 R0, R0, 0x1f, RZ ;  /* 0x0000001f00007819 */ /* 0x000fe200000006ff */
[----:B------:R-:W-:Y:S01]  /*30e80*/  NOP ;  /* 0x0000000000007918 */ /* 0x000fe20000000000 */
[----:B------:R0:W-:Y:S01]  /*30e90*/  SYNCS.ARRIVE.TRANS64.A1T0 RZ, [R17+URZ+0x38810], RZ ;  /* 0x038810ff11ff79a7 */ /* 0x0001e2000810003f */
[----:B------:R-:W-:Y:S01]  /*30ea0*/  BSSY B0, `(.L_x_2161) ;  /* 0x0000003000007945 */ /* 0x000fe20003800000 */
[----:B------:R-:W2:Y:S03]  /*30eb0*/  SYNCS.PHASECHK.TRANS64.TRYWAIT P0, [R17+URZ+0x38820], R0 ;  /* 0x03882000110075a7 */ /* 0x000ea6000800017f */
[----:B0-2---:R-:W-:Y:S05]  /*30ec0*/  @!P0 BRA `(.L_x_2162) ;  /* 0x0000004800f48947 */ /* 0x005fea0003800000 */
.L_x_2283:
[----:B------:R-:W-:Y:S05]  /*30ed0*/  BSYNC B0 ;  /* 0x0000000000007941 */ /* 0x000fea0003800000 */
.L_x_2161:
[----:B------:R-:W-:Y:S01]  /*30ee0*/  LOP3.LUT P0, RZ, R18, 0x2, RZ, 0xc0, !PT ;  /* 0x0000000212ff7812 */ /* 0x000fe2000780c0ff */
[----:B------:R-:W-:-:S12]  /*30ef0*/  BSSY B0, `(.L_x_2163) ;  /* 0x0000094000007945 */ /* 0x000fd80003800000 */
[----:B------:R-:W-:Y:S05]  /*30f00*/  @!P0 BRA `(.L_x_2164) ;  /* 0x0000000800488947 */ /* 0x000fea0003800000 */
[----:B------:R-:W2:Y:S01]  /*30f10*/  LDL R2, [R1+0x448] ;  /* 0x0004480001027983 */ /* 0x000ea20000100800 */
[----:B0-----:R-:W-:Y:S01]  /*30f20*/  IMAD R0, R19, 0x8, R17 ;  /* 0x0000000813007824 */ /* 0x001fe200078e0211 */
[----:B------:R-:W0:Y:S01]  /*30f30*/  S2R R3, SR_TID.X ;  /* 0x0000000000037919 */ /* 0x000e220000002100 */
[----:B------:R-:W-:Y:S01]  /*30f40*/  BSSY B1, `(.L_x_2165) ;  /* 0x0000006000017945 */ /* 0x000fe20003800000 */
[----:B0-----:R-:W-:-:S04]  /*30f50*/  LOP3.LUT R3, R3, 0x7f, RZ, 0xc0, !PT ;  /* 0x0000007f03037812 */ /* 0x001fc800078ec0ff */
[----:B------:R-:W-:Y:S02]  /*30f60*/  ISETP.NE.AND P1, PT, R3, RZ, PT ;  /* 0x000000ff0300720c */ /* 0x000fe40003f25270 */
[----:B--2---:R-:W-:-:S04]  /*30f70*/  SHF.L.U32 R2, R2, 0x1f, RZ ;  /* 0x0000001f02027819 */ /* 0x004fc800000006ff */
[----:B------:R-:W0:Y:S02]  /*30f80*/  SYNCS.PHASECHK.TRANS64.TRYWAIT P0, [R0+URZ+0x38860], R2 ;  /* 0x03886002000075a7 */ /* 0x000e24000800017f */
[----:B0-----:R-:W-:Y:S05]  /*30f90*/  @!P0 BRA `(.L_x_2166) ;  /* 0x0000004800d48947 */ /* 0x001fea0003800000 */
.L_x_2284:
[----:B------:R-:W-:Y:S05]  /*30fa0*/  BSYNC B1 ;  /* 0x0000000000017941 */ /* 0x000fea0003800000 */
.L_x_2165:
        /* <DEDUP_REMOVED lines=9> */
.L_x_2168:
[----:B------:R-:W-:Y:S05]  /*31040*/  BSYNC B1 ;  /* 0x0000000000017941 */ /* 0x000fea0003800000 */
.L_x_2167:
[----:B0-----:R-:W2:Y:S01]  /*31050*/  LDL.LU R2, [R1+0x45c] ;  /* 0x00045c0001027983 */ /* 0x001ea20000300800 */
[----:B------:R-:W-:Y:S01]  /*31060*/  UIADD3 UR4, UP0, UR44, 0x470, URZ ;  /* 0x000004702c047890 */ /* 0x000fe2000ff1e03f */
[----:B------:R-:W-:Y:S01]  /*31070*/  PLOP3.LUT P0, PT, PT, PT, PT, 0x80, 0x0 ;  /* 0x000000000000781c */ /* 0x000fe20003f0f070 */
[----:B------:R-:W-:Y:S01]  /*31080*/  VIADD R0, R0, 0x38850 ;  /* 0x0003885000007836 */ /* 0x000fe20000000000 */
[----:B------:R-:W-:Y:S01]  /*31090*/  UMOV UR6, 0x0 ;  /* 0x0000000000067882 */ /* 0x000fe20000000000 */
[----:B------:R-:W-:Y:S01]  /*310a0*/  UIADD3.X UR5, URZ, UR45, URZ, UP0, !UPT ;  /* 0x0000002d3f057290 */ /* 0x000fe200087fe43f */
[----:B------:R-:W-:Y:S01]  /*310b0*/  UMOV UR7, 0x14f00000 ;  /* 0x14f0000000077882 */ /* 0x000fe20000000000 */
[----:B------:R-:W-:Y:S01]  /*310c0*/  UMOV UR10, URZ ;  /* 0x0000003f000a7c82 */ /* 0x000fe20008000000 */
[----:B--2---:R-:W-:Y:S02]  /*310d0*/  IMAD.SHL.U32 R3, R2, 0x40, RZ ;  /* 0x0000004002037824 */ /* 0x004fe400078e00ff */
[----:B------:R-:W-:-:S04]  /*310e0*/  IMAD R2, R19, 0x10000, R17 ;  /* 0x0001000013027824 */ /* 0x000fc800078e0211 */
[----:B------:R-:W-:-:S07]  /*310f0*/  VIADD R4, R2, 0x400 ;  /* 0x0000040002047836 */ /* 0x000fce0000000000 */
.L_x_2169:
        /* <DEDUP_REMOVED lines=15> */
.L_x_2170:
        /* <DEDUP_REMOVED lines=15> */
.L_x_2171:
        /* <DEDUP_REMOVED lines=15> */
.L_x_2172:
        /* <DEDUP_REMOVED lines=15> */
.L_x_2173:
        /* <DEDUP_REMOVED lines=15> */
.L_x_2174:
        /* <DEDUP_REMOVED lines=15> */
.L_x_2175:
        /* <DEDUP_REMOVED lines=15> */
.L_x_2176:
        /* <DEDUP_REMOVED lines=10> */
.L_x_2164:
[----:B------:R-:W-:Y:S05]  /*31830*/  BSYNC B0 ;  /* 0x0000000000007941 */ /* 0x000fea0003800000 */
.L_x_2163:
[----:B------:R-:W-:-:S04]  /*31840*/  UIADD3 UR4, UR39, -0x2, URZ ;  /* 0xfffffffe27047890 */ /* 0x000fc8000fffe03f */
[----:B------:R-:W-:-:S06]  /*31850*/  UISETP.GE.AND UP0, UPT, UR4, UR38, UPT ;  /* 0x000000260400728c */ /* 0x000fcc000bf06270 */
[----:B------:R-:W-:-:S13]  /*31860*/  PLOP3.LUT P0, PT, PT, PT, UP0, 0x80, 0x0 ;  /* 0x000000000000781c */ /* 0x000fda0003f0f008 */
[----:B------:R-:W-:Y:S05]  /*31870*/  @!P0 BRA `(.L_x_2177) ;  /* 0x0000002800508947 */ /* 0x000fea0003800000 */
[----:B0-----:R-:W-:Y:S01]  /*31880*/  IMAD R0, RZ, RZ, -UR39 ;  /* 0x80000027ff007e24 */ /* 0x001fe2000f8e02ff */
[----:B-1----:R-:W-:-:S04]  /*31890*/  LOP3.LUT R6, RZ, UR38, RZ, 0x33, !PT ;  /* 0x00000026ff067c12 */ /* 0x002fc8000f8e33ff */
[----:B------:R-:W-:-:S05]  /*318a0*/  VIADDMNMX R6, R0, 0x1, R6, !PT ;  /* 0x0000000100067846 */ /* 0x000fca0007800106 */
[----:B------:R-:W-:-:S05]  /*318b0*/  VIADD R0, R6, UR39 ;  /* 0x0000002706007c36 */ /* 0x000fca0008000000 */
[----:B------:R-:W-:-:S04]  /*318c0*/  LOP3.LUT R0, R0, 0x1, RZ, 0xc0, !PT ;  /* 0x0000000100007812 */ /* 0x000fc800078ec0ff */
[----:B------:R-:W-:Y:S01]  /*318d0*/  ISETP.NE.U32.AND P0, PT, R0, 0x1, PT ;  /* 0x000000010000780c */ /* 0x000fe20003f05070 */
[----:B------:R-:W-:-:S12]  /*318e0*/  IMAD.U32 R0, RZ, RZ, UR4 ;  /* 0x00000004ff007e24 */ /* 0x000fd8000f8e00ff */
[----:B------:R-:W-:Y:S05]  /*318f0*/  @P0 BRA `(.L_x_2178) ;  /* 0x0000000c005c0947 */ /* 0x000fea0003800000 */
[----:B------:R-:W2:Y:S01]  /*31900*/  LDL.LU R8, [R1+0x448] ;  /* 0x0004480001087983 */ /* 0x000ea20000300800 */
[----:B------:R-:W-:Y:S01]  /*31910*/  VIADD R19, R19, 0x1 ;  /* 0x0000000113137836 */ /* 0x000fe20000000000 */
[----:B------:R-:W-:Y:S01]  /*31920*/  LOP3.LUT P2, RZ, R18, 0x2, RZ, 0xc0, !PT ;  /* 0x0000000212ff7812 */ /* 0x000fe2000784c0ff */
[----:B------:R-:W-:Y:S03]  /*31930*/  BSSY B0, `(.L_x_2179) ;  /* 0x00000d1000007945 */ /* 0x000fe60003800000 */
[----:B------:R-:W-:-:S04]  /*31940*/  ISETP.NE.AND P0, PT, R19, 0x2, PT ;  /* 0x000000021300780c */ /* 0x000fc80003f05270 */
[----:B------:R-:W-:Y:S02]  /*31950*/  SEL R2, RZ, 0x1, P0 ;  /* 0x00000001ff027807 */ /* 0x000fe40000000000 */
[----:B------:R-:W-:Y:S02]  /*31960*/  SEL R19, R19, RZ, P0 ;  /* 0x000000ff13137207 */ /* 0x000fe40000000000 */
[----:B--2---:R-:W-:-:S05]  /*31970*/  LOP3.LUT R8, R8, R2, RZ, 0x3c, !PT ;  /* 0x0000000208087212 */ /* 0x004fca00078e3cff */
[----:B------:R0:W-:Y:S01]  /*31980*/  STL [R1+0x448], R8 ;  /* 0x0004480801007387 */ /* 0x0001e20000100800 */
[----:B------:R-:W-:Y:S05]  /*31990*/  @!P2 BRA `(.L_x_2180) ;  /* 0x0000000c0028a947 */ /* 0x000fea0003800000 */
[----:B------:R-:W-:-:S13]  /*319a0*/  LOP3.LUT P2, RZ, R18, 0x1, RZ, 0xc0, !PT ;  /* 0x0000000112ff7812 */ /* 0x000fda000784c0ff */
[----:B------:R-:W-:Y:S05]  /*319b0*/  @!P2 BRA `(.L_x_2181) ;  /* 0x000000000050a947 */ /* 0x000fea0003800000 */
[----:B------:R-:W2:Y:S01]  /*319c0*/  LDL R7, [R1+0x44c] ;  /* 0x00044c0001077983 */ /* 0x000ea20000100800 */
[----:B------:R-:W1:Y:S03]  /*319d0*/  LDC R5, c[0x0][0x43c] ;  /* 0x00010f00ff057b82 */ /* 0x000e660000000800 */
[----:B------:R-:W3:Y:S01]  /*319e0*/  LDL R9, [R1+0x440] ;  /* 0x0004400001097983 */ /* 0x000ee20000100800 */
        /* <DEDUP_REMOVED lines=8> */
[----:B------:R-:W-:Y:S01]  /*31a70*/  SHF.R.S32.HI R5, RZ, 0x1f, R4 ;  /* 0x0000001fff057819 */ /* 0x000fe20000011404 */
[----:B------:R-:W1:Y:S01]  /*31a80*/  LDC.64 R2, c[0x0][0x418] ;  /* 0x00010600ff027b82 */ /* 0x000e620000000a00 */
[----:B--2---:R-:W-:-:S04]  /*31a90*/  IMAD R7, R7, UR4, RZ ;  /* 0x0000000407077c24 */ /* 0x004fc8000f8e02ff */
[C---:B---3--:R-:W-:Y:S02]  /*31aa0*/  IMAD R7, R9.reuse, UR5, R7 ;  /* 0x0000000509077c24 */ /* 0x048fe4000f8e0207 */
[----:B------:R-:W-:-:S04]  /*31ab0*/  IMAD.WIDE.U32 R4, R9, UR4, R4 ;  /* 0x0000000409047c25 */ /* 0x000fc8000f8e0004 */
[----:B------:R-:W-:Y:S01]  /*31ac0*/  IMAD.IADD R7, R7, 0x1, R5 ;  /* 0x0000000107077824 */ /* 0x000fe200078e0205 */
[----:B-1----:R-:W-:-:S04]  /*31ad0*/  LEA R2, P0, R4, R2, 0x2 ;  /* 0x0000000204027211 */ /* 0x002fc800078010ff */
[----:B------:R-:W-:-:S05]  /*31ae0*/  LEA.HI.X R3, R4, R3, R7, 0x2, P0 ;  /* 0x0000000304037211 */ /* 0x000fca00000f1407 */
[----:B------:R1:W5:Y:S04]  /*31af0*/  LDG.E R16, desc[UR46][R2.64] ;  /* 0x0000002e02107981 */ /* 0x000368000c1e1900 */
.L_x_2181:
[----:B-1----:R-:W1:Y:S01]  /*31b00*/  S2R R2, SR_TID.X ;  /* 0x0000000000027919 */ /* 0x002e620000002100 */
[----:B------:R-:W-:Y:S01]  /*31b10*/  IMAD R3, R19, 0x8, R17 ;  /* 0x0000000813037824 */ /* 0x000fe200078e0211 */
[----:B------:R-:W-:Y:S01]  /*31b20*/  BSSY B1, `(.L_x_2182) ;  /* 0x0000006000017945 */ /* 0x000fe20003800000 */
[----:B-1----:R-:W-:Y:S02]  /*31b30*/  LOP3.LUT R4, R2, 0x7f, RZ, 0xc0, !PT ;  /* 0x0000007f02047812 */ /* 0x002fe400078ec0ff */
[----:B------:R-:W-:Y:S02]  /*31b40*/  SHF.L.U32 R2, R8, 0x1f, RZ ;  /* 0x0000001f08027819 */ /* 0x000fe400000006ff */
[----:B------:R-:W-:Y:S02]  /*31b50*/  ISETP.NE.AND P1, PT, R4, RZ, PT ;  /* 0x000000ff0400720c */ /* 0x000fe40003f25270 */
[----:B------:R-:W1:Y:S02]  /*31b60*/  SYNCS.PHASECHK.TRANS64.TRYWAIT P0, [R3+URZ+0x38840], R2 ;  /* 0x03884002030075a7 */ /* 0x000e64000800017f */
[----:B-1----:R-:W-:Y:S09]  /*31b70*/  @!P0 BRA `(.L_x_2183) ;  /* 0x0000003c00f08947 */ /* 0x002ff20003800000 */
.L_x_2285:
[----:B------:R-:W-:Y:S05]  /*31b80*/  BSYNC B1 ;  /* 0x0000000000017941 */ /* 0x000fea0003800000 */
.L_x_2182:
        /* <DEDUP_REMOVED lines=9> */
.L_x_2185:
[----:B------:R-:W-:Y:S05]  /*31c20*/  BSYNC B1 ;  /* 0x0000000000017941 */ /* 0x000fea0003800000 */
.L_x_2184:
        /* <DEDUP_REMOVED lines=11> */
.L_x_2186:
        /* <DEDUP_REMOVED lines=13> */
.L_x_2286:
[----:B------:R-:W-:Y:S05]  /*31db0*/  BSYNC B1 ;  /* 0x0000000000017941 */ /* 0x000fea0003800000 */
.L_x_2187:
[----:B------:R-:W-:Y:S01]  /*31dc0*/  BSSY B1, `(.L_x_2189) ;  /* 0x000000b000017945 */ /* 0x000fe20003800000 */
[----:B0-----:R-:W-:Y:S02]  /*31dd0*/  IMAD.MOV.U32 R8, RZ, RZ, 0x0 ;  /* 0x00000000ff087424 */ /* 0x001fe400078e00ff */
[----:B------:R-:W-:Y:S01]  /*31de0*/  IMAD.MOV.U32 R9, RZ, RZ, 0x14f00000 ;  /* 0x14f00000ff097424 */ /* 0x000fe200078e00ff */
        /* <DEDUP_REMOVED lines=8> */
.L_x_2190:
[----:B------:R-:W-:Y:S05]  /*31e70*/  BSYNC B1 ;  /* 0x0000000000017941 */ /* 0x000fea0003800000 */
.L_x_2189:
[----:B------:R-:W-:Y:S01]  /*31e80*/  R2UR UR10, R7 ;  /* 0x00000000070a72ca */ /* 0x000fe200000e0000 */
[----:B-12---:R-:W-:Y:S01]  /*31e90*/  IMAD R2, R19, 0x10000, R17 ;  /* 0x0001000013027824 */ /* 0x006fe200078e0211 */
[----:B------:R-:W-:Y:S01]  /*31ea0*/  R2UR UR6, R8 ;  /* 0x00000000080672ca */ /* 0x000fe200000e0000 */
[----:B------:R-:W-:Y:S01]  /*31eb0*/  UIADD3 UR4, UP0, UR44, 0x470, URZ ;  /* 0x000004702c047890 */ /* 0x000fe2000ff1e03f */
[----:B------:R-:W-:Y:S01]  /*31ec0*/  R2UR UR7, R9 ;  /* 0x00000000090772ca */ /* 0x000fe200000e0000 */
[----:B------:R-:W-:Y:S01]  /*31ed0*/  VIADD R3, R3, 0x38850 ;  /* 0x0003885003037836 */ /* 0x000fe20000000000 */
[----:B------:R-:W-:Y:S01]  /*31ee0*/  PLOP3.LUT P0, PT, PT, PT, PT, 0x80, 0x0 ;  /* 0x000000000000781c */ /* 0x000fe20003f0f070 */
[----:B------:R-:W-:Y:S01]  /*31ef0*/  VIADD R4, R2, 0x400 ;  /* 0x0000040002047836 */ /* 0x000fe20000000000 */
[----:B------:R-:W-:-:S12]  /*31f00*/  UIADD3.X UR5, URZ, UR45, URZ, UP0, !UPT ;  /* 0x0000002d3f057290 */ /* 0x000fd800087fe43f */
.L_x_2191:
        /* <DEDUP_REMOVED lines=15> */
.L_x_2192:
        /* <DEDUP_REMOVED lines=15> */
.L_x_2193:
        /* <DEDUP_REMOVED lines=15> */
.L_x_2194:
        /* <DEDUP_REMOVED lines=15> */
.L_x_2195:
        /* <DEDUP_REMOVED lines=15> */
.L_x_2196:
        /* <DEDUP_REMOVED lines=15> */
.L_x_2197:
        /* <DEDUP_REMOVED lines=15> */
.L_x_2198:
        /* <DEDUP_REMOVED lines=10> */
.L_x_2180:
[----:B------:R-:W-:Y:S05]  /*32640*/  BSYNC B0 ;  /* 0x0000000000007941 */ /* 0x000fea0003800000 */
.L_x_2179:
[----:B------:R-:W-:-:S06]  /*32650*/  UIADD3 UR4, UR39, -0x3, URZ ;  /* 0xfffffffd27047890 */ /* 0x000fcc000fffe03f */
[----:B------:R-:W-:-:S07]  /*32660*/  IMAD.U32 R0, RZ, RZ, UR4 ;  /* 0x00000004ff007e24 */ /* 0x000fce000f8e00ff */
.L_x_2178:
[----:B------:R-:W-:Y:S01]  /*32670*/  ULOP3.LUT UR4, URZ, UR39, URZ, 0x33, !UPT ;  /* 0x000000273f047292 */ /* 0x000fe2000f8e333f */
[----:B------:R-:W-:Y:S01]  /*32680*/  VIADD R6, R6, 0xfffffffe ;  /* 0xfffffffe06067836 */ /* 0x000fe20000000000 */
[----:B------:R-:W-:Y:S04]  /*32690*/  BSSY B0, `(.L_x_2177) ;  /* 0x00001b2000007945 */ /* 0x000fe80003800000 */
[----:B------:R-:W-:-:S13]  /*326a0*/  ISETP.NE.AND P0, PT, R6, UR4, PT ;  /* 0x0000000406007c0c */ /* 0x000fda000bf05270 */
[----:B------:R-:W-:Y:S05]  /*326b0*/  @!P0 BRA `(.L_x_2199) ;  /* 0x0000001800bc8947 */ /* 0x000fea0003800000 */
.L_x_2240:
[----:B------:R-:W2:Y:S01]  /*326c0*/  LDL.LU R2, [R1+0x448] ;  /* 0x0004480001027983 */ /* 0x000ea20000300800 */
[----:B------:R-:W-:Y:S01]  /*326d0*/  LOP3.LUT P1, RZ, R18, 0x2, RZ, 0xc0, !PT ;  /* 0x0000000212ff7812 */ /* 0x000fe2000782c0ff */
[----:B------:R-:W-:Y:S01]  /*326e0*/  VIADD R7, R19, 0x1 ;  /* 0x0000000113077836 */ /* 0x000fe20000000000 */
[----:B------:R-:W-:Y:S05]  /*326f0*/  YIELD ;  /* 0x0000000000007946 */ /* 0x000fea0003800000 */
[----:B------:R-:W-:Y:S01]  /*32700*/  ISETP.NE.AND P0, PT, R7, 0x2, PT ;  /* 0x000000020700780c */ /* 0x000fe20003f05270 */
[----:B------:R-:W-:Y:S03]  /*32710*/  BSSY B1, `(.L_x_2200) ;  /* 0x00000d0000017945 */ /* 0x000fe60003800000 */
[----:B------:R-:W-:-:S02]  /*32720*/  SEL R6, RZ, 0x1, P0 ;  /* 0x00000001ff067807 */ /* 0x000fc40000000000 */
[----:B------:R-:W-:Y:S02]  /*32730*/  SEL R7, R7, RZ, P0 ;  /* 0x000000ff07077207 */ /* 0x000fe40000000000 */
[----:B--2---:R-:W-:Y:S01]  /*32740*/  LOP3.LUT R6, R2, R6, RZ, 0x3c, !PT ;  /* 0x0000000602067212 */ /* 0x004fe200078e3cff */
[----:B------:R-:W-:Y:S06]  /*32750*/  @!P1 BRA `(.L_x_2201) ;  /* 0x0000000c002c9947 */ /* 0x000fec0003800000 */
[----:B------:R-:W-:Y:S01]  /*32760*/  LOP3.LUT P1, RZ, R18, 0x1, RZ, 0xc0, !PT ;  /* 0x0000000112ff7812 */ /* 0x000fe2000782c0ff */
[----:B0-----:R-:W-:-:S12]  /*32770*/  IMAD.MOV.U32 R8, RZ, RZ, R0 ;  /* 0x000000ffff087224 */ /* 0x001fd800078e0000 */
        /* <DEDUP_REMOVED lines=21> */
.L_x_2202:
[----:B------:R-:W1:Y:S01]  /*328d0*/  S2R R2, SR_TID.X ;  /* 0x0000000000027919 */ /* 0x000e620000002100 */
[----:B0-----:R-:W-:Y:S01]  /*328e0*/  IMAD R4, R7, 0x8, R17 ;  /* 0x0000000807047824 */ /* 0x001fe200078e0211 */
[----:B------:R-:W-:Y:S01]  /*328f0*/  BSSY B2, `(.L_x_2203) ;  /* 0x0000006000027945 */ /* 0x000fe20003800000 */
[----:B-1----:R-:W-:Y:S02]  /*32900*/  LOP3.LUT R3, R2, 0x7f, RZ, 0xc0, !PT ;  /* 0x0000007f02037812 */ /* 0x002fe400078ec0ff */
[----:B------:R-:W-:Y:S02]  /*32910*/  SHF.L.U32 R2, R6, 0x1f, RZ ;  /* 0x0000001f06027819 */ /* 0x000fe400000006ff */
[----:B------:R-:W-:Y:S02]  /*32920*/  ISETP.NE.AND P1, PT, R3, RZ, PT ;  /* 0x000000ff0300720c */ /* 0x000fe40003f25270 */
[----:B------:R-:W0:Y:S02]  /*32930*/  SYNCS.PHASECHK.TRANS64.TRYWAIT P0, [R4+URZ+0x38840], R2 ;  /* 0x03884002040075a7 */ /* 0x000e24000800017f */
[----:B0-----:R-:W-:Y:S09]  /*32940*/  @!P0 BRA `(.L_x_2204) ;  /* 0x0000003000a48947 */ /* 0x001ff20003800000 */
.L_x_2287:
[----:B------:R-:W-:Y:S05]  /*32950*/  BSYNC B2 ;  /* 0x0000000000027941 */ /* 0x000fea0003800000 */
.L_x_2203:
        /* <DEDUP_REMOVED lines=9> */
.L_x_2206:
[----:B------:R-:W-:Y:S05]  /*329f0*/  BSYNC B2 ;  /* 0x0000000000027941 */ /* 0x000fea0003800000 */
.L_x_2205:
        /* <DEDUP_REMOVED lines=11> */
.L_x_2207:
        /* <DEDUP_REMOVED lines=13> */
.L_x_2288:
[----:B------:R-:W-:Y:S05]  /*32b80*/  BSYNC B2 ;  /* 0x0000000000027941 */ /* 0x000fea0003800000 */
.L_x_2208:
        /* <DEDUP_REMOVED lines=11> */
.L_x_2211:
[----:B------:R-:W-:Y:S05]  /*32c40*/  BSYNC B2 ;  /* 0x0000000000027941 */ /* 0x000fea0003800000 */
.L_x_2210:
        /* <DEDUP_REMOVED lines=9> */
.L_x_2212:
        /* <DEDUP_REMOVED lines=15> */
.L_x_2213:
        /* <DEDUP_REMOVED lines=15> */
.L_x_2214:
        /* <DEDUP_REMOVED lines=15> */
.L_x_2215:
        /* <DEDUP_REMOVED lines=15> */
.L_x_2216:
        /* <DEDUP_REMOVED lines=15> */
.L_x_2217:
        /* <DEDUP_REMOVED lines=15> */
.L_x_2218:
        /* <DEDUP_REMOVED lines=15> */
.L_x_2219:
        /* <DEDUP_REMOVED lines=10> */
.L_x_2201:
[----:B------:R-:W-:Y:S05]  /*33410*/  BSYNC B1 ;  /* 0x0000000000017941 */ /* 0x000fea0003800000 */
.L_x_2200:
[----:B------:R-:W-:Y:S01]  /*33420*/  VIADD R7, R7, 0x1 ;  /* 0x0000000107077836 */ /* 0x000fe20000000000 */
[----:B------:R-:W-:Y:S01]  /*33430*/  LOP3.LUT P2, RZ, R18, 0x2, RZ, 0xc0, !PT ;  /* 0x0000000212ff7812 */ /* 0x000fe2000784c0ff */
[----:B------:R-:W-:Y:S03]  /*33440*/  BSSY B1, `(.L_x_2220) ;  /* 0x00000d3000017945 */ /* 0x000fe60003800000 */
[----:B------:R-:W-:-:S04]  /*33450*/  ISETP.NE.AND P0, PT, R7, 0x2, PT ;  /* 0x000000020700780c */ /* 0x000fc80003f05270 */
[----:B------:R-:W-:Y:S02]  /*33460*/  SEL R2, RZ, 0x1, P0 ;  /* 0x00000001ff027807 */ /* 0x000fe40000000000 */
[----:B------:R-:W-:Y:S02]  /*33470*/  SEL R19, R7, RZ, P0 ;  /* 0x000000ff07137207 */ /* 0x000fe40000000000 */
[----:B0-----:R-:W-:Y:S01]  /*33480*/  LOP3.LUT R8, R6, R2, RZ, 0x3c, !PT ;  /* 0x0000000206087212 */ /* 0x001fe200078e3cff */
[----:B------:R-:W-:-:S04]  /*33490*/  VIADD R6, R0, 0xffffffff ;  /* 0xffffffff00067836 */ /* 0x000fc80000000000 */
[----:B------:R0:W-:Y:S01]  /*334a0*/  STL [R1+0x448], R8 ;  /* 0x0004480801007387 */ /* 0x0001e20000100800 */
[----:B------:R-:W-:Y:S05]  /*334b0*/  @!P2 BRA `(.L_x_2221) ;  /* 0x0000000c002ca947 */ /* 0x000fea0003800000 */
[----:B------:R-:W-:Y:S01]  /*334c0*/  LOP3.LUT P2, RZ, R18, 0x1, RZ, 0xc0, !PT ;  /* 0x0000000112ff7812 */ /* 0x000fe2000784c0ff */
[----:B------:R-:W-:-:S12]  /*334d0*/  IMAD.MOV.U32 R7, RZ, RZ, R6 ;  /* 0x000000ffff077224 */ /* 0x000fd800078e0006 */
        /* <DEDUP_REMOVED lines=21> */
.L_x_2222:
[----:B------:R-:W2:Y:S01]  /*33630*/  S2R R2, SR_TID.X ;  /* 0x0000000000027919 */ /* 0x000ea20000002100 */
[----:B-1----:R-:W-:Y:S01]  /*33640*/  IMAD R4, R19, 0x8, R17 ;  /* 0x0000000813047824 */ /* 0x002fe200078e0211 */
[----:B------:R-:W-:Y:S01]  /*33650*/  BSSY B2, `(.L_x_2223) ;  /* 0x0000006000027945 */ /* 0x000fe20003800000 */
[----:B--2---:R-:W-:Y:S02]  /*33660*/  LOP3.LUT R3, R2, 0x7f, RZ, 0xc0, !PT ;  /* 0x0000007f02037812 */ /* 0x004fe400078ec0ff */
[----:B------:R-:W-:Y:S02]  /*33670*/  SHF.L.U32 R2, R8, 0x1f, RZ ;  /* 0x0000001f08027819 */ /* 0x000fe400000006ff */
[----:B------:R-:W-:Y:S02]  /*33680*/  ISETP.NE.AND P1, PT, R3, RZ, PT ;  /* 0x000000ff0300720c */ /* 0x000fe40003f25270 */
[----:B------:R-:W1:Y:S02]  /*33690*/  SYNCS.PHASECHK.TRANS64.TRYWAIT P0, [R4+URZ+0x38840], R2 ;  /* 0x03884002040075a7 */ /* 0x000e64000800017f */
[----:B-1----:R-:W-:Y:S09]  /*336a0*/  @!P0 BRA `(.L_x_2224) ;  /* 0x0000002400748947 */ /* 0x002ff20003800000 */
.L_x_2289:
[----:B------:R-:W-:Y:S05]  /*336b0*/  BSYNC B2 ;  /* 0x0000000000027941 */ /* 0x000fea0003800000 */
.L_x_2223:
        /* <DEDUP_REMOVED lines=9> */
.L_x_2226:
[----:B------:R-:W-:Y:S05]  /*33750*/  BSYNC B2 ;  /* 0x0000000000027941 */ /* 0x000fea0003800000 */
.L_x_2225:
        /* <DEDUP_REMOVED lines=11> */
.L_x_2227:
        /* <DEDUP_REMOVED lines=10> */
[----:B------:R-:W0:Y:S01]  /*338b0*/  SYNCS.PHASECHK.TRANS64.TRYWAIT P0, [R4+URZ+0x38860], R2 ;  /* 0x03886002040075a7 */ /* 0x000e22000800017f */
[----:B------:R-:W-:Y:S04]  /*338c0*/  BSSY B2, `(.L_x_2228) ;  /* 0x0000002000027945 */ /* 0x000fe80003800000 */
[----:B0-----:R-:W-:Y:S05]  /*338d0*/  @!P0 BRA `(.L_x_2229) ;  /* 0x0000002000fc8947 */ /* 0x001fea0003800000 */
.L_x_2290:
[----:B------:R-:W-:Y:S05]  /*338e0*/  BSYNC B2 ;  /* 0x0000000000027941 */ /* 0x000fea0003800000 */
.L_x_2228:
        /* <DEDUP_REMOVED lines=11> */
.L_x_2231:
[----:B------:R-:W-:Y:S05]  /*339a0*/  BSYNC B2 ;  /* 0x0000000000027941 */ /* 0x000fea0003800000 */
.L_x_2230:
        /* <DEDUP_REMOVED lines=9> */
.L_x_2232:
        /* <DEDUP_REMOVED lines=15> */
.L_x_2233:
        /* <DEDUP_REMOVED lines=15> */
.L_x_2234:
        /* <DEDUP_REMOVED lines=15> */
.L_x_2235:
        /* <DEDUP_REMOVED lines=15> */
.L_x_2236:
        /* <DEDUP_REMOVED lines=15> */
.L_x_2237:
        /* <DEDUP_REMOVED lines=15> */
.L_x_2238:
        /* <DEDUP_REMOVED lines=15> */
.L_x_2239:
        /* <DEDUP_REMOVED lines=10> */
.L_x_2221:
[----:B------:R-:W-:Y:S05]  /*34170*/  BSYNC B1 ;  /* 0x0000000000017941 */ /* 0x000fea0003800000 */
.L_x_2220:
[----:B------:R-:W-:Y:S01]  /*34180*/  ISETP.GT.AND P0, PT, R6, UR38, PT ;  /* 0x0000002606007c0c */ /* 0x000fe2000bf04270 */
[----:B------:R-:W-:-:S12]  /*34190*/  VIADD R0, R0, 0xfffffffe ;  /* 0xfffffffe00007836 */ /* 0x000fd80000000000 */
[----:B------:R-:W-:Y:S05]  /*341a0*/  @P0 BRA `(.L_x_2240) ;  /* 0xffffffe400440947 */ /* 0x000fea000383ffff */
.L_x_2199:
[----:B------:R-:W-:Y:S05]  /*341b0*/  BSYNC B0 ;  /* 0x0000000000007941 */ /* 0x000fea0003800000 */
.L_x_2177:
[----:B------:R-:W2:Y:S01]  /*341c0*/  LDL.LU R2, [R1+0x448] ;  /* 0x0004480001027983 */ /* 0x000ea20000300800 */
        /* <DEDUP_REMOVED lines=8> */
[----:B------:R0:W-:Y:S02]  /*34250*/  STL [R1+0x448], R2 ;  /* 0x0004480201007387 */ /* 0x0001e40000100800 */
[----:B------:R-:W-:Y:S05]  /*34260*/  @P2 BRA `(.L_x_2242) ;  /* 0x0000000000342947 */ /* 0x000fea0003800000 */
[----:B------:R-:W2:Y:S01]  /*34270*/  S2R R3, SR_LANEID ;  /* 0x0000000000037919 */ /* 0x000ea20000000000 */
[----:B------:R-:W-:Y:S01]  /*34280*/  VOTEU.ANY UR4, UPT, PT ;  /* 0x0000000000047886 */ /* 0x000fe200038e0100 */
[----:B------:R-:W3:Y:S01]  /*34290*/  LDC.64 R4, c[0x0][0xd80] ;  /* 0x00036000ff047b82 */ /* 0x000ee20000000a00 */
[----:B------:R-:W2:Y:S08]  /*342a0*/  FLO.U32 R0, UR4 ;  /* 0x0000000400007d00 */ /* 0x000eb000080e0000 */
[----:B0-----:R-:W3:Y:S01]  /*342b0*/  POPC R2, UR4 ;  /* 0x0000000400027d09 */ /* 0x001ee20008000000 */
[----:B--2---:R-:W-:-:S13]  /*342c0*/  ISETP.EQ.U32.AND P1, PT, R0, R3, PT ;  /* 0x000000030000720c */ /* 0x004fda0003f22070 */
[----:B---3--:R-:W2:Y:S01]  /*342d0*/  @P1 ATOMG.E.ADD.STRONG.GPU PT, R5, desc[UR46][R4.64], R2 ;  /* 0x00000002040519a8 */ /* 0x008ea200081ee1ee */
[----:B------:R-:W0:Y:S02]  /*342e0*/  S2R R3, SR_LTMASK ;  /* 0x0000000000037919 */ /* 0x000e240000003900 */
[----:B0-----:R-:W-:-:S06]  /*342f0*/  LOP3.LUT R3, R3, UR4, RZ, 0xc0, !PT ;  /* 0x0000000403037c12 */ /* 0x001fcc000f8ec0ff */
[----:B------:R-:W0:Y:S01]  /*34300*/  POPC R3, R3 ;  /* 0x0000000300037309 */ /* 0x000e220000000000 */
[----:B--2---:R-:W0:Y:S02]  /*34310*/  SHFL.IDX PT, R0, R5, R0, 0x1f ;  /* 0x00001f0005007589 */ /* 0x004e2400000e0000 */
[----:B0-----:R-:W-:-:S05]  /*34320*/  IADD3 R0, R0, UR41, R3 ;  /* 0x0000002900007c10 */ /* 0x001fca000fffe003 */
[----:B------:R2:W-:Y:S02]  /*34330*/  STL [R1+0x450], R0 ;  /* 0x0004500001007387 */ /* 0x0005e40000100800 */
.L_x_2242:
[----:B------:R-:W-:Y:S05]  /*34340*/  BSYNC B0 ;  /* 0x0000000000007941 */ /* 0x000fea0003800000 */
.L_x_2241:
[----:B------:R-:W-:-:S07]  /*34350*/  SEL R19, R19, RZ, P0 ;  /* 0x000000ff13137207 */ /* 0x000fce0000000000 */
.L_x_2139:
[----:B------:R-:W-:Y:S05]  /*34360*/  BSYNC B7 ;  /* 0x0000000000077941 */ /* 0x000fea0003800000 */
.L_x_2137:
[----:B------:R4:W5:Y:S01]  /*34370*/  LDL R3, [R1+0x450] ;  /* 0x0004500001037983 */ /* 0x0009620000100800 */
[----:B------:R-:W-:-:S13]  /*34380*/  LOP3.LUT P0, RZ, R18, 0x80, RZ, 0xc0, !PT ;  /* 0x0000008012ff7812 */ /* 0x000fda000780c0ff */
[----:B----4-:R-:W-:Y:S05]  /*34390*/  @!P0 BRA `(.L_x_2243) ;  /* 0x0000000000288947 */ /* 0x010fea0003800000 */
[----:B------:R-:W-:Y:S05]  /*343a0*/  WARPSYNC.ALL ;  /* 0x0000000000007948 */ /* 0x000fea0003800000 */
[----:B------:R-:W4:Y:S08]  /*343b0*/  S2UR UR5, SR_CgaCtaId ;  /* 0x00000000000579c3 */ /* 0x000f300000008800 */
[----:B------:R-:W-:Y:S06]  /*343c0*/  BAR.SYNC.DEFER_BLOCKING 0x5, 0x180 ;  /* 0x0146000000007b1d */ /* 0x000fec0000010000 */
[----:B------:R-:W-:-:S02]  /*343d0*/  UMOV UR4, 0x400 ;  /* 0x0000040000047882 */ /* 0x000fc40000000000 */
[----:B----4-:R-:W-:-:S06]  /*343e0*/  ULEA UR4, UR5, UR4, 0x18 ;  /* 0x0000000405047291 */ /* 0x010fcc000f8ec03f */
[----:B------:R-:W-:-:S05]  /*343f0*/  IMAD.U32 R17, RZ, RZ, UR4 ;  /* 0x00000004ff117e24 */ /* 0x000fca000f8e00ff */
[----:B-----5:R-:W4:Y:S04]  /*34400*/  LDS R3, [R17+0x388d0] ;  /* 0x0388d00011037984 */ /* 0x020f280000000800 */
[----:B----4-:R4:W-:Y:S01]  /*34410*/  STL [R1+0x450], R3 ;  /* 0x0004500301007387 */ /* 0x0109e20000100800 */
[----:B------:R-:W-:Y:S06]  /*34420*/  BAR.ARV 0x4, 0x180 ;  /* 0x0106000000007b1d */ /* 0x000fec0000002000 */
[----:B------:R-:W-:Y:S05]  /*34430*/  BRA `(.L_x_2244) ;  /* 0x00000000002c7947 */ /* 0x000fea0003800000 */
.L_x_2243:
[----:B------:R-:W-:-:S03]  /*34440*/  UMOV UR4, 0xffffffff ;  /* 0xffffffff00047882 */ /* 0x000fc60000000000 */
[----:B------:R-:W-:Y:S05]  /*34450*/  BRA.DIV UR4, `(.L_x_2245) ;  /* 0x0000001a04307947 */ /* 0x000fea000b800000 */
[----:B-----5:R4:W0:Y:S02]  /*34460*/  SHFL.IDX PT, R14, R3, RZ, 0x1f ;  /* 0x00001fff030e7589 */ /* 0x02082400000e0000 */
.L_x_2293:
[----:B--23--:R-:W2:Y:S01]  /*34470*/  @!P2 S2R R0, SR_CgaCtaId ;  /* 0x000000000000a919 */ /* 0x00cea20000008800 */
[----:B------:R-:W-:Y:S05]  /*34480*/  WARPSYNC.ALL ;  /* 0x0000000000007948 */ /* 0x000fea0003800000 */
[----:B------:R-:W-:Y:S01]  /*34490*/  BAR.SYNC.DEFER_BLOCKING 0x4, 0x180 ;  /* 0x0106000000007b1d */ /* 0x000fe20000010000 */
[----:B0-----:R-:W-:-:S05]  /*344a0*/  @!P2 MOV R2, 0x400 ;  /* 0x000004000002a802 */ /* 0x001fca0000000f00 */
[----:B------:R0:W-:Y:S01]  /*344b0*/  STL [R1+0x450], R14 ;  /* 0x0004500e01007387 */ /* 0x0001e20000100800 */
[----:B--2---:R-:W-:-:S05]  /*344c0*/  @!P2 LEA R17, R0, R2, 0x18 ;  /* 0x000000020011a211 */ /* 0x004fca00078ec0ff */
[----:B------:R0:W-:Y:S01]  /*344d0*/  @!P2 STS [R17+0x388d0], R3 ;  /* 0x0388d0031100a388 */ /* 0x0001e20000000800 */
[----:B------:R-:W-:Y:S06]  /*344e0*/  BAR.ARV 0x5, 0x180 ;  /* 0x0146000000007b1d */ /* 0x000fec0000002000 */
.L_x_2244:
[----:B--23--:R-:W2:Y:S01]  /*344f0*/  LDL R0, [R1+0x450] ;  /* 0x0004500001007983 */ /* 0x00cea20000100800 */
[----:B------:R-:W-:Y:S02]  /*34500*/  ULDC UR4, c[0x0][0xd38] ;  /* 0x00034e0000047ab9 */ /* 0x000fe40000000800 */
[----:B--2---:R-:W-:-:S13]  /*34510*/  ISETP.GE.AND P0, PT, R0, UR4, PT ;  /* 0x0000000400007c0c */ /* 0x004fda000bf06270 */
[----:B------:R-:W-:Y:S05]  /*34520*/  @!P0 BRA `(.L_x_2246) ;  /* 0xffffff9c00708947 */ /* 0x000fea000383ffff */
.L_x_2128:
[----:B0-----:R-:W2:Y:S01]  /*34530*/  LDL.LU R0, [R1+0x468] ;  /* 0x0004680001007983 */ /* 0x001ea20000300800 */
[----:B------:R-:W-:Y:S01]  /*34540*/  BSSY B0, `(.L_x_2247) ;  /* 0x000000b000007945 */ /* 0x000fe20003800000 */
[----:B------:R-:W0:Y:S01]  /*34550*/  S2R R5, SR_CgaCtaId ;  /* 0x0000000000057919 */ /* 0x000e220000008800 */
[----:B--2---:R-:W-:-:S05]  /*34560*/  VIADD R0, R0, 0x1 ;  /* 0x0000000100007836 */ /* 0x004fca0000000000 */
[----:B------:R-:W-:-:S04]  /*34570*/  LEA.HI R2, R0, R0, RZ, 0x1 ;  /* 0x0000000000027211 */ /* 0x000fc800078f08ff */
[----:B----4-:R-:W-:Y:S02]  /*34580*/  LOP3.LUT R3, R2, 0xfffffffe, RZ, 0xc0, !PT ;  /* 0xfffffffe02037812 */ /* 0x010fe400078ec0ff */
[----:B------:R-:W-:-:S03]  /*34590*/  MOV R2, 0x400 ;  /* 0x0000040000027802 */ /* 0x000fc60000000f00 */
[----:B------:R-:W-:Y:S01]  /*345a0*/  IMAD.IADD R0, R0, 0x1, -R3 ;  /* 0x0000000100007824 */ /* 0x000fe200078e0a03 */
[----:B0-----:R-:W-:-:S04]  /*345b0*/  LEA R9, R5, R2, 0x18 ;  /* 0x0000000205097211 */ /* 0x001fc800078ec0ff */
[----:B------:R-:W-:-:S04]  /*345c0*/  SHF.L.U32 R0, R0, 0x1f, RZ ;  /* 0x0000001f00007819 */ /* 0x000fc800000006ff */
[----:B------:R-:W0:Y:S02]  /*345d0*/  SYNCS.PHASECHK.TRANS64.TRYWAIT P0, [R9+URZ+0x38820], R0 ;  /* 0x03882000090075a7 */ /* 0x000e24000800017f */
[----:B0-----:R-:W-:Y:S05]  /*345e0*/  @!P0 BRA `(.L_x_2248) ;  /* 0x0000001400f48947 */ /* 0x001fea0003800000 */
.L_x_2294:
[----:B------:R-:W-:Y:S05]  /*345f0*/  BSYNC B0 ;  /* 0x0000000000007941 */ /* 0x000fea0003800000 */
.L_x_2247:
[----:B------:R-:W-:-:S03]  /*34600*/  UMOV UR4, 0xffffffff ;  /* 0xffffffff00047882 */ /* 0x000fc60000000000 */
[----:B------:R-:W-:Y:S05]  /*34610*/  BRA.DIV UR4, `(.L_x_2249) ;  /* 0x0000001604fc7947 */ /* 0x000fea000b800000 */
[----:B0-----:R-:W0:Y:S02]  /*34620*/  S2R R0, SR_TID.X ;  /* 0x0000000000007919 */ /* 0x001e240000002100 */
[----:B0-----:R-:W-:-:S04]  /*34630*/  SHF.R.U32.HI R0, RZ, 0x5, R0 ;  /* 0x00000005ff007819 */ /* 0x001fc80000011600 */
[----:B------:R-:W-:-:S05]  /*34640*/  LOP3.LUT R0, R0, 0x3, RZ, 0xc0, !PT ;  /* 0x0000000300007812 */ /* 0x000fca00078ec0ff */
[----:B------:R0:W2:Y:S02]  /*34650*/  SHFL.IDX PT, R14, R0, RZ, 0x1f ;  /* 0x00001fff000e7589 */ /* 0x0000a400000e0000 */
.L_x_2297:
[----:B--2---:R-:W-:Y:S01]  /*34660*/  ISETP.NE.AND P0, PT, R14, RZ, PT ;  /* 0x000000ff0e00720c */ /* 0x004fe20003f05270 */
[----:B------:R-:W-:-:S12]  /*34670*/  BSSY B0, `(.L_x_2250) ;  /* 0x000001e000007945 */ /* 0x000fd80003800000 */
[----:B------:R-:W-:Y:S05]  /*34680*/  @P0 BRA `(.L_x_2251) ;  /* 0x0000000000700947 */ /* 0x000fea0003800000 */
[----:B------:R-:W-:-:S03]  /*34690*/  UMOV UR4, 0xffffffff ;  /* 0xffffffff00047882 */ /* 0x000fc60000000000 */
[----:B------:R-:W-:Y:S05]  /*346a0*/  BRA.DIV UR4, `(.L_x_2252) ;  /* 0x0000001a040c7947 */ /* 0x000fea000b800000 */
[----:B------:R-:W-:-:S13]  /*346b0*/  ELECT P6, URZ, PT ;  /* 0x00000000003f782f */ /* 0x000fda00038c0000 */
.L_x_2300:
[----:B------:R-:W-:Y:S05]  /*346c0*/  @!P6 BRA `(.L_x_2251) ;  /* 0x000000000060e947 */ /* 0x000fea0003800000 */
[----:B-1----:R-:W2:Y:S01]  /*346d0*/  LDL.LU R6, [R1+0x448] ;  /* 0x0004480001067983 */ /* 0x002ea20000300800 */
        /* <DEDUP_REMOVED lines=12> */
.L_x_2301:
[----:B------:R-:W1:Y:S01]  /*347a0*/  SYNCS.PHASECHK.TRANS64.TRYWAIT P0, [R7+URZ], R2 ;  /* 0x00000002070075a7 */ /* 0x000e62000800017f */
[----:B------:R-:W-:-:S04]  /*347b0*/  VIADD R0, R9, 0x38860 ;  /* 0x0003886009007836 */ /* 0x000fc80000000000 */
[----:B------:R-:W-:Y:S01]  /*347c0*/  IMAD R19, R19, 0x8, R0 ;  /* 0x0000000813137824 */ /* 0x000fe200078e0200 */
[----:B-1----:R-:W-:Y:S06]  /*347d0*/  @!P0 BRA `(.L_x_2254) ;  /* 0x0000001400f48947 */ /* 0x002fec0003800000 */
.L_x_2302:
[----:B------:R-:W2:Y:S02]  /*347e0*/  SYNCS.PHASECHK.TRANS64.TRYWAIT P0, [R19+URZ], R4 ;  /* 0x00000004130075a7 */ /* 0x000ea4000800017f */
[----:B--2---:R-:W-:Y:S05]  /*347f0*/  @!P0 BRA `(.L_x_2255) ;  /* 0x0000001800008947 */ /* 0x004fea0003800000 */
.L_x_2303:
[----:B------:R-:W-:-:S07]  /*34800*/  IMAD R3, R3, 0x8, R0 ;  /* 0x0000000803037824 */ /* 0x000fce00078e0200 */
.L_x_2256:
[----:B---3--:R3:W4:Y:S02]  /*34810*/  SYNCS.PHASECHK.TRANS64.TRYWAIT P0, [R3+URZ], R2 ;  /* 0x00000002030075a7 */ /* 0x008724000800017f */
[----:B----4-:R-:W-:Y:S05]  /*34820*/  @!P0 NANOSLEEP.SYNCS 0x989680 ;  /* 0x009896800000895d */ /* 0x010fea0003900000 */
[----:B------:R-:W4:Y:S02]  /*34830*/  @!P0 SYNCS.PHASECHK.TRANS64 P0, [R3+URZ], R2 ;  /* 0x00000002030085a7 */ /* 0x000f24000800007f */
[----:B----4-:R-:W-:Y:S05]  /*34840*/  @!P0 BRA `(.L_x_2256) ;  /* 0xfffffffc00f08947 */ /* 0x010fea000383ffff */
.L_x_2251:
[----:B------:R-:W-:Y:S05]  /*34850*/  BSYNC B0 ;  /* 0x0000000000007941 */ /* 0x000fea0003800000 */
.L_x_2250:
[----:B------:R-:W-:Y:S05]  /*34860*/  EXIT ;  /* 0x000000000000794d */ /* 0x000fea0003800000 */
.L_x_2027:
[----:B0-----:R-:W-:-:S04]  /*34870*/  IMAD.U32 R5, RZ, RZ, UR39 ;  /* 0x00000027ff057e24 */ /* 0x001fc8000f8e00ff */
[----:B------:R0:W1:Y:S03]  /*34880*/  SYNCS.PHASECHK.TRANS64.TRYWAIT P0, [R5+URZ+0x38800], R0 ;  /* 0x03880000050075a7 */ /* 0x000066000800017f */
[----:B-1----:R-:W-:Y:S05]  /*34890*/  @!P0 NANOSLEEP.SYNCS 0x989680 ;  /* 0x009896800000895d */ /* 0x002fea0003900000 */
[----:B------:R-:W1:Y:S02]  /*348a0*/  @!P0 SYNCS.PHASECHK.TRANS64 P0, [R5+URZ+0x38800], R0 ;  /* 0x03880000050085a7 */ /* 0x000e64000800007f */
[----:B-1----:R-:W-:Y:S05]  /*348b0*/  @!P0 BRA `(.L_x_2027) ;  /* 0xfffffffc00ec8947 */ /* 0x002fea000383ffff */
[----:B------:R-:W-:Y:S05]  /*348c0*/  BRA `(.L_x_2257) ;  /* 0xfffffd6000987947 */ /* 0x000fea000383ffff */
.L_x_2040:
[----:B0-----:R0:W1:Y:S02]  /*348d0*/  SYNCS.PHASECHK.TRANS64.TRYWAIT P0, [R5+URZ], R8 ;  /* 0x00000008050075a7 */ /* 0x001064000800017f */
[----:B-1----:R-:W-:Y:S05]  /*348e0*/  @!P0 NANOSLEEP.SYNCS 0x989680 ;  /* 0x009896800000895d */ /* 0x002fea0003900000 */
[----:B------:R-:W1:Y:S02]  /*348f0*/  @!P0 SYNCS.PHASECHK.TRANS64 P0, [R5+URZ], R8 ;  /* 0x00000008050085a7 */ /* 0x000e64000800007f */
[----:B-1----:R-:W-:Y:S05]  /*34900*/  @!P0 BRA `(.L_x_2040) ;  /* 0xfffffffc00f08947 */ /* 0x002fea000383ffff */
[----:B------:R-:W-:Y:S05]  /*34910*/  BRA `(.L_x_2039) ;  /* 0xfffffd6800cc7947 */ /* 0x000fea000383ffff */
.L_x_2047:
[----:B-1----:R1:W2:Y:S02]  /*34920*/  SYNCS.PHASECHK.TRANS64.TRYWAIT P0, [R8+URZ], R9 ;  /* 0x00000009080075a7 */ /* 0x0022a4000800017f */
[----:B--2---:R-:W-:Y:S05]  /*34930*/  @!P0 NANOSLEEP.SYNCS 0x989680 ;  /* 0x009896800000895d */ /* 0x004fea0003900000 */
[----:B------:R-:W2:Y:S02]  /*34940*/  @!P0 SYNCS.PHASECHK.TRANS64 P0, [R8+URZ], R9 ;  /* 0x00000009080085a7 */ /* 0x000ea4000800007f */
[----:B--2---:R-:W-:Y:S05]  /*34950*/  @!P0 BRA `(.L_x_2047) ;  /* 0xfffffffc00f08947 */ /* 0x004fea000383ffff */
[----:B------:R-:W-:Y:S05]  /*34960*/  BRA `(.L_x_2046) ;  /* 0xfffffd7000087947 */ /* 0x000fea000383ffff */
.L_x_2074:
[----:B0-----:R0:W1:Y:S02]  /*34970*/  SYNCS.PHASECHK.TRANS64.TRYWAIT P1, [R8+URZ], R9 ;  /* 0x00000009080075a7 */ /* 0x001064000802017f */
[----:B-1----:R-:W-:Y:S05]  /*34980*/  @!P1 NANOSLEEP.SYNCS 0x989680 ;  /* 0x009896800000995d */ /* 0x002fea0003900000 */
[----:B------:R-:W1:Y:S02]  /*34990*/  @!P1 SYNCS.PHASECHK.TRANS64 P1, [R8+URZ], R9 ;  /* 0x00000009080095a7 */ /* 0x000e64000802007f */
[----:B-1----:R-:W-:Y:S05]  /*349a0*/  @!P1 BRA `(.L_x_2074) ;  /* 0xfffffffc00f09947 */ /* 0x002fea000383ffff */
[----:B------:R-:W-:Y:S05]  /*349b0*/  BRA `(.L_x_2073) ;  /* 0xfffffe14007c7947 */ /* 0x000fea000383ffff */
.L_x_2081:
[----:B-1----:R1:W2:Y:S02]  /*349c0*/  SYNCS.PHASECHK.TRANS64.TRYWAIT P1, [R8+URZ], R11 ;  /* 0x0000000b080075a7 */ /* 0x0022a4000802017f */
[----:B--2---:R-:W-:Y:S05]  /*349d0*/  @!P1 NANOSLEEP.SYNCS 0x989680 ;  /* 0x009896800000995d */ /* 0x004fea0003900000 */
[----:B------:R-:W2:Y:S02]  /*349e0*/  @!P1 SYNCS.PHASECHK.TRANS64 P1, [R8+URZ], R11 ;  /* 0x0000000b080095a7 */ /* 0x000ea4000802007f */
[----:B--2---:R-:W-:Y:S05]  /*349f0*/  @!P1 BRA `(.L_x_2081) ;  /* 0xfffffffc00f09947 */ /* 0x004fea000383ffff */
[----:B------:R-:W-:Y:S05]  /*34a00*/  BRA `(.L_x_2080) ;  /* 0xfffffe1800c07947 */ /* 0x000fea000383ffff */
.L_x_2094:
[----:B0-----:R0:W1:Y:S02]  /*34a10*/  SYNCS.PHASECHK.TRANS64.TRYWAIT P0, [R6+URZ], R7 ;  /* 0x00000007060075a7 */ /* 0x001064000800017f */
[----:B-1----:R-:W-:Y:S05]  /*34a20*/  @!P0 NANOSLEEP.SYNCS 0x989680 ;  /* 0x009896800000895d */ /* 0x002fea0003900000 */
[----:B------:R-:W1:Y:S02]  /*34a30*/  @!P0 SYNCS.PHASECHK.TRANS64 P0, [R6+URZ], R7 ;  /* 0x00000007060085a7 */ /* 0x000e64000800007f */
[----:B-1----:R-:W-:Y:S05]  /*34a40*/  @!P0 BRA `(.L_x_2094) ;  /* 0xfffffffc00f08947 */ /* 0x002fea000383ffff */
[----:B------:R-:W-:Y:S05]  /*34a50*/  BRA `(.L_x_2093) ;  /* 0xfffffeac00ec7947 */ /* 0x000fea000383ffff */
.L_x_2101:
[----:B-1----:R1:W2:Y:S02]  /*34a60*/  SYNCS.PHASECHK.TRANS64.TRYWAIT P0, [R6+URZ], R7 ;  /* 0x00000007060075a7 */ /* 0x0022a4000800017f */
[----:B--2---:R-:W-:Y:S05]  /*34a70*/  @!P0 NANOSLEEP.SYNCS 0x989680 ;  /* 0x009896800000895d */ /* 0x004fea0003900000 */
[----:B------:R-:W2:Y:S02]  /*34a80*/  @!P0 SYNCS.PHASECHK.TRANS64 P0, [R6+URZ], R7 ;  /* 0x00000007060085a7 */ /* 0x000ea4000800007f */
[----:B--2---:R-:W-:Y:S05]  /*34a90*/  @!P0 BRA `(.L_x_2101) ;  /* 0xfffffffc00f08947 */ /* 0x004fea000383ffff */
[----:B------:R-:W-:Y:S05]  /*34aa0*/  BRA `(.L_x_2100) ;  /* 0xfffffeb400287947 */ /* 0x000fea000383ffff */
.L_x_2145:
[----:B------:R-:W-:Y:S02]  /*34ab0*/  IMAD.MOV.U32 R13, RZ, RZ, R4 ;  /* 0x000000ffff0d7224 */ /* 0x000fe400078e0004 */
[----:B------:R-:W-:Y:S02]  /*34ac0*/  IMAD.MOV.U32 R12, RZ, RZ, RZ ;  /* 0x000000ffff0c7224 */ /* 0x000fe400078e00ff */
[----:B------:R-:W-:Y:S02]  /*34ad0*/  IMAD.MOV.U32 R11, RZ, RZ, 0x1f ;  /* 0x0000001fff0b7424 */ /* 0x000fe400078e00ff */
[----:B------:R-:W-:-:S07]  /*34ae0*/  IMAD.MOV.U32 R15, RZ, RZ, -0x1 ;  /* 0xffffffffff0f7424 */ /* 0x000fce00078e00ff */
[----:B0-----:R-:W-:Y:S05]  /*34af0*/  WARPSYNC.COLLECTIVE R15, `(.L_x_2258) ;  /* 0x000000000f087348 */ /* 0x001fea0003c00000 */
[----:B------:R1:W2:Y:S02]  /*34b00*/  SHFL.IDX P6, R14, R13, R12, R11 ;  /* 0x0000000c0d0e7389 */ /* 0x0002a400000c000b */
[----:B012---:R-:W-:Y:S01]  /*34b10*/  ENDCOLLECTIVE ;  /* 0x000000000000791b */ /* 0x007fe20003800000 */
.L_x_2258:
[----:B------:R-:W-:Y:S05]  /*34b20*/  BRA `(.L_x_2259) ;  /* 0xffffffa400987947 */ /* 0x000fea000383ffff */
.L_x_2147:
[----:B------:R-:W-:Y:S01]  /*34b30*/  BSSY B0, `(.L_x_2260) ;  /* 0x0000006000007945 */ /* 0x000fe20003800000 */
[----:B------:R-:W-:-:S07]  /*34b40*/  IMAD.MOV.U32 R15, RZ, RZ, -0x1 ;  /* 0xffffffffff0f7424 */ /* 0x000fce00078e00ff */
[----:B01----:R-:W-:Y:S05]  /*34b50*/  WARPSYNC.COLLECTIVE R15, `(.L_x_2261) ;  /* 0x000000000f0c7348 */ /* 0x003fea0003c00000 */
[----:B------:R-:W-:Y:S02]  /*34b60*/  ELECT P6, UR62, PT ;  /* 0x00000000003e782f */ /* 0x000fe400038c0000 */
[----:B------:R-:W-:Y:S01]  /*34b70*/  MOV R14, UR62 ;  /* 0x0000003e000e7c02 */ /* 0x000fe20008000f00 */
[----:B01----:R-:W-:Y:S10]  /*34b80*/  ENDCOLLECTIVE ;  /* 0x000000000000791b */ /* 0x003ff40003800000 */
.L_x_2261:
[----:B------:R-:W-:Y:S05]  /*34b90*/  BSYNC B0 ;  /* 0x0000000000007941 */ /* 0x000fea0003800000 */
.L_x_2260:
[----:B------:R-:W-:Y:S05]  /*34ba0*/  BRA `(.L_x_2262) ;  /* 0xffffffa4009c7947 */ /* 0x000fea000383ffff */
.L_x_2149:
[----:B--2---:R2:W3:Y:S02]  /*34bb0*/  SYNCS.PHASECHK.TRANS64.TRYWAIT P0, [R0+URZ+0x38840], R2 ;  /* 0x03884002000075a7 */ /* 0x0044e4000800017f */
[----:B---3--:R-:W-:Y:S05]  /*34bc0*/  @!P0 NANOSLEEP.SYNCS 0x989680 ;  /* 0x009896800000895d */ /* 0x008fea0003900000 */
[----:B------:R-:W3:Y:S02]  /*34bd0*/  @!P0 SYNCS.PHASECHK.TRANS64 P0, [R0+URZ+0x38840], R2 ;  /* 0x03884002000085a7 */ /* 0x000ee4000800007f */
[----:B---3--:R-:W-:Y:S05]  /*34be0*/  @!P0 BRA `(.L_x_2149) ;  /* 0xfffffffc00f08947 */ /* 0x008fea000383ffff */
[----:B------:R-:W-:Y:S05]  /*34bf0*/  BRA `(.L_x_2263) ;  /* 0xffffffa400f47947 */ /* 0x000fea000383ffff */
.L_x_2153:
[----:B------:R-:W-:Y:S02]  /*34c00*/  IMAD.MOV.U32 R13, RZ, RZ, R3 ;  /* 0x000000ffff0d7224 */ /* 0x000fe400078e0003 */
[----:B------:R-:W-:Y:S02]  /*34c10*/  IMAD.MOV.U32 R12, RZ, RZ, RZ ;  /* 0x000000ffff0c7224 */ /* 0x000fe400078e00ff */
[----:B------:R-:W-:Y:S02]  /*34c20*/  IMAD.MOV.U32 R11, RZ, RZ, 0x181f ;  /* 0x0000181fff0b7424 */ /* 0x000fe400078e00ff */
[----:B------:R-:W-:Y:S02]  /*34c30*/  IMAD.MOV.U32 R15, RZ, RZ, -0x1 ;  /* 0xffffffffff0f7424 */ /* 0x000fe400078e00ff */
[----:B------:R-:W-:-:S07]  /*34c40*/  VIADD R9, R9, UR40 ;  /* 0x0000002809097c36 */ /* 0x000fce0008000000 */
[----:B-----5:R-:W-:Y:S05]  /*34c50*/  WARPSYNC.COLLECTIVE R15, `(.L_x_2264) ;  /* 0x000000000f087348 */ /* 0x020fea0003c00000 */
[----:B------:R0:W1:Y:S02]  /*34c60*/  SHFL.IDX P6, R14, R13, R12, R11 ;  /* 0x0000000c0d0e7389 */ /* 0x00006400000c000b */
[----:B01---5:R-:W-:Y:S01]  /*34c70*/  ENDCOLLECTIVE ;  /* 0x000000000000791b */ /* 0x023fe20003800000 */
.L_x_2264:
[----:B------:R-:W-:Y:S01]  /*34c80*/  VIADD R10, R9, 0x10 ;  /* 0x00000010090a7836 */ /* 0x000fe20000000000 */
[----:B------:R0:W-:Y:S04]  /*34c90*/  STL [R1+0x454], R9 ;  /* 0x0004540901007387 */ /* 0x0001e80000100800 */
[----:B------:R0:W-:Y:S01]  /*34ca0*/  STL [R1+0x460], R10 ;  /* 0x0004600a01007387 */ /* 0x0001e20000100800 */
[----:B------:R-:W-:Y:S02]  /*34cb0*/  IMAD.MOV.U32 R13, RZ, RZ, R0 ;  /* 0x000000ffff0d7224 */ /* 0x000fe400078e0000 */
[----:B------:R-:W-:-:S07]  /*34cc0*/  IMAD.MOV.U32 R4, RZ, RZ, R14 ;  /* 0x000000ffff047224 */ /* 0x000fce00078e000e */
[----:B0-----:R-:W-:Y:S05]  /*34cd0*/  WARPSYNC.COLLECTIVE R15, `(.L_x_2265) ;  /* 0x000000000f087348 */ /* 0x001fea0003c00000 */
[----:B------:R1:W2:Y:S02]  /*34ce0*/  SHFL.IDX P6, R14, R13, R12, R11 ;  /* 0x0000000c0d0e7389 */ /* 0x0002a400000c000b */
[----:B012---:R-:W-:Y:S01]  /*34cf0*/  ENDCOLLECTIVE ;  /* 0x000000000000791b */ /* 0x007fe20003800000 */
.L_x_2265:
[----:B------:R-:W-:Y:S02]  /*34d00*/  ULDC UR4, c[0x0][0x288] ;  /* 0x0000a20000047ab9 */ /* 0x000fe40000000800 */
[----:B------:R-:W-:Y:S02]  /*34d10*/  IMAD R2, R6, UR4, RZ ;  /* 0x0000000406027c24 */ /* 0x000fe4000f8e02ff */
[----:B------:R-:W-:-:S03]  /*34d20*/  VIADD R6, R9, 0x20 ;  /* 0x0000002009067836 */ /* 0x000fc60000000000 */
[----:B------:R-:W-:Y:S02]  /*34d30*/  ISETP.GE.AND P1, PT, R9, R2, PT ;  /* 0x000000020900720c */ /* 0x000fe40003f26270 */
[----:B------:R0:W-:Y:S01]  /*34d40*/  STL [R1+0x464], R6 ;  /* 0x0004640601007387 */ /* 0x0001e20000100800 */
[----:B------:R-:W-:Y:S02]  /*34d50*/  IMAD.MOV.U32 R13, RZ, RZ, R3 ;  /* 0x000000ffff0d7224 */ /* 0x000fe400078e0003 */
[----:B------:R-:W-:Y:S02]  /*34d60*/  IMAD.MOV.U32 R12, RZ, RZ, 0x1 ;  /* 0x00000001ff0c7424 */ /* 0x000fe400078e00ff */
[----:B------:R-:W-:-:S07]  /*34d70*/  IMAD.MOV.U32 R5, RZ, RZ, R14 ;  /* 0x000000ffff057224 */ /* 0x000fce00078e000e */
[----:B0-----:R-:W-:Y:S05]  /*34d80*/  WARPSYNC.COLLECTIVE R15, `(.L_x_2266) ;  /* 0x000000000f087348 */ /* 0x001fea0003c00000 */
[----:B------:R1:W2:Y:S02]  /*34d90*/  SHFL.IDX P6, R14, R13, R12, R11 ;  /* 0x0000000c0d0e7389 */ /* 0x0002a400000c000b */
[----:B012---:R-:W-:Y:S01]  /*34da0*/  ENDCOLLECTIVE ;  /* 0x000000000000791b */ /* 0x007fe20003800000 */
.L_x_2266:
        /* <DEDUP_REMOVED lines=15> */
.L_x_2267:
[----:B------:R-:W-:Y:S02]  /*34ea0*/  IMAD.MOV.U32 R13, RZ, RZ, R3 ;  /* 0x000000ffff0d7224 */ /* 0x000fe400078e0003 */
[----:B------:R-:W-:Y:S02]  /*34eb0*/  IMAD.MOV.U32 R12, RZ, RZ, 0x2 ;  /* 0x00000002ff0c7424 */ /* 0x000fe400078e00ff */
[----:B------:R-:W-:-:S07]  /*34ec0*/  IMAD.MOV.U32 R5, RZ, RZ, R14 ;  /* 0x000000ffff057224 */ /* 0x000fce00078e000e */
[----:B------:R-:W-:Y:S05]  /*34ed0*/  WARPSYNC.COLLECTIVE R15, `(.L_x_2268) ;  /* 0x000000000f087348 */ /* 0x000fea0003c00000 */
[----:B------:R0:W1:Y:S02]  /*34ee0*/  SHFL.IDX P6, R14, R13, R12, R11 ;  /* 0x0000000c0d0e7389 */ /* 0x00006400000c000b */
[----:B01----:R-:W-:Y:S01]  /*34ef0*/  ENDCOLLECTIVE ;  /* 0x000000000000791b */ /* 0x003fe20003800000 */
.L_x_2268:
        /* <DEDUP_REMOVED lines=15> */
.L_x_2269:
[----:B------:R-:W-:Y:S02]  /*34ff0*/  IMAD.MOV.U32 R13, RZ, RZ, R3 ;  /* 0x000000ffff0d7224 */ /* 0x000fe400078e0003 */
[----:B------:R-:W-:Y:S02]  /*35000*/  IMAD.MOV.U32 R12, RZ, RZ, 0x3 ;  /* 0x00000003ff0c7424 */ /* 0x000fe400078e00ff */
[----:B------:R-:W-:-:S07]  /*35010*/  IMAD.MOV.U32 R5, RZ, RZ, R14 ;  /* 0x000000ffff057224 */ /* 0x000fce00078e000e */
[----:B------:R-:W-:Y:S05]  /*35020*/  WARPSYNC.COLLECTIVE R15, `(.L_x_2270) ;  /* 0x000000000f087348 */ /* 0x000fea0003c00000 */
[----:B------:R0:W1:Y:S02]  /*35030*/  SHFL.IDX P6, R14, R13, R12, R11 ;  /* 0x0000000c0d0e7389 */ /* 0x00006400000c000b */
[----:B01----:R-:W-:Y:S01]  /*35040*/  ENDCOLLECTIVE ;  /* 0x000000000000791b */ /* 0x003fe20003800000 */
.L_x_2270:
        /* <DEDUP_REMOVED lines=10> */
.L_x_2271:
[----:B------:R-:W-:Y:S01]  /*350f0*/  @!PT LDS RZ, [RZ] ;  /* 0x00000000fffff984 */ /* 0x000fe20000000800 */
[----:B------:R-:W-:Y:S01]  /*35100*/  @!PT LDS RZ, [RZ] ;  /* 0x00000000fffff984 */ /* 0x000fe20000000800 */
[----:B------:R-:W-:Y:S01]  /*35110*/  @!PT LDS RZ, [RZ] ;  /* 0x00000000fffff984 */ /* 0x000fe20000000800 */
[----:B------:R0:W-:Y:S01]  /*35120*/  @!P1 LDGSTS.E.BYPASS.LTC128B.128 [R7+0x21400], desc[UR46][R4.64], !P0 ;  /* 0x2140000004079fae */ /* 0x0001e2000c101d6e */
[----:B------:R-:W-:Y:S01]  /*35130*/  IMAD.MOV.U32 R0, RZ, RZ, R14 ;  /* 0x000000ffff007224 */ /* 0x000fe200078e000e */
[----:B------:R-:W-:Y:S06]  /*35140*/  BRA `(.L_x_2272) ;  /* 0xffffffa800f47947 */ /* 0x000fec000383ffff */
.L_x_2157:
        /* <DEDUP_REMOVED lines=8> */
.L_x_2274:
[----:B------:R-:W-:Y:S05]  /*351d0*/  BSYNC B0 ;  /* 0x0000000000007941 */ /* 0x000fea0003800000 */
.L_x_2273:
        /* <DEDUP_REMOVED lines=10> */
.L_x_2275:
[----:B------:R-:W-:Y:S01]  /*35280*/  ULDC UR4, c[0x0][0x288] ;  /* 0x0000a20000047ab9 */ /* 0x000fe20000000800 */
[----:B------:R-:W2:Y:S01]  /*35290*/  LDL R16, [R1+0x444] ;  /* 0x0004440001107983 */ /* 0x000ea20000100800 */
[----:B------:R-:W-:-:S03]  /*352a0*/  LOP3.LUT R18, R18, 0xffffdfff, RZ, 0xc0, !PT ;  /* 0xffffdfff12127812 */ /* 0x000fc600078ec0ff */
[----:B------:R-:W3:Y:S04]  /*352b0*/  LDL.LU R11, [R1+0x454] ;  /* 0x00045400010b7983 */ /* 0x000ee80000300800 */
[----:B------:R-:W4:Y:S01]  /*352c0*/  LDL.LU R15, [R1+0x460] ;  /* 0x00046000010f7983 */ /* 0x000f220000300800 */
[----:B------:R-:W-:Y:S01]  /*352d0*/  IMAD R4, R8, UR4, RZ ;  /* 0x0000000408047c24 */ /* 0x000fe2000f8e02ff */
[----:B------:R-:W-:Y:S01]  /*352e0*/  @P1 LOP3.LUT R18, R18, 0x2000, RZ, 0xfc, !PT ;  /* 0x0000200012121812 */ /* 0x000fe200078efcff */
[----:B------:R-:W-:-:S03]  /*352f0*/  IMAD.MOV.U32 R3, RZ, RZ, R14 ;  /* 0x000000ffff037224 */ /* 0x000fc600078e000e */
[C---:B------:R-:W-:Y:S02]  /*35300*/  LOP3.LUT P1, RZ, R18.reuse, 0x10, RZ, 0xc0, !PT ;  /* 0x0000001012ff7812 */ /* 0x040fe4000782c0ff */
[----:B------:R-:W-:Y:S01]  /*35310*/  LOP3.LUT R18, R18, 0xffffefff, RZ, 0xc0, !PT ;  /* 0xffffefff12127812 */ /* 0x000fe200078ec0ff */
[----:B------:R-:W-:Y:S02]  /*35320*/  IMAD.MOV.U32 R13, RZ, RZ, R6 ;  /* 0x000000ffff0d7224 */ /* 0x000fe400078e0006 */
[----:B------:R-:W-:Y:S01]  /*35330*/  IMAD.MOV.U32 R12, RZ, RZ, 0x1 ;  /* 0x00000001ff0c7424 */ /* 0x000fe200078e00ff */
[-C--:B------:R-:W-:Y:S02]  /*35340*/  ISETP.GE.AND P3, PT, R10, R4.reuse, PT ;  /* 0x000000040a00720c */ /* 0x080fe40003f66270 */
[----:B---3--:R-:W-:-:S11]  /*35350*/  ISETP.GE.AND P4, PT, R11, R4, PT ;  /* 0x000000040b00720c */ /* 0x008fd60003f86270 */
[----:B------:R-:W-:Y:S02]  /*35360*/  @P3 LOP3.LUT R18, R18, 0x1000, RZ, 0xfc, !PT ;  /* 0x0000100012123812 */ /* 0x000fe400078efcff */
[----:B------:R-:W-:-:S05]  /*35370*/  @!P4 LEA R3, P6, R9, R3, 0x1 ;  /* 0x000000030903c211 */ /* 0x000fca00078c08ff */
[----:B------:R-:W-:Y:S01]  /*35380*/  @!P4 IMAD.X R2, RZ, RZ, R2, P6 ;  /* 0x000000ffff02c224 */ /* 0x000fe200030e0602 */
[----:B------:R-:W-:-:S04]  /*35390*/  LOP3.LUT P6, RZ, R18, 0x8, RZ, 0xc0, !PT ;  /* 0x0000000812ff7812 */ /* 0x000fc800078cc0ff */
[----:B------:R-:W-:-:S04]  /*353a0*/  @!P4 LOP3.LUT R3, R3, R2, RZ, 0x3c, !PT ;  /* 0x000000020303c212 */ /* 0x000fc800078e3cff */
[----:B------:R-:W-:Y:S02]  /*353b0*/  @!P4 LOP3.LUT R2, R3, R2, RZ, 0x3c, !PT ;  /* 0x000000020302c212 */ /* 0x000fe400078e3cff */
[----:B------:R-:W-:Y:S02]  /*353c0*/  @!P4 LOP3.LUT R8, R5, 0x40, RZ, 0xc0, !PT ;  /* 0x000000400508c812 */ /* 0x000fe400078ec0ff */
[----:B------:R-:W-:Y:S02]  /*353d0*/  @!P4 LOP3.LUT R3, R3, R2, RZ, 0x3c, !PT ;  /* 0x000000020303c212 */ /* 0x000fe400078e3cff */
[C---:B------:R-:W-:Y:S02]  /*353e0*/  LOP3.LUT P3, RZ, R18.reuse, 0x4, RZ, 0xc0, !PT ;  /* 0x0000000412ff7812 */ /* 0x040fe4000786c0ff */
[----:B------:R-:W-:Y:S01]  /*353f0*/  @!P4 SHF.R.U32.HI R8, RZ, 0x2, R8 ;  /* 0x00000002ff08c819 */ /* 0x000fe20000011608 */
[----:B------:R-:W-:Y:S01]  /*35400*/  @!PT LDS RZ, [RZ] ;  /* 0x00000000fffff984 */ /* 0x000fe20000000800 */
[----:B------:R-:W-:Y:S01]  /*35410*/  @!PT LDS RZ, [RZ] ;  /* 0x00000000fffff984 */ /* 0x000fe20000000800 */
[----:B------:R-:W-:Y:S01]  /*35420*/  @!PT LDS RZ, [RZ] ;  /* 0x00000000fffff984 */ /* 0x000fe20000000800 */
[----:B--2---:R0:W-:Y:S01]  /*35430*/  @!P4 LDGSTS.E.BYPASS.LTC128B.128 [R16+0x26400], desc[UR46][R2.64], !P1 ;  /* 0x264000000210cfae */ /* 0x0041e2000c901d6e */
[----:B------:R-:W-:-:S03]  /*35440*/  LOP3.LUT P1, RZ, R18, 0x2000, RZ, 0xc0, !PT ;  /* 0x0000200012ff7812 */ /* 0x000fc6000782c0ff */
        /* <DEDUP_REMOVED lines=8> */
[----:B------:R0:W-:Y:S01]  /*354d0*/  @!P4 LDGSTS.E.BYPASS.LTC128B.128 [R16+0x32400], desc[UR46][R2.64+0x300], P6 ;  /* 0x324003000210cfae */ /* 0x0001e2000b101d6e */
[----:B------:R-:W-:Y:S01]  /*354e0*/  @!P4 ISETP.NE.U32.AND P6, PT, R8, RZ, PT ;  /* 0x000000ff0800c20c */ /* 0x000fe20003fc5070 */
[----:B------:R-:W-:Y:S01]  /*354f0*/  IMAD.MOV.U32 R11, RZ, RZ, 0x181f ;  /* 0x0000181fff0b7424 */ /* 0x000fe200078e00ff */
[----:B----4-:R-:W-:Y:S01]  /*35500*/  ISETP.GE.AND P2, PT, R15, R4, PT ;  /* 0x000000040f00720c */ /* 0x010fe20003f46270 */
[----:B------:R-:W-:-:S10]  /*35510*/  IMAD.MOV.U32 R15, RZ, RZ, -0x1 ;  /* 0xffffffffff0f7424 */ /* 0x000fd400078e00ff */
[----:B------:R0:W-:Y:S02]  /*35520*/  @!P4 LDGSTS.E.BYPASS.LTC128B.128 [R16+0x34400], desc[UR46][R2.64+0x380], P6 ;  /* 0x344003800210cfae */ /* 0x0001e4000b101d6e */
[----:B0-----:R-:W-:Y:S05]  /*35530*/  WARPSYNC.COLLECTIVE R15, `(.L_x_2276) ;  /* 0x000000000f087348 */ /* 0x001fea0003c00000 */
[----:B------:R1:W2:Y:S02]  /*35540*/  SHFL.IDX P6, R14, R13, R12, R11 ;  /* 0x0000000c0d0e7389 */ /* 0x0002a400000c000b */
[----:B012---:R-:W-:Y:S01]  /*35550*/  ENDCOLLECTIVE ;  /* 0x000000000000791b */ /* 0x007fe20003800000 */
.L_x_2276:
[----:B------:R-:W-:Y:S02]  /*35560*/  IMAD.MOV.U32 R13, RZ, RZ, R0 ;  /* 0x000000ffff0d7224 */ /* 0x000fe400078e0000 */
[----:B------:R-:W-:-:S07]  /*35570*/  IMAD.MOV.U32 R8, RZ, RZ, R14 ;  /* 0x000000ffff087224 */ /* 0x000fce00078e000e */
[----:B------:R-:W-:Y:S05]  /*35580*/  WARPSYNC.COLLECTIVE R15, `(.L_x_2277) ;  /* 0x000000000f087348 */ /* 0x000fea0003c00000 */
[----:B------:R0:W1:Y:S02]  /*35590*/  SHFL.IDX P6, R14, R13, R12, R11 ;  /* 0x0000000c0d0e7389 */ /* 0x00006400000c000b */
[----:B01----:R-:W-:Y:S01]  /*355a0*/  ENDCOLLECTIVE ;  /* 0x000000000000791b */ /* 0x003fe20003800000 */
.L_x_2277:
[----:B------:R-:W-:-:S05]  /*355b0*/  @!P2 LEA R9, P4, R9, R14, 0x1 ;  /* 0x0000000e0909a211 */ /* 0x000fca00078808ff */
[----:B------:R-:W-:Y:S01]  /*355c0*/  @!P2 IMAD.X R10, RZ, RZ, R8, P4 ;  /* 0x000000ffff0aa224 */ /* 0x000fe200020e0608 */
[C---:B------:R-:W-:Y:S02]  /*355d0*/  LOP3.LUT P4, RZ, R18.reuse, 0x10, RZ, 0xc0, !PT ;  /* 0x0000001012ff7812 */ /* 0x040fe4000788c0ff */
[----:B------:R-:W-:Y:S02]  /*355e0*/  LOP3.LUT P6, RZ, R18, 0x8, RZ, 0xc0, !PT ;  /* 0x0000000812ff7812 */ /* 0x000fe400078cc0ff */
[----:B------:R-:W-:Y:S01]  /*355f0*/  @!P2 LOP3.LUT R8, R5, 0x40, RZ, 0xc0, !PT ;  /* 0x000000400508a812 */ /* 0x000fe200078ec0ff */
[----:B------:R-:W-:Y:S02]  /*35600*/  @!P2 IMAD.MOV.U32 R2, RZ, RZ, R9 ;  /* 0x000000ffff02a224 */ /* 0x000fe400078e0009 */
[----:B------:R-:W-:Y:S01]  /*35610*/  @!P2 IMAD.MOV.U32 R3, RZ, RZ, R10 ;  /* 0x000000ffff03a224 */ /* 0x000fe200078e000a */
[----:B------:R-:W-:Y:S01]  /*35620*/  @!P2 SHF.R.U32.HI R8, RZ, 0x2, R8 ;  /* 0x00000002ff08a819 */ /* 0x000fe20000011608 */
[----:B------:R-:W-:-:S02]  /*35630*/  IMAD.MOV.U32 R13, RZ, RZ, R6 ;  /* 0x000000ffff0d7224 */ /* 0x000fc400078e0006 */
[----:B------:R-:W-:Y:S02]  /*35640*/  IMAD.MOV.U32 R12, RZ, RZ, 0x2 ;  /* 0x00000002ff0c7424 */ /* 0x000fe400078e00ff */
[----:B------:R-:W-:Y:S01]  /*35650*/  @!PT LDS RZ, [RZ] ;  /* 0x00000000fffff984 */ /* 0x000fe20000000800 */
[----:B------:R-:W-:Y:S01]  /*35660*/  @!PT LDS RZ, [RZ] ;  /* 0x00000000fffff984 */ /* 0x000fe20000000800 */
[----:B------:R-:W-:Y:S01]  /*35670*/  @!PT LDS RZ, [RZ] ;  /* 0x00000000fffff984 */ /* 0x000fe20000000800 */
[----:B------:R0:W-:Y:S01]  /*35680*/  @!P2 LDGSTS.E.BYPASS.LTC128B.128 [R16+0x26c00], desc[UR46][R2.64], !P4 ;  /* 0x26c000000210afae */ /* 0x0001e2000e101d6e */
[----:B------:R-:W-:-:S03]  /*35690*/  @!P2 ISETP.NE.U32.AND P4, PT, R8, RZ, PT ;  /* 0x000000ff0800a20c */ /* 0x000fc60003f85070 */
[----:B------:R0:W-:Y:S01]  /*356a0*/  @!P2 LDGSTS.E.BYPASS.LTC128B.128 [R16+0x28c00], desc[UR46][R2.64+0x80], !P6 ;  /* 0x28c000800210afae */ /* 0x0001e2000f101d6e */
[----:B------:R-:W-:-:S09]  /*356b0*/  @!P2 LOP3.LUT R8, R7, 0x80, RZ, 0xc0, !PT ;  /* 0x000000800708a812 */ /* 0x000fd200078ec0ff */
[----:B0-----:R-:W-:Y:S05]  /*356c0*/  WARPSYNC.COLLECTIVE R15, `(.L_x_2278) ;  /* 0x000000000f087348 */ /* 0x001fea0003c00000 */
[----:B------:R1:W2:Y:S02]  /*356d0*/  SHFL.IDX P6, R14, R13, R12, R11 ;  /* 0x0000000c0d0e7389 */ /* 0x0002a400000c000b */
[----:B012---:R-:W-:Y:S01]  /*356e0*/  ENDCOLLECTIVE ;  /* 0x000000000000791b */ /* 0x007fe20003800000 */
.L_x_2278:
[----:B------:R-:W-:Y:S01]  /*356f0*/  @!P2 SHF.R.U32.HI R8, RZ, 0x3, R8 ;  /* 0x00000003ff08a819 */ /* 0x000fe20000011608 */
[----:B------:R-:W-:Y:S01]  /*35700*/  @!PT LDS RZ, [RZ] ;  /* 0x00000000fffff984 */ /* 0x000fe20000000800 */
[----:B------:R-:W-:Y:S01]  /*35710*/  @!PT LDS RZ, [RZ] ;  /* 0x00000000fffff984 */ /* 0x000fe20000000800 */
[----:B------:R-:W-:Y:S01]  /*35720*/  @!PT LDS RZ, [RZ] ;  /* 0x00000000fffff984 */ /* 0x000fe20000000800 */
[----:B------:R-:W-:Y:S04]  /*35730*/  @!P2 LDGSTS.E.BYPASS.LTC128B.128 [R16+0x2ac00], desc[UR46][R2.64+0x100], !P3 ;  /* 0x2ac001000210afae */ /* 0x000fe8000d901d6e */
[----:B------:R-:W-:Y:S04]  /*35740*/  @!P2 LDGSTS.E.BYPASS.LTC128B.128 [R16+0x2cc00], desc[UR46][R2.64+0x180], !P5 ;  /* 0x2cc001800210afae */ /* 0x000fe8000e901d6e */
[----:B------:R-:W-:Y:S04]  /*35750*/  @!P2 LDGSTS.E.BYPASS.LTC128B.128 [R16+0x2ec00], desc[UR46][R2.64+0x200], !P0 ;  /* 0x2ec002000210afae */ /* 0x000fe8000c101d6e */
[----:B------:R-:W-:Y:S04]  /*35760*/  @!P2 LDGSTS.E.BYPASS.LTC128B.128 [R16+0x30c00], desc[UR46][R2.64+0x280], !P1 ;  /* 0x30c002800210afae */ /* 0x000fe8000c901d6e */
[----:B------:R-:W-:Y:S01]  /*35770*/  @!P2 LDGSTS.E.BYPASS.LTC128B.128 [R16+0x32c00], desc[UR46][R2.64+0x300], P4 ;  /* 0x32c003000210afae */ /* 0x000fe2000a101d6e */
[----:B------:R-:W-:Y:S01]  /*35780*/  @!P2 ISETP.NE.U32.AND P4, PT, R8, RZ, PT ;  /* 0x000000ff0800a20c */ /* 0x000fe20003f85070 */
[----:B------:R-:W0:Y:S01]  /*35790*/  S2R R10, SR_TID.X ;  /* 0x00000000000a7919 */ /* 0x000e220000002100 */
[----:B------:R-:W-:-:S11]  /*357a0*/  IMAD.MOV.U32 R13, RZ, RZ, R0 ;  /* 0x000000ffff0d7224 */ /* 0x000fd600078e0000 */
[----:B------:R1:W-:Y:S02]  /*357b0*/  @!P2 LDGSTS.E.BYPASS.LTC128B.128 [R16+0x34c00], desc[UR46][R2.64+0x380], P4 ;  /* 0x34c003800210afae */ /* 0x0003e4000a101d6e */
[----:B-1----:R-:W-:-:S07]  /*357c0*/  IMAD.MOV.U32 R2, RZ, RZ, R14 ;  /* 0x000000ffff027224 */ /* 0x002fce00078e000e */
[----:B0-----:R-:W-:Y:S05]  /*357d0*/  WARPSYNC.COLLECTIVE R15, `(.L_x_2279) ;  /* 0x000000000f087348 */ /* 0x001fea0003c00000 */
[----:B------:R1:W2:Y:S02]  /*357e0*/  SHFL.IDX P6, R14, R13, R12, R11 ;  /* 0x0000000c0d0e7389 */ /* 0x0002a400000c000b */
[----:B012---:R-:W-:Y:S01]  /*357f0*/  ENDCOLLECTIVE ;  /* 0x000000000000791b */ /* 0x007fe20003800000 */
.L_x_2279:
[----:B------:R-:W-:Y:S01]  /*35800*/  LOP3.LUT P3, RZ, R18, 0x1000, RZ, 0xc0, !PT ;  /* 0x0000100012ff7812 */ /* 0x000fe2000786c0ff */
[----:B------:R-:W-:-:S05]  /*35810*/  IMAD.SHL.U32 R10, R10, 0x8, RZ ;  /* 0x000000080a0a7824 */ /* 0x000fca00078e00ff */
[----:B------:R-:W-:Y:S01]  /*35820*/  LOP3.LUT R10, R10, 0x38, RZ, 0xc0, !PT ;  /* 0x000000380a0a7812 */ /* 0x000fe200078ec0ff */
[----:B------:R-:W-:-:S06]  /*35830*/  IMAD.MOV.U32 R3, RZ, RZ, R14 ;  /* 0x000000ffff037224 */ /* 0x000fcc00078e000e */
[----:B------:R-:W-:-:S05]  /*35840*/  @!P3 LEA R3, P4, R10, R3, 0x1 ;  /* 0x000000030a03b211 */ /* 0x000fca00078808ff */
[----:B------:R-:W-:Y:S01]  /*35850*/  @!P3 IMAD.X R2, RZ, RZ, R2, P4 ;  /* 0x000000ffff02b224 */ /* 0x000fe200020e0602 */
[----:B------:R-:W-:-:S04]  /*35860*/  LOP3.LUT P4, RZ, R18, 0x10, RZ, 0xc0, !PT ;  /* 0x0000001012ff7812 */ /* 0x000fc8000788c0ff */
[-C--:B------:R-:W-:Y:S02]  /*35870*/  @!P3 LOP3.LUT R3, R3, R2.reuse, RZ, 0x3c, !PT ;  /* 0x000000020303b212 */ /* 0x080fe400078e3cff */
[----:B------:R-:W-:Y:S02]  /*35880*/  @!P3 LOP3.LUT R8, R5, 0x40, RZ, 0xc0, !PT ;  /* 0x000000400508b812 */ /* 0x000fe400078ec0ff */
[C---:B------:R-:W-:Y:S02]  /*35890*/  @!P3 LOP3.LUT R2, R3.reuse, R2, RZ, 0x3c, !PT ;  /* 0x000000020302b212 */ /* 0x040fe400078e3cff */
[C---:B------:R-:W-:Y:S02]  /*358a0*/  LOP3.LUT P6, RZ, R18.reuse, 0x8, RZ, 0xc0, !PT ;  /* 0x0000000812ff7812 */ /* 0x040fe400078cc0ff */
[----:B------:R-:W-:Y:S02]  /*358b0*/  @!P3 LOP3.LUT R3, R3, R2, RZ, 0x3c, !PT ;  /* 0x000000020303b212 */ /* 0x000fe400078e3cff */
[----:B------:R-:W-:-:S02]  /*358c0*/  LOP3.LUT P2, RZ, R18, 0x4, RZ, 0xc0, !PT ;  /* 0x0000000412ff7812 */ /* 0x000fc4000784c0ff */
[----:B------:R-:W-:Y:S01]  /*358d0*/  @!P3 SHF.R.U32.HI R8, RZ, 0x2, R8 ;  /* 0x00000002ff08b819 */ /* 0x000fe20000011608 */
[----:B------:R-:W-:Y:S01]  /*358e0*/  @!PT LDS RZ, [RZ] ;  /* 0x00000000fffff984 */ /* 0x000fe20000000800 */
[----:B------:R-:W-:Y:S01]  /*358f0*/  @!PT LDS RZ, [RZ] ;  /* 0x00000000fffff984 */ /* 0x000fe20000000800 */
[----:B------:R-:W-:Y:S01]  /*35900*/  @!PT LDS RZ, [RZ] ;  /* 0x00000000fffff984 */ /* 0x000fe20000000800 */
[----:B------:R0:W-:Y:S03]  /*35910*/  @!P3 LDGSTS.E.BYPASS.LTC128B.128 [R16+0x27400], desc[UR46][R2.64], !P4 ;  /* 0x274000000210bfae */ /* 0x0001e6000e101d6e */
        /* <DEDUP_REMOVED lines=17> */
.L_x_2280:
[----:B------:R-:W-:Y:S02]  /*35a30*/  IMAD.MOV.U32 R13, RZ, RZ, R0 ;  /* 0x000000ffff0d7224 */ /* 0x000fe400078e0000 */
[----:B------:R-:W-:-:S07]  /*35a40*/  IMAD.MOV.U32 R6, RZ, RZ, R14 ;  /* 0x000000ffff067224 */ /* 0x000fce00078e000e */
[----:B------:R-:W-:Y:S05]  /*35a50*/  WARPSYNC.COLLECTIVE R15, `(.L_x_2281) ;  /* 0x000000000f087348 */ /* 0x000fea0003c00000 */
[----:B------:R0:W1:Y:S02]  /*35a60*/  SHFL.IDX P6, R14, R13, R12, R11 ;  /* 0x0000000c0d0e7389 */ /* 0x00006400000c000b */
[----:B01----:R-:W-:Y:S01]  /*35a70*/  ENDCOLLECTIVE ;  /* 0x000000000000791b */ /* 0x003fe20003800000 */
.L_x_2281:
[----:B------:R-:W-:Y:S01]  /*35a80*/  IMAD.MOV.U32 R0, RZ, RZ, R14 ;  /* 0x000000ffff007224 */ /* 0x000fe200078e000e */
[----:B------:R-:W-:Y:S06]  /*35a90*/  BRA `(.L_x_2282) ;  /* 0xffffffb0003c7947 */ /* 0x000fec000383ffff */
.L_x_2162:
[----:B0-----:R0:W2:Y:S02]  /*35aa0*/  SYNCS.PHASECHK.TRANS64.TRYWAIT P0, [R17+URZ+0x38820], R0 ;  /* 0x03882000110075a7 */ /* 0x0010a4000800017f */
[----:B--2---:R-:W-:Y:S05]  /*35ab0*/  @!P0 NANOSLEEP.SYNCS 0x989680 ;  /* 0x009896800000895d */ /* 0x004fea0003900000 */
[----:B------:R-:W2:Y:S02]  /*35ac0*/  @!P0 SYNCS.PHASECHK.TRANS64 P0, [R17+URZ+0x38820], R0 ;  /* 0x03882000110085a7 */ /* 0x000ea4000800007f */
[----:B--2---:R-:W-:Y:S05]  /*35ad0*/  @!P0 BRA `(.L_x_2162) ;  /* 0xfffffffc00f08947 */ /* 0x004fea000383ffff */
[----:B------:R-:W-:Y:S05]  /*35ae0*/  BRA `(.L_x_2283) ;  /* 0xffffffb000f87947 */ /* 0x000fea000383ffff */
.L_x_2166:
[----:B0-----:R0:W2:Y:S02]  /*35af0*/  SYNCS.PHASECHK.TRANS64.TRYWAIT P0, [R0+URZ+0x38860], R2 ;  /* 0x03886002000075a7 */ /* 0x0010a4000800017f */
[----:B--2---:R-:W-:Y:S05]  /*35b00*/  @!P0 NANOSLEEP.SYNCS 0x989680 ;  /* 0x009896800000895d */ /* 0x004fea0003900000 */
[----:B------:R-:W2:Y:S02]  /*35b10*/  @!P0 SYNCS.PHASECHK.TRANS64 P0, [R0+URZ+0x38860], R2 ;  /* 0x03886002000085a7 */ /* 0x000ea4000800007f */
[----:B--2---:R-:W-:Y:S05]  /*35b20*/  @!P0 BRA `(.L_x_2166) ;  /* 0xfffffffc00f08947 */ /* 0x004fea000383ffff */
[----:B------:R-:W-:Y:S05]  /*35b30*/  BRA `(.L_x_2284) ;  /* 0xffffffb400187947 */ /* 0x000fea000383ffff */
.L_x_2183:
[----:B-1----:R1:W2:Y:S02]  /*35b40*/  SYNCS.PHASECHK.TRANS64.TRYWAIT P0, [R3+URZ+0x38840], R2 ;  /* 0x03884002030075a7 */ /* 0x0022a4000800017f */
[----:B--2---:R-:W-:Y:S05]  /*35b50*/  @!P0 NANOSLEEP.SYNCS 0x989680 ;  /* 0x009896800000895d */ /* 0x004fea0003900000 */
[----:B------:R-:W2:Y:S02]  /*35b60*/  @!P0 SYNCS.PHASECHK.TRANS64 P0, [R3+URZ+0x38840], R2 ;  /* 0x03884002030085a7 */ /* 0x000ea4000800007f */
[----:B--2---:R-:W-:Y:S05]  /*35b70*/  @!P0 BRA `(.L_x_2183) ;  /* 0xfffffffc00f08947 */ /* 0x004fea000383ffff */
[----:B------:R-:W-:Y:S05]  /*35b80*/  BRA `(.L_x_2285) ;  /* 0xffffffbc00fc7947 */ /* 0x000fea000383ffff */
.L_x_2188:
[----:B--2---:R2:W3:Y:S02]  /*35b90*/  SYNCS.PHASECHK.TRANS64.TRYWAIT P0, [R3+URZ+0x38860], R2 ;  /* 0x03886002030075a7 */ /* 0x0044e4000800017f */
[----:B---3--:R-:W-:Y:S05]  /*35ba0*/  @!P0 NANOSLEEP.SYNCS 0x989680 ;  /* 0x009896800000895d */ /* 0x008fea0003900000 */
[----:B------:R-:W3:Y:S02]  /*35bb0*/  @!P0 SYNCS.PHASECHK.TRANS64 P0, [R3+URZ+0x38860], R2 ;  /* 0x03886002030085a7 */ /* 0x000ee4000800007f */
[----:B---3--:R-:W-:Y:S05]  /*35bc0*/  @!P0 BRA `(.L_x_2188) ;  /* 0xfffffffc00f08947 */ /* 0x008fea000383ffff */
[----:B------:R-:W-:Y:S05]  /*35bd0*/  BRA `(.L_x_2286) ;  /* 0xffffffc000747947 */ /* 0x000fea000383ffff */
.L_x_2204:
[----:B0-----:R0:W1:Y:S02]  /*35be0*/  SYNCS.PHASECHK.TRANS64.TRYWAIT P0, [R4+URZ+0x38840], R2 ;  /* 0x03884002040075a7 */ /* 0x001064000800017f */
[----:B-1----:R-:W-:Y:S05]  /*35bf0*/  @!P0 NANOSLEEP.SYNCS 0x989680 ;  /* 0x009896800000895d */ /* 0x002fea0003900000 */
[----:B------:R-:W1:Y:S02]  /*35c00*/  @!P0 SYNCS.PHASECHK.TRANS64 P0, [R4+URZ+0x38840], R2 ;  /* 0x03884002040085a7 */ /* 0x000e64000800007f */
[----:B-1----:R-:W-:Y:S05]  /*35c10*/  @!P0 BRA `(.L_x_2204) ;  /* 0xfffffffc00f08947 */ /* 0x002fea000383ffff */
[----:B------:R-:W-:Y:S05]  /*35c20*/  BRA `(.L_x_2287) ;  /* 0xffffffcc00487947 */ /* 0x000fea000383ffff */
.L_x_2209:
[----:B-1----:R1:W2:Y:S02]  /*35c30*/  SYNCS.PHASECHK.TRANS64.TRYWAIT P0, [R4+URZ+0x38860], R2 ;  /* 0x03886002040075a7 */ /* 0x0022a4000800017f */
[----:B--2---:R-:W-:Y:S05]  /*35c40*/  @!P0 NANOSLEEP.SYNCS 0x989680 ;  /* 0x009896800000895d */ /* 0x004fea0003900000 */
[----:B------:R-:W2:Y:S02]  /*35c50*/  @!P0 SYNCS.PHASECHK.TRANS64 P0, [R4+URZ+0x38860], R2 ;  /* 0x03886002040085a7 */ /* 0x000ea4000800007f */
[----:B--2---:R-:W-:Y:S05]  /*35c60*/  @!P0 BRA `(.L_x_2209) ;  /* 0xfffffffc00f08947 */ /* 0x004fea000383ffff */
[----:B------:R-:W-:Y:S05]  /*35c70*/  BRA `(.L_x_2288) ;  /* 0xffffffcc00c07947 */ /* 0x000fea000383ffff */
.L_x_2224:
[----:B-1----:R1:W2:Y:S02]  /*35c80*/  SYNCS.PHASECHK.TRANS64.TRYWAIT P0, [R4+URZ+0x38840], R2 ;  /* 0x03884002040075a7 */ /* 0x0022a4000800017f */
[----:B--2---:R-:W-:Y:S05]  /*35c90*/  @!P0 NANOSLEEP.SYNCS 0x989680 ;  /* 0x009896800000895d */ /* 0x004fea0003900000 */
[----:B------:R-:W2:Y:S02]  /*35ca0*/  @!P0 SYNCS.PHASECHK.TRANS64 P0, [R4+URZ+0x38840], R2 ;  /* 0x03884002040085a7 */ /* 0x000ea4000800007f */
[----:B--2---:R-:W-:Y:S05]  /*35cb0*/  @!P0 BRA `(.L_x_2224) ;  /* 0xfffffffc00f08947 */ /* 0x004fea000383ffff */
[----:B------:R-:W-:Y:S05]  /*35cc0*/  BRA `(.L_x_2289) ;  /* 0xffffffd800787947 */ /* 0x000fea000383ffff */
.L_x_2229:
[----:B0-----:R0:W2:Y:S02]  /*35cd0*/  SYNCS.PHASECHK.TRANS64.TRYWAIT P0, [R4+URZ+0x38860], R2 ;  /* 0x03886002040075a7 */ /* 0x0010a4000800017f */
[----:B--2---:R-:W-:Y:S05]  /*35ce0*/  @!P0 NANOSLEEP.SYNCS 0x989680 ;  /* 0x009896800000895d */ /* 0x004fea0003900000 */
[----:B------:R-:W2:Y:S02]  /*35cf0*/  @!P0 SYNCS.PHASECHK.TRANS64 P0, [R4+URZ+0x38860], R2 ;  /* 0x03886002040085a7 */ /* 0x000ea4000800007f */
[----:B--2---:R-:W-:Y:S05]  /*35d00*/  @!P0 BRA `(.L_x_2229) ;  /* 0xfffffffc00f08947 */ /* 0x004fea000383ffff */
[----:B------:R-:W-:Y:S05]  /*35d10*/  BRA `(.L_x_2290) ;  /* 0xffffffd800f07947 */ /* 0x000fea000383ffff */
.L_x_2245:
[----:B------:R-:W-:Y:S01]  /*35d20*/  BSSY B0, `(.L_x_2291) ;  /* 0x0000008000007945 */ /* 0x000fe20003800000 */
[----:B-----5:R-:W-:Y:S02]  /*35d30*/  IMAD.MOV.U32 R13, RZ, RZ, R3 ;  /* 0x000000ffff0d7224 */ /* 0x020fe400078e0003 */
[----:B------:R-:W-:Y:S02]  /*35d40*/  IMAD.MOV.U32 R12, RZ, RZ, RZ ;  /* 0x000000ffff0c7224 */ /* 0x000fe400078e00ff */
[----:B------:R-:W-:Y:S02]  /*35d50*/  IMAD.MOV.U32 R11, RZ, RZ, 0x1f ;  /* 0x0000001fff0b7424 */ /* 0x000fe400078e00ff */
[----:B------:R-:W-:-:S07]  /*35d60*/  IMAD.MOV.U32 R15, RZ, RZ, -0x1 ;  /* 0xffffffffff0f7424 */ /* 0x000fce00078e00ff */
[----:B0123--:R-:W-:Y:S05]  /*35d70*/  WARPSYNC.COLLECTIVE R15, `(.L_x_2292) ;  /* 0x000000000f087348 */ /* 0x00ffea0003c00000 */
[----:B------:R4:W0:Y:S02]  /*35d80*/  SHFL.IDX P6, R14, R13, R12, R11 ;  /* 0x0000000c0d0e7389 */ /* 0x00082400000c000b */
[----:B01234-:R-:W-:Y:S01]  /*35d90*/  ENDCOLLECTIVE ;  /* 0x000000000000791b */ /* 0x01ffe20003800000 */
.L_x_2292:
[----:B------:R-:W-:Y:S05]  /*35da0*/  BSYNC B0 ;  /* 0x0000000000007941 */ /* 0x000fea0003800000 */
.L_x_2291:
[----:B------:R-:W-:Y:S05]  /*35db0*/  BRA `(.L_x_2293) ;  /* 0xffffffe400ac7947 */ /* 0x000fea000383ffff */
.L_x_2248:
[----:B0-----:R0:W2:Y:S02]  /*35dc0*/  SYNCS.PHASECHK.TRANS64.TRYWAIT P0, [R9+URZ+0x38820], R0 ;  /* 0x03882000090075a7 */ /* 0x0010a4000800017f */
[----:B--2---:R-:W-:Y:S05]  /*35dd0*/  @!P0 NANOSLEEP.SYNCS 0x989680 ;  /* 0x009896800000895d */ /* 0x004fea0003900000 */
[----:B------:R-:W2:Y:S02]  /*35de0*/  @!P0 SYNCS.PHASECHK.TRANS64 P0, [R9+URZ+0x38820], R0 ;  /* 0x03882000090085a7 */ /* 0x000ea4000800007f */
[----:B--2---:R-:W-:Y:S05]  /*35df0*/  @!P0 BRA `(.L_x_2248) ;  /* 0xfffffffc00f08947 */ /* 0x004fea000383ffff */
[----:B------:R-:W-:Y:S05]  /*35e00*/  BRA `(.L_x_2294) ;  /* 0xffffffe400f87947 */ /* 0x000fea000383ffff */
.L_x_2249:
        /* <DEDUP_REMOVED lines=11> */
.L_x_2296:
[----:B------:R-:W-:Y:S05]  /*35ec0*/  BSYNC B0 ;  /* 0x0000000000007941 */ /* 0x000fea0003800000 */
.L_x_2295:
[----:B------:R-:W-:Y:S05]  /*35ed0*/  BRA `(.L_x_2297) ;  /* 0xffffffe400e07947 */ /* 0x000fea000383ffff */
.L_x_2252:
[----:B------:R-:W-:Y:S01]  /*35ee0*/  BSSY B1, `(.L_x_2298) ;  /* 0x0000006000017945 */ /* 0x000fe20003800000 */
[----:B------:R-:W-:-:S07]  /*35ef0*/  IMAD.MOV.U32 R15, RZ, RZ, -0x1 ;  /* 0xffffffffff0f7424 */ /* 0x000fce00078e00ff */
[----:B01----:R-:W-:Y:S05]  /*35f00*/  WARPSYNC.COLLECTIVE R15, `(.L_x_2299) ;  /* 0x000000000f0c7348 */ /* 0x003fea0003c00000 */
[----:B------:R-:W-:Y:S02]  /*35f10*/  ELECT P6, UR62, PT ;  /* 0x00000000003e782f */ /* 0x000fe400038c0000 */
[----:B------:R-:W-:Y:S01]  /*35f20*/  MOV R14, UR62 ;  /* 0x0000003e000e7c02 */ /* 0x000fe20008000f00 */
[----:B01----:R-:W-:Y:S10]  /*35f30*/  ENDCOLLECTIVE ;  /* 0x000000000000791b */ /* 0x003ff40003800000 */
.L_x_2299:
[----:B------:R-:W-:Y:S05]  /*35f40*/  BSYNC B1 ;  /* 0x0000000000017941 */ /* 0x000fea0003800000 */
.L_x_2298:
[----:B------:R-:W-:Y:S05]  /*35f50*/  BRA `(.L_x_2300) ;  /* 0xffffffe400d87947 */ /* 0x000fea000383ffff */
.L_x_2253:
[----:B0-----:R0:W1:Y:S02]  /*35f60*/  SYNCS.PHASECHK.TRANS64.TRYWAIT P0, [R5+URZ], R4 ;  /* 0x00000004050075a7 */ /* 0x001064000800017f */
[----:B-1----:R-:W-:Y:S05]  /*35f70*/  @!P0 NANOSLEEP.SYNCS 0x989680 ;  /* 0x009896800000895d */ /* 0x002fea0003900000 */
[----:B------:R-:W1:Y:S02]  /*35f80*/  @!P0 SYNCS.PHASECHK.TRANS64 P0, [R5+URZ], R4 ;  /* 0x00000004050085a7 */ /* 0x000e64000800007f */
[----:B-1----:R-:W-:Y:S05]  /*35f90*/  @!P0 BRA `(.L_x_2253) ;  /* 0xfffffffc00f08947 */ /* 0x002fea000383ffff */
[----:B------:R-:W-:Y:S05]  /*35fa0*/  BRA `(.L_x_2301) ;  /* 0xffffffe400fc7947 */ /* 0x000fea000383ffff */
.L_x_2254:
[----:B-1----:R1:W2:Y:S02]  /*35fb0*/  SYNCS.PHASECHK.TRANS64.TRYWAIT P0, [R7+URZ], R2 ;  /* 0x00000002070075a7 */ /* 0x0022a4000800017f */
[----:B--2---:R-:W-:Y:S05]  /*35fc0*/  @!P0 NANOSLEEP.SYNCS 0x989680 ;  /* 0x009896800000895d */ /* 0x004fea0003900000 */
[----:B------:R-:W2:Y:S02]  /*35fd0*/  @!P0 SYNCS.PHASECHK.TRANS64 P0, [R7+URZ], R2 ;  /* 0x00000002070085a7 */ /* 0x000ea4000800007f */
[----:B--2---:R-:W-:Y:S05]  /*35fe0*/  @!P0 BRA `(.L_x_2254) ;  /* 0xfffffffc00f08947 */ /* 0x004fea000383ffff */
[----:B------:R-:W-:Y:S05]  /*35ff0*/  BRA `(.L_x_2302) ;  /* 0xffffffe400f87947 */ /* 0x000fea000383ffff */
.L_x_2255:
[----:B--2---:R2:W3:Y:S02]  /*36000*/  SYNCS.PHASECHK.TRANS64.TRYWAIT P0, [R19+URZ], R4 ;  /* 0x00000004130075a7 */ /* 0x0044e4000800017f */
[----:B---3--:R-:W-:Y:S05]  /*36010*/  @!P0 NANOSLEEP.SYNCS 0x989680 ;  /* 0x009896800000895d */ /* 0x008fea0003900000 */
[----:B------:R-:W3:Y:S02]  /*36020*/  @!P0 SYNCS.PHASECHK.TRANS64 P0, [R19+URZ], R4 ;  /* 0x00000004130085a7 */ /* 0x000ee4000800007f */
[----:B---3--:R-:W-:Y:S05]  /*36030*/  @!P0 BRA `(.L_x_2255) ;  /* 0xfffffffc00f08947 */ /* 0x008fea000383ffff */
[----:B------:R-:W-:Y:S05]  /*36040*/  BRA `(.L_x_2303) ;  /* 0xffffffe400ec7947 */ /* 0x000fea000383ffff */
        .type           $_ZN7cutlass13device_kernelIN5flash11enable_sm90INS1_16FlashAttnFwdSm90INS1_25CollectiveMainloopFwdSm90ILi2EN4cute5tupleIJNS5_1CILi1EEES8_S8_EEENS6_IJNS7_ILi64EEESA_SA_EEELi512ENS_6half_tEfNS_4arch4Sm90ELb0ELb1ELb1ELb0ELb0ELb0ELb1ELb0ELb0ELb1ELb0ELb0EEENS1_21CollectiveEpilogueFwdINS6_IJSA_NS7_ILi512EEESA_EEES9_SC_SE_Li256ELb0ELb1ELb0ELb0EEENS1_30DynamicPersistentTileSchedulerILi256ELi128ELb0ELb1ELb1EEEEEEEEEvNT_6ParamsE$_ZZN5flash25CollectiveMainloopFwdSm90ILi2EN4cute5tupleIJNS1_1CILi1EEES4_S4_EEENS2_IJNS3_ILi64EEES6_S6_EEELi512EN7cutlass6half_tEfNS8_4arch4Sm90ELb0ELb1ELb1ELb0ELb0ELb0ELb1ELb0ELb0ELb1ELb0ELb0EE3mmaINS_16FlashAttnFwdSm90ISC_NS_21CollectiveEpilogueFwdINS2_IJS6_NS3_ILi512EEES6_EEES5_S9_SB_Li256ELb0ELb1ELb0ELb0EEENS_30DynamicPersistentTileSchedulerILi256ELi128ELb0ELb1ELb1EEEE13SharedStorageENS1_6TensorINS1_11ArrayEngineIfLm128EEENS1_6LayoutINS2_IJNS2_IJNS3_ILi2EEESR_NS3_ILi32EEEEEES4_S4_EEENS2_IJNS2_IJS4_SR_NS3_ILi4EEEEEENS3_ILi0EEESX_EEEEEEENS_7SoftmaxILi2ELi0EEEEEbRKNSC_6ParamsENS8_25PipelineTmaAsyncNoClusterILi2ENS8_16PipelineTmaAsyncILi2EEEEES19_RNS8_13PipelineStateILj2EEERT0_RT1_iRiRKNS_16SeqlenInfoQKNewKILb0ELb0EEENS2_IJiiiiEEERT_ENKUliT_T0_T1_E_clIZSD_ISM_S10_S12_EbS15_S19_S19_S1C_S1E_S1G_iS1H_S1L_S1M_S1O_EUlRS1P_iE0_NS3_ILb1EEES1W_EEDaiS1P_S1Q_S1R_,@function
        .size           $_ZN7cutlass13device_kernelIN5flash11enable_sm90INS1_16FlashAttnFwdSm90INS1_25CollectiveMainloopFwdSm90ILi2EN4cute5tupleIJNS5_1CILi1EEES8_S8_EEENS6_IJNS7_ILi64EEESA_SA_EEELi512ENS_6half_tEfNS_4arch4Sm90ELb0ELb1ELb1ELb0ELb0ELb0ELb1ELb0ELb0ELb1ELb0ELb0EEENS1_21CollectiveEpilogueFwdINS6_IJSA_NS7_ILi512EEESA_EEES9_SC_SE_Li256ELb0ELb1ELb0ELb0EEENS1_30DynamicPersistentTileSchedulerILi256ELi128ELb0ELb1ELb1EEEEEEEEEvNT_6ParamsE$_ZZN5flash25CollectiveMainloopFwdSm90ILi2EN4cute5tupleIJNS1_1CILi1EEES4_S4_EEENS2_IJNS3_ILi64EEES6_S6_EEELi512EN7cutlass6half_tEfNS8_4arch4Sm90ELb0ELb1ELb1ELb0ELb0ELb0ELb1ELb0ELb0ELb1ELb0ELb0EE3mmaINS_16FlashAttnFwdSm90ISC_NS_21CollectiveEpilogueFwdINS2_IJS6_NS3_ILi512EEES6_EEES5_S9_SB_Li256ELb0ELb1ELb0ELb0EEENS_30DynamicPersistentTileSchedulerILi256ELi128ELb0ELb1ELb1EEEE13SharedStorageENS1_6TensorINS1_11ArrayEngineIfLm128EEENS1_6LayoutINS2_IJNS2_IJNS3_ILi2EEESR_NS3_ILi32EEEEEES4_S4_EEENS2_IJNS2_IJS4_SR_NS3_ILi4EEEEEENS3_ILi0EEESX_EEEEEEENS_7SoftmaxILi2ELi0EEEEEbRKNSC_6ParamsENS8_25PipelineTmaAsyncNoClusterILi2ENS8_16PipelineTmaAsyncILi2EEEEES19_RNS8_13PipelineStateILj2EEERT0_RT1_iRiRKNS_16SeqlenInfoQKNewKILb0ELb0EEENS2_IJiiiiEEERT_ENKUliT_T0_T1_E_clIZSD_ISM_S10_S12_EbS15_S19_S19_S1C_S1E_S1G_iS1H_S1L_S1M_S1O_EUlRS1P_iE0_NS3_ILb1EEES1W_EEDaiS1P_S1Q_S1R_,(.L_x_6026 - $_ZN7cutlass13device_kernelIN5flash11enable_sm90INS1_16FlashAttnFwdSm90INS1_25CollectiveMainloopFwdSm90ILi2EN4cute5tupleIJNS5_1CILi1EEES8_S8_EEENS6_IJNS7_ILi64EEESA_SA_EEELi512ENS_6half_tEfNS_4arch4Sm90ELb0ELb1ELb1ELb0ELb0ELb0ELb1ELb0ELb0ELb1ELb0ELb0EEENS1_21CollectiveEpilogueFwdINS6_IJSA_NS7_ILi512EEESA_EEES9_SC_SE_Li256ELb0ELb1ELb0ELb0EEENS1_30DynamicPersistentTileSchedulerILi256ELi128ELb0ELb1ELb1EEEEEEEEEvNT_6ParamsE$_ZZN5flash25CollectiveMainloopFwdSm90ILi2EN4cute5tupleIJNS1_1CILi1EEES4_S4_EEENS2_IJNS3_ILi64EEES6_S6_EEELi512EN7cutlass6half_tEfNS8_4arch4Sm90ELb0ELb1ELb1ELb0ELb0ELb0ELb1ELb0ELb0ELb1ELb0ELb0EE3mmaINS_16FlashAttnFwdSm90ISC_NS_21CollectiveEpilogueFwdINS2_IJS6_NS3_ILi512EEES6_EEES5_S9_SB_Li256ELb0ELb1ELb0ELb0EEENS_30DynamicPersistentTileSchedulerILi256ELi128ELb0ELb1ELb1EEEE13SharedStorageENS1_6TensorINS1_11ArrayEngineIfLm128EEENS1_6LayoutINS2_IJNS2_IJNS3_ILi2EEESR_NS3_ILi32EEEEEES4_S4_EEENS2_IJNS2_IJS4_SR_NS3_ILi4EEEEEENS3_ILi0EEESX_EEEEEEENS_7SoftmaxILi2ELi0EEEEEbRKNSC_6ParamsENS8_25PipelineTmaAsyncNoClusterILi2ENS8_16PipelineTmaAsyncILi2EEEEES19_RNS8_13PipelineStateILj2EEERT0_RT1_iRiRKNS_16SeqlenInfoQKNewKILb0ELb0EEENS2_IJiiiiEEERT_ENKUliT_T0_T1_E_clIZSD_ISM_S10_S12_EbS15_S19_S19_S1C_S1E_S1G_iS1H_S1L_S1M_S1O_EUlRS1P_iE0_NS3_ILb1EEES1W_EEDaiS1P_S1Q_S1R_)
$_ZN7cutlass13device_kernelIN5flash11enable_sm90INS1_16FlashAttnFwdSm90INS1_25CollectiveMainloopFwdSm90ILi2EN4cute5tupleIJNS5_1CILi1EEES8_S8_EEENS6_IJNS7_ILi64EEESA_SA_EEELi512ENS_6half_tEfNS_4arch4Sm90ELb0ELb1ELb1ELb0ELb0ELb0ELb1ELb0ELb0ELb1ELb0ELb0EEENS1_21CollectiveEpilogueFwdINS6_IJSA_NS7_ILi512EEESA_EEES9_SC_SE_Li256ELb0ELb1ELb0ELb0EEENS1_30DynamicPersistentTileSchedulerILi256ELi128ELb0ELb1ELb1EEEEEEEEEvNT_6ParamsE$_ZZN5flash25CollectiveMainloopFwdSm90ILi2EN4cute5tupleIJNS1_1CILi1EEES4_S4_EEENS2_IJNS3_ILi64EEES6_S6_EEELi512EN7cutlass6half_tEfNS8_4arch4Sm90ELb0ELb1ELb1ELb0ELb0ELb0ELb1ELb0ELb0ELb1ELb0ELb0EE3mmaINS_16FlashAttnFwdSm90ISC_NS_21CollectiveEpilogueFwdINS2_IJS6_NS3_ILi512EEES6_EEES5_S9_SB_Li256ELb0ELb1ELb0ELb0EEENS_30DynamicPersistentTileSchedulerILi256ELi128ELb0ELb1ELb1EEEE13SharedStorageENS1_6TensorINS1_11ArrayEngineIfLm128EEENS1_6LayoutINS2_IJNS2_IJNS3_ILi2EEESR_NS3_ILi32EEEEEES4_S4_EEENS2_IJNS2_IJS4_SR_NS3_ILi4EEEEEENS3_ILi0EEESX_EEEEEEENS_7SoftmaxILi2ELi0EEEEEbRKNSC_6ParamsENS8_25PipelineTmaAsyncNoClusterILi2ENS8_16PipelineTmaAsyncILi2EEEEES19_RNS8_13PipelineStateILj2EEERT0_RT1_iRiRKNS_16SeqlenInfoQKNewKILb0ELb0EEENS2_IJiiiiEEERT_ENKUliT_T0_T1_E_clIZSD_ISM_S10_S12_EbS15_S19_S19_S1C_S1E_S1G_iS1H_S1L_S1M_S1O_EUlRS1P_iE0_NS3_ILb1EEES1W_EEDaiS1P_S1Q_S1R_:
[----:B------:R-:W-:Y:S05]  /*36050*/  YIELD ;  /* 0x0000000000007946 */ /* 0x000fea0003800000 */
[----:B------:R-:W-:Y:S02]  /*36060*/  ULDC UR4, c[0x0][0x20] ;  /* 0x0000080000047ab9 */ /* 0x000fe40000000800 */
[----:B------:R-:W-:-:S05]  /*36070*/  VIADD R0, R0, -UR4 ;  /* 0x8000000400007c36 */ /* 0x000fca0008000000 */
[----:B------:R-:W2:Y:S01]  /*36080*/  LDL.64 R20, [R0+0x18] ;  /* 0x0000180000147983 */ /* 0x000ea20000100a00 */
[----:B------:R-:W0:Y:S03]  /*36090*/  LDC.64 R4, c[0x0][0x208] ;  /* 0x00008200ff047b82 */ /* 0x000e260000000a00 */
[----:B------:R-:W3:Y:S01]  /*360a0*/  LDL.64 R14, [R0] ;  /* 0x00000000000e7983 */ /* 0x000ee20000100a00 */
[----:B0-----:R-:W-:Y:S02]  /*360b0*/  R2UR UR4, R4 ;  /* 0x00000000040472ca */ /* 0x001fe400000e0000 */
[----:B------:R-:W-:-:S13]  /*360c0*/  R2UR UR5, R5 ;  /* 0x00000000050572ca */ /* 0x000fda00000e0000 */
[----:B--2---:R-:W2:Y:S01]  /*360d0*/  LD.E R24, desc[UR4][R20.64+0x1c] ;  /* 0x00001c0414187980 */ /* 0x004ea2000c101900 */
[C---:B------:R-:W-:Y:S02]  /*360e0*/  R2UR UR4, R4.reuse ;  /* 0x00000000040472ca */ /* 0x040fe400000e0000 */
[C---:B------:R-:W-:Y:S02]  /*360f0*/  R2UR UR5, R5.reuse ;  /* 0x00000000050572ca */ /* 0x040fe400000e0000 */
[----:B------:R-:W-:Y:S02]  /*36100*/  R2UR UR6, R4 ;  /* 0x00000000040672ca */ /* 0x000fe400000e0000 */
[----:B------:R-:W-:Y:S01]  /*36110*/  R2UR UR7, R5 ;  /* 0x00000000050772ca */ /* 0x000fe200000e0000 */
[----:B------:R-:W-:Y:S08]  /*36120*/  BSSY B1, `(.L_x_2304) ;  /* 0x0000007000017945 */ /* 0x000ff00003800000 */
[----:B---3--:R0:W5:Y:S04]  /*36130*/  LD.E R9, desc[UR4][R14.64] ;  /* 0x000000040e097980 */ /* 0x008168000c101900 */
[----:B------:R0:W5:Y:S01]  /*36140*/  LD.E R13, desc[UR6][R14.64+0x4] ;  /* 0x000004060e0d7980 */ /* 0x000162000c101900 */
[----:B--2---:R-:W-:-:S04]  /*36150*/  LOP3.LUT R24, R24, 0x1, RZ, 0xfc, !PT ;  /* 0x0000000118187812 */ /* 0x004fc800078efcff */
[----:B------:R-:W-:-:S13]  /*36160*/  ISETP.NE.AND P0, PT, R24, 0x3, PT ;  /* 0x000000031800780c */ /* 0x000fda0003f05270 */
[----:B0-----:R-:W-:Y:S05]  /*36170*/  @!P0 BRA `(.L_x_2305) ;  /* 0x0000000000048947 */ /* 0x001fea0003800000 */
[----:B------:R-:W-:Y:S01]  /*36180*/  BPT.TRAP 0x1 ;  /* 0x000000040000795c */ /* 0x000fe20000300000 */
.L_x_2305:
[----:B------:R-:W-:Y:S05]  /*36190*/  BSYNC B1 ;  /* 0x0000000000017941 */ /* 0x000fea0003800000 */
.L_x_2304:
[----:B------:R-:W-:Y:S02]  /*361a0*/  R2UR UR4, R4 ;  /* 0x00000000040472ca */ /* 0x000fe400000e0000 */
[----:B------:R-:W-:-:S13]  /*361b0*/  R2UR UR5, R5 ;  /* 0x00000000050572ca */ /* 0x000fda00000e0000 */
[----:B------:R-:W2:Y:S01]  /*361c0*/  LD.E.64 R24, desc[UR4][R20.64+0x8] ;  /* 0x0000080414187980 */ /* 0x000ea2000c101b00 */
[----:B-----5:R-:W-:Y:S02]  /*361d0*/  SHF.L.U32 R26, R13, 0x1f, RZ ;  /* 0x0000001f0d1a7819 */ /* 0x020fe400000006ff */
[----:B--2---:R-:W-:-:S05]  /*361e0*/  MOV R24, R24 ;  /* 0x0000001800187202 */ /* 0x004fca0000000f00 */
[----:B------:R-:W-:-:S04]  /*361f0*/  IMAD R9, R9, 0x8, R24 ;  /* 0x0000000809097824 */ /* 0x000fc800078e0218 */
[----:B------:R0:W1:Y:S01]  /*36200*/  SYNCS.PHASECHK.TRANS64.TRYWAIT P0, [R9+URZ], R26 ;  /* 0x0000001a090075a7 */ /* 0x000062000800017f */
[----:B------:R-:W2:Y:S01]  /*36210*/  LD.E R25, desc[UR4][R20.64+0x1c] ;  /* 0x00001c0414197980 */ /* 0x000ea2000c101900 */
[----:B------:R-:W-:Y:S02]  /*36220*/  R2UR UR6, R4 ;  /* 0x00000000040672ca */ /* 0x000fe400000e0000 */
[----:B------:R-:W-:Y:S01]  /*36230*/  R2UR UR7, R5 ;  /* 0x00000000050772ca */ /* 0x000fe200000e0000 */
[----:B------:R0:W5:Y:S01]  /*36240*/  LD.E R13, desc[UR4][R14.64] ;  /* 0x000000040e0d7980 */ /* 0x000162000c101900 */
[----:B------:R-:W-:Y:S11]  /*36250*/  BSSY B1, `(.L_x_2306) ;  /* 0x0000006000017945 */ /* 0x000ff60003800000 */
[----:B------:R0:W5:Y:S01]  /*36260*/  LD.E R24, desc[UR6][R14.64+0x4] ;  /* 0x000004060e187980 */ /* 0x000162000c101900 */
[----:B--2---:R-:W-:-:S04]  /*36270*/  LOP3.LUT R25, R25, 0x1, RZ, 0xfc, !PT ;  /* 0x0000000119197812 */ /* 0x004fc800078efcff */
[----:B------:R-:W-:-:S13]  /*36280*/  ISETP.NE.AND P1, PT, R25, 0x3, PT ;  /* 0x000000031900780c */ /* 0x000fda0003f25270 */
[----:B01----:R-:W-:Y:S05]  /*36290*/  @!P1 BRA `(.L_x_2307) ;  /* 0x0000000000049947 */ /* 0x003fea0003800000 */
[----:B------:R-:W-:Y:S01]  /*362a0*/  BPT.TRAP 0x1 ;  /* 0x000000040000795c */ /* 0x000fe20000300000 */
.L_x_2307:
[----:B------:R-:W-:Y:S05]  /*362b0*/  BSYNC B1 ;  /* 0x0000000000017941 */ /* 0x000fea0003800000 */
.L_x_2306:
[----:B------:R-:W-:Y:S04]  /*362c0*/  BSSY B1, `(.L_x_2308) ;  /* 0x000000a000017945 */ /* 0x000fe80003800000 */
[----:B------:R-:W-:Y:S05]  /*362d0*/  @P0 BRA `(.L_x_2309) ;  /* 0x0000000000200947 */ /* 0x000fea0003800000 */
[----:B------:R-:W-:Y:S02]  /*362e0*/  R2UR UR4, R4 ;  /* 0x00000000040472ca */ /* 0x000fe400000e0000 */
[----:B------:R-:W-:-:S13]  /*362f0*/  R2UR UR5, R5 ;  /* 0x00000000050572ca */ /* 0x000fda00000e0000 */
[----:B------:R-:W2:Y:S01]  /*36300*/  LD.E.64 R20, desc[UR4][R20.64+0x8] ;  /* 0x0000080414147980 */ /* 0x000ea2000c101b00 */
[----:B-----5:R-:W-:Y:S02]  /*36310*/  SHF.L.U32 R24, R24, 0x1f, RZ ;  /* 0x0000001f18187819 */ /* 0x020fe400000006ff */
[----:B--2---:R-:W-:-:S05]  /*36320*/  MOV R14, R20 ;  /* 0x00000014000e7202 */ /* 0x004fca0000000f00 */
[----:B------:R-:W-:-:S04]  /*36330*/  IMAD R13, R13, 0x8, R14 ;  /* 0x000000080d0d7824 */ /* 0x000fc800078e020e */
[----:B------:R-:W0:Y:S02]  /*36340*/  SYNCS.PHASECHK.TRANS64.TRYWAIT P0, [R13+URZ], R24 ;  /* 0x000000180d0075a7 */ /* 0x000e24000800017f */
[----:B0-----:R-:W-:Y:S05]  /*36350*/  @!P0 BRA `(.L_x_2310) ;  /* 0x000000f000d48947 */ /* 0x001fea0003800000 */
.L_x_2309:
[----:B------:R-:W-:Y:S05]  /*36360*/  BSYNC B1 ;  /* 0x0000000000017941 */ /* 0x000fea0003800000 */
.L_x_2308:
[----:B0----5:R-:W2:Y:S04]  /*36370*/  LDL.64 R24, [R0] ;  /* 0x0000000000187983 */ /* 0x021ea80000100a00 */
[----:B------:R-:W3:Y:S01]  /*36380*/  LDL.64 R20, [R0+0x28] ;  /* 0x0000280000147983 */ /* 0x000ee20000100a00 */
[C---:B------:R-:W-:Y:S02]  /*36390*/  R2UR UR6, R4.reuse ;  /* 0x00000000040672ca */ /* 0x040fe400000e0000 */
[C---:B------:R-:W-:Y:S01]  /*363a0*/  R2UR UR7, R5.reuse ;  /* 0x00000000050772ca */ /* 0x040fe200000e0000 */
[----:B------:R-:W4:Y:S01]  /*363b0*/  LDL.64 R14, [R0+0x20] ;  /* 0x00002000000e7983 */ /* 0x000f220000100a00 */
[C---:B------:R-:W-:Y:S02]  /*363c0*/  R2UR UR4, R4.reuse ;  /* 0x00000000040472ca */ /* 0x040fe400000e0000 */
[----:B------:R-:W-:Y:S01]  /*363d0*/  R2UR UR5, R5 ;  /* 0x00000000050572ca */ /* 0x000fe200000e0000 */
[----:B------:R-:W4:Y:S08]  /*363e0*/  LDL.64 R56, [R0+0x8] ;  /* 0x0000080000387983 */ /* 0x000f300000100a00 */
[----:B--2---:R-:W2:Y:S04]  /*363f0*/  LD.E R25, desc[UR6][R24.64] ;  /* 0x0000000618197980 */ /* 0x004ea8000c101900 */
[----:B---3--:R-:W2:Y:S01]  /*36400*/  LD.E.64 R58, desc[UR4][R20.64] ;  /* 0x00000004143a7980 */ /* 0x008ea2000c101b00 */
[----:B------:R-:W-:Y:S05]  /*36410*/  WARPSYNC.ALL ;  /* 0x0000000000007948 */ /* 0x000fea0003800000 */
[----:B------:R-:W-:-:S02]  /*36420*/  R2UR UR4, R4 ;  /* 0x00000000040472ca */ /* 0x000fc400000e0000 */
[C---:B------:R-:W-:Y:S02]  /*36430*/  R2UR UR5, R5.reuse ;  /* 0x00000000050572ca */ /* 0x040fe400000e0000 */
[----:B------:R-:W-:Y:S02]  /*36440*/  R2UR UR6, R4 ;  /* 0x00000000040672ca */ /* 0x000fe400000e0000 */
[----:B------:R-:W-:-:S09]  /*36450*/  R2UR UR7, R5 ;  /* 0x00000000050772ca */ /* 0x000fd200000e0000 */
[----:B----4-:R0:W-:Y:S04]  /*36460*/  ST.E desc[UR4][R56.64], RZ ;  /* 0x000000ff38007985 */ /* 0x0101e8000c101904 */
[----:B------:R-:W3:Y:S01]  /*36470*/  LD.E.64 R20, desc[UR6][R14.64] ;  /* 0x000000060e147980 */ /* 0x000ee2000c101b00 */
[----:B--2---:R-:W-:Y:S01]  /*36480*/  IMAD R58, R25, 0x200, R58 ;  /* 0x00000200193a7824 */ /* 0x004fe200078e023a */
[----:B------:R-:W-:Y:S01]  /*36490*/  R2UR UR7, R59 ;  /* 0x000000003b0772ca */ /* 0x000fe200000e0000 */
[----:B------:R-:W-:Y:S01]  /*364a0*/  WARPGROUP.ARRIVE ;  /* 0x00000000000079c5 */ /* 0x000fe20000000000 */
[----:B------:R-:W-:Y:S01]  /*364b0*/  R2UR UR8, R4 ;  /* 0x00000000040872ca */ /* 0x000fe200000e0000 */
[----:B------:R-:W-:Y:S01]  /*364c0*/  IMAD.MOV.U32 R9, RZ, RZ, 0x1 ;  /* 0x00000001ff097424 */ /* 0x000fe200078e00ff */
[----:B------:R-:W-:-:S02]  /*364d0*/  R2UR UR6, R58 ;  /* 0x000000003a0672ca */ /* 0x000fc400000e0000 */
[C---:B------:R-:W-:Y:S02]  /*364e0*/  R2UR UR9, R5.reuse ;  /* 0x00000000050972ca */ /* 0x040fe400000e0000 */
[----:B------:R-:W-:Y:S02]  /*364f0*/  R2UR UR10, R4 ;  /* 0x00000000040a72ca */ /* 0x000fe400000e0000 */
[----:B------:R-:W-:Y:S02]  /*36500*/  R2UR UR11, R5 ;  /* 0x00000000050b72ca */ /* 0x000fe400000e0000 */
[----:B---3--:R-:W-:Y:S02]  /*36510*/  R2UR UR4, R20 ;  /* 0x00000000140472ca */ /* 0x008fe400000e0000 */
[----:B------:R-:W-:-:S13]  /*36520*/  R2UR UR5, R21 ;  /* 0x00000000150572ca */ /* 0x000fda00000e0000 */
[----:B------:R-:W-:Y:S03]  /*36530*/  HGMMA.64x64x16.F32 R24, gdesc[UR4], RZ, !UPT, gsb0 ;  /* 0x00e00000041879f0 */ /* 0x000fe6000c0008ff */
[----:B------:R-:W-:Y:S02]  /*36540*/  WARPGROUP.DEPBAR.LE gsb0, 0x0 ;  /* 0x00008000000079c5 */ /* 0x000fe40000010000 */
[----:B------:R0:W-:Y:S04]  /*36550*/  ST.E desc[UR8][R56.64], R9 ;  /* 0x0000000938007985 */ /* 0x0001e8000c101908 */
[----:B------:R-:W2:Y:S01]  /*36560*/  LD.E.64 R20, desc[UR10][R14.64] ;  /* 0x0000000a0e147980 */ /* 0x000ea2000c101b00 */
[----:B------:R-:W-:Y:S01]  /*36570*/  VIADD R60, R58, 0x2 ;  /* 0x000000023a3c7836 */ /* 0x000fe20000000000 */
[----:B------:R-:W-:Y:S01]  /*36580*/  WARPGROUP.ARRIVE ;  /* 0x00000000000079c5 */ /* 0x000fe20000000000 */
[----:B------:R-:W-:Y:S01]  /*36590*/  IMAD.MOV.U32 R61, RZ, RZ, R59 ;  /* 0x000000ffff3d7224 */ /* 0x000fe200078e003b */
[----:B------:R-:W-:-:S02]  /*365a0*/  R2UR UR8, R4 ;  /* 0x00000000040872ca */ /* 0x000fc400000e0000 */
[----:B------:R-:W-:Y:S02]  /*365b0*/  R2UR UR6, R60 ;  /* 0x000000003c0672ca */ /* 0x000fe400000e0000 */
[----:B------:R-:W-:Y:S02]  /*365c0*/  R2UR UR7, R61 ;  /* 0x000000003d0772ca */ /* 0x000fe400000e0000 */
[C---:B------:R-:W-:Y:S02]  /*365d0*/  R2UR UR9, R5.reuse ;  /* 0x00000000050972ca */ /* 0x040fe400000e0000 */
[----:B------:R-:W-:Y:S02]  /*365e0*/  R2UR UR10, R4 ;  /* 0x00000000040a72ca */ /* 0x000fe400000e0000 */
[----:B------:R-:W-:Y:S01]  /*365f0*/  R2UR UR11, R5 ;  /* 0x00000000050b72ca */ /* 0x000fe200000e0000 */
[----:B--2---:R-:W-:Y:S01]  /*36600*/  VIADD R20, R20, 0x2 ;  /* 0x0000000214147836 */ /* 0x004fe20000000000 */
[----:B------:R-:W-:-:S04]  /*36610*/  R2UR UR5, R21 ;  /* 0x00000000150572ca */ /* 0x000fc800000e0000 */
[----:B------:R-:W-:-:S13]  /*36620*/  R2UR UR4, R20 ;  /* 0x00000000140472ca */ /* 0x000fda00000e0000 */
[----:B------:R-:W-:Y:S03]  /*36630*/  HGMMA.64x64x16.F32 R24, gdesc[UR4], R24, gsb0 ;  /* 0x00e00000041879f0 */ /* 0x000fe60008000818 */
        /* <DEDUP_REMOVED lines=20> */
[----:B------:R-:W-:Y:S01]  /*36780*/  R2UR UR7, R59 ;  /* 0x000000003b0772ca */ /* 0x000fe200000e0000 */
[----:B------:R-:W-:Y:S01]  /*36790*/  WARPGROUP.ARRIVE ;  /* 0x00000000000079c5 */ /* 0x000fe20000000000 */
[----:B------:R-:W-:-:S02]  /*367a0*/  R2UR UR8, R4 ;  /* 0x00000000040872ca */ /* 0x000fc400000e0000 */
        /* <DEDUP_REMOVED lines=8> */
[----:B------:R-:W2:Y:S01]  /*36830*/  LDL.64 R20, [R0+0x38] ;  /* 0x0000380000147983 */ /* 0x000ea20000100a00 */
[----:B------:R-:W-:-:S02]  /*36840*/  R2UR UR4, R4 ;  /* 0x00000000040472ca */ /* 0x000fc400000e0000 */
[----:B------:R-:W-:Y:S01]  /*36850*/  R2UR UR5, R5 ;  /* 0x00000000050572ca */ /* 0x000fe200000e0000 */
[----:B------:R-:W3:-:S12]  /*36860*/  LDL.64 R14, [R0+0x30] ;  /* 0x00003000000e7983 */ /* 0x000ed80000100a00 */
[----:B--2---:R-:W2:Y:S01]  /*36870*/  LD.E R20, desc[UR4][R20.64] ;  /* 0x0000000414147980 */ /* 0x004ea2000c101900 */
[----:B---3--:R-:W-:Y:S01]  /*36880*/  MOV R14, R14 ;  /* 0x0000000e000e7202 */ /* 0x008fe20000000f00 */
[----:B------:R-:W-:Y:S01]  /*36890*/  BSSY B1, `(.L_x_2311) ;  /* 0x0000007000017945 */ /* 0x000fe20003800000 */
[----:B--2---:R-:W-:-:S04]  /*368a0*/  LEA.HI R13, R20, R20, RZ, 0x1 ;  /* 0x00000014140d7211 */ /* 0x004fc800078f08ff */
[----:B------:R-:W-:-:S05]  /*368b0*/  LOP3.LUT R13, R13, 0xfffffffe, RZ, 0xc0, !PT ;  /* 0xfffffffe0d0d7812 */ /* 0x000fca00078ec0ff */
[----:B------:R-:W-:-:S05]  /*368c0*/  IMAD.IADD R13, R20, 0x1, -R13 ;  /* 0x00000001140d7824 */ /* 0x000fca00078e0a0d */
[----:B------:R-:W-:-:S04]  /*368d0*/  SHF.L.U32 R13, R13, 0x1f, RZ ;  /* 0x0000001f0d0d7819 */ /* 0x000fc800000006ff */
[----:B------:R-:W1:Y:S02]  /*368e0*/  SYNCS.PHASECHK.TRANS64.TRYWAIT P0, [R14+URZ+0x38810], R13 ;  /* 0x0388100d0e0075a7 */ /* 0x000e64000800017f */
[----:B01----:R-:W-:Y:S05]  /*368f0*/  @!P0 BRA `(.L_x_2312) ;  /* 0x000000ec00808947 */ /* 0x003fea0003800000 */
.L_x_2335:
[----:B------:R-:W-:Y:S05]  /*36900*/  BSYNC B1 ;  /* 0x0000000000017941 */ /* 0x000fea0003800000 */
.L_x_2311:
[----:B------:R-:W2:Y:S01]  /*36910*/  LDL.64 R20, [R0+0x40] ;  /* 0x0000400000147983 */ /* 0x000ea20000100a00 */
[----:B------:R-:W-:Y:S02]  /*36920*/  R2UR UR4, R4 ;  /* 0x00000000040472ca */ /* 0x000fe400000e0000 */
[----:B------:R-:W-:Y:S01]  /*36930*/  R2UR UR5, R5 ;  /* 0x00000000050572ca */ /* 0x000fe200000e0000 */
[----:B0-----:R-:W3:-:S12]  /*36940*/  LDL.64 R14, [R0] ;  /* 0x00000000000e7983 */ /* 0x001ed80000100a00 */
[----:B--2---:R-:W2:Y:S01]  /*36950*/  LD.E R56, desc[UR4][R20.64+0x1c] ;  /* 0x00001c0414387980 */ /* 0x004ea2000c101900 */
[----:B------:R-:W-:Y:S02]  /*36960*/  R2UR UR6, R4 ;  /* 0x00000000040672ca */ /* 0x000fe400000e0000 */
[----:B------:R-:W-:Y:S01]  /*36970*/  R2UR UR7, R5 ;  /* 0x00000000050772ca */ /* 0x000fe200000e0000 */
[----:B---3--:R0:W5:Y:S01]  /*36980*/  LD.E R13, desc[UR4][R14.64] ;  /* 0x000000040e0d7980 */ /* 0x008162000c101900 */
[----:B------:R-:W-:Y:S11]  /*36990*/  BSSY B1, `(.L_x_2313) ;  /* 0x0000006000017945 */ /* 0x000ff60003800000 */
[----:B------:R0:W5:Y:S01]  /*369a0*/  LD.E R58, desc[UR6][R14.64+0x4] ;  /* 0x000004060e3a7980 */ /* 0x000162000c101900 */
[----:B--2---:R-:W-:-:S04]  /*369b0*/  LOP3.LUT R56, R56, 0x1, RZ, 0xfc, !PT ;  /* 0x0000000138387812 */ /* 0x004fc800078efcff */
[----:B------:R-:W-:-:S13]  /*369c0*/  ISETP.NE.AND P0, PT, R56, 0x3, PT ;  /* 0x000000033800780c */ /* 0x000fda0003f05270 */
[----:B0-----:R-:W-:Y:S05]  /*369d0*/  @!P0 BRA `(.L_x_2314) ;  /* 0x0000000000048947 */ /* 0x001fea0003800000 */
[----:B------:R-:W-:Y:S01]  /*369e0*/  BPT.TRAP 0x1 ;  /* 0x000000040000795c */ /* 0x000fe20000300000 */
.L_x_2314:
[----:B------:R-:W-:Y:S05]  /*369f0*/  BSYNC B1 ;  /* 0x0000000000017941 */ /* 0x000fea0003800000 */
.L_x_2313:
        /* <DEDUP_REMOVED lines=17> */
.L_x_2316:
[----:B------:R-:W-:Y:S05]  /*36b10*/  BSYNC B1 ;  /* 0x0000000000017941 */ /* 0x000fea0003800000 */
.L_x_2315:
        /* <DEDUP_REMOVED lines=10> */
.L_x_2318:
[----:B------:R-:W-:Y:S05]  /*36bc0*/  BSYNC B1 ;  /* 0x0000000000017941 */ /* 0x000fea0003800000 */
.L_x_2317:
[----:B------:R-:W2:Y:S04]  /*36bd0*/  LDL.64 R60, [R0] ;  /* 0x00000000003c7983 */ /* 0x000ea80000100a00 */
[----:B------:R-:W0:Y:S04]  /*36be0*/  LDL.64 R58, [R0+0x58] ;  /* 0x00005800003a7983 */ /* 0x000e280000100a00 */
[----:B------:R-:W3:Y:S04]  /*36bf0*/  LDL.64 R14, [R0+0x48] ;  /* 0x00004800000e7983 */ /* 0x000ee80000100a00 */
[----:B------:R-:W4:Y:S01]  /*36c00*/  LDL.64 R20, [R0+0x50] ;  /* 0x0000500000147983 */ /* 0x000f220000100a00 */
[----:B------:R-:W-:-:S02]  /*36c10*/  R2UR UR6, R4 ;  /* 0x00000000040672ca */ /* 0x000fc400000e0000 */
[C---:B------:R-:W-:Y:S02]  /*36c20*/  R2UR UR7, R5.reuse ;  /* 0x00000000050772ca */ /* 0x040fe400000e0000 */
[----:B------:R-:W-:Y:S02]  /*36c30*/  R2UR UR4, R4 ;  /* 0x00000000040472ca */ /* 0x000fe400000e0000 */
[----:B------:R-:W-:-:S09]  /*36c40*/  R2UR UR5, R5 ;  /* 0x00000000050572ca */ /* 0x000fd200000e0000 */
[----:B--2---:R-:W2:Y:S04]  /*36c50*/  LD.E R61, desc[UR6][R60.64] ;  /* 0x000000063c3d7980 */ /* 0x004ea8000c101900 */
[----:B0----5:R-:W2:Y:S01]  /*36c60*/  LD.E.64 R56, desc[UR4][R58.64] ;  /* 0x000000043a387980 */ /* 0x021ea2000c101b00 */
[----:B------:R-:W-:Y:S05]  /*36c70*/  WARPSYNC.ALL ;  /* 0x0000000000007948 */ /* 0x000fea0003800000 */
[----:B------:R-:W-:-:S02]  /*36c80*/  R2UR UR6, R4 ;  /* 0x00000000040672ca */ /* 0x000fc400000e0000 */
[C---:B------:R-:W-:Y:S02]  /*36c90*/  R2UR UR7, R5.reuse ;  /* 0x00000000050772ca */ /* 0x040fe400000e0000 */
[----:B------:R-:W-:Y:S02]  /*36ca0*/  R2UR UR4, R4 ;  /* 0x00000000040472ca */ /* 0x000fe400000e0000 */
[----:B------:R-:W-:-:S09]  /*36cb0*/  R2UR UR5, R5 ;  /* 0x00000000050572ca */ /* 0x000fd200000e0000 */
[----:B---3--:R-:W3:Y:S04]  /*36cc0*/  LD.E R13, desc[UR6][R14.64] ;  /* 0x000000060e0d7980 */ /* 0x008ee8000c101900 */
[----:B----4-:R-:W4:Y:S01]  /*36cd0*/  LD.E.64 R62, desc[UR4][R20.64] ;  /* 0x00000004143e7980 */ /* 0x010f22000c101b00 */
[----:B------:R-:W-:Y:S01]  /*36ce0*/  WARPGROUP.ARRIVE ;  /* 0x00000000000079c5 */ /* 0x000fe20000000000 */
[C---:B------:R-:W-:Y:S02]  /*36cf0*/  R2UR UR8, R4.reuse ;  /* 0x00000000040872ca */ /* 0x040fe400000e0000 */
[----:B------:R-:W-:Y:S02]  /*36d00*/  R2UR UR9, R5 ;  /* 0x00000000050972ca */ /* 0x000fe400000e0000 */
[----:B------:R-:W-:-:S02]  /*36d10*/  R2UR UR10, R4 ;  /* 0x00000000040a72ca */ /* 0x000fc400000e0000 */
[----:B------:R-:W-:Y:S01]  /*36d20*/  R2UR UR11, R5 ;  /* 0x00000000050b72ca */ /* 0x000fe200000e0000 */
[----:B--2---:R-:W-:Y:S01]  /*36d30*/  IMAD R56, R61, 0x1000, R56 ;  /* 0x000010003d387824 */ /* 0x004fe200078e0238 */
[----:B------:R-:W-:-:S04]  /*36d40*/  R2UR UR7, R57 ;  /* 0x00000000390772ca */ /* 0x000fc800000e0000 */
[----:B------:R-:W-:Y:S02]  /*36d50*/  R2UR UR6, R56 ;  /* 0x00000000380672ca */ /* 0x000fe400000e0000 */
[----:B---3--:R-:W-:Y:S02]  /*36d60*/  ISETP.NE.U32.AND P0, PT, R13, RZ, PT ;  /* 0x000000ff0d00720c */ /* 0x008fe40003f05070 */
[----:B----4-:R-:W-:Y:S02]  /*36d70*/  R2UR UR4, R62 ;  /* 0x000000003e0472ca */ /* 0x010fe400000e0000 */
[----:B------:R-:W-:-:S09]  /*36d80*/  R2UR UR5, R63 ;  /* 0x000000003f0572ca */ /* 0x000fd200000e0000 */
[----:B------:R-:W-:-:S05]  /*36d90*/  VOTEU.ANY UP0, P0 ;  /* 0x00000000003f7886 */ /* 0x000fca0000000100 */
[----:B------:R-:W-:Y:S03]  /*36da0*/  HGMMA.64x64x16.F32 R24, gdesc[UR4], R24, UP0, gsb0 ;  /* 0x00e00000041879f0 */ /* 0x000fe6000b800818 */
[----:B------:R-:W-:Y:S02]  /*36db0*/  WARPGROUP.DEPBAR.LE gsb0, 0x0 ;  /* 0x00008000000079c5 */ /* 0x000fe40000010000 */
[----:B------:R-:W-:Y:S04]  /*36dc0*/  ST.E desc[UR8][R14.64], R9 ;  /* 0x000000090e007985 */ /* 0x000fe8000c101908 */
        /* <DEDUP_REMOVED lines=242> */
[----:B------:R-:W-:Y:S01]  /*37cf0*/  UMOV UR8, 0x1 ;  /* 0x0000000100087882 */ /* 0x000fe20000000000 */
[----:B------:R-:W-:Y:S01]  /*37d00*/  IMAD.MOV.U32 R61, RZ, RZ, R57 ;  /* 0x000000ffff3d7224 */ /* 0x000fe200078e0039 */
[----:B------:R-:W0:Y:S01]  /*37d10*/  S2R R13, SR_TID.X ;  /* 0x00000000000d7919 */ /* 0x000e220000002100 */
[----:B------:R-:W-:Y:S01]  /*37d20*/  UISETP.NE.U32.AND UP0, UPT, UR8, URZ, UPT ;  /* 0x0000003f0800728c */ /* 0x000fe2000bf05070 */
[----:B------:R-:W-:Y:S01]  /*37d30*/  WARPGROUP.ARRIVE ;  /* 0x00000000000079c5 */ /* 0x000fe20000000000 */
[----:B------:R-:W-:-:S02]  /*37d40*/  R2UR UR10, R4 ;  /* 0x00000000040a72ca */ /* 0x000fc400000e0000 */
[----:B------:R-:W-:Y:S02]  /*37d50*/  R2UR UR7, R61 ;  /* 0x000000003d0772ca */ /* 0x000fe400000e0000 */
[C---:B------:R-:W-:Y:S02]  /*37d60*/  R2UR UR11, R5.reuse ;  /* 0x00000000050b72ca */ /* 0x040fe400000e0000 */
[----:B------:R-:W-:Y:S02]  /*37d70*/  R2UR UR12, R4 ;  /* 0x00000000040c72ca */ /* 0x000fe400000e0000 */
[----:B------:R-:W-:Y:S02]  /*37d80*/  R2UR UR13, R5 ;  /* 0x00000000050d72ca */ /* 0x000fe400000e0000 */
[----:B0-----:R-:W-:-:S06]  /*37d90*/  SHF.R.U32.HI R62, RZ, 0x7, R13 ;  /* 0x00000007ff3e7819 */ /* 0x001fcc000001160d */
[----:B------:R-:W0:Y:S02]  /*37da0*/  SHFL.IDX PT, R62, R62, RZ, 0x1f ;  /* 0x00001fff3e3e7589 */ /* 0x000e2400000e0000 */
[----:B0-----:R-:W-:-:S04]  /*37db0*/  ISETP.GT.AND P0, PT, R62, 0x7f, PT ;  /* 0x0000007f3e00780c */ /* 0x001fc80003f04270 */
[----:B------:R-:W-:-:S05]  /*37dc0*/  SEL R63, RZ, 0x2, !P0 ;  /* 0x00000002ff3f7807 */ /* 0x000fca0004000000 */
[----:B------:R-:W-:-:S05]  /*37dd0*/  IMAD.IADD R60, R63, 0x1, R64 ;  /* 0x000000013f3c7824 */ /* 0x000fca00078e0240 */
[----:B------:R-:W-:Y:S02]  /*37de0*/  R2UR UR6, R60 ;  /* 0x000000003c0672ca */ /* 0x000fe400000e0000 */
[----:B--2---:R-:W-:Y:S02]  /*37df0*/  IADD3 R58, R63, 0x800, R58 ;  /* 0x000008003f3a7810 */ /* 0x004fe40007ffe03a */
[----:B------:R-:W-:Y:S02]  /*37e00*/  R2UR UR5, R59 ;  /* 0x000000003b0572ca */ /* 0x000fe400000e0000 */
[----:B------:R-:W-:-:S13]  /*37e10*/  R2UR UR4, R58 ;  /* 0x000000003a0472ca */ /* 0x000fda00000e0000 */
[----:B------:R-:W-:Y:S03]  /*37e20*/  HGMMA.64x64x16.F32 R24, gdesc[UR4], R24, UP0, gsb0 ;  /* 0x00e00000041879f0 */ /* 0x000fe6000b800818 */
[----:B------:R-:W-:Y:S02]  /*37e30*/  WARPGROUP.DEPBAR.LE gsb0, 0x0 ;  /* 0x00008000000079c5 */ /* 0x000fe40000010000 */
[----:B------:R-:W-:Y:S04]  /*37e40*/  ST.E desc[UR10][R14.64], R9 ;  /* 0x000000090e007985 */ /* 0x000fe8000c10190a */
[----:B------:R-:W2:Y:S01]  /*37e50*/  LD.E.64 R58, desc[UR12][R20.64] ;  /* 0x0000000c143a7980 */ /* 0x000ea2000c101b00 */
[----:B------:R-:W-:Y:S01]  /*37e60*/  IMAD.MOV.U32 R67, RZ, RZ, 0x4 ;  /* 0x00000004ff437424 */ /* 0x000fe200078e00ff */
[----:B------:R-:W-:Y:S01]  /*37e70*/  WARPGROUP.ARRIVE ;  /* 0x00000000000079c5 */ /* 0x000fe20000000000 */
[----:B------:R-:W-:Y:S01]  /*37e80*/  IMAD.MOV.U32 R61, RZ, RZ, R57 ;  /* 0x000000ffff3d7224 */ /* 0x000fe200078e0039 */
[----:B------:R-:W-:-:S02]  /*37e90*/  R2UR UR8, R4 ;  /* 0x00000000040872ca */ /* 0x000fc400000e0000 */
[----:B------:R-:W-:Y:S02]  /*37ea0*/  SEL R65, R67, 0x2, P0 ;  /* 0x0000000243417807 */ /* 0x000fe40000000000 */
[----:B------:R-:W-:Y:S02]  /*37eb0*/  R2UR UR7, R61 ;  /* 0x000000003d0772ca */ /* 0x000fe400000e0000 */
[C---:B------:R-:W-:Y:S01]  /*37ec0*/  R2UR UR9, R5.reuse ;  /* 0x00000000050972ca */ /* 0x040fe200000e0000 */
[----:B------:R-:W-:Y:S01]  /*37ed0*/  IMAD.IADD R60, R64, 0x1, R65 ;  /* 0x00000001403c7824 */ /* 0x000fe200078e0241 */
[----:B------:R-:W-:Y:S02]  /*37ee0*/  R2UR UR10, R4 ;  /* 0x00000000040a72ca */ /* 0x000fe400000e0000 */
[----:B------:R-:W-:Y:S02]  /*37ef0*/  R2UR UR11, R5 ;  /* 0x00000000050b72ca */ /* 0x000fe400000e0000 */
[----:B------:R-:W-:-:S02]  /*37f00*/  R2UR UR6, R60 ;  /* 0x000000003c0672ca */ /* 0x000fc400000e0000 */
[----:B--2---:R-:W-:Y:S02]  /*37f10*/  IADD3 R58, R65, 0x800, R58 ;  /* 0x00000800413a7810 */ /* 0x004fe40007ffe03a */
[----:B------:R-:W-:Y:S02]  /*37f20*/  R2UR UR5, R59 ;  /* 0x000000003b0572ca */ /* 0x000fe400000e0000 */
[----:B------:R-:W-:-:S13]  /*37f30*/  R2UR UR4, R58 ;  /* 0x000000003a0472ca */ /* 0x000fda00000e0000 */
[----:B------:R-:W-:Y:S03]  /*37f40*/  HGMMA.64x64x16.F32 R24, gdesc[UR4], R24, gsb0 ;  /* 0x00e00000041879f0 */ /* 0x000fe60008000818 */
[----:B------:R-:W-:Y:S02]  /*37f50*/  WARPGROUP.DEPBAR.LE gsb0, 0x0 ;  /* 0x00008000000079c5 */ /* 0x000fe40000010000 */
[----:B------:R-:W-:Y:S04]  /*37f60*/  ST.E desc[UR8][R14.64], R9 ;  /* 0x000000090e007985 */ /* 0x000fe8000c101908 */
[----:B------:R-:W2:Y:S01]  /*37f70*/  LD.E.64 R58, desc[UR10][R20.64] ;  /* 0x0000000a143a7980 */ /* 0x000ea2000c101b00 */
[----:B------:R-:W-:Y:S01]  /*37f80*/  SEL R67, R67, 0x6, !P0 ;  /* 0x0000000643437807 */ /* 0x000fe20004000000 */
[----:B------:R-:W-:Y:S01]  /*37f90*/  IMAD.MOV.U32 R61, RZ, RZ, R57 ;  /* 0x000000ffff3d7224 */ /* 0x000fe200078e0039 */
[----:B------:R-:W-:Y:S01]  /*37fa0*/  WARPGROUP.ARRIVE ;  /* 0x00000000000079c5 */ /* 0x000fe20000000000 */
[----:B------:R-:W-:-:S02]  /*37fb0*/  R2UR UR8, R4 ;  /* 0x00000000040872ca */ /* 0x000fc400000e0000 */
[----:B------:R-:W-:Y:S01]  /*37fc0*/  IMAD.IADD R60, R64, 0x1, R67 ;  /* 0x00000001403c7824 */ /* 0x000fe200078e0243 */
[----:B------:R-:W-:Y:S02]  /*37fd0*/  R2UR UR7, R61 ;  /* 0x000000003d0772ca */ /* 0x000fe400000e0000 */
[C---:B------:R-:W-:Y:S02]  /*37fe0*/  R2UR UR9, R5.reuse ;  /* 0x00000000050972ca */ /* 0x040fe400000e0000 */
[----:B------:R-:W-:Y:S02]  /*37ff0*/  R2UR UR6, R60 ;  /* 0x000000003c0672ca */ /* 0x000fe400000e0000 */
[----:B------:R-:W-:Y:S02]  /*38000*/  R2UR UR10, R4 ;  /* 0x00000000040a72ca */ /* 0x000fe400000e0000 */
[----:B------:R-:W-:Y:S02]  /*38010*/  R2UR UR11, R5 ;  /* 0x00000000050b72ca */ /* 0x000fe400000e0000 */
[----:B--2---:R-:W-:-:S02]  /*38020*/  IADD3 R58, R67, 0x800, R58 ;  /* 0x00000800433a7810 */ /* 0x004fc40007ffe03a */
[----:B------:R-:W-:Y:S02]  /*38030*/  R2UR UR5, R59 ;  /* 0x000000003b0572ca */ /* 0x000fe400000e0000 */
[----:B------:R-:W-:-:S13]  /*38040*/  R2UR UR4, R58 ;  /* 0x000000003a0472ca */ /* 0x000fda00000e0000 */
[----:B------:R-:W-:Y:S03]  /*38050*/  HGMMA.64x64x16.F32 R24, gdesc[UR4], R24, gsb0 ;  /* 0x00e00000041879f0 */ /* 0x000fe60008000818 */
[----:B------:R-:W-:Y:S02]  /*38060*/  WARPGROUP.DEPBAR.LE gsb0, 0x0 ;  /* 0x00008000000079c5 */ /* 0x000fe40000010000 */
[----:B------:R-:W-:Y:S04]  /*38070*/  ST.E desc[UR8][R14.64], R9 ;  /* 0x000000090e007985 */ /* 0x000fe8000c101908 */
[----:B------:R-:W2:Y:S01]  /*38080*/  LD.E.64 R68, desc[UR10][R20.64] ;  /* 0x0000000a14447980 */ /* 0x000ea2000c101b00 */
[----:B------:R-:W-:Y:S01]  /*38090*/  IMAD.MOV.U32 R58, RZ, RZ, 0x28 ;  /* 0x00000028ff3a7424 */ /* 0x000fe200078e00ff */
[----:B------:R-:W-:Y:S01]  /*380a0*/  WARPGROUP.ARRIVE ;  /* 0x00000000000079c5 */ /* 0x000fe20000000000 */
[----:B------:R-:W-:Y:S01]  /*380b0*/  IMAD.MOV.U32 R59, RZ, RZ, 0xa00 ;  /* 0x00000a00ff3b7424 */ /* 0x000fe200078e00ff */
[----:B------:R-:W-:Y:S01]  /*380c0*/  R2UR UR8, R4 ;  /* 0x00000000040872ca */ /* 0x000fe200000e0000 */
[----:B------:R-:W-:Y:S01]  /*380d0*/  IMAD.MOV.U32 R61, RZ, RZ, R57 ;  /* 0x000000ffff3d7224 */ /* 0x000fe200078e0039 */
[----:B------:R-:W-:-:S02]  /*380e0*/  SEL R58, R58, 0x26, P0 ;  /* 0x000000263a3a7807 */ /* 0x000fc40000000000 */
[----:B------:R-:W-:Y:S02]  /*380f0*/  SEL R59, R59, 0x980, P0 ;  /* 0x000009803b3b7807 */ /* 0x000fe40000000000 */
[----:B------:R-:W-:Y:S02]  /*38100*/  R2UR UR7, R61 ;  /* 0x000000003d0772ca */ /* 0x000fe400000e0000 */
[C---:B------:R-:W-:Y:S01]  /*38110*/  R2UR UR9, R5.reuse ;  /* 0x00000000050972ca */ /* 0x040fe200000e0000 */
[----:B------:R-:W-:Y:S01]  /*38120*/  IMAD.IADD R58, R58, 0x1, R59 ;  /* 0x000000013a3a7824 */ /* 0x000fe200078e023b */
[----:B------:R-:W-:Y:S02]  /*38130*/  R2UR UR10, R4 ;  /* 0x00000000040a72ca */ /* 0x000fe400000e0000 */
[----:B------:R-:W-:Y:S02]  /*38140*/  R2UR UR11, R5 ;  /* 0x00000000050b72ca */ /* 0x000fe400000e0000 */
[----:B------:R-:W-:-:S05]  /*38150*/  LOP3.LUT R59, R58, 0xa06, RZ, 0xc0, !PT ;  /* 0x00000a063a3b7812 */ /* 0x000fca00078ec0ff */
[----:B------:R-:W-:-:S05]  /*38160*/  IMAD.IADD R60, R56, 0x1, R59 ;  /* 0x00000001383c7824 */ /* 0x000fca00078e023b */
[----:B------:R-:W-:Y:S01]  /*38170*/  R2UR UR6, R60 ;  /* 0x000000003c0672ca */ /* 0x000fe200000e0000 */
[----:B--2---:R-:W-:Y:S02]  /*38180*/  IMAD.IADD R58, R59, 0x1, R68 ;  /* 0x000000013b3a7824 */ /* 0x004fe400078e0244 */
[----:B------:R-:W-:-:S03]  /*38190*/  IMAD.MOV.U32 R59, RZ, RZ, R69 ;  /* 0x000000ffff3b7224 */ /* 0x000fc600078e0045 */
[----:B------:R-:W-:Y:S02]  /*381a0*/  R2UR UR4, R58 ;  /* 0x000000003a0472ca */ /* 0x000fe400000e0000 */
        /* <DEDUP_REMOVED lines=8> */
[----:B------:R-:W-:Y:S01]  /*38230*/  R2UR UR8, R4 ;  /* 0x00000000040872ca */ /* 0x000fe200000e0000 */
[----:B------:R-:W-:Y:S01]  /*38240*/  IMAD.IADD R60, R63, 0x1, R62 ;  /* 0x000000013f3c7824 */ /* 0x000fe200078e023e */
[----:B------:R-:W-:-:S02]  /*38250*/  R2UR UR9, R5 ;  /* 0x00000000050972ca */ /* 0x000fc400000e0000 */
[----:B------:R-:W-:Y:S02]  /*38260*/  R2UR UR7, R61 ;  /* 0x000000003d0772ca */ /* 0x000fe400000e0000 */
[----:B------:R-:W-:Y:S02]  /*38270*/  R2UR UR6, R60 ;  /* 0x000000003c0672ca */ /* 0x000fe400000e0000 */
[----:B------:R-:W-:Y:S02]  /*38280*/  R2UR UR10, R4 ;  /* 0x00000000040a72ca */ /* 0x000fe400000e0000 */
[----:B------:R-:W-:Y:S02]  /*38290*/  R2UR UR11, R5 ;  /* 0x00000000050b72ca */ /* 0x000fe400000e0000 */
[----:B--2---:R-:W-:Y:S02]  /*382a0*/  IADD3 R58, R63, 0xa00, R58 ;  /* 0x00000a003f3a7810 */ /* 0x004fe40007ffe03a */
[----:B------:R-:W-:-:S02]  /*382b0*/  R2UR UR5, R59 ;  /* 0x000000003b0572ca */ /* 0x000fc400000e0000 */
[----:B------:R-:W-:-:S13]  /*382c0*/  R2UR UR4, R58 ;  /* 0x000000003a0472ca */ /* 0x000fda00000e0000 */
[----:B------:R-:W-:Y:S03]  /*382d0*/  HGMMA.64x64x16.F32 R24, gdesc[UR4], R24, gsb0 ;  /* 0x00e00000041879f0 */ /* 0x000fe60008000818 */
[----:B------:R-:W-:Y:S02]  /*382e0*/  WARPGROUP.DEPBAR.LE gsb0, 0x0 ;  /* 0x00008000000079c5 */ /* 0x000fe40000010000 */
[----:B------:R-:W-:Y:S04]  /*382f0*/  ST.E desc[UR8][R14.64], R9 ;  /* 0x000000090e007985 */ /* 0x000fe8000c101908 */
[----:B------:R-:W2:Y:S01]  /*38300*/  LD.E.64 R58, desc[UR10][R20.64] ;  /* 0x0000000a143a7980 */ /* 0x000ea2000c101b00 */
[----:B------:R-:W-:Y:S01]  /*38310*/  IMAD.IADD R60, R65, 0x1, R62 ;  /* 0x00000001413c7824 */ /* 0x000fe200078e023e */
[----:B------:R-:W-:Y:S01]  /*38320*/  WARPGROUP.ARRIVE ;  /* 0x00000000000079c5 */ /* 0x000fe20000000000 */
[----:B------:R-:W-:Y:S01]  /*38330*/  IMAD.MOV.U32 R61, RZ, RZ, R57 ;  /* 0x000000ffff3d7224 */ /* 0x000fe200078e0039 */
[----:B------:R-:W-:-:S02]  /*38340*/  R2UR UR8, R4 ;  /* 0x00000000040872ca */ /* 0x000fc400000e0000 */
[----:B------:R-:W-:Y:S02]  /*38350*/  R2UR UR6, R60 ;  /* 0x000000003c0672ca */ /* 0x000fe400000e0000 */
[----:B------:R-:W-:Y:S02]  /*38360*/  R2UR UR7, R61 ;  /* 0x000000003d0772ca */ /* 0x000fe400000e0000 */
[C---:B------:R-:W-:Y:S02]  /*38370*/  R2UR UR9, R5.reuse ;  /* 0x00000000050972ca */ /* 0x040fe400000e0000 */
        /* <DEDUP_REMOVED lines=172> */
[----:B------:R-:W-:-:S02]  /*38e40*/  R2UR UR8, R4 ;  /* 0x00000000040872ca */ /* 0x000fc400000e0000 */
[----:B------:R-:W-:Y:S02]  /*38e50*/  SEL R58, R58, 0x3e, P0 ;  /* 0x0000003e3a3a7807 */ /* 0x000fe40000000000 */
[----:B------:R-:W-:Y:S02]  /*38e60*/  SEL R59, R59, 0xf80, P0 ;  /* 0x00000f803b3b7807 */ /* 0x000fe40000000000 */
[----:B------:R-:W-:Y:S02]  /*38e70*/  R2UR UR9, R5 ;  /* 0x00000000050972ca */ /* 0x000fe400000e0000 */
[----:B------:R-:W-:Y:S01]  /*38e80*/  LOP3.LUT P0, RZ, R13, 0x7f, RZ, 0xc0, !PT ;  /* 0x0000007f0dff7812 */ /* 0x000fe2000780c0ff */
[----:B------:R-:W-:-:S05]  /*38e90*/  IMAD.IADD R58, R58, 0x1, R59 ;  /* 0x000000013a3a7824 */ /* 0x000fca00078e023b */
[----:B------:R-:W-:-:S05]  /*38ea0*/  LOP3.LUT R59, R58, 0x1e06, RZ, 0xc0, !PT ;  /* 0x00001e063a3b7812 */ /* 0x000fca00078ec0ff */
[----:B------:R-:W-:-:S05]  /*38eb0*/  IMAD.IADD R58, R56, 0x1, R59 ;  /* 0x00000001383a7824 */ /* 0x000fca00078e023b */
[----:B------:R-:W-:Y:S01]  /*38ec0*/  R2UR UR6, R58 ;  /* 0x000000003a0672ca */ /* 0x000fe200000e0000 */
[----:B--2---:R-:W-:Y:S02]  /*38ed0*/  IMAD.IADD R56, R59, 0x1, R20 ;  /* 0x000000013b387824 */ /* 0x004fe400078e0214 */
[----:B------:R-:W-:Y:S02]  /*38ee0*/  IMAD.MOV.U32 R59, RZ, RZ, R57 ;  /* 0x000000ffff3b7224 */ /* 0x000fe400078e0039 */
[----:B------:R-:W-:Y:S01]  /*38ef0*/  IMAD.MOV.U32 R57, RZ, RZ, R21 ;  /* 0x000000ffff397224 */ /* 0x000fe200078e0015 */
[----:B------:R-:W-:Y:S02]  /*38f00*/  R2UR UR4, R56 ;  /* 0x00000000380472ca */ /* 0x000fe400000e0000 */
[----:B------:R-:W-:Y:S02]  /*38f10*/  R2UR UR7, R59 ;  /* 0x000000003b0772ca */ /* 0x000fe400000e0000 */
[----:B------:R-:W-:-:S13]  /*38f20*/  R2UR UR5, R57 ;  /* 0x00000000390572ca */ /* 0x000fda00000e0000 */
[----:B------:R-:W-:Y:S03]  /*38f30*/  HGMMA.64x64x16.F32 R24, gdesc[UR4], R24, gsb0 ;  /* 0x00e00000041879f0 */ /* 0x000fe60008000818 */
[----:B------:R-:W-:Y:S02]  /*38f40*/  WARPGROUP.DEPBAR.LE gsb0, 0x0 ;  /* 0x00008000000079c5 */ /* 0x000fe40000010000 */
[----:B------:R0:W-:Y:S04]  /*38f50*/  ST.E desc[UR8][R14.64], R9 ;  /* 0x000000090e007985 */ /* 0x0001e8000c101908 */
[----:B------:R-:W2:Y:S04]  /*38f60*/  @!P0 LDL.64 R20, [R0+0x18] ;  /* 0x0000180000148983 */ /* 0x000ea80000100a00 */
[----:B------:R-:W3:Y:S01]  /*38f70*/  @!P0 LDL.64 R56, [R0] ;  /* 0x0000000000388983 */ /* 0x000ee20000100a00 */
[----:B------:R-:W-:-:S02]  /*38f80*/  @!P0 R2UR UR4, R4 ;  /* 0x00000000040482ca */ /* 0x000fc400000e0000 */
[C---:B------:R-:W-:Y:S02]  /*38f90*/  @!P0 R2UR UR5, R5.reuse ;  /* 0x00000000050582ca */ /* 0x040fe400000e0000 */
[----:B------:R-:W-:Y:S02]  /*38fa0*/  @!P0 R2UR UR6, R4 ;  /* 0x00000000040682ca */ /* 0x000fe400000e0000 */
[----:B------:R-:W-:-:S09]  /*38fb0*/  @!P0 R2UR UR7, R5 ;  /* 0x00000000050782ca */ /* 0x000fd200000e0000 */
[----:B--2---:R-:W2:Y:S04]  /*38fc0*/  @!P0 LD.E.64 R20, desc[UR4][R20.64+0x30] ;  /* 0x0000300414148980 */ /* 0x004ea8000c101b00 */
[----:B---3--:R-:W3:Y:S01]  /*38fd0*/  @!P0 LD.E R56, desc[UR6][R56.64] ;  /* 0x0000000638388980 */ /* 0x008ee2000c101900 */
[----:B--2---:R-:W-:-:S05]  /*38fe0*/  @!P0 MOV R13, R20 ;  /* 0x00000014000d8202 */ /* 0x004fca0000000f00 */
[----:B---3--:R-:W-:-:S05]  /*38ff0*/  @!P0 IMAD R13, R56, 0x8, R13 ;  /* 0x00000008380d8824 */ /* 0x008fca00078e020d */
[----:B------:R-:W-:-:S04]  /*39000*/  @!P0 PRMT R13, RZ, 0x654, R13 ;  /* 0x00000654ff0d8816 */ /* 0x000fc8000000000d */
[----:B------:R1:W-:Y:S01]  /*39010*/  @!P0 SYNCS.ARRIVE.TRANS64.RED.A1T0 RZ, [R13+URZ], RZ ;  /* 0x000000ff0dff89a7 */ /* 0x0003e2000810043f */
[----:B0-----:R-:W2:Y:S01]  /*39020*/  LDL.64 R14, [R0+0x68] ;  /* 0x00006800000e7983 */ /* 0x001ea20000100a00 */
[----:B------:R-:W-:Y:S02]  /*39030*/  R2UR UR4, R4 ;  /* 0x00000000040472ca */ /* 0x000fe400000e0000 */
[----:B------:R-:W-:-:S13]  /*39040*/  R2UR UR5, R5 ;  /* 0x00000000050572ca */ /* 0x000fda00000e0000 */
[----:B--2---:R-:W2:Y:S01]  /*39050*/  LD.E.64 R14, desc[UR4][R14.64] ;  /* 0x000000040e0e7980 */ /* 0x004ea2000c101b00 */
[----:B------:R-:W-:Y:S02]  /*39060*/  R2UR UR4, R4 ;  /* 0x00000000040472ca */ /* 0x000fe400000e0000 */
[----:B------:R-:W-:-:S13]  /*39070*/  R2UR UR5, R5 ;  /* 0x00000000050572ca */ /* 0x000fda00000e0000 */
[----:B------:R-:W3:Y:S01]  /*39080*/  LD.E R9, desc[UR4][R10.64+0x24] ;  /* 0x000024040a097980 */ /* 0x000ee2000c101900 */
[C---:B------:R-:W-:Y:S02]  /*39090*/  R2UR UR4, R4.reuse ;  /* 0x00000000040472ca */ /* 0x040fe400000e0000 */
[C---:B------:R-:W-:Y:S02]  /*390a0*/  R2UR UR5, R5.reuse ;  /* 0x00000000050572ca */ /* 0x040fe400000e0000 */
[C---:B------:R-:W-:Y:S02]  /*390b0*/  R2UR UR14, R4.reuse ;  /* 0x00000000040e72ca */ /* 0x040fe400000e0000 */
[C---:B------:R-:W-:Y:S02]  /*390c0*/  R2UR UR15, R5.reuse ;  /* 0x00000000050f72ca */ /* 0x040fe400000e0000 */
[----:B------:R-:W-:Y:S02]  /*390d0*/  R2UR UR10, R4 ;  /* 0x00000000040a72ca */ /* 0x000fe400000e0000 */
[----:B------:R-:W-:-:S02]  /*390e0*/  R2UR UR11, R5 ;  /* 0x00000000050b72ca */ /* 0x000fc400000e0000 */
[C---:B------:R-:W-:Y:S02]  /*390f0*/  R2UR UR8, R4.reuse ;  /* 0x00000000040872ca */ /* 0x040fe400000e0000 */
[C---:B------:R-:W-:Y:S02]  /*39100*/  R2UR UR9, R5.reuse ;  /* 0x00000000050972ca */ /* 0x040fe400000e0000 */
[----:B------:R-:W-:Y:S02]  /*39110*/  R2UR UR12, R4 ;  /* 0x00000000040c72ca */ /* 0x000fe400000e0000 */
[----:B------:R-:W-:-:S05]  /*39120*/  R2UR UR13, R5 ;  /* 0x00000000050d72ca */ /* 0x000fca00000e0000 */
[----:B------:R-:W4:Y:S04]  /*39130*/  LD.E R62, desc[UR10][R10.64+0xc] ;  /* 0x00000c0a0a3e7980 */ /* 0x000f28000c101900 */
[----:B------:R-:W4:Y:S04]  /*39140*/  LD.E R61, desc[UR8][R10.64+0x10] ;  /* 0x000010080a3d7980 */ /* 0x000f28000c101900 */
[----:B------:R-:W4:Y:S04]  /*39150*/  LD.E R63, desc[UR12][R10.64+0x14] ;  /* 0x0000140c0a3f7980 */ /* 0x000f28000c101900 */
[----:B--2---:R-:W2:Y:S01]  /*39160*/  LD.E R56, desc[UR4][R14.64] ;  /* 0x000000040e387980 */ /* 0x004ea2000c101900 */
[----:B------:R-:W-:-:S02]  /*39170*/  R2UR UR4, R4 ;  /* 0x00000000040472ca */ /* 0x000fc400000e0000 */
[----:B------:R-:W-:-:S13]  /*39180*/  R2UR UR5, R5 ;  /* 0x00000000050572ca */ /* 0x000fda00000e0000 */
[----:B------:R-:W4:Y:S01]  /*39190*/  LD.E R57, desc[UR4][R10.64] ;  /* 0x000000040a397980 */ /* 0x000f22000c101900 */
[----:B------:R-:W-:Y:S02]  /*391a0*/  R2UR UR4, R4 ;  /* 0x00000000040472ca */ /* 0x000fe400000e0000 */
[----:B------:R-:W-:Y:S02]  /*391b0*/  R2UR UR5, R5 ;  /* 0x00000000050572ca */ /* 0x000fe400000e0000 */
[----:B---3--:R-:W-:Y:S01]  /*391c0*/  ISETP.NE.AND P1, PT, R9, 0x1, PT ;  /* 0x000000010900780c */ /* 0x008fe20003f25270 */
[----:B------:R-:W-:-:S10]  /*391d0*/  IMAD.MOV.U32 R9, RZ, RZ, R7 ;  /* 0x000000ffff097224 */ /* 0x000fd400078e0007 */
[----:B------:R-:W3:Y:S02]  /*391e0*/  LD.E R58, desc[UR4][R8.64] ;  /* 0x00000004083a7980 */ /* 0x000ee4000c101900 */
[C---:B------:R-:W-:Y:S02]  /*391f0*/  @P1 R2UR UR4, R4.reuse ;  /* 0x00000000040412ca */ /* 0x040fe400000e0000 */
[C---:B------:R-:W-:Y:S02]  /*39200*/  @P1 R2UR UR5, R5.reuse ;  /* 0x00000000050512ca */ /* 0x040fe400000e0000 */
[C---:B------:R-:W-:Y:S02]  /*39210*/  @P1 R2UR UR6, R4.reuse ;  /* 0x00000000040612ca */ /* 0x040fe400000e0000 */
[----:B------:R-:W-:Y:S01]  /*39220*/  @P1 R2UR UR7, R5 ;  /* 0x00000000050712ca */ /* 0x000fe200000e0000 */
[----:B------:R-:W3:Y:S08]  /*39230*/  LD.E R8, desc[UR14][R10.64+0x18] ;  /* 0x0000180e0a087980 */ /* 0x000ef0000c101900 */
[----:B------:R-:W3:Y:S04]  /*39240*/  @P1 LD.E R60, desc[UR4][R10.64+0x28] ;  /* 0x000028040a3c1980 */ /* 0x000ee8000c101900 */
[----:B------:R-:W3:Y:S01]  /*39250*/  @P1 LD.E R59, desc[UR6][R10.64+0x2c] ;  /* 0x00002c060a3b1980 */ /* 0x000ee2000c101900 */
[----:B------:R-:W-:-:S02]  /*39260*/  R2UR UR4, R4 ;  /* 0x00000000040472ca */ /* 0x000fc400000e0000 */
[C---:B------:R-:W-:Y:S02]  /*39270*/  R2UR UR5, R5.reuse ;  /* 0x00000000050572ca */ /* 0x040fe400000e0000 */
[----:B------:R-:W-:Y:S02]  /*39280*/  R2UR UR6, R4 ;  /* 0x00000000040672ca */ /* 0x000fe400000e0000 */
[----:B------:R-:W-:-:S09]  /*39290*/  R2UR UR7, R5 ;  /* 0x00000000050772ca */ /* 0x000fd200000e0000 */
[----:B------:R-:W3:Y:S04]  /*392a0*/  LD.E R14, desc[UR4][R10.64+0x8] ;  /* 0x000008040a0e7980 */ /* 0x000ee8000c101900 */
[----:B------:R-:W3:Y:S01]  /*392b0*/  LD.E R9, desc[UR6][R10.64+0x4] ;  /* 0x000004060a097980 */ /* 0x000ee2000c101900 */
[----:B------:R-:W-:Y:S01]  /*392c0*/  BSSY B1, `(.L_x_2320) ;  /* 0x000008c000017945 */ /* 0x000fe20003800000 */
[-C--:B--2---:R-:W-:Y:S01]  /*392d0*/  FMUL.FTZ R29, R29, R56.reuse ;  /* 0x000000381d1d7220 */ /* 0x084fe20000410000 */
[-C--:B------:R-:W-:Y:S01]  /*392e0*/  FMUL.FTZ R15, R30, R56.reuse ;  /* 0x000000381e0f7220 */ /* 0x080fe20000410000 */
[----:B------:R-:W-:Y:S02]  /*392f0*/  FMUL.FTZ R32, R32, R56 ;  /* 0x0000003820207220 */ /* 0x000fe40000410000 */
[----:B------:R0:W2:Y:S01]  /*39300*/  MUFU.TANH R66, R29 ;  /* 0x0000001d00427308 */ /* 0x0000a20000002400 */
[----:B----4-:R-:W-:-:S07]  /*39310*/  SHF.R.S32.HI R30, RZ, 0x1f, R57 ;  /* 0x0000001fff1e7819 */ /* 0x010fce0000011439 */
[----:B------:R4:W1:Y:S01]  /*39320*/  MUFU.TANH R67, R32 ;  /* 0x0000002000437308 */ /* 0x0008620000002400 */
[----:B0-----:R-:W-:-:S04]  /*39330*/  LEA.HI R29, R30, R57, RZ, 0x7 ;  /* 0x000000391e1d7211 */ /* 0x001fc800078f38ff */
[----:B----4-:R-:W-:-:S05]  /*39340*/  LOP3.LUT R32, R29, 0xffffff80, RZ, 0xc0, !PT ;  /* 0xffffff801d207812 */ /* 0x010fca00078ec0ff */
[----:B------:R-:W-:Y:S02]  /*39350*/  IMAD.IADD R32, R57, 0x1, -R32 ;  /* 0x0000000139207824 */ /* 0x000fe400078e0a20 */
[-C--:B------:R-:W-:Y:S01]  /*39360*/  FMUL.FTZ R20, R31, R56.reuse ;  /* 0x000000381f147220 */ /* 0x080fe20000410000 */
[-C--:B------:R-:W-:Y:S01]  /*39370*/  FMUL.FTZ R36, R36, R56.reuse ;  /* 0x0000003824247220 */ /* 0x080fe20000410000 */
[----:B------:R-:W-:Y:S02]  /*39380*/  LEA.HI R31, R30, R57, RZ, 0x2 ;  /* 0x000000391e1f7211 */ /* 0x000fe400078f10ff */
[----:B------:R-:W-:Y:S01]  /*39390*/  SHF.R.S32.HI R29, RZ, 0x1f, R32 ;  /* 0x0000001fff1d7819 */ /* 0x000fe20000011420 */
[----:B------:R0:W4:Y:S01]  /*393a0*/  MUFU.TANH R69, R36 ;  /* 0x0000002400457308 */ /* 0x0001220000002400 */
[----:B------:R-:W-:Y:S02]  /*393b0*/  FMUL.FTZ R21, R24, R56 ;  /* 0x0000003818157220 */ /* 0x000fe40000410000 */
[----:B------:R-:W-:Y:S01]  /*393c0*/  LEA.HI R30, R29, R32, RZ, 0x2 ;  /* 0x000000201d1e7211 */ /* 0x000fe200078f10ff */
[----:B------:R-:W-:-:S03]  /*393d0*/  FMUL.FTZ R24, R34, R56 ;  /* 0x0000003822187220 */ /* 0x000fc60000410000 */
[--C-:B------:R-:W-:Y:S02]  /*393e0*/  SHF.R.S32.HI R34, RZ, 0x1f, R30.reuse ;  /* 0x0000001fff227819 */ /* 0x100fe4000001141e */
[----:B0-----:R-:W-:Y:S02]  /*393f0*/  LOP3.LUT R36, R31, 0xfffffffc, RZ, 0xc0, !PT ;  /* 0xfffffffc1f247812 */ /* 0x001fe400078ec0ff */
[----:B------:R-:W-:Y:S01]  /*39400*/  SHF.R.S32.HI R31, RZ, 0x2, R30 ;  /* 0x00000002ff1f7819 */ /* 0x000fe2000001141e */
[----:B------:R-:W-:Y:S01]  /*39410*/  FMUL.FTZ R33, R33, R56 ;  /* 0x0000003821217220 */ /* 0x000fe20000410000 */
[----:B------:R-:W-:Y:S01]  /*39420*/  LEA.HI R29, R29, R32, RZ, 0x5 ;  /* 0x000000201d1d7211 */ /* 0x000fe200078f28ff */
[----:B------:R-:W-:Y:S01]  /*39430*/  IMAD.IADD R36, R57, 0x1, -R36 ;  /* 0x0000000139247824 */ /* 0x000fe200078e0a24 */
[----:B------:R-:W-:Y:S01]  /*39440*/  LEA.HI R34, R34, R31, RZ, 0x3 ;  /* 0x0000001f22227211 */ /* 0x000fe200078f18ff */
[----:B------:R0:W1:Y:S01]  /*39450*/  MUFU.TANH R68, R33 ;  /* 0x0000002100447308 */ /* 0x0000620000002400 */
[----:B------:R-:W-:-:S02]  /*39460*/  SHF.R.S32.HI R29, RZ, 0x5, R29 ;  /* 0x00000005ff1d7819 */ /* 0x000fc4000001141d */
[----:B------:R-:W-:Y:S02]  /*39470*/  LOP3.LUT R34, R34, 0xfffffff8, RZ, 0xc0, !PT ;  /* 0xfffffff822227812 */ /* 0x000fe400078ec0ff */
[----:B0-----:R-:W-:Y:S01]  /*39480*/  LEA.HI R33, R36, R36, RZ, 0x1 ;  /* 0x0000002424217211 */ /* 0x001fe200078f08ff */
[----:B---3--:R-:W-:Y:S02]  /*39490*/  IMAD R29, R58, 0x4, R29 ;  /* 0x000000043a1d7824 */ /* 0x008fe400078e021d */
[----:B------:R-:W-:Y:S01]  /*394a0*/  IMAD.IADD R34, R31, 0x1, -R34 ;  /* 0x000000011f227824 */ /* 0x000fe200078e0a22 */
[----:B------:R-:W-:-:S03]  /*394b0*/  LOP3.LUT R33, R33, 0x1ffffffe, RZ, 0xc0, !PT ;  /* 0x1ffffffe21217812 */ /* 0x000fc600078ec0ff */
[----:B------:R-:W-:Y:S02]  /*394c0*/  IMAD.U32 R34, R29, 0x10, R34 ;  /* 0x000000101d227824 */ /* 0x000fe400078e0022 */
[----:B------:R-:W-:-:S04]  /*394d0*/  IMAD.IADD R33, R36, 0x1, -R33 ;  /* 0x0000000124217824 */ /* 0x000fc800078e0a21 */
[----:B------:R-:W-:-:S04]  /*394e0*/  IMAD R33, R33, 0x8, R34 ;  /* 0x0000000821217824 */ /* 0x000fc800078e0222 */
[----:B------:R-:W-:-:S04]  /*394f0*/  @P1 IMAD.HI.U32 R60, R33, R60, RZ ;  /* 0x0000003c213c1227 */ /* 0x000fc800078e00ff */
[----:B------:R-:W-:Y:S01]  /*39500*/  FMUL.FTZ R25, R25, R56 ;  /* 0x0000003819197220 */ /* 0x000fe20000410000 */
[----:B------:R-:W-:-:S03]  /*39510*/  @P1 SHF.R.U32.HI R33, RZ, R59, R60 ;  /* 0x0000003bff211219 */ /* 0x000fc6000001163c */
[----:B------:R0:W3:Y:S01]  /*39520*/  MUFU.TANH R64, R25 ;  /* 0x0000001900407308 */ /* 0x0000e20000002400 */
[----:B------:R-:W-:Y:S01]  /*39530*/  IMAD.SHL.U32 R34, R6, 0x40, RZ ;  /* 0x0000004006227824 */ /* 0x000fe200078e00ff */
[----:B------:R-:W-:Y:S01]  /*39540*/  LOP3.LUT R29, R30, 0x7ffffffc, RZ, 0xc0, !PT ;  /* 0x7ffffffc1e1d7812 */ /* 0x000fe200078ec0ff */
[-C--:B------:R-:W-:Y:S01]  /*39550*/  FMUL.FTZ R28, R28, R56.reuse ;  /* 0x000000381c1c7220 */ /* 0x080fe20000410000 */
[-C--:B0-----:R-:W-:Y:S02]  /*39560*/  FMUL.FTZ R25, R35, R56.reuse ;  /* 0x0000003823197220 */ /* 0x081fe40000410000 */
[----:B------:R-:W0:Y:S01]  /*39570*/  SHFL.IDX PT, R35, R33, RZ, 0x1c1f ;  /* 0x001c1fff21237589 */ /* 0x000e2200000e0000 */
[----:B------:R-:W-:Y:S01]  /*39580*/  IADD3 R6, -R34, 0x1, RZ ;  /* 0x0000000122067810 */ /* 0x000fe20007ffe1ff */
[-C--:B------:R-:W-:Y:S01]  /*39590*/  FMUL.FTZ R7, R26, R56.reuse ;  /* 0x000000381a077220 */ /* 0x080fe20000410000 */
[----:B-1----:R-:W-:Y:S01]  /*395a0*/  FMUL.FTZ R13, R27, R56 ;  /* 0x000000381b0d7220 */ /* 0x002fe20000410000 */
[----:B------:R1:W0:Y:S01]  /*395b0*/  MUFU.TANH R65, R28 ;  /* 0x0000001c00417308 */ /* 0x0002220000002400 */
[----:B------:R-:W-:-:S02]  /*395c0*/  IMAD.IADD R29, R32, 0x1, -R29 ;  /* 0x00000001201d7824 */ /* 0x000fc400078e0a1d */
[-C--:B------:R-:W-:Y:S01]  /*395d0*/  FMUL.FTZ R26, R38, R56.reuse ;  /* 0x00000038261a7220 */ /* 0x080fe20000410000 */
[-C--:B------:R-:W-:Y:S01]  /*395e0*/  FMUL.FTZ R40, R40, R56.reuse ;  /* 0x0000003828287220 */ /* 0x080fe20000410000 */
[-C--:B------:R-:W-:Y:S01]  /*395f0*/  FMUL.FTZ R41, R41, R56.reuse ;  /* 0x0000003829297220 */ /* 0x080fe20000410000 */
[-C--:B------:R-:W-:Y:S01]  /*39600*/  FMUL.FTZ R42, R42, R56.reuse ;  /* 0x000000382a2a7220 */ /* 0x080fe20000410000 */
        /* <DEDUP_REMOVED lines=15> */
[----:B------:R-:W-:Y:S01]  /*39700*/  IMAD R30, R29, -0x2, R6 ;  /* 0xfffffffe1d1e7824 */ /* 0x000fe200078e0206 */
[----:B------:R-:W-:Y:S01]  /*39710*/  ISETP.GE.AND P2, PT, R8, 0x1, PT ;  /* 0x000000010800780c */ /* 0x000fe20003f46270 */
[----:B------:R-:W1:Y:S01]  /*39720*/  MUFU.TANH R21, R21 ;  /* 0x0000001500157308 */ /* 0x000e620000002400 */
[----:B------:R-:W-:Y:S01]  /*39730*/  IMAD.IADD R6, R14, 0x1, -R34 ;  /* 0x000000010e067824 */ /* 0x000fe200078e0a22 */
[----:B------:R-:W-:-:S02]  /*39740*/  LOP3.LUT R31, RZ, R62, RZ, 0x33, !PT ;  /* 0x0000003eff1f7212 */ /* 0x000fc400078e33ff */
[----:B------:R-:W-:-:S04]  /*39750*/  IADD3 R30, -R9, R30, R14 ;  /* 0x0000001e091e7210 */ /* 0x000fc80007ffe10e */
[----:B------:R-:W0:Y:S01]  /*39760*/  MUFU.TANH R7, R7 ;  /* 0x0000000700077308 */ /* 0x000e220000002400 */
[----:B------:R-:W-:-:S07]  /*39770*/  IMAD R36, R29, -0x2, R6 ;  /* 0xfffffffe1d247824 */ /* 0x000fce00078e0206 */
[----:B------:R-:W0:Y:S01]  /*39780*/  MUFU.TANH R13, R13 ;  /* 0x0000000d000d7308 */ /* 0x000e220000002400 */
[----:B------:R-:W-:-:S07]  /*39790*/  IMAD.IADD R61, R30, 0x1, R61 ;  /* 0x000000011e3d7824 */ /* 0x000fce00078e023d */
[----:B------:R-:W0:Y:S08]  /*397a0*/  MUFU.TANH R15, R15 ;  /* 0x0000000f000f7308 */ /* 0x000e300000002400 */
[----:B------:R-:W0:Y:S08]  /*397b0*/  MUFU.TANH R20, R20 ;  /* 0x0000001400147308 */ /* 0x000e300000002400 */
[----:B------:R-:W0:Y:S08]  /*397c0*/  MUFU.TANH R24, R24 ;  /* 0x0000001800187308 */ /* 0x000e300000002400 */
[----:B------:R-:W0:Y:S08]  /*397d0*/  MUFU.TANH R25, R25 ;  /* 0x0000001900197308 */ /* 0x000e300000002400 */
[----:B------:R0:W0:Y:S08]  /*397e0*/  MUFU.TANH R70, R37 ;  /* 0x0000002500467308 */ /* 0x0000300000002400 */
        /* <DEDUP_REMOVED lines=16> */
[----:B------:R-:W1:Y:S08]  /*398f0*/  MUFU.TANH R54, R54 ;  /* 0x0000003600367308 */ /* 0x000e700000002400 */
[----:B------:R1:W1:Y:S01]  /*39900*/  MUFU.TANH R32, R55 ;  /* 0x0000003700207308 */ /* 0x0002620000002400 */
[----:B------:R-:W-:Y:S01]  /*39910*/  IMAD.IADD R38, R30, 0x1, R31 ;  /* 0x000000011e267824 */ /* 0x000fe200078e021f */
[----:B0-----:R-:W-:Y:S01]  /*39920*/  VIADDMNMX R31, R35, R61, R36, PT ;  /* 0x0000003d231f7246 */ /* 0x001fe20003800124 */
[----:B------:R-:W-:-:S02]  /*39930*/  IMAD.IADD R63, R63, 0x1, -R34 ;  /* 0x000000013f3f7824 */ /* 0x000fc400078e0a22 */
[----:B------:R-:W-:Y:S01]  /*39940*/  IMAD.IADD R6, R38, 0x1, R35 ;  /* 0x0000000126067824 */ /* 0x000fe200078e0223 */
[----:B--234-:R-:W-:Y:S06]  /*39950*/  @!P2 BRA `(.L_x_2321) ;  /* 0x000000000088a947 */ /* 0x01cfec0003800000 */
[----:B------:R-:W-:Y:S01]  /*39960*/  IADD3 R35, -R9, R14, R35 ;  /* 0x0000000e09237210 */ /* 0x000fe20007ffe123 */
[----:B------:R-:W-:Y:S03]  /*39970*/  BSSY B2, `(.L_x_2322) ;  /* 0x000001c000027945 */ /* 0x000fe60003800000 */
[----:B------:R-:W-:-:S13]  /*39980*/  ISETP.GT.AND P1, PT, R35, -0x1, PT ;  /* 0xffffffff2300780c */ /* 0x000fda0003f24270 */
[----:B------:R-:W-:Y:S05]  /*39990*/  @P1 BRA `(.L_x_2323) ;  /* 0x00000000003c1947 */ /* 0x000fea0003800000 */
[----:B------:R-:W-:Y:S01]  /*399a0*/  ISETP.NE.AND P1, PT, R8, 0x1, PT ;  /* 0x000000010800780c */ /* 0x000fe20003f25270 */
[----:B------:R-:W-:Y:S01]  /*399b0*/  BSSY B3, `(.L_x_2324) ;  /* 0x000000b000037945 */ /* 0x000fe20003800000 */
[----:B------:R-:W-:-:S11]  /*399c0*/  LOP3.LUT R35, RZ, R35, RZ, 0x33, !PT ;  /* 0x00000023ff237212 */ /* 0x000fd600078e33ff */
[----:B------:R-:W-:Y:S05]  /*399d0*/  @!P1 BRA `(.L_x_2325) ;  /* 0x0000000000209947 */ /* 0x000fea0003800000 */
[C---:B------:R-:W-:Y:S02]  /*399e0*/  R2UR UR4, R4.reuse ;  /* 0x00000000040472ca */ /* 0x040fe400000e0000 */
[C---:B------:R-:W-:Y:S02]  /*399f0*/  R2UR UR5, R5.reuse ;  /* 0x00000000050572ca */ /* 0x040fe400000e0000 */
[----:B------:R-:W-:Y:S02]  /*39a00*/  R2UR UR6, R4 ;  /* 0x00000000040672ca */ /* 0x000fe400000e0000 */
[----:B------:R-:W-:-:S09]  /*39a10*/  R2UR UR7, R5 ;  /* 0x00000000050772ca */ /* 0x000fd200000e0000 */
[----:B------:R-:W2:Y:S04]  /*39a20*/  LD.E R30, desc[UR4][R10.64+0x1c] ;  /* 0x00001c040a1e7980 */ /* 0x000ea8000c101900 */
[----:B------:R-:W3:Y:S01]  /*39a30*/  LD.E R37, desc[UR6][R10.64+0x20] ;  /* 0x000020060a257980 */ /* 0x000ee2000c101900 */
[----:B--2---:R-:W-:-:S05]  /*39a40*/  IMAD.HI.U32 R30, R35, R30, RZ ;  /* 0x0000001e231e7227 */ /* 0x004fca00078e00ff */
[----:B---3--:R-:W-:-:S07]  /*39a50*/  SHF.R.U32.HI R35, RZ, R37, R30 ;  /* 0x00000025ff237219 */ /* 0x008fce000001161e */
.L_x_2325:
[----:B------:R-:W-:Y:S05]  /*39a60*/  BSYNC B3 ;  /* 0x0000000000037941 */ /* 0x000fea0003800000 */
.L_x_2324:
[----:B------:R-:W-:Y:S01]  /*39a70*/  LOP3.LUT R35, RZ, R35, RZ, 0x33, !PT ;  /* 0x00000023ff237212 */ /* 0x000fe200078e33ff */
[----:B------:R-:W-:Y:S06]  /*39a80*/  BRA `(.L_x_2326) ;  /* 0x0000000000287947 */ /* 0x000fec0003800000 */
.L_x_2323:
[----:B------:R-:W-:-:S13]  /*39a90*/  ISETP.NE.AND P1, PT, R8, 0x1, PT ;  /* 0x000000010800780c */ /* 0x000fda0003f25270 */
        /* <DEDUP_REMOVED lines=9> */
.L_x_2326:
[----:B------:R-:W-:Y:S05]  /*39b30*/  BSYNC B2 ;  /* 0x0000000000027941 */ /* 0x000fea0003800000 */
.L_x_2322:
[----:B------:R-:W-:-:S04]  /*39b40*/  IMAD R30, R8, R35, -R34 ;  /* 0x00000023081e7224 */ /* 0x000fc800078e0a22 */
[----:B------:R-:W-:-:S05]  /*39b50*/  IMAD R35, R29, -0x2, R30 ;  /* 0xfffffffe1d237824 */ /* 0x000fca00078e021e */
[----:B------:R-:W-:Y:S02]  /*39b60*/  VIMNMX R6, R6, R35, !PT ;  /* 0x0000002306067248 */ /* 0x000fe40007fe0100 */
[----:B------:R-:W-:-:S07]  /*39b70*/  VIADDMNMX R31, R35, R8, R31, PT ;  /* 0x00000008231f7246 */ /* 0x000fce000380011f */
.L_x_2321:
[----:B------:R-:W-:Y:S05]  /*39b80*/  BSYNC B1 ;  /* 0x0000000000017941 */ /* 0x000fea0003800000 */
.L_x_2320:
[C---:B------:R-:W-:Y:S01]  /*39b90*/  ISETP.GE.AND P1, PT, R63.reuse, 0x2, PT ;  /* 0x000000023f00780c */ /* 0x040fe20003f26270 */
[----:B------:R-:W0:Y:S01]  /*39ba0*/  SHFL.IDX PT, R33, R33, 0x1, 0x1c1f ;  /* 0x003c1f0021217f89 */ /* 0x000e2200000e0000 */
[C---:B------:R-:W-:Y:S01]  /*39bb0*/  ISETP.GE.AND P5, PT, R63.reuse, 0xa, PT ;  /* 0x0000000a3f00780c */ /* 0x040fe20003fa6270 */
[----:B------:R-:W-:Y:S01]  /*39bc0*/  BSSY B1, `(.L_x_2327) ;  /* 0x0000070000017945 */ /* 0x000fe20003800000 */
[----:B------:R-:W-:Y:S02]  /*39bd0*/  ISETP.GT.AND P3, PT, R6, 0x1, !P1 ;  /* 0x000000010600780c */ /* 0x000fe40004f64270 */
[----:B------:R-:W-:Y:S02]  /*39be0*/  ISETP.GE.AND P2, PT, R63, 0x9, PT ;  /* 0x000000093f00780c */ /* 0x000fe40003f46270 */
[----:B------:R-:W-:Y:S02]  /*39bf0*/  ISETP.LT.OR P3, PT, R31, 0x2, P3 ;  /* 0x000000021f00780c */ /* 0x000fe40001f61670 */
[----:B------:R-:W-:-:S02]  /*39c00*/  P2R R37, PR, RZ, 0x20 ;  /* 0x00000020ff257803 */ /* 0x000fc40000000000 */
[----:B-1----:R-:W-:Y:S02]  /*39c10*/  FSEL R55, R64, -INF , !P3 ;  /* 0xff80000040377808 */ /* 0x002fe40005800000 */
[C---:B------:R-:W-:Y:S02]  /*39c20*/  ISETP.GT.AND P3, PT, R6.reuse, 0x9, !P5 ;  /* 0x000000090600780c */ /* 0x040fe40006f64270 */
[----:B------:R-:W-:Y:S02]  /*39c30*/  ISETP.GT.AND P4, PT, R6, 0x8, !P2 ;  /* 0x000000080600780c */ /* 0x000fe40005784270 */
[----:B------:R-:W-:Y:S02]  /*39c40*/  ISETP.LT.OR P3, PT, R31, 0xa, P3 ;  /* 0x0000000a1f00780c */ /* 0x000fe40001f61670 */
[----:B------:R-:W-:Y:S02]  /*39c50*/  ISETP.GE.AND P5, PT, R63, 0x11, PT ;  /* 0x000000113f00780c */ /* 0x000fe40003fa6270 */
[----:B------:R-:W-:-:S02]  /*39c60*/  FSEL R57, R66, -INF , !P3 ;  /* 0xff80000042397808 */ /* 0x000fc40005800000 */
[----:B------:R-:W-:Y:S01]  /*39c70*/  ISETP.LT.OR P4, PT, R31, 0x9, P4 ;  /* 0x000000091f00780c */ /* 0x000fe20002781670 */
[----:B0-----:R-:W-:Y:S01]  /*39c80*/  IMAD.IADD R30, R38, 0x1, R33 ;  /* 0x00000001261e7824 */ /* 0x001fe200078e0221 */
[----:B------:R-:W-:Y:S02]  /*39c90*/  ISETP.GT.AND P3, PT, R6, 0x10, !P5 ;  /* 0x000000100600780c */ /* 0x000fe40006f64270 */
[----:B------:R-:W-:Y:S02]  /*39ca0*/  FSEL R65, R65, -INF , !P4 ;  /* 0xff80000041417808 */ /* 0x000fe40006000000 */
        /* <DEDUP_REMOVED lines=51> */
[----:B------:R-:W-:Y:S02]  /*39fe0*/  P2R R35, PR, RZ, 0x40 ;  /* 0x00000040ff237803 */ /* 0x000fe40000000000 */
[----:B------:R-:W-:-:S04]  /*39ff0*/  ISETP.GT.AND P6, PT, R6, RZ, !P6 ;  /* 0x000000ff0600720c */ /* 0x000fc800077c4270 */
[----:B------:R-:W-:-:S04]  /*3a000*/  ISETP.LT.OR P6, PT, R31, 0x1, P6 ;  /* 0x000000011f00780c */ /* 0x000fc800037c1670 */
[----:B------:R-:W-:Y:S02]  /*3a010*/  FSEL R41, R21, -INF , !P6 ;  /* 0xff80000015297808 */ /* 0x000fe40007000000 */
[----:B------:R-:W-:Y:S02]  /*3a020*/  ISETP.GE.AND P6, PT, R63, 0x3a, PT ;  /* 0x0000003a3f00780c */ /* 0x000fe40003fc6270 */
[----:B------:R-:W-:Y:S02]  /*3a030*/  VIADDMNMX R21, R33, R61, R36, PT ;  /* 0x0000003d21157246 */ /* 0x000fe40003800124 */
        /* <DEDUP_REMOVED lines=22> */
.L_x_2332:
[----:B------:R-:W-:Y:S05]  /*3a1a0*/  BSYNC B3 ;  /* 0x0000000000037941 */ /* 0x000fea0003800000 */
.L_x_2331:
[----:B------:R-:W-:Y:S01]  /*3a1b0*/  LOP3.LUT R9, RZ, R9, RZ, 0x33, !PT ;  /* 0x00000009ff097212 */ /* 0x000fe200078e33ff */
[----:B------:R-:W-:Y:S06]  /*3a1c0*/  BRA `(.L_x_2333) ;  /* 0x0000000000287947 */ /* 0x000fec0003800000 */
.L_x_2330:
        /* <DEDUP_REMOVED lines=10> */
.L_x_2333:
[----:B------:R-:W-:Y:S05]  /*3a270*/  BSYNC B2 ;  /* 0x0000000000027941 */ /* 0x000fea0003800000 */
.L_x_2329:
[----:B------:R-:W-:-:S04]  /*3a280*/  IMAD R6, R8, R9, -R34 ;  /* 0x0000000908067224 */ /* 0x000fc800078e0a22 */
[----:B------:R-:W-:-:S05]  /*3a290*/  IMAD R29, R29, -0x2, R6 ;  /* 0xfffffffe1d1d7824 */ /* 0x000fca00078e0206 */
[----:B------:R-:W-:Y:S02]  /*3a2a0*/  VIADDMNMX R21, R29, R8, R21, PT ;  /* 0x000000081d157246 */ /* 0x000fe40003800115 */
[----:B------:R-:W-:-:S07]  /*3a2b0*/  VIMNMX R30, R30, R29, !PT ;  /* 0x0000001d1e1e7248 */ /* 0x000fce0007fe0100 */
.L_x_2328:
[----:B------:R-:W-:Y:S05]  /*3a2c0*/  BSYNC B1 ;  /* 0x0000000000017941 */ /* 0x000fea0003800000 */
.L_x_2327:
[C---:B------:R-:W-:Y:S02]  /*3a2d0*/  ISETP.GT.AND P1, PT, R30.reuse, 0x1, !P1 ;  /* 0x000000011e00780c */ /* 0x040fe40004f24270 */
[----:B------:R-:W-:Y:S02]  /*3a2e0*/  ISETP.GT.AND P2, PT, R30, 0x8, !P2 ;  /* 0x000000081e00780c */ /* 0x000fe40005744270 */
[C---:B------:R-:W-:Y:S02]  /*3a2f0*/  ISETP.LT.OR P1, PT, R21.reuse, 0x2, P1 ;  /* 0x000000021500780c */ /* 0x040fe40000f21670 */
[----:B------:R-:W-:Y:S02]  /*3a300*/  ISETP.LT.OR P2, PT, R21, 0x9, P2 ;  /* 0x000000091500780c */ /* 0x000fe40001741670 */
[----:B------:R-:W-:Y:S02]  /*3a310*/  FSEL R13, R13, -INF , !P1 ;  /* 0xff8000000d0d7808 */ /* 0x000fe40004800000 */
[----:B------:R-:W-:-:S02]  /*3a320*/  ISETP.NE.AND P1, PT, R37, RZ, PT ;  /* 0x000000ff2500720c */ /* 0x000fc40003f25270 */
[----:B------:R-:W-:Y:S02]  /*3a330*/  FSEL R15, R15, -INF , !P2 ;  /* 0xff8000000f0f7808 */ /* 0x000fe40005000000 */
[----:B------:R-:W-:Y:S02]  /*3a340*/  ISETP.GT.AND P1, PT, R30, 0x9, !P1 ;  /* 0x000000091e00780c */ /* 0x000fe40004f24270 */
[----:B------:R-:W-:Y:S02]  /*3a350*/  ISETP.NE.AND P2, PT, R39, RZ, PT ;  /* 0x000000ff2700720c */ /* 0x000fe40003f45270 */
[----:B------:R-:W-:Y:S02]  /*3a360*/  ISETP.LT.OR P1, PT, R21, 0xa, P1 ;  /* 0x0000000a1500780c */ /* 0x000fe40000f21670 */
[----:B------:R-:W-:Y:S02]  /*3a370*/  ISETP.NE.AND P6, PT, R60, RZ, PT ;  /* 0x000000ff3c00720c */ /* 0x000fe40003fc5270 */
[----:B------:R-:W-:-:S02]  /*3a380*/  FSEL R20, R20, -INF , !P1 ;  /* 0xff80000014147808 */ /* 0x000fc40004800000 */
[----:B------:R-:W-:Y:S02]  /*3a390*/  ISETP.GT.AND P1, PT, R30, 0x10, !P2 ;  /* 0x000000101e00780c */ /* 0x000fe40005724270 */
        /* <DEDUP_REMOVED lines=24> */
[----:B------:R-:W-:-:S04]  /*3a520*/  ISETP.LT.OR P1, PT, R21, 0x22, P1 ;  /* 0x000000221500780c */ /* 0x000fc80000f21670 */
[----:B------:R-:W-:Y:S02]  /*3a530*/  FSEL R14, R43, -INF , !P1 ;  /* 0xff8000002b0e7808 */ /* 0x000fe40004800000 */
[----:B------:R-:W-:-:S04]  /*3a540*/  ISETP.NE.AND P1, PT, R35, RZ, PT ;  /* 0x000000ff2300720c */ /* 0x000fc80003f25270 */
[----:B------:R-:W-:-:S04]  /*3a550*/  ISETP.GT.AND P1, PT, R30, RZ, !P1 ;  /* 0x000000ff1e00720c */ /* 0x000fc80004f24270 */
[----:B------:R-:W-:-:S04]  /*3a560*/  ISETP.LT.OR P1, PT, R21, 0x1, P1 ;  /* 0x000000011500780c */ /* 0x000fc80000f21670 */
[----:B------:R-:W-:Y:S02]  /*3a570*/  FSEL R10, R7, -INF , !P1 ;  /* 0xff800000070a7808 */ /* 0x000fe40004800000 */
[----:B------:R-:W2:Y:S01]  /*3a580*/  LDL.64 R6, [R0+0x70] ;  /* 0x0000700000067983 */ /* 0x000ea20000100a00 */
[----:B------:R-:W-:Y:S02]  /*3a590*/  ISETP.NE.AND P1, PT, R62, RZ, PT ;  /* 0x000000ff3e00720c */ /* 0x000fe40003f25270 */
[----:B------:R-:W-:-:S04]  /*3a5a0*/  FMNMX.FTZ R8, R10, R13, !PT ;  /* 0x0000000d0a087209 */ /* 0x000fc80007810000 */
[----:B------:R-:W-:-:S04]  /*3a5b0*/  FMNMX.FTZ R9, R15, R8, !PT ;  /* 0x000000080f097209 */ /* 0x000fc80007810000 */
[----:B------:R-:W-:-:S04]  /*3a5c0*/  FMNMX.FTZ R9, R20, R9, !PT ;  /* 0x0000000914097209 */ /* 0x000fc80007810000 */
[----:B------:R-:W-:-:S04]  /*3a5d0*/  FMNMX.FTZ R8, R24, R9, !PT ;  /* 0x0000000918087209 */ /* 0x000fc80007810000 */
[----:B------:R-:W-:-:S04]  /*3a5e0*/  FMNMX.FTZ R9, R25, R8, !PT ;  /* 0x0000000819097209 */ /* 0x000fc80007810000 */
[----:B------:R-:W-:Y:S02]  /*3a5f0*/  FMNMX.FTZ R9, R26, R9, !PT ;  /* 0x000000091a097209 */ /* 0x000fe40007810000 */
[----:B------:R-:W-:Y:S02]  /*3a600*/  ISETP.GT.AND P1, PT, R30, 0x28, !P1 ;  /* 0x000000281e00780c */ /* 0x000fe40004f24270 */
[----:B------:R-:W-:Y:S02]  /*3a610*/  FMNMX.FTZ R8, R28, R9, !PT ;  /* 0x000000091c087209 */ /* 0x000fe40007810000 */
[----:B------:R-:W-:Y:S02]  /*3a620*/  ISETP.LT.OR P1, PT, R21, 0x29, P1 ;  /* 0x000000291500780c */ /* 0x000fe40000f21670 */
[----:B------:R-:W-:Y:S02]  /*3a630*/  FMNMX.FTZ R9, R11, R8, !PT ;  /* 0x000000080b097209 */ /* 0x000fe40007810000 */
[----:B------:R-:W-:-:S02]  /*3a640*/  ISETP.LT.OR P2, PT, R21, 0x2a, P2 ;  /* 0x0000002a1500780c */ /* 0x000fc40001741670 */
[----:B------:R-:W-:Y:S02]  /*3a650*/  FSEL R27, R27, -INF , !P1 ;  /* 0xff8000001b1b7808 */ /* 0x000fe40004800000 */
[----:B------:R-:W-:Y:S02]  /*3a660*/  FMNMX.FTZ R8, R14, R9, !PT ;  /* 0x000000090e087209 */ /* 0x000fe40007810000 */
[----:B------:R-:W-:Y:S02]  /*3a670*/  ISETP.LT.OR P3, PT, R21, 0x31, P3 ;  /* 0x000000311500780c */ /* 0x000fe40001f61670 */
[----:B------:R-:W-:Y:S02]  /*3a680*/  FSEL R29, R47, -INF , !P2 ;  /* 0xff8000002f1d7808 */ /* 0x000fe40005000000 */
[----:B------:R-:W-:Y:S02]  /*3a690*/  FMNMX.FTZ R8, R27, R8, !PT ;  /* 0x000000081b087209 */ /* 0x000fe40007810000 */
[----:B------:R-:W-:-:S02]  /*3a6a0*/  ISETP.GT.AND P5, PT, R30, 0x38, !P5 ;  /* 0x000000381e00780c */ /* 0x000fc40006fa4270 */
[----:B------:R-:W-:Y:S02]  /*3a6b0*/  ISETP.LT.OR P4, PT, R21, 0x32, P4 ;  /* 0x000000321500780c */ /* 0x000fe40002781670 */
[----:B------:R-:W-:Y:S02]  /*3a6c0*/  FSEL R31, R50, -INF , !P3 ;  /* 0xff800000321f7808 */ /* 0x000fe40005800000 */
[----:B------:R-:W-:Y:S02]  /*3a6d0*/  FMNMX.FTZ R8, R29, R8, !PT ;  /* 0x000000081d087209 */ /* 0x000fe40007810000 */
[----:B------:R-:W-:Y:S02]  /*3a6e0*/  ISETP.GT.AND P1, PT, R30, 0x39, !P6 ;  /* 0x000000391e00780c */ /* 0x000fe40007724270 */
[----:B------:R-:W-:Y:S02]  /*3a6f0*/  ISETP.LT.OR P5, PT, R21, 0x39, P5 ;  /* 0x000000391500780c */ /* 0x000fe40002fa1670 */
[----:B------:R-:W-:-:S02]  /*3a700*/  FSEL R30, R51, -INF , !P4 ;  /* 0xff800000331e7808 */ /* 0x000fc40006000000 */
[----:B------:R-:W-:Y:S02]  /*3a710*/  FMNMX.FTZ R9, R31, R8, !PT ;  /* 0x000000081f097209 */ /* 0x000fe40007810000 */
[----:B------:R-:W-:Y:S02]  /*3a720*/  ISETP.LT.OR P1, PT, R21, 0x3a, P1 ;  /* 0x0000003a1500780c */ /* 0x000fe40000f21670 */
[----:B------:R-:W-:Y:S02]  /*3a730*/  R2UR UR4, R4 ;  /* 0x00000000040472ca */ /* 0x000fe400000e0000 */
[----:B------:R-:W-:Y:S02]  /*3a740*/  R2UR UR5, R5 ;  /* 0x00000000050572ca */ /* 0x000fe400000e0000 */
[----:B------:R-:W-:Y:S02]  /*3a750*/  FSEL R21, R54, -INF , !P5 ;  /* 0xff80000036157808 */ /* 0x000fe40006800000 */
[----:B------:R-:W-:-:S02]  /*3a760*/  FMNMX.FTZ R8, R30, R9, !PT ;  /* 0x000000091e087209 */ /* 0x000fc40007810000 */
[----:B------:R-:W-:Y:S02]  /*3a770*/  R2UR UR6, R4 ;  /* 0x00000000040672ca */ /* 0x000fe400000e0000 */
[----:B------:R-:W-:Y:S02]  /*3a780*/  R2UR UR7, R5 ;  /* 0x00000000050772ca */ /* 0x000fe400000e0000 */
[----:B------:R-:W-:Y:S02]  /*3a790*/  FSEL R32, R32, -INF , !P1 ;  /* 0xff80000020207808 */ /* 0x000fe40004800000 */
[----:B------:R-:W-:-:S04]  /*3a7a0*/  FMNMX.FTZ R9, R21, R8, !PT ;  /* 0x0000000815097209 */ /* 0x000fc80007810000 */
[----:B------:R-:W-:-:S05]  /*3a7b0*/  FMNMX.FTZ R9, R32, R9, !PT ;  /* 0x0000000920097209 */ /* 0x000fca0007810000 */
[----:B--2---:R-:W-:Y:S04]  /*3a7c0*/  ST.E desc[UR4][R6.64+0x4], R9 ;  /* 0x0000040906007985 */ /* 0x004fe8000c101904 */
[----:B------:R-:W2:Y:S01]  /*3a7d0*/  LD.E R36, desc[UR6][R6.64+0x4] ;  /* 0x0000040606247980 */ /* 0x000ea2000c101900 */
        /* <DEDUP_REMOVED lines=14> */
[----:B------:R-:W-:-:S05]  /*3a8c0*/  FMNMX.FTZ R33, R53, R8, !PT ;  /* 0x0000000835217209 */ /* 0x000fca0007810000 */
[----:B------:R-:W0:Y:S01]  /*3a8d0*/  SHFL.BFLY PT, R8, R33, 0x2, 0x1f ;  /* 0x0c401f0021087f89 */ /* 0x000e2200000e0000 */
[----:B------:R-:W-:Y:S02]  /*3a8e0*/  R2UR UR8, R4 ;  /* 0x00000000040872ca */ /* 0x000fe400000e0000 */
[----:B------:R-:W-:Y:S02]  /*3a8f0*/  R2UR UR9, R5 ;  /* 0x00000000050972ca */ /* 0x000fe400000e0000 */
[----:B0-----:R-:W-:Y:S01]  /*3a900*/  FMNMX.FTZ R34, R33, R8, !PT ;  /* 0x0000000821227209 */ /* 0x001fe20007810000 */
[----:B------:R-:W-:Y:S04]  /*3a910*/  ST.E desc[UR4][R6.64], R33 ;  /* 0x0000002106007985 */ /* 0x000fe8000c101904 */
[----:B--2---:R-:W0:Y:S02]  /*3a920*/  SHFL.BFLY PT, R9, R36, 0x2, 0x1f ;  /* 0x0c401f0024097f89 */ /* 0x004e2400000e0000 */
[----:B0-----:R-:W-:-:S02]  /*3a930*/  FMNMX.FTZ R37, R36, R9, !PT ;  /* 0x0000000924257209 */ /* 0x001fc40007810000 */
[----:B------:R-:W0:Y:S04]  /*3a940*/  SHFL.BFLY PT, R9, R34, 0x1, 0x1f ;  /* 0x0c201f0022097f89 */ /* 0x000e2800000e0000 */
[----:B------:R-:W1:Y:S01]  /*3a950*/  SHFL.BFLY PT, R8, R37, 0x1, 0x1f ;  /* 0x0c201f0025087f89 */ /* 0x000e6200000e0000 */
[----:B0-----:R-:W-:Y:S02]  /*3a960*/  FMNMX.FTZ R35, R34, R9, !PT ;  /* 0x0000000922237209 */ /* 0x001fe40007810000 */
[----:B-1----:R-:W-:-:S03]  /*3a970*/  FMNMX.FTZ R39, R37, R8, !PT ;  /* 0x0000000825277209 */ /* 0x002fc60007810000 */
[----:B------:R-:W-:Y:S04]  /*3a980*/  ST.E desc[UR6][R6.64], R35 ;  /* 0x0000002306007985 */ /* 0x000fe8000c101906 */
[----:B------:R0:W-:Y:S04]  /*3a990*/  ST.E desc[UR8][R6.64+0x4], R39 ;  /* 0x0000042706007985 */ /* 0x0001e8000c101908 */
[----:B------:R-:W2:Y:S04]  /*3a9a0*/  LDL.64 R8, [R0+0x70] ;  /* 0x0000700000087983 */ /* 0x000ea80000100a00 */
[----:B--2---:R-:W2:Y:S04]  /*3a9b0*/  LD.E R37, desc[UR6][R8.64+0x20] ;  /* 0x0000200608257980 */ /* 0x004ea8000c101900 */
[----:B------:R-:W2:Y:S04]  /*3a9c0*/  LD.E R34, desc[UR4][R8.64] ;  /* 0x0000000408227980 */ /* 0x000ea8000c101900 */
[----:B------:R-:W3:Y:S01]  /*3a9d0*/  LD.E R48, desc[UR4][R8.64+0x4] ;  /* 0x0000040408307980 */ /* 0x000ee2000c101900 */
[C---:B--2---:R-:W-:Y:S01]  /*3a9e0*/  FMUL.FTZ R36, R34.reuse, R37 ;  /* 0x0000002522247220 */ /* 0x044fe20000410000 */
[----:B------:R-:W-:-:S04]  /*3a9f0*/  FSETP.NEU.FTZ.AND P1, PT, R34, -INF , PT ;  /* 0xff8000002200780b */ /* 0x000fc80003f3d000 */
[----:B------:R-:W-:-:S05]  /*3aa00*/  FSEL R36, R36, RZ, P1 ;  /* 0x000000ff24247208 */ /* 0x000fca0000800000 */
[----:B0-----:R-:W-:-:S04]  /*3aa10*/  FFMA.FTZ R7, R55, R37, -R36 ;  /* 0x0000002537077223 */ /* 0x001fc80000010824 */
[----:B------:R0:W-:Y:S01]  /*3aa20*/  MUFU.EX2 R33, R7 ;  /* 0x0000000700217308 */ /* 0x0001e20000000800 */
[-CC-:B------:R-:W-:Y:S01]  /*3aa30*/  FFMA.FTZ R6, R41, R37.reuse, -R36.reuse ;  /* 0x0000002529067223 */ /* 0x180fe20000010824 */
[-CC-:B------:R-:W-:Y:S01]  /*3aa40*/  FFMA.FTZ R42, R75, R37.reuse, -R36.reuse ;  /* 0x000000254b2a7223 */ /* 0x180fe20000010824 */
[----:B0-----:R-:W-:Y:S01]  /*3aa50*/  FFMA.FTZ R7, R71, R37, -R36 ;  /* 0x0000002547077223 */ /* 0x001fe20000010824 */
[----:B---3--:R-:W-:-:S04]  /*3aa60*/  FSETP.NEU.FTZ.AND P1, PT, R48, -INF , PT ;  /* 0xff8000003000780b */ /* 0x008fc80003f3d000 */
[----:B------:R0:W-:Y:S02]  /*3aa70*/  MUFU.EX2 R41, R7 ;  /* 0x0000000700297308 */ /* 0x0001e40000000800 */
[----:B0-----:R-:W-:Y:S01]  /*3aa80*/  FFMA.FTZ R7, R49, R37, -R36 ;  /* 0x0000002531077223 */ /* 0x001fe20000010824 */
[----:B------:R-:W-:-:S05]  /*3aa90*/  FMUL.FTZ R49, R37, R48 ;  /* 0x0000003025317220 */ /* 0x000fca0000410000 */
[----:B------:R0:W-:Y:S01]  /*3aaa0*/  MUFU.EX2 R43, R42 ;  /* 0x0000002a002b7308 */ /* 0x0001e20000000800 */
[----:B------:R-:W-:Y:S01]  /*3aab0*/  FFMA.FTZ R34, R65, R37, -R36 ;  /* 0x0000002541227223 */ /* 0x000fe20000010824 */
[----:B0-----:R-:W-:-:S06]  /*3aac0*/  FSEL R42, R49, RZ, P1 ;  /* 0x000000ff312a7208 */ /* 0x001fcc0000800000 */
[----:B------:R0:W1:Y:S01]  /*3aad0*/  MUFU.EX2 R168, R6 ;  /* 0x0000000600a87308 */ /* 0x0000620000000800 */
[-CC-:B------:R-:W-:Y:S01]  /*3aae0*/  FFMA.FTZ R10, R10, R37.reuse, -R42.reuse ;  /* 0x000000250a0a7223 */ /* 0x180fe2000001082a */
[-CC-:B------:R-:W-:Y:S01]  /*3aaf0*/  FFMA.FTZ R13, R13, R37.reuse, -R42.reuse ;  /* 0x000000250d0d7223 */ /* 0x180fe2000001082a */
[-C--:B------:R-:W-:Y:S01]  /*3ab00*/  FFMA.FTZ R15, R15, R37.reuse, -R42 ;  /* 0x000000250f0f7223 */ /* 0x080fe2000001082a */
[----:B------:R-:W-:-:S04]  /*3ab10*/  FFMA.FTZ R35, R57, R37, -R36 ;  /* 0x0000002539237223 */ /* 0x000fc80000010824 */
[----:B------:R-:W-:Y:S01]  /*3ab20*/  MUFU.EX2 R169, R10 ;  /* 0x0000000a00a97308 */ /* 0x000fe20000000800 */
[-C--:B------:R-:W-:Y:S01]  /*3ab30*/  FFMA.FTZ R20, R20, R37.reuse, -R42 ;  /* 0x0000002514147223 */ /* 0x080fe2000001082a */
[----:B------:R-:W-:-:S06]  /*3ab40*/  FFMA.FTZ R38, R67, R37, -R36 ;  /* 0x0000002543267223 */ /* 0x000fcc0000010824 */
[----:B------:R-:W2:Y:S01]  /*3ab50*/  MUFU.EX2 R48, R13 ;  /* 0x0000000d00307308 */ /* 0x000ea20000000800 */
[-C--:B------:R-:W-:Y:S01]  /*3ab60*/  FFMA.FTZ R24, R24, R37.reuse, -R42 ;  /* 0x0000002518187223 */ /* 0x080fe2000001082a */
[----:B0-----:R-:W-:-:S06]  /*3ab70*/  FFMA.FTZ R6, R69, R37, -R36 ;  /* 0x0000002545067223 */ /* 0x001fcc0000010824 */
[----:B------:R-:W0:Y:S01]  /*3ab80*/  MUFU.EX2 R34, R34 ;  /* 0x0000002200227308 */ /* 0x000e220000000800 */
[-C--:B------:R-:W-:Y:S01]  /*3ab90*/  FFMA.FTZ R39, R59, R37.reuse, -R36 ;  /* 0x000000253b277223 */ /* 0x080fe20000010824 */
[----:B------:R-:W-:-:S06]  /*3aba0*/  FFMA.FTZ R25, R25, R37, -R42 ;  /* 0x0000002519197223 */ /* 0x000fcc000001082a */
[----:B------:R-:W3:Y:S01]  /*3abb0*/  MUFU.EX2 R171, R15 ;  /* 0x0000000f00ab7308 */ /* 0x000ee20000000800 */
[----:B------:R-:W-:-:S07]  /*3abc0*/  FFMA.FTZ R26, R26, R37, -R42 ;  /* 0x000000251a1a7223 */ /* 0x000fce000001082a */
[----:B------:R-:W-:Y:S08]  /*3abd0*/  MUFU.EX2 R35, R35 ;  /* 0x0000002300237308 */ /* 0x000ff00000000800 */
[----:B------:R-:W4:Y:S08]  /*3abe0*/  MUFU.EX2 R20, R20 ;  /* 0x0000001400147308 */ /* 0x000f300000000800 */
[----:B------:R-:W-:Y:S08]  /*3abf0*/  MUFU.EX2 R38, R38 ;  /* 0x0000002600267308 */ /* 0x000ff00000000800 */
[----:B------:R5:W-:Y:S01]  /*3ac00*/  MUFU.EX2 R174, R6 ;  /* 0x0000000600ae7308 */ /* 0x000be20000000800 */
[----:B------:R-:W-:-:S07]  /*3ac10*/  FFMA.FTZ R11, R11, R37, -R42 ;  /* 0x000000250b0b7223 */ /* 0x000fce000001082a */
[----:B------:R-:W4:Y:S01]  /*3ac20*/  MUFU.EX2 R24, R24 ;  /* 0x0000001800187308 */ /* 0x000f220000000800 */
[-C--:B-----5:R-:W-:Y:S01]  /*3ac30*/  FFMA.FTZ R6, R79, R37.reuse, -R36 ;  /* 0x000000254f067223 */ /* 0x0a0fe20000010824 */
[----:B------:R-:W-:-:S06]  /*3ac40*/  FFMA.FTZ R28, R28, R37, -R42 ;  /* 0x000000251c1c7223 */ /* 0x000fcc000001082a */
[----:B------:R-:W5:Y:S01]  /*3ac50*/  MUFU.EX2 R39, R39 ;  /* 0x0000002700277308 */ /* 0x000f620000000800 */
[----:B------:R-:W-:-:S07]  /*3ac60*/  FFMA.FTZ R40, R73, R37, -R36 ;  /* 0x0000002549287223 */ /* 0x000fce0000010824 */
[----:B------:R1:W-:Y:S08]  /*3ac70*/  MUFU.EX2 R47, R7 ;  /* 0x00000007002f7308 */ /* 0x0003f00000000800 */
[----:B------:R2:W-:Y:S01]  /*3ac80*/  MUFU.EX2 R180, R6 ;  /* 0x0000000600b47308 */ /* 0x0005e20000000800 */
[----:B-1----:R-:W-:-:S07]  /*3ac90*/  FADD.FTZ R7, R168, R33 ;  /* 0x00000021a8077221 */ /* 0x002fce0000010000 */
[----:B------:R-:W1:Y:S01]  /*3aca0*/  MUFU.EX2 R25, R25 ;  /* 0x0000001900197308 */ /* 0x000e620000000800 */
[----:B--2---:R-:W-:Y:S01]  /*3acb0*/  FADD.FTZ R6, R169, R48 ;  /* 0x00000030a9067221 */ /* 0x004fe20000010000 */
[----:B0-----:R-:W-:-:S03]  /*3acc0*/  FADD.FTZ R10, R34, R7 ;  /* 0x00000007220a7221 */ /* 0x001fc60000010000 */
[----:B---3--:R-:W-:-:S03]  /*3acd0*/  FADD.FTZ R7, R171, R6 ;  /* 0x00000006ab077221 */ /* 0x008fc60000010000 */
[----:B------:R-:W0:Y:S01]  /*3ace0*/  MUFU.EX2 R26, R26 ;  /* 0x0000001a001a7308 */ /* 0x000e220000000800 */
[-CC-:B------:R-:W-:Y:S01]  /*3acf0*/  FFMA.FTZ R44, R77, R37.reuse, -R36.reuse ;  /* 0x000000254d2c7223 */ /* 0x180fe20000010824 */
[-CC-:B------:R-:W-:Y:S01]  /*3ad00*/  FFMA.FTZ R45, R45, R37.reuse, -R36.reuse ;  /* 0x000000252d2d7223 */ /* 0x180fe20000010824 */
[-CC-:B------:R-:W-:Y:S01]  /*3ad10*/  FFMA.FTZ R46, R81, R37.reuse, -R36.reuse ;  /* 0x00000025512e7223 */ /* 0x180fe20000010824 */
[----:B----4-:R-:W-:Y:S01]  /*3ad20*/  FADD.FTZ R7, R20, R7 ;  /* 0x0000000714077221 */ /* 0x010fe20000010000 */
[----:B------:R-:W-:-:S03]  /*3ad30*/  FFMA.FTZ R36, R53, R37, -R36 ;  /* 0x0000002535247223 */ /* 0x000fc60000010824 */
[----:B------:R2:W-:Y:S01]  /*3ad40*/  MUFU.EX2 R177, R11 ;  /* 0x0000000b00b17308 */ /* 0x0005e20000000800 */
[-CC-:B------:R-:W-:Y:S01]  /*3ad50*/  FFMA.FTZ R14, R14, R37.reuse, -R42.reuse ;  /* 0x000000250e0e7223 */ /* 0x180fe2000001082a */
[----:B------:R-:W-:-:S06]  /*3ad60*/  FFMA.FTZ R27, R27, R37, -R42 ;  /* 0x000000251b1b7223 */ /* 0x000fcc000001082a */
[----:B------:R-:W3:Y:S01]  /*3ad70*/  MUFU.EX2 R175, R28 ;  /* 0x0000001c00af7308 */ /* 0x000ee20000000800 */
[----:B--2---:R-:W-:Y:S01]  /*3ad80*/  FADD.FTZ R11, R35, R10 ;  /* 0x0000000a230b7221 */ /* 0x004fe20000010000 */
[----:B------:R-:W-:-:S03]  /*3ad90*/  FADD.FTZ R10, R24, R7 ;  /* 0x00000007180a7221 */ /* 0x000fc60000010000 */
[----:B------:R-:W-:-:S03]  /*3ada0*/  FADD.FTZ R6, R38, R11 ;  /* 0x0000000b26067221 */ /* 0x000fc60000010000 */
[----:B------:R-:W2:Y:S01]  /*3adb0*/  MUFU.EX2 R40, R40 ;  /* 0x0000002800287308 */ /* 0x000ea20000000800 */
[----:B-----5:R-:W-:Y:S01]  /*3adc0*/  FADD.FTZ R7, R39, R6 ;  /* 0x0000000627077221 */ /* 0x020fe20000010000 */
[----:B-1----:R-:W-:Y:S01]  /*3add0*/  FADD.FTZ R11, R25, R10 ;  /* 0x0000000a190b7221 */ /* 0x002fe20000010000 */
[----:B------:R-:W-:-:S05]  /*3ade0*/  FFMA.FTZ R29, R29, R37, -R42 ;  /* 0x000000251d1d7223 */ /* 0x000fca000001082a */
[----:B------:R-:W-:Y:S01]  /*3adf0*/  MUFU.EX2 R49, R36 ;  /* 0x0000002400317308 */ /* 0x000fe20000000800 */
[----:B------:R-:W-:Y:S01]  /*3ae00*/  FADD.FTZ R6, R174, R7 ;  /* 0x00000007ae067221 */ /* 0x000fe20000010000 */
[----:B0-----:R-:W-:-:S06]  /*3ae10*/  FADD.FTZ R10, R26, R11 ;  /* 0x0000000b1a0a7221 */ /* 0x001fcc0000010000 */
[----:B------:R-:W0:Y:S01]  /*3ae20*/  MUFU.EX2 R36, R14 ;  /* 0x0000000e00247308 */ /* 0x000e220000000800 */
[----:B------:R-:W-:Y:S01]  /*3ae30*/  FFMA.FTZ R31, R31, R37, -R42 ;  /* 0x000000251f1f7223 */ /* 0x000fe2000001082a */
[----:B------:R-:W-:Y:S01]  /*3ae40*/  FADD.FTZ R7, R41, R6 ;  /* 0x0000000629077221 */ /* 0x000fe20000010000 */
[----:B---3--:R-:W-:-:S05]  /*3ae50*/  FADD.FTZ R10, R175, R10 ;  /* 0x0000000aaf0a7221 */ /* 0x008fca0000010000 */
[----:B------:R-:W1:Y:S01]  /*3ae60*/  MUFU.EX2 R44, R44 ;  /* 0x0000002c002c7308 */ /* 0x000e620000000800 */
[----:B------:R-:W-:-:S07]  /*3ae70*/  FFMA.FTZ R30, R30, R37, -R42 ;  /* 0x000000251e1e7223 */ /* 0x000fce000001082a */
[----:B------:R-:W3:Y:S01]  /*3ae80*/  MUFU.EX2 R27, R27 ;  /* 0x0000001b001b7308 */ /* 0x000ee20000000800 */
[----:B--2---:R-:W-:Y:S01]  /*3ae90*/  FADD.FTZ R6, R40, R7 ;  /* 0x0000000728067221 */ /* 0x004fe20000010000 */
[----:B------:R-:W-:-:S06]  /*3aea0*/  FADD.FTZ R7, R177, R10 ;  /* 0x0000000ab1077221 */ /* 0x000fcc0000010000 */
[----:B------:R-:W2:Y:S01]  /*3aeb0*/  MUFU.EX2 R45, R45 ;  /* 0x0000002d002d7308 */ /* 0x000ea20000000800 */
[----:B------:R-:W-:-:S07]  /*3aec0*/  FFMA.FTZ R21, R21, R37, -R42 ;  /* 0x0000002515157223 */ /* 0x000fce000001082a */
[----:B------:R-:W4:Y:S01]  /*3aed0*/  MUFU.EX2 R28, R29 ;  /* 0x0000001d001c7308 */ /* 0x000f220000000800 */
[----:B------:R-:W-:Y:S01]  /*3aee0*/  FADD.FTZ R11, R43, R6 ;  /* 0x000000062b0b7221 */ /* 0x000fe20000010000 */
[----:B0-----:R-:W-:-:S06]  /*3aef0*/  FADD.FTZ R6, R36, R7 ;  /* 0x0000000724067221 */ /* 0x001fcc0000010000 */
[----:B------:R-:W0:Y:S01]  /*3af00*/  MUFU.EX2 R31, R31 ;  /* 0x0000001f001f7308 */ /* 0x000e220000000800 */
[----:B------:R-:W-:Y:S01]  /*3af10*/  FFMA.FTZ R32, R32, R37, -R42 ;  /* 0x0000002520207223 */ /* 0x000fe2000001082a */
[----:B-1----:R-:W-:Y:S01]  /*3af20*/  FADD.FTZ R10, R44, R11 ;  /* 0x0000000b2c0a7221 */ /* 0x002fe20000010000 */
[----:B---3--:R-:W-:-:S05]  /*3af30*/  FADD.FTZ R7, R27, R6 ;  /* 0x000000061b077221 */ /* 0x008fca0000010000 */
[----:B------:R-:W1:Y:S01]  /*3af40*/  MUFU.EX2 R30, R30 ;  /* 0x0000001e001e7308 */ /* 0x000e620000000800 */
[----:B--2---:R-:W-:Y:S01]  /*3af50*/  FADD.FTZ R11, R45, R10 ;  /* 0x0000000a2d0b7221 */ /* 0x004fe20000010000 */
[----:B----4-:R-:W-:-:S06]  /*3af60*/  FADD.FTZ R6, R28, R7 ;  /* 0x000000071c067221 */ /* 0x010fcc0000010000 */
[----:B------:R-:W2:Y:S08]  /*3af70*/  MUFU.EX2 R46, R46 ;  /* 0x0000002e002e7308 */ /* 0x000eb00000000800 */
[----:B------:R-:W3:Y:S01]  /*3af80*/  MUFU.EX2 R21, R21 ;  /* 0x0000001500157308 */ /* 0x000ee20000000800 */
[----:B------:R-:W-:Y:S01]  /*3af90*/  FADD.FTZ R10, R180, R11 ;  /* 0x0000000bb40a7221 */ /* 0x000fe20000010000 */
[----:B0-----:R-:W-:-:S06]  /*3afa0*/  FADD.FTZ R7, R31, R6 ;  /* 0x000000061f077221 */ /* 0x001fcc0000010000 */
[----:B------:R-:W0:Y:S01]  /*3afb0*/  MUFU.EX2 R32, R32 ;  /* 0x0000002000207308 */ /* 0x000e220000000800 */
[----:B------:R-:W-:Y:S01]  /*3afc0*/  FADD.FTZ R11, R47, R10 ;  /* 0x0000000a2f0b7221 */ /* 0x000fe20000010000 */
[----:B-1----:R-:W-:-:S03]  /*3afd0*/  FADD.FTZ R6, R30, R7 ;  /* 0x000000071e067221 */ /* 0x002fc60000010000 */
[----:B--2---:R-:W-:Y:S01]  /*3afe0*/  FADD.FTZ R10, R46, R11 ;  /* 0x0000000b2e0a7221 */ /* 0x004fe20000010000 */
[----:B---3--:R-:W-:-:S03]  /*3aff0*/  FADD.FTZ R7, R21, R6 ;  /* 0x0000000615077221 */ /* 0x008fc60000010000 */
[----:B------:R-:W-:Y:S01]  /*3b000*/  FADD.FTZ R13, R49, R10 ;  /* 0x0000000a310d7221 */ /* 0x000fe20000010000 */
[----:B0-----:R-:W-:-:S04]  /*3b010*/  FADD.FTZ R29, R32, R7 ;  /* 0x00000007201d7221 */ /* 0x001fc80000010000 */
[----:B------:R-:W-:Y:S04]  /*3b020*/  ST.E desc[UR4][R8.64+0x10], R13 ;  /* 0x0000100d08007985 */ /* 0x000fe8000c101904 */
[----:B------:R0:W-:Y:S04]  /*3b030*/  ST.E desc[UR6][R8.64+0x14], R29 ;  /* 0x0000141d08007985 */ /* 0x0001e8000c101906 */
[----:B------:R-:W2:Y:S01]  /*3b040*/  LDL.64 R10, [R0+0x80] ;  /* 0x00008000000a7983 */ /* 0x000ea20000100a00 */
[----:B------:R-:W-:Y:S06]  /*3b050*/  BAR.SYNC.DEFER_BLOCKING 0xf, 0x100 ;  /* 0x03c4000000007b1d */ /* 0x000fec0000010000 */
[----:B------:R-:W3:Y:S01]  /*3b060*/  LDL.64 R6, [R0+0x88] ;  /* 0x0000880000067983 */ /* 0x000ee20000100a00 */
[----:B------:R-:W-:-:S02]  /*3b070*/  F2FP.F16.F32.PACK_AB R168, R33, R168 ;  /* 0x000000a821a8723e */ /* 0x000fc400000000ff */
[----:B------:R-:W-:Y:S01]  /*3b080*/  F2FP.F16.F32.PACK_AB R170, R35, R34 ;  /* 0x0000002223aa723e */ /* 0x000fe200000000ff */
[----:B0-----:R-:W4:Y:S04]  /*3b090*/  LDL.64 R8, [R0+0x90] ;  /* 0x0000900000087983 */ /* 0x001f280000100a00 */
[----:B--2---:R-:W2:Y:S04]  /*3b0a0*/  LD.E.64 R10, desc[UR4][R10.64+0x10] ;  /* 0x000010040a0a7980 */ /* 0x004ea8000c101b00 */
[----:B--2---:R-:W2:Y:S04]  /*3b0b0*/  LD.E.64 R14, desc[UR6][R10.64+0x8] ;  /* 0x000008060a0e7980 */ /* 0x004ea8000c101b00 */
[----:B------:R-:W5:Y:S01]  /*3b0c0*/  LD.E.64 R50, desc[UR4][R10.64] ;  /* 0x000000040a327980 */ /* 0x000f62000c101b00 */
[----:B------:R-:W-:-:S02]  /*3b0d0*/  F2FP.F16.F32.PACK_AB R169, R48, R169 ;  /* 0x000000a930a9723e */ /* 0x000fc400000000ff */
[----:B------:R-:W-:Y:S02]  /*3b0e0*/  F2FP.F16.F32.PACK_AB R171, R20, R171 ;  /* 0x000000ab14ab723e */ /* 0x000fe400000000ff */
[----:B------:R-:W-:Y:S02]  /*3b0f0*/  F2FP.F16.F32.PACK_AB R172, R39, R38 ;  /* 0x0000002627ac723e */ /* 0x000fe400000000ff */
[----:B------:R-:W-:Y:S02]  /*3b100*/  F2FP.F16.F32.PACK_AB R174, R41, R174 ;  /* 0x000000ae29ae723e */ /* 0x000fe400000000ff */
[----:B------:R-:W-:Y:S01]  /*3b110*/  F2FP.F16.F32.PACK_AB R173, R25, R24 ;  /* 0x0000001819ad723e */ /* 0x000fe200000000ff */
[----:B------:R-:W3:Y:S01]  /*3b120*/  LDL.64 R10, [R0] ;  /* 0x00000000000a7983 */ /* 0x000ee20000100a00 */
        /* <DEDUP_REMOVED lines=9> */
[----:B--2---:R-:W-:-:S05]  /*3b1c0*/  MOV R14, R14 ;  /* 0x0000000e000e7202 */ /* 0x004fca0000000f00 */
[--C-:B-----5:R-:W-:Y:S02]  /*3b1d0*/  IMAD R50, R50, 0x2, R14.reuse ;  /* 0x0000000232327824 */ /* 0x120fe400078e020e */
[C---:B------:R-:W-:Y:S02]  /*3b1e0*/  IMAD R13, R51.reuse, 0x2, R14 ;  /* 0x00000002330d7824 */ /* 0x040fe400078e020e */
[----:B------:R-:W-:Y:S01]  /*3b1f0*/  IMAD R51, R51, 0x2, R50 ;  /* 0x0000000233337824 */ /* 0x000fe200078e0232 */
[----:B------:R-:W-:Y:S04]  /*3b200*/  STSM.16.M88.4 [R14], R168 ;  /* 0x000000a80e007844 */ /* 0x000fe80000000200 */
[----:B------:R-:W-:Y:S04]  /*3b210*/  STSM.16.M88.4 [R50], R172 ;  /* 0x000000ac32007844 */ /* 0x000fe80000000200 */
[----:B------:R0:W-:Y:S04]  /*3b220*/  STSM.16.M88.4 [R13], R176 ;  /* 0x000000b00d007844 */ /* 0x0001e80000000200 */
[----:B------:R1:W-:Y:S01]  /*3b230*/  STSM.16.M88.4 [R51], R180 ;  /* 0x000000b433007844 */ /* 0x0003e20000000200 */
[----:B------:R-:W-:-:S02]  /*3b240*/  R2UR UR28, R4 ;  /* 0x00000000041c72ca */ /* 0x000fc400000e0000 */
[----:B------:R-:W-:Y:S01]  /*3b250*/  R2UR UR29, R5 ;  /* 0x00000000051d72ca */ /* 0x000fe200000e0000 */
[----:B---3--:R-:W2:Y:S04]  /*3b260*/  LD.E R11, desc[UR6][R10.64] ;  /* 0x000000060a0b7980 */ /* 0x008ea8000c101900 */
[----:B----4-:R-:W2:Y:S04]  /*3b270*/  LD.E.64 R8, desc[UR4][R8.64] ;  /* 0x0000000408087980 */ /* 0x010ea8000c101b00 */
[----:B0-----:R-:W3:Y:S04]  /*3b280*/  LD.E R13, desc[UR4][R6.64+0x14] ;  /* 0x00001404060d7980 */ /* 0x001ee8000c101900 */
[----:B------:R-:W4:Y:S04]  /*3b290*/  LD.E R15, desc[UR4][R6.64] ;  /* 0x00000004060f7980 */ /* 0x000f28000c101900 */
[----:B------:R-:W5:Y:S04]  /*3b2a0*/  LD.E R21, desc[UR6][R6.64+0x4] ;  /* 0x0000040606157980 */ /* 0x000f68000c101900 */
[----:B------:R-:W2:Y:S01]  /*3b2b0*/  LD.E R25, desc[UR8][R6.64+0x8] ;  /* 0x0000080806197980 */ /* 0x000ea2000c101900 */
[----:B------:R-:W-:-:S02]  /*3b2c0*/  R2UR UR10, R4 ;  /* 0x00000000040a72ca */ /* 0x000fc400000e0000 */
[C---:B------:R-:W-:Y:S01]  /*3b2d0*/  R2UR UR11, R5.reuse ;  /* 0x00000000050b72ca */ /* 0x040fe200000e0000 */
[----:B------:R-:W2:Y:S01]  /*3b2e0*/  LD.E R31, desc[UR6][R6.64+0x18] ;  /* 0x00001806061f7980 */ /* 0x000ea2000c101900 */
[C---:B------:R-:W-:Y:S02]  /*3b2f0*/  R2UR UR12, R4.reuse ;  /* 0x00000000040c72ca */ /* 0x040fe400000e0000 */
[C---:B------:R-:W-:Y:S01]  /*3b300*/  R2UR UR13, R5.reuse ;  /* 0x00000000050d72ca */ /* 0x040fe200000e0000 */
[----:B------:R-:W2:Y:S01]  /*3b310*/  LD.E R33, desc[UR8][R6.64+0x1c] ;  /* 0x00001c0806217980 */ /* 0x000ea2000c101900 */
[C---:B------:R-:W-:Y:S02]  /*3b320*/  R2UR UR14, R4.reuse ;  /* 0x00000000040e72ca */ /* 0x040fe400000e0000 */
[----:B------:R-:W-:Y:S01]  /*3b330*/  R2UR UR15, R5 ;  /* 0x00000000050f72ca */ /* 0x000fe200000e0000 */
        /* <DEDUP_REMOVED lines=16> */
[----:B------:R-:W-:Y:S02]  /*3b440*/  R2UR UR26, R4 ;  /* 0x00000000041a72ca */ /* 0x000fe400000e0000 */
[----:B------:R-:W-:Y:S01]  /*3b450*/  R2UR UR27, R5 ;  /* 0x00000000051b72ca */ /* 0x000fe200000e0000 */
[----:B------:R-:W2:Y:S04]  /*3b460*/  LD.E R41, desc[UR16][R6.64+0x2c] ;  /* 0x00002c1006297980 */ /* 0x000ea8000c101900 */
[----:B------:R-:W2:Y:S04]  /*3b470*/  LD.E R43, desc[UR18][R6.64+0x30] ;  /* 0x00003012062b7980 */ /* 0x000ea8000c101900 */
[----:B------:R-:W2:Y:S04]  /*3b480*/  LD.E R45, desc[UR20][R6.64+0x34] ;  /* 0x00003414062d7980 */ /* 0x000ea8000c101900 */
[----:B------:R-:W2:Y:S04]  /*3b490*/  LD.E R47, desc[UR22][R6.64+0x38] ;  /* 0x00003816062f7980 */ /* 0x000ea8000c101900 */
[----:B------:R-:W2:Y:S04]  /*3b4a0*/  LD.E R49, desc[UR24][R6.64+0x3c] ;  /* 0x00003c1806317980 */ /* 0x000ea8000c101900 */
[----:B-1----:R-:W2:Y:S04]  /*3b4b0*/  LD.E R51, desc[UR26][R6.64+0x40] ;  /* 0x0000401a06337980 */ /* 0x002ea8000c101900 */
        /* <DEDUP_REMOVED lines=25> */
[----:B---3--:R0:W-:Y:S04]  /*3b650*/  ST.E desc[UR4][R6.64+0x14], R13 ;  /* 0x0000140d06007985 */ /* 0x0081e8000c101904 */
[----:B0-----:R-:W3:Y:S04]  /*3b660*/  LD.E R13, desc[UR28][R6.64+0xac] ;  /* 0x0000ac1c060d7980 */ /* 0x001ee8000c101900 */
[----:B----4-:R0:W-:Y:S04]  /*3b670*/  ST.E desc[UR8][R6.64], R15 ;  /* 0x0000000f06007985 */ /* 0x0101e8000c101908 */
[----:B-----5:R1:W-:Y:S04]  /*3b680*/  ST.E desc[UR10][R6.64+0x4], R21 ;  /* 0x0000041506007985 */ /* 0x0203e8000c10190a */
[----:B--2---:R2:W-:Y:S04]  /*3b690*/  ST.E desc[UR12][R6.64+0x8], R25 ;  /* 0x0000081906007985 */ /* 0x0045e8000c10190c */
[----:B0-----:R-:W4:Y:S04]  /*3b6a0*/  LD.E R15, desc[UR6][R6.64+0xb0] ;  /* 0x0000b006060f7980 */ /* 0x001f28000c101900 */
[----:B-1----:R-:W5:Y:S04]  /*3b6b0*/  LD.E R21, desc[UR6][R6.64+0xb4] ;  /* 0x0000b40606157980 */ /* 0x002f68000c101900 */
[----:B--2---:R-:W2:Y:S04]  /*3b6c0*/  LD.E R25, desc[UR6][R6.64+0xb8] ;  /* 0x0000b80606197980 */ /* 0x004ea8000c101900 */
        /* <DEDUP_REMOVED lines=105> */
[----:B----4-:R0:W-:Y:S04]  /*3bd60*/  ST.E desc[UR4][R6.64+0x130], R15 ;  /* 0x0001300f06007985 */ /* 0x0101e8000c101904 */
[----:B-----5:R1:W-:Y:S04]  /*3bd70*/  ST.E desc[UR4][R6.64+0x134], R21 ;  /* 0x0001341506007985 */ /* 0x0203e8000c101904 */
[----:B--2---:R2:W-:Y:S04]  /*3bd80*/  ST.E desc[UR4][R6.64+0x138], R25 ;  /* 0x0001381906007985 */ /* 0x0045e8000c101904 */
[----:B---3--:R3:W-:Y:S04]  /*3bd90*/  ST.E desc[UR4][R6.64+0x13c], R13 ;  /* 0x00013c0d06007985 */ /* 0x0087e8000c101904 */
[----:B0-----:R-:W4:Y:S04]  /*3bda0*/  LD.E R15, desc[UR6][R6.64+0x140] ;  /* 0x00014006060f7980 */ /* 0x001f28000c101900 */
[----:B----4-:R0:W-:Y:S04]  /*3bdb0*/  ST.E desc[UR4][R6.64+0x140], R15 ;  /* 0x0001400f06007985 */ /* 0x0101e8000c101904 */
[----:B-1----:R-:W4:Y:S04]  /*3bdc0*/  LD.E R21, desc[UR6][R6.64+0x144] ;  /* 0x0001440606157980 */ /* 0x002f28000c101900 */
[----:B----4-:R1:W-:Y:S04]  /*3bdd0*/  ST.E desc[UR4][R6.64+0x144], R21 ;  /* 0x0001441506007985 */ /* 0x0103e8000c101904 */
[----:B--2---:R-:W2:Y:S04]  /*3bde0*/  LD.E R25, desc[UR6][R6.64+0x148] ;  /* 0x0001480606197980 */ /* 0x004ea8000c101900 */
[----:B--2---:R2:W-:Y:S04]  /*3bdf0*/  ST.E desc[UR4][R6.64+0x148], R25 ;  /* 0x0001481906007985 */ /* 0x0045e8000c101904 */
[----:B---3--:R-:W3:Y:S04]  /*3be00*/  LD.E R13, desc[UR6][R6.64+0x14c] ;  /* 0x00014c06060d7980 */ /* 0x008ee8000c101900 */
        /* <DEDUP_REMOVED lines=78> */
[----:B--2---:R-:W-:Y:S04]  /*3c2f0*/  ST.E desc[UR4][R6.64+0x1e8], R25 ;  /* 0x0001e81906007985 */ /* 0x004fe8000c101904 */
[----:B---3--:R-:W2:Y:S04]  /*3c300*/  LD.E R13, desc[UR6][R6.64+0x1ec] ;  /* 0x0001ec06060d7980 */ /* 0x008ea8000c101900 */
[----:B--2---:R2:W-:Y:S04]  /*3c310*/  ST.E desc[UR4][R6.64+0x1ec], R13 ;  /* 0x0001ec0d06007985 */ /* 0x0045e8000c101904 */
[----:B0-----:R-:W3:Y:S04]  /*3c320*/  LD.E R15, desc[UR6][R6.64+0x1f0] ;  /* 0x0001f006060f7980 */ /* 0x001ee8000c101900 */
[----:B---3--:R-:W-:Y:S04]  /*3c330*/  ST.E desc[UR4][R6.64+0x1f0], R15 ;  /* 0x0001f00f06007985 */ /* 0x008fe8000c101904 */
[----:B-1----:R-:W3:Y:S04]  /*3c340*/  LD.E R21, desc[UR6][R6.64+0x1f4] ;  /* 0x0001f40606157980 */ /* 0x002ee8000c101900 */
[----:B---3--:R-:W-:Y:S04]  /*3c350*/  ST.E desc[UR4][R6.64+0x1f4], R21 ;  /* 0x0001f41506007985 */ /* 0x008fe8000c101904 */
[----:B------:R-:W3:Y:S01]  /*3c360*/  LD.E R155, desc[UR6][R6.64+0x1f8] ;  /* 0x0001f806069b7980 */ /* 0x000ee2000c101900 */
[----:B------:R-:W-:-:S03]  /*3c370*/  IMAD R8, R11, 0x1000, R8 ;  /* 0x000010000b087824 */ /* 0x000fc600078e0208 */
[----:B---3--:R-:W-:Y:S04]  /*3c380*/  ST.E desc[UR4][R6.64+0x1f8], R155 ;  /* 0x0001f89b06007985 */ /* 0x008fe8000c101904 */
[----:B--2---:R-:W2:Y:S01]  /*3c390*/  LD.E R13, desc[UR6][R6.64+0x1fc] ;  /* 0x0001fc06060d7980 */ /* 0x004ea2000c101900 */
[----:B------:R-:W-:Y:S02]  /*3c3a0*/  R2UR UR6, R8 ;  /* 0x00000000080672ca */ /* 0x000fe400000e0000 */
[----:B------:R-:W-:Y:S02]  /*3c3b0*/  R2UR UR7, R9 ;  /* 0x00000000090772ca */ /* 0x000fe400000e0000 */
[----:B------:R-:W-:Y:S02]  /*3c3c0*/  R2UR UR34, R4 ;  /* 0x00000000042272ca */ /* 0x000fe400000e0000 */
[----:B------:R-:W-:-:S02]  /*3c3d0*/  R2UR UR35, R5 ;  /* 0x00000000052372ca */ /* 0x000fc400000e0000 */
        /* <DEDUP_REMOVED lines=36> */
[----:B------:R-:W-:Y:S02]  /*3c620*/  R2UR UR32, R4 ;  /* 0x00000000042072ca */ /* 0x000fe400000e0000 */
[----:B------:R-:W-:Y:S01]  /*3c630*/  R2UR UR33, R5 ;  /* 0x00000000052172ca */ /* 0x000fe200000e0000 */
[----:B--2---:R-:W-:Y:S01]  /*3c640*/  ST.E desc[UR4][R6.64+0x1fc], R13 ;  /* 0x0001fc0d06007985 */ /* 0x004fe2000c101904 */
[----:B------:R-:W-:-:S06]  /*3c650*/  WARPGROUP.ARRIVE ;  /* 0x00000000000079c5 */ /* 0x000fcc0000000000 */
[----:B------:R-:W-:Y:S01]  /*3c660*/  HGMMA.64x256x16.F32 R24, R168, gdesc[UR4].tnspB, RZ, !UPT, gsb0 ;  /* 0x43e00004a8187df0 */ /* 0x000fe2000c0008ff */
[----:B------:R-:W-:Y:S02]  /*3c670*/  R2UR UR4, R4 ;  /* 0x00000000040472ca */ /* 0x000fe400000e0000 */
[----:B------:R-:W-:Y:S01]  /*3c680*/  R2UR UR5, R5 ;  /* 0x00000000050572ca */ /* 0x000fe200000e0000 */
[----:B------:R-:W-:Y:S02]  /*3c690*/  VIADD R10, R8, 0x80 ;  /* 0x00000080080a7836 */ /* 0x000fe40000000000 */
[----:B------:R-:W-:-:S03]  /*3c6a0*/  IMAD.MOV.U32 R11, RZ, RZ, R9 ;  /* 0x000000ffff0b7224 */ /* 0x000fc600078e0009 */
[----:B------:R-:W-:Y:S02]  /*3c6b0*/  R2UR UR6, R10 ;  /* 0x000000000a0672ca */ /* 0x000fe400000e0000 */
[----:B------:R-:W-:Y:S01]  /*3c6c0*/  R2UR UR7, R11 ;  /* 0x000000000b0772ca */ /* 0x000fe200000e0000 */
[----:B------:R-:W-:Y:S02]  /*3c6d0*/  WARPGROUP.DEPBAR.LE gsb0, 0x0 ;  /* 0x00008000000079c5 */ /* 0x000fe40000010000 */
[----:B------:R-:W-:Y:S04]  /*3c6e0*/  ST.E desc[UR34][R6.64], R24 ;  /* 0x0000001806007985 */ /* 0x000fe8000c101922 */
[----:B------:R-:W-:Y:S04]  /*3c6f0*/  ST.E desc[UR50][R6.64+0x4], R25 ;  /* 0x0000041906007985 */ /* 0x000fe8000c101932 */
[----:B------:R-:W-:Y:S04]  /*3c700*/  ST.E desc[UR60][R6.64+0x8], R26 ;  /* 0x0000081a06007985 */ /* 0x000fe8000c10193c */
[----:B------:R-:W-:Y:S04]  /*3c710*/  ST.E desc[UR58][R6.64+0xc], R27 ;  /* 0x00000c1b06007985 */ /* 0x000fe8000c10193a */
[----:B------:R-:W-:Y:S01]  /*3c720*/  ST.E desc[UR56][R6.64+0x10], R28 ;  /* 0x0000101c06007985 */ /* 0x000fe2000c101938 */
[----:B------:R-:W-:-:S03]  /*3c730*/  R2UR UR34, R4 ;  /* 0x00000000042272ca */ /* 0x000fc600000e0000 */
[----:B------:R-:W-:Y:S01]  /*3c740*/  ST.E desc[UR54][R6.64+0x14], R29 ;  /* 0x0000141d06007985 */ /* 0x000fe2000c101936 */
[----:B------:R-:W-:-:S03]  /*3c750*/  R2UR UR35, R5 ;  /* 0x00000000052372ca */ /* 0x000fc600000e0000 */
[----:B------:R-:W-:Y:S01]  /*3c760*/  ST.E desc[UR52][R6.64+0x18], R30 ;  /* 0x0000181e06007985 */ /* 0x000fe2000c101934 */
[----:B------:R-:W-:-:S03]  /*3c770*/  R2UR UR50, R4 ;  /* 0x00000000043272ca */ /* 0x000fc600000e0000 */
[----:B------:R-:W-:Y:S01]  /*3c780*/  ST.E desc[UR4][R6.64+0x1c], R31 ;  /* 0x00001c1f06007985 */ /* 0x000fe2000c101904 */
[----:B------:R-:W-:-:S03]  /*3c790*/  R2UR UR51, R5 ;  /* 0x00000000053372ca */ /* 0x000fc600000e0000 */
[----:B------:R-:W-:Y:S01]  /*3c7a0*/  ST.E desc[UR8][R6.64+0x20], R32 ;  /* 0x0000202006007985 */ /* 0x000fe2000c101908 */
[C---:B------:R-:W-:Y:S02]  /*3c7b0*/  R2UR UR60, R4.reuse ;  /* 0x00000000043c72ca */ /* 0x040fe400000e0000 */
[C---:B------:R-:W-:Y:S01]  /*3c7c0*/  R2UR UR61, R5.reuse ;  /* 0x00000000053d72ca */ /* 0x040fe200000e0000 */
[----:B------:R-:W-:Y:S01]  /*3c7d0*/  ST.E desc[UR10][R6.64+0x24], R33 ;  /* 0x0000242106007985 */ /* 0x000fe2000c10190a */
[C---:B------:R-:W-:Y:S02]  /*3c7e0*/  R2UR UR58, R4.reuse ;  /* 0x00000000043a72ca */ /* 0x040fe400000e0000 */
[C---:B------:R-:W-:Y:S01]  /*3c7f0*/  R2UR UR59, R5.reuse ;  /* 0x00000000053b72ca */ /* 0x040fe200000e0000 */
[----:B------:R-:W-:Y:S01]  /*3c800*/  ST.E desc[UR12][R6.64+0x28], R34 ;  /* 0x0000282206007985 */ /* 0x000fe2000c10190c */
[C---:B------:R-:W-:Y:S02]  /*3c810*/  R2UR UR56, R4.reuse ;  /* 0x00000000043872ca */ /* 0x040fe400000e0000 */
[----:B------:R-:W-:Y:S01]  /*3c820*/  R2UR UR57, R5 ;  /* 0x00000000053972ca */ /* 0x000fe200000e0000 */
[----:B------:R-:W-:Y:S01]  /*3c830*/  ST.E desc[UR14][R6.64+0x2c], R35 ;  /* 0x00002c2306007985 */ /* 0x000fe2000c10190e */
[----:B------:R-:W-:-:S02]  /*3c840*/  R2UR UR54, R4 ;  /* 0x00000000043672ca */ /* 0x000fc400000e0000 */
        /* <DEDUP_REMOVED lines=302> */
[----:B------:R-:W-:Y:S02]  /*3db30*/  R2UR UR50, R4 ;  /* 0x00000000043272ca */ /* 0x000fe400000e0000 */
[----:B------:R-:W-:Y:S01]  /*3db40*/  R2UR UR51, R5 ;  /* 0x00000000053372ca */ /* 0x000fe200000e0000 */
        /* <DEDUP_REMOVED lines=58> */
[----:B------:R-:W-:Y:S01]  /*3def0*/  R2UR UR33, R5 ;  /* 0x00000000052172ca */ /* 0x000fe200000e0000 */
[----:B------:R-:W-:-:S02]  /*3df00*/  VIADD R10, R8, 0x100 ;  /* 0x00000100080a7836 */ /* 0x000fc40000000000 */
        /* <DEDUP_REMOVED lines=390> */
[----:B------:R-:W-:Y:S01]  /*3f770*/  VIADD R8, R8, 0x180 ;  /* 0x0000018008087836 */ /* 0x000fe20000000000 */
[----:B------:R-:W-:-:S04]  /*3f780*/  R2UR UR7, R9 ;  /* 0x00000000090772ca */ /* 0x000fc800000e0000 */
        /* <DEDUP_REMOVED lines=367> */
[----:B------:R-:W-:Y:S01]  /*40e80*/  R2UR UR25, R5 ;  /* 0x00000000051972ca */ /* 0x000fe200000e0000 */
[----:B------:R-:W-:Y:S02]  /*40e90*/  WARPGROUP.DEPBAR.LE gsb0, 0x0 ;  /* 0x00008000000079c5 */ /* 0x000fe40000010000 */
[----:B------:R-:W-:Y:S01]  /*40ea0*/  ST.E desc[UR4][R6.64], R24 ;  /* 0x0000001806007985 */ /* 0x000fe2000c101904 */
[----:B------:R-:W-:-:S02]  /*40eb0*/  R2UR UR4, R4 ;  /* 0x00000000040472ca */ /* 0x000fc400000e0000 */
[----:B------:R-:W-:Y:S01]  /*40ec0*/  R2UR UR5, R5 ;  /* 0x00000000050572ca */ /* 0x000fe200000e0000 */
[----:B------:R-:W-:Y:S04]  /*40ed0*/  ST.E desc[UR6][R6.64+0x4], R25 ;  /* 0x0000041906007985 */ /* 0x000fe8000c101906 */
[----:B------:R-:W-:Y:S04]  /*40ee0*/  ST.E desc[UR8][R6.64+0x8], R26 ;  /* 0x0000081a06007985 */ /* 0x000fe8000c101908 */
[----:B------:R-:W-:Y:S01]  /*40ef0*/  ST.E desc[UR10][R6.64+0xc], R27 ;  /* 0x00000c1b06007985 */ /* 0x000fe2000c10190a */
[----:B------:R-:W-:-:S03]  /*40f00*/  R2UR UR6, R4 ;  /* 0x00000000040672ca */ /* 0x000fc600000e0000 */
[----:B------:R-:W-:Y:S01]  /*40f10*/  ST.E desc[UR12][R6.64+0x10], R28 ;  /* 0x0000101c06007985 */ /* 0x000fe2000c10190c */
[----:B------:R-:W-:-:S03]  /*40f20*/  R2UR UR7, R5 ;  /* 0x00000000050772ca */ /* 0x000fc600000e0000 */
        /* <DEDUP_REMOVED lines=21> */
[C---:B------:R-:W-:Y:S02]  /*41080*/  R2UR UR20, R4.reuse ;  /* 0x00000000041472ca */ /* 0x040fe400000e0000 */
[----:B------:R-:W-:Y:S01]  /*41090*/  R2UR UR21, R5 ;  /* 0x00000000051572ca */ /* 0x000fe200000e0000 */
[----:B------:R-:W-:Y:S01]  /*410a0*/  ST.E desc[UR6][R6.64+0x30], R36 ;  /* 0x0000302406007985 */ /* 0x000fe2000c101906 */
[----:B------:R-:W-:-:S02]  /*410b0*/  R2UR UR22, R4 ;  /* 0x00000000041672ca */ /* 0x000fc400000e0000 */
[C---:B------:R-:W-:Y:S02]  /*410c0*/  R2UR UR23, R5.reuse ;  /* 0x00000000051772ca */ /* 0x040fe400000e0000 */
[C---:B------:R-:W-:Y:S02]  /*410d0*/  R2UR UR24, R4.reuse ;  /* 0x00000000041872ca */ /* 0x040fe400000e0000 */
[C---:B------:R-:W-:Y:S02]  /*410e0*/  R2UR UR25, R5.reuse ;  /* 0x00000000051972ca */ /* 0x040fe400000e0000 */
[C---:B------:R-:W-:Y:S02]  /*410f0*/  R2UR UR6, R4.reuse ;  /* 0x00000000040672ca */ /* 0x040fe400000e0000 */
[----:B------:R-:W-:Y:S01]  /*41100*/  R2UR UR7, R5 ;  /* 0x00000000050772ca */ /* 0x000fe200000e0000 */
[----:B------:R-:W-:Y:S01]  /*41110*/  ST.E desc[UR8][R6.64+0x34], R37 ;  /* 0x0000342506007985 */ /* 0x000fe2000c101908 */
[----:B------:R-:W-:-:S02]  /*41120*/  R2UR UR8, R4 ;  /* 0x00000000040872ca */ /* 0x000fc400000e0000 */
[----:B------:R-:W-:Y:S01]  /*41130*/  R2UR UR9, R5 ;  /* 0x00000000050972ca */ /* 0x000fe200000e0000 */
[----:B------:R-:W-:Y:S04]  /*41140*/  ST.E desc[UR4][R6.64+0x38], R38 ;  /* 0x0000382606007985 */ /* 0x000fe8000c101904 */
        /* <DEDUP_REMOVED lines=27> */
[C---:B------:R-:W-:Y:S01]  /*41300*/  R2UR UR21, R5.reuse ;  /* 0x00000000051572ca */ /* 0x040fe200000e0000 */
[----:B------:R-:W-:Y:S01]  /*41310*/  ST.E desc[UR4][R6.64+0x64], R49 ;  /* 0x0000643106007985 */ /* 0x000fe2000c101904 */
[C---:B------:R-:W-:Y:S02]  /*41320*/  R2UR UR22, R4.reuse ;  /* 0x00000000041672ca */ /* 0x040fe400000e0000 */
[C---:B------:R-:W-:Y:S01]  /*41330*/  R2UR UR23, R5.reuse ;  /* 0x00000000051772ca */ /* 0x040fe200000e0000 */
[----:B------:R-:W-:Y:S01]  /*41340*/  ST.E desc[UR6][R6.64+0x68], R50 ;  /* 0x0000683206007985 */ /* 0x000fe2000c101906 */
[C---:B------:R-:W-:Y:S02]  /*41350*/  R2UR UR24, R4.reuse ;  /* 0x00000000041872ca */ /* 0x040fe400000e0000 */
[----:B------:R-:W-:Y:S02]  /*41360*/  R2UR UR25, R5 ;  /* 0x00000000051972ca */ /* 0x000fe400000e0000 */
[----:B------:R-:W-:-:S02]  /*41370*/  R2UR UR4, R4 ;  /* 0x00000000040472ca */ /* 0x000fc400000e0000 */
[C---:B------:R-:W-:Y:S02]  /*41380*/  R2UR UR5, R5.reuse ;  /* 0x00000000050572ca */ /* 0x040fe400000e0000 */
[C---:B------:R-:W-:Y:S02]  /*41390*/  R2UR UR6, R4.reuse ;  /* 0x00000000040672ca */ /* 0x040fe400000e0000 */
        /* <DEDUP_REMOVED lines=9> */
[----:B------:R-:W-:Y:S04]  /*41430*/  ST.E desc[UR20][R6.64+0x84], R57 ;  /* 0x0000843906007985 */ /* 0x000fe8000c101914 */
[----:B------:R-:W-:Y:S04]  /*41440*/  ST.E desc[UR22][R6.64+0x88], R58 ;  /* 0x0000883a06007985 */ /* 0x000fe8000c101916 */
[----:B------:R-:W-:Y:S01]  /*41450*/  ST.E desc[UR24][R6.64+0x8c], R59 ;  /* 0x00008c3b06007985 */ /* 0x000fe2000c101918 */
[----:B------:R-:W-:-:S03]  /*41460*/  R2UR UR10, R4 ;  /* 0x00000000040a72ca */ /* 0x000fc600000e0000 */
[----:B------:R-:W-:Y:S01]  /*41470*/  ST.E desc[UR4][R6.64+0x90], R60 ;  /* 0x0000903c06007985 */ /* 0x000fe2000c101904 */
[C---:B------:R-:W-:Y:S02]  /*41480*/  R2UR UR4, R4.reuse ;  /* 0x00000000040472ca */ /* 0x040fe400000e0000 */
[C---:B------:R-:W-:Y:S01]  /*41490*/  R2UR UR5, R5.reuse ;  /* 0x00000000050572ca */ /* 0x040fe200000e0000 */
[----:B------:R-:W-:Y:S01]  /*414a0*/  ST.E desc[UR6][R6.64+0x94], R61 ;  /* 0x0000943d06007985 */ /* 0x000fe2000c101906 */
        /* <DEDUP_REMOVED lines=267> */
[----:B------:R-:W2:Y:S01]  /*42560*/  LD.E R9, desc[UR28][R6.64] ;  /* 0x0000001c06097980 */ /* 0x000ea2000c101900 */
[----:B------:R-:W-:-:S02]  /*42570*/  R2UR UR4, R4 ;  /* 0x00000000040472ca */ /* 0x000fc400000e0000 */
[C---:B------:R-:W-:Y:S02]  /*42580*/  R2UR UR5, R5.reuse ;  /* 0x00000000050572ca */ /* 0x040fe400000e0000 */
[----:B------:R-:W-:Y:S02]  /*42590*/  R2UR UR6, R4 ;  /* 0x00000000040672ca */ /* 0x000fe400000e0000 */
[----:B------:R-:W-:-:S09]  /*425a0*/  R2UR UR7, R5 ;  /* 0x00000000050772ca */ /* 0x000fd200000e0000 */
[----:B--2---:R0:W-:Y:S04]  /*425b0*/  ST.E desc[UR4][R6.64], R9 ;  /* 0x0000000906007985 */ /* 0x0041e8000c101904 */
[----:B------:R-:W2:Y:S01]  /*425c0*/  LD.E R11, desc[UR6][R6.64+0x4] ;  /* 0x00000406060b7980 */ /* 0x000ea2000c101900 */
[C---:B------:R-:W-:Y:S02]  /*425d0*/  R2UR UR4, R4.reuse ;  /* 0x00000000040472ca */ /* 0x040fe400000e0000 */
        /* <DEDUP_REMOVED lines=10> */
[----:B------:R-:W3:Y:S01]  /*42680*/  LD.E R15, desc[UR6][R6.64+0xc] ;  /* 0x00000c06060f7980 */ /* 0x000ee2000c101900 */
[C---:B------:R-:W-:Y:S02]  /*42690*/  R2UR UR4, R4.reuse ;  /* 0x00000000040472ca */ /* 0x040fe400000e0000 */
[C---:B------:R-:W-:Y:S02]  /*426a0*/  R2UR UR5, R5.reuse ;  /* 0x00000000050572ca */ /* 0x040fe400000e0000 */
[----:B------:R-:W-:Y:S02]  /*426b0*/  R2UR UR6, R4 ;  /* 0x00000000040672ca */ /* 0x000fe400000e0000 */
[----:B------:R-:W-:-:S09]  /*426c0*/  R2UR UR7, R5 ;  /* 0x00000000050772ca */ /* 0x000fd200000e0000 */
[----:B---3--:R3:W-:Y:S04]  /*426d0*/  ST.E desc[UR4][R6.64+0xc], R15 ;  /* 0x00000c0f06007985 */ /* 0x0087e8000c101904 */
[----:B0-----:R-:W4:Y:S01]  /*426e0*/  LD.E R9, desc[UR6][R6.64+0x10] ;  /* 0x0000100606097980 */ /* 0x001f22000c101900 */
[C---:B------:R-:W-:Y:S02]  /*426f0*/  R2UR UR4, R4.reuse ;  /* 0x00000000040472ca */ /* 0x040fe400000e0000 */
[C---:B------:R-:W-:Y:S02]  /*42700*/  R2UR UR5, R5.reuse ;  /* 0x00000000050572ca */ /* 0x040fe400000e0000 */
[----:B------:R-:W-:Y:S02]  /*42710*/  R2UR UR6, R4 ;  /* 0x00000000040672ca */ /* 0x000fe400000e0000 */
[----:B------:R-:W-:-:S09]  /*42720*/  R2UR UR7, R5 ;  /* 0x00000000050772ca */ /* 0x000fd200000e0000 */
[----:B----4-:R0:W-:Y:S04]  /*42730*/  ST.E desc[UR4][R6.64+0x10], R9 ;  /* 0x0000100906007985 */ /* 0x0101e8000c101904 */
[----:B-1----:R-:W4:Y:S01]  /*42740*/  LD.E R11, desc[UR6][R6.64+0x14] ;  /* 0x00001406060b7980 */ /* 0x002f22000c101900 */
[C---:B------:R-:W-:Y:S02]  /*42750*/  R2UR UR4, R4.reuse ;  /* 0x00000000040472ca */ /* 0x040fe400000e0000 */
[C---:B------:R-:W-:Y:S02]  /*42760*/  R2UR UR5, R5.reuse ;  /* 0x00000000050572ca */ /* 0x040fe400000e0000 */
[----:B------:R-:W-:Y:S02]  /*42770*/  R2UR UR6, R4 ;  /* 0x00000000040672ca */ /* 0x000fe400000e0000 */
[----:B------:R-:W-:-:S09]  /*42780*/  R2UR UR7, R5 ;  /* 0x00000000050772ca */ /* 0x000fd200000e0000 */
[----:B----4-:R1:W-:Y:S04]  /*42790*/  ST.E desc[UR4][R6.64+0x14], R11 ;  /* 0x0000140b06007985 */ /* 0x0103e8000c101904 */
[----:B--2---:R-:W2:Y:S01]  /*427a0*/  LD.E R13, desc[UR6][R6.64+0x18] ;  /* 0x00001806060d7980 */ /* 0x004ea2000c101900 */
[C---:B------:R-:W-:Y:S02]  /*427b0*/  R2UR UR4, R4.reuse ;  /* 0x00000000040472ca */ /* 0x040fe400000e0000 */
[C---:B------:R-:W-:Y:S02]  /*427c0*/  R2UR UR5, R5.reuse ;  /* 0x00000000050572ca */ /* 0x040fe400000e0000 */
[----:B------:R-:W-:Y:S02]  /*427d0*/  R2UR UR6, R4 ;  /* 0x00000000040672ca */ /* 0x000fe400000e0000 */
[----:B------:R-:W-:-:S09]  /*427e0*/  R2UR UR7, R5 ;  /* 0x00000000050772ca */ /* 0x000fd200000e0000 */
[----:B--2---:R2:W-:Y:S04]  /*427f0*/  ST.E desc[UR4][R6.64+0x18], R13 ;  /* 0x0000180d06007985 */ /* 0x0045e8000c101904 */
[----:B---3--:R-:W3:Y:S01]  /*42800*/  LD.E R15, desc[UR6][R6.64+0x1c] ;  /* 0x00001c06060f7980 */ /* 0x008ee2000c101900 */
        /* <DEDUP_REMOVED lines=719> */
[----:B---3--:R-:W2:Y:S01]  /*45500*/  LD.E R15, desc[UR6][R6.64+0x1fc] ;  /* 0x0001fc06060f7980 */ /* 0x008ea2000c101900 */
[----:B------:R-:W-:Y:S02]  /*45510*/  R2UR UR4, R4 ;  /* 0x00000000040472ca */ /* 0x000fe400000e0000 */
[----:B------:R-:W-:-:S13]  /*45520*/  R2UR UR5, R5 ;  /* 0x00000000050572ca */ /* 0x000fda00000e0000 */
[----:B--2---:R0:W-:Y:S01]  /*45530*/  ST.E desc[UR4][R6.64+0x1fc], R15 ;  /* 0x0001fc0f06007985 */ /* 0x0041e2000c101904 */
        /* <DEDUP_REMOVED lines=8> */
[----:B------:R-:W-:Y:S05]  /*455c0*/  @P0 BRA `(.L_x_2334) ;  /* 0x0000000000300947 */ /* 0x000fea0003800000 */
[----:B0-----:R-:W2:Y:S04]  /*455d0*/  LDL.64 R6, [R0+0x40] ;  /* 0x0000400000067983 */ /* 0x001ea80000100a00 */
[----:B------:R-:W3:Y:S01]  /*455e0*/  LDL.64 R8, [R0] ;  /* 0x0000000000087983 */ /* 0x000ee20000100a00 */
[C---:B------:R-:W-:Y:S02]  /*455f0*/  R2UR UR4, R4.reuse ;  /* 0x00000000040472ca */ /* 0x040fe400000e0000 */
[C---:B------:R-:W-:Y:S02]  /*45600*/  R2UR UR5, R5.reuse ;  /* 0x00000000050572ca */ /* 0x040fe400000e0000 */
[----:B------:R-:W-:Y:S02]  /*45610*/  R2UR UR6, R4 ;  /* 0x00000000040672ca */ /* 0x000fe400000e0000 */
[----:B------:R-:W-:-:S09]  /*45620*/  R2UR UR7, R5 ;  /* 0x00000000050772ca */ /* 0x000fd200000e0000 */
[----:B--2---:R-:W2:Y:S04]  /*45630*/  LD.E.64 R6, desc[UR4][R6.64+0x30] ;  /* 0x0000300406067980 */ /* 0x004ea8000c101b00 */
[----:B---3--:R-:W3:Y:S01]  /*45640*/  LD.E R8, desc[UR6][R8.64] ;  /* 0x0000000608087980 */ /* 0x008ee2000c101900 */
[----:B--2---:R-:W-:-:S05]  /*45650*/  MOV R5, R6 ;  /* 0x0000000600057202 */ /* 0x004fca0000000f00 */
[----:B---3--:R-:W-:-:S05]  /*45660*/  IMAD R4, R8, 0x8, R5 ;  /* 0x0000000808047824 */ /* 0x008fca00078e0205 */
[----:B------:R-:W-:-:S04]  /*45670*/  PRMT R4, RZ, 0x654, R4 ;  /* 0x00000654ff047816 */ /* 0x000fc80000000004 */
[----:B------:R1:W-:Y:S03]  /*45680*/  SYNCS.ARRIVE.TRANS64.RED.A1T0 RZ, [R4+URZ], RZ ;  /* 0x000000ff04ff79a7 */ /* 0x0003e6000810043f */
.L_x_2334:
[----:B0-----:R-:W-:-:S04]  /*45690*/  IMAD.MOV.U32 R13, RZ, RZ, 0x0 ;  /* 0x00000000ff0d7424 */ /* 0x001fc800078e00ff */
[----:B-1----:R-:W-:Y:S05]  /*456a0*/  RET.REL.NODEC R12 `(_ZN7cutlass13device_kernelIN5flash11enable_sm90INS1_16FlashAttnFwdSm90INS1_25CollectiveMainloopFwdSm90ILi2EN4cute5tupleIJNS5_1CILi1EEES8_S8_EEENS6_IJNS7_ILi64EEESA_SA_EEELi512ENS_6half_tEfNS_4arch4Sm90ELb0ELb1ELb1ELb0ELb0ELb0ELb1ELb0ELb0ELb1ELb0ELb0EEENS1_21CollectiveEpilogueFwdINS6_IJSA_NS7_ILi512EEESA_EEES9_SC_SE_Li256ELb0ELb1ELb0ELb0EEENS1_30DynamicPersistentTileSchedulerILi256ELi128ELb0ELb1ELb1EEEEEEEEEvNT_6ParamsE) ;  /* 0xfffffba80c547950 */ /* 0x002fea0003c3ffff */
.L_x_2310:
[----:B0-----:R0:W1:Y:S02]  /*456b0*/  SYNCS.PHASECHK.TRANS64.TRYWAIT P0, [R13+URZ], R24 ;  /* 0x000000180d0075a7 */ /* 0x001064000800017f */
[----:B-1----:R-:W-:Y:S05]  /*456c0*/  @!P0 NANOSLEEP.SYNCS 0x989680 ;  /* 0x009896800000895d */ /* 0x002fea0003900000 */
[----:B------:R-:W1:Y:S02]  /*456d0*/  @!P0 SYNCS.PHASECHK.TRANS64 P0, [R13+URZ], R24 ;  /* 0x000000180d0085a7 */ /* 0x000e64000800007f */
[----:B-1----:R-:W-:Y:S05]  /*456e0*/  @!P0 BRA `(.L_x_2310) ;  /* 0xfffffffc00f08947 */ /* 0x002fea000383ffff */
[----:B------:R-:W-:Y:S05]  /*456f0*/  BRA `(.L_x_2309) ;  /* 0xffffff0c00187947 */ /* 0x000fea000383ffff */
.L_x_2312:
[----:B0-----:R0:W1:Y:S02]  /*45700*/  SYNCS.PHASECHK.TRANS64.TRYWAIT P0, [R14+URZ+0x38810], R13 ;  /* 0x0388100d0e0075a7 */ /* 0x001064000800017f */
[----:B-1----:R-:W-:Y:S05]  /*45710*/  @!P0 NANOSLEEP.SYNCS 0x989680 ;  /* 0x009896800000895d */ /* 0x002fea0003900000 */
[----:B------:R-:W1:Y:S02]  /*45720*/  @!P0 SYNCS.PHASECHK.TRANS64 P0, [R14+URZ+0x38810], R13 ;  /* 0x0388100d0e0085a7 */ /* 0x000e64000800007f */
[----:B-1----:R-:W-:Y:S05]  /*45730*/  @!P0 BRA `(.L_x_2312) ;  /* 0xfffffffc00f08947 */ /* 0x002fea000383ffff */
[----:B------:R-:W-:Y:S05]  /*45740*/  BRA `(.L_x_2335) ;  /* 0xffffff10006c7947 */ /* 0x000fea000383ffff */
.L_x_2319:
[----:B0-----:R0:W1:Y:S02]  /*45750*/  SYNCS.PHASECHK.TRANS64.TRYWAIT P0, [R56+URZ], R57 ;  /* 0x00000039380075a7 */ /* 0x001064000800017f */
[----:B-1----:R-:W-:Y:S05]  /*45760*/  @!P0 NANOSLEEP.SYNCS 0x989680 ;  /* 0x009896800000895d */ /* 0x002fea0003900000 */
[----:B------:R-:W1:Y:S02]  /*45770*/  @!P0 SYNCS.PHASECHK.TRANS64 P0, [R56+URZ], R57 ;  /* 0x00000039380085a7 */ /* 0x000e64000800007f */
[----:B-1----:R-:W-:Y:S05]  /*45780*/  @!P0 BRA `(.L_x_2319) ;  /* 0xfffffffc00f08947 */ /* 0x002fea000383ffff */
[----:B------:R-:W-:Y:S05]  /*45790*/  BRA `(.L_x_2318) ;  /* 0xffffff1400087947 */ /* 0x000fea000383ffff */
.L_x_2336:
        /* <DEDUP_REMOVED lines=14> */
.L_x_6026:


//--------------------- .text._ZN7cutlass13device_kernelIN5flash11enable_sm90INS1_16FlashAttnFwdSm90INS1_25CollectiveMainloopFwdSm90ILi2EN4cute5tupleIJNS5_1CILi1EEES8_S8_EEENS6_IJNS7_ILi64EEESA_SA_EEELi512ENS_6half_tEfNS_4arch4Sm90ELb0ELb1ELb1ELb1ELb0ELb0ELb0ELb0ELb0ELb1ELb0ELb0EEENS1_21CollectiveEpilogueFwdINS6_IJSA_NS7_ILi512EEESA_EEES9_SC_SE_Li256ELb1ELb1ELb0ELb0EEENS1_36VarlenDynamicPersistentTileSchedulerILi64ELi64ELi256ELi128ELb0ELb1ELb1ELb1ELb0ELb1EEEEEEEEEvNT_6ParamsE --------------------------
	.section	.text._ZN7cutlass13device_kernelIN5flash11enable_sm90INS1_16FlashAttnFwdSm90INS1_25CollectiveMainloopFwdSm90ILi2EN4cute5tupleIJNS5_1CILi1EEES8_S8_EEENS6_IJNS7_ILi64EEESA_SA_EEELi512ENS_6half_tEfNS_4arch4Sm90ELb0ELb1ELb1ELb1ELb0ELb0ELb0ELb0ELb0ELb1ELb0ELb0EEENS1_21CollectiveEpilogueFwdINS6_IJSA_NS7_ILi512EEESA_EEES9_SC_SE_Li256ELb1ELb1ELb0ELb0EEENS1_36VarlenDynamicPersistentTileSchedulerILi64ELi64ELi256ELi128ELb0ELb1ELb1ELb1ELb0ELb1EEEEEEEEEvNT_6ParamsE,"ax",@progbits
	.align	128
.text._ZN7cutlass13device_kernelIN5flash11enable_sm90INS1_16FlashAttnFwdSm90INS1_25CollectiveMainloopFwdSm90ILi2EN4cute5tupleIJNS5_1CILi1EEES8_S8_EEENS6_IJNS7_ILi64EEESA_SA_EEELi512ENS_6half_tEfNS_4arch4Sm90ELb0ELb1ELb1ELb1ELb0ELb0ELb0ELb0ELb0ELb1ELb0ELb0EEENS1_21CollectiveEpilogueFwdINS6_IJSA_NS7_ILi512EEESA_EEES9_SC_SE_Li256ELb1ELb1ELb0ELb0EEENS1_36VarlenDynamicPersistentTileSchedulerILi64ELi64ELi256ELi128ELb0ELb1ELb1ELb1ELb0ELb1EEEEEEEEEvNT_6ParamsE:
        .type           _ZN7cutlass13device_kernelIN5flash11enable_sm90INS1_16FlashAttnFwdSm90INS1_25CollectiveMainloopFwdSm90ILi2EN4cute5tupleIJNS5_1CILi1EEES8_S8_EEENS6_IJNS7_ILi64EEESA_SA_EEELi512ENS_6half_tEfNS_4arch4Sm90ELb0ELb1ELb1ELb1ELb0ELb0ELb0ELb0ELb0ELb1ELb0ELb0EEENS1_21CollectiveEpilogueFwdINS6_IJSA_NS7_ILi512EEESA_EEES9_SC_SE_Li256ELb1ELb1ELb0ELb0EEENS1_36VarlenDynamicPersistentTileSchedulerILi64ELi64ELi256ELi128ELb0ELb1ELb1ELb1ELb0ELb1EEEEEEEEEvNT_6ParamsE,@function
        .size           _ZN7cutlass13device_kernelIN5flash11enable_sm90INS1_16FlashAttnFwdSm90INS1_25CollectiveMainloopFwdSm90ILi2EN4cute5tupleIJNS5_1CILi1EEES8_S8_EEENS6_IJNS7_ILi64EEESA_SA_EEELi512ENS_6half_tEfNS_4arch4Sm90ELb0ELb1ELb1ELb1ELb0ELb0ELb0ELb0ELb0ELb1ELb0ELb0EEENS1_21CollectiveEpilogueFwdINS6_IJSA_NS7_ILi512EEESA_EEES9_SC_SE_Li256ELb1ELb1ELb0ELb0EEENS1_36VarlenDynamicPersistentTileSchedulerILi64ELi64ELi256ELi128ELb0ELb1ELb1ELb1ELb0ELb1EEEEEEEEEvNT_6ParamsE,(.L_x_6028 - _ZN7cutlass13device_kernelIN5flash11enable_sm90INS1_16FlashAttnFwdSm90INS1_25CollectiveMainloopFwdSm90ILi2EN4cute5tupleIJNS5_1CILi1EEES8_S8_EEENS6_IJNS7_ILi64EEESA_SA_EEELi512ENS_6half_tEfNS_4arch4Sm90ELb0ELb1ELb1ELb1ELb0ELb0ELb0ELb0ELb0ELb1ELb0ELb0EEENS1_21CollectiveEpilogueFwdINS6_IJSA_NS7_ILi512EEESA_EEES9_SC_SE_Li256ELb1ELb1ELb0ELb0EEENS1_36VarlenDynamicPersistentTileSchedulerILi64ELi64ELi256ELi128ELb0ELb1ELb1ELb1ELb0ELb1EEEEEEEEEvNT_6ParamsE)
        .other          _ZN7cutlass13device_kernelIN5flash11enable_sm90INS1_16FlashAttnFwdSm90INS1_25CollectiveMainloopFwdSm90ILi2EN4cute5tupleIJNS5_1CILi1EEES8_S8_EEENS6_IJNS7_ILi64EEESA_SA_EEELi512ENS_6half_tEfNS_4arch4Sm90ELb0ELb1ELb1ELb1ELb0ELb0ELb0ELb0ELb0ELb1ELb0ELb0EEENS1_21CollectiveEpilogueFwdINS6_IJSA_NS7_ILi512EEESA_EEES9_SC_SE_Li256ELb1ELb1ELb0ELb0EEENS1_36VarlenDynamicPersistentTileSchedulerILi64ELi64ELi256ELi128ELb0ELb1ELb1ELb1ELb0ELb1EEEEEEEEEvNT_6ParamsE,@"STO_CUDA_ENTRY STV_DEFAULT"
_ZN7cutlass13device_kernelIN5flash11enable_sm90INS1_16FlashAttnFwdSm90INS1_25CollectiveMainloopFwdSm90ILi2EN4cute5tupleIJNS5_1CILi1EEES8_S8_EEENS6_IJNS7_ILi64EEESA_SA_EEELi512ENS_6half_tEfNS_4arch4Sm90ELb0ELb1ELb1ELb1ELb0ELb0ELb0ELb0ELb0ELb1ELb0ELb0EEENS1_21CollectiveEpilogueFwdINS6_IJSA_NS7_ILi512EEESA_EEES9_SC_SE_Li256ELb1ELb1ELb0ELb0EEENS1_36VarlenDynamicPersistentTileSchedulerILi64ELi64ELi256ELi128ELb0ELb1ELb1ELb1ELb0ELb1EEEEEEEEEvNT_6ParamsE:
        /* <DEDUP_REMOVED lines=18> */
.L_x_2338:
[----:B------:R-:W-:Y:S05]  /*0120*/  BSYNC B0 ;  /* 0x0000000000007941 */ /* 0x000fea0003800000 */
.L_x_2337:
        /* <DEDUP_REMOVED lines=37> */
.L_x_2339:
        /* <DEDUP_REMOVED lines=22> */
.L_x_2340:
        /* <DEDUP_REMOVED lines=18> */
.L_x_2341:
        /* <DEDUP_REMOVED lines=22> */
.L_x_2342:
        /* <DEDUP_REMOVED lines=22> */
.L_x_2343:
[----:B------:R-:W-:Y:S01]  /*08c0*/  PLOP3.LUT P0, PT, PT, PT, UP0, 0x80, 0x0 ;  /* 0x000000000000781c */ /* 0x000fe20003f0f008 */
[----:B------:R-:W-:Y:S01]  /*08d0*/  UMOV UR36, 0x1 ;  /* 0x0000000100247882 */ /* 0x000fe20000000000 */
[----:B------:R-:W-:Y:S01]  /*08e0*/  NOP ;  /* 0x0000000000007918 */ /* 0x000fe20000000000 */
[----:B------:R-:W-:Y:S01]  /*08f0*/  USEL UR36, UR36, 0x2, !UP0 ;  /* 0x0000000224247887 */ /* 0x000fe2000c000000 */
[----:B------:R-:W-:Y:S01]  /*0900*/  ULDC.64 UR40, c[0x0][0x208] ;  /* 0x0000820000287ab9 */ /* 0x000fe20000000a00 */
[----:B012-4-:R-:W-:Y:S08]  /*0910*/  BAR.SYNC.DEFER_BLOCKING 0x0 ;  /* 0x0000000000007b1d */ /* 0x017ff00000010000 */
[----:B------:R-:W-:Y:S05]  /*0920*/  @!P0 BRA `(.L_x_2344) ;  /* 0x00000104002c8947 */ /* 0x000fea0003800000 */
.L_x_2345:
[----:B------:R-:W-:-:S08]  /*0930*/  NOP ;  /* 0x0000000000007918 */ /* 0x000fd00000000000 */
[----:B------:R-:W0:Y:S02]  /*0940*/  USETMAXREG.TRY_ALLOC.CTAPOOL UP0, 0xf0 ;  /* 0x000000f0000079c8 */ /* 0x000e240008000600 */
[----:B0-----:R-:W-:-:S13]  /*0950*/  PLOP3.LUT P0, PT, PT, PT, UP0, 0x80, 0x0 ;  /* 0x000000000000781c */ /* 0x001fda0003f0f008 */
[----:B------:R-:W-:Y:S05]  /*0960*/  @!P0 BRA `(.L_x_2345) ;  /* 0xfffffffc00f08947 */ /* 0x000fea000383ffff */
[----:B------:R-:W-:Y:S01]  /*0970*/  LOP3.LUT R0, R4, 0xffffff80, RZ, 0xc0, !PT ;  /* 0xffffff8004007812 */ /* 0x000fe200078ec0ff */
[----:B------:R-:W0:Y:S01]  /*0980*/  S2UR UR4, SR_CgaCtaId ;  /* 0x00000000000479c3 */ /* 0x000e220000008800 */
[----:B------:R-:W-:Y:S02]  /*0990*/  UMOV UR46, 0x400 ;  /* 0x00000400002e7882 */ /* 0x000fe40000000000 */
[----:B------:R-:W-:-:S13]  /*09a0*/  ISETP.NE.AND P0, PT, R0, 0x80, PT ;  /* 0x000000800000780c */ /* 0x000fda0003f05270 */
[----:B------:R-:W-:Y:S06]  /*09b0*/  @!P0 BAR.ARV 0x8, 0x100 ;  /* 0x0204000000008b1d */ /* 0x000fec0000002000 */
[----:B------:R-:W-:Y:S01]  /*09c0*/  ISETP.GE.U32.AND P0, PT, R4, 0x100, PT ;  /* 0x000001000400780c */ /* 0x000fe20003f06070 */
[----:B0-----:R-:W-:-:S03]  /*09d0*/  ULEA UR46, UR4, UR46, 0x18 ;  /* 0x0000002e042e7291 */ /* 0x001fc6000f8ec03f */
[----:B------:R-:W-:-:S09]  /*09e0*/  ULDC UR4, c[0x0][0xc3c] ;  /* 0x00030f0000047ab9 */ /* 0x000fd20000000800 */
        /* <DEDUP_REMOVED lines=13> */
[----:B------:R-:W-:Y:S01]  /*0ac0*/  R2UR UR5, R9 ;  /* 0x00000000090572ca */ /* 0x000fe200000e0000 */
[----:B------:R-:W-:Y:S01]  /*0ad0*/  UMOV UR38, URZ ;  /* 0x0000003f00267c82 */ /* 0x000fe20008000000 */
[CC--:B------:R-:W-:Y:S01]  /*0ae0*/  LEA.HI R2, R0.reuse, R197.reuse, RZ, 0x4 ;  /* 0x000000c500027211 */ /* 0x0c0fe200078f20ff */
[----:B------:R-:W-:Y:S01]  /*0af0*/  UMOV UR37, URZ ;  /* 0x0000003f00257c82 */ /* 0x000fe20008000000 */
[----:B------:R-:W-:-:S02]  /*0b00*/  LEA.HI R7, R0, R197, RZ, 0x2 ;  /* 0x000000c500077211 */ /* 0x000fc400078f10ff */
[----:B------:R-:W-:Y:S02]  /*0b10*/  SHF.R.S32.HI R5, RZ, 0x4, R2 ;  /* 0x00000004ff057819 */ /* 0x000fe40000011402 */
[----:B------:R-:W-:Y:S02]  /*0b20*/  LEA.HI R6, R0, R197, RZ, 0x7 ;  /* 0x000000c500067211 */ /* 0x000fe400078f38ff */
[C---:B------:R-:W-:Y:S02]  /*0b30*/  LEA.HI R3, R2.reuse, R5, RZ, 0x1 ;  /* 0x0000000502037211 */ /* 0x040fe400078f08ff */
[----:B------:R-:W-:Y:S02]  /*0b40*/  LOP3.LUT R2, R2, 0xfffffff0, RZ, 0xc0, !PT ;  /* 0xfffffff002027812 */ /* 0x000fe400078ec0ff */
[----:B------:R-:W-:Y:S02]  /*0b50*/  LOP3.LUT R4, R3, 0x1ffffffe, RZ, 0xc0, !PT ;  /* 0x1ffffffe03047812 */ /* 0x000fe400078ec0ff */
[----:B------:R-:W-:Y:S01]  /*0b60*/  LEA.HI R3, R0, R197, RZ, 0x5 ;  /* 0x000000c500037211 */ /* 0x000fe200078f28ff */
[----:B------:R-:W-:Y:S01]  /*0b70*/  IMAD.IADD R2, R197, 0x1, -R2 ;  /* 0x00000001c5027824 */ /* 0x000fe200078e0a02 */
[----:B------:R-:W-:Y:S01]  /*0b80*/  LOP3.LUT R10, R7, 0xfffffffc, RZ, 0xc0, !PT ;  /* 0xfffffffc070a7812 */ /* 0x000fe200078ec0ff */
[----:B------:R-:W-:Y:S01]  /*0b90*/  IMAD.IADD R5, R5, 0x1, -R4 ;  /* 0x0000000105057824 */ /* 0x000fe200078e0a04 */
[----:B------:R-:W-:-:S02]  /*0ba0*/  SHF.R.S32.HI R4, RZ, 0x5, R3 ;  /* 0x00000005ff047819 */ /* 0x000fc40000011403 */
[----:B------:R-:W-:Y:S01]  /*0bb0*/  SHF.R.S32.HI R3, RZ, 0x1f, R3 ;  /* 0x0000001fff037819 */ /* 0x000fe20000011403 */
[----:B------:R-:W-:Y:S01]  /*0bc0*/  IMAD.IADD R10, R197, 0x1, -R10 ;  /* 0x00000001c50a7824 */ /* 0x000fe200078e0a0a */
[----:B------:R-:W-:Y:S01]  /*0bd0*/  LOP3.LUT R8, R6, 0xffffff80, RZ, 0xc0, !PT ;  /* 0xffffff8006087812 */ /* 0x000fe200078ec0ff */
[----:B------:R-:W-:Y:S01]  /*0be0*/  IMAD.SHL.U32 R5, R5, 0x8, RZ ;  /* 0x0000000805057824 */ /* 0x000fe200078e00ff */
[----:B------:R-:W-:Y:S02]  /*0bf0*/  LEA.HI R3, R3, R4, RZ, 0x2 ;  /* 0x0000000403037211 */ /* 0x000fe400078f10ff */
[----:B------:R-:W-:Y:S01]  /*0c00*/  SHF.R.S32.HI R193, RZ, 0x7, R6 ;  /* 0x00000007ffc17819 */ /* 0x000fe20000011406 */
[----:B------:R-:W-:Y:S01]  /*0c10*/  IMAD.IADD R8, R197, 0x1, -R8 ;  /* 0x00000001c5087824 */ /* 0x000fe200078e0a08 */
[----:B------:R-:W-:Y:S02]  /*0c20*/  LOP3.LUT R3, R3, 0x3ffffc, RZ, 0xc0, !PT ;  /* 0x003ffffc03037812 */ /* 0x000fe400078ec0ff */
[--C-:B------:R-:W-:Y:S01]  /*0c30*/  SHF.R.S32.HI R7, RZ, 0x1f, R2.reuse ;  /* 0x0000001fff077819 */ /* 0x100fe20000011402 */
[----:B------:R-:W-:Y:S01]  /*0c40*/  IMAD R12, R193, 0x100, R2 ;  /* 0x00000100c10c7824 */ /* 0x000fe200078e0202 */
[----:B------:R-:W-:Y:S01]  /*0c50*/  LEA.HI R11, R10, R10, RZ, 0x1 ;  /* 0x0000000a0a0b7211 */ /* 0x000fe200078f08ff */
[----:B------:R-:W-:Y:S01]  /*0c60*/  IMAD.IADD R3, R4, 0x1, -R3 ;  /* 0x0000000104037824 */ /* 0x000fe200078e0a03 */
[----:B------:R-:W-:-:S02]  /*0c70*/  LEA.HI R9, R7, R2, RZ, 0x3 ;  /* 0x0000000207097211 */ /* 0x000fc400078f18ff */
[----:B------:R-:W-:Y:S01]  /*0c80*/  SHF.R.S32.HI R7, RZ, 0x1f, R8 ;  /* 0x0000001fff077819 */ /* 0x000fe20000011408 */
[----:B------:R-:W-:Y:S01]  /*0c90*/  IMAD R12, R3, 0x10, R12 ;  /* 0x00000010030c7824 */ /* 0x000fe200078e020c */
[----:B------:R-:W-:Y:S02]  /*0ca0*/  LOP3.LUT R13, R11, 0x1ffffffe, RZ, 0xc0, !PT ;  /* 0x1ffffffe0b0d7812 */ /* 0x000fe400078ec0ff */
[-C--:B------:R-:W-:Y:S01]  /*0cb0*/  LEA.HI R3, R7, R8.reuse, RZ, 0x2 ;  /* 0x0000000807037211 */ /* 0x080fe200078f10ff */
[----:B------:R-:W-:Y:S01]  /*0cc0*/  IMAD.U32 R196, R12, 0x40, R5 ;  /* 0x000000400cc47824 */ /* 0x000fe200078e0005 */
[----:B------:R-:W-:Y:S01]  /*0cd0*/  LOP3.LUT R11, R9, 0xfffffff8, RZ, 0xc0, !PT ;  /* 0xfffffff8090b7812 */ /* 0x000fe200078ec0ff */
[----:B------:R-:W-:Y:S01]  /*0ce0*/  IMAD.IADD R185, R10, 0x1, -R13 ;  /* 0x000000010ab97824 */ /* 0x000fe200078e0a0d */
[----:B------:R-:W-:Y:S01]  /*0cf0*/  LOP3.LUT R13, R3, 0x7ffffffc, RZ, 0xc0, !PT ;  /* 0x7ffffffc030d7812 */ /* 0x000fe200078ec0ff */
[----:B------:R-:W-:Y:S01]  /*0d00*/  IMAD.SHL.U32 R9, R9, 0x40, RZ ;  /* 0x0000004009097824 */ /* 0x000fe200078e00ff */
[----:B------:R-:W-:Y:S01]  /*0d10*/  LEA.HI R7, R7, R8, RZ, 0x5 ;  /* 0x0000000807077211 */ /* 0x000fe200078f28ff */
[----:B------:R-:W-:Y:S01]  /*0d20*/  IMAD.IADD R11, R2, 0x1, -R11 ;  /* 0x00000001020b7824 */ /* 0x000fe200078e0a0b */
[----:B------:R-:W-:Y:S01]  /*0d30*/  SHF.R.S32.HI R2, RZ, 0x2, R3 ;  /* 0x00000002ff027819 */ /* 0x000fe20000011403 */
[----:B------:R-:W-:Y:S01]  /*0d40*/  IMAD.IADD R13, R8, 0x1, -R13 ;  /* 0x00000001080d7824 */ /* 0x000fe200078e0a0d */
[----:B------:R-:W-:Y:S01]  /*0d50*/  SHF.R.S32.HI R3, RZ, 0x1f, R3 ;  /* 0x0000001fff037819 */ /* 0x000fe20000011403 */
[----:B------:R-:W-:Y:S01]  /*0d60*/  IMAD.SHL.U32 R8, R11, 0x40, RZ ;  /* 0x000000400b087824 */ /* 0x000fe200078e00ff */
[----:B------:R-:W-:-:S02]  /*0d70*/  LOP3.LUT R9, R9, 0x7ffffe00, RZ, 0xc0, !PT ;  /* 0x7ffffe0009097812 */ /* 0x000fc400078ec0ff */
[----:B------:R-:W-:Y:S02]  /*0d80*/  LEA.HI R3, R3, R2, RZ, 0x3 ;  /* 0x0000000203037211 */ /* 0x000fe400078f18ff */
[----:B------:R-:W-:Y:S01]  /*0d90*/  LOP3.LUT R8, R8, 0x1c0, RZ, 0xc0, !PT ;  /* 0x000001c008087812 */ /* 0x000fe200078ec0ff */
[----:B------:R-:W-:Y:S01]  /*0da0*/  IMAD R9, R4, 0x400, R9 ;  /* 0x0000040004097824 */ /* 0x000fe200078e0209 */
[----:B------:R-:W-:Y:S02]  /*0db0*/  LOP3.LUT R3, R3, 0xfffffff8, RZ, 0xc0, !PT ;  /* 0xfffffff803037812 */ /* 0x000fe400078ec0ff */
[----:B------:R-:W-:Y:S02]  /*0dc0*/  LOP3.LUT R5, R8, 0x8, R5, 0xf8, !PT ;  /* 0x0000000808057812 */ /* 0x000fe400078ef805 */
[----:B------:R-:W-:Y:S01]  /*0dd0*/  SHF.R.U32.HI R8, RZ, 0x3, R8 ;  /* 0x00000003ff087819 */ /* 0x000fe20000011608 */
[----:B------:R-:W-:Y:S01]  /*0de0*/  IMAD.IADD R16, R2, 0x1, -R3 ;  /* 0x0000000102107824 */ /* 0x000fe200078e0a03 */
[----:B------:R-:W-:-:S02]  /*0df0*/  LEA.HI R0, R0, R197, RZ, 0x3 ;  /* 0x000000c500007211 */ /* 0x000fc400078f18ff */
[----:B------:R-:W-:Y:S02]  /*0e00*/  LOP3.LUT R8, R5, R8, RZ, 0x3c, !PT ;  /* 0x0000000805087212 */ /* 0x000fe400078e3cff */
[----:B------:R-:W-:Y:S02]  /*0e10*/  LOP3.LUT R2, R0, 0xfffffff8, RZ, 0xc0, !PT ;  /* 0xfffffff800027812 */ /* 0x000fe400078ec0ff */
[----:B------:R-:W-:Y:S01]  /*0e20*/  R2P PR, R11, 0x6 ;  /* 0x000000060b007804 */ /* 0x000fe20000000000 */
[----:B------:R-:W-:Y:S01]  /*0e30*/  IMAD.IADD R8, R9, 0x1, R8 ;  /* 0x0000000109087824 */ /* 0x000fe200078e0208 */
[----:B------:R-:W-:Y:S01]  /*0e40*/  LEA.HI R6, R6, R193, RZ, 0x1 ;  /* 0x000000c106067211 */ /* 0x000fe200078f08ff */
[----:B------:R-:W-:Y:S01]  /*0e50*/  IMAD.IADD R191, R197, 0x1, -R2 ;  /* 0x00000001c5bf7824 */ /* 0x000fe200078e0a02 */
[----:B------:R-:W-:Y:S01]  /*0e60*/  SHF.R.S32.HI R7, RZ, 0x5, R7 ;  /* 0x00000005ff077819 */ /* 0x000fe20000011407 */
[----:B------:R-:W-:Y:S01]  /*0e70*/  IMAD.SHL.U32 R2, R13, 0x2, RZ ;  /* 0x000000020d027824 */ /* 0x000fe200078e00ff */
        /* <DEDUP_REMOVED lines=28> */
.L_x_2453:
[----:B------:R-:W-:Y:S01]  /*1040*/  ULDC.64 UR8, c[0x0][0xa28] ;  /* 0x00028a0000087ab9 */ /* 0x000fe20000000a00 */
[----:B------:R-:W-:Y:S01]  /*1050*/  ULDC UR4, c[0x0][0x424] ;  /* 0x0001090000047ab9 */ /* 0x000fe20000000800 */
[----:B------:R-:W-:-:S04]  /*1060*/  UISETP.NE.U32.AND UP0, UPT, UR8, URZ, UPT ;  /* 0x0000003f0800728c */ /* 0x000fc8000bf05070 */
[----:B------:R-:W-:-:S03]  /*1070*/  UISETP.NE.AND.EX UP0, UPT, UR9, URZ, UPT, UP0 ;  /* 0x0000003f0900728c */ /* 0x000fc6000bf05300 */
[----:B------:R-:W-:Y:S02]  /*1080*/  ULDC.64 UR8, c[0x0][0xa18] ;  /* 0x0002860000087ab9 */ /* 0x000fe40000000a00 */
[----:B------:R-:W-:Y:S01]  /*1090*/  UISETP.NE.U32.AND UP1, UPT, UR8, URZ, UPT ;  /* 0x0000003f0800728c */ /* 0x000fe2000bf25070 */
[----:B------:R-:W-:-:S03]  /*10a0*/  PLOP3.LUT P0, PT, PT, PT, UP0, 0x80, 0x0 ;  /* 0x000000000000781c */ /* 0x000fc60003f0f008 */
[----:B------:R-:W-:-:S03]  /*10b0*/  UISETP.NE.AND.EX UP1, UPT, UR9, URZ, UPT, UP1 ;  /* 0x0000003f0900728c */ /* 0x000fc6000bf25310 */
[----:B------:R-:W-:Y:S02]  /*10c0*/  @UP0 ULDC.64 UR8, c[0x0][0xa28] ;  /* 0x00028a0000080ab9 */ /* 0x000fe40000000a00 */
[----:B------:R-:W-:Y:S01]  /*10d0*/  @UP0 UIMAD.WIDE UR8, UR6, 0x4, UR8 ;  /* 0x00000004060808a5 */ /* 0x000fe2000f8e0208 */
[----:B------:R-:W-:-:S05]  /*10e0*/  PLOP3.LUT P2, PT, PT, PT, UP1, 0x80, 0x0 ;  /* 0x000000000000781c */ /* 0x000fca0003f4f018 */
[----:B------:R-:W-:Y:S01]  /*10f0*/  @UP1 ULDC.64 UR10, c[0x0][0xa18] ;  /* 0x00028600000a1ab9 */ /* 0x000fe20000000a00 */
[----:B0-23--:R-:W-:Y:S02]  /*1100*/  IMAD.U32 R4, RZ, RZ, UR8 ;  /* 0x00000008ff047e24 */ /* 0x00dfe4000f8e00ff */
[----:B------:R-:W-:Y:S01]  /*1110*/  IMAD.U32 R5, RZ, RZ, UR9 ;  /* 0x00000009ff057e24 */ /* 0x000fe2000f8e00ff */
[----:B------:R-:W-:-:S04]  /*1120*/  @UP1 UIMAD.WIDE UR8, UR6, 0x4, UR10 ;  /* 0x00000004060818a5 */ /* 0x000fc8000f8e020a */
[----:B------:R-:W2:Y:S02]  /*1130*/  @P0 LDG.E R4, desc[UR40][R4.64] ;  /* 0x0000002804040981 */ /* 0x000ea4000c1e1900 */
[----:B-1----:R-:W-:Y:S02]  /*1140*/  IMAD.U32 R6, RZ, RZ, UR8 ;  /* 0x00000008ff067e24 */ /* 0x002fe4000f8e00ff */
[----:B----4-:R-:W-:Y:S01]  /*1150*/  IMAD.U32 R7, RZ, RZ, UR9 ;  /* 0x00000009ff077e24 */ /* 0x010fe2000f8e00ff */
[----:B------:R-:W-:-:S04]  /*1160*/  ULDC.64 UR8, c[0x0][0x418] ;  /* 0x0001060000087ab9 */ /* 0x000fc80000000a00 */
[----:B------:R-:W3:Y:S01]  /*1170*/  @P2 LDG.E R6, desc[UR40][R6.64] ;  /* 0x0000002806062981 */ /* 0x000ee2000c1e1900 */
[----:B------:R-:W-:Y:S01]  /*1180*/  UISETP.NE.U32.AND UP0, UPT, UR8, URZ, UPT ;  /* 0x0000003f0800728c */ /* 0x000fe2000bf05070 */
[----:B------:R-:W-:Y:S01]  /*1190*/  UMOV UR49, URZ ;  /* 0x0000003f00317c82 */ /* 0x000fe20008000000 */
[----:B------:R-:W-:Y:S02]  /*11a0*/  ULDC UR51, c[0x0][0x288] ;  /* 0x0000a20000337ab9 */ /* 0x000fe40000000800 */
[----:B------:R-:W-:Y:S01]  /*11b0*/  UISETP.NE.AND.EX UP0, UPT, UR9, URZ, UPT, UP0 ;  /* 0x0000003f0900728c */ /* 0x000fe2000bf05300 */
[----:B------:R-:W-:Y:S02]  /*11c0*/  UMOV UR44, UR7 ;  /* 0x00000007002c7c82 */ /* 0x000fe40008000000 */
[----:B------:R-:W-:Y:S01]  /*11d0*/  ULDC.64 UR8, c[0x0][0xa20] ;  /* 0x0002880000087ab9 */ /* 0x000fe20000000a00 */
[----:B------:R-:W-:Y:S01]  /*11e0*/  USEL UR4, UR4, 0x1, UP0 ;  /* 0x0000000104047887 */ /* 0x000fe20008000000 */
[----:B------:R-:W-:Y:S01]  /*11f0*/  ISETP.NE.U32.AND P1, PT, RZ, UR8, PT ;  /* 0x00000008ff007c0c */ /* 0x000fe2000bf25070 */
[----:B------:R-:W-:-:S02]  /*1200*/  ULDC UR8, c[0x0][0x2f0] ;  /* 0x0000bc0000087ab9 */ /* 0x000fc40000000800 */
[----:B------:R-:W-:Y:S01]  /*1210*/  UIMAD UR4, UR4, UR8, URZ ;  /* 0x00000008040472a4 */ /* 0x000fe2000f8e023f */
[----:B------:R-:W-:Y:S02]  /*1220*/  ISETP.NE.AND.EX P1, PT, RZ, UR9, PT, P1 ;  /* 0x00000009ff007c0c */ /* 0x000fe4000bf25310 */
[----:B--2---:R-:W-:Y:S02]  /*1230*/  @P0 R2UR UR49, R4 ;  /* 0x00000000043102ca */ /* 0x004fe400000e0000 */
[----:B---3--:R-:W-:Y:S01]  /*1240*/  @P2 R2UR UR51, R6 ;  /* 0x00000000063322ca */ /* 0x008fe200000e0000 */
[----:B------:R-:W-:-:S14]  /*1250*/  @P2 BRA `(.L_x_2346) ;  /* 0x0000000000342947 */ /* 0x000fdc0003800000 */
[----:B------:R-:W-:Y:S02]  /*1260*/  ULDC.64 UR8, c[0x0][0xa00] ;  /* 0x0002800000087ab9 */ /* 0x000fe40000000a00 */
[----:B------:R-:W-:-:S04]  /*1270*/  ISETP.NE.U32.AND P0, PT, RZ, UR8, PT ;  /* 0x00000008ff007c0c */ /* 0x000fc8000bf05070 */
[----:B------:R-:W-:-:S13]  /*1280*/  ISETP.NE.AND.EX P0, PT, RZ, UR9, PT, P0 ;  /* 0x00000009ff007c0c */ /* 0x000fda000bf05300 */
[----:B------:R-:W-:Y:S05]  /*1290*/  @!P0 BRA `(.L_x_2346) ;  /* 0x0000000000248947 */ /* 0x000fea0003800000 */
[----:B------:R-:W-:Y:S02]  /*12a0*/  ULDC.64 UR8, c[0x0][0xa00] ;  /* 0x0002800000087ab9 */ /* 0x000fe40000000a00 */
[----:B------:R-:W-:-:S06]  /*12b0*/  UIMAD.WIDE UR8, UR6, 0x4, UR8 ;  /* 0x00000004060878a5 */ /* 0x000fcc000f8e0208 */
[----:B------:R-:W-:Y:S02]  /*12c0*/  IMAD.U32 R4, RZ, RZ, UR8 ;  /* 0x00000008ff047e24 */ /* 0x000fe4000f8e00ff */
[----:B------:R-:W-:-:S05]  /*12d0*/  IMAD.U32 R5, RZ, RZ, UR9 ;  /* 0x00000009ff057e24 */ /* 0x000fca000f8e00ff */
[----:B------:R-:W2:Y:S04]  /*12e0*/  LDG.E R3, desc[UR40][R4.64] ;  /* 0x0000002804037981 */ /* 0x000ea8000c1e1900 */
[----:B------:R-:W3:Y:S01]  /*12f0*/  LDG.E R0, desc[UR40][R4.64+0x4] ;  /* 0x0000042804007981 */ /* 0x000ee2000c1e1900 */
[----:B--2---:R-:W-:Y:S02]  /*1300*/  R2UR UR51, R3 ;  /* 0x00000000033372ca */ /* 0x004fe400000e0000 */
[----:B---3--:R-:W-:-:S13]  /*1310*/  R2UR UR7, R0 ;  /* 0x00000000000772ca */ /* 0x008fda00000e0000 */
[----:B------:R-:W-:-:S12]  /*1320*/  UIADD3 UR51, -UR51, UR7, URZ ;  /* 0x0000000733337290 */ /* 0x000fd8000fffe13f */
.L_x_2346:
[----:B------:R-:W-:Y:S01]  /*1330*/  UMOV UR43, UR6 ;  /* 0x00000006002b7c82 */ /* 0x000fe20008000000 */
[----:B------:R-:W-:Y:S05]  /*1340*/  @!P1 BRA `(.L_x_2347) ;  /* 0x00000000001c9947 */ /* 0x000fea0003800000 */
[----:B------:R-:W-:Y:S02]  /*1350*/  ULDC.64 UR8, c[0x0][0xa20] ;  /* 0x0002880000087ab9 */ /* 0x000fe40000000a00 */
[----:B------:R-:W-:-:S06]  /*1360*/  UIMAD.WIDE UR6, UR6, 0x4, UR8 ;  /* 0x00000004060678a5 */ /* 0x000fcc000f8e0208 */
[----:B------:R-:W-:Y:S02]  /*1370*/  IMAD.U32 R4, RZ, RZ, UR6 ;  /* 0x00000006ff047e24 */ /* 0x000fe4000f8e00ff */
[----:B------:R-:W-:-:S05]  /*1380*/  IMAD.U32 R5, RZ, RZ, UR7 ;  /* 0x00000007ff057e24 */ /* 0x000fca000f8e00ff */
[----:B------:R-:W2:Y:S02]  /*1390*/  LDG.E R4, desc[UR40][R4.64] ;  /* 0x0000002804047981 */ /* 0x000ea4000c1e1900 */
[----:B--2---:R-:W-:Y:S01]  /*13a0*/  R2UR UR4, R4 ;  /* 0x00000000040472ca */ /* 0x004fe200000e0000 */
[----:B------:R-:W-:-:S14]  /*13b0*/  BRA `(.L_x_2348) ;  /* 0x0000000000347947 */ /* 0x000fdc0003800000 */
.L_x_2347:
        /* <DEDUP_REMOVED lines=13> */
.L_x_2348:
[----:B------:R-:W-:Y:S02]  /*1490*/  UISETP.NE.AND UP0, UPT, UR47, 0x1, UPT ;  /* 0x000000012f00788c */ /* 0x000fe4000bf05270 */
[----:B------:R-:W-:Y:S02]  /*14a0*/  UIADD3 UR49, -UR49, UR4, URZ ;  /* 0x0000000431317290 */ /* 0x000fe4000fffe13f */
[----:B------:R-:W-:Y:S02]  /*14b0*/  USHF.L.U32 UR42, UR5, 0x6, URZ ;  /* 0x00000006052a7899 */ /* 0x000fe4000800063f */
[----:B------:R-:W-:Y:S01]  /*14c0*/  UIADD3 UR4, UR49, 0x3f, URZ ;  /* 0x0000003f31047890 */ /* 0x000fe2000fffe03f */
[----:B------:R-:W-:-:S03]  /*14d0*/  PLOP3.LUT P0, PT, PT, PT, UP0, 0x80, 0x0 ;  /* 0x000000000000781c */ /* 0x000fc60003f0f008 */
[----:B------:R-:W-:-:S04]  /*14e0*/  USHF.R.S32.HI UR6, URZ, 0x1f, UR4 ;  /* 0x0000001f3f067899 */ /* 0x000fc80008011404 */
[----:B------:R-:W-:-:S04]  /*14f0*/  ULEA.HI UR6, UR6, UR4, URZ, 0x6 ;  /* 0x0000000406067291 */ /* 0x000fc8000f8f303f */
[----:B------:R-:W-:Y:S02]  /*1500*/  USHF.R.S32.HI UR6, URZ, 0x6, UR6 ;  /* 0x000000063f067899 */ /* 0x000fe40008011406 */
[----:B------:R-:W-:Y:S10]  /*1510*/  @!P0 BRA `(.L_x_2349) ;  /* 0x0000002000348947 */ /* 0x000ff40003800000 */
[----:B------:R-:W0:Y:S01]  /*1520*/  LDC.64 R8, c[0x0][0x9e0] ;  /* 0x00027800ff087b82 */ /* 0x000e220000000a00 */
[----:B------:R-:W-:Y:S01]  /*1530*/  ULDC UR4, c[0x0][0x448] ;  /* 0x0001120000047ab9 */ /* 0x000fe20000000800 */
[----:B------:R-:W-:Y:S02]  /*1540*/  UIADD3 UR7, UR42, 0x3f, URZ ;  /* 0x0000003f2a077890 */ /* 0x000fe4000fffe03f */
[----:B------:R-:W-:Y:S02]  /*1550*/  UISETP.NE.AND UP0, UPT, UR4, 0x1, UPT ;  /* 0x000000010400788c */ /* 0x000fe4000bf05270 */
[----:B------:R-:W-:-:S09]  /*1560*/  UIADD3 UR8, UR49, 0x1, -UR51 ;  /* 0x0000000131087890 */ /* 0x000fd2000fffe833 */
[----:B------:R-:W-:Y:S01]  /*1570*/  @UP0 ULDC UR4, c[0x0][0x44c] ;  /* 0x0001130000040ab9 */ /* 0x000fe20000000800 */
[----:B------:R-:W-:Y:S01]  /*1580*/  @UP0 ULDC UR9, c[0x0][0x450] ;  /* 0x0001140000090ab9 */ /* 0x000fe20000000800 */
[----:B------:R-:W-:-:S04]  /*1590*/  UIMAD.WIDE.U32 UR4, UR7, UR4, URZ ;  /* 0x00000004070472a5 */ /* 0x000fc8000f8e003f */
[----:B------:R-:W-:Y:S01]  /*15a0*/  @UP0 USHF.R.U32.HI UR7, URZ, UR9, UR5 ;  /* 0x000000093f070299 */ /* 0x000fe20008011605 */
[----:B0-----:R-:W-:-:S03]  /*15b0*/  ISETP.GE.AND P1, PT, R9, 0x1, PT ;  /* 0x000000010900780c */ /* 0x001fc60003f26270 */
[----:B------:R-:W-:-:S06]  /*15c0*/  UIADD3 UR7, UR8, UR7, URZ ;  /* 0x0000000708077290 */ /* 0x000fcc000fffe03f */
[----:B------:R-:W-:-:S04]  /*15d0*/  VIADD R0, R8, UR7 ;  /* 0x0000000708007c36 */ /* 0x000fc80008000000 */
[----:B------:R-:W-:Y:S05]  /*15e0*/  @!P1 BRA `(.L_x_2350) ;  /* 0x0000000000449947 */ /* 0x000fea0003800000 */
[----:B------:R-:W-:Y:S01]  /*15f0*/  ISETP.LT.AND P0, PT, RZ, UR7, PT ;  /* 0x00000007ff007c0c */ /* 0x000fe2000bf01270 */
[----:B------:R-:W-:-:S06]  /*1600*/  UIADD3 UR4, UR7, -0x1, URZ ;  /* 0xffffffff07047890 */ /* 0x000fcc000fffe03f */
[----:B------:R-:W-:-:S06]  /*1610*/  IMAD.U32 R3, RZ, RZ, UR4 ;  /* 0x00000004ff037e24 */ /* 0x000fcc000f8e00ff */
[----:B------:R-:W-:Y:S05]  /*1620*/  @P0 BRA `(.L_x_2351) ;  /* 0x00000000001c0947 */ /* 0x000fea0003800000 */
[----:B------:R-:W-:Y:S01]  /*1630*/  ISETP.NE.AND P0, PT, R9, 0x1, PT ;  /* 0x000000010900780c */ /* 0x000fe20003f05270 */
[----:B------:R-:W-:-:S12]  /*1640*/  IMAD R3, RZ, RZ, -UR7 ;  /* 0x80000007ff037e24 */ /* 0x000fd8000f8e02ff */
[----:B------:R-:W0:Y:S02]  /*1650*/  @P0 LDC.64 R4, c[0x0][0x9e8] ;  /* 0x00027a00ff040b82 */ /* 0x000e240000000a00 */
[----:B0-----:R-:W-:-:S05]  /*1660*/  @P0 IMAD.HI.U32 R4, R3, R4, RZ ;  /* 0x0000000403040227 */ /* 0x001fca00078e00ff */
[----:B------:R-:W-:-:S04]  /*1670*/  @P0 SHF.R.U32.HI R3, RZ, R5, R4 ;  /* 0x00000005ff030219 */ /* 0x000fc80000011604 */
[----:B------:R-:W-:Y:S01]  /*1680*/  LOP3.LUT R3, RZ, R3, RZ, 0x33, !PT ;  /* 0x00000003ff037212 */ /* 0x000fe200078e33ff */
[----:B------:R-:W-:Y:S06]  /*1690*/  BRA `(.L_x_2352) ;  /* 0x0000000000107947 */ /* 0x000fec0003800000 */
.L_x_2351:
[----:B------:R-:W-:-:S13]  /*16a0*/  ISETP.NE.AND P0, PT, R9, 0x1, PT ;  /* 0x000000010900780c */ /* 0x000fda0003f05270 */
[----:B------:R-:W0:Y:S02]  /*16b0*/  @P0 LDC.64 R4, c[0x0][0x9e8] ;  /* 0x00027a00ff040b82 */ /* 0x000e240000000a00 */
[----:B0-----:R-:W-:-:S05]  /*16c0*/  @P0 IMAD.HI.U32 R4, R3, R4, RZ ;  /* 0x0000000403040227 */ /* 0x001fca00078e00ff */
[----:B------:R-:W-:-:S07]  /*16d0*/  @P0 SHF.R.U32.HI R3, RZ, R5, R4 ;  /* 0x00000005ff030219 */ /* 0x000fce0000011604 */
.L_x_2352:
[----:B------:R-:W-:-:S05]  /*16e0*/  IMAD R3, R3, R9, R9 ;  /* 0x0000000903037224 */ /* 0x000fca00078e0209 */
[----:B------:R-:W-:-:S07]  /*16f0*/  VIMNMX R0, R0, R3, PT ;  /* 0x0000000300007248 */ /* 0x000fce0003fe0100 */
.L_x_2350:
[----:B------:R-:W-:Y:S01]  /*1700*/  @UP0 ULDC UR4, c[0x0][0x44c] ;  /* 0x0001130000040ab9 */ /* 0x000fe20000000800 */
[----:B------:R-:W-:Y:S01]  /*1710*/  VIADD R0, R0, 0x3f ;  /* 0x0000003f00007836 */ /* 0x000fe20000000000 */
[----:B------:R-:W-:Y:S01]  /*1720*/  UIMAD.WIDE.U32 UR4, UR42, UR4, URZ ;  /* 0x000000042a0472a5 */ /* 0x000fe2000f8e003f */
[----:B------:R-:W-:Y:S01]  /*1730*/  @UP0 ULDC UR8, c[0x0][0x450] ;  /* 0x0001140000080ab9 */ /* 0x000fe20000000800 */
[----:B------:R-:W-:Y:S02]  /*1740*/  UMOV UR7, UR42 ;  /* 0x0000002a00077c82 */ /* 0x000fe40008000000 */
[----:B------:R-:W-:Y:S01]  /*1750*/  @UP0 USHF.R.U32.HI UR7, URZ, UR8, UR5 ;  /* 0x000000083f070299 */ /* 0x000fe20008011605 */
[----:B------:R-:W-:Y:S02]  /*1760*/  SHF.R.S32.HI R3, RZ, 0x1f, R0 ;  /* 0x0000001fff037819 */ /* 0x000fe40000011400 */
[----:B------:R-:W-:Y:S01]  /*1770*/  ULDC UR4, c[0x0][0x9dc] ;  /* 0x0002770000047ab9 */ /* 0x000fe20000000800 */
[----:B------:R-:W-:Y:S01]  /*1780*/  UIADD3 UR49, UR7, UR49, -UR51 ;  /* 0x0000003107317290 */ /* 0x000fe2000fffe833 */
[----:B------:R-:W-:-:S03]  /*1790*/  LEA.HI R3, R3, R0, RZ, 0x6 ;  /* 0x0000000003037211 */ /* 0x000fc600078f30ff */
[----:B------:R-:W-:Y:S01]  /*17a0*/  UIADD3 UR4, UR49, -UR4, URZ ;  /* 0x8000000431047290 */ /* 0x000fe2000fffe03f */
[----:B------:R-:W-:-:S04]  /*17b0*/  SHF.R.S32.HI R3, RZ, 0x6, R3 ;  /* 0x00000006ff037819 */ /* 0x000fc80000011403 */
[----:B------:R-:W-:Y:S01]  /*17c0*/  VIMNMX R5, R3, UR6, PT ;  /* 0x0000000603057c48 */ /* 0x000fe2000bfe0100 */
[----:B------:R-:W-:Y:S01]  /*17d0*/  IMAD.U32 R3, RZ, RZ, UR4 ;  /* 0x00000004ff037e24 */ /* 0x000fe2000f8e00ff */
[----:B------:R-:W-:Y:S06]  /*17e0*/  @!P1 BRA `(.L_x_2353) ;  /* 0x0000000000409947 */ /* 0x000fec0003800000 */
[----:B------:R-:W-:-:S05]  /*17f0*/  IMAD.U32 R0, RZ, RZ, UR49 ;  /* 0x00000031ff007e24 */ /* 0x000fca000f8e00ff */
        /* <DEDUP_REMOVED lines=9> */
.L_x_2354:
[----:B------:R-:W-:-:S13]  /*1890*/  ISETP.NE.AND P0, PT, R9, 0x1, PT ;  /* 0x000000010900780c */ /* 0x000fda0003f05270 */
[----:B------:R-:W0:Y:S02]  /*18a0*/  @P0 LDC.64 R6, c[0x0][0x9e8] ;  /* 0x00027a00ff060b82 */ /* 0x000e240000000a00 */
[----:B0-----:R-:W-:-:S05]  /*18b0*/  @P0 IMAD.HI.U32 R4, R0, R6, RZ ;  /* 0x0000000600040227 */ /* 0x001fca00078e00ff */
[----:B------:R-:W-:-:S07]  /*18c0*/  @P0 SHF.R.U32.HI R0, RZ, R7, R4 ;  /* 0x00000007ff000219 */ /* 0x000fce0000011604 */
.L_x_2355:
[----:B------:R-:W-:-:S05]  /*18d0*/  IMAD R0, R0, R9, RZ ;  /* 0x0000000900007224 */ /* 0x000fca00078e02ff */
[----:B------:R-:W-:-:S07]  /*18e0*/  VIMNMX R3, R3, R0, !PT ;  /* 0x0000000003037248 */ /* 0x000fce0007fe0100 */
.L_x_2353:
        /* <DEDUP_REMOVED lines=68> */
[----:B------:R-:W-:Y:S01]  /*1d30*/  CS2R R30, SRZ ;  /* 0x00000000001e7805 */ /* 0x000fe2000001ff00 */
[----:B------:R-:W-:Y:S01]  /*1d40*/  IMAD.MOV.U32 R12, RZ, RZ, RZ ;  /* 0x000000ffff0c7224 */ /* 0x000fe200078e00ff */
[----:B------:R-:W-:Y:S01]  /*1d50*/  CS2R R26, SRZ ;  /* 0x00000000001a7805 */ /* 0x000fe2000001ff00 */
[----:B------:R-:W-:Y:S02]  /*1d60*/  IMAD.MOV.U32 R169, RZ, RZ, RZ ;  /* 0x000000ffffa97224 */ /* 0x000fe400078e00ff */
[----:B------:R-:W-:Y:S02]  /*1d70*/  IMAD.MOV.U32 R14, RZ, RZ, RZ ;  /* 0x000000ffff0e7224 */ /* 0x000fe400078e00ff */
        /* <DEDUP_REMOVED lines=16> */
.L_x_2357:
[----:B------:R-:W-:Y:S01]  /*1e80*/  ULEA UR21, UR37, UR46, 0x3 ;  /* 0x0000002e25157291 */ /* 0x000fe2000f8e183f */
[----:B------:R-:W-:-:S05]  /*1e90*/  IMAD.U32 R0, RZ, RZ, UR38 ;  /* 0x00000026ff007e24 */ /* 0x000fca000f8e00ff */
[----:B------:R-:W-:-:S04]  /*1ea0*/  SHF.L.U32 R0, R0, 0x1f, RZ ;  /* 0x0000001f00007819 */ /* 0x000fc800000006ff */
[----:B------:R-:W0:Y:S02]  /*1eb0*/  SYNCS.PHASECHK.TRANS64.TRYWAIT P1, [UR21+0x28c50], R0 ;  /* 0x028c5000ff0075a7 */ /* 0x000e240008020155 */
[----:B0-----:R-:W-:Y:S05]  /*1ec0*/  @!P1 BRA `(.L_x_2358) ;  /* 0x00000160003c9947 */ /* 0x001fea0003800000 */
.L_x_2602:
        /* <DEDUP_REMOVED lines=45> */
.L_x_2364:
        /* <DEDUP_REMOVED lines=143> */
.L_x_2360:
[----:B------:R-:W-:Y:S01]  /*2a90*/  ULEA UR21, UR37, UR46, 0x3 ;  /* 0x0000002e25157291 */ /* 0x000fe2000f8e183f */
[----:B------:R-:W-:-:S05]  /*2aa0*/  IMAD.U32 R0, RZ, RZ, UR38 ;  /* 0x00000026ff007e24 */ /* 0x000fca000f8e00ff */
[----:B------:R-:W-:-:S04]  /*2ab0*/  SHF.L.U32 R0, R0, 0x1f, RZ ;  /* 0x0000001f00007819 */ /* 0x000fc800000006ff */
[----:B------:R0:W1:Y:S01]  /*2ac0*/  SYNCS.PHASECHK.TRANS64.TRYWAIT P1, [UR21+0x28c50], R0 ;  /* 0x028c5000ff0075a7 */ /* 0x0000620008020155 */
[----:B------:R-:W-:Y:S05]  /*2ad0*/  @!P0 BRA `(.L_x_2361) ;  /* 0x0000000000048947 */ /* 0x000fea0003800000 */
[----:B------:R-:W-:Y:S01]  /*2ae0*/  BPT.TRAP 0x1 ;  /* 0x000000040000795c */ /* 0x000fe20000300000 */
.L_x_2361:
[----:B-1----:R-:W-:Y:S05]  /*2af0*/  @P1 BRA `(.L_x_2362) ;  /* 0x0000000000081947 */ /* 0x002fea0003800000 */
[----:B------:R-:W1:Y:S02]  /*2b00*/  SYNCS.PHASECHK.TRANS64.TRYWAIT P1, [UR21+0x28c50], R0 ;  /* 0x028c5000ff0075a7 */ /* 0x000e640008020155 */
[----:B-1----:R-:W-:Y:S05]  /*2b10*/  @!P1 BRA `(.L_x_2363) ;  /* 0x0000015400409947 */ /* 0x002fea0003800000 */
.L_x_2362:
        /* <DEDUP_REMOVED lines=29> */
.L_x_2359:
        /* <DEDUP_REMOVED lines=144> */
.L_x_2349:
[----:B------:R-:W-:Y:S01]  /*35f0*/  ULDC UR4, c[0x0][0x448] ;  /* 0x0001120000047ab9 */ /* 0x000fe20000000800 */
[----:B------:R-:W-:Y:S02]  /*3600*/  UIADD3 UR7, UR42, 0x3f, URZ ;  /* 0x0000003f2a077890 */ /* 0x000fe4000fffe03f */
[----:B------:R-:W-:Y:S02]  /*3610*/  UISETP.NE.AND UP0, UPT, UR4, 0x1, UPT ;  /* 0x000000010400788c */ /* 0x000fe4000bf05270 */
[----:B------:R-:W-:Y:S01]  /*3620*/  UIADD3 UR10, UR49, 0x1, -UR51 ;  /* 0x00000001310a7890 */ /* 0x000fe2000fffe833 */
[----:B------:R-:W-:Y:S02]  /*3630*/  ULDC.64 UR4, c[0x0][0x9e0] ;  /* 0x0002780000047ab9 */ /* 0x000fe40000000a00 */
[----:B------:R-:W-:-:S06]  /*3640*/  UISETP.GE.AND UP1, UPT, UR5, 0x1, UPT ;  /* 0x000000010500788c */ /* 0x000fcc000bf26270 */
[----:B------:R-:W-:Y:S01]  /*3650*/  @UP0 ULDC UR8, c[0x0][0x44c] ;  /* 0x0001130000080ab9 */ /* 0x000fe20000000800 */
[----:B------:R-:W-:Y:S01]  /*3660*/  @UP0 ULDC UR11, c[0x0][0x450] ;  /* 0x00011400000b0ab9 */ /* 0x000fe20000000800 */
[----:B------:R-:W-:Y:S01]  /*3670*/  UIMAD.WIDE.U32 UR8, UR7, UR8, URZ ;  /* 0x00000008070872a5 */ /* 0x000fe2000f8e003f */
[----:B------:R-:W-:-:S03]  /*3680*/  PLOP3.LUT P1, PT, PT, PT, UP1, 0x80, 0x0 ;  /* 0x000000000000781c */ /* 0x000fc60003f2f018 */
[----:B------:R-:W-:-:S04]  /*3690*/  @UP0 USHF.R.U32.HI UR7, URZ, UR11, UR9 ;  /* 0x0000000b3f070299 */ /* 0x000fc80008011609 */
[----:B------:R-:W-:-:S04]  /*36a0*/  UIADD3 UR7, UR10, UR7, URZ ;  /* 0x000000070a077290 */ /* 0x000fc8000fffe03f */
[----:B------:R-:W-:-:S06]  /*36b0*/  UIADD3 UR4, UR7, UR4, URZ ;  /* 0x0000000407047290 */ /* 0x000fcc000fffe03f */
[----:B------:R-:W-:Y:S01]  /*36c0*/  IMAD.U32 R0, RZ, RZ, UR4 ;  /* 0x00000004ff007e24 */ /* 0x000fe2000f8e00ff */
[----:B------:R-:W-:Y:S06]  /*36d0*/  @!P1 BRA `(.L_x_2365) ;  /* 0x0000000000409947 */ /* 0x000fec0003800000 */
        /* <DEDUP_REMOVED lines=10> */
.L_x_2366:
[----:B------:R-:W-:-:S11]  /*3780*/  UISETP.NE.AND UP1, UPT, UR5, 0x1, UPT ;  /* 0x000000010500788c */ /* 0x000fd6000bf25270 */
[----:B------:R-:W-:Y:S02]  /*3790*/  @UP1 ULDC.64 UR10, c[0x0][0x9e8] ;  /* 0x00027a00000a1ab9 */ /* 0x000fe40000000a00 */
[----:B------:R-:W-:-:S04]  /*37a0*/  UIMAD.WIDE.U32 UR8, UR4, UR10, URZ ;  /* 0x0000000a040872a5 */ /* 0x000fc8000f8e003f */
[----:B------:R-:W-:-:S12]  /*37b0*/  @UP1 USHF.R.U32.HI UR4, URZ, UR11, UR9 ;  /* 0x0000000b3f041299 */ /* 0x000fd80008011609 */
.L_x_2367:
[----:B------:R-:W-:-:S06]  /*37c0*/  UIMAD UR4, UR4, UR5, UR5 ;  /* 0x00000005040472a4 */ /* 0x000fcc000f8e0205 */
[----:B------:R-:W-:-:S07]  /*37d0*/  VIMNMX R0, R0, UR4, PT ;  /* 0x0000000400007c48 */ /* 0x000fce000bfe0100 */
.L_x_2365:
[----:B------:R-:W-:Y:S01]  /*37e0*/  VIADD R0, R0, 0x3f ;  /* 0x0000003f00007836 */ /* 0x000fe20000000000 */
[----:B------:R-:W-:Y:S01]  /*37f0*/  @UP0 ULDC UR8, c[0x0][0x44c] ;  /* 0x0001130000080ab9 */ /* 0x000fe20000000800 */
[----:B------:R-:W-:Y:S01]  /*3800*/  @UP0 ULDC UR7, c[0x0][0x450] ;  /* 0x0001140000070ab9 */ /* 0x000fe20000000800 */
[----:B------:R-:W-:Y:S02]  /*3810*/  UIMAD.WIDE.U32 UR8, UR42, UR8, URZ ;  /* 0x000000082a0872a5 */ /* 0x000fe4000f8e003f */
[----:B------:R-:W-:Y:S01]  /*3820*/  SHF.R.S32.HI R3, RZ, 0x1f, R0 ;  /* 0x0000001fff037819 */ /* 0x000fe20000011400 */
[----:B------:R-:W-:Y:S01]  /*3830*/  UMOV UR4, UR42 ;  /* 0x0000002a00047c82 */ /* 0x000fe20008000000 */
[----:B------:R-:W-:Y:S02]  /*3840*/  @UP0 USHF.R.U32.HI UR4, URZ, UR7, UR9 ;  /* 0x000000073f040299 */ /* 0x000fe40008011609 */
[----:B------:R-:W-:Y:S01]  /*3850*/  LEA.HI R3, R3, R0, RZ, 0x6 ;  /* 0x0000000003037211 */ /* 0x000fe200078f30ff */
[----:B------:R-:W-:Y:S01]  /*3860*/  ULDC UR8, c[0x0][0x9dc] ;  /* 0x0002770000087ab9 */ /* 0x000fe20000000800 */
[----:B------:R-:W-:-:S02]  /*3870*/  UIADD3 UR4, UR4, UR49, -UR51 ;  /* 0x0000003104047290 */ /* 0x000fc4000fffe833 */
[----:B------:R-:W-:Y:S02]  /*3880*/  SHF.R.S32.HI R3, RZ, 0x6, R3 ;  /* 0x00000006ff037819 */ /* 0x000fe40000011403 */
[----:B------:R-:W-:Y:S02]  /*3890*/  UIADD3 UR8, UR4, -UR8, URZ ;  /* 0x8000000804087290 */ /* 0x000fe4000fffe03f */
[----:B------:R-:W-:Y:S01]  /*38a0*/  VIMNMX R168, R3, UR6, PT ;  /* 0x0000000603a87c48 */ /* 0x000fe2000bfe0100 */
[----:B------:R-:W-:Y:S09]  /*38b0*/  @!P1 BRA `(.L_x_2368) ;  /* 0x0000000000449947 */ /* 0x000ff20003800000 */
        /* <DEDUP_REMOVED lines=10> */
.L_x_2369:
[----:B------:R-:W-:-:S11]  /*3960*/  UISETP.NE.AND UP0, UPT, UR5, 0x1, UPT ;  /* 0x000000010500788c */ /* 0x000fd6000bf05270 */
[----:B------:R-:W-:Y:S02]  /*3970*/  @UP0 ULDC.64 UR10, c[0x0][0x9e8] ;  /* 0x00027a00000a0ab9 */ /* 0x000fe40000000a00 */
[----:B------:R-:W-:-:S04]  /*3980*/  UIMAD.WIDE.U32 UR6, UR4, UR10, URZ ;  /* 0x0000000a040672a5 */ /* 0x000fc8000f8e003f */
[----:B------:R-:W-:-:S12]  /*3990*/  @UP0 USHF.R.U32.HI UR4, URZ, UR11, UR7 ;  /* 0x0000000b3f040299 */ /* 0x000fd80008011607 */
.L_x_2370:
[----:B------:R-:W-:-:S04]  /*39a0*/  UIMAD UR4, UR4, UR5, URZ ;  /* 0x00000005040472a4 */ /* 0x000fc8000f8e023f */
[----:B------:R-:W-:-:S04]  /*39b0*/  UISETP.LT.AND UP0, UPT, UR8, UR4, UPT ;  /* 0x000000040800728c */ /* 0x000fc8000bf01270 */
[----:B------:R-:W-:-:S12]  /*39c0*/  USEL UR8, UR8, UR4, !UP0 ;  /* 0x0000000408087287 */ /* 0x000fd8000c000000 */
.L_x_2368:
[----:B------:R-:W-:Y:S01]  /*39d0*/  USHF.R.S32.HI UR4, URZ, 0x1f, UR8 ;  /* 0x0000001f3f047899 */ /* 0x000fe20008011408 */
[----:B------:R-:W-:Y:S01]  /*39e0*/  PLOP3.LUT P0, PT, PT, PT, PT, 0x80, 0x0 ;  /* 0x000000000000781c */ /* 0x000fe20003f0f070 */
[----:B------:R-:W-:Y:S01]  /*39f0*/  IMAD.MOV.U32 R0, RZ, RZ, RZ ;  /* 0x000000ffff007224 */ /* 0x000fe200078e00ff */
[----:B------:R-:W-:Y:S01]  /*3a00*/  CS2R R150, SRZ ;  /* 0x0000000000967805 */ /* 0x000fe2000001ff00 */
[----:B------:R-:W-:Y:S01]  /*3a10*/  ULEA.HI UR4, UR4, UR8, URZ, 0x6 ;  /* 0x0000000804047291 */ /* 0x000fe2000f8f303f */
[----:B------:R-:W-:Y:S01]  /*3a20*/  IMAD.MOV.U32 R3, RZ, RZ, RZ ;  /* 0x000000ffff037224 */ /* 0x000fe200078e00ff */
[----:B------:R-:W-:Y:S02]  /*3a30*/  CS2R R148, SRZ ;  /* 0x0000000000947805 */ /* 0x000fe4000001ff00 */
[----:B------:R-:W-:Y:S01]  /*3a40*/  CS2R R146, SRZ ;  /* 0x0000000000927805 */ /* 0x000fe2000001ff00 */
[----:B------:R-:W-:Y:S01]  /*3a50*/  USHF.R.S32.HI UR4, URZ, 0x6, UR4 ;  /* 0x000000063f047899 */ /* 0x000fe20008011404 */
[----:B------:R-:W-:-:S02]  /*3a60*/  CS2R R144, SRZ ;  /* 0x0000000000907805 */ /* 0x000fc4000001ff00 */
[----:B------:R-:W-:Y:S02]  /*3a70*/  CS2R R142, SRZ ;  /* 0x00000000008e7805 */ /* 0x000fe4000001ff00 */
[----:B------:R-:W-:Y:S01]  /*3a80*/  CS2R R140, SRZ ;  /* 0x00000000008c7805 */ /* 0x000fe2000001ff00 */
[----:B------:R-:W-:Y:S01]  /*3a90*/  UISETP.LT.AND UP0, UPT, URZ, UR4, UPT ;  /* 0x000000043f00728c */ /* 0x000fe2000bf01270 */
[----:B------:R-:W-:Y:S02]  /*3aa0*/  CS2R R138, SRZ ;  /* 0x00000000008a7805 */ /* 0x000fe4000001ff00 */
[----:B------:R-:W-:Y:S02]  /*3ab0*/  CS2R R136, SRZ ;  /* 0x0000000000887805 */ /* 0x000fe4000001ff00 */
[----:B------:R-:W-:Y:S01]  /*3ac0*/  CS2R R134, SRZ ;  /* 0x0000000000867805 */ /* 0x000fe2000001ff00 */
[----:B------:R-:W-:Y:S01]  /*3ad0*/  USEL UR48, URZ, UR4, !UP0 ;  /* 0x000000043f307287 */ /* 0x000fe2000c000000 */
[----:B------:R-:W-:-:S02]  /*3ae0*/  CS2R R132, SRZ ;  /* 0x0000000000847805 */ /* 0x000fc4000001ff00 */
[----:B------:R-:W-:Y:S02]  /*3af0*/  CS2R R130, SRZ ;  /* 0x0000000000827805 */ /* 0x000fe4000001ff00 */
[----:B------:R-:W-:Y:S02]  /*3b00*/  CS2R R128, SRZ ;  /* 0x0000000000807805 */ /* 0x000fe4000001ff00 */
[----:B------:R-:W-:Y:S02]  /*3b10*/  CS2R R126, SRZ ;  /* 0x00000000007e7805 */ /* 0x000fe4000001ff00 */
[----:B------:R-:W-:Y:S02]  /*3b20*/  CS2R R124, SRZ ;  /* 0x00000000007c7805 */ /* 0x000fe4000001ff00 */
[----:B------:R-:W-:Y:S02]  /*3b30*/  ISETP.GT.AND P1, PT, R168, UR48, PT ;  /* 0x00000030a8007c0c */ /* 0x000fe4000bf24270 */
        /* <DEDUP_REMOVED lines=48> */
[----:B------:R-:W-:Y:S01]  /*3e40*/  CS2R R26, SRZ ;  /* 0x00000000001a7805 */ /* 0x000fe2000001ff00 */
[----:B------:R-:W-:Y:S02]  /*3e50*/  IMAD.MOV.U32 R169, RZ, RZ, RZ ;  /* 0x000000ffffa97224 */ /* 0x000fe400078e00ff */
[----:B------:R-:W-:-:S02]  /*3e60*/  IMAD.MOV.U32 R14, RZ, RZ, RZ ;  /* 0x000000ffff0e7224 */ /* 0x000fc400078e00ff */
        /* <DEDUP_REMOVED lines=32> */
.L_x_2371:
        /* <DEDUP_REMOVED lines=9> */
.L_x_2603:
[----:B------:R-:W-:Y:S05]  /*4100*/  @!P0 BRA `(.L_x_2373) ;  /* 0x0000000000048947 */ /* 0x000fea0003800000 */
[----:B------:R-:W-:Y:S01]  /*4110*/  BPT.TRAP 0x1 ;  /* 0x000000040000795c */ /* 0x000fe20000300000 */
.L_x_2373:
[----:B------:R-:W-:Y:S02]  /*4120*/  IMAD.U32 R7, RZ, RZ, UR37 ;  /* 0x00000025ff077e24 */ /* 0x000fe4000f8e00ff */
[----:B------:R-:W-:-:S03]  /*4130*/  IMAD.U32 R8, RZ, RZ, UR38 ;  /* 0x00000026ff087e24 */ /* 0x000fc6000f8e00ff */
[----:B------:R-:W-:Y:S02]  /*4140*/  LEA R7, R7, UR46, 0x3 ;  /* 0x0000002e07077c11 */ /* 0x000fe4000f8e18ff */
[----:B------:R-:W-:-:S04]  /*4150*/  SHF.L.U32 R8, R8, 0x1f, RZ ;  /* 0x0000001f08087819 */ /* 0x000fc800000006ff */
[----:B------:R1:W2:Y:S01]  /*4160*/  SYNCS.PHASECHK.TRANS64.TRYWAIT P1, [R7+URZ+0x28c30], R8 ;  /* 0x028c3008070075a7 */ /* 0x0002a2000802017f */
[----:B------:R-:W-:Y:S05]  /*4170*/  @!P0 BRA `(.L_x_2374) ;  /* 0x0000000000048947 */ /* 0x000fea0003800000 */
[----:B------:R-:W-:Y:S01]  /*4180*/  BPT.TRAP 0x1 ;  /* 0x000000040000795c */ /* 0x000fe20000300000 */
.L_x_2374:
[----:B--2---:R-:W-:Y:S05]  /*4190*/  @P1 BRA `(.L_x_2375) ;  /* 0x0000000000081947 */ /* 0x004fea0003800000 */
[----:B------:R-:W2:Y:S02]  /*41a0*/  SYNCS.PHASECHK.TRANS64.TRYWAIT P1, [R7+URZ+0x28c30], R8 ;  /* 0x028c3008070075a7 */ /* 0x000ea4000802017f */
[----:B--2---:R-:W-:Y:S05]  /*41b0*/  @!P1 BRA `(.L_x_2376) ;  /* 0x0000013c00c89947 */ /* 0x004fea0003800000 */
.L_x_2375:
        /* <DEDUP_REMOVED lines=15> */
[----:B------:R-:W-:Y:S01]  /*42b0*/  VIADD R3, R185, UR42 ;  /* 0x0000002ab9037c36 */ /* 0x000fe20008000000 */
[----:B------:R-:W-:Y:S01]  /*42c0*/  UMOV UR7, 0x40000040 ;  /* 0x4000004000077882 */ /* 0x000fe20000000000 */
[----:B------:R-:W-:Y:S01]  /*42d0*/  UMOV UR5, 0x40000040 ;  /* 0x4000004000057882 */ /* 0x000fe20000000000 */
[----:B------:R-:W-:Y:S01]  /*42e0*/  ULOP3.LUT UR4, UR4, 0x3fff, URZ, 0xc0, !UPT ;  /* 0x00003fff04047892 */ /* 0x000fe2000f8ec03f */
[----:B------:R-:W-:Y:S01]  /*42f0*/  IMAD.MOV.U32 R4, RZ, RZ, R3 ;  /* 0x000000ffff047224 */ /* 0x000fe200078e0003 */
[----:B------:R-:W-:Y:S01]  /*4300*/  UMOV UR11, 0x40000040 ;  /* 0x40000040000b7882 */ /* 0x000fe20000000000 */
[----:B------:R-:W-:Y:S01]  /*4310*/  UMOV UR9, 0x40000040 ;  /* 0x4000004000097882 */ /* 0x000fe20000000000 */
[----:B------:R-:W-:-:S02]  /*4320*/  ULEA UR18, UR37, UR18, 0x9 ;  /* 0x0000001225127291 */ /* 0x000fc4000f8e483f */
[----:B------:R-:W-:Y:S02]  /*4330*/  ULOP3.LUT UR16, UR4, 0x10000, URZ, 0xfc, !UPT ;  /* 0x0001000004107892 */ /* 0x000fe4000f8efc3f */
[----:B------:R-:W-:Y:S02]  /*4340*/  UIADD3 UR6, UR18, 0x2, URZ ;  /* 0x0000000212067890 */ /* 0x000fe4000fffe03f */
[----:B------:R-:W-:Y:S02]  /*4350*/  UIADD3 UR4, UR16, 0x2, URZ ;  /* 0x0000000210047890 */ /* 0x000fe4000fffe03f */
[----:B------:R-:W-:Y:S02]  /*4360*/  UIADD3 UR10, UR18, 0x4, URZ ;  /* 0x00000004120a7890 */ /* 0x000fe4000fffe03f */
[----:B------:R-:W-:Y:S02]  /*4370*/  UIADD3 UR8, UR16, 0x4, URZ ;  /* 0x0000000410087890 */ /* 0x000fe4000fffe03f */
[----:B------:R-:W-:Y:S01]  /*4380*/  HGMMA.64x64x16.F32 R24, gdesc[UR16], RZ, !UPT, gsb0 ;  /* 0x00e00000101879f0 */ /* 0x000fe2000c0008ff */
[----:B------:R-:W-:-:S02]  /*4390*/  UIADD3 UR14, UR18, 0x6, URZ ;  /* 0x00000006120e7890 */ /* 0x000fc4000fffe03f */
[----:B------:R-:W-:Y:S01]  /*43a0*/  UIADD3 UR12, UR16, 0x6, URZ ;  /* 0x00000006100c7890 */ /* 0x000fe2000fffe03f */
[----:B------:R-:W-:Y:S01]  /*43b0*/  UMOV UR15, 0x40000040 ;  /* 0x40000040000f7882 */ /* 0x000fe20000000000 */
[----:B------:R-:W-:Y:S01]  /*43c0*/  UMOV UR13, 0x40000040 ;  /* 0x40000040000d7882 */ /* 0x000fe20000000000 */
[----:B------:R-:W-:Y:S02]  /*43d0*/  ULDC UR20, c[0x0][0x9dc] ;  /* 0x0002770000147ab9 */ /* 0x000fe40000000800 */
[----:B------:R-:W-:Y:S01]  /*43e0*/  ULOP3.LUT UR20, URZ, UR20, URZ, 0x33, !UPT ;  /* 0x000000143f147292 */ /* 0x000fe2000f8e333f */
[----:B------:R-:W-:Y:S02]  /*43f0*/  WARPGROUP.DEPBAR.LE gsb0, 0x0 ;  /* 0x00008000000079c5 */ /* 0x000fe40000010000 */
[----:B------:R-:W-:-:S06]  /*4400*/  WARPGROUP.ARRIVE ;  /* 0x00000000000079c5 */ /* 0x000fcc0000000000 */
[----:B------:R-:W-:Y:S01]  /*4410*/  HGMMA.64x64x16.F32 R24, gdesc[UR4], R24, gsb0 ;  /* 0x00e00000041879f0 */ /* 0x000fe20008000818 */
[----:B------:R-:W-:Y:S01]  /*4420*/  ULDC UR7, c[0x0][0x448] ;  /* 0x0001120000077ab9 */ /* 0x000fe20000000800 */
[----:B------:R-:W-:Y:S01]  /*4430*/  ULDC UR6, c[0x0][0x9d8] ;  /* 0x0002760000067ab9 */ /* 0x000fe20000000800 */
[----:B------:R-:W-:-:S06]  /*4440*/  UISETP.NE.AND UP0, UPT, UR7, 0x1, UPT ;  /* 0x000000010700788c */ /* 0x000fcc000bf05270 */
[----:B------:R-:W-:Y:S02]  /*4450*/  PLOP3.LUT P2, PT, PT, PT, UP0, 0x80, 0x0 ;  /* 0x000000000000781c */ /* 0x000fe40003f4f008 */
[----:B------:R-:W-:-:S03]  /*4460*/  PLOP3.LUT P3, PT, PT, PT, UP0, 0x80, 0x0 ;  /* 0x000000000000781c */ /* 0x000fc60003f6f008 */
[----:B------:R-:W-:-:S08]  /*4470*/  @UP0 ULDC UR7, c[0x0][0x44c] ;  /* 0x0001130000070ab9 */ /* 0x000fd00000000800 */
[----:B------:R-:W-:Y:S01]  /*4480*/  @P2 IMAD.HI.U32 R5, R3, UR7, RZ ;  /* 0x0000000703052c27 */ /* 0x000fe2000f8e00ff */
[----:B------:R-:W-:-:S03]  /*4490*/  @UP0 ULDC UR7, c[0x0][0x450] ;  /* 0x0001140000070ab9 */ /* 0x000fc60000000800 */
[----:B------:R-:W-:Y:S01]  /*44a0*/  @!P1 VIADD R3, R7, 0x28c40 ;  /* 0x00028c4007039836 */ /* 0x000fe20000000000 */
[----:B------:R-:W-:Y:S01]  /*44b0*/  @P3 SHF.R.U32.HI R4, RZ, UR7, R5 ;  /* 0x00000007ff043c19 */ /* 0x000fe20008011605 */
[----:B------:R-:W-:-:S03]  /*44c0*/  IMAD.MOV.U32 R5, RZ, RZ, -0x40 ;  /* 0xffffffc0ff057424 */ /* 0x000fc600078e00ff */
[----:B------:R-:W-:Y:S01]  /*44d0*/  @!P1 PRMT R3, RZ, 0x654, R3 ;  /* 0x00000654ff039816 */ /* 0x000fe20000000003 */
[----:B------:R-:W0:Y:S01]  /*44e0*/  SHFL.IDX PT, R9, R4, RZ, 0x1c1f ;  /* 0x001c1fff04097589 */ /* 0x000e2200000e0000 */
[----:B------:R-:W-:Y:S02]  /*44f0*/  WARPGROUP.DEPBAR.LE gsb0, 0x0 ;  /* 0x00008000000079c5 */ /* 0x000fe40000010000 */
[----:B------:R-:W-:-:S06]  /*4500*/  WARPGROUP.ARRIVE ;  /* 0x00000000000079c5 */ /* 0x000fcc0000000000 */
[----:B------:R-:W-:Y:S03]  /*4510*/  HGMMA.64x64x16.F32 R24, gdesc[UR8], R24, gsb0 ;  /* 0x00e00000081879f0 */ /* 0x000fe60008000818 */
[----:B------:R-:W-:Y:S02]  /*4520*/  WARPGROUP.DEPBAR.LE gsb0, 0x0 ;  /* 0x00008000000079c5 */ /* 0x000fe40000010000 */
[----:B------:R-:W-:-:S06]  /*4530*/  WARPGROUP.ARRIVE ;  /* 0x00000000000079c5 */ /* 0x000fcc0000000000 */
[----:B------:R-:W-:Y:S01]  /*4540*/  HGMMA.64x64x16.F32 R24, gdesc[UR12], R24, gsb0 ;  /* 0x00e000000c1879f0 */ /* 0x000fe20008000818 */
[----:B------:R-:W-:Y:S02]  /*4550*/  ULDC.64 UR14, c[0x0][0x9e0] ;  /* 0x00027800000e7ab9 */ /* 0x000fe40000000a00 */
[----:B------:R-:W-:-:S06]  /*4560*/  UISETP.GE.AND UP1, UPT, UR15, 0x1, UPT ;  /* 0x000000010f00788c */ /* 0x000fcc000bf26270 */
[----:B------:R-:W-:Y:S01]  /*4570*/  PLOP3.LUT P2, PT, PT, PT, UP1, 0x40, 0x0 ;  /* 0x000000000000781c */ /* 0x000fe20003f4e818 */
[----:B------:R-:W-:Y:S02]  /*4580*/  WARPGROUP.DEPBAR.LE gsb0, 0x0 ;  /* 0x00008000000079c5 */ /* 0x000fe40000010000 */
[----:B------:R3:W-:Y:S01]  /*4590*/  @!P1 SYNCS.ARRIVE.TRANS64.RED.A1T0 RZ, [R3+URZ], RZ ;  /* 0x000000ff03ff99a7 */ /* 0x0007e2000810043f */
[----:B------:R-:W-:Y:S01]  /*45a0*/  FMUL.FTZ R24, R24, UR6 ;  /* 0x0000000618187c20 */ /* 0x000fe20008410000 */
[----:B------:R-:W-:Y:S01]  /*45b0*/  FMUL.FTZ R25, R25, UR6 ;  /* 0x0000000619197c20 */ /* 0x000fe20008410000 */
[----:B------:R-:W-:Y:S01]  /*45c0*/  FMUL.FTZ R26, R26, UR6 ;  /* 0x000000061a1a7c20 */ /* 0x000fe20008410000 */
[----:B------:R-:W-:Y:S01]  /*45d0*/  FMUL.FTZ R27, R27, UR6 ;  /* 0x000000061b1b7c20 */ /* 0x000fe20008410000 */
[----:B------:R-:W-:Y:S01]  /*45e0*/  FMUL.FTZ R28, R28, UR6 ;  /* 0x000000061c1c7c20 */ /* 0x000fe20008410000 */
[----:B------:R-:W-:Y:S01]  /*45f0*/  FMUL.FTZ R29, R29, UR6 ;  /* 0x000000061d1d7c20 */ /* 0x000fe20008410000 */
[----:B------:R-:W-:Y:S01]  /*4600*/  FMUL.FTZ R32, R32, UR6 ;  /* 0x0000000620207c20 */ /* 0x000fe20008410000 */
[----:B---3--:R-:W-:-:S02]  /*4610*/  IMAD R3, R168, R5, 0x41 ;  /* 0x00000041a8037424 */ /* 0x008fc400078e0205 */
        /* <DEDUP_REMOVED lines=20> */
[----:B------:R-:W-:Y:S01]  /*4760*/  IADD3 R5, -R2, UR49, R3 ;  /* 0x0000003102057c10 */ /* 0x000fe2000fffe103 */
[----:B------:R-:W-:Y:S01]  /*4770*/  FMUL.FTZ R31, R31, UR6 ;  /* 0x000000061f1f7c20 */ /* 0x000fe20008410000 */
[----:B------:R-:W3:Y:S01]  /*4780*/  MUFU.TANH R24, R24 ;  /* 0x0000001800187308 */ /* 0x000ee20000002400 */
[----:B------:R-:W-:Y:S01]  /*4790*/  FMUL.FTZ R35, R35, UR6 ;  /* 0x0000000623237c20 */ /* 0x000fe20008410000 */
[----:B------:R-:W-:Y:S01]  /*47a0*/  FMUL.FTZ R30, R30, UR6 ;  /* 0x000000061e1e7c20 */ /* 0x000fe20008410000 */
[----:B------:R-:W-:Y:S01]  /*47b0*/  FMUL.FTZ R34, R34, UR6 ;  /* 0x0000000622227c20 */ /* 0x000fe20008410000 */
[----:B------:R-:W-:-:S02]  /*47c0*/  VIADD R5, R5, -UR51 ;  /* 0x8000003305057c36 */ /* 0x000fc40008000000 */
[----:B------:R-:W-:Y:S02]  /*47d0*/  FMUL.FTZ R38, R38, UR6 ;  /* 0x0000000626267c20 */ /* 0x000fe40008410000 */
[----:B------:R-:W4:Y:S08]  /*47e0*/  MUFU.TANH R25, R25 ;  /* 0x0000001900197308 */ /* 0x000f300000002400 */
        /* <DEDUP_REMOVED lines=25> */
[----:B------:R5:W0:Y:S08]  /*4980*/  MUFU.TANH R11, R31 ;  /* 0x0000001f000b7308 */ /* 0x000a300000002400 */
[----:B------:R1:W0:Y:S01]  /*4990*/  MUFU.TANH R13, R35 ;  /* 0x00000023000d7308 */ /* 0x0002220000002400 */
[----:B-----5:R-:W-:-:S07]  /*49a0*/  LEA R31, R168, 0xffffffc0, 0x6 ;  /* 0xffffffc0a81f7811 */ /* 0x020fce00078e30ff */
[----:B------:R5:W0:Y:S01]  /*49b0*/  MUFU.TANH R10, R30 ;  /* 0x0000001e000a7308 */ /* 0x000a220000002400 */
[----:B-1----:R-:W-:-:S07]  /*49c0*/  VIADD R35, R5, UR14 ;  /* 0x0000000e05237c36 */ /* 0x002fce0008000000 */
[----:B------:R1:W2:Y:S01]  /*49d0*/  MUFU.TANH R12, R34 ;  /* 0x00000022000c7308 */ /* 0x0002a20000002400 */
[----:B-----5:R-:W-:-:S07]  /*49e0*/  IADD3 R30, -R2, UR49, -R31 ;  /* 0x00000031021e7c10 */ /* 0x020fce000fffe91f */
[----:B------:R5:W2:Y:S01]  /*49f0*/  MUFU.TANH R14, R38 ;  /* 0x00000026000e7308 */ /* 0x000aa20000002400 */
[----:B-1----:R-:W-:-:S04]  /*4a00*/  VIADD R34, R5, UR20 ;  /* 0x0000001405227c36 */ /* 0x002fc80008000000 */
[----:B0-----:R-:W-:Y:S02]  /*4a10*/  IMAD.IADD R5, R34, 0x1, R9 ;  /* 0x0000000122057824 */ /* 0x001fe400078e0209 */
[----:B-----5:R-:W-:Y:S01]  /*4a20*/  VIADD R38, R3, 0xffffffff ;  /* 0xffffffff03267836 */ /* 0x020fe20000000000 */
[----:B------:R-:W-:Y:S01]  /*4a30*/  VIADDMNMX R3, R9, R35, R30, PT ;  /* 0x0000002309037246 */ /* 0x000fe2000380011e */
[----:B---34-:R-:W-:Y:S06]  /*4a40*/  @P2 BRA `(.L_x_2377) ;  /* 0x00000000005c2947 */ /* 0x018fec0003800000 */
[----:B------:R-:W-:Y:S01]  /*4a50*/  IMAD.U32 R6, RZ, RZ, UR51 ;  /* 0x00000033ff067e24 */ /* 0x000fe2000f8e00ff */
[----:B------:R-:W-:Y:S04]  /*4a60*/  BSSY B0, `(.L_x_2378) ;  /* 0x0000011000007945 */ /* 0x000fe80003800000 */
[----:B------:R-:W-:-:S04]  /*4a70*/  IADD3 R6, -R6, UR49, R9 ;  /* 0x0000003106067c10 */ /* 0x000fc8000fffe109 */
[----:B------:R-:W-:-:S13]  /*4a80*/  ISETP.GT.AND P2, PT, R6, -0x1, PT ;  /* 0xffffffff0600780c */ /* 0x000fda0003f44270 */
[----:B------:R-:W-:Y:S05]  /*4a90*/  @P2 BRA `(.L_x_2379) ;  /* 0x0000000000202947 */ /* 0x000fea0003800000 */
[----:B------:R-:W-:Y:S01]  /*4aa0*/  UISETP.NE.AND UP2, UPT, UR15, 0x1, UPT ;  /* 0x000000010f00788c */ /* 0x000fe2000bf45270 */
[----:B------:R-:W-:-:S05]  /*4ab0*/  LOP3.LUT R6, RZ, R6, RZ, 0x33, !PT ;  /* 0x00000006ff067212 */ /* 0x000fca00078e33ff */
[----:B------:R-:W-:-:S05]  /*4ac0*/  PLOP3.LUT P2, PT, PT, PT, UP2, 0x80, 0x0 ;  /* 0x000000000000781c */ /* 0x000fca0003f4f028 */
[----:B------:R-:W-:-:S08]  /*4ad0*/  @UP2 ULDC.64 UR6, c[0x0][0x9e8] ;  /* 0x00027a0000062ab9 */ /* 0x000fd00000000a00 */
[----:B------:R-:W-:-:S05]  /*4ae0*/  @P2 IMAD.HI.U32 R9, R6, UR6, RZ ;  /* 0x0000000606092c27 */ /* 0x000fca000f8e00ff */
[----:B------:R-:W-:-:S04]  /*4af0*/  @P2 SHF.R.U32.HI R6, RZ, UR7, R9 ;  /* 0x00000007ff062c19 */ /* 0x000fc80008011609 */
[----:B------:R-:W-:Y:S01]  /*4b00*/  LOP3.LUT R6, RZ, R6, RZ, 0x33, !PT ;  /* 0x00000006ff067212 */ /* 0x000fe200078e33ff */
[----:B------:R-:W-:Y:S06]  /*4b10*/  BRA `(.L_x_2380) ;  /* 0x0000000000147947 */ /* 0x000fec0003800000 */
.L_x_2379:
[----:B------:R-:W-:-:S06]  /*4b20*/  UISETP.NE.AND UP2, UPT, UR15, 0x1, UPT ;  /* 0x000000010f00788c */ /* 0x000fcc000bf45270 */
[----:B------:R-:W-:-:S05]  /*4b30*/  PLOP3.LUT P2, PT, PT, PT, UP2, 0x80, 0x0 ;  /* 0x000000000000781c */ /* 0x000fca0003f4f028 */
[----:B------:R-:W-:-:S08]  /*4b40*/  @UP2 ULDC.64 UR6, c[0x0][0x9e8] ;  /* 0x00027a0000062ab9 */ /* 0x000fd00000000a00 */
[----:B------:R-:W-:-:S05]  /*4b50*/  @P2 IMAD.HI.U32 R9, R6, UR6, RZ ;  /* 0x0000000606092c27 */ /* 0x000fca000f8e00ff */
[----:B------:R-:W-:-:S07]  /*4b60*/  @P2 SHF.R.U32.HI R6, RZ, UR7, R9 ;  /* 0x00000007ff062c19 */ /* 0x000fce0008011609 */
.L_x_2380:
[----:B------:R-:W-:Y:S05]  /*4b70*/  BSYNC B0 ;  /* 0x0000000000007941 */ /* 0x000fea0003800000 */
.L_x_2378:
[----:B------:R-:W-:-:S04]  /*4b80*/  IMAD R9, R6, UR15, -R31 ;  /* 0x0000000f06097c24 */ /* 0x000fc8000f8e0a1f */
[----:B------:R-:W-:-:S05]  /*4b90*/  IMAD.IADD R6, R9, 0x1, -R2 ;  /* 0x0000000109067824 */ /* 0x000fca00078e0a02 */
[----:B------:R-:W-:Y:S02]  /*4ba0*/  VIMNMX R5, R5, R6, !PT ;  /* 0x0000000605057248 */ /* 0x000fe40007fe0100 */
[----:B------:R-:W-:-:S07]  /*4bb0*/  VIADDMNMX R3, R6, UR15, R3, PT ;  /* 0x0000000f06037c46 */ /* 0x000fce000b800103 */
.L_x_2377:
[C---:B------:R-:W-:Y:S02]  /*4bc0*/  ISETP.GE.AND P2, PT, R38.reuse, 0x2, PT ;  /* 0x000000022600780c */ /* 0x040fe40003f46270 */
[C---:B------:R-:W-:Y:S02]  /*4bd0*/  ISETP.GE.AND P6, PT, R38.reuse, 0xa, PT ;  /* 0x0000000a2600780c */ /* 0x040fe40003fc6270 */
[----:B------:R-:W-:Y:S02]  /*4be0*/  ISETP.GT.AND P4, PT, R5, 0x1, !P2 ;  /* 0x000000010500780c */ /* 0x000fe40005784270 */
[----:B------:R-:W-:Y:S02]  /*4bf0*/  ISETP.GE.AND P3, PT, R38, 0x9, PT ;  /* 0x000000092600780c */ /* 0x000fe40003f66270 */
[----:B------:R-:W-:Y:S02]  /*4c00*/  ISETP.LT.OR P4, PT, R3, 0x2, P4 ;  /* 0x000000020300780c */ /* 0x000fe40002781670 */
[----:B------:R-:W-:-:S02]  /*4c10*/  ISETP.GT.AND P5, PT, R5, 0x8, !P3 ;  /* 0x000000080500780c */ /* 0x000fc40005fa4270 */
[----:B------:R-:W-:Y:S02]  /*4c20*/  FSEL R42, R25, -INF , !P4 ;  /* 0xff800000192a7808 */ /* 0x000fe40006000000 */
[----:B------:R-:W-:Y:S02]  /*4c30*/  ISETP.GT.AND P4, PT, R5, 0x9, !P6 ;  /* 0x000000090500780c */ /* 0x000fe40007784270 */
[----:B------:R-:W-:Y:S02]  /*4c40*/  P2R R25, PR, RZ, 0x40 ;  /* 0x00000040ff197803 */ /* 0x000fe40000000000 */
[----:B------:R-:W-:Y:S02]  /*4c50*/  ISETP.LT.OR P4, PT, R3, 0xa, P4 ;  /* 0x0000000a0300780c */ /* 0x000fe40002781670 */
[----:B------:R-:W-:Y:S02]  /*4c60*/  ISETP.GE.AND P6, PT, R38, 0x11, PT ;  /* 0x000000112600780c */ /* 0x000fe40003fc6270 */
[----:B------:R-:W-:-:S02]  /*4c70*/  FSEL R58, R29, -INF , !P4 ;  /* 0xff8000001d3a7808 */ /* 0x000fc40006000000 */
[----:B------:R-:W-:Y:S02]  /*4c80*/  ISETP.LT.OR P5, PT, R3, 0x9, P5 ;  /* 0x000000090300780c */ /* 0x000fe40002fa1670 */
        /* <DEDUP_REMOVED lines=58> */
[----:B------:R-:W-:-:S04]  /*5030*/  ISETP.GE.AND P6, PT, R38, 0x3a, PT ;  /* 0x0000003a2600780c */ /* 0x000fc80003fc6270 */
[----:B------:R-:W-:Y:S02]  /*5040*/  P2R R38, PR, RZ, 0x40 ;  /* 0x00000040ff267803 */ /* 0x000fe40000000000 */
[----:B------:R-:W-:Y:S02]  /*5050*/  ISETP.GT.AND P6, PT, R5, 0x39, !P6 ;  /* 0x000000390500780c */ /* 0x000fe400077c4270 */
[----:B------:R-:W0:Y:S02]  /*5060*/  SHFL.IDX PT, R5, R4, 0x1, 0x1c1f ;  /* 0x003c1f0004057f89 */ /* 0x000e2400000e0000 */
[----:B------:R-:W-:-:S04]  /*5070*/  ISETP.LT.OR P6, PT, R3, 0x3a, P6 ;  /* 0x0000003a0300780c */ /* 0x000fc800037c1670 */
[----:B------:R-:W-:Y:S02]  /*5080*/  FSEL R74, R53, -INF , !P6 ;  /* 0xff800000354a7808 */ /* 0x000fe40007000000 */
[----:B------:R-:W-:Y:S02]  /*5090*/  PLOP3.LUT P6, PT, PT, PT, UP1, 0x40, 0x0 ;  /* 0x000000000000781c */ /* 0x000fe40003fce818 */
[----:B0-----:R-:W-:Y:S01]  /*50a0*/  VIADDMNMX R3, R5, R35, R30, PT ;  /* 0x0000002305037246 */ /* 0x001fe2000380011e */
[----:B------:R-:W-:-:S10]  /*50b0*/  IMAD.IADD R6, R34, 0x1, R5 ;  /* 0x0000000122067824 */ /* 0x000fd400078e0205 */
[----:B------:R-:W-:Y:S05]  /*50c0*/  @P6 BRA `(.L_x_2381) ;  /* 0x0000000000646947 */ /* 0x000fea0003800000 */
        /* <DEDUP_REMOVED lines=9> */
[----:B------:R-:W-:Y:S01]  /*5160*/  @P6 IMAD.HI.U32 R5, R4, UR6, RZ ;  /* 0x0000000604056c27 */ /* 0x000fe2000f8e00ff */
[----:B------:R-:W-:-:S13]  /*5170*/  PLOP3.LUT P6, PT, PT, PT, UP2, 0x80, 0x0 ;  /* 0x000000000000781c */ /* 0x000fda0003fcf028 */
[----:B------:R-:W-:-:S04]  /*5180*/  @P6 SHF.R.U32.HI R4, RZ, UR7, R5 ;  /* 0x00000007ff046c19 */ /* 0x000fc80008011605 */
[----:B------:R-:W-:Y:S01]  /*5190*/  LOP3.LUT R4, RZ, R4, RZ, 0x33, !PT ;  /* 0x00000004ff047212 */ /* 0x000fe200078e33ff */
[----:B------:R-:W-:Y:S06]  /*51a0*/  BRA `(.L_x_2384) ;  /* 0x0000000000187947 */ /* 0x000fec0003800000 */
.L_x_2383:
[----:B------:R-:W-:-:S06]  /*51b0*/  UISETP.NE.AND UP2, UPT, UR15, 0x1, UPT ;  /* 0x000000010f00788c */ /* 0x000fcc000bf45270 */
[----:B------:R-:W-:-:S05]  /*51c0*/  PLOP3.LUT P6, PT, PT, PT, UP2, 0x80, 0x0 ;  /* 0x000000000000781c */ /* 0x000fca0003fcf028 */
[----:B------:R-:W-:-:S08]  /*51d0*/  @UP2 ULDC.64 UR6, c[0x0][0x9e8] ;  /* 0x00027a0000062ab9 */ /* 0x000fd00000000a00 */
[----:B------:R-:W-:Y:S01]  /*51e0*/  @P6 IMAD.HI.U32 R5, R4, UR6, RZ ;  /* 0x0000000604056c27 */ /* 0x000fe2000f8e00ff */
[----:B------:R-:W-:-:S13]  /*51f0*/  PLOP3.LUT P6, PT, PT, PT, UP2, 0x80, 0x0 ;  /* 0x000000000000781c */ /* 0x000fda0003fcf028 */
[----:B------:R-:W-:-:S07]  /*5200*/  @P6 SHF.R.U32.HI R4, RZ, UR7, R5 ;  /* 0x00000007ff046c19 */ /* 0x000fce0008011605 */
.L_x_2384:
[----:B------:R-:W-:Y:S05]  /*5210*/  BSYNC B0 ;  /* 0x0000000000007941 */ /* 0x000fea0003800000 */
.L_x_2382:
[----:B------:R-:W-:-:S04]  /*5220*/  IMAD R5, R4, UR15, -R31 ;  /* 0x0000000f04057c24 */ /* 0x000fc8000f8e0a1f */
[----:B------:R-:W-:-:S05]  /*5230*/  IMAD.IADD R5, R5, 0x1, -R2 ;  /* 0x0000000105057824 */ /* 0x000fca00078e0a02 */
[----:B------:R-:W-:Y:S02]  /*5240*/  VIMNMX R6, R6, R5, !PT ;  /* 0x0000000506067248 */ /* 0x000fe40007fe0100 */
[----:B------:R-:W-:-:S07]  /*5250*/  VIADDMNMX R3, R5, UR15, R3, PT ;  /* 0x0000000f05037c46 */ /* 0x000fce000b800103 */
.L_x_2381:
[----:B------:R-:W-:Y:S01]  /*5260*/  BAR.SYNC.DEFER_BLOCKING 0xf, 0x100 ;  /* 0x03c4000000007b1d */ /* 0x000fe20000010000 */
[----:B------:R-:W-:Y:S02]  /*5270*/  ISETP.GT.AND P2, PT, R6, 0x1, !P2 ;  /* 0x000000010600780c */ /* 0x000fe40005744270 */
[----:B------:R-:W-:Y:S02]  /*5280*/  ISETP.NE.AND P6, PT, R9, RZ, PT ;  /* 0x000000ff0900720c */ /* 0x000fe40003fc5270 */
[----:B------:R-:W-:Y:S01]  /*5290*/  ISETP.LT.OR P2, PT, R3, 0x2, P2 ;  /* 0x000000020300780c */ /* 0x000fe20001741670 */
[----:B------:R-:W-:Y:S01]  /*52a0*/  ULDC UR10, c[0x0][0x988] ;  /* 0x00026200000a7ab9 */ /* 0x000fe20000000800 */
[----:B------:R-:W-:Y:S02]  /*52b0*/  FMNMX.FTZ R5, R32, R42, !PT ;  /* 0x0000002a20057209 */ /* 0x000fe40007810000 */
[----:B------:R-:W-:Y:S02]  /*52c0*/  FSEL R9, R27, -INF , !P2 ;  /* 0xff8000001b097808 */ /* 0x000fe40005000000 */
[----:B------:R-:W-:-:S02]  /*52d0*/  ISETP.NE.AND P2, PT, R25, RZ, PT ;  /* 0x000000ff1900720c */ /* 0x000fc40003f45270 */
[----:B------:R-:W-:Y:S02]  /*52e0*/  FMNMX.FTZ R5, R56, R5, !PT ;  /* 0x0000000538057209 */ /* 0x000fe40007810000 */
[----:B------:R-:W-:Y:S02]  /*52f0*/  ISETP.GT.AND P2, PT, R6, 0x9, !P2 ;  /* 0x000000090600780c */ /* 0x000fe40005744270 */
[----:B------:R-:W-:Y:S02]  /*5300*/  FMNMX.FTZ R5, R58, R5, !PT ;  /* 0x000000053a057209 */ /* 0x000fe40007810000 */
[----:B------:R-:W-:Y:S02]  /*5310*/  ISETP.LT.OR P2, PT, R3, 0xa, P2 ;  /* 0x0000000a0300780c */ /* 0x000fe40001741670 */
[----:B------:R-:W-:Y:S02]  /*5320*/  FMNMX.FTZ R5, R60, R5, !PT ;  /* 0x000000053c057209 */ /* 0x000fe40007810000 */
[----:B------:R-:W-:-:S02]  /*5330*/  FSEL R11, R11, -INF , !P2 ;  /* 0xff8000000b0b7808 */ /* 0x000fc40005000000 */
[----:B------:R-:W-:Y:S02]  /*5340*/  ISETP.NE.AND P2, PT, R28, RZ, PT ;  /* 0x000000ff1c00720c */ /* 0x000fe40003f45270 */
[----:B------:R-:W-:Y:S02]  /*5350*/  FMNMX.FTZ R5, R62, R5, !PT ;  /* 0x000000053e057209 */ /* 0x000fe40007810000 */
[----:B------:R-:W-:Y:S02]  /*5360*/  ISETP.GT.AND P2, PT, R6, 0x10, !P2 ;  /* 0x000000100600780c */ /* 0x000fe40005744270 */
[----:B------:R-:W-:Y:S02]  /*5370*/  FMNMX.FTZ R5, R64, R5, !PT ;  /* 0x0000000540057209 */ /* 0x000fe40007810000 */
[----:B------:R-:W-:Y:S02]  /*5380*/  ISETP.LT.OR P2, PT, R3, 0x11, P2 ;  /* 0x000000110300780c */ /* 0x000fe40001741670 */
[----:B------:R-:W-:-:S02]  /*5390*/  FMNMX.FTZ R5, R66, R5, !PT ;  /* 0x0000000542057209 */ /* 0x000fc40007810000 */
[----:B--2---:R-:W-:Y:S02]  /*53a0*/  FSEL R12, R12, -INF , !P2 ;  /* 0xff8000000c0c7808 */ /* 0x004fe40005000000 */
[----:B------:R-:W-:Y:S02]  /*53b0*/  ISETP.NE.AND P2, PT, R29, RZ, PT ;  /* 0x000000ff1d00720c */ /* 0x000fe40003f45270 */
[----:B------:R-:W-:Y:S02]  /*53c0*/  FMNMX.FTZ R5, R40, R5, !PT ;  /* 0x0000000528057209 */ /* 0x000fe40007810000 */
[C---:B------:R-:W-:Y:S02]  /*53d0*/  ISETP.GT.AND P2, PT, R6.reuse, 0x11, !P2 ;  /* 0x000000110600780c */ /* 0x040fe40005744270 */
[----:B------:R-:W-:Y:S02]  /*53e0*/  ISETP.GT.AND P3, PT, R6, 0x8, !P3 ;  /* 0x000000080600780c */ /* 0x000fe40005f64270 */
[----:B------:R-:W-:-:S02]  /*53f0*/  ISETP.LT.OR P2, PT, R3, 0x12, P2 ;  /* 0x000000120300780c */ /* 0x000fc40001741670 */
[----:B------:R-:W-:Y:S02]  /*5400*/  FMNMX.FTZ R5, R68, R5, !PT ;  /* 0x0000000544057209 */ /* 0x000fe40007810000 */
[----:B------:R-:W-:Y:S02]  /*5410*/  FSEL R13, R13, -INF , !P2 ;  /* 0xff8000000d0d7808 */ /* 0x000fe40005000000 */
[----:B------:R-:W-:Y:S02]  /*5420*/  ISETP.NE.AND P2, PT, R33, RZ, PT ;  /* 0x000000ff2100720c */ /* 0x000fe40003f45270 */
[----:B------:R-:W-:Y:S02]  /*5430*/  ISETP.LT.OR P3, PT, R3, 0x9, P3 ;  /* 0x000000090300780c */ /* 0x000fe40001f61670 */
[----:B------:R-:W-:Y:S02]  /*5440*/  ISETP.GT.AND P2, PT, R6, 0x18, !P2 ;  /* 0x000000180600780c */ /* 0x000fe40005744270 */
[----:B------:R-:W-:-:S02]  /*5450*/  FMNMX.FTZ R5, R44, R5, !PT ;  /* 0x000000052c057209 */ /* 0x000fc40007810000 */
[----:B------:R-:W-:Y:S02]  /*5460*/  ISETP.LT.OR P2, PT, R3, 0x19, P2 ;  /* 0x000000190300780c */ /* 0x000fe40001741670 */
[----:B------:R-:W-:Y:S02]  /*5470*/  FSEL R10, R10, -INF , !P3 ;  /* 0xff8000000a0a7808 */ /* 0x000fe40005800000 */
[----:B------:R-:W-:Y:S02]  /*5480*/  FSEL R14, R14, -INF , !P2 ;  /* 0xff8000000e0e7808 */ /* 0x000fe40005000000 */
[----:B------:R-:W-:Y:S02]  /*5490*/  ISETP.NE.AND P2, PT, R36, RZ, PT ;  /* 0x000000ff2400720c */ /* 0x000fe40003f45270 */
[----:B------:R-:W-:Y:S02]  /*54a0*/  ISETP.NE.AND P3, PT, R41, RZ, PT ;  /* 0x000000ff2900720c */ /* 0x000fe40003f65270 */
[----:B------:R-:W-:-:S02]  /*54b0*/  ISETP.GT.AND P2, PT, R6, 0x19, !P2 ;  /* 0x000000190600780c */ /* 0x000fc40005744270 */
[----:B------:R-:W-:Y:S02]  /*54c0*/  FMNMX.FTZ R5, R70, R5, !PT ;  /* 0x0000000546057209 */ /* 0x000fe40007810000 */
[----:B------:R-:W-:Y:S02]  /*54d0*/  ISETP.LT.OR P2, PT, R3, 0x1a, P2 ;  /* 0x0000001a0300780c */ /* 0x000fe40001741670 */
[----:B------:R-:W-:Y:S02]  /*54e0*/  FMNMX.FTZ R5, R48, R5, !PT ;  /* 0x0000000530057209 */ /* 0x000fe40007810000 */
[----:B------:R-:W-:Y:S02]  /*54f0*/  FSEL R15, R15, -INF , !P2 ;  /* 0xff8000000f0f7808 */ /* 0x000fe40005000000 */
[----:B------:R-:W-:Y:S02]  /*5500*/  ISETP.NE.AND P2, PT, R37, RZ, PT ;  /* 0x000000ff2500720c */ /* 0x000fe40003f45270 */
[----:B------:R-:W-:-:S02]  /*5510*/  FMNMX.FTZ R5, R72, R5, !PT ;  /* 0x0000000548057209 */ /* 0x000fc40007810000 */
[----:B------:R-:W-:Y:S02]  /*5520*/  ISETP.GT.AND P2, PT, R6, 0x20, !P2 ;  /* 0x000000200600780c */ /* 0x000fe40005744270 */
[----:B------:R-:W-:Y:S02]  /*5530*/  FMNMX.FTZ R5, R52, R5, !PT ;  /* 0x0000000534057209 */ /* 0x000fe40007810000 */
[----:B------:R-:W-:Y:S02]  /*5540*/  ISETP.LT.OR P2, PT, R3, 0x21, P2 ;  /* 0x000000210300780c */ /* 0x000fe40001741670 */
[----:B------:R-:W-:Y:S02]  /*5550*/  FMNMX.FTZ R27, R74, R5, !PT ;  /* 0x000000054a1b7209 */ /* 0x000fe40007810000 */
[----:B------:R-:W-:Y:S02]  /*5560*/  FSEL R20, R20, -INF , !P2 ;  /* 0xff80000014147808 */ /* 0x000fe40005000000 */
[----:B------:R-:W-:-:S02]  /*5570*/  ISETP.NE.AND P2, PT, R39, RZ, PT ;  /* 0x000000ff2700720c */ /* 0x000fc40003f45270 */
[C---:B------:R-:W-:Y:S02]  /*5580*/  ISETP.GT.AND P4, PT, R6.reuse, 0x31, !P4 ;  /* 0x000000310600780c */ /* 0x040fe40006784270 */
[C---:B------:R-:W-:Y:S02]  /*5590*/  ISETP.GT.AND P2, PT, R6.reuse, 0x21, !P2 ;  /* 0x000000210600780c */ /* 0x040fe40005744270 */
[----:B------:R-:W-:Y:S02]  /*55a0*/  ISETP.GT.AND P5, PT, R6, 0x38, !P5 ;  /* 0x000000380600780c */ /* 0x000fe40006fa4270 */
[C---:B------:R-:W-:Y:S02]  /*55b0*/  ISETP.LT.OR P2, PT, R3.reuse, 0x22, P2 ;  /* 0x000000220300780c */ /* 0x040fe40001741670 */
[----:B------:R-:W-:Y:S02]  /*55c0*/  ISETP.LT.OR P4, PT, R3, 0x32, P4 ;  /* 0x000000320300780c */ /* 0x000fe40002781670 */
[----:B------:R-:W-:-:S02]  /*55d0*/  FSEL R21, R21, -INF , !P2 ;  /* 0xff80000015157808 */ /* 0x000fc40005000000 */
[C---:B------:R-:W-:Y:S02]  /*55e0*/  ISETP.GT.AND P2, PT, R6.reuse, 0x28, !P3 ;  /* 0x000000280600780c */ /* 0x040fe40005f44270 */
[----:B------:R-:W-:Y:S02]  /*55f0*/  ISETP.NE.AND P3, PT, R45, RZ, PT ;  /* 0x000000ff2d00720c */ /* 0x000fe40003f65270 */
[----:B------:R-:W-:Y:S02]  /*5600*/  ISETP.LT.OR P2, PT, R3, 0x29, P2 ;  /* 0x000000290300780c */ /* 0x000fe40001741670 */
[----:B------:R-:W-:Y:S02]  /*5610*/  ISETP.GT.AND P3, PT, R6, 0x30, !P3 ;  /* 0x000000300600780c */ /* 0x000fe40005f64270 */
[----:B------:R-:W-:Y:S02]  /*5620*/  FSEL R24, R46, -INF , !P2 ;  /* 0xff8000002e187808 */ /* 0x000fe40005000000 */
[----:B------:R-:W-:-:S02]  /*5630*/  ISETP.GT.AND P2, PT, R6, RZ, !P6 ;  /* 0x000000ff0600720c */ /* 0x000fc40007744270 */
[----:B------:R-:W-:Y:S02]  /*5640*/  ISETP.NE.AND P6, PT, R38, RZ, PT ;  /* 0x000000ff2600720c */ /* 0x000fe40003fc5270 */
[C---:B------:R-:W-:Y:S02]  /*5650*/  ISETP.LT.OR P2, PT, R3.reuse, 0x1, P2 ;  /* 0x000000010300780c */ /* 0x040fe40001741670 */
[----:B------:R-:W-:Y:S02]  /*5660*/  ISETP.LT.OR P3, PT, R3, 0x31, P3 ;  /* 0x000000310300780c */ /* 0x000fe40001f61670 */
[----:B------:R-:W-:Y:S02]  /*5670*/  FSEL R4, R26, -INF , !P2 ;  /* 0xff8000001a047808 */ /* 0x000fe40005000000 */
[----:B------:R-:W0:Y:S01]  /*5680*/  SHFL.BFLY PT, R26, R27, 0x2, 0x1f ;  /* 0x0c401f001b1a7f89 */ /* 0x000e2200000e0000 */
[----:B------:R-:W-:Y:S02]  /*5690*/  ISETP.NE.AND P2, PT, R43, RZ, PT ;  /* 0x000000ff2b00720c */ /* 0x000fe40003f45270 */
[----:B------:R-:W-:-:S02]  /*56a0*/  FMNMX.FTZ R5, R4, R9, !PT ;  /* 0x0000000904057209 */ /* 0x000fc40007810000 */
[----:B------:R-:W-:Y:S02]  /*56b0*/  ISETP.GT.AND P2, PT, R6, 0x29, !P2 ;  /* 0x000000290600780c */ /* 0x000fe40005744270 */
[C---:B------:R-:W-:Y:S02]  /*56c0*/  ISETP.LT.OR P5, PT, R3.reuse, 0x39, P5 ;  /* 0x000000390300780c */ /* 0x040fe40002fa1670 */
[----:B------:R-:W-:Y:S02]  /*56d0*/  ISETP.LT.OR P2, PT, R3, 0x2a, P2 ;  /* 0x0000002a0300780c */ /* 0x000fe40001741670 */
[----:B0-----:R-:W-:Y:S02]  /*56e0*/  FMNMX.FTZ R28, R27, R26, !PT ;  /* 0x0000001a1b1c7209 */ /* 0x001fe40007810000 */
[----:B------:R-:W-:-:S03]  /*56f0*/  FMNMX.FTZ R26, R10, R5, !PT ;  /* 0x000000050a1a7209 */ /* 0x000fc60007810000 */
[----:B------:R-:W0:Y:S01]  /*5700*/  SHFL.BFLY PT, R29, R28, 0x1, 0x1f ;  /* 0x0c201f001c1d7f89 */ /* 0x000e2200000e0000 */
[----:B------:R-:W-:-:S04]  /*5710*/  FMNMX.FTZ R5, R11, R26, !PT ;  /* 0x0000001a0b057209 */ /* 0x000fc80007810000 */
[----:B------:R-:W-:-:S04]  /*5720*/  FMNMX.FTZ R26, R12, R5, !PT ;  /* 0x000000050c1a7209 */ /* 0x000fc80007810000 */
[----:B------:R-:W-:-:S04]  /*5730*/  FMNMX.FTZ R25, R13, R26, !PT ;  /* 0x0000001a0d197209 */ /* 0x000fc80007810000 */
[----:B------:R-:W-:Y:S02]  /*5740*/  FMNMX.FTZ R26, R14, R25, !PT ;  /* 0x000000190e1a7209 */ /* 0x000fe40007810000 */
[----:B------:R-:W-:Y:S02]  /*5750*/  FSEL R25, R47, -INF , !P2 ;  /* 0xff8000002f197808 */ /* 0x000fe40005000000 */
[----:B------:R-:W-:-:S04]  /*5760*/  FMNMX.FTZ R27, R15, R26, !PT ;  /* 0x0000001a0f1b7209 */ /* 0x000fc80007810000 */
[----:B------:R-:W-:Y:S02]  /*5770*/  FMNMX.FTZ R26, R20, R27, !PT ;  /* 0x0000001b141a7209 */ /* 0x000fe40007810000 */
[----:B0-----:R-:W-:Y:S02]  /*5780*/  FMNMX.FTZ R5, R28, R29, !PT ;  /* 0x0000001d1c057209 */ /* 0x001fe40007810000 */
[----:B------:R-:W-:Y:S02]  /*5790*/  FMNMX.FTZ R27, R21, R26, !PT ;  /* 0x0000001a151b7209 */ /* 0x000fe40007810000 */
[C---:B------:R-:W-:Y:S01]  /*57a0*/  FSETP.NEU.FTZ.AND P2, PT, R5.reuse, -INF , PT ;  /* 0xff8000000500780b */ /* 0x040fe20003f5d000 */
[----:B------:R-:W-:Y:S01]  /*57b0*/  FMUL.FTZ R28, R5, UR10 ;  /* 0x0000000a051c7c20 */ /* 0x000fe20008410000 */
[----:B------:R-:W-:-:S04]  /*57c0*/  FSEL R26, R50, -INF , !P3 ;  /* 0xff800000321a7808 */ /* 0x000fc80005800000 */
[----:B------:R-:W-:Y:S02]  /*57d0*/  FSEL R31, R28, RZ, P2 ;  /* 0x000000ff1c1f7208 */ /* 0x000fe40001000000 */
[----:B------:R-:W-:Y:S02]  /*57e0*/  ISETP.GT.AND P2, PT, R6, 0x39, !P6 ;  /* 0x000000390600780c */ /* 0x000fe40007744270 */
[----:B------:R-:W-:Y:S01]  /*57f0*/  FMNMX.FTZ R6, R24, R27, !PT ;  /* 0x0000001b18067209 */ /* 0x000fe20007810000 */
[--C-:B------:R-:W-:Y:S01]  /*5800*/  FFMA.FTZ R30, R32, UR10, -R31.reuse ;  /* 0x0000000a201e7c23 */ /* 0x100fe2000801081f */
[----:B------:R-:W-:Y:S01]  /*5810*/  FSEL R27, R51, -INF , !P4 ;  /* 0xff800000331b7808 */ /* 0x000fe20006000000 */
[--C-:B------:R-:W-:Y:S01]  /*5820*/  FFMA.FTZ R34, R58, UR10, -R31.reuse ;  /* 0x0000000a3a227c23 */ /* 0x100fe2000801081f */
[----:B------:R-:W-:Y:S01]  /*5830*/  FMNMX.FTZ R29, R25, R6, !PT ;  /* 0x00000006191d7209 */ /* 0x000fe20007810000 */
[----:B------:R0:W-:Y:S01]  /*5840*/  MUFU.EX2 R152, R30 ;  /* 0x0000001e00987308 */ /* 0x0001e20000000800 */
[----:B------:R-:W-:Y:S01]  /*5850*/  ISETP.LT.OR P2, PT, R3, 0x3a, P2 ;  /* 0x0000003a0300780c */ /* 0x000fe20001741670 */
[--C-:B------:R-:W-:Y:S01]  /*5860*/  FFMA.FTZ R32, R42, UR10, -R31.reuse ;  /* 0x0000000a2a207c23 */ /* 0x100fe2000801081f */
[----:B------:R-:W-:Y:S01]  /*5870*/  FMNMX.FTZ R6, R26, R29, !PT ;  /* 0x0000001d1a067209 */ /* 0x000fe20007810000 */
[--C-:B------:R-:W-:Y:S01]  /*5880*/  FFMA.FTZ R36, R60, UR10, -R31.reuse ;  /* 0x0000000a3c247c23 */ /* 0x100fe2000801081f */
[----:B------:R-:W-:Y:S01]  /*5890*/  FSEL R3, R54, -INF , !P5 ;  /* 0xff80000036037808 */ /* 0x000fe20006800000 */
[--C-:B------:R-:W-:Y:S01]  /*58a0*/  FFMA.FTZ R38, R64, UR10, -R31.reuse ;  /* 0x0000000a40267c23 */ /* 0x100fe2000801081f */
[----:B------:R-:W-:Y:S01]  /*58b0*/  FMNMX.FTZ R6, R27, R6, !PT ;  /* 0x000000061b067209 */ /* 0x000fe20007810000 */
[----:B------:R1:W-:Y:S01]  /*58c0*/  MUFU.EX2 R35, R34 ;  /* 0x0000002200237308 */ /* 0x0003e20000000800 */
[----:B------:R-:W-:Y:S01]  /*58d0*/  FSEL R28, R55, -INF , !P2 ;  /* 0xff800000371c7808 */ /* 0x000fe20005000000 */
[--C-:B0-----:R-:W-:Y:S01]  /*58e0*/  FFMA.FTZ R30, R56, UR10, -R31.reuse ;  /* 0x0000000a381e7c23 */ /* 0x101fe2000801081f */
[----:B------:R-:W-:Y:S01]  /*58f0*/  FMNMX.FTZ R29, R3, R6, !PT ;  /* 0x00000006031d7209 */ /* 0x000fe20007810000 */
[--C-:B------:R-:W-:Y:S01]  /*5900*/  FFMA.FTZ R39, R66, UR10, -R31.reuse ;  /* 0x0000000a42277c23 */ /* 0x100fe2000801081f */
[--C-:B------:R-:W-:Y:S01]  /*5910*/  FFMA.FTZ R40, R40, UR10, -R31.reuse ;  /* 0x0000000a28287c23 */ /* 0x100fe2000801081f */
[--C-:B------:R-:W-:Y:S01]  /*5920*/  FFMA.FTZ R42, R70, UR10, -R31.reuse ;  /* 0x0000000a462a7c23 */ /* 0x100fe2000801081f */
[----:B------:R-:W-:Y:S01]  /*5930*/  FMNMX.FTZ R29, R28, R29, !PT ;  /* 0x0000001d1c1d7209 */ /* 0x000fe20007810000 */
[----:B------:R-:W-:Y:S01]  /*5940*/  MUFU.EX2 R154, R30 ;  /* 0x0000001e009a7308 */ /* 0x000fe20000000800 */
[--C-:B-1----:R-:W-:Y:S01]  /*5950*/  FFMA.FTZ R34, R68, UR10, -R31.reuse ;  /* 0x0000000a44227c23 */ /* 0x102fe2000801081f */
[----:B------:R-:W-:-:S02]  /*5960*/  FFMA.FTZ R45, R72, UR10, -R31 ;  /* 0x0000000a482d7c23 */ /* 0x000fc4000801081f */
[----:B------:R-:W0:Y:S04]  /*5970*/  SHFL.BFLY PT, R6, R29, 0x2, 0x1f ;  /* 0x0c401f001d067f89 */ /* 0x000e2800000e0000 */
[----:B------:R-:W-:Y:S08]  /*5980*/  MUFU.EX2 R41, R34 ;  /* 0x0000002200297308 */ /* 0x000ff00000000800 */
[----:B------:R1:W-:Y:S08]  /*5990*/  MUFU.EX2 R33, R32 ;  /* 0x0000002000217308 */ /* 0x0003f00000000800 */
[----:B------:R-:W-:Y:S01]  /*59a0*/  MUFU.EX2 R36, R36 ;  /* 0x0000002400247308 */ /* 0x000fe20000000800 */
[----:B-1----:R-:W-:Y:S01]  /*59b0*/  FFMA.FTZ R32, R62, UR10, -R31 ;  /* 0x0000000a3e207c23 */ /* 0x002fe2000801081f */
[----:B0-----:R-:W-:-:S06]  /*59c0*/  FMNMX.FTZ R30, R29, R6, !PT ;  /* 0x000000061d1e7209 */ /* 0x001fcc0007810000 */
[----:B------:R0:W1:Y:S01]  /*59d0*/  MUFU.EX2 R37, R32 ;  /* 0x0000002000257308 */ /* 0x0000620000000800 */
[----:B------:R-:W2:Y:S07]  /*59e0*/  SHFL.BFLY PT, R29, R30, 0x1, 0x1f ;  /* 0x0c201f001e1d7f89 */ /* 0x000eae00000e0000 */
[----:B------:R-:W-:Y:S01]  /*59f0*/  MUFU.EX2 R43, R42 ;  /* 0x0000002a002b7308 */ /* 0x000fe20000000800 */
[--C-:B0-----:R-:W-:Y:S01]  /*5a00*/  FFMA.FTZ R32, R44, UR10, -R31.reuse ;  /* 0x0000000a2c207c23 */ /* 0x101fe2000801081f */
[----:B------:R-:W-:-:S06]  /*5a10*/  FFMA.FTZ R44, R48, UR10, -R31 ;  /* 0x0000000a302c7c23 */ /* 0x000fcc000801081f */
[----:B------:R-:W-:Y:S01]  /*5a20*/  MUFU.EX2 R38, R38 ;  /* 0x0000002600267308 */ /* 0x000fe20000000800 */
[----:B-1----:R-:W-:-:S07]  /*5a30*/  F2FP.F16.F32.PACK_AB R156, R37, R36 ;  /* 0x00000024259c723e */ /* 0x002fce00000000ff */
[----:B------:R-:W0:Y:S01]  /*5a40*/  MUFU.EX2 R39, R39 ;  /* 0x0000002700277308 */ /* 0x000e220000000800 */
[----:B--2---:R-:W-:Y:S01]  /*5a50*/  FMNMX.FTZ R6, R30, R29, !PT ;  /* 0x0000001d1e067209 */ /* 0x004fe20007810000 */
[--C-:B------:R-:W-:Y:S01]  /*5a60*/  FFMA.FTZ R29, R52, UR10, -R31.reuse ;  /* 0x0000000a341d7c23 */ /* 0x100fe2000801081f */
[----:B------:R-:W-:Y:S02]  /*5a70*/  FFMA.FTZ R31, R74, UR10, -R31 ;  /* 0x0000000a4a1f7c23 */ /* 0x000fe4000801081f */
[C---:B------:R-:W-:Y:S01]  /*5a80*/  FSETP.NEU.FTZ.AND P2, PT, R6.reuse, -INF , PT ;  /* 0xff8000000600780b */ /* 0x040fe20003f5d000 */
[----:B------:R-:W-:Y:S02]  /*5a90*/  FMUL.FTZ R30, R6, UR10 ;  /* 0x0000000a061e7c20 */ /* 0x000fe40008410000 */
[----:B------:R-:W1:Y:S03]  /*5aa0*/  MUFU.EX2 R40, R40 ;  /* 0x0000002800287308 */ /* 0x000e660000000800 */
        /* <DEDUP_REMOVED lines=15> */
[----:B------:R-:W2:Y:S01]  /*5ba0*/  MUFU.EX2 R9, R9 ;  /* 0x0000000900097308 */ /* 0x000ea20000000800 */
[--C-:B------:R-:W-:Y:S01]  /*5bb0*/  FFMA.FTZ R27, R27, UR10, -R34.reuse ;  /* 0x0000000a1b1b7c23 */ /* 0x100fe20008010822 */
[--C-:B------:R-:W-:Y:S01]  /*5bc0*/  FFMA.FTZ R3, R3, UR10, -R34.reuse ;  /* 0x0000000a03037c23 */ /* 0x100fe20008010822 */
[----:B------:R-:W-:Y:S01]  /*5bd0*/  FFMA.FTZ R28, R28, UR10, -R34 ;  /* 0x0000000a1c1c7c23 */ /* 0x000fe20008010822 */
[----:B0-----:R-:W-:-:S02]  /*5be0*/  F2FP.F16.F32.PACK_AB R158, R39, R38 ;  /* 0x00000026279e723e */ /* 0x001fc400000000ff */
[----:B-1----:R-:W-:Y:S02]  /*5bf0*/  F2FP.F16.F32.PACK_AB R160, R41, R40 ;  /* 0x0000002829a0723e */ /* 0x002fe400000000ff */
[----:B------:R-:W-:Y:S08]  /*5c00*/  MUFU.EX2 R10, R10 ;  /* 0x0000000a000a7308 */ /* 0x000ff00000000800 */
[----:B------:R-:W0:Y:S01]  /*5c10*/  MUFU.EX2 R11, R11 ;  /* 0x0000000b000b7308 */ /* 0x000e220000000800 */
[----:B--2---:R-:W-:-:S07]  /*5c20*/  F2FP.F16.F32.PACK_AB R153, R9, R4 ;  /* 0x000000040999723e */ /* 0x004fce00000000ff */
[----:B------:R1:W-:Y:S08]  /*5c30*/  MUFU.EX2 R30, R31 ;  /* 0x0000001f001e7308 */ /* 0x0003f00000000800 */
[----:B------:R-:W2:Y:S01]  /*5c40*/  MUFU.EX2 R12, R12 ;  /* 0x0000000c000c7308 */ /* 0x000ea20000000800 */
[----:B-1----:R-:W-:Y:S01]  /*5c50*/  FADD.FTZ R31, R152, R33 ;  /* 0x00000021981f7221 */ /* 0x002fe20000010000 */
[----:B------:R-:W-:-:S02]  /*5c60*/  F2FP.F16.F32.PACK_AB R152, R33, R152 ;  /* 0x000000982198723e */ /* 0x000fc400000000ff */
[----:B0-----:R-:W-:Y:S01]  /*5c70*/  F2FP.F16.F32.PACK_AB R155, R11, R10 ;  /* 0x0000000a0b9b723e */ /* 0x001fe200000000ff */
[----:B------:R-:W-:Y:S01]  /*5c80*/  FADD.FTZ R42, R154, R31 ;  /* 0x0000001f9a2a7221 */ /* 0x000fe20000010000 */
[----:B------:R-:W-:Y:S01]  /*5c90*/  FADD.FTZ R31, R4, R9 ;  /* 0x00000009041f7221 */ /* 0x000fe20000010000 */
[C---:B------:R-:W-:Y:S01]  /*5ca0*/  F2FP.F16.F32.PACK_AB R154, R35.reuse, R154 ;  /* 0x0000009a239a723e */ /* 0x040fe200000000ff */
[----:B------:R-:W0:Y:S01]  /*5cb0*/  MUFU.EX2 R13, R13 ;  /* 0x0000000d000d7308 */ /* 0x000e220000000800 */
[----:B------:R-:W-:Y:S01]  /*5cc0*/  FADD.FTZ R47, R35, R42 ;  /* 0x0000002a232f7221 */ /* 0x000fe20000010000 */
[----:B------:R-:W-:Y:S02]  /*5cd0*/  FADD.FTZ R42, R10, R31 ;  /* 0x0000001f0a2a7221 */ /* 0x000fe40000010000 */
[----:B------:R1:W-:Y:S01]  /*5ce0*/  STSM.16.M88.4 [R18+0x26800], R152 ;  /* 0x0268009812007844 */ /* 0x0003e20000000200 */
[----:B------:R-:W-:Y:S01]  /*5cf0*/  FADD.FTZ R46, R36, R47 ;  /* 0x0000002f242e7221 */ /* 0x000fe20000010000 */
[----:B------:R-:W-:-:S02]  /*5d00*/  FADD.FTZ R31, R11, R42 ;  /* 0x0000002a0b1f7221 */ /* 0x000fc40000010000 */
[----:B------:R-:W3:Y:S01]  /*5d10*/  MUFU.EX2 R14, R14 ;  /* 0x0000000e000e7308 */ /* 0x000ee20000000800 */
[----:B------:R-:W-:Y:S01]  /*5d20*/  FADD.FTZ R47, R37, R46 ;  /* 0x0000002e252f7221 */ /* 0x000fe20000010000 */
[----:B--2---:R-:W-:-:S03]  /*5d30*/  FADD.FTZ R34, R12, R31 ;  /* 0x0000001f0c227221 */ /* 0x004fc60000010000 */
[----:B------:R-:W-:-:S03]  /*5d40*/  FADD.FTZ R42, R38, R47 ;  /* 0x0000002f262a7221 */ /* 0x000fc60000010000 */
[----:B------:R-:W2:Y:S01]  /*5d50*/  MUFU.EX2 R15, R15 ;  /* 0x0000000f000f7308 */ /* 0x000ea20000000800 */
[----:B0-----:R-:W-:Y:S01]  /*5d60*/  FADD.FTZ R31, R13, R34 ;  /* 0x000000220d1f7221 */ /* 0x001fe20000010000 */
[----:B------:R-:W-:Y:S01]  /*5d70*/  FADD.FTZ R33, R39, R42 ;  /* 0x0000002a27217221 */ /* 0x000fe20000010000 */
[----:B------:R-:W-:-:S03]  /*5d80*/  F2FP.F16.F32.PACK_AB R157, R13, R12 ;  /* 0x0000000c0d9d723e */ /* 0x000fc600000000ff */
[----:B------:R-:W-:Y:S02]  /*5d90*/  FADD.FTZ R36, R40, R33 ;  /* 0x0000002128247221 */ /* 0x000fe40000010000 */
[----:B------:R-:W0:Y:S01]  /*5da0*/  MUFU.EX2 R20, R20 ;  /* 0x0000001400147308 */ /* 0x000e220000000800 */
[----:B---3--:R-:W-:Y:S01]  /*5db0*/  FADD.FTZ R34, R14, R31 ;  /* 0x0000001f0e227221 */ /* 0x008fe20000010000 */
[----:B------:R-:W-:-:S06]  /*5dc0*/  FADD.FTZ R33, R41, R36 ;  /* 0x0000002429217221 */ /* 0x000fcc0000010000 */
[----:B------:R-:W3:Y:S01]  /*5dd0*/  MUFU.EX2 R21, R21 ;  /* 0x0000001500157308 */ /* 0x000ee20000000800 */
[C---:B--2---:R-:W-:Y:S01]  /*5de0*/  FADD.FTZ R31, R15.reuse, R34 ;  /* 0x000000220f1f7221 */ /* 0x044fe20000010000 */
[----:B------:R-:W-:-:S05]  /*5df0*/  F2FP.F16.F32.PACK_AB R159, R15, R14 ;  /* 0x0000000e0f9f723e */ /* 0x000fca00000000ff */
[----:B------:R1:W-:Y:S01]  /*5e00*/  STSM.16.M88.4 [R19], R156 ;  /* 0x0000009c13007844 */ /* 0x0003e20000000200 */
[----:B------:R-:W2:Y:S01]  /*5e10*/  MUFU.EX2 R32, R32 ;  /* 0x0000002000207308 */ /* 0x000ea20000000800 */
[----:B0-----:R-:W-:-:S07]  /*5e20*/  FADD.FTZ R4, R20, R31 ;  /* 0x0000001f14047221 */ /* 0x001fce0000010000 */
[----:B------:R-:W0:Y:S01]  /*5e30*/  MUFU.EX2 R24, R24 ;  /* 0x0000001800187308 */ /* 0x000e220000000800 */
[C---:B---3--:R-:W-:Y:S01]  /*5e40*/  FADD.FTZ R9, R21.reuse, R4 ;  /* 0x0000000415097221 */ /* 0x048fe20000010000 */
[----:B------:R-:W-:-:S06]  /*5e50*/  F2FP.F16.F32.PACK_AB R161, R21, R20 ;  /* 0x0000001415a1723e */ /* 0x000fcc00000000ff */
[----:B------:R-:W3:Y:S01]  /*5e60*/  MUFU.EX2 R25, R25 ;  /* 0x0000001900197308 */ /* 0x000ee20000000800 */
[----:B--2---:R-:W-:Y:S01]  /*5e70*/  FADD.FTZ R4, R32, R33 ;  /* 0x0000002120047221 */ /* 0x004fe20000010000 */
[----:B------:R-:W-:-:S03]  /*5e80*/  F2FP.F16.F32.PACK_AB R162, R43, R32 ;  /* 0x000000202ba2723e */ /* 0x000fc600000000ff */
[----:B------:R-:W-:-:S03]  /*5e90*/  FADD.FTZ R43, R43, R4 ;  /* 0x000000042b2b7221 */ /* 0x000fc60000010000 */
[----:B------:R-:W-:Y:S01]  /*5ea0*/  MUFU.EX2 R44, R44 ;  /* 0x0000002c002c7308 */ /* 0x000fe20000000800 */
[----:B0-----:R-:W-:-:S07]  /*5eb0*/  FADD.FTZ R10, R24, R9 ;  /* 0x00000009180a7221 */ /* 0x001fce0000010000 */
[----:B------:R-:W0:Y:S01]  /*5ec0*/  MUFU.EX2 R45, R45 ;  /* 0x0000002d002d7308 */ /* 0x000e220000000800 */
[C---:B---3--:R-:W-:Y:S01]  /*5ed0*/  F2FP.F16.F32.PACK_AB R163, R25.reuse, R24 ;  /* 0x0000001819a3723e */ /* 0x048fe200000000ff */
[----:B------:R-:W-:-:S04]  /*5ee0*/  FADD.FTZ R25, R25, R10 ;  /* 0x0000000a19197221 */ /* 0x000fc80000010000 */
[----:B------:R1:W-:Y:S02]  /*5ef0*/  STSM.16.M88.4 [R23], R160 ;  /* 0x000000a017007844 */ /* 0x0003e40000000200 */
[----:B------:R-:W-:Y:S08]  /*5f00*/  MUFU.EX2 R26, R26 ;  /* 0x0000001a001a7308 */ /* 0x000ff00000000800 */
[----:B------:R-:W2:Y:S01]  /*5f10*/  MUFU.EX2 R27, R27 ;  /* 0x0000001b001b7308 */ /* 0x000ea20000000800 */
[----:B0-----:R-:W-:Y:S01]  /*5f20*/  F2FP.F16.F32.PACK_AB R164, R45, R44 ;  /* 0x0000002c2da4723e */ /* 0x001fe200000000ff */
[----:B------:R-:W-:-:S04]  /*5f30*/  FADD.FTZ R44, R44, R43 ;  /* 0x0000002b2c2c7221 */ /* 0x000fc80000010000 */
[----:B------:R-:W-:Y:S02]  /*5f40*/  FADD.FTZ R44, R45, R44 ;  /* 0x0000002c2d2c7221 */ /* 0x000fe40000010000 */
[----:B------:R-:W0:Y:S08]  /*5f50*/  MUFU.EX2 R29, R29 ;  /* 0x0000001d001d7308 */ /* 0x000e300000000800 */
[----:B------:R-:W3:Y:S01]  /*5f60*/  MUFU.EX2 R3, R3 ;  /* 0x0000000300037308 */ /* 0x000ee20000000800 */
[----:B--2---:R-:W-:Y:S01]  /*5f70*/  F2FP.F16.F32.PACK_AB R165, R27, R26 ;  /* 0x0000001a1ba5723e */ /* 0x004fe200000000ff */
[----:B------:R-:W-:-:S04]  /*5f80*/  FADD.FTZ R26, R26, R25 ;  /* 0x000000191a1a7221 */ /* 0x000fc80000010000 */
[----:B------:R-:W-:Y:S02]  /*5f90*/  FADD.FTZ R26, R27, R26 ;  /* 0x0000001a1b1a7221 */ /* 0x000fe40000010000 */
[----:B------:R-:W2:Y:S01]  /*5fa0*/  MUFU.EX2 R28, R28 ;  /* 0x0000001c001c7308 */ /* 0x000ea20000000800 */
[----:B0-----:R-:W-:Y:S01]  /*5fb0*/  F2FP.F16.F32.PACK_AB R166, R30, R29 ;  /* 0x0000001d1ea6723e */ /* 0x001fe200000000ff */
[----:B------:R-:W-:Y:S01]  /*5fc0*/  FADD.FTZ R29, R29, R44 ;  /* 0x0000002c1d1d7221 */ /* 0x000fe20000010000 */
[----:B---3--:R-:W-:Y:S01]  /*5fd0*/  FADD.FTZ R9, R3, R26 ;  /* 0x0000001a03097221 */ /* 0x008fe20000010000 */
[----:B--2---:R-:W-:Y:S02]  /*5fe0*/  F2FP.F16.F32.PACK_AB R167, R28, R3 ;  /* 0x000000031ca7723e */ /* 0x004fe400000000ff */
[----:B------:R-:W-:Y:S01]  /*5ff0*/  FADD.FTZ R3, R30, R29 ;  /* 0x0000001d1e037221 */ /* 0x000fe20000010000 */
[----:B------:R-:W-:Y:S02]  /*6000*/  FADD.FTZ R4, R28, R9 ;  /* 0x000000091c047221 */ /* 0x000fe40000010000 */
[----:B------:R1:W-:Y:S01]  /*6010*/  STSM.16.M88.4 [R22], R164 ;  /* 0x000000a416007844 */ /* 0x0003e20000000200 */
[----:B------:R-:W-:Y:S05]  /*6020*/  @!P0 BRA `(.L_x_2385) ;  /* 0x0000000000048947 */ /* 0x000fea0003800000 */
[----:B------:R-:W-:Y:S01]  /*6030*/  BPT.TRAP 0x1 ;  /* 0x000000040000795c */ /* 0x000fe20000300000 */
.L_x_2385:
[----:B------:R0:W2:Y:S01]  /*6040*/  SYNCS.PHASECHK.TRANS64.TRYWAIT P2, [R7+URZ+0x28c50], R8 ;  /* 0x028c5008070075a7 */ /* 0x0000a2000804017f */
[----:B------:R-:W-:Y:S05]  /*6050*/  @!P0 BRA `(.L_x_2386) ;  /* 0x0000000000048947 */ /* 0x000fea0003800000 */
[----:B------:R-:W-:Y:S01]  /*6060*/  BPT.TRAP 0x1 ;  /* 0x000000040000795c */ /* 0x000fe20000300000 */
.L_x_2386:
[----:B--2---:R-:W-:Y:S05]  /*6070*/  @P2 BRA `(.L_x_2387) ;  /* 0x0000000000082947 */ /* 0x004fea0003800000 */
[----:B------:R-:W2:Y:S02]  /*6080*/  SYNCS.PHASECHK.TRANS64.TRYWAIT P2, [R7+URZ+0x28c50], R8 ;  /* 0x028c5008070075a7 */ /* 0x000ea4000804017f */
[----:B--2---:R-:W-:Y:S05]  /*6090*/  @!P2 BRA `(.L_x_2388) ;  /* 0x000001200024a947 */ /* 0x004fea0003800000 */
.L_x_2387:
[----:B------:R-:W-:Y:S01]  /*60a0*/  ULEA UR11, UR37, UR50, 0xc ;  /* 0x00000032250b7291 */ /* 0x000fe2000f8e603f */
[----:B------:R-:W-:Y:S01]  /*60b0*/  WARPGROUP.ARRIVE ;  /* 0x00000000000079c5 */ /* 0x000fe20000000000 */
[----:B------:R-:W-:Y:S01]  /*60c0*/  UMOV UR7, 0x40000040 ;  /* 0x4000004000077882 */ /* 0x000fe20000000000 */
[----:B------:R-:W-:Y:S01]  /*60d0*/  PLOP3.LUT P2, PT, PT, PT, UP1, 0x40, 0x0 ;  /* 0x000000000000781c */ /* 0x000fe20003f4e818 */
[----:B------:R-:W-:Y:S01]  /*60e0*/  @UP0 ULDC UR18, c[0x0][0x450] ;  /* 0x0001140000120ab9 */ /* 0x000fe20000000800 */
[----:B0-2---:R-:W-:Y:S02]  /*60f0*/  @!P1 VIADD R7, R7, 0x28c60 ;  /* 0x00028c6007079836 */ /* 0x005fe40000000000 */
        /* <DEDUP_REMOVED lines=16> */
[----:B------:R-:W-:Y:S02]  /*6200*/  UMOV UR7, 0x40000040 ;  /* 0x4000004000077882 */ /* 0x000fe40000000000 */
[----:B------:R-:W-:Y:S01]  /*6210*/  UMOV UR11, UR42 ;  /* 0x0000002a000b7c82 */ /* 0x000fe20008000000 */
[----:B------:R-:W-:Y:S02]  /*6220*/  WARPGROUP.DEPBAR.LE gsb0, 0x0 ;  /* 0x00008000000079c5 */ /* 0x000fe40000010000 */
[----:B------:R-:W-:-:S15]  /*6230*/  WARPGROUP.ARRIVE ;  /* 0x00000000000079c5 */ /* 0x000fde0000000000 */
[----:B------:R-:W-:-:S06]  /*6240*/  NOP ;  /* 0x0000000000007918 */ /* 0x000fcc0000000000 */
[----:B------:R-:W-:Y:S01]  /*6250*/  HGMMA.64x256x16.F32 R24, R164, gdesc[UR4].tnspB, R24, gsb0 ;  /* 0x43e00004a4187df0 */ /* 0x000fe20008000818 */
[----:B------:R-:W-:Y:S02]  /*6260*/  @UP0 ULDC UR6, c[0x0][0x44c] ;  /* 0x0001130000060ab9 */ /* 0x000fe40000000800 */
[----:B------:R-:W-:-:S04]  /*6270*/  UIMAD.WIDE.U32 UR6, UR42, UR6, URZ ;  /* 0x000000062a0672a5 */ /* 0x000fc8000f8e003f */
[----:B------:R-:W-:-:S04]  /*6280*/  @UP0 USHF.R.U32.HI UR11, URZ, UR18, UR7 ;  /* 0x000000123f0b0299 */ /* 0x000fc80008011607 */
[----:B------:R-:W-:-:S04]  /*6290*/  UIADD3 UR6, UR11, UR49, -UR51 ;  /* 0x000000310b067290 */ /* 0x000fc8000fffe833 */
[----:B------:R-:W-:Y:S01]  /*62a0*/  UIADD3 UR14, UR6, UR14, URZ ;  /* 0x0000000e060e7290 */ /* 0x000fe2000fffe03f */
        /* <DEDUP_REMOVED lines=10> */
[----:B0-----:R-:W-:Y:S01]  /*6350*/  VIADD R7, R168, 0xfffffffe ;  /* 0xfffffffea8077836 */ /* 0x001fe20000000000 */
[----:B------:R-:W-:Y:S06]  /*6360*/  @P2 BRA `(.L_x_2389) ;  /* 0x0000000000442947 */ /* 0x000fec0003800000 */
        /* <DEDUP_REMOVED lines=10> */
.L_x_2390:
[----:B------:R-:W-:-:S11]  /*6410*/  UISETP.NE.AND UP2, UPT, UR15, 0x1, UPT ;  /* 0x000000010f00788c */ /* 0x000fd6000bf45270 */
[----:B------:R-:W-:Y:S02]  /*6420*/  @UP2 ULDC.64 UR18, c[0x0][0x9e8] ;  /* 0x00027a0000122ab9 */ /* 0x000fe40000000a00 */
[----:B------:R-:W-:-:S04]  /*6430*/  UIMAD.WIDE.U32 UR6, UR11, UR18, URZ ;  /* 0x000000120b0672a5 */ /* 0x000fc8000f8e003f */
[----:B------:R-:W-:-:S12]  /*6440*/  @UP2 USHF.R.U32.HI UR11, URZ, UR19, UR7 ;  /* 0x000000133f0b2299 */ /* 0x000fd80008011607 */
.L_x_2391:
[----:B------:R-:W-:-:S04]  /*6450*/  UIMAD UR11, UR11, UR15, UR15 ;  /* 0x0000000f0b0b72a4 */ /* 0x000fc8000f8e020f */
[----:B------:R-:W-:-:S04]  /*6460*/  UISETP.LT.AND UP2, UPT, UR14, UR11, UPT ;  /* 0x0000000b0e00728c */ /* 0x000fc8000bf41270 */
[----:B------:R-:W-:-:S12]  /*6470*/  USEL UR14, UR14, UR11, UP2 ;  /* 0x0000000b0e0e7287 */ /* 0x000fd80009000000 */
.L_x_2389:
[----:B------:R-:W-:Y:S01]  /*6480*/  USHF.R.S32.HI UR6, URZ, 0x1f, UR14 ;  /* 0x0000001f3f067899 */ /* 0x000fe2000801140e */
[----:B------:R-:W-:Y:S01]  /*6490*/  ULDC UR24, c[0x0][0x9e4] ;  /* 0x0002790000187ab9 */ /* 0x000fe20000000800 */
[----:B------:R-:W-:Y:S02]  /*64a0*/  ULDC UR25, c[0x0][0x9d8] ;  /* 0x0002760000197ab9 */ /* 0x000fe40000000800 */
[----:B------:R-:W-:Y:S01]  /*64b0*/  ULEA.HI UR6, UR6, UR14, URZ, 0x6 ;  /* 0x0000000e06067291 */ /* 0x000fe2000f8f303f */
[----:B------:R-:W-:Y:S01]  /*64c0*/  ULDC UR22, c[0x0][0x988] ;  /* 0x0002620000167ab9 */ /* 0x000fe20000000800 */
[----:B------:R-:W-:Y:S02]  /*64d0*/  ULDC UR26, c[0x0][0x9e0] ;  /* 0x00027800001a7ab9 */ /* 0x000fe40000000800 */
[----:B------:R-:W-:-:S04]  /*64e0*/  USHF.R.S32.HI UR6, URZ, 0x6, UR6 ;  /* 0x000000063f067899 */ /* 0x000fc80008011406 */
[----:B------:R-:W-:-:S04]  /*64f0*/  UISETP.LT.AND UP2, UPT, UR48, UR6, UPT ;  /* 0x000000063000728c */ /* 0x000fc8000bf41270 */
[----:B------:R-:W-:-:S06]  /*6500*/  USEL UR21, UR48, UR6, !UP2 ;  /* 0x0000000630157287 */ /* 0x000fcc000d000000 */
[----:B------:R-:W-:-:S13]  /*6510*/  ISETP.GE.AND P2, PT, R7, UR21, PT ;  /* 0x0000001507007c0c */ /* 0x000fda000bf46270 */
[----:B------:R-:W-:Y:S05]  /*6520*/  @!P2 BRA `(.L_x_2392) ;  /* 0x0000002400d8a947 */ /* 0x000fea0003800000 */
.L_x_2409:
[----:B------:R-:W-:-:S04]  /*6530*/  UIADD3 UR23, UR37, 0x1, URZ ;  /* 0x0000000125177890 */ /* 0x000fc8000fffe03f */
[----:B------:R-:W-:-:S04]  /*6540*/  UISETP.NE.AND UP2, UPT, UR23, 0x2, UPT ;  /* 0x000000021700788c */ /* 0x000fc8000bf45270 */
[----:B------:R-:W-:Y:S02]  /*6550*/  USEL UR6, URZ, 0x1, UP2 ;  /* 0x000000013f067887 */ /* 0x000fe40009000000 */
[----:B------:R-:W-:Y:S02]  /*6560*/  USEL UR23, UR23, URZ, UP2 ;  /* 0x0000003f17177287 */ /* 0x000fe40009000000 */
[----:B------:R-:W-:Y:S01]  /*6570*/  ULOP3.LUT UR38, UR38, UR6, URZ, 0x3c, !UPT ;  /* 0x0000000626267292 */ /* 0x000fe2000f8e3c3f */
[----:B012---:R-:W-:Y:S11]  /*6580*/  @!P0 BRA `(.L_x_2393) ;  /* 0x0000000000048947 */ /* 0x007ff60003800000 */
[----:B------:R-:W-:Y:S01]  /*6590*/  BPT.TRAP 0x1 ;  /* 0x000000040000795c */ /* 0x000fe20000300000 */
.L_x_2393:
[----:B------:R-:W-:Y:S01]  /*65a0*/  ULEA UR27, UR23, UR46, 0x3 ;  /* 0x0000002e171b7291 */ /* 0x000fe2000f8e183f */
[----:B------:R-:W-:-:S05]  /*65b0*/  IMAD.U32 R8, RZ, RZ, UR38 ;  /* 0x00000026ff087e24 */ /* 0x000fca000f8e00ff */
[----:B------:R-:W-:-:S04]  /*65c0*/  SHF.L.U32 R8, R8, 0x1f, RZ ;  /* 0x0000001f08087819 */ /* 0x000fc800000006ff */
[----:B------:R0:W2:Y:S01]  /*65d0*/  SYNCS.PHASECHK.TRANS64.TRYWAIT P2, [UR27+0x28c30], R8 ;  /* 0x028c3008ff0075a7 */ /* 0x0000a2000804015b */
[----:B------:R-:W-:Y:S05]  /*65e0*/  @!P0 BRA `(.L_x_2394) ;  /* 0x0000000000048947 */ /* 0x000fea0003800000 */
[----:B------:R-:W-:Y:S01]  /*65f0*/  BPT.TRAP 0x1 ;  /* 0x000000040000795c */ /* 0x000fe20000300000 */
.L_x_2394:
[----:B--2---:R-:W-:Y:S05]  /*6600*/  @P2 BRA `(.L_x_2395) ;  /* 0x0000000000082947 */ /* 0x004fea0003800000 */
[----:B------:R-:W2:Y:S02]  /*6610*/  SYNCS.PHASECHK.TRANS64.TRYWAIT P2, [UR27+0x28c30], R8 ;  /* 0x028c3008ff0075a7 */ /* 0x000ea4000804015b */
[----:B--2---:R-:W-:Y:S05]  /*6620*/  @!P2 BRA `(.L_x_2396) ;  /* 0x0000011800d4a947 */ /* 0x004fea0003800000 */
.L_x_2395:
[----:B------:R-:W-:Y:S01]  /*6630*/  R2UR UR18, R0 ;  /* 0x00000000001272ca */ /* 0x000fe200000e0000 */
[----:B-1----:R-:W-:Y:S01]  /*6640*/  WARPGROUP.ARRIVE ;  /* 0x00000000000079c5 */ /* 0x002fe20000000000 */
[----:B------:R-:W-:Y:S01]  /*6650*/  UMOV UR19, 0x40000040 ;  /* 0x4000004000137882 */ /* 0x000fe20000000000 */
[----:B------:R-:W-:Y:S01]  /*6660*/  UMOV UR7, 0x40000040 ;  /* 0x4000004000077882 */ /* 0x000fe20000000000 */
[----:B------:R-:W-:Y:S01]  /*6670*/  UMOV UR11, 0x40000040 ;  /* 0x40000040000b7882 */ /* 0x000fe20000000000 */
[----:B------:R-:W-:Y:S01]  /*6680*/  UMOV UR15, 0x40000040 ;  /* 0x40000040000f7882 */ /* 0x000fe20000000000 */
[----:B------:R-:W-:Y:S01]  /*6690*/  PLOP3.LUT P2, PT, PT, PT, UP0, 0x80, 0x0 ;  /* 0x000000000000781c */ /* 0x000fe20003f4f008 */
[----:B------:R-:W-:Y:S01]  /*66a0*/  IMAD.U32 R21, RZ, RZ, UR27 ;  /* 0x0000001bff157e24 */ /* 0x000fe2000f8e00ff */
[----:B------:R-:W-:Y:S01]  /*66b0*/  PLOP3.LUT P3, PT, PT, PT, UP0, 0x80, 0x0 ;  /* 0x000000000000781c */ /* 0x000fe20003f6f008 */
[----:B------:R-:W-:-:S04]  /*66c0*/  IMAD.U32 R11, RZ, RZ, UR51 ;  /* 0x00000033ff0b7e24 */ /* 0x000fc8000f8e00ff */
[----:B------:R-:W-:-:S04]  /*66d0*/  ULEA UR18, UR23, UR18, 0x9 ;  /* 0x0000001217127291 */ /* 0x000fc8000f8e483f */
[----:B------:R-:W-:Y:S02]  /*66e0*/  UIADD3 UR6, UR18, 0x2, URZ ;  /* 0x0000000212067890 */ /* 0x000fe4000fffe03f */
[----:B------:R-:W-:Y:S02]  /*66f0*/  UIADD3 UR10, UR18, 0x4, URZ ;  /* 0x00000004120a7890 */ /* 0x000fe4000fffe03f */
[----:B------:R-:W-:Y:S02]  /*6700*/  UIADD3 UR14, UR18, 0x6, URZ ;  /* 0x00000006120e7890 */ /* 0x000fe4000fffe03f */
[----:B------:R-:W-:Y:S03]  /*6710*/  HGMMA.64x64x16.F32 R152, gdesc[UR16], RZ, !UPT, gsb0 ;  /* 0x00e00000109879f0 */ /* 0x000fe6000c0008ff */
[----:B------:R-:W-:Y:S02]  /*6720*/  WARPGROUP.DEPBAR.LE gsb0, 0x0 ;  /* 0x00008000000079c5 */ /* 0x000fe40000010000 */
[----:B------:R-:W-:-:S06]  /*6730*/  WARPGROUP.ARRIVE ;  /* 0x00000000000079c5 */ /* 0x000fcc0000000000 */
[----:B------:R-:W-:Y:S01]  /*6740*/  HGMMA.64x64x16.F32 R152, gdesc[UR4], R152, gsb0 ;  /* 0x00e00000049879f0 */ /* 0x000fe20008000898 */
[----:B------:R-:W-:Y:S02]  /*6750*/  @UP0 ULDC UR6, c[0x0][0x44c] ;  /* 0x0001130000060ab9 */ /* 0x000fe40000000800 */
        /* <DEDUP_REMOVED lines=14> */
[----:B------:R-:W-:Y:S01]  /*6840*/  @P2 IMAD.HI.U32 R10, R168, UR6, RZ ;  /* 0x00000006a80a2c27 */ /* 0x000fe2000f8e00ff */
[----:B------:R-:W-:-:S03]  /*6850*/  @UP0 ULDC UR6, c[0x0][0x450] ;  /* 0x0001140000060ab9 */ /* 0x000fc60000000800 */
[----:B------:R-:W-:Y:S01]  /*6860*/  FMUL.FTZ R205, R152, UR25 ;  /* 0x0000001998cd7c20 */ /* 0x000fe20008410000 */
[----:B------:R-:W-:Y:S01]  /*6870*/  FMUL.FTZ R206, R153, UR25 ;  /* 0x0000001999ce7c20 */ /* 0x000fe20008410000 */
[----:B------:R-:W-:Y:S01]  /*6880*/  FMUL.FTZ R152, R166, UR25 ;  /* 0x00000019a6987c20 */ /* 0x000fe20008410000 */
[----:B------:R-:W-:Y:S01]  /*6890*/  @P3 SHF.R.U32.HI R168, RZ, UR6, R10 ;  /* 0x00000006ffa83c19 */ /* 0x000fe2000801160a */
[----:B------:R-:W-:Y:S02]  /*68a0*/  @!P1 VIADD R10, R21, 0x28c40 ;  /* 0x00028c40150a9836 */ /* 0x000fe40000000000 */
[----:B------:R-:W-:Y:S01]  /*68b0*/  FMUL.FTZ R208, R157, UR25 ;  /* 0x000000199dd07c20 */ /* 0x000fe20008410000 */
[----:B------:R-:W-:Y:S01]  /*68c0*/  FMUL.FTZ R13, R158, UR25 ;  /* 0x000000199e0d7c20 */ /* 0x000fe20008410000 */
[----:B------:R-:W-:Y:S01]  /*68d0*/  FMUL.FTZ R153, R167, UR25 ;  /* 0x00000019a7997c20 */ /* 0x000fe20008410000 */
[----:B------:R-:W1:Y:S01]  /*68e0*/  SHFL.IDX PT, R169, R168, RZ, 0x1c1f ;  /* 0x001c1fffa8a97589 */ /* 0x000e6200000e0000 */
[----:B------:R-:W-:Y:S01]  /*68f0*/  FMUL.FTZ R166, R172, UR25 ;  /* 0x00000019aca67c20 */ /* 0x000fe20008410000 */
[----:B--2---:R-:W-:Y:S01]  /*6900*/  FMUL.FTZ R9, R154, UR25 ;  /* 0x000000199a097c20 */ /* 0x004fe20008410000 */
        /* <DEDUP_REMOVED lines=16> */
[----:B------:R-:W-:Y:S01]  /*6a10*/  @!P1 PRMT R10, RZ, 0x654, R10 ;  /* 0x00000654ff0a9816 */ /* 0x000fe2000000000a */
[----:B------:R-:W-:Y:S01]  /*6a20*/  FMUL.FTZ R160, R182, UR25 ;  /* 0x00000019b6a07c20 */ /* 0x000fe20008410000 */
[----:B------:R-:W-:-:S02]  /*6a30*/  IMAD.SHL.U32 R175, R7, 0x40, RZ ;  /* 0x0000004007af7824 */ /* 0x000fc400078e00ff */
[----:B------:R-:W-:Y:S01]  /*6a40*/  FMUL.FTZ R161, R183, UR25 ;  /* 0x00000019b7a17c20 */ /* 0x000fe20008410000 */
[----:B------:R-:W-:Y:S01]  /*6a50*/  PLOP3.LUT P2, PT, PT, PT, UP1, 0x40, 0x0 ;  /* 0x000000000000781c */ /* 0x000fe20003f4e818 */
[----:B------:R2:W-:Y:S01]  /*6a60*/  @!P1 SYNCS.ARRIVE.TRANS64.RED.A1T0 RZ, [R10+URZ], RZ ;  /* 0x000000ff0aff99a7 */ /* 0x0005e2000810043f */
[----:B------:R-:W3:Y:S01]  /*6a70*/  MUFU.TANH R205, R205 ;  /* 0x000000cd00cd7308 */ /* 0x000ee20000002400 */
[----:B--2---:R-:W-:-:S07]  /*6a80*/  IADD3 R10, -R2, 0x1, -R175 ;  /* 0x00000001020a7810 */ /* 0x004fce0007ffe9af */
[----:B------:R-:W2:Y:S01]  /*6a90*/  MUFU.TANH R206, R206 ;  /* 0x000000ce00ce7308 */ /* 0x000ea20000002400 */
[----:B------:R-:W-:-:S07]  /*6aa0*/  IADD3 R10, -R11, UR49, R10 ;  /* 0x000000310b0a7c10 */ /* 0x000fce000fffe10a */
[----:B------:R-:W4:Y:S01]  /*6ab0*/  MUFU.TANH R9, R9 ;  /* 0x0000000900097308 */ /* 0x000f220000002400 */
[C---:B------:R-:W-:Y:S02]  /*6ac0*/  VIADD R180, R10.reuse, UR26 ;  /* 0x0000001a0ab47c36 */ /* 0x040fe40008000000 */
[----:B------:R-:W-:Y:S02]  /*6ad0*/  VIADD R182, R10, UR20 ;  /* 0x000000140ab67c36 */ /* 0x000fe40008000000 */
[C---:B-1----:R-:W-:Y:S02]  /*6ae0*/  IMAD.IADD R176, R169.reuse, 0x1, R180 ;  /* 0x00000001a9b07824 */ /* 0x042fe400078e02b4 */
[----:B------:R-:W-:Y:S01]  /*6af0*/  IMAD.IADD R179, R169, 0x1, R182 ;  /* 0x00000001a9b37824 */ /* 0x000fe200078e02b6 */
[----:B------:R-:W1:Y:S08]  /*6b00*/  MUFU.TANH R12, R12 ;  /* 0x0000000c000c7308 */ /* 0x000e700000002400 */
        /* <DEDUP_REMOVED lines=28> */
[----:B-1234-:R-:W-:Y:S05]  /*6cd0*/  @P2 BRA `(.L_x_2397) ;  /* 0x00000000005c2947 */ /* 0x01efea0003800000 */
[----:B------:R-:W-:Y:S01]  /*6ce0*/  IMAD.U32 R10, RZ, RZ, UR51 ;  /* 0x00000033ff0a7e24 */ /* 0x000fe2000f8e00ff */
[----:B------:R-:W-:Y:S04]  /*6cf0*/  BSSY B0, `(.L_x_2398) ;  /* 0x0000011000007945 */ /* 0x000fe80003800000 */
[----:B------:R-:W-:-:S04]  /*6d00*/  IADD3 R169, -R10, UR49, R169 ;  /* 0x000000310aa97c10 */ /* 0x000fc8000fffe1a9 */
        /* <DEDUP_REMOVED lines=10> */
.L_x_2399:
[----:B------:R-:W-:-:S05]  /*6db0*/  IMAD.U32 R170, RZ, RZ, UR24 ;  /* 0x00000018ffaa7e24 */ /* 0x000fca000f8e00ff */
[----:B------:R-:W-:-:S13]  /*6dc0*/  ISETP.NE.AND P2, PT, R170, 0x1, PT ;  /* 0x00000001aa00780c */ /* 0x000fda0003f45270 */
[----:B------:R-:W1:Y:S02]  /*6dd0*/  @P2 LDC.64 R10, c[0x0][0x9e8] ;  /* 0x00027a00ff0a2b82 */ /* 0x000e640000000a00 */
[----:B-1----:R-:W-:-:S05]  /*6de0*/  @P2 IMAD.HI.U32 R10, R169, R10, RZ ;  /* 0x0000000aa90a2227 */ /* 0x002fca00078e00ff */
[----:B------:R-:W-:-:S07]  /*6df0*/  @P2 SHF.R.U32.HI R169, RZ, R11, R10 ;  /* 0x0000000bffa92219 */ /* 0x000fce000001160a */
.L_x_2400:
[----:B------:R-:W-:Y:S05]  /*6e00*/  BSYNC B0 ;  /* 0x0000000000007941 */ /* 0x000fea0003800000 */
.L_x_2398:
[----:B------:R-:W-:-:S04]  /*6e10*/  IMAD R169, R169, R170, -R175 ;  /* 0x000000aaa9a97224 */ /* 0x000fc800078e0aaf */
[----:B------:R-:W-:-:S05]  /*6e20*/  IMAD.IADD R169, R169, 0x1, -R2 ;  /* 0x00000001a9a97824 */ /* 0x000fca00078e0a02 */
[----:B------:R-:W-:Y:S02]  /*6e30*/  VIADDMNMX R176, R169, R170, R176, PT ;  /* 0x000000aaa9b07246 */ /* 0x000fe400038001b0 */
[----:B------:R-:W-:-:S07]  /*6e40*/  VIMNMX R179, R179, R169, !PT ;  /* 0x000000a9b3b37248 */ /* 0x000fce0007fe0100 */
.L_x_2397:
[----:B------:R-:W-:Y:S01]  /*6e50*/  ISETP.GT.AND P2, PT, R7, -0x1, PT ;  /* 0xffffffff0700780c */ /* 0x000fe20003f44270 */
[----:B------:R1:W2:Y:S03]  /*6e60*/  SHFL.IDX PT, R11, R168, 0x1, 0x1c1f ;  /* 0x003c1f00a80b7f89 */ /* 0x0002a600000e0000 */
[C---:B------:R-:W-:Y:S02]  /*6e70*/  ISETP.GT.AND P5, PT, R179.reuse, RZ, P2 ;  /* 0x000000ffb300720c */ /* 0x040fe400017a4270 */
[C---:B------:R-:W-:Y:S02]  /*6e80*/  ISETP.GT.AND P4, PT, R179.reuse, 0x1, P2 ;  /* 0x00000001b300780c */ /* 0x040fe40001784270 */
[----:B------:R-:W-:Y:S02]  /*6e90*/  ISETP.LT.OR P5, PT, R176, 0x1, P5 ;  /* 0x00000001b000780c */ /* 0x000fe40002fa1670 */
[----:B------:R-:W-:-:S02]  /*6ea0*/  ISETP.GT.AND P6, PT, R179, 0x8, P2 ;  /* 0x00000008b300780c */ /* 0x000fc400017c4270 */
[----:B------:R-:W-:Y:S02]  /*6eb0*/  FSEL R174, R205, -INF , !P5 ;  /* 0xff800000cdae7808 */ /* 0x000fe40006800000 */
[C---:B------:R-:W-:Y:S02]  /*6ec0*/  ISETP.GT.AND P5, PT, R179.reuse, 0x10, P2 ;  /* 0x00000010b300780c */ /* 0x040fe400017a4270 */
[----:B------:R-:W-:Y:S02]  /*6ed0*/  ISETP.GT.AND P3, PT, R179, 0x9, P2 ;  /* 0x00000009b300780c */ /* 0x000fe40001764270 */
[C---:B------:R-:W-:Y:S02]  /*6ee0*/  ISETP.LT.OR P5, PT, R176.reuse, 0x11, P5 ;  /* 0x00000011b000780c */ /* 0x040fe40002fa1670 */
[----:B------:R-:W-:Y:S02]  /*6ef0*/  ISETP.LT.OR P4, PT, R176, 0x2, P4 ;  /* 0x00000002b000780c */ /* 0x000fe40002781670 */
[----:B0-----:R-:W-:-:S02]  /*6f00*/  FSEL R209, R209, -INF , !P5 ;  /* 0xff800000d1d17808 */ /* 0x001fc40006800000 */
[----:B------:R-:W-:Y:S02]  /*6f10*/  ISETP.GT.AND P5, PT, R179, 0x20, P2 ;  /* 0x00000020b300780c */ /* 0x000fe400017a4270 */
[C---:B------:R-:W-:Y:S02]  /*6f20*/  ISETP.LT.OR P6, PT, R176.reuse, 0x9, P6 ;  /* 0x00000009b000780c */ /* 0x040fe400037c1670 */
[C---:B------:R-:W-:Y:S02]  /*6f30*/  ISETP.LT.OR P3, PT, R176.reuse, 0xa, P3 ;  /* 0x0000000ab000780c */ /* 0x040fe40001f61670 */
[----:B------:R-:W-:Y:S02]  /*6f40*/  ISETP.LT.OR P5, PT, R176, 0x21, P5 ;  /* 0x00000021b000780c */ /* 0x000fe40002fa1670 */
[----:B------:R-:W-:Y:S02]  /*6f50*/  FSEL R206, R206, -INF , !P4 ;  /* 0xff800000cece7808 */ /* 0x000fe40006000000 */
[----:B------:R-:W-:-:S02]  /*6f60*/  FSEL R207, R207, -INF , !P6 ;  /* 0xff800000cfcf7808 */ /* 0x000fc40007000000 */
[----:B------:R-:W-:Y:S02]  /*6f70*/  FSEL R208, R208, -INF , !P3 ;  /* 0xff800000d0d07808 */ /* 0x000fe40005800000 */
[C---:B------:R-:W-:Y:S02]  /*6f80*/  ISETP.GT.AND P4, PT, R179.reuse, 0x11, P2 ;  /* 0x00000011b300780c */ /* 0x040fe40001784270 */
[C---:B------:R-:W-:Y:S02]  /*6f90*/  ISETP.GT.AND P6, PT, R179.reuse, 0x18, P2 ;  /* 0x00000018b300780c */ /* 0x040fe400017c4270 */
[C---:B------:R-:W-:Y:S02]  /*6fa0*/  ISETP.GT.AND P3, PT, R179.reuse, 0x19, P2 ;  /* 0x00000019b300780c */ /* 0x040fe40001764270 */
[----:B------:R-:W-:Y:S02]  /*6fb0*/  FSEL R170, R164, -INF , !P5 ;  /* 0xff800000a4aa7808 */ /* 0x000fe40006800000 */
[----:B------:R-:W-:-:S02]  /*6fc0*/  ISETP.GT.AND P5, PT, R179, 0x30, P2 ;  /* 0x00000030b300780c */ /* 0x000fc400017a4270 */
[C---:B------:R-:W-:Y:S02]  /*6fd0*/  ISETP.LT.OR P4, PT, R176.reuse, 0x12, P4 ;  /* 0x00000012b000780c */ /* 0x040fe40002781670 */
[C---:B------:R-:W-:Y:S02]  /*6fe0*/  ISETP.LT.OR P6, PT, R176.reuse, 0x19, P6 ;  /* 0x00000019b000780c */ /* 0x040fe400037c1670 */
[C---:B------:R-:W-:Y:S02]  /*6ff0*/  ISETP.LT.OR P3, PT, R176.reuse, 0x1a, P3 ;  /* 0x0000001ab000780c */ /* 0x040fe40001f61670 */
[----:B------:R-:W-:Y:S02]  /*7000*/  ISETP.LT.OR P5, PT, R176, 0x31, P5 ;  /* 0x00000031b000780c */ /* 0x000fe40002fa1670 */
[----:B------:R-:W-:Y:S02]  /*7010*/  FSEL R210, R210, -INF , !P4 ;  /* 0xff800000d2d27808 */ /* 0x000fe40006000000 */
[----:B-1----:R-:W-:-:S02]  /*7020*/  FSEL R168, R162, -INF , !P6 ;  /* 0xff800000a2a87808 */ /* 0x002fc40007000000 */
[----:B------:R-:W-:Y:S02]  /*7030*/  FSEL R169, R163, -INF , !P3 ;  /* 0xff800000a3a97808 */ /* 0x000fe40005800000 */
[C---:B------:R-:W-:Y:S02]  /*7040*/  ISETP.GT.AND P4, PT, R179.reuse, 0x21, P2 ;  /* 0x00000021b300780c */ /* 0x040fe40001784270 */
[C---:B------:R-:W-:Y:S02]  /*7050*/  ISETP.GT.AND P6, PT, R179.reuse, 0x28, P2 ;  /* 0x00000028b300780c */ /* 0x040fe400017c4270 */
[----:B------:R-:W-:Y:S02]  /*7060*/  ISETP.GT.AND P3, PT, R179, 0x29, P2 ;  /* 0x00000029b300780c */ /* 0x000fe40001764270 */
[----:B------:R-:W-:Y:S01]  /*7070*/  FSEL R163, R173, -INF , !P5 ;  /* 0xff800000ada37808 */ /* 0x000fe20006800000 */
[----:B--2---:R-:W-:Y:S01]  /*7080*/  IMAD.IADD R173, R180, 0x1, R11 ;  /* 0x00000001b4ad7824 */ /* 0x004fe200078e020b */
[----:B------:R-:W-:-:S02]  /*7090*/  PLOP3.LUT P5, PT, PT, PT, UP1, 0x40, 0x0 ;  /* 0x000000000000781c */ /* 0x000fc40003fae818 */
[C---:B------:R-:W-:Y:S02]  /*70a0*/  ISETP.LT.OR P4, PT, R176.reuse, 0x22, P4 ;  /* 0x00000022b000780c */ /* 0x040fe40002781670 */
[C---:B------:R-:W-:Y:S02]  /*70b0*/  ISETP.LT.OR P6, PT, R176.reuse, 0x29, P6 ;  /* 0x00000029b000780c */ /* 0x040fe400037c1670 */
[----:B------:R-:W-:Y:S02]  /*70c0*/  ISETP.LT.OR P3, PT, R176, 0x2a, P3 ;  /* 0x0000002ab000780c */ /* 0x000fe40001f61670 */
[----:B------:R-:W-:Y:S02]  /*70d0*/  FSEL R171, R165, -INF , !P4 ;  /* 0xff800000a5ab7808 */ /* 0x000fe40006000000 */
[----:B------:R-:W-:Y:S02]  /*70e0*/  FSEL R166, R166, -INF , !P6 ;  /* 0xff800000a6a67808 */ /* 0x000fe40007000000 */
[----:B------:R-:W-:-:S02]  /*70f0*/  FSEL R167, R167, -INF , !P3 ;  /* 0xff800000a7a77808 */ /* 0x000fc40005800000 */
[C---:B------:R-:W-:Y:S02]  /*7100*/  ISETP.GT.AND P4, PT, R179.reuse, 0x31, P2 ;  /* 0x00000031b300780c */ /* 0x040fe40001784270 */
[C---:B------:R-:W-:Y:S02]  /*7110*/  ISETP.GT.AND P6, PT, R179.reuse, 0x38, P2 ;  /* 0x00000038b300780c */ /* 0x040fe400017c4270 */
[----:B------:R-:W-:Y:S02]  /*7120*/  ISETP.GT.AND P3, PT, R179, 0x39, P2 ;  /* 0x00000039b300780c */ /* 0x000fe40001764270 */
[C---:B------:R-:W-:Y:S02]  /*7130*/  ISETP.LT.OR P4, PT, R176.reuse, 0x32, P4 ;  /* 0x00000032b000780c */ /* 0x040fe40002781670 */
[C---:B------:R-:W-:Y:S02]  /*7140*/  ISETP.LT.OR P6, PT, R176.reuse, 0x39, P6 ;  /* 0x00000039b000780c */ /* 0x040fe400037c1670 */
[----:B------:R-:W-:Y:S01]  /*7150*/  ISETP.LT.OR P3, PT, R176, 0x3a, P3 ;  /* 0x0000003ab000780c */ /* 0x000fe20001f61670 */
[----:B------:R-:W-:Y:S01]  /*7160*/  IMAD.IADD R176, R182, 0x1, R11 ;  /* 0x00000001b6b07824 */ /* 0x000fe200078e020b */
[----:B------:R-:W-:-:S02]  /*7170*/  FSEL R164, R172, -INF , !P4 ;  /* 0xff800000aca47808 */ /* 0x000fc40006000000 */
[----:B------:R-:W-:Y:S02]  /*7180*/  FSEL R165, R177, -INF , !P6 ;  /* 0xff800000b1a57808 */ /* 0x000fe40007000000 */
[----:B------:R-:W-:Y:S01]  /*7190*/  FSEL R162, R178, -INF , !P3 ;  /* 0xff800000b2a27808 */ /* 0x000fe20005800000 */
[----:B------:R-:W-:Y:S06]  /*71a0*/  @P5 BRA `(.L_x_2401) ;  /* 0x00000000005c5947 */ /* 0x000fec0003800000 */
        /* <DEDUP_REMOVED lines=13> */
.L_x_2403:
[----:B------:R-:W-:-:S05]  /*7280*/  IMAD.U32 R178, RZ, RZ, UR24 ;  /* 0x00000018ffb27e24 */ /* 0x000fca000f8e00ff */
[----:B------:R-:W-:-:S13]  /*7290*/  ISETP.NE.AND P3, PT, R178, 0x1, PT ;  /* 0x00000001b200780c */ /* 0x000fda0003f65270 */
[----:B------:R-:W0:Y:S02]  /*72a0*/  @P3 LDC.64 R10, c[0x0][0x9e8] ;  /* 0x00027a00ff0a3b82 */ /* 0x000e240000000a00 */
[----:B0-----:R-:W-:-:S05]  /*72b0*/  @P3 IMAD.HI.U32 R10, R172, R10, RZ ;  /* 0x0000000aac0a3227 */ /* 0x001fca00078e00ff */
[----:B------:R-:W-:-:S07]  /*72c0*/  @P3 SHF.R.U32.HI R172, RZ, R11, R10 ;  /* 0x0000000bffac3219 */ /* 0x000fce000001160a */
.L_x_2404:
[----:B------:R-:W-:Y:S05]  /*72d0*/  BSYNC B0 ;  /* 0x0000000000007941 */ /* 0x000fea0003800000 */
.L_x_2402:
[----:B------:R-:W-:-:S04]  /*72e0*/  IMAD R175, R172, R178, -R175 ;  /* 0x000000b2acaf7224 */ /* 0x000fc800078e0aaf */
[----:B------:R-:W-:-:S05]  /*72f0*/  IMAD.IADD R175, R175, 0x1, -R2 ;  /* 0x00000001afaf7824 */ /* 0x000fca00078e0a02 */
[----:B------:R-:W-:Y:S02]  /*7300*/  VIADDMNMX R173, R175, R178, R173, PT ;  /* 0x000000b2afad7246 */ /* 0x000fe400038001ad */
[----:B------:R-:W-:-:S07]  /*7310*/  VIMNMX R176, R176, R175, !PT ;  /* 0x000000afb0b07248 */ /* 0x000fce0007fe0100 */
.L_x_2401:
[----:B------:R-:W-:Y:S01]  /*7320*/  FMNMX.FTZ R11, R174, R5, !PT ;  /* 0x00000005ae0b7209 */ /* 0x000fe20007810000 */
[----:B------:R-:W-:Y:S01]  /*7330*/  UMOV UR10, UR22 ;  /* 0x00000016000a7c82 */ /* 0x000fe20008000000 */
[----:B------:R-:W-:Y:S01]  /*7340*/  ISETP.GT.AND P4, PT, R176, RZ, P2 ;  /* 0x000000ffb000720c */ /* 0x000fe20001784270 */
[----:B------:R-:W-:Y:S01]  /*7350*/  IMAD.MOV R179, RZ, RZ, -R17 ;  /* 0x000000ffffb37224 */ /* 0x000fe200078e0a11 */
[----:B------:R-:W-:Y:S02]  /*7360*/  FMNMX.FTZ R10, R206, R11, !PT ;  /* 0x0000000bce0a7209 */ /* 0x000fe40007810000 */
[----:B------:R-:W-:Y:S02]  /*7370*/  ISETP.GT.AND P3, PT, R176, 0x1, P2 ;  /* 0x00000001b000780c */ /* 0x000fe40001764270 */
[----:B------:R-:W-:Y:S02]  /*7380*/  FMNMX.FTZ R11, R207, R10, !PT ;  /* 0x0000000acf0b7209 */ /* 0x000fe40007810000 */
[----:B------:R-:W-:-:S02]  /*7390*/  ISETP.LT.OR P4, PT, R173, 0x1, P4 ;  /* 0x00000001ad00780c */ /* 0x000fc40002781670 */
[----:B------:R-:W-:Y:S02]  /*73a0*/  FMNMX.FTZ R10, R208, R11, !PT ;  /* 0x0000000bd00a7209 */ /* 0x000fe40007810000 */
[----:B------:R-:W-:Y:S02]  /*73b0*/  ISETP.GT.AND P5, PT, R176, 0x8, P2 ;  /* 0x00000008b000780c */ /* 0x000fe400017a4270 */
[----:B------:R-:W-:Y:S02]  /*73c0*/  FMNMX.FTZ R11, R209, R10, !PT ;  /* 0x0000000ad10b7209 */ /* 0x000fe40007810000 */
[----:B------:R-:W-:Y:S02]  /*73d0*/  ISETP.LT.OR P3, PT, R173, 0x2, P3 ;  /* 0x00000002ad00780c */ /* 0x000fe40001f61670 */
[----:B------:R-:W-:Y:S02]  /*73e0*/  FMNMX.FTZ R11, R210, R11, !PT ;  /* 0x0000000bd20b7209 */ /* 0x000fe40007810000 */
[----:B------:R-:W-:-:S02]  /*73f0*/  FSEL R9, R9, -INF , !P4 ;  /* 0xff80000009097808 */ /* 0x000fc40006000000 */
        /* <DEDUP_REMOVED lines=15> */
[----:B------:R-:W-:Y:S02]  /*74f0*/  FSEL R14, R14, -INF , !P6 ;  /* 0xff8000000e0e7808 */ /* 0x000fe40007000000 */
[----:B------:R-:W-:Y:S02]  /*7500*/  FMNMX.FTZ R11, R165, R10, !PT ;  /* 0x0000000aa50b7209 */ /* 0x000fe40007810000 */
[----:B------:R-:W-:-:S02]  /*7510*/  ISETP.LT.OR P3, PT, R173, 0x11, P3 ;  /* 0x00000011ad00780c */ /* 0x000fc40001f61670 */
[----:B------:R-:W-:Y:S02]  /*7520*/  FMNMX.FTZ R11, R162, R11, !PT ;  /* 0x0000000ba20b7209 */ /* 0x000fe40007810000 */
[C---:B------:R-:W-:Y:S02]  /*7530*/  ISETP.GT.AND P4, PT, R176.reuse, 0x19, P2 ;  /* 0x00000019b000780c */ /* 0x040fe40001784270 */
[----:B------:R-:W-:Y:S01]  /*7540*/  ISETP.GT.AND P6, PT, R176, 0x18, P2 ;  /* 0x00000018b000780c */ /* 0x000fe200017c4270 */
[----:B------:R-:W0:Y:S01]  /*7550*/  SHFL.BFLY PT, R10, R11, 0x2, 0x1f ;  /* 0x0c401f000b0a7f89 */ /* 0x000e2200000e0000 */
[----:B------:R-:W-:Y:S02]  /*7560*/  ISETP.LT.OR P5, PT, R173, 0x12, P5 ;  /* 0x00000012ad00780c */ /* 0x000fe40002fa1670 */
[----:B------:R-:W-:Y:S02]  /*7570*/  FSEL R15, R15, -INF , !P3 ;  /* 0xff8000000f0f7808 */ /* 0x000fe40005800000 */
[----:B------:R-:W-:-:S02]  /*7580*/  ISETP.LT.OR P4, PT, R173, 0x1a, P4 ;  /* 0x0000001aad00780c */ /* 0x000fc40002781670 */
[----:B------:R-:W-:Y:S02]  /*7590*/  ISETP.LT.OR P6, PT, R173, 0x19, P6 ;  /* 0x00000019ad00780c */ /* 0x000fe400037c1670 */
[----:B------:R-:W-:Y:S02]  /*75a0*/  FSEL R20, R20, -INF , !P5 ;  /* 0xff80000014147808 */ /* 0x000fe40006800000 */
[----:B------:R-:W-:Y:S02]  /*75b0*/  FSEL R153, R153, -INF , !P4 ;  /* 0xff80000099997808 */ /* 0x000fe40006000000 */
[----:B------:R-:W-:Y:S02]  /*75c0*/  ISETP.GT.AND P3, PT, R176, 0x20, P2 ;  /* 0x00000020b000780c */ /* 0x000fe40001764270 */
[----:B------:R-:W-:Y:S02]  /*75d0*/  FSEL R152, R152, -INF , !P6 ;  /* 0xff80000098987808 */ /* 0x000fe40007000000 */
[----:B------:R-:W-:-:S02]  /*75e0*/  ISETP.GT.AND P5, PT, R176, 0x21, P2 ;  /* 0x00000021b000780c */ /* 0x000fc400017a4270 */
[C---:B------:R-:W-:Y:S02]  /*75f0*/  ISETP.LT.OR P3, PT, R173.reuse, 0x21, P3 ;  /* 0x00000021ad00780c */ /* 0x040fe40001f61670 */
[----:B------:R-:W-:Y:S02]  /*7600*/  ISETP.GT.AND P6, PT, R176, 0x28, P2 ;  /* 0x00000028b000780c */ /* 0x000fe400017c4270 */
[----:B------:R-:W-:Y:S02]  /*7610*/  ISETP.LT.OR P5, PT, R173, 0x22, P5 ;  /* 0x00000022ad00780c */ /* 0x000fe40002fa1670 */
[----:B0-----:R-:W-:Y:S02]  /*7620*/  FMNMX.FTZ R172, R11, R10, !PT ;  /* 0x0000000a0bac7209 */ /* 0x001fe40007810000 */
[----:B------:R-:W-:Y:S02]  /*7630*/  FMNMX.FTZ R11, R9, R6, !PT ;  /* 0x00000006090b7209 */ /* 0x000fe40007810000 */
[----:B------:R-:W-:Y:S01]  /*7640*/  FSEL R154, R154, -INF , !P3 ;  /* 0xff8000009a9a7808 */ /* 0x000fe20005800000 */
[----:B------:R-:W0:Y:S01]  /*7650*/  SHFL.BFLY PT, R175, R172, 0x1, 0x1f ;  /* 0x0c201f00acaf7f89 */ /* 0x000e2200000e0000 */
[----:B------:R-:W-:-:S02]  /*7660*/  ISETP.GT.AND P3, PT, R176, 0x29, P2 ;  /* 0x00000029b000780c */ /* 0x000fc40001764270 */
[----:B------:R-:W-:Y:S02]  /*7670*/  FSEL R155, R155, -INF , !P5 ;  /* 0xff8000009b9b7808 */ /* 0x000fe40006800000 */
[C---:B------:R-:W-:Y:S02]  /*7680*/  ISETP.LT.OR P6, PT, R173.reuse, 0x29, P6 ;  /* 0x00000029ad00780c */ /* 0x040fe400037c1670 */
[----:B------:R-:W-:Y:S02]  /*7690*/  ISETP.GT.AND P5, PT, R176, 0x30, P2 ;  /* 0x00000030b000780c */ /* 0x000fe400017a4270 */
[C---:B------:R-:W-:Y:S02]  /*76a0*/  ISETP.LT.OR P3, PT, R173.reuse, 0x2a, P3 ;  /* 0x0000002aad00780c */ /* 0x040fe40001f61670 */
[----:B------:R-:W-:Y:S02]  /*76b0*/  ISETP.LT.OR P5, PT, R173, 0x31, P5 ;  /* 0x00000031ad00780c */ /* 0x000fe40002fa1670 */
[----:B------:R-:W-:-:S02]  /*76c0*/  FSEL R157, R157, -INF , !P3 ;  /* 0xff8000009d9d7808 */ /* 0x000fc40005800000 */
[----:B------:R-:W-:Y:S02]  /*76d0*/  ISETP.GT.AND P3, PT, R176, 0x38, P2 ;  /* 0x00000038b000780c */ /* 0x000fe40001764270 */
[----:B------:R-:W-:Y:S02]  /*76e0*/  FSEL R158, R158, -INF , !P5 ;  /* 0xff8000009e9e7808 */ /* 0x000fe40006800000 */
[----:B------:R-:W-:-:S04]  /*76f0*/  ISETP.LT.OR P3, PT, R173, 0x39, P3 ;  /* 0x00000039ad00780c */ /* 0x000fc80001f61670 */
[----:B------:R-:W-:Y:S02]  /*7700*/  FSEL R160, R160, -INF , !P3 ;  /* 0xff800000a0a07808 */ /* 0x000fe40005800000 */
[----:B0-----:R-:W-:Y:S02]  /*7710*/  FMNMX.FTZ R10, R172, R175, !PT ;  /* 0x000000afac0a7209 */ /* 0x001fe40007810000 */
[----:B------:R-:W-:Y:S02]  /*7720*/  FMNMX.FTZ R172, R12, R11, !PT ;  /* 0x0000000b0cac7209 */ /* 0x000fe40007810000 */
[C---:B------:R-:W-:Y:S02]  /*7730*/  FSETP.NEU.FTZ.AND P4, PT, R10.reuse, -INF , PT ;  /* 0xff8000000a00780b */ /* 0x040fe40003f9d000 */
[----:B------:R-:W-:Y:S02]  /*7740*/  FMNMX.FTZ R11, R13, R172, !PT ;  /* 0x000000ac0d0b7209 */ /* 0x000fe40007810000 */
[----:B------:R-:W-:-:S02]  /*7750*/  FSEL R182, R10, RZ, P4 ;  /* 0x000000ff0ab67208 */ /* 0x000fc40002000000 */
[----:B------:R-:W-:-:S03]  /*7760*/  FMNMX.FTZ R172, R14, R11, !PT ;  /* 0x0000000b0eac7209 */ /* 0x000fc60007810000 */
[----:B------:R-:W-:Y:S01]  /*7770*/  FADD.FTZ R182, -R182, R5 ;  /* 0x00000005b6b67221 */ /* 0x000fe20000010100 */
[----:B------:R-:W-:Y:S01]  /*7780*/  FMNMX.FTZ R11, R15, R172, !PT ;  /* 0x000000ac0f0b7209 */ /* 0x000fe20007810000 */
[----:B------:R-:W-:Y:S02]  /*7790*/  FMUL.FTZ R172, R10, UR10 ;  /* 0x0000000a0aac7c20 */ /* 0x000fe40008410000 */
[----:B------:R-:W-:Y:S01]  /*77a0*/  FMUL.FTZ R5, R182, UR10 ;  /* 0x0000000ab6057c20 */ /* 0x000fe20008410000 */
[----:B------:R-:W-:Y:S02]  /*77b0*/  FMNMX.FTZ R175, R20, R11, !PT ;  /* 0x0000000b14af7209 */ /* 0x000fe40007810000 */
[----:B------:R-:W-:Y:S02]  /*77c0*/  FSEL R11, R172, RZ, P4 ;  /* 0x000000ffac0b7208 */ /* 0x000fe40002000000 */
[----:B------:R-:W-:Y:S01]  /*77d0*/  FMNMX.FTZ R172, R152, R175, !PT ;  /* 0x000000af98ac7209 */ /* 0x000fe20007810000 */
[----:B------:R-:W-:Y:S02]  /*77e0*/  MUFU.EX2 R5, R5 ;  /* 0x0000000500057308 */ /* 0x000fe40000000800 */
[--C-:B------:R-:W-:Y:S01]  /*77f0*/  FFMA.FTZ R178, R174, UR10, -R11.reuse ;  /* 0x0000000aaeb27c23 */ /* 0x100fe2000801080b */
[----:B------:R-:W-:Y:S01]  /*7800*/  FMNMX.FTZ R175, R153, R172, !PT ;  /* 0x000000ac99af7209 */ /* 0x000fe20007810000 */
[--C-:B------:R-:W-:Y:S01]  /*7810*/  FFMA.FTZ R207, R207, UR10, -R11.reuse ;  /* 0x0000000acfcf7c23 */ /* 0x100fe2000801080b */
[----:B------:R-:W-:Y:S01]  /*7820*/  FSEL R172, R156, -INF , !P6 ;  /* 0xff8000009cac7808 */ /* 0x000fe20007000000 */
[--C-:B------:R-:W-:Y:S01]  /*7830*/  FFMA.FTZ R168, R168, UR10, -R11.reuse ;  /* 0x0000000aa8a87c23 */ /* 0x100fe2000801080b */
[----:B------:R-:W-:Y:S01]  /*7840*/  FMNMX.FTZ R174, R154, R175, !PT ;  /* 0x000000af9aae7209 */ /* 0x000fe20007810000 */
[----:B------:R-:W0:Y:S01]  /*7850*/  MUFU.EX2 R156, R178 ;  /* 0x000000b2009c7308 */ /* 0x000e220000000800 */
[----:B------:R-:W-:Y:S01]  /*7860*/  ISETP.GT.AND P6, PT, R176, 0x31, P2 ;  /* 0x00000031b000780c */ /* 0x000fe200017c4270 */
[--C-:B------:R-:W-:Y:S01]  /*7870*/  FFMA.FTZ R175, R206, UR10, -R11.reuse ;  /* 0x0000000aceaf7c23 */ /* 0x100fe2000801080b */
[----:B------:R-:W-:Y:S01]  /*7880*/  FMNMX.FTZ R177, R155, R174, !PT ;  /* 0x000000ae9bb17209 */ /* 0x000fe20007810000 */
[--C-:B------:R-:W-:Y:S01]  /*7890*/  FFMA.FTZ R169, R169, UR10, -R11.reuse ;  /* 0x0000000aa9a97c23 */ /* 0x100fe2000801080b */
[----:B------:R-:W-:Y:S01]  /*78a0*/  ISETP.LT.OR P6, PT, R173, 0x32, P6 ;  /* 0x00000032ad00780c */ /* 0x000fe200037c1670 */
[--C-:B------:R-:W-:Y:S01]  /*78b0*/  FFMA.FTZ R170, R170, UR10, -R11.reuse ;  /* 0x0000000aaaaa7c23 */ /* 0x100fe2000801080b */
[----:B------:R-:W-:Y:S01]  /*78c0*/  FMNMX.FTZ R174, R172, R177, !PT ;  /* 0x000000b1acae7209 */ /* 0x000fe20007810000 */
[----:B------:R-:W1:Y:S01]  /*78d0*/  MUFU.EX2 R175, R175 ;  /* 0x000000af00af7308 */ /* 0x000e620000000800 */
[----:B------:R-:W-:Y:S01]  /*78e0*/  ISETP.GT.AND P2, PT, R176, 0x39, P2 ;  /* 0x00000039b000780c */ /* 0x000fe20001744270 */
[--C-:B------:R-:W-:Y:S01]  /*78f0*/  FFMA.FTZ R176, R208, UR10, -R11.reuse ;  /* 0x0000000ad0b07c23 */ /* 0x100fe2000801080b */
[----:B------:R-:W-:Y:S01]  /*7900*/  FMNMX.FTZ R177, R157, R174, !PT ;  /* 0x000000ae9db17209 */ /* 0x000fe20007810000 */
[--C-:B------:R-:W-:Y:S01]  /*7910*/  FFMA.FTZ R171, R171, UR10, -R11.reuse ;  /* 0x0000000aabab7c23 */ /* 0x100fe2000801080b */
[----:B------:R-:W-:Y:S01]  /*7920*/  FSEL R174, R159, -INF , !P6 ;  /* 0xff8000009fae7808 */ /* 0x000fe20007000000 */
[--C-:B------:R-:W-:Y:S01]  /*7930*/  FFMA.FTZ R166, R166, UR10, -R11.reuse ;  /* 0x0000000aa6a67c23 */ /* 0x100fe2000801080b */
[----:B------:R-:W-:Y:S01]  /*7940*/  FMNMX.FTZ R177, R158, R177, !PT ;  /* 0x000000b19eb17209 */ /* 0x000fe20007810000 */
[----:B------:R-:W2:Y:S01]  /*7950*/  MUFU.EX2 R159, R207 ;  /* 0x000000cf009f7308 */ /* 0x000ea20000000800 */
[----:B------:R-:W-:Y:S01]  /*7960*/  ISETP.LT.OR P2, PT, R173, 0x3a, P2 ;  /* 0x0000003aad00780c */ /* 0x000fe20001741670 */
[--C-:B------:R-:W-:Y:S01]  /*7970*/  FFMA.FTZ R173, R209, UR10, -R11.reuse ;  /* 0x0000000ad1ad7c23 */ /* 0x100fe2000801080b */
[----:B------:R-:W-:Y:S01]  /*7980*/  FMNMX.FTZ R177, R174, R177, !PT ;  /* 0x000000b1aeb17209 */ /* 0x000fe20007810000 */
[----:B0-----:R-:W-:Y:S01]  /*7990*/  FFMA.FTZ R182, R5, R3, R156 ;  /* 0x0000000305b67223 */ /* 0x001fe2000001009c */
[----:B------:R-:W-:Y:S01]  /*79a0*/  FSEL R161, R161, -INF , !P2 ;  /* 0xff800000a1a17808 */ /* 0x000fe20005000000 */
[--C-:B------:R-:W-:Y:S01]  /*79b0*/  FFMA.FTZ R167, R167, UR10, -R11.reuse ;  /* 0x0000000aa7a77c23 */ /* 0x100fe2000801080b */
[----:B------:R-:W-:Y:S01]  /*79c0*/  FMNMX.FTZ R178, R160, R177, !PT ;  /* 0x000000b1a0b27209 */ /* 0x000fe20007810000 */
[----:B------:R-:W0:Y:S01]  /*79d0*/  MUFU.EX2 R176, R176 ;  /* 0x000000b000b07308 */ /* 0x000e220000000800 */
[----:B-1----:R-:W-:Y:S01]  /*79e0*/  FADD.FTZ R182, R175, R182 ;  /* 0x000000b6afb67221 */ /* 0x002fe20000010000 */
[----:B------:R-:W-:Y:S01]  /*79f0*/  ISETP.NE.AND P2, PT, R2, R179, PT ;  /* 0x000000b30200720c */ /* 0x000fe20003f45270 */
[--C-:B------:R-:W-:Y:S01]  /*7a00*/  FFMA.FTZ R163, R163, UR10, -R11.reuse ;  /* 0x0000000aa3a37c23 */ /* 0x100fe2000801080b */
[----:B------:R-:W-:Y:S01]  /*7a10*/  FMNMX.FTZ R177, R161, R178, !PT ;  /* 0x000000b2a1b17209 */ /* 0x000fe20007810000 */
[--C-:B------:R-:W-:Y:S01]  /*7a20*/  FFMA.FTZ R178, R210, UR10, -R11.reuse ;  /* 0x0000000ad2b27c23 */ /* 0x100fe2000801080b */
[--C-:B------:R-:W-:Y:S01]  /*7a30*/  FFMA.FTZ R164, R164, UR10, -R11.reuse ;  /* 0x0000000aa4a47c23 */ /* 0x100fe2000801080b */
[--C-:B------:R-:W-:Y:S01]  /*7a40*/  FFMA.FTZ R165, R165, UR10, -R11.reuse ;  /* 0x0000000aa5a57c23 */ /* 0x100fe2000801080b */
[----:B------:R-:W1:Y:S01]  /*7a50*/  MUFU.EX2 R173, R173 ;  /* 0x000000ad00ad7308 */ /* 0x000e620000000800 */
[----:B------:R-:W3:Y:S01]  /*7a60*/  SHFL.BFLY PT, R180, R177, 0x2, 0x1f ;  /* 0x0c401f00b1b47f89 */ /* 0x000ee200000e0000 */
[-C--:B------:R-:W-:Y:S01]  /*7a70*/  FMUL.FTZ R24, R24, R5.reuse ;  /* 0x0000000518187220 */ /* 0x080fe20000410000 */
[-C--:B------:R-:W-:Y:S01]  /*7a80*/  FMUL.FTZ R25, R25, R5.reuse ;  /* 0x0000000519197220 */ /* 0x080fe20000410000 */
[-C--:B------:R-:W-:Y:S01]  /*7a90*/  FMUL.FTZ R28, R28, R5.reuse ;  /* 0x000000051c1c7220 */ /* 0x080fe20000410000 */
[-C--:B------:R-:W-:Y:S01]  /*7aa0*/  FMUL.FTZ R29, R29, R5.reuse ;  /* 0x000000051d1d7220 */ /* 0x080fe20000410000 */
[-C--:B------:R-:W-:Y:S01]  /*7ab0*/  FMUL.FTZ R32, R32, R5.reuse ;  /* 0x0000000520207220 */ /* 0x080fe20000410000 */
[-C--:B------:R-:W-:Y:S01]  /*7ac0*/  FMUL.FTZ R33, R33, R5.reuse ;  /* 0x0000000521217220 */ /* 0x080fe20000410000 */
[----:B------:R-:W4:Y:S01]  /*7ad0*/  MUFU.EX2 R178, R178 ;  /* 0x000000b200b27308 */ /* 0x000f220000000800 */
[-C--:B------:R-:W-:Y:S01]  /*7ae0*/  FMUL.FTZ R36, R36, R5.reuse ;  /* 0x0000000524247220 */ /* 0x080fe20000410000 */
[-C--:B------:R-:W-:Y:S01]  /*7af0*/  FMUL.FTZ R37, R37, R5.reuse ;  /* 0x0000000525257220 */ /* 0x080fe20000410000 */
[-C--:B------:R-:W-:Y:S01]  /*7b00*/  FMUL.FTZ R40, R40, R5.reuse ;  /* 0x0000000528287220 */ /* 0x080fe20000410000 */
[-C--:B------:R-:W-:Y:S01]  /*7b10*/  FMUL.FTZ R41, R41, R5.reuse ;  /* 0x0000000529297220 */ /* 0x080fe20000410000 */
[-C--:B------:R-:W-:Y:S01]  /*7b20*/  FMUL.FTZ R44, R44, R5.reuse ;  /* 0x000000052c2c7220 */ /* 0x080fe20000410000 */
[-C--:B------:R-:W-:Y:S01]  /*7b30*/  FMUL.FTZ R45, R45, R5.reuse ;  /* 0x000000052d2d7220 */ /* 0x080fe20000410000 */
[-C--:B------:R-:W-:Y:S01]  /*7b40*/  FMUL.FTZ R48, R48, R5.reuse ;  /* 0x0000000530307220 */ /* 0x080fe20000410000 */
[----:B------:R-:W5:Y:S01]  /*7b50*/  MUFU.EX2 R168, R168 ;  /* 0x000000a800a87308 */ /* 0x000f620000000800 */
        /* <DEDUP_REMOVED lines=8> */
[----:B---3--:R-:W-:Y:S01]  /*7be0*/  FMNMX.FTZ R180, R177, R180, !PT ;  /* 0x000000b4b1b47209 */ /* 0x008fe20007810000 */
[-C--:B------:R-:W-:Y:S01]  /*7bf0*/  FMUL.FTZ R64, R64, R5.reuse ;  /* 0x0000000540407220 */ /* 0x080fe20000410000 */
[-C--:B------:R-:W-:Y:S01]  /*7c00*/  FMUL.FTZ R65, R65, R5.reuse ;  /* 0x0000000541417220 */ /* 0x080fe20000410000 */
[-C--:B------:R-:W-:Y:S01]  /*7c10*/  FMUL.FTZ R68, R68, R5.reuse ;  /* 0x0000000544447220 */ /* 0x080fe20000410000 */
[-C--:B------:R-:W-:Y:S01]  /*7c20*/  FMUL.FTZ R69, R69, R5.reuse ;  /* 0x0000000545457220 */ /* 0x080fe20000410000 */
[----:B------:R-:W3:Y:S01]  /*7c30*/  SHFL.BFLY PT, R177, R180, 0x1, 0x1f ;  /* 0x0c201f00b4b17f89 */ /* 0x000ee200000e0000 */
        /* <DEDUP_REMOVED lines=22> */
[----:B------:R-:W-:Y:S01]  /*7da0*/  FMUL.FTZ R109, R109, R5 ;  /* 0x000000056d6d7220 */ /* 0x000fe20000410000 */
[----:B---3--:R-:W-:Y:S01]  /*7db0*/  FMNMX.FTZ R177, R180, R177, !PT ;  /* 0x000000b1b4b17209 */ /* 0x008fe20007810000 */
[----:B------:R-:W-:Y:S01]  /*7dc0*/  FFMA.FTZ R180, R162, UR10, -R11 ;  /* 0x0000000aa2b47c23 */ /* 0x000fe2000801080b */
[----:B------:R-:W-:Y:S01]  /*7dd0*/  IMAD.U32 R11, RZ, RZ, UR37 ;  /* 0x00000025ff0b7e24 */ /* 0x000fe2000f8e00ff */
[----:B------:R-:W3:Y:S01]  /*7de0*/  MUFU.EX2 R167, R167 ;  /* 0x000000a700a77308 */ /* 0x000ee20000000800 */
[C---:B------:R-:W-:Y:S01]  /*7df0*/  FSETP.NEU.FTZ.AND P3, PT, R177.reuse, -INF , PT ;  /* 0xff800000b100780b */ /* 0x040fe20003f7d000 */
[----:B------:R-:W-:Y:S01]  /*7e00*/  FMUL.FTZ R3, R177, UR10 ;  /* 0x0000000ab1037c20 */ /* 0x000fe20008410000 */
[----:B------:R-:W-:-:S02]  /*7e10*/  @!P2 IMAD R11, R11, 0x40, R16 ;  /* 0x000000400b0ba824 */ /* 0x000fc400078e0210 */
[-C--:B------:R-:W-:Y:S01]  /*7e20*/  FMUL.FTZ R112, R112, R5.reuse ;  /* 0x0000000570707220 */ /* 0x080fe20000410000 */
[-C--:B------:R-:W-:Y:S01]  /*7e30*/  FMUL.FTZ R113, R113, R5.reuse ;  /* 0x0000000571717220 */ /* 0x080fe20000410000 */
[-C--:B------:R-:W-:Y:S01]  /*7e40*/  FMUL.FTZ R116, R116, R5.reuse ;  /* 0x0000000574747220 */ /* 0x080fe20000410000 */
[----:B------:R-:W-:Y:S01]  /*7e50*/  FSEL R179, R3, RZ, P3 ;  /* 0x000000ff03b37208 */ /* 0x000fe20001800000 */
[----:B--2---:R-:W-:Y:S01]  /*7e60*/  FADD.FTZ R3, R159, R182 ;  /* 0x000000b69f037221 */ /* 0x004fe20000010000 */
[----:B------:R-:W2:Y:S01]  /*7e70*/  MUFU.EX2 R163, R163 ;  /* 0x000000a300a37308 */ /* 0x000ea20000000800 */
[----:B------:R-:W-:Y:S01]  /*7e80*/  @!P2 LEA R11, R11, UR46, 0x2 ;  /* 0x0000002e0b0bac11 */ /* 0x000fe2000f8e10ff */
[----:B------:R-:W-:Y:S01]  /*7e90*/  FMUL.FTZ R117, R117, R5 ;  /* 0x0000000575757220 */ /* 0x000fe20000410000 */
[----:B0-----:R-:W-:Y:S01]  /*7ea0*/  FADD.FTZ R162, R176, R3 ;  /* 0x00000003b0a27221 */ /* 0x001fe20000010000 */
[----:B------:R-:W-:Y:S01]  /*7eb0*/  FSEL R3, R177, RZ, P3 ;  /* 0x000000ffb1037208 */ /* 0x000fe20001800000 */
[--C-:B------:R-:W-:Y:S01]  /*7ec0*/  FFMA.FTZ R9, R9, UR10, -R179.reuse ;  /* 0x0000000a09097c23 */ /* 0x100fe200080108b3 */
[--C-:B------:R-:W-:Y:S01]  /*7ed0*/  FFMA.FTZ R12, R12, UR10, -R179.reuse ;  /* 0x0000000a0c0c7c23 */ /* 0x100fe200080108b3 */
[----:B-1----:R-:W-:Y:S01]  /*7ee0*/  FADD.FTZ R181, R173, R162 ;  /* 0x000000a2adb57221 */ /* 0x002fe20000010000 */
[--C-:B------:R-:W-:Y:S01]  /*7ef0*/  FFMA.FTZ R13, R13, UR10, -R179.reuse ;  /* 0x0000000a0d0d7c23 */ /* 0x100fe200080108b3 */
[----:B------:R-:W-:Y:S01]  /*7f00*/  FADD.FTZ R3, -R3, R6 ;  /* 0x0000000603037221 */ /* 0x000fe20000010100 */
[----:B------:R-:W-:Y:S01]  /*7f10*/  FFMA.FTZ R14, R14, UR10, -R179 ;  /* 0x0000000a0e0e7c23 */ /* 0x000fe200080108b3 */
[----:B----4-:R-:W-:Y:S01]  /*7f20*/  FADD.FTZ R181, R178, R181 ;  /* 0x000000b5b2b57221 */ /* 0x010fe20000010000 */
[----:B------:R-:W-:Y:S01]  /*7f30*/  MUFU.EX2 R9, R9 ;  /* 0x0000000900097308 */ /* 0x000fe20000000800 */
[----:B------:R-:W-:Y:S01]  /*7f40*/  FMUL.FTZ R3, R3, UR10 ;  /* 0x0000000a03037c20 */ /* 0x000fe20008410000 */
[----:B------:R-:W-:Y:S01]  /*7f50*/  FFMA.FTZ R15, R15, UR10, -R179 ;  /* 0x0000000a0f0f7c23 */ /* 0x000fe200080108b3 */
[----:B-----5:R-:W-:Y:S01]  /*7f60*/  FADD.FTZ R6, R168, R181 ;  /* 0x000000b5a8067221 */ /* 0x020fe20000010000 */
[--C-:B------:R-:W-:Y:S01]  /*7f70*/  FFMA.FTZ R181, R152, UR10, -R179.reuse ;  /* 0x0000000a98b57c23 */ /* 0x100fe200080108b3 */
[--C-:B------:R-:W-:Y:S01]  /*7f80*/  FFMA.FTZ R20, R20, UR10, -R179.reuse ;  /* 0x0000000a14147c23 */ /* 0x100fe200080108b3 */
[----:B------:R-:W-:Y:S01]  /*7f90*/  @!P2 STS [R11+0x28800], R5 ;  /* 0x028800050b00a388 */ /* 0x000fe20000000800 */
[----:B------:R-:W-:Y:S01]  /*7fa0*/  FADD.FTZ R183, R169, R6 ;  /* 0x00000006a9b77221 */ /* 0x000fe20000010000 */
[----:B------:R-:W-:Y:S01]  /*7fb0*/  MUFU.EX2 R12, R12 ;  /* 0x0000000c000c7308 */ /* 0x000fe20000000800 */
[----:B------:R-:W-:Y:S01]  /*7fc0*/  FFMA.FTZ R182, R154, UR10, -R179 ;  /* 0x0000000a9ab67c23 */ /* 0x000fe200080108b3 */
[----:B------:R-:W-:Y:S01]  /*7fd0*/  F2FP.F16.F32.PACK_AB R154, R176, R159 ;  /* 0x0000009fb09a723e */ /* 0x000fe200000000ff */
[----:B------:R-:W-:Y:S01]  /*7fe0*/  FADD.FTZ R152, R170, R183 ;  /* 0x000000b7aa987221 */ /* 0x000fe20000010000 */
[--C-:B------:R-:W-:Y:S01]  /*7ff0*/  FFMA.FTZ R183, R155, UR10, -R179.reuse ;  /* 0x0000000a9bb77c23 */ /* 0x100fe200080108b3 */
[--C-:B------:R-:W-:Y:S01]  /*8000*/  FFMA.FTZ R153, R153, UR10, -R179.reuse ;  /* 0x0000000a99997c23 */ /* 0x100fe200080108b3 */
[--C-:B------:R-:W-:Y:S01]  /*8010*/  FFMA.FTZ R206, R160, UR10, -R179.reuse ;  /* 0x0000000aa0ce7c23 */ /* 0x100fe200080108b3 */
[----:B------:R-:W-:Y:S01]  /*8020*/  FADD.FTZ R205, R171, R152 ;  /* 0x00000098abcd7221 */ /* 0x000fe20000010000 */
[----:B------:R2:W0:Y:S01]  /*8030*/  MUFU.EX2 R6, R3 ;  /* 0x0000000300067308 */ /* 0x0004220000000800 */
[--C-:B------:R-:W-:Y:S01]  /*8040*/  FFMA.FTZ R172, R172, UR10, -R179.reuse ;  /* 0x0000000aacac7c23 */ /* 0x100fe200080108b3 */
[----:B------:R-:W-:Y:S01]  /*8050*/  FFMA.FTZ R157, R157, UR10, -R179 ;  /* 0x0000000a9d9d7c23 */ /* 0x000fe200080108b3 */
[----:B------:R-:W-:Y:S01]  /*8060*/  FADD.FTZ R152, R166, R205 ;  /* 0x000000cda6987221 */ /* 0x000fe20000010000 */
[--C-:B------:R-:W-:Y:S01]  /*8070*/  FFMA.FTZ R205, R158, UR10, -R179.reuse ;  /* 0x0000000a9ecd7c23 */ /* 0x100fe200080108b3 */
[----:B------:R-:W-:Y:S01]  /*8080*/  F2FP.F16.F32.PACK_AB R158, R169, R168 ;  /* 0x000000a8a99e723e */ /* 0x000fe200000000ff */
[--C-:B------:R-:W-:Y:S01]  /*8090*/  FFMA.FTZ R174, R174, UR10, -R179.reuse ;  /* 0x0000000aaeae7c23 */ /* 0x100fe200080108b3 */
[----:B---3--:R-:W-:Y:S01]  /*80a0*/  FADD.FTZ R152, R167, R152 ;  /* 0x00000098a7987221 */ /* 0x008fe20000010000 */
[----:B------:R-:W1:Y:S01]  /*80b0*/  MUFU.EX2 R155, R13 ;  /* 0x0000000d009b7308 */ /* 0x000e620000000800 */
[----:B------:R-:W-:Y:S01]  /*80c0*/  FFMA.FTZ R179, R161, UR10, -R179 ;  /* 0x0000000aa1b37c23 */ /* 0x000fe200080108b3 */
[----:B------:R-:W-:Y:S01]  /*80d0*/  F2FP.F16.F32.PACK_AB R162, R167, R166 ;  /* 0x000000a6a7a2723e */ /* 0x000fe200000000ff */
[----:B--2---:R-:W-:Y:S01]  /*80e0*/  FADD.FTZ R3, R163, R152 ;  /* 0x00000098a3037221 */ /* 0x004fe20000010000 */
[----:B------:R-:W-:Y:S01]  /*80f0*/  F2FP.F16.F32.PACK_AB R152, R175, R156 ;  /* 0x0000009caf98723e */ /* 0x000fe200000000ff */
[----:B------:R-:W-:Y:S01]  /*8100*/  FMUL.FTZ R120, R120, R5 ;  /* 0x0000000578787220 */ /* 0x000fe20000410000 */
[----:B------:R-:W-:Y:S01]  /*8110*/  F2FP.F16.F32.PACK_AB R156, R178, R173 ;  /* 0x000000adb29c723e */ /* 0x000fe200000000ff */
[-C--:B------:R-:W-:Y:S01]  /*8120*/  FMUL.FTZ R121, R121, R5.reuse ;  /* 0x0000000579797220 */ /* 0x080fe20000410000 */
[----:B------:R-:W2:Y:S01]  /*8130*/  MUFU.EX2 R14, R14 ;  /* 0x0000000e000e7308 */ /* 0x000ea20000000800 */
[----:B0-----:R0:W-:Y:S01]  /*8140*/  @!P2 STS [R11+0x28820], R6 ;  /* 0x028820060b00a388 */ /* 0x0011e20000000800 */
[-C--:B------:R-:W-:Y:S01]  /*8150*/  FMUL.FTZ R124, R124, R5.reuse ;  /* 0x000000057c7c7220 */ /* 0x080fe20000410000 */
[-C--:B------:R-:W-:Y:S01]  /*8160*/  FMUL.FTZ R125, R125, R5.reuse ;  /* 0x000000057d7d7220 */ /* 0x080fe20000410000 */
[-C--:B------:R-:W-:Y:S01]  /*8170*/  FMUL.FTZ R128, R128, R5.reuse ;  /* 0x0000000580807220 */ /* 0x080fe20000410000 */
[-C--:B------:R-:W-:Y:S01]  /*8180*/  FMUL.FTZ R129, R129, R5.reuse ;  /* 0x0000000581817220 */ /* 0x080fe20000410000 */
[-C--:B------:R-:W-:Y:S01]  /*8190*/  FMUL.FTZ R132, R132, R5.reuse ;  /* 0x0000000584847220 */ /* 0x080fe20000410000 */
[-C--:B------:R-:W-:Y:S01]  /*81a0*/  FMUL.FTZ R133, R133, R5.reuse ;  /* 0x0000000585857220 */ /* 0x080fe20000410000 */
[----:B------:R-:W3:Y:S01]  /*81b0*/  MUFU.EX2 R164, R164 ;  /* 0x000000a400a47308 */ /* 0x000ee20000000800 */
[-C--:B------:R-:W-:Y:S01]  /*81c0*/  FMUL.FTZ R136, R136, R5.reuse ;  /* 0x0000000588887220 */ /* 0x080fe20000410000 */
[-C--:B------:R-:W-:Y:S01]  /*81d0*/  FMUL.FTZ R137, R137, R5.reuse ;  /* 0x0000000589897220 */ /* 0x080fe20000410000 */
[----:B0-----:R-:W-:Y:S01]  /*81e0*/  FFMA.FTZ R11, R6, R4, R9 ;  /* 0x00000004060b7223 */ /* 0x001fe20000010009 */
[-C--:B------:R-:W-:Y:S01]  /*81f0*/  FMUL.FTZ R140, R140, R5.reuse ;  /* 0x000000058c8c7220 */ /* 0x080fe20000410000 */
[-C--:B------:R-:W-:Y:S01]  /*8200*/  FMUL.FTZ R141, R141, R5.reuse ;  /* 0x000000058d8d7220 */ /* 0x080fe20000410000 */
[-C--:B------:R-:W-:Y:S01]  /*8210*/  FMUL.FTZ R144, R144, R5.reuse ;  /* 0x0000000590907220 */ /* 0x080fe20000410000 */
[----:B------:R-:W-:Y:S01]  /*8220*/  FADD.FTZ R4, R12, R11 ;  /* 0x0000000b0c047221 */ /* 0x000fe20000010000 */
[----:B------:R-:W0:Y:S01]  /*8230*/  MUFU.EX2 R15, R15 ;  /* 0x0000000f000f7308 */ /* 0x000e220000000800 */
[-C--:B------:R-:W-:Y:S01]  /*8240*/  FMUL.FTZ R145, R145, R5.reuse ;  /* 0x0000000591917220 */ /* 0x080fe20000410000 */
[----:B------:R-:W-:Y:S01]  /*8250*/  FMUL.FTZ R148, R148, R5 ;  /* 0x0000000594947220 */ /* 0x000fe20000410000 */
[----:B-1----:R-:W-:Y:S01]  /*8260*/  FADD.FTZ R11, R155, R4 ;  /* 0x000000049b0b7221 */ /* 0x002fe20000010000 */
[----:B--2---:R-:W-:Y:S01]  /*8270*/  F2FP.F16.F32.PACK_AB R155, R14, R155 ;  /* 0x0000009b0e9b723e */ /* 0x004fe200000000ff */
[----:B------:R-:W-:Y:S01]  /*8280*/  FMUL.FTZ R149, R149, R5 ;  /* 0x0000000595957220 */ /* 0x000fe20000410000 */
[-C--:B------:R-:W-:Y:S01]  /*8290*/  FMUL.FTZ R26, R26, R6.reuse ;  /* 0x000000061a1a7220 */ /* 0x080fe20000410000 */
[----:B------:R-:W-:Y:S01]  /*82a0*/  FADD.FTZ R176, R14, R11 ;  /* 0x0000000b0eb07221 */ /* 0x000fe20000010000 */
[----:B------:R-:W1:Y:S01]  /*82b0*/  MUFU.EX2 R165, R165 ;  /* 0x000000a500a57308 */ /* 0x000e620000000800 */
[C---:B---3--:R-:W-:Y:S01]  /*82c0*/  FADD.FTZ R160, R164.reuse, R3 ;  /* 0x00000003a4a07221 */ /* 0x048fe20000010000 */
[----:B------:R-:W-:Y:S01]  /*82d0*/  F2FP.F16.F32.PACK_AB R164, R164, R163 ;  /* 0x000000a3a4a4723e */ /* 0x000fe200000000ff */
[-C--:B------:R-:W-:Y:S01]  /*82e0*/  FMUL.FTZ R27, R27, R6.reuse ;  /* 0x000000061b1b7220 */ /* 0x080fe20000410000 */
[-C--:B------:R-:W-:Y:S01]  /*82f0*/  FMUL.FTZ R30, R30, R6.reuse ;  /* 0x000000061e1e7220 */ /* 0x080fe20000410000 */
[-C--:B------:R-:W-:Y:S01]  /*8300*/  FMUL.FTZ R31, R31, R6.reuse ;  /* 0x000000061f1f7220 */ /* 0x080fe20000410000 */
[-C--:B------:R-:W-:Y:S01]  /*8310*/  FMUL.FTZ R34, R34, R6.reuse ;  /* 0x0000000622227220 */ /* 0x080fe20000410000 */
[-C--:B------:R-:W-:Y:S01]  /*8320*/  FMUL.FTZ R35, R35, R6.reuse ;  /* 0x0000000623237220 */ /* 0x080fe20000410000 */
[----:B------:R-:W-:Y:S01]  /*8330*/  MUFU.EX2 R20, R20 ;  /* 0x0000001400147308 */ /* 0x000fe20000000800 */
[----:B0-----:R-:W-:Y:S01]  /*8340*/  FADD.FTZ R11, R15, R176 ;  /* 0x000000b00f0b7221 */ /* 0x001fe20000010000 */
[-C--:B------:R-:W-:Y:S01]  /*8350*/  FMUL.FTZ R38, R38, R6.reuse ;  /* 0x0000000626267220 */ /* 0x080fe20000410000 */
[-C--:B------:R-:W-:Y:S01]  /*8360*/  FMUL.FTZ R39, R39, R6.reuse ;  /* 0x0000000627277220 */ /* 0x080fe20000410000 */
[-C--:B------:R-:W-:Y:S01]  /*8370*/  FMUL.FTZ R42, R42, R6.reuse ;  /* 0x000000062a2a7220 */ /* 0x080fe20000410000 */
[-C--:B------:R-:W-:Y:S01]  /*8380*/  FMUL.FTZ R43, R43, R6.reuse ;  /* 0x000000062b2b7220 */ /* 0x080fe20000410000 */
[-C--:B------:R-:W-:Y:S01]  /*8390*/  FMUL.FTZ R46, R46, R6.reuse ;  /* 0x000000062e2e7220 */ /* 0x080fe20000410000 */
[----:B------:R-:W-:Y:S01]  /*83a0*/  FMUL.FTZ R47, R47, R6 ;  /* 0x000000062f2f7220 */ /* 0x000fe20000410000 */
[----:B------:R-:W-:Y:S01]  /*83b0*/  MUFU.EX2 R159, R181 ;  /* 0x000000b5009f7308 */ /* 0x000fe20000000800 */
[----:B-1----:R-:W-:Y:S01]  /*83c0*/  FADD.FTZ R3, R165, R160 ;  /* 0x000000a0a5037221 */ /* 0x002fe20000010000 */
[----:B------:R-:W-:Y:S01]  /*83d0*/  F2FP.F16.F32.PACK_AB R160, R171, R170 ;  /* 0x000000aaaba0723e */ /* 0x000fe200000000ff */
[-C--:B------:R-:W-:Y:S01]  /*83e0*/  FMUL.FTZ R50, R50, R6.reuse ;  /* 0x0000000632327220 */ /* 0x080fe20000410000 */
[-C--:B------:R-:W-:Y:S01]  /*83f0*/  FMUL.FTZ R51, R51, R6.reuse ;  /* 0x0000000633337220 */ /* 0x080fe20000410000 */
[-C--:B------:R-:W-:Y:S01]  /*8400*/  FMUL.FTZ R54, R54, R6.reuse ;  /* 0x0000000636367220 */ /* 0x080fe20000410000 */
[-C--:B------:R-:W-:Y:S01]  /*8410*/  FMUL.FTZ R55, R55, R6.reuse ;  /* 0x0000000637377220 */ /* 0x080fe20000410000 */
[-C--:B------:R-:W-:Y:S01]  /*8420*/  FMUL.FTZ R58, R58, R6.reuse ;  /* 0x000000063a3a7220 */ /* 0x080fe20000410000 */
[----:B------:R0:W-:Y:S01]  /*8430*/  MUFU.EX2 R168, R153 ;  /* 0x0000009900a87308 */ /* 0x0001e20000000800 */
        /* <DEDUP_REMOVED lines=24> */
[C---:B-1----:R-:W-:Y:S01]  /*85c0*/  F2FP.F16.F32.PACK_AB R166, R180.reuse, R165 ;  /* 0x000000a5b4a6723e */ /* 0x042fe200000000ff */
[----:B------:R-:W-:Y:S01]  /*85d0*/  FADD.FTZ R3, R180, R3 ;  /* 0x00000003b4037221 */ /* 0x000fe20000010000 */
[-C--:B------:R-:W-:Y:S01]  /*85e0*/  FMUL.FTZ R98, R98, R6.reuse ;  /* 0x0000000662627220 */ /* 0x080fe20000410000 */
[-C--:B------:R-:W-:Y:S01]  /*85f0*/  FMUL.FTZ R99, R99, R6.reuse ;  /* 0x0000000663637220 */ /* 0x080fe20000410000 */
[-C--:B------:R-:W-:Y:S01]  /*8600*/  FMUL.FTZ R102, R102, R6.reuse ;  /* 0x0000000666667220 */ /* 0x080fe20000410000 */
[-C--:B------:R-:W-:Y:S01]  /*8610*/  FMUL.FTZ R103, R103, R6.reuse ;  /* 0x0000000667677220 */ /* 0x080fe20000410000 */
[-C--:B------:R-:W-:Y:S01]  /*8620*/  FMUL.FTZ R106, R106, R6.reuse ;  /* 0x000000066a6a7220 */ /* 0x080fe20000410000 */
[----:B------:R1:W3:Y:S01]  /*8630*/  MUFU.EX2 R163, R172 ;  /* 0x000000ac00a37308 */ /* 0x0002e20000000800 */
[-C--:B------:R-:W-:Y:S01]  /*8640*/  FMUL.FTZ R107, R107, R6.reuse ;  /* 0x000000066b6b7220 */ /* 0x080fe20000410000 */
[----:B------:R4:W-:Y:S01]  /*8650*/  STSM.16.M88.4 [R18+0x26800], R152 ;  /* 0x0268009812007844 */ /* 0x0009e20000000200 */
[-C--:B------:R-:W-:Y:S01]  /*8660*/  FMUL.FTZ R110, R110, R6.reuse ;  /* 0x000000066e6e7220 */ /* 0x080fe20000410000 */
[-C--:B------:R-:W-:Y:S01]  /*8670*/  FMUL.FTZ R111, R111, R6.reuse ;  /* 0x000000066f6f7220 */ /* 0x080fe20000410000 */
[-C--:B------:R-:W-:Y:S01]  /*8680*/  FMUL.FTZ R114, R114, R6.reuse ;  /* 0x0000000672727220 */ /* 0x080fe20000410000 */
[-C--:B------:R-:W-:Y:S01]  /*8690*/  FMUL.FTZ R115, R115, R6.reuse ;  /* 0x0000000673737220 */ /* 0x080fe20000410000 */
[-C--:B------:R-:W-:Y:S01]  /*86a0*/  FMUL.FTZ R118, R118, R6.reuse ;  /* 0x0000000676767220 */ /* 0x080fe20000410000 */
[----:B------:R5:W4:Y:S01]  /*86b0*/  MUFU.EX2 R4, R157 ;  /* 0x0000009d00047308 */ /* 0x000b220000000800 */
[----:B-1----:R-:W-:Y:S01]  /*86c0*/  FADD.FTZ R172, R20, R11 ;  /* 0x0000000b14ac7221 */ /* 0x002fe20000010000 */
[-C--:B------:R-:W-:Y:S01]  /*86d0*/  FMUL.FTZ R119, R119, R6.reuse ;  /* 0x0000000677777220 */ /* 0x080fe20000410000 */
[-C--:B------:R-:W-:Y:S01]  /*86e0*/  FMUL.FTZ R122, R122, R6.reuse ;  /* 0x000000067a7a7220 */ /* 0x080fe20000410000 */
[-C--:B------:R-:W-:Y:S01]  /*86f0*/  FMUL.FTZ R123, R123, R6.reuse ;  /* 0x000000067b7b7220 */ /* 0x080fe20000410000 */
[----:B------:R-:W-:Y:S01]  /*8700*/  FADD.FTZ R11, R159, R172 ;  /* 0x000000ac9f0b7221 */ /* 0x000fe20000010000 */
[----:B------:R-:W-:Y:S01]  /*8710*/  F2FP.F16.F32.PACK_AB R159, R168, R159 ;  /* 0x0000009fa89f723e */ /* 0x000fe200000000ff */
[-C--:B------:R-:W-:Y:S01]  /*8720*/  FMUL.FTZ R126, R126, R6.reuse ;  /* 0x000000067e7e7220 */ /* 0x080fe20000410000 */
[----:B------:R-:W1:Y:S01]  /*8730*/  MUFU.EX2 R165, R205 ;  /* 0x000000cd00a57308 */ /* 0x000e620000000800 */
[----:B------:R-:W-:Y:S01]  /*8740*/  FADD.FTZ R172, R168, R11 ;  /* 0x0000000ba8ac7221 */ /* 0x000fe20000010000 */
[----:B-----5:R-:W-:Y:S01]  /*8750*/  F2FP.F16.F32.PACK_AB R157, R20, R15 ;  /* 0x0000000f149d723e */ /* 0x020fe200000000ff */
[-C--:B------:R-:W-:Y:S01]  /*8760*/  FMUL.FTZ R127, R127, R6.reuse ;  /* 0x000000067f7f7220 */ /* 0x080fe20000410000 */
[-C--:B------:R-:W-:Y:S01]  /*8770*/  FMUL.FTZ R130, R130, R6.reuse ;  /* 0x0000000682827220 */ /* 0x080fe20000410000 */
[----:B0-----:R-:W-:Y:S01]  /*8780*/  FADD.FTZ R11, R161, R172 ;  /* 0x000000aca10b7221 */ /* 0x001fe20000010000 */
[C---:B--2---:R-:W-:Y:S01]  /*8790*/  F2FP.F16.F32.PACK_AB R161, R170.reuse, R161 ;  /* 0x000000a1aaa1723e */ /* 0x044fe200000000ff */
[----:B------:R0:W-:Y:S01]  /*87a0*/  STSM.16.M88.4 [R19], R156 ;  /* 0x0000009c13007844 */ /* 0x0001e20000000200 */
[----:B------:R-:W2:Y:S01]  /*87b0*/  MUFU.EX2 R174, R174 ;  /* 0x000000ae00ae7308 */ /* 0x000ea20000000800 */
[----:B------:R-:W-:Y:S01]  /*87c0*/  FADD.FTZ R172, R170, R11 ;  /* 0x0000000baaac7221 */ /* 0x000fe20000010000 */
[-C--:B------:R-:W-:Y:S01]  /*87d0*/  FMUL.FTZ R131, R131, R6.reuse ;  /* 0x0000000683837220 */ /* 0x080fe20000410000 */
[-C--:B------:R-:W-:Y:S01]  /*87e0*/  FMUL.FTZ R134, R134, R6.reuse ;  /* 0x0000000686867220 */ /* 0x080fe20000410000 */
[-C--:B------:R-:W-:Y:S01]  /*87f0*/  FMUL.FTZ R135, R135, R6.reuse ;  /* 0x0000000687877220 */ /* 0x080fe20000410000 */
[----:B---3--:R-:W-:Y:S01]  /*8800*/  FADD.FTZ R11, R163, R172 ;  /* 0x000000aca30b7221 */ /* 0x008fe20000010000 */
[----:B----4-:R-:W-:Y:S01]  /*8810*/  F2FP.F16.F32.PACK_AB R163, R4, R163 ;  /* 0x000000a304a3723e */ /* 0x010fe200000000ff */
[-C--:B------:R-:W-:Y:S01]  /*8820*/  FMUL.FTZ R138, R138, R6.reuse ;  /* 0x000000068a8a7220 */ /* 0x080fe20000410000 */
[----:B------:R-:W3:Y:S01]  /*8830*/  MUFU.EX2 R167, R206 ;  /* 0x000000ce00a77308 */ /* 0x000ee20000000800 */
[----:B------:R-:W-:Y:S01]  /*8840*/  FADD.FTZ R176, R4, R11 ;  /* 0x0000000b04b07221 */ /* 0x000fe20000010000 */
[-C--:B------:R-:W-:Y:S01]  /*8850*/  FMUL.FTZ R139, R139, R6.reuse ;  /* 0x000000068b8b7220 */ /* 0x080fe20000410000 */
[----:B------:R0:W-:Y:S01]  /*8860*/  STSM.16.M88.4 [R23], R160 ;  /* 0x000000a017007844 */ /* 0x0001e20000000200 */
[-C--:B------:R-:W-:Y:S01]  /*8870*/  FMUL.FTZ R142, R142, R6.reuse ;  /* 0x000000068e8e7220 */ /* 0x080fe20000410000 */
[----:B-1----:R-:W-:Y:S01]  /*8880*/  FADD.FTZ R11, R165, R176 ;  /* 0x000000b0a50b7221 */ /* 0x002fe20000010000 */
[-C--:B------:R-:W-:Y:S01]  /*8890*/  FMUL.FTZ R143, R143, R6.reuse ;  /* 0x000000068f8f7220 */ /* 0x080fe20000410000 */
[-C--:B------:R-:W-:Y:S01]  /*88a0*/  FMUL.FTZ R146, R146, R6.reuse ;  /* 0x0000000692927220 */ /* 0x080fe20000410000 */
[----:B------:R-:W1:Y:S01]  /*88b0*/  MUFU.EX2 R172, R179 ;  /* 0x000000b300ac7308 */ /* 0x000e620000000800 */
[C---:B--2---:R-:W-:Y:S01]  /*88c0*/  FADD.FTZ R12, R174.reuse, R11 ;  /* 0x0000000bae0c7221 */ /* 0x044fe20000010000 */
[----:B------:R-:W-:Y:S01]  /*88d0*/  F2FP.F16.F32.PACK_AB R165, R174, R165 ;  /* 0x000000a5aea5723e */ /* 0x000fe200000000ff */
[-C--:B------:R-:W-:Y:S01]  /*88e0*/  FMUL.FTZ R147, R147, R6.reuse ;  /* 0x0000000693937220 */ /* 0x080fe20000410000 */
[-C--:B------:R-:W-:Y:S01]  /*88f0*/  FMUL.FTZ R150, R150, R6.reuse ;  /* 0x0000000696967220 */ /* 0x080fe20000410000 */
[----:B------:R-:W-:Y:S01]  /*8900*/  FMUL.FTZ R151, R151, R6 ;  /* 0x0000000697977220 */ /* 0x000fe20000410000 */
[----:B---3--:R-:W-:Y:S01]  /*8910*/  FADD.FTZ R5, R167, R12 ;  /* 0x0000000ca7057221 */ /* 0x008fe20000010000 */
[----:B-1----:R-:W-:-:S03]  /*8920*/  F2FP.F16.F32.PACK_AB R167, R172, R167 ;  /* 0x000000a7aca7723e */ /* 0x002fc600000000ff */
[----:B------:R-:W-:Y:S02]  /*8930*/  FADD.FTZ R4, R172, R5 ;  /* 0x00000005ac047221 */ /* 0x000fe40000010000 */
[----:B------:R0:W-:Y:S01]  /*8940*/  STSM.16.M88.4 [R22], R164 ;  /* 0x000000a416007844 */ /* 0x0001e20000000200 */
[----:B------:R-:W-:Y:S05]  /*8950*/  @!P0 BRA `(.L_x_2405) ;  /* 0x0000000000048947 */ /* 0x000fea0003800000 */
[----:B------:R-:W-:Y:S01]  /*8960*/  BPT.TRAP 0x1 ;  /* 0x000000040000795c */ /* 0x000fe20000300000 */
.L_x_2405:
[----:B------:R1:W2:Y:S01]  /*8970*/  SYNCS.PHASECHK.TRANS64.TRYWAIT P2, [UR27+0x28c50], R8 ;  /* 0x028c5008ff0075a7 */ /* 0x0002a2000804015b */
[----:B------:R-:W-:Y:S05]  /*8980*/  @!P0 BRA `(.L_x_2406) ;  /* 0x0000000000048947 */ /* 0x000fea0003800000 */
[----:B------:R-:W-:Y:S01]  /*8990*/  BPT.TRAP 0x1 ;  /* 0x000000040000795c */ /* 0x000fe20000300000 */
.L_x_2406:
[----:B--2---:R-:W-:Y:S05]  /*89a0*/  @P2 BRA `(.L_x_2407) ;  /* 0x0000000000082947 */ /* 0x004fea0003800000 */
[----:B------:R-:W2:Y:S02]  /*89b0*/  SYNCS.PHASECHK.TRANS64.TRYWAIT P2, [UR27+0x28c50], R8 ;  /* 0x028c5008ff0075a7 */ /* 0x000ea4000804015b */
[----:B--2---:R-:W-:Y:S05]  /*89c0*/  @!P2 BRA `(.L_x_2408) ;  /* 0x000000f80004a947 */ /* 0x004fea0003800000 */
.L_x_2407:
[----:B------:R-:W-:Y:S01]  /*89d0*/  ULEA UR11, UR23, UR50, 0xc ;  /* 0x00000032170b7291 */ /* 0x000fe2000f8e603f */
[----:B------:R-:W-:Y:S01]  /*89e0*/  WARPGROUP.ARRIVE ;  /* 0x00000000000079c5 */ /* 0x000fe20000000000 */
[----:B------:R-:W-:Y:S01]  /*89f0*/  UMOV UR7, 0x40000040 ;  /* 0x4000004000077882 */ /* 0x000fe20000000000 */
[----:B------:R-:W-:Y:S01]  /*8a00*/  ISETP.GT.AND P2, PT, R7, UR21, PT ;  /* 0x0000001507007c0c */ /* 0x000fe2000bf44270 */
[----:B--2---:R-:W-:Y:S01]  /*8a10*/  @!P1 VIADD R21, R21, 0x28c60 ;  /* 0x00028c6015159836 */ /* 0x004fe20000000000 */
[----:B------:R-:W-:Y:S01]  /*8a20*/  UMOV UR37, UR23 ;  /* 0x0000001700257c82 */ /* 0x000fe20008000000 */
[----:B------:R-:W-:Y:S01]  /*8a30*/  VIADD R7, R7, 0xffffffff ;  /* 0xffffffff07077836 */ /* 0x000fe20000000000 */
[----:B------:R-:W-:Y:S01]  /*8a40*/  UMOV UR6, UR11 ;  /* 0x0000000b00067c82 */ /* 0x000fe20008000000 */
[----:B------:R-:W-:Y:S01]  /*8a50*/  IMAD.MOV.U32 R6, RZ, RZ, R177 ;  /* 0x000000ffff067224 */ /* 0x000fe200078e00b1 */
        /* <DEDUP_REMOVED lines=32> */
[----:B------:R-:W-:Y:S01]  /*8c60*/  IMAD.MOV.U32 R6, RZ, RZ, R177 ;  /* 0x000000ffff067224 */ /* 0x000fe200078e00b1 */
[----:B------:R-:W-:Y:S01]  /*8c70*/  UMOV UR37, UR23 ;  /* 0x0000001700257c82 */ /* 0x000fe20008000000 */
[----:B------:R-:W-:-:S07]  /*8c80*/  IMAD.MOV.U32 R5, RZ, RZ, R10 ;  /* 0x000000ffff057224 */ /* 0x000fce00078e000a */
.L_x_2392:
[----:B------:R-:W-:Y:S01]  /*8c90*/  ULDC UR6, c[0x0][0x448] ;  /* 0x0001120000067ab9 */ /* 0x000fe20000000800 */
[----:B------:R-:W-:Y:S01]  /*8ca0*/  ULDC UR15, c[0x0][0x9e4] ;  /* 0x00027900000f7ab9 */ /* 0x000fe20000000800 */
[----:B------:R-:W-:Y:S02]  /*8cb0*/  UISETP.NE.AND UP0, UPT, UR6, 0x1, UPT ;  /* 0x000000010600788c */ /* 0x000fe4000bf05270 */
[----:B------:R-:W-:Y:S02]  /*8cc0*/  UISETP.GE.AND UP1, UPT, UR15, 0x1, UPT ;  /* 0x000000010f00788c */ /* 0x000fe4000bf26270 */
[----:B------:R-:W-:Y:S02]  /*8cd0*/  UIADD3 UR11, UR42, 0x3f, URZ ;  /* 0x0000003f2a0b7890 */ /* 0x000fe4000fffe03f */
[----:B------:R-:W-:Y:S02]  /*8ce0*/  UIADD3 UR14, UR49, 0x1, -UR51 ;  /* 0x00000001310e7890 */ /* 0x000fe4000fffe833 */
[----:B------:R-:W-:-:S03]  /*8cf0*/  PLOP3.LUT P6, PT, PT, PT, UP1, 0x80, 0x0 ;  /* 0x000000000000781c */ /* 0x000fc60003fcf018 */
[----:B------:R-:W-:Y:S01]  /*8d00*/  @UP0 ULDC UR6, c[0x0][0x44c] ;  /* 0x0001130000060ab9 */ /* 0x000fe20000000800 */
[----:B------:R-:W-:Y:S01]  /*8d10*/  @UP0 ULDC UR18, c[0x0][0x450] ;  /* 0x0001140000120ab9 */ /* 0x000fe20000000800 */
[----:B------:R-:W-:-:S04]  /*8d20*/  UIMAD.WIDE.U32 UR6, UR11, UR6, URZ ;  /* 0x000000060b0672a5 */ /* 0x000fc8000f8e003f */
[----:B------:R-:W-:-:S04]  /*8d30*/  @UP0 USHF.R.U32.HI UR11, URZ, UR18, UR7 ;  /* 0x000000123f0b0299 */ /* 0x000fc80008011607 */
[----:B------:R-:W-:-:S03]  /*8d40*/  UIADD3 UR11, UR14, UR11, URZ ;  /* 0x0000000b0e0b7290 */ /* 0x000fc6000fffe03f */
[----:B------:R-:W-:Y:S02]  /*8d50*/  ULDC UR14, c[0x0][0x9dc] ;  /* 0x00027700000e7ab9 */ /* 0x000fe40000000800 */
        /* <DEDUP_REMOVED lines=12> */
.L_x_2411:
[----:B------:R-:W-:-:S11]  /*8e20*/  UISETP.NE.AND UP1, UPT, UR15, 0x1, UPT ;  /* 0x000000010f00788c */ /* 0x000fd6000bf25270 */
[----:B------:R-:W-:Y:S02]  /*8e30*/  @UP1 ULDC.64 UR18, c[0x0][0x9e8] ;  /* 0x00027a0000121ab9 */ /* 0x000fe40000000a00 */
[----:B------:R-:W-:-:S04]  /*8e40*/  UIMAD.WIDE.U32 UR6, UR11, UR18, URZ ;  /* 0x000000120b0672a5 */ /* 0x000fc8000f8e003f */
[----:B------:R-:W-:-:S12]  /*8e50*/  @UP1 USHF.R.U32.HI UR11, URZ, UR19, UR7 ;  /* 0x000000133f0b1299 */ /* 0x000fd80008011607 */
.L_x_2412:
[----:B------:R-:W-:-:S04]  /*8e60*/  UIMAD UR11, UR11, UR15, URZ ;  /* 0x0000000f0b0b72a4 */ /* 0x000fc8000f8e023f */
[----:B------:R-:W-:-:S04]  /*8e70*/  UISETP.LT.AND UP1, UPT, UR14, UR11, UPT ;  /* 0x0000000b0e00728c */ /* 0x000fc8000bf21270 */
[----:B------:R-:W-:-:S12]  /*8e80*/  USEL UR14, UR14, UR11, !UP1 ;  /* 0x0000000b0e0e7287 */ /* 0x000fd8000c800000 */
.L_x_2410:
[----:B------:R-:W-:-:S04]  /*8e90*/  UIADD3 UR14, UR14, 0x3f, URZ ;  /* 0x0000003f0e0e7890 */ /* 0x000fc8000fffe03f */
[----:B------:R-:W-:-:S04]  /*8ea0*/  USHF.R.S32.HI UR6, URZ, 0x1f, UR14 ;  /* 0x0000001f3f067899 */ /* 0x000fc8000801140e */
[----:B------:R-:W-:-:S04]  /*8eb0*/  ULEA.HI UR6, UR6, UR14, URZ, 0x6 ;  /* 0x0000000e06067291 */ /* 0x000fc8000f8f303f */
[----:B------:R-:W-:-:S04]  /*8ec0*/  USHF.R.S32.HI UR6, URZ, 0x6, UR6 ;  /* 0x000000063f067899 */ /* 0x000fc80008011406 */
[----:B------:R-:W-:-:S04]  /*8ed0*/  UISETP.LT.AND UP1, UPT, UR48, UR6, UPT ;  /* 0x000000063000728c */ /* 0x000fc8000bf21270 */
[----:B------:R-:W-:-:S06]  /*8ee0*/  USEL UR21, UR48, UR6, !UP1 ;  /* 0x0000000630157287 */ /* 0x000fcc000c800000 */
[----:B------:R-:W-:-:S13]  /*8ef0*/  ISETP.GE.AND P2, PT, R7, UR21, PT ;  /* 0x0000001507007c0c */ /* 0x000fda000bf46270 */
[----:B------:R-:W-:Y:S05]  /*8f00*/  @!P2 BRA `(.L_x_2413) ;  /* 0x0000001c0038a947 */ /* 0x000fea0003800000 */
[----:B------:R-:W-:Y:S01]  /*8f10*/  IMAD.MOV.U32 R9, RZ, RZ, R6 ;  /* 0x000000ffff097224 */ /* 0x000fe200078e0006 */
[----:B------:R-:W-:Y:S01]  /*8f20*/  UMOV UR23, UR37 ;  /* 0x0000002500177c82 */ /* 0x000fe20008000000 */
[----:B------:R-:W-:Y:S01]  /*8f30*/  IMAD.MOV.U32 R14, RZ, RZ, R5 ;  /* 0x000000ffff0e7224 */ /* 0x000fe200078e0005 */
[----:B------:R-:W-:Y:S01]  /*8f40*/  ULDC UR24, c[0x0][0x9d8] ;  /* 0x0002760000187ab9 */ /* 0x000fe20000000800 */
[----:B-1----:R-:W-:Y:S01]  /*8f50*/  IMAD.MOV.U32 R8, RZ, RZ, R7 ;  /* 0x000000ffff087224 */ /* 0x002fe200078e0007 */
[----:B------:R-:W-:-:S06]  /*8f60*/  ULDC UR22, c[0x0][0x988] ;  /* 0x0002620000167ab9 */ /* 0x000fcc0000000800 */
.L_x_2422:
[----:B------:R-:W-:Y:S01]  /*8f70*/  UIADD3 UR37, UR23, 0x1, URZ ;  /* 0x0000000117257890 */ /* 0x000fe2000fffe03f */
[C---:B------:R-:W-:Y:S01]  /*8f80*/  ISETP.GT.AND P2, PT, R8.reuse, UR21, PT ;  /* 0x0000001508007c0c */ /* 0x040fe2000bf44270 */
[----:B------:R-:W-:Y:S02]  /*8f90*/  VIADD R8, R8, 0xffffffff ;  /* 0xffffffff08087836 */ /* 0x000fe40000000000 */
[----:B------:R-:W-:-:S04]  /*8fa0*/  UISETP.NE.AND UP1, UPT, UR37, 0x2, UPT ;  /* 0x000000022500788c */ /* 0x000fc8000bf25270 */
[----:B------:R-:W-:Y:S02]  /*8fb0*/  USEL UR6, URZ, 0x1, UP1 ;  /* 0x000000013f067887 */ /* 0x000fe40008800000 */
[----:B------:R-:W-:Y:S02]  /*8fc0*/  USEL UR37, UR37, URZ, UP1 ;  /* 0x0000003f25257287 */ /* 0x000fe40008800000 */
[----:B------:R-:W-:Y:S01]  /*8fd0*/  ULOP3.LUT UR38, UR38, UR6, URZ, 0x3c, !UPT ;  /* 0x0000000626267292 */ /* 0x000fe2000f8e3c3f */
[----:B0123--:R-:W-:Y:S11]  /*8fe0*/  @!P0 BRA `(.L_x_2414) ;  /* 0x0000000000048947 */ /* 0x00fff60003800000 */
[----:B------:R-:W-:Y:S01]  /*8ff0*/  BPT.TRAP 0x1 ;  /* 0x000000040000795c */ /* 0x000fe20000300000 */
.L_x_2414:
[----:B------:R-:W-:Y:S01]  /*9000*/  ULEA UR25, UR37, UR46, 0x3 ;  /* 0x0000002e25197291 */ /* 0x000fe2000f8e183f */
[----:B------:R-:W-:-:S05]  /*9010*/  IMAD.U32 R7, RZ, RZ, UR38 ;  /* 0x00000026ff077e24 */ /* 0x000fca000f8e00ff */
[----:B------:R-:W-:-:S04]  /*9020*/  SHF.L.U32 R7, R7, 0x1f, RZ ;  /* 0x0000001f07077819 */ /* 0x000fc800000006ff */
[----:B------:R1:W3:Y:S01]  /*9030*/  SYNCS.PHASECHK.TRANS64.TRYWAIT P3, [UR25+0x28c30], R7 ;  /* 0x028c3007ff0075a7 */ /* 0x0002e20008060159 */
[----:B------:R-:W-:Y:S05]  /*9040*/  @!P0 BRA `(.L_x_2415) ;  /* 0x0000000000048947 */ /* 0x000fea0003800000 */
[----:B------:R-:W-:Y:S01]  /*9050*/  BPT.TRAP 0x1 ;  /* 0x000000040000795c */ /* 0x000fe20000300000 */
.L_x_2415:
[----:B---3--:R-:W-:Y:S05]  /*9060*/  @P3 BRA `(.L_x_2416) ;  /* 0x0000000000083947 */ /* 0x008fea0003800000 */
[----:B------:R-:W3:Y:S02]  /*9070*/  SYNCS.PHASECHK.TRANS64.TRYWAIT P3, [UR25+0x28c30], R7 ;  /* 0x028c3007ff0075a7 */ /* 0x000ee40008060159 */
[----:B---3--:R-:W-:Y:S05]  /*9080*/  @!P3 BRA `(.L_x_2417) ;  /* 0x000000f00068b947 */ /* 0x008fea0003800000 */
.L_x_2416:
[----:B------:R-:W-:Y:S01]  /*9090*/  R2UR UR18, R0 ;  /* 0x00000000001272ca */ /* 0x000fe200000e0000 */
[----:B0-----:R-:W-:Y:S01]  /*90a0*/  WARPGROUP.ARRIVE ;  /* 0x00000000000079c5 */ /* 0x001fe20000000000 */
        /* <DEDUP_REMOVED lines=21> */
[----:B---3--:R-:W-:Y:S01]  /*9200*/  FMUL.FTZ R6, R153, UR24 ;  /* 0x0000001899067c20 */ /* 0x008fe20008410000 */
[----:B------:R-:W-:Y:S01]  /*9210*/  FMUL.FTZ R20, R156, UR24 ;  /* 0x000000189c147c20 */ /* 0x000fe20008410000 */
[----:B--2---:R-:W-:Y:S01]  /*9220*/  FMUL.FTZ R21, R157, UR24 ;  /* 0x000000189d157c20 */ /* 0x004fe20008410000 */
        /* <DEDUP_REMOVED lines=27> */
[----:B--2---:R-:W-:-:S07]  /*93e0*/  FMNMX.FTZ R5, R6, R5, !PT ;  /* 0x0000000506057209 */ /* 0x004fce0007810000 */
[----:B------:R-:W2:Y:S01]  /*93f0*/  MUFU.TANH R152, R152 ;  /* 0x0000009800987308 */ /* 0x000ea20000002400 */
[----:B---3--:R-:W-:-:S07]  /*9400*/  FMNMX.FTZ R156, R20, R5, !PT ;  /* 0x00000005149c7209 */ /* 0x008fce0007810000 */
[----:B------:R-:W3:Y:S01]  /*9410*/  MUFU.TANH R154, R154 ;  /* 0x0000009a009a7308 */ /* 0x000ee20000002400 */
[----:B0-----:R-:W-:-:S07]  /*9420*/  FMNMX.FTZ R5, R21, R156, !PT ;  /* 0x0000009c15057209 */ /* 0x001fce0007810000 */
        /* <DEDUP_REMOVED lines=17> */
[----:B0-----:R-:W-:Y:S01]  /*9540*/  FMNMX.FTZ R162, R165, R156, !PT ;  /* 0x0000009ca5a27209 */ /* 0x001fe20007810000 */
[----:B------:R-:W-:Y:S01]  /*9550*/  FMUL.FTZ R156, R163, UR24 ;  /* 0x00000018a39c7c20 */ /* 0x000fe20008410000 */
[----:B------:R-:W-:Y:S01]  /*9560*/  FMUL.FTZ R163, R170, UR24 ;  /* 0x00000018aaa37c20 */ /* 0x000fe20008410000 */
[----:B------:R-:W-:-:S04]  /*9570*/  FMUL.FTZ R170, R174, UR24 ;  /* 0x00000018aeaa7c20 */ /* 0x000fc80008410000 */
[----:B------:R-:W0:Y:S01]  /*9580*/  MUFU.TANH R168, R168 ;  /* 0x000000a800a87308 */ /* 0x000e220000002400 */
[----:B--2---:R-:W-:Y:S01]  /*9590*/  FMNMX.FTZ R5, R169, R162, !PT ;  /* 0x000000a2a9057209 */ /* 0x004fe20007810000 */
[----:B------:R-:W-:Y:S01]  /*95a0*/  FMUL.FTZ R162, R167, UR24 ;  /* 0x00000018a7a27c20 */ /* 0x000fe20008410000 */
[----:B------:R-:W-:-:S05]  /*95b0*/  FMUL.FTZ R167, R179, UR24 ;  /* 0x00000018b3a77c20 */ /* 0x000fca0008410000 */
[----:B------:R-:W2:Y:S01]  /*95c0*/  MUFU.TANH R10, R10 ;  /* 0x0000000a000a7308 */ /* 0x000ea20000002400 */
[----:B---3--:R-:W-:-:S07]  /*95d0*/  FMNMX.FTZ R5, R172, R5, !PT ;  /* 0x00000005ac057209 */ /* 0x008fce0007810000 */
[----:B------:R-:W3:Y:S01]  /*95e0*/  MUFU.TANH R11, R11 ;  /* 0x0000000b000b7308 */ /* 0x000ee20000002400 */
[----:B0-----:R-:W-:-:S05]  /*95f0*/  FMNMX.FTZ R5, R168, R5, !PT ;  /* 0x00000005a8057209 */ /* 0x001fca0007810000 */
[----:B------:R-:W0:Y:S02]  /*9600*/  SHFL.BFLY PT, R176, R5, 0x2, 0x1f ;  /* 0x0c401f0005b07f89 */ /* 0x000e2400000e0000 */
[----:B------:R-:W4:Y:S01]  /*9610*/  MUFU.TANH R12, R12 ;  /* 0x0000000c000c7308 */ /* 0x000f220000002400 */
[----:B--2---:R-:W-:-:S07]  /*9620*/  FMNMX.FTZ R174, R10, R9, !PT ;  /* 0x000000090aae7209 */ /* 0x004fce0007810000 */
[----:B------:R-:W2:Y:S08]  /*9630*/  MUFU.TANH R13, R13 ;  /* 0x0000000d000d7308 */ /* 0x000eb00000002400 */
[----:B------:R-:W5:Y:S01]  /*9640*/  MUFU.TANH R153, R153 ;  /* 0x0000009900997308 */ /* 0x000f620000002400 */
[----:B0-----:R-:W-:-:S07]  /*9650*/  FMNMX.FTZ R180, R5, R176, !PT ;  /* 0x000000b005b47209 */ /* 0x001fce0007810000 */
[----:B------:R-:W0:Y:S01]  /*9660*/  MUFU.TANH R156, R156 ;  /* 0x0000009c009c7308 */ /* 0x000e220000002400 */
[----:B---3--:R-:W-:Y:S01]  /*9670*/  FMNMX.FTZ R5, R11, R174, !PT ;  /* 0x000000ae0b057209 */ /* 0x008fe20007810000 */
[----:B------:R-:W-:Y:S01]  /*9680*/  FMUL.FTZ R174, R182, UR24 ;  /* 0x00000018b6ae7c20 */ /* 0x000fe20008410000 */
[----:B------:R-:W3:Y:S02]  /*9690*/  SHFL.BFLY PT, R181, R180, 0x1, 0x1f ;  /* 0x0c201f00b4b57f89 */ /* 0x000ee400000e0000 */
[----:B----4-:R-:W-:-:S03]  /*96a0*/  FMNMX.FTZ R176, R12, R5, !PT ;  /* 0x000000050cb07209 */ /* 0x010fc60007810000 */
[----:B------:R-:W4:Y:S01]  /*96b0*/  MUFU.TANH R159, R159 ;  /* 0x0000009f009f7308 */ /* 0x000f220000002400 */
[----:B--2---:R-:W-:-:S04]  /*96c0*/  FMNMX.FTZ R176, R13, R176, !PT ;  /* 0x000000b00db07209 */ /* 0x004fc80007810000 */
[----:B-----5:R-:W-:-:S03]  /*96d0*/  FMNMX.FTZ R177, R153, R176, !PT ;  /* 0x000000b099b17209 */ /* 0x020fc60007810000 */
[----:B------:R-:W2:Y:S01]  /*96e0*/  MUFU.TANH R162, R162 ;  /* 0x000000a200a27308 */ /* 0x000ea20000002400 */
[----:B0-----:R-:W-:-:S07]  /*96f0*/  FMNMX.FTZ R176, R156, R177, !PT ;  /* 0x000000b19cb07209 */ /* 0x001fce0007810000 */
[----:B------:R-:W0:Y:S01]  /*9700*/  MUFU.TANH R163, R163 ;  /* 0x000000a300a37308 */ /* 0x000e220000002400 */
[----:B----4-:R-:W-:Y:S02]  /*9710*/  FMNMX.FTZ R177, R159, R176, !PT ;  /* 0x000000b09fb17209 */ /* 0x010fe40007810000 */
[----:B---3--:R-:W-:-:S05]  /*9720*/  FMNMX.FTZ R5, R180, R181, !PT ;  /* 0x000000b5b4057209 */ /* 0x008fca0007810000 */
[----:B------:R-:W3:Y:S01]  /*9730*/  MUFU.TANH R166, R166 ;  /* 0x000000a600a67308 */ /* 0x000ee20000002400 */
[----:B--2---:R-:W-:Y:S01]  /*9740*/  FMNMX.FTZ R176, R162, R177, !PT ;  /* 0x000000b1a2b07209 */ /* 0x004fe20007810000 */
[C---:B------:R-:W-:Y:S01]  /*9750*/  FMUL.FTZ R179, R5.reuse, UR10 ;  /* 0x0000000a05b37c20 */ /* 0x040fe20008410000 */
[----:B------:R-:W-:-:S03]  /*9760*/  FADD.FTZ R14, -R5, R14 ;  /* 0x0000000e050e7221 */ /* 0x000fc60000010100 */
[--C-:B------:R-:W-:Y:S01]  /*9770*/  FFMA.FTZ R178, R6, UR10, -R179.reuse ;  /* 0x0000000a06b27c23 */ /* 0x100fe200080108b3 */
[----:B------:R-:W-:Y:S01]  /*9780*/  FMUL.FTZ R14, R14, UR10 ;  /* 0x0000000a0e0e7c20 */ /* 0x000fe20008410000 */
[----:B------:R-:W2:Y:S01]  /*9790*/  MUFU.TANH R170, R170 ;  /* 0x000000aa00aa7308 */ /* 0x000ea20000002400 */
        /* <DEDUP_REMOVED lines=16> */
[----:B--2---:R-:W-:Y:S01]  /*98a0*/  FMNMX.FTZ R176, R170, R177, !PT ;  /* 0x000000b1aab07209 */ /* 0x004fe20007810000 */
[----:B------:R-:W-:-:S06]  /*98b0*/  FFMA.FTZ R168, R168, UR10, -R179 ;  /* 0x0000000aa8a87c23 */ /* 0x000fcc00080108b3 */
[----:B------:R-:W2:Y:S01]  /*98c0*/  MUFU.TANH R167, R167 ;  /* 0x000000a700a77308 */ /* 0x000ea20000002400 */
[----:B0-----:R-:W-:-:S07]  /*98d0*/  FMNMX.FTZ R6, R173, R176, !PT ;  /* 0x000000b0ad067209 */ /* 0x001fce0007810000 */
[----:B------:R-:W0:Y:S01]  /*98e0*/  MUFU.TANH R174, R174 ;  /* 0x000000ae00ae7308 */ /* 0x000e220000002400 */
[----:B---3--:R-:W-:-:S07]  /*98f0*/  FMNMX.FTZ R6, R171, R6, !PT ;  /* 0x00000006ab067209 */ /* 0x008fce0007810000 */
[----:B------:R-:W3:Y:S01]  /*9900*/  MUFU.TANH R175, R175 ;  /* 0x000000af00af7308 */ /* 0x000ee20000002400 */
[----:B--2---:R-:W-:-:S07]  /*9910*/  FMNMX.FTZ R177, R167, R6, !PT ;  /* 0x00000006a7b17209 */ /* 0x004fce0007810000 */
[----:B------:R2:W-:Y:S01]  /*9920*/  MUFU.EX2 R176, R178 ;  /* 0x000000b200b07308 */ /* 0x0005e20000000800 */
[----:B0-----:R-:W-:Y:S01]  /*9930*/  FMNMX.FTZ R6, R174, R177, !PT ;  /* 0x000000b1ae067209 */ /* 0x001fe20007810000 */
[----:B------:R-:W-:-:S06]  /*9940*/  FFMA.FTZ R177, R152, UR10, -R179 ;  /* 0x0000000a98b17c23 */ /* 0x000fcc00080108b3 */
[----:B------:R-:W0:Y:S01]  /*9950*/  MUFU.EX2 R14, R14 ;  /* 0x0000000e000e7308 */ /* 0x000e220000000800 */
[----:B---3--:R-:W-:Y:S01]  /*9960*/  FMNMX.FTZ R6, R175, R6, !PT ;  /* 0x00000006af067209 */ /* 0x008fe20007810000 */
[----:B--2---:R-:W-:-:S04]  /*9970*/  FFMA.FTZ R178, R154, UR10, -R179 ;  /* 0x0000000a9ab27c23 */ /* 0x004fc800080108b3 */
[----:B------:R-:W2:Y:S02]  /*9980*/  SHFL.BFLY PT, R181, R6, 0x2, 0x1f ;  /* 0x0c401f0006b57f89 */ /* 0x000ea400000e0000 */
[----:B------:R-:W3:Y:S08]  /*9990*/  MUFU.EX2 R15, R15 ;  /* 0x0000000f000f7308 */ /* 0x000ef00000000800 */
[----:B------:R-:W4:Y:S01]  /*99a0*/  MUFU.EX2 R20, R20 ;  /* 0x0000001400147308 */ /* 0x000f220000000800 */
[-C--:B0-----:R-:W-:Y:S01]  /*99b0*/  FMUL.FTZ R24, R24, R14.reuse ;  /* 0x0000000e18187220 */ /* 0x081fe20000410000 */
        /* <DEDUP_REMOVED lines=12> */
[----:B--2---:R-:W-:Y:S01]  /*9a80*/  FMNMX.FTZ R181, R6, R181, !PT ;  /* 0x000000b506b57209 */ /* 0x004fe20007810000 */
        /* <DEDUP_REMOVED lines=33> */
[C---:B------:R-:W-:Y:S01]  /*9ca0*/  FMUL.FTZ R154, R6.reuse, UR10 ;  /* 0x0000000a069a7c20 */ /* 0x040fe20008410000 */
[----:B------:R-:W-:Y:S01]  /*9cb0*/  FADD.FTZ R9, -R6, R9 ;  /* 0x0000000906097221 */ /* 0x000fe20000010100 */
[----:B------:R-:W-:Y:S01]  /*9cc0*/  MUFU.EX2 R157, R157 ;  /* 0x0000009d009d7308 */ /* 0x000fe20000000800 */
[----:B------:R-:W-:Y:S01]  /*9cd0*/  FMUL.FTZ R97, R97, R14 ;  /* 0x0000000e61617220 */ /* 0x000fe20000410000 */
[--C-:B------:R-:W-:Y:S01]  /*9ce0*/  FFMA.FTZ R172, R153, UR10, -R154.reuse ;  /* 0x0000000a99ac7c23 */ /* 0x100fe2000801089a */
[----:B------:R-:W-:Y:S01]  /*9cf0*/  FMUL.FTZ R9, R9, UR10 ;  /* 0x0000000a09097c20 */ /* 0x000fe20008410000 */
[----:B------:R-:W-:Y:S01]  /*9d00*/  FFMA.FTZ R10, R10, UR10, -R154 ;  /* 0x0000000a0a0a7c23 */ /* 0x000fe2000801089a */
[----:B------:R-:W-:-:S02]  /*9d10*/  IMAD.MOV R153, RZ, RZ, -R17 ;  /* 0x000000ffff997224 */ /* 0x000fc400078e0a11 */
[--C-:B------:R-:W-:Y:S01]  /*9d20*/  FFMA.FTZ R11, R11, UR10, -R154.reuse ;  /* 0x0000000a0b0b7c23 */ /* 0x100fe2000801089a */
[--C-:B------:R-:W-:Y:S01]  /*9d30*/  FFMA.FTZ R181, R170, UR10, -R154.reuse ;  /* 0x0000000aaab57c23 */ /* 0x100fe2000801089a */
[----:B------:R-:W-:Y:S01]  /*9d40*/  IMAD.U32 R170, RZ, RZ, UR25 ;  /* 0x00000019ffaa7e24 */ /* 0x000fe2000f8e00ff */
[----:B------:R-:W-:Y:S01]  /*9d50*/  MUFU.EX2 R9, R9 ;  /* 0x0000000900097308 */ /* 0x000fe20000000800 */
[----:B------:R-:W-:Y:S01]  /*9d60*/  ISETP.NE.AND P3, PT, R2, R153, PT ;  /* 0x000000990200720c */ /* 0x000fe20003f65270 */
[--C-:B------:R-:W-:Y:S01]  /*9d70*/  FFMA.FTZ R12, R12, UR10, -R154.reuse ;  /* 0x0000000a0c0c7c23 */ /* 0x100fe2000801089a */
[----:B------:R-:W-:Y:S02]  /*9d80*/  @!P1 VIADD R152, R170, 0x28c40 ;  /* 0x00028c40aa989836 */ /* 0x000fe40000000000 */
[--C-:B------:R-:W-:Y:S01]  /*9d90*/  FFMA.FTZ R13, R13, UR10, -R154.reuse ;  /* 0x0000000a0d0d7c23 */ /* 0x100fe2000801089a */
[----:B------:R-:W-:Y:S02]  /*9da0*/  IMAD.U32 R153, RZ, RZ, UR23 ;  /* 0x00000017ff997e24 */ /* 0x000fe4000f8e00ff */
[--C-:B------:R-:W-:Y:S01]  /*9db0*/  FFMA.FTZ R179, R156, UR10, -R154.reuse ;  /* 0x0000000a9cb37c23 */ /* 0x100fe2000801089a */
[----:B------:R-:W-:Y:S01]  /*9dc0*/  FFMA.FTZ R159, R159, UR10, -R154 ;  /* 0x0000000a9f9f7c23 */ /* 0x000fe2000801089a */
[----:B------:R-:W0:Y:S01]  /*9dd0*/  MUFU.EX2 R10, R10 ;  /* 0x0000000a000a7308 */ /* 0x000e220000000800 */
[----:B------:R-:W-:Y:S01]  /*9de0*/  @!P1 PRMT R152, RZ, 0x654, R152 ;  /* 0x00000654ff989816 */ /* 0x000fe20000000098 */
[--C-:B------:R-:W-:Y:S01]  /*9df0*/  FFMA.FTZ R206, R162, UR10, -R154.reuse ;  /* 0x0000000aa2ce7c23 */ /* 0x100fe2000801089a */
[--C-:B------:R-:W-:Y:S01]  /*9e00*/  FFMA.FTZ R163, R163, UR10, -R154.reuse ;  /* 0x0000000aa3a37c23 */ /* 0x100fe2000801089a */
[----:B------:R-:W-:Y:S01]  /*9e10*/  FFMA.FTZ R208, R166, UR10, -R154 ;  /* 0x0000000aa6d07c23 */ /* 0x000fe2000801089a */
[----:B------:R4:W-:Y:S01]  /*9e20*/  @!P1 SYNCS.ARRIVE.TRANS64.RED.A1T0 RZ, [R152+URZ], RZ ;  /* 0x000000ff98ff99a7 */ /* 0x0009e2000810043f */
[----:B------:R-:W-:-:S02]  /*9e30*/  @!P3 IMAD R153, R153, 0x40, R16 ;  /* 0x000000409999b824 */ /* 0x000fc400078e0210 */
[--C-:B------:R-:W-:Y:S01]  /*9e40*/  FFMA.FTZ R210, R173, UR10, -R154.reuse ;  /* 0x0000000aadd27c23 */ /* 0x100fe2000801089a */
[----:B------:R-:W2:Y:S01]  /*9e50*/  MUFU.EX2 R11, R11 ;  /* 0x0000000b000b7308 */ /* 0x000ea20000000800 */
[--C-:B------:R-:W-:Y:S01]  /*9e60*/  FFMA.FTZ R171, R171, UR10, -R154.reuse ;  /* 0x0000000aabab7c23 */ /* 0x100fe2000801089a */
[----:B------:R-:W-:Y:S01]  /*9e70*/  FFMA.FTZ R167, R167, UR10, -R154 ;  /* 0x0000000aa7a77c23 */ /* 0x000fe2000801089a */
[----:B------:R-:W-:Y:S01]  /*9e80*/  @!P3 LEA R153, R153, UR46, 0x2 ;  /* 0x0000002e9999bc11 */ /* 0x000fe2000f8e10ff */
[-C--:B------:R-:W-:Y:S01]  /*9e90*/  FMUL.FTZ R100, R100, R14.reuse ;  /* 0x0000000e64647220 */ /* 0x080fe20000410000 */
[----:B----4-:R-:W-:Y:S01]  /*9ea0*/  FADD.FTZ R152, R20, R3 ;  /* 0x0000000314987221 */ /* 0x010fe20000010000 */
[-C--:B------:R-:W-:Y:S01]  /*9eb0*/  FMUL.FTZ R101, R101, R14.reuse ;  /* 0x0000000e65657220 */ /* 0x080fe20000410000 */
[----:B------:R-:W-:Y:S01]  /*9ec0*/  FMUL.FTZ R104, R104, R14 ;  /* 0x0000000e68687220 */ /* 0x000fe20000410000 */
[----:B------:R-:W3:Y:S01]  /*9ed0*/  MUFU.EX2 R12, R12 ;  /* 0x0000000c000c7308 */ /* 0x000ee20000000800 */
[----:B0-----:R-:W-:Y:S01]  /*9ee0*/  FFMA.FTZ R4, R9, R4, R10 ;  /* 0x0000000409047223 */ /* 0x001fe2000001000a */
[----:B------:R-:W-:Y:S01]  /*9ef0*/  FADD.FTZ R152, R21, R152 ;  /* 0x0000009815987221 */ /* 0x000fe20000010000 */
[----:B------:R-:W-:Y:S01]  /*9f00*/  @!P3 STS [R153+0x28800], R14 ;  /* 0x0288000e9900b388 */ /* 0x000fe20000000800 */
[-C--:B------:R-:W-:Y:S01]  /*9f10*/  FMUL.FTZ R105, R105, R14.reuse ;  /* 0x0000000e69697220 */ /* 0x080fe20000410000 */
[-C--:B------:R-:W-:Y:S01]  /*9f20*/  FMUL.FTZ R108, R108, R14.reuse ;  /* 0x0000000e6c6c7220 */ /* 0x080fe20000410000 */
        /* <DEDUP_REMOVED lines=12> */
[----:B---3--:R-:W-:Y:S01]  /*9ff0*/  FADD.FTZ R4, R12, R3 ;  /* 0x000000030c047221 */ /* 0x008fe20000010000 */
[-C--:B------:R-:W-:Y:S01]  /*a000*/  FMUL.FTZ R124, R124, R14.reuse ;  /* 0x0000000e7c7c7220 */ /* 0x080fe20000410000 */
[-C--:B------:R-:W-:Y:S01]  /*a010*/  FMUL.FTZ R125, R125, R14.reuse ;  /* 0x0000000e7d7d7220 */ /* 0x080fe20000410000 */
[----:B------:R-:W-:Y:S01]  /*a020*/  FADD.FTZ R152, R178, R153 ;  /* 0x00000099b2987221 */ /* 0x000fe20000010000 */
[-C--:B------:R-:W-:Y:S01]  /*a030*/  FMUL.FTZ R128, R128, R14.reuse ;  /* 0x0000000e80807220 */ /* 0x080fe20000410000 */
[-C--:B------:R-:W-:Y:S01]  /*a040*/  FMUL.FTZ R129, R129, R14.reuse ;  /* 0x0000000e81817220 */ /* 0x080fe20000410000 */
[----:B------:R-:W0:Y:S01]  /*a050*/  MUFU.EX2 R179, R179 ;  /* 0x000000b300b37308 */ /* 0x000e220000000800 */
        /* <DEDUP_REMOVED lines=16> */
[----:B0-----:R-:W-:Y:S01]  /*a160*/  FADD.FTZ R4, R179, R4 ;  /* 0x00000004b3047221 */ /* 0x001fe20000010000 */
[----:B------:R-:W-:Y:S01]  /*a170*/  FMUL.FTZ R149, R149, R14 ;  /* 0x0000000e95957220 */ /* 0x000fe20000410000 */
[--C-:B------:R-:W-:Y:S01]  /*a180*/  FFMA.FTZ R162, R174, UR10, -R154.reuse ;  /* 0x0000000aaea27c23 */ /* 0x100fe2000801089a */
[----:B------:R-:W-:Y:S01]  /*a190*/  FFMA.FTZ R175, R175, UR10, -R154 ;  /* 0x0000000aafaf7c23 */ /* 0x000fe2000801089a */
[----:B------:R-:W-:Y:S01]  /*a1a0*/  F2FP.F16.F32.PACK_AB R154, R21, R20 ;  /* 0x00000014159a723e */ /* 0x000fe200000000ff */
[----:B------:R-:W-:Y:S01]  /*a1b0*/  FMUL.FTZ R26, R26, R9 ;  /* 0x000000091a1a7220 */ /* 0x000fe20000410000 */
[----:B------:R-:W-:Y:S01]  /*a1c0*/  F2FP.F16.F32.PACK_AB R158, R180, R155 ;  /* 0x0000009bb49e723e */ /* 0x000fe200000000ff */
[----:B------:R-:W0:Y:S01]  /*a1d0*/  MUFU.EX2 R206, R206 ;  /* 0x000000ce00ce7308 */ /* 0x000e220000000800 */
        /* <DEDUP_REMOVED lines=16> */
[C---:B0-----:R-:W-:Y:S01]  /*a2e0*/  FADD.FTZ R4, R206.reuse, R3 ;  /* 0x00000003ce047221 */ /* 0x041fe20000010000 */
[----:B------:R-:W-:Y:S01]  /*a2f0*/  F2FP.F16.F32.PACK_AB R159, R206, R159 ;  /* 0x0000009fce9f723e */ /* 0x000fe200000000ff */
[-C--:B------:R-:W-:Y:S01]  /*a300*/  FMUL.FTZ R43, R43, R9.reuse ;  /* 0x000000092b2b7220 */ /* 0x080fe20000410000 */
[-C--:B------:R-:W-:Y:S01]  /*a310*/  FMUL.FTZ R46, R46, R9.reuse ;  /* 0x000000092e2e7220 */ /* 0x080fe20000410000 */
[-C--:B------:R-:W-:Y:S01]  /*a320*/  FMUL.FTZ R47, R47, R9.reuse ;  /* 0x000000092f2f7220 */ /* 0x080fe20000410000 */
[-C--:B------:R-:W-:Y:S01]  /*a330*/  FMUL.FTZ R50, R50, R9.reuse ;  /* 0x0000000932327220 */ /* 0x080fe20000410000 */
[----:B------:R-:W-:Y:S01]  /*a340*/  FMUL.FTZ R51, R51, R9 ;  /* 0x0000000933337220 */ /* 0x000fe20000410000 */
[----:B------:R-:W0:Y:S01]  /*a350*/  MUFU.EX2 R164, R164 ;  /* 0x000000a400a47308 */ /* 0x000e220000000800 */
        /* <DEDUP_REMOVED lines=17> */
[----:B------:R-:W-:Y:S01]  /*a470*/  F2FP.F16.F32.PACK_AB R153, R11, R10 ;  /* 0x0000000a0b99723e */ /* 0x000fe200000000ff */
        /* <DEDUP_REMOVED lines=56> */
[----:B--2---:R-:W-:-:S02]  /*a800*/  F2FP.F16.F32.PACK_AB R162, R164, R161 ;  /* 0x000000a1a4a2723e */ /* 0x004fc400000000ff */
[----:B------:R-:W-:Y:S02]  /*a810*/  F2FP.F16.F32.PACK_AB R161, R208, R163 ;  /* 0x000000a3d0a1723e */ /* 0x000fe400000000ff */
        /* <DEDUP_REMOVED lines=15> */
.L_x_2418:
[----:B------:R2:W3:Y:S01]  /*a910*/  SYNCS.PHASECHK.TRANS64.TRYWAIT P3, [UR25+0x28c50], R7 ;  /* 0x028c5007ff0075a7 */ /* 0x0004e20008060159 */
[----:B------:R-:W-:Y:S05]  /*a920*/  @!P0 BRA `(.L_x_2419) ;  /* 0x0000000000048947 */ /* 0x000fea0003800000 */
[----:B------:R-:W-:Y:S01]  /*a930*/  BPT.TRAP 0x1 ;  /* 0x000000040000795c */ /* 0x000fe20000300000 */
.L_x_2419:
[----:B---3--:R-:W-:Y:S05]  /*a940*/  @P3 BRA `(.L_x_2420) ;  /* 0x0000000000083947 */ /* 0x008fea0003800000 */
[----:B------:R-:W3:Y:S02]  /*a950*/  SYNCS.PHASECHK.TRANS64.TRYWAIT P3, [UR25+0x28c50], R7 ;  /* 0x028c5007ff0075a7 */ /* 0x000ee40008060159 */
[----:B---3--:R-:W-:Y:S05]  /*a960*/  @!P3 BRA `(.L_x_2421) ;  /* 0x000000d80048b947 */ /* 0x008fea0003800000 */
.L_x_2420:
        /* <DEDUP_REMOVED lines=39> */
[----:B-12---:R-:W-:-:S07]  /*abe0*/  IMAD.MOV.U32 R7, RZ, RZ, R8 ;  /* 0x000000ffff077224 */ /* 0x006fce00078e0008 */
.L_x_2413:
[----:B------:R-:W-:-:S13]  /*abf0*/  ISETP.GE.AND P2, PT, R7, UR48, PT ;  /* 0x0000003007007c0c */ /* 0x000fda000bf46270 */
[----:B------:R-:W-:Y:S05]  /*ac00*/  @!P2 BRA `(.L_x_2423) ;  /* 0x0000002400dca947 */ /* 0x000fea0003800000 */
[----:B------:R-:W-:Y:S01]  /*ac10*/  IMAD.MOV.U32 R12, RZ, RZ, R6 ;  /* 0x000000ffff0c7224 */ /* 0x000fe200078e0006 */
[----:B------:R-:W-:Y:S01]  /*ac20*/  UMOV UR22, UR37 ;  /* 0x0000002500167c82 */ /* 0x000fe20008000000 */
[----:B------:R-:W-:Y:S01]  /*ac30*/  IMAD.MOV.U32 R9, RZ, RZ, R5 ;  /* 0x000000ffff097224 */ /* 0x000fe200078e0005 */
[----:B------:R-:W-:Y:S01]  /*ac40*/  ULDC UR23, c[0x0][0x9e4] ;  /* 0x0002790000177ab9 */ /* 0x000fe20000000800 */
[----:B------:R-:W-:Y:S01]  /*ac50*/  ULDC UR24, c[0x0][0x9d8] ;  /* 0x0002760000187ab9 */ /* 0x000fe20000000800 */
[----:B------:R-:W-:Y:S01]  /*ac60*/  ULDC UR21, c[0x0][0x988] ;  /* 0x0002620000157ab9 */ /* 0x000fe20000000800 */
[----:B------:R-:W-:-:S05]  /*ac70*/  ULDC UR25, c[0x0][0x9e0] ;  /* 0x0002780000197ab9 */ /* 0x000fca0000000800 */
.L_x_2440:
[----:B------:R-:W-:-:S04]  /*ac80*/  UIADD3 UR37, UR22, 0x1, URZ ;  /* 0x0000000116257890 */ /* 0x000fc8000fffe03f */
[----:B------:R-:W-:-:S04]  /*ac90*/  UISETP.NE.AND UP1, UPT, UR37, 0x2, UPT ;  /* 0x000000022500788c */ /* 0x000fc8000bf25270 */
[----:B------:R-:W-:Y:S02]  /*aca0*/  USEL UR6, URZ, 0x1, UP1 ;  /* 0x000000013f067887 */ /* 0x000fe40008800000 */
[----:B------:R-:W-:Y:S02]  /*acb0*/  USEL UR37, UR37, URZ, UP1 ;  /* 0x0000003f25257287 */ /* 0x000fe40008800000 */
[----:B------:R-:W-:Y:S01]  /*acc0*/  ULOP3.LUT UR38, UR38, UR6, URZ, 0x3c, !UPT ;  /* 0x0000000626267292 */ /* 0x000fe2000f8e3c3f */
[----:B0---4-:R-:W-:Y:S11]  /*acd0*/  @!P0 BRA `(.L_x_2424) ;  /* 0x0000000000048947 */ /* 0x011ff60003800000 */
[----:B------:R-:W-:Y:S01]  /*ace0*/  BPT.TRAP 0x1 ;  /* 0x000000040000795c */ /* 0x000fe20000300000 */
.L_x_2424:
[----:B------:R-:W-:Y:S01]  /*acf0*/  ULEA UR26, UR37, UR46, 0x3 ;  /* 0x0000002e251a7291 */ /* 0x000fe2000f8e183f */
[----:B-1----:R-:W-:-:S05]  /*ad00*/  IMAD.U32 R8, RZ, RZ, UR38 ;  /* 0x00000026ff087e24 */ /* 0x002fca000f8e00ff */
[----:B------:R-:W-:-:S04]  /*ad10*/  SHF.L.U32 R8, R8, 0x1f, RZ ;  /* 0x0000001f08087819 */ /* 0x000fc800000006ff */
[----:B------:R1:W4:Y:S01]  /*ad20*/  SYNCS.PHASECHK.TRANS64.TRYWAIT P2, [UR26+0x28c30], R8 ;  /* 0x028c3008ff0075a7 */ /* 0x000322000804015a */
[----:B------:R-:W-:Y:S05]  /*ad30*/  @!P0 BRA `(.L_x_2425) ;  /* 0x0000000000048947 */ /* 0x000fea0003800000 */
[----:B------:R-:W-:Y:S01]  /*ad40*/  BPT.TRAP 0x1 ;  /* 0x000000040000795c */ /* 0x000fe20000300000 */
.L_x_2425:
[----:B----4-:R-:W-:Y:S05]  /*ad50*/  @P2 BRA `(.L_x_2426) ;  /* 0x0000000000082947 */ /* 0x010fea0003800000 */
[----:B------:R-:W4:Y:S02]  /*ad60*/  SYNCS.PHASECHK.TRANS64.TRYWAIT P2, [UR26+0x28c30], R8 ;  /* 0x028c3008ff0075a7 */ /* 0x000f24000804015a */
[----:B----4-:R-:W-:Y:S05]  /*ad70*/  @!P2 BRA `(.L_x_2427) ;  /* 0x000000d40058a947 */ /* 0x010fea0003800000 */
.L_x_2426:
[----:B------:R-:W-:Y:S01]  /*ad80*/  R2UR UR18, R0 ;  /* 0x00000000001272ca */ /* 0x000fe200000e0000 */
[----:B0--3--:R-:W-:Y:S01]  /*ad90*/  WARPGROUP.ARRIVE ;  /* 0x00000000000079c5 */ /* 0x009fe20000000000 */
[----:B------:R-:W-:Y:S01]  /*ada0*/  UMOV UR19, 0x40000040 ;  /* 0x4000004000137882 */ /* 0x000fe20000000000 */
[----:B------:R-:W-:Y:S01]  /*adb0*/  UMOV UR7, 0x40000040 ;  /* 0x4000004000077882 */ /* 0x000fe20000000000 */
[----:B------:R-:W-:Y:S01]  /*adc0*/  UMOV UR11, 0x40000040 ;  /* 0x40000040000b7882 */ /* 0x000fe20000000000 */
[----:B------:R-:W-:Y:S01]  /*add0*/  UMOV UR15, 0x40000040 ;  /* 0x40000040000f7882 */ /* 0x000fe20000000000 */
[----:B------:R-:W-:Y:S01]  /*ade0*/  PLOP3.LUT P2, PT, PT, PT, UP0, 0x80, 0x0 ;  /* 0x000000000000781c */ /* 0x000fe20003f4f008 */
[----:B--2---:R-:W-:Y:S02]  /*adf0*/  IMAD.U32 R21, RZ, RZ, UR26 ;  /* 0x0000001aff157e24 */ /* 0x004fe4000f8e00ff */
        /* <DEDUP_REMOVED lines=25> */
[----:B----4-:R-:W-:Y:S01]  /*af90*/  FMUL.FTZ R5, R152, UR24 ;  /* 0x0000001898057c20 */ /* 0x010fe20008410000 */
        /* <DEDUP_REMOVED lines=39> */
[--C-:B0-----:R-:W-:Y:S02]  /*b210*/  IMAD.IADD R180, R182, 0x1, R167.reuse ;  /* 0x00000001b6b47824 */ /* 0x101fe400078e02a7 */
[----:B------:R-:W-:Y:S01]  /*b220*/  IMAD.IADD R181, R183, 0x1, R167 ;  /* 0x00000001b7b57824 */ /* 0x000fe200078e02a7 */
        /* <DEDUP_REMOVED lines=29> */
[----:B--234-:R-:W-:Y:S05]  /*b400*/  @!P6 BRA `(.L_x_2428) ;  /* 0x00000000005ce947 */ /* 0x01cfea0003800000 */
        /* <DEDUP_REMOVED lines=8> */
[----:B------:R-:W2:Y:S02]  /*b490*/  @P2 LDC.64 R10, c[0x0][0x9e8] ;  /* 0x00027a00ff0a2b82 */ /* 0x000ea40000000a00 */
[----:B--2---:R-:W-:-:S05]  /*b4a0*/  @P2 IMAD.HI.U32 R10, R167, R10, RZ ;  /* 0x0000000aa70a2227 */ /* 0x004fca00078e00ff */
[----:B------:R-:W-:-:S04]  /*b4b0*/  @P2 SHF.R.U32.HI R167, RZ, R11, R10 ;  /* 0x0000000bffa72219 */ /* 0x000fc8000001160a */
[----:B------:R-:W-:Y:S01]  /*b4c0*/  LOP3.LUT R167, RZ, R167, RZ, 0x33, !PT ;  /* 0x000000a7ffa77212 */ /* 0x000fe200078e33ff */
[----:B------:R-:W-:Y:S06]  /*b4d0*/  BRA `(.L_x_2431) ;  /* 0x0000000000147947 */ /* 0x000fec0003800000 */
.L_x_2430:
[----:B------:R-:W-:-:S05]  /*b4e0*/  IMAD.U32 R170, RZ, RZ, UR23 ;  /* 0x00000017ffaa7e24 */ /* 0x000fca000f8e00ff */
[----:B------:R-:W-:-:S13]  /*b4f0*/  ISETP.NE.AND P2, PT, R170, 0x1, PT ;  /* 0x00000001aa00780c */ /* 0x000fda0003f45270 */
[----:B------:R-:W2:Y:S02]  /*b500*/  @P2 LDC.64 R10, c[0x0][0x9e8] ;  /* 0x00027a00ff0a2b82 */ /* 0x000ea40000000a00 */
[----:B--2---:R-:W-:-:S05]  /*b510*/  @P2 IMAD.HI.U32 R10, R167, R10, RZ ;  /* 0x0000000aa70a2227 */ /* 0x004fca00078e00ff */
[----:B------:R-:W-:-:S07]  /*b520*/  @P2 SHF.R.U32.HI R167, RZ, R11, R10 ;  /* 0x0000000bffa72219 */ /* 0x000fce000001160a */
.L_x_2431:
[----:B------:R-:W-:Y:S05]  /*b530*/  BSYNC B0 ;  /* 0x0000000000007941 */ /* 0x000fea0003800000 */
.L_x_2429:
[----:B------:R-:W-:-:S04]  /*b540*/  IMAD R167, R167, R170, -R175 ;  /* 0x000000aaa7a77224 */ /* 0x000fc800078e0aaf */
[----:B------:R-:W-:-:S05]  /*b550*/  IMAD.IADD R167, R167, 0x1, -R2 ;  /* 0x00000001a7a77824 */ /* 0x000fca00078e0a02 */
[----:B------:R-:W-:Y:S02]  /*b560*/  VIADDMNMX R180, R167, R170, R180, PT ;  /* 0x000000aaa7b47246 */ /* 0x000fe400038001b4 */
[----:B------:R-:W-:-:S07]  /*b570*/  VIMNMX R181, R181, R167, !PT ;  /* 0x000000a7b5b57248 */ /* 0x000fce0007fe0100 */
.L_x_2428:
[----:B------:R-:W-:-:S04]  /*b580*/  ISETP.GT.AND P2, PT, R7, -0x1, PT ;  /* 0xffffffff0700780c */ /* 0x000fc80003f44270 */
[C---:B------:R-:W-:Y:S02]  /*b590*/  ISETP.GT.AND P3, PT, R181.reuse, RZ, P2 ;  /* 0x000000ffb500720c */ /* 0x040fe40001764270 */
[C---:B------:R-:W-:Y:S02]  /*b5a0*/  ISETP.GT.AND P5, PT, R181.reuse, 0x1, P2 ;  /* 0x00000001b500780c */ /* 0x040fe400017a4270 */
[C---:B------:R-:W-:Y:S02]  /*b5b0*/  ISETP.LT.OR P4, PT, R180.reuse, 0x1, P3 ;  /* 0x00000001b400780c */ /* 0x040fe40001f81670 */
[----:B------:R-:W-:Y:S02]  /*b5c0*/  ISETP.GT.AND P3, PT, R181, 0x8, P2 ;  /* 0x00000008b500780c */ /* 0x000fe40001764270 */
[----:B------:R-:W-:Y:S02]  /*b5d0*/  FSEL R176, R5, -INF , !P4 ;  /* 0xff80000005b07808 */ /* 0x000fe40006000000 */
[----:B------:R-:W-:Y:S01]  /*b5e0*/  ISETP.GT.AND P4, PT, R181, 0x9, P2 ;  /* 0x00000009b500780c */ /* 0x000fe20001784270 */
[----:B------:R-:W2:Y:S01]  /*b5f0*/  SHFL.IDX PT, R5, R177, 0x1, 0x1c1f ;  /* 0x003c1f00b1057f89 */ /* 0x000ea200000e0000 */
[----:B------:R-:W-:-:S02]  /*b600*/  ISETP.LT.OR P5, PT, R180, 0x2, P5 ;  /* 0x00000002b400780c */ /* 0x000fc40002fa1670 */
[C---:B------:R-:W-:Y:S02]  /*b610*/  ISETP.LT.OR P3, PT, R180.reuse, 0x9, P3 ;  /* 0x00000009b400780c */ /* 0x040fe40001f61670 */
[----:B------:R-:W-:Y:S02]  /*b620*/  ISETP.LT.OR P4, PT, R180, 0xa, P4 ;  /* 0x0000000ab400780c */ /* 0x000fe40002781670 */
[----:B------:R-:W-:Y:S02]  /*b630*/  FSEL R205, R205, -INF , !P5 ;  /* 0xff800000cdcd7808 */ /* 0x000fe40006800000 */
[----:B0-----:R-:W-:Y:S02]  /*b640*/  FSEL R206, R206, -INF , !P3 ;  /* 0xff800000cece7808 */ /* 0x001fe40005800000 */
[----:B------:R-:W-:Y:S02]  /*b650*/  FSEL R207, R207, -INF , !P4 ;  /* 0xff800000cfcf7808 */ /* 0x000fe40006000000 */
[----:B------:R-:W-:-:S02]  /*b660*/  ISETP.GT.AND P5, PT, R181, 0x10, P2 ;  /* 0x00000010b500780c */ /* 0x000fc400017a4270 */
[C---:B------:R-:W-:Y:S02]  /*b670*/  ISETP.GT.AND P3, PT, R181.reuse, 0x11, P2 ;  /* 0x00000011b500780c */ /* 0x040fe40001764270 */
[----:B------:R-:W-:Y:S02]  /*b680*/  ISETP.GT.AND P4, PT, R181, 0x18, P2 ;  /* 0x00000018b500780c */ /* 0x000fe40001784270 */
[C---:B------:R-:W-:Y:S02]  /*b690*/  ISETP.LT.OR P5, PT, R180.reuse, 0x11, P5 ;  /* 0x00000011b400780c */ /* 0x040fe40002fa1670 */
[C---:B------:R-:W-:Y:S02]  /*b6a0*/  ISETP.LT.OR P3, PT, R180.reuse, 0x12, P3 ;  /* 0x00000012b400780c */ /* 0x040fe40001f61670 */
[----:B------:R-:W-:Y:S01]  /*b6b0*/  ISETP.LT.OR P4, PT, R180, 0x19, P4 ;  /* 0x00000019b400780c */ /* 0x000fe20002781670 */
[----:B--2---:R-:W-:Y:S01]  /*b6c0*/  IMAD.IADD R177, R183, 0x1, R5 ;  /* 0x00000001b7b17824 */ /* 0x004fe200078e0205 */
[----:B------:R-:W-:-:S02]  /*b6d0*/  FSEL R208, R208, -INF , !P5 ;  /* 0xff800000d0d07808 */ /* 0x000fc40006800000 */
[----:B------:R-:W-:Y:S02]  /*b6e0*/  FSEL R209, R209, -INF , !P3 ;  /* 0xff800000d1d17808 */ /* 0x000fe40005800000 */
[----:B------:R-:W-:Y:S02]  /*b6f0*/  FSEL R167, R163, -INF , !P4 ;  /* 0xff800000a3a77808 */ /* 0x000fe40006000000 */
        /* <DEDUP_REMOVED lines=9> */
[----:B------:R-:W-:-:S02]  /*b790*/  ISETP.GT.AND P5, PT, R181, 0x28, P2 ;  /* 0x00000028b500780c */ /* 0x000fc400017a4270 */
[C---:B------:R-:W-:Y:S02]  /*b7a0*/  ISETP.GT.AND P3, PT, R181.reuse, 0x29, P2 ;  /* 0x00000029b500780c */ /* 0x040fe40001764270 */
[----:B------:R-:W-:Y:S02]  /*b7b0*/  ISETP.GT.AND P4, PT, R181, 0x30, P2 ;  /* 0x00000030b500780c */ /* 0x000fe40001784270 */
[C---:B------:R-:W-:Y:S02]  /*b7c0*/  ISETP.LT.OR P5, PT, R180.reuse, 0x29, P5 ;  /* 0x00000029b400780c */ /* 0x040fe40002fa1670 */
[C---:B------:R-:W-:Y:S02]  /*b7d0*/  ISETP.LT.OR P3, PT, R180.reuse, 0x2a, P3 ;  /* 0x0000002ab400780c */ /* 0x040fe40001f61670 */
[----:B------:R-:W-:Y:S02]  /*b7e0*/  ISETP.LT.OR P4, PT, R180, 0x31, P4 ;  /* 0x00000031b400780c */ /* 0x000fe40002781670 */
[----:B------:R-:W-:-:S02]  /*b7f0*/  FSEL R168, R168, -INF , !P5 ;  /* 0xff800000a8a87808 */ /* 0x000fc40006800000 */
[----:B------:R-:W-:Y:S02]  /*b800*/  FSEL R169, R169, -INF , !P3 ;  /* 0xff800000a9a97808 */ /* 0x000fe40005800000 */
[----:B------:R-:W-:Y:S01]  /*b810*/  FSEL R164, R174, -INF , !P4 ;  /* 0xff800000aea47808 */ /* 0x000fe20006000000 */
[----:B------:R-:W-:Y:S01]  /*b820*/  IMAD.IADD R174, R182, 0x1, R5 ;  /* 0x00000001b6ae7824 */ /* 0x000fe200078e0205 */
        /* <DEDUP_REMOVED lines=8> */
[----:B------:R-:W-:Y:S01]  /*b8b0*/  FSEL R163, R179, -INF , !P4 ;  /* 0xff800000b3a37808 */ /* 0x000fe20006000000 */
[----:B------:R-:W-:Y:S06]  /*b8c0*/  @!P6 BRA `(.L_x_2432) ;  /* 0x00000000005ce947 */ /* 0x000fec0003800000 */
        /* <DEDUP_REMOVED lines=13> */
.L_x_2434:
[----:B------:R-:W-:-:S05]  /*b9a0*/  IMAD.U32 R178, RZ, RZ, UR23 ;  /* 0x00000017ffb27e24 */ /* 0x000fca000f8e00ff */
[----:B------:R-:W-:-:S13]  /*b9b0*/  ISETP.NE.AND P3, PT, R178, 0x1, PT ;  /* 0x00000001b200780c */ /* 0x000fda0003f65270 */
[----:B------:R-:W0:Y:S02]  /*b9c0*/  @P3 LDC.64 R10, c[0x0][0x9e8] ;  /* 0x00027a00ff0a3b82 */ /* 0x000e240000000a00 */
[----:B0-----:R-:W-:-:S05]  /*b9d0*/  @P3 IMAD.HI.U32 R10, R5, R10, RZ ;  /* 0x0000000a050a3227 */ /* 0x001fca00078e00ff */
[----:B------:R-:W-:-:S07]  /*b9e0*/  @P3 SHF.R.U32.HI R5, RZ, R11, R10 ;  /* 0x0000000bff053219 */ /* 0x000fce000001160a */
.L_x_2435:
[----:B------:R-:W-:Y:S05]  /*b9f0*/  BSYNC B0 ;  /* 0x0000000000007941 */ /* 0x000fea0003800000 */
.L_x_2433:
[----:B------:R-:W-:-:S04]  /*ba00*/  IMAD R5, R5, R178, -R175 ;  /* 0x000000b205057224 */ /* 0x000fc800078e0aaf */
[----:B------:R-:W-:-:S05]  /*ba10*/  IMAD.IADD R5, R5, 0x1, -R2 ;  /* 0x0000000105057824 */ /* 0x000fca00078e0a02 */
[----:B------:R-:W-:Y:S02]  /*ba20*/  VIADDMNMX R174, R5, R178, R174, PT ;  /* 0x000000b205ae7246 */ /* 0x000fe400038001ae */
[----:B------:R-:W-:-:S07]  /*ba30*/  VIMNMX R177, R177, R5, !PT ;  /* 0x00000005b1b17248 */ /* 0x000fce0007fe0100 */
.L_x_2432:
        /* <DEDUP_REMOVED lines=9> */
[----:B------:R-:W-:Y:S02]  /*bad0*/  ISETP.GT.AND P3, PT, R177, RZ, P2 ;  /* 0x000000ffb100720c */ /* 0x000fe40001764270 */
[----:B------:R-:W-:Y:S02]  /*bae0*/  FMNMX.FTZ R10, R208, R5, !PT ;  /* 0x00000005d00a7209 */ /* 0x000fe40007810000 */
[----:B------:R-:W-:Y:S02]  /*baf0*/  ISETP.LT.OR P3, PT, R174, 0x1, P3 ;  /* 0x00000001ae00780c */ /* 0x000fe40001f61670 */
[----:B------:R-:W-:Y:S02]  /*bb00*/  FMNMX.FTZ R10, R209, R10, !PT ;  /* 0x0000000ad10a7209 */ /* 0x000fe40007810000 */
[----:B------:R-:W-:-:S02]  /*bb10*/  ISETP.GT.AND P4, PT, R177, 0x8, P2 ;  /* 0x00000008b100780c */ /* 0x000fc40001784270 */
[----:B------:R-:W-:Y:S02]  /*bb20*/  FMNMX.FTZ R5, R167, R10, !PT ;  /* 0x0000000aa7057209 */ /* 0x000fe40007810000 */
[----:B------:R-:W-:Y:S02]  /*bb30*/  ISETP.LT.OR P4, PT, R174, 0x9, P4 ;  /* 0x00000009ae00780c */ /* 0x000fe40002781670 */
[----:B------:R-:W-:Y:S02]  /*bb40*/  FMNMX.FTZ R10, R170, R5, !PT ;  /* 0x00000005aa0a7209 */ /* 0x000fe40007810000 */
[----:B------:R-:W-:Y:S02]  /*bb50*/  ISETP.GT.AND P5, PT, R177, 0x9, P2 ;  /* 0x00000009b100780c */ /* 0x000fe400017a4270 */
[----:B------:R-:W-:Y:S02]  /*bb60*/  FMNMX.FTZ R5, R171, R10, !PT ;  /* 0x0000000aab057209 */ /* 0x000fe40007810000 */
[----:B------:R-:W-:-:S02]  /*bb70*/  FSEL R14, R14, -INF , !P4 ;  /* 0xff8000000e0e7808 */ /* 0x000fc40006000000 */
        /* <DEDUP_REMOVED lines=14> */
[C---:B------:R-:W-:Y:S01]  /*bc60*/  ISETP.GT.AND P4, PT, R177.reuse, 0x19, P2 ;  /* 0x00000019b100780c */ /* 0x040fe20001784270 */
[----:B------:R-:W0:Y:S01]  /*bc70*/  SHFL.BFLY PT, R5, R10, 0x2, 0x1f ;  /* 0x0c401f000a057f89 */ /* 0x000e2200000e0000 */
[----:B------:R-:W-:Y:S02]  /*bc80*/  FSEL R152, R152, -INF , !P5 ;  /* 0xff80000098987808 */ /* 0x000fe40006800000 */
[----:B------:R-:W-:Y:S02]  /*bc90*/  ISETP.GT.AND P5, PT, R177, 0x20, P2 ;  /* 0x00000020b100780c */ /* 0x000fe400017a4270 */
[----:B------:R-:W-:-:S02]  /*bca0*/  ISETP.LT.OR P4, PT, R174, 0x1a, P4 ;  /* 0x0000001aae00780c */ /* 0x000fc40002781670 */
[----:B------:R-:W-:Y:S02]  /*bcb0*/  ISETP.LT.OR P5, PT, R174, 0x21, P5 ;  /* 0x00000021ae00780c */ /* 0x000fe40002fa1670 */
[----:B------:R-:W-:Y:S02]  /*bcc0*/  FSEL R154, R154, -INF , !P4 ;  /* 0xff8000009a9a7808 */ /* 0x000fe40006000000 */
[----:B------:R-:W-:Y:S02]  /*bcd0*/  ISETP.GT.AND P4, PT, R177, 0x28, P2 ;  /* 0x00000028b100780c */ /* 0x000fe40001784270 */
[----:B------:R-:W-:Y:S02]  /*bce0*/  FSEL R155, R155, -INF , !P5 ;  /* 0xff8000009b9b7808 */ /* 0x000fe40006800000 */
[----:B------:R-:W-:-:S04]  /*bcf0*/  ISETP.LT.OR P4, PT, R174, 0x29, P4 ;  /* 0x00000029ae00780c */ /* 0x000fc80002781670 */
[----:B------:R-:W-:Y:S02]  /*bd00*/  FSEL R157, R157, -INF , !P4 ;  /* 0xff8000009d9d7808 */ /* 0x000fe40006000000 */
[----:B------:R-:W-:Y:S02]  /*bd10*/  ISETP.GT.AND P4, PT, R177, 0x30, P2 ;  /* 0x00000030b100780c */ /* 0x000fe40001784270 */
[----:B0-----:R-:W-:Y:S02]  /*bd20*/  FMNMX.FTZ R11, R10, R5, !PT ;  /* 0x000000050a0b7209 */ /* 0x001fe40007810000 */
[----:B------:R-:W-:-:S03]  /*bd30*/  ISETP.LT.OR P4, PT, R174, 0x31, P4 ;  /* 0x00000031ae00780c */ /* 0x000fc60002781670 */
[----:B------:R-:W0:Y:S02]  /*bd40*/  SHFL.BFLY PT, R178, R11, 0x1, 0x1f ;  /* 0x0c201f000bb27f89 */ /* 0x000e2400000e0000 */
[----:B0-----:R-:W-:Y:S02]  /*bd50*/  FMNMX.FTZ R5, R11, R178, !PT ;  /* 0x000000b20b057209 */ /* 0x001fe40007810000 */
[----:B------:R-:W-:Y:S02]  /*bd60*/  FSEL R11, R6, -INF , !P3 ;  /* 0xff800000060b7808 */ /* 0x000fe40005800000 */
[----:B------:R-:W-:Y:S01]  /*bd70*/  ISETP.GT.AND P3, PT, R177, 0x18, P2 ;  /* 0x00000018b100780c */ /* 0x000fe20001764270 */
[----:B------:R-:W-:Y:S01]  /*bd80*/  FMUL.FTZ R10, R5, UR10 ;  /* 0x0000000a050a7c20 */ /* 0x000fe20008410000 */
[----:B------:R-:W-:Y:S02]  /*bd90*/  FMNMX.FTZ R6, R11, R12, !PT ;  /* 0x0000000c0b067209 */ /* 0x000fe40007810000 */
[----:B------:R-:W-:-:S02]  /*bda0*/  ISETP.LT.OR P3, PT, R174, 0x19, P3 ;  /* 0x00000019ae00780c */ /* 0x000fc40001f61670 */
[----:B------:R-:W-:Y:S02]  /*bdb0*/  FMNMX.FTZ R173, R13, R6, !PT ;  /* 0x000000060dad7209 */ /* 0x000fe40007810000 */
[----:B------:R-:W-:Y:S02]  /*bdc0*/  FSEL R153, R153, -INF , !P3 ;  /* 0xff80000099997808 */ /* 0x000fe40005800000 */
[----:B------:R-:W-:Y:S02]  /*bdd0*/  FMNMX.FTZ R6, R14, R173, !PT ;  /* 0x000000ad0e067209 */ /* 0x000fe40007810000 */
[----:B------:R-:W-:Y:S02]  /*bde0*/  ISETP.GT.AND P3, PT, R177, 0x21, P2 ;  /* 0x00000021b100780c */ /* 0x000fe40001764270 */
        /* <DEDUP_REMOVED lines=9> */
[----:B------:R-:W-:Y:S02]  /*be80*/  FSETP.NEU.FTZ.AND P5, PT, R5, -INF , PT ;  /* 0xff8000000500780b */ /* 0x000fe40003fbd000 */
[----:B------:R-:W-:Y:S02]  /*be90*/  FMNMX.FTZ R175, R155, R6, !PT ;  /* 0x000000069baf7209 */ /* 0x000fe40007810000 */
[----:B------:R-:W-:Y:S02]  /*bea0*/  FSEL R158, R158, -INF , !P3 ;  /* 0xff8000009e9e7808 */ /* 0x000fe40005800000 */
[----:B------:R-:W-:Y:S02]  /*beb0*/  FMNMX.FTZ R6, R156, R175, !PT ;  /* 0x000000af9c067209 */ /* 0x000fe40007810000 */
[----:B------:R-:W-:-:S02]  /*bec0*/  ISETP.GT.AND P3, PT, R177, 0x31, P2 ;  /* 0x00000031b100780c */ /* 0x000fc40001764270 */
[----:B------:R-:W-:Y:S02]  /*bed0*/  FMNMX.FTZ R179, R157, R6, !PT ;  /* 0x000000069db37209 */ /* 0x000fe40007810000 */
[----:B------:R-:W-:Y:S02]  /*bee0*/  FSEL R173, R10, RZ, P5 ;  /* 0x000000ff0aad7208 */ /* 0x000fe40002800000 */
[----:B------:R-:W-:Y:S02]  /*bef0*/  FSEL R175, R159, -INF , !P4 ;  /* 0xff8000009faf7808 */ /* 0x000fe40006000000 */
[----:B------:R-:W-:Y:S01]  /*bf00*/  ISETP.GT.AND P4, PT, R177, 0x38, P2 ;  /* 0x00000038b100780c */ /* 0x000fe20001784270 */
[--C-:B------:R-:W-:Y:S01]  /*bf10*/  FFMA.FTZ R10, R176, UR10, -R173.reuse ;  /* 0x0000000ab00a7c23 */ /* 0x100fe200080108ad */
[----:B------:R-:W-:Y:S01]  /*bf20*/  ISETP.LT.OR P3, PT, R174, 0x32, P3 ;  /* 0x00000032ae00780c */ /* 0x000fe20001f61670 */
[--C-:B------:R-:W-:Y:S01]  /*bf30*/  FFMA.FTZ R205, R205, UR10, -R173.reuse ;  /* 0x0000000acdcd7c23 */ /* 0x100fe200080108ad */
[----:B------:R-:W-:Y:S01]  /*bf40*/  FMNMX.FTZ R6, R158, R179, !PT ;  /* 0x000000b39e067209 */ /* 0x000fe20007810000 */
[--C-:B------:R-:W-:Y:S01]  /*bf50*/  FFMA.FTZ R206, R206, UR10, -R173.reuse ;  /* 0x0000000acece7c23 */ /* 0x100fe200080108ad */
[----:B------:R-:W-:Y:S01]  /*bf60*/  ISETP.GT.AND P2, PT, R177, 0x39, P2 ;  /* 0x00000039b100780c */ /* 0x000fe20001744270 */
[----:B------:R-:W-:Y:S01]  /*bf70*/  MUFU.EX2 R10, R10 ;  /* 0x0000000a000a7308 */ /* 0x000fe20000000800 */
[----:B------:R-:W-:Y:S01]  /*bf80*/  ISETP.LT.OR P4, PT, R174, 0x39, P4 ;  /* 0x00000039ae00780c */ /* 0x000fe20002781670 */
[--C-:B------:R-:W-:Y:S01]  /*bf90*/  FFMA.FTZ R207, R207, UR10, -R173.reuse ;  /* 0x0000000acfcf7c23 */ /* 0x100fe200080108ad */
[----:B------:R-:W-:Y:S01]  /*bfa0*/  FSEL R176, R160, -INF , !P3 ;  /* 0xff800000a0b07808 */ /* 0x000fe20005800000 */
[--C-:B------:R-:W-:Y:S01]  /*bfb0*/  FFMA.FTZ R167, R167, UR10, -R173.reuse ;  /* 0x0000000aa7a77c23 */ /* 0x100fe200080108ad */
[----:B------:R-:W-:Y:S01]  /*bfc0*/  FMNMX.FTZ R177, R175, R6, !PT ;  /* 0x00000006afb17209 */ /* 0x000fe20007810000 */
[--C-:B------:R-:W-:Y:S01]  /*bfd0*/  FFMA.FTZ R170, R170, UR10, -R173.reuse ;  /* 0x0000000aaaaa7c23 */ /* 0x100fe200080108ad */
[----:B------:R-:W-:Y:S01]  /*bfe0*/  ISETP.LT.OR P2, PT, R174, 0x3a, P2 ;  /* 0x0000003aae00780c */ /* 0x000fe20001741670 */
[----:B------:R-:W-:Y:S01]  /*bff0*/  MUFU.EX2 R159, R205 ;  /* 0x000000cd009f7308 */ /* 0x000fe20000000800 */
[----:B------:R-:W-:Y:S01]  /*c000*/  FSEL R161, R161, -INF , !P4 ;  /* 0xff800000a1a17808 */ /* 0x000fe20006000000 */
[--C-:B------:R-:W-:Y:S01]  /*c010*/  FFMA.FTZ R174, R208, UR10, -R173.reuse ;  /* 0x0000000ad0ae7c23 */ /* 0x100fe200080108ad */
[----:B------:R-:W-:Y:S01]  /*c020*/  FMNMX.FTZ R6, R176, R177, !PT ;  /* 0x000000b1b0067209 */ /* 0x000fe20007810000 */
[--C-:B------:R-:W-:Y:S01]  /*c030*/  FFMA.FTZ R171, R171, UR10, -R173.reuse ;  /* 0x0000000aabab7c23 */ /* 0x100fe200080108ad */
[----:B------:R-:W-:Y:S01]  /*c040*/  FSEL R162, R162, -INF , !P2 ;  /* 0xff800000a2a27808 */ /* 0x000fe20005000000 */
[--C-:B------:R-:W-:Y:S01]  /*c050*/  FFMA.FTZ R172, R172, UR10, -R173.reuse ;  /* 0x0000000aacac7c23 */ /* 0x100fe200080108ad */
[----:B------:R-:W-:Y:S01]  /*c060*/  FMNMX.FTZ R179, R161, R6, !PT ;  /* 0x00000006a1b37209 */ /* 0x000fe20007810000 */
[----:B------:R-:W-:Y:S01]  /*c070*/  MUFU.EX2 R160, R206 ;  /* 0x000000ce00a07308 */ /* 0x000fe20000000800 */
[----:B------:R-:W-:Y:S01]  /*c080*/  FSEL R178, R5, RZ, P5 ;  /* 0x000000ff05b27208 */ /* 0x000fe20002800000 */
[--C-:B------:R-:W-:Y:S01]  /*c090*/  FFMA.FTZ R168, R168, UR10, -R173.reuse ;  /* 0x0000000aa8a87c23 */ /* 0x100fe200080108ad */
[----:B------:R-:W-:Y:S01]  /*c0a0*/  FMNMX.FTZ R6, R162, R179, !PT ;  /* 0x000000b3a2067209 */ /* 0x000fe20007810000 */
[----:B------:R-:W-:Y:S01]  /*c0b0*/  FFMA.FTZ R179, R209, UR10, -R173 ;  /* 0x0000000ad1b37c23 */ /* 0x000fe200080108ad */
[----:B------:R-:W-:Y:S01]  /*c0c0*/  ISETP.NE.AND P3, PT, R2, R183, PT ;  /* 0x000000b70200720c */ /* 0x000fe20003f65270 */
[----:B------:R-:W-:Y:S01]  /*c0d0*/  FADD.FTZ R178, -R178, R9 ;  /* 0x00000009b2b27221 */ /* 0x000fe20000010100 */
[--C-:B------:R-:W-:Y:S01]  /*c0e0*/  FFMA.FTZ R169, R169, UR10, -R173.reuse ;  /* 0x0000000aa9a97c23 */ /* 0x100fe200080108ad */
[----:B------:R-:W0:Y:S01]  /*c0f0*/  SHFL.BFLY PT, R181, R6, 0x2, 0x1f ;  /* 0x0c401f0006b57f89 */ /* 0x000e2200000e0000 */
[----:B------:R-:W-:Y:S01]  /*c100*/  MUFU.EX2 R177, R207 ;  /* 0x000000cf00b17308 */ /* 0x000fe20000000800 */
[----:B------:R-:W-:Y:S01]  /*c110*/  FMUL.FTZ R9, R178, UR10 ;  /* 0x0000000ab2097c20 */ /* 0x000fe20008410000 */
[--C-:B------:R-:W-:Y:S01]  /*c120*/  FFMA.FTZ R164, R164, UR10, -R173.reuse ;  /* 0x0000000aa4a47c23 */ /* 0x100fe200080108ad */
[--C-:B------:R-:W-:Y:S01]  /*c130*/  FFMA.FTZ R165, R165, UR10, -R173.reuse ;  /* 0x0000000aa5a57c23 */ /* 0x100fe200080108ad */
[--C-:B------:R-:W-:Y:S01]  /*c140*/  FFMA.FTZ R166, R166, UR10, -R173.reuse ;  /* 0x0000000aa6a67c23 */ /* 0x100fe200080108ad */
[----:B------:R-:W-:-:S03]  /*c150*/  FFMA.FTZ R163, R163, UR10, -R173 ;  /* 0x0000000aa3a37c23 */ /* 0x000fc600080108ad */
[----:B------:R-:W2:Y:S08]  /*c160*/  MUFU.EX2 R9, R9 ;  /* 0x0000000900097308 */ /* 0x000eb00000000800 */
[----:B------:R-:W3:Y:S01]  /*c170*/  MUFU.EX2 R174, R174 ;  /* 0x000000ae00ae7308 */ /* 0x000ee20000000800 */
[----:B0-----:R-:W-:-:S07]  /*c180*/  FMNMX.FTZ R181, R6, R181, !PT ;  /* 0x000000b506b57209 */ /* 0x001fce0007810000 */
[----:B------:R-:W0:Y:S01]  /*c190*/  MUFU.EX2 R179, R179 ;  /* 0x000000b300b37308 */ /* 0x000e220000000800 */
[----:B--2---:R-:W-:Y:S01]  /*c1a0*/  FFMA.FTZ R178, R9, R3, R10 ;  /* 0x0000000309b27223 */ /* 0x004fe2000001000a */
[-C--:B------:R-:W-:Y:S01]  /*c1b0*/  FMUL.FTZ R24, R24, R9.reuse ;  /* 0x0000000918187220 */ /* 0x080fe20000410000 */
[-C--:B------:R-:W-:Y:S01]  /*c1c0*/  FMUL.FTZ R25, R25, R9.reuse ;  /* 0x0000000919197220 */ /* 0x080fe20000410000 */
[----:B------:R-:W2:Y:S01]  /*c1d0*/  SHFL.BFLY PT, R6, R181, 0x1, 0x1f ;  /* 0x0c201f00b5067f89 */ /* 0x000ea200000e0000 */
[----:B------:R-:W-:Y:S01]  /*c1e0*/  FADD.FTZ R3, R159, R178 ;  /* 0x000000b29f037221 */ /* 0x000fe20000010000 */
[-C--:B------:R-:W-:Y:S01]  /*c1f0*/  FMUL.FTZ R28, R28, R9.reuse ;  /* 0x000000091c1c7220 */ /* 0x080fe20000410000 */
[-C--:B------:R-:W-:Y:S01]  /*c200*/  FMUL.FTZ R29, R29, R9.reuse ;  /* 0x000000091d1d7220 */ /* 0x080fe20000410000 */
[----:B------:R-:W4:Y:S01]  /*c210*/  MUFU.EX2 R167, R167 ;  /* 0x000000a700a77308 */ /* 0x000f220000000800 */
[----:B------:R-:W-:Y:S01]  /*c220*/  FADD.FTZ R178, R160, R3 ;  /* 0x00000003a0b27221 */ /* 0x000fe20000010000 */
[-C--:B------:R-:W-:Y:S01]  /*c230*/  FMUL.FTZ R32, R32, R9.reuse ;  /* 0x0000000920207220 */ /* 0x080fe20000410000 */
[-C--:B------:R-:W-:Y:S01]  /*c240*/  FMUL.FTZ R33, R33, R9.reuse ;  /* 0x0000000921217220 */ /* 0x080fe20000410000 */
[-C--:B------:R-:W-:Y:S01]  /*c250*/  FMUL.FTZ R36, R36, R9.reuse ;  /* 0x0000000924247220 */ /* 0x080fe20000410000 */
[----:B------:R-:W-:Y:S01]  /*c260*/  FADD.FTZ R173, R177, R178 ;  /* 0x000000b2b1ad7221 */ /* 0x000fe20000010000 */
[-C--:B------:R-:W-:Y:S01]  /*c270*/  FMUL.FTZ R37, R37, R9.reuse ;  /* 0x0000000925257220 */ /* 0x080fe20000410000 */
[-C--:B------:R-:W-:Y:S01]  /*c280*/  FMUL.FTZ R40, R40, R9.reuse ;  /* 0x0000000928287220 */ /* 0x080fe20000410000 */
[----:B------:R-:W5:Y:S01]  /*c290*/  MUFU.EX2 R170, R170 ;  /* 0x000000aa00aa7308 */ /* 0x000f620000000800 */
[----:B---3--:R-:W-:Y:S01]  /*c2a0*/  FADD.FTZ R182, R174, R173 ;  /* 0x000000adaeb67221 */ /* 0x008fe20000010000 */
[-C--:B------:R-:W-:Y:S01]  /*c2b0*/  FMUL.FTZ R41, R41, R9.reuse ;  /* 0x0000000929297220 */ /* 0x080fe20000410000 */
[-C--:B------:R-:W-:Y:S01]  /*c2c0*/  FMUL.FTZ R44, R44, R9.reuse ;  /* 0x000000092c2c7220 */ /* 0x080fe20000410000 */
[-C--:B------:R-:W-:Y:S01]  /*c2d0*/  FMUL.FTZ R45, R45, R9.reuse ;  /* 0x000000092d2d7220 */ /* 0x080fe20000410000 */
[----:B0-----:R-:W-:Y:S01]  /*c2e0*/  FADD.FTZ R182, R179, R182 ;  /* 0x000000b6b3b67221 */ /* 0x001fe20000010000 */
[-C--:B------:R-:W-:Y:S01]  /*c2f0*/  FMUL.FTZ R48, R48, R9.reuse ;  /* 0x0000000930307220 */ /* 0x080fe20000410000 */
[-C--:B------:R-:W-:Y:S01]  /*c300*/  FMUL.FTZ R49, R49, R9.reuse ;  /* 0x0000000931317220 */ /* 0x080fe20000410000 */
[----:B------:R-:W0:Y:S01]  /*c310*/  MUFU.EX2 R171, R171 ;  /* 0x000000ab00ab7308 */ /* 0x000e220000000800 */
[-C--:B------:R-:W-:Y:S01]  /*c320*/  FMUL.FTZ R52, R52, R9.reuse ;  /* 0x0000000934347220 */ /* 0x080fe20000410000 */
[-C--:B------:R-:W-:Y:S01]  /*c330*/  FMUL.FTZ R53, R53, R9.reuse ;  /* 0x0000000935357220 */ /* 0x080fe20000410000 */
[----:B------:R-:W-:Y:S01]  /*c340*/  FMUL.FTZ R56, R56, R9 ;  /* 0x0000000938387220 */ /* 0x000fe20000410000 */
[----:B--2---:R-:W-:Y:S01]  /*c350*/  FMNMX.FTZ R6, R181, R6, !PT ;  /* 0x00000006b5067209 */ /* 0x004fe20007810000 */
[----:B------:R-:W-:-:S02]  /*c360*/  IMAD.U32 R181, RZ, RZ, UR22 ;  /* 0x00000016ffb57e24 */ /* 0x000fc4000f8e00ff */
[-C--:B------:R-:W-:Y:S01]  /*c370*/  FMUL.FTZ R57, R57, R9.reuse ;  /* 0x0000000939397220 */ /* 0x080fe20000410000 */
[-C--:B------:R-:W-:Y:S01]  /*c380*/  FMUL.FTZ R60, R60, R9.reuse ;  /* 0x000000093c3c7220 */ /* 0x080fe20000410000 */
[C---:B------:R-:W-:Y:S01]  /*c390*/  FSETP.NEU.FTZ.AND P2, PT, R6.reuse, -INF , PT ;  /* 0xff8000000600780b */ /* 0x040fe20003f5d000 */
[C---:B------:R-:W-:Y:S01]  /*c3a0*/  FMUL.FTZ R180, R6.reuse, UR10 ;  /* 0x0000000a06b47c20 */ /* 0x040fe20008410000 */
[----:B------:R-:W2:Y:S01]  /*c3b0*/  MUFU.EX2 R172, R172 ;  /* 0x000000ac00ac7308 */ /* 0x000ea20000000800 */
[----:B------:R-:W-:Y:S01]  /*c3c0*/  @!P3 IMAD R173, R181, 0x40, R16 ;  /* 0x00000040b5adb824 */ /* 0x000fe200078e0210 */
[----:B------:R-:W-:Y:S01]  /*c3d0*/  FSEL R3, R6, RZ, P2 ;  /* 0x000000ff06037208 */ /* 0x000fe20001000000 */
[----:B----4-:R-:W-:Y:S01]  /*c3e0*/  FADD.FTZ R181, R167, R182 ;  /* 0x000000b6a7b57221 */ /* 0x010fe20000010000 */
[----:B------:R-:W-:Y:S01]  /*c3f0*/  FSEL R180, R180, RZ, P2 ;  /* 0x000000ffb4b47208 */ /* 0x000fe20001000000 */
[----:B------:R-:W-:Y:S01]  /*c400*/  FMUL.FTZ R61, R61, R9 ;  /* 0x000000093d3d7220 */ /* 0x000fe20000410000 */
[----:B------:R-:W-:Y:S01]  /*c410*/  @!P3 LEA R173, R173, UR46, 0x2 ;  /* 0x0000002eadadbc11 */ /* 0x000fe2000f8e10ff */
[----:B------:R-:W-:Y:S01]  /*c420*/  FADD.FTZ R3, -R3, R12 ;  /* 0x0000000c03037221 */ /* 0x000fe20000010100 */
[----:B------:R-:W3:Y:S01]  /*c430*/  MUFU.EX2 R168, R168 ;  /* 0x000000a800a87308 */ /* 0x000ee20000000800 */
[--C-:B------:R-:W-:Y:S01]  /*c440*/  FFMA.FTZ R11, R11, UR10, -R180.reuse ;  /* 0x0000000a0b0b7c23 */ /* 0x100fe200080108b4 */
[----:B-----5:R-:W-:Y:S01]  /*c450*/  FADD.FTZ R182, R170, R181 ;  /* 0x000000b5aab67221 */ /* 0x020fe20000010000 */
[----:B------:R-:W-:Y:S01]  /*c460*/  FMUL.FTZ R3, R3, UR10 ;  /* 0x0000000a03037c20 */ /* 0x000fe20008410000 */
[--C-:B------:R-:W-:Y:S01]  /*c470*/  FFMA.FTZ R178, R13, UR10, -R180.reuse ;  /* 0x0000000a0db27c23 */ /* 0x100fe200080108b4 */
[----:B------:R-:W-:Y:S01]  /*c480*/  FFMA.FTZ R13, R14, UR10, -R180 ;  /* 0x0000000a0e0d7c23 */ /* 0x000fe200080108b4 */
[----:B0-----:R-:W-:Y:S01]  /*c490*/  FADD.FTZ R205, R171, R182 ;  /* 0x000000b6abcd7221 */ /* 0x001fe20000010000 */
[--C-:B------:R-:W-:Y:S01]  /*c4a0*/  FFMA.FTZ R14, R15, UR10, -R180.reuse ;  /* 0x0000000a0f0e7c23 */ /* 0x100fe200080108b4 */
[----:B------:R-:W0:Y:S01]  /*c4b0*/  MUFU.EX2 R169, R169 ;  /* 0x000000a900a97308 */ /* 0x000e220000000800 */
[--C-:B------:R-:W-:Y:S01]  /*c4c0*/  FFMA.FTZ R15, R152, UR10, -R180.reuse ;  /* 0x0000000a980f7c23 */ /* 0x100fe200080108b4 */
[----:B--2---:R-:W-:Y:S01]  /*c4d0*/  FADD.FTZ R207, R172, R205 ;  /* 0x000000cdaccf7221 */ /* 0x004fe20000010000 */
[--C-:B------:R-:W-:Y:S01]  /*c4e0*/  FFMA.FTZ R182, R155, UR10, -R180.reuse ;  /* 0x0000000a9bb67c23 */ /* 0x100fe200080108b4 */
[--C-:B------:R-:W-:Y:S01]  /*c4f0*/  FFMA.FTZ R20, R20, UR10, -R180.reuse ;  /* 0x0000000a14147c23 */ /* 0x100fe200080108b4 */
[--C-:B------:R-:W-:Y:S01]  /*c500*/  FFMA.FTZ R183, R156, UR10, -R180.reuse ;  /* 0x0000000a9cb77c23 */ /* 0x100fe200080108b4 */
[--C-:B------:R-:W-:Y:S01]  /*c510*/  FFMA.FTZ R153, R153, UR10, -R180.reuse ;  /* 0x0000000a99997c23 */ /* 0x100fe200080108b4 */
[--C-:B------:R-:W-:Y:S01]  /*c520*/  FFMA.FTZ R181, R154, UR10, -R180.reuse ;  /* 0x0000000a9ab57c23 */ /* 0x100fe200080108b4 */
[----:B------:R-:W2:Y:S01]  /*c530*/  MUFU.EX2 R164, R164 ;  /* 0x000000a400a47308 */ /* 0x000ea20000000800 */
[----:B---3--:R-:W-:Y:S01]  /*c540*/  FADD.FTZ R152, R168, R207 ;  /* 0x000000cfa8987221 */ /* 0x008fe20000010000 */
[--C-:B------:R-:W-:Y:S01]  /*c550*/  FFMA.FTZ R205, R158, UR10, -R180.reuse ;  /* 0x0000000a9ecd7c23 */ /* 0x100fe200080108b4 */
[--C-:B------:R-:W-:Y:S01]  /*c560*/  FFMA.FTZ R206, R161, UR10, -R180.reuse ;  /* 0x0000000aa1ce7c23 */ /* 0x100fe200080108b4 */
[----:B------:R-:W-:Y:S01]  /*c570*/  F2FP.F16.F32.PACK_AB R158, R170, R167 ;  /* 0x000000a7aa9e723e */ /* 0x000fe200000000ff */
[--C-:B------:R-:W-:Y:S01]  /*c580*/  FFMA.FTZ R157, R157, UR10, -R180.reuse ;  /* 0x0000000a9d9d7c23 */ /* 0x100fe200080108b4 */
[--C-:B------:R-:W-:Y:S01]  /*c590*/  FFMA.FTZ R175, R175, UR10, -R180.reuse ;  /* 0x0000000aafaf7c23 */ /* 0x100fe200080108b4 */
[--C-:B------:R-:W-:Y:S01]  /*c5a0*/  FFMA.FTZ R176, R176, UR10, -R180.reuse ;  /* 0x0000000ab0b07c23 */ /* 0x100fe200080108b4 */
[----:B------:R-:W-:Y:S01]  /*c5b0*/  MUFU.EX2 R11, R11 ;  /* 0x0000000b000b7308 */ /* 0x000fe20000000800 */
[----:B------:R-:W-:Y:S01]  /*c5c0*/  FFMA.FTZ R180, R162, UR10, -R180 ;  /* 0x0000000aa2b47c23 */ /* 0x000fe200080108b4 */
[----:B0-----:R-:W-:Y:S01]  /*c5d0*/  F2FP.F16.F32.PACK_AB R162, R169, R168 ;  /* 0x000000a8a9a2723e */ /* 0x001fe200000000ff */
[----:B------:R0:W-:Y:S01]  /*c5e0*/  @!P3 STS [R173+0x28800], R9 ;  /* 0x02880009ad00b388 */ /* 0x0001e20000000800 */
[----:B------:R-:W-:Y:S01]  /*c5f0*/  F2FP.F16.F32.PACK_AB R154, R177, R160 ;  /* 0x000000a0b19a723e */ /* 0x000fe200000000ff */
[-C--:B------:R-:W-:Y:S01]  /*c600*/  FMUL.FTZ R64, R64, R9.reuse ;  /* 0x0000000940407220 */ /* 0x080fe20000410000 */
[-C--:B------:R-:W-:Y:S01]  /*c610*/  FMUL.FTZ R65, R65, R9.reuse ;  /* 0x0000000941417220 */ /* 0x080fe20000410000 */
[-C--:B------:R-:W-:Y:S01]  /*c620*/  FMUL.FTZ R68, R68, R9.reuse ;  /* 0x0000000944447220 */ /* 0x080fe20000410000 */
[----:B------:R3:W4:Y:S01]  /*c630*/  MUFU.EX2 R12, R3 ;  /* 0x00000003000c7308 */ /* 0x0007220000000800 */
        /* <DEDUP_REMOVED lines=8> */
[----:B---3--:R-:W-:Y:S01]  /*c6c0*/  FADD.FTZ R3, R169, R152 ;  /* 0x00000098a9037221 */ /* 0x008fe20000010000 */
[----:B------:R-:W-:Y:S01]  /*c6d0*/  F2FP.F16.F32.PACK_AB R152, R159, R10 ;  /* 0x0000000a9f98723e */ /* 0x000fe200000000ff */
[-C--:B------:R-:W-:Y:S01]  /*c6e0*/  FMUL.FTZ R84, R84, R9.reuse ;  /* 0x0000000954547220 */ /* 0x080fe20000410000 */
[-C--:B------:R-:W-:Y:S01]  /*c6f0*/  FMUL.FTZ R85, R85, R9.reuse ;  /* 0x0000000955557220 */ /* 0x080fe20000410000 */
[----:B--2---:R-:W-:Y:S01]  /*c700*/  FADD.FTZ R156, R164, R3 ;  /* 0x00000003a49c7221 */ /* 0x004fe20000010000 */
[-C--:B------:R-:W-:Y:S01]  /*c710*/  FMUL.FTZ R88, R88, R9.reuse ;  /* 0x0000000958587220 */ /* 0x080fe20000410000 */
[-C--:B------:R-:W-:Y:S01]  /*c720*/  FMUL.FTZ R89, R89, R9.reuse ;  /* 0x0000000959597220 */ /* 0x080fe20000410000 */
[----:B------:R-:W-:Y:S01]  /*c730*/  MUFU.EX2 R178, R178 ;  /* 0x000000b200b27308 */ /* 0x000fe20000000800 */
[----:B----4-:R2:W-:Y:S01]  /*c740*/  @!P3 STS [R173+0x28820], R12 ;  /* 0x0288200cad00b388 */ /* 0x0105e20000000800 */
[-C--:B------:R-:W-:Y:S01]  /*c750*/  FMUL.FTZ R92, R92, R9.reuse ;  /* 0x000000095c5c7220 */ /* 0x080fe20000410000 */
[-C--:B------:R-:W-:Y:S01]  /*c760*/  FMUL.FTZ R93, R93, R9.reuse ;  /* 0x000000095d5d7220 */ /* 0x080fe20000410000 */
[-C--:B------:R-:W-:Y:S01]  /*c770*/  FMUL.FTZ R96, R96, R9.reuse ;  /* 0x0000000960607220 */ /* 0x080fe20000410000 */
[-C--:B------:R-:W-:Y:S01]  /*c780*/  FMUL.FTZ R97, R97, R9.reuse ;  /* 0x0000000961617220 */ /* 0x080fe20000410000 */
[-C--:B------:R-:W-:Y:S01]  /*c790*/  FMUL.FTZ R100, R100, R9.reuse ;  /* 0x0000000964647220 */ /* 0x080fe20000410000 */
[-C--:B------:R-:W-:Y:S01]  /*c7a0*/  FMUL.FTZ R101, R101, R9.reuse ;  /* 0x0000000965657220 */ /* 0x080fe20000410000 */
[----:B------:R-:W3:Y:S01]  /*c7b0*/  MUFU.EX2 R166, R166 ;  /* 0x000000a600a67308 */ /* 0x000ee20000000800 */
[C---:B-----5:R-:W-:Y:S01]  /*c7c0*/  FADD.FTZ R3, R165.reuse, R156 ;  /* 0x0000009ca5037221 */ /* 0x060fe20000010000 */
[----:B------:R-:W-:Y:S01]  /*c7d0*/  F2FP.F16.F32.PACK_AB R164, R165, R164 ;  /* 0x000000a4a5a4723e */ /* 0x000fe200000000ff */
[-C--:B------:R-:W-:Y:S01]  /*c7e0*/  FMUL.FTZ R104, R104, R9.reuse ;  /* 0x0000000968687220 */ /* 0x080fe20000410000 */
[----:B------:R-:W-:Y:S01]  /*c7f0*/  F2FP.F16.F32.PACK_AB R156, R179, R174 ;  /* 0x000000aeb39c723e */ /* 0x000fe200000000ff */
[-C--:B------:R-:W-:Y:S01]  /*c800*/  FMUL.FTZ R105, R105, R9.reuse ;  /* 0x0000000969697220 */ /* 0x080fe20000410000 */
[-C--:B------:R-:W-:Y:S01]  /*c810*/  FMUL.FTZ R108, R108, R9.reuse ;  /* 0x000000096c6c7220 */ /* 0x080fe20000410000 */
[-C--:B------:R-:W-:Y:S01]  /*c820*/  FMUL.FTZ R109, R109, R9.reuse ;  /* 0x000000096d6d7220 */ /* 0x080fe20000410000 */
[----:B------:R4:W5:Y:S01]  /*c830*/  MUFU.EX2 R155, R13 ;  /* 0x0000000d009b7308 */ /* 0x0009620000000800 */
        /* <DEDUP_REMOVED lines=8> */
[----:B----4-:R-:W-:Y:S01]  /*c8c0*/  FFMA.FTZ R13, R12, R4, R11 ;  /* 0x000000040c0d7223 */ /* 0x010fe2000001000b */
[----:B---3--:R-:W-:Y:S01]  /*c8d0*/  FADD.FTZ R10, R166, R3 ;  /* 0x00000003a60a7221 */ /* 0x008fe20000010000 */
[-C--:B------:R-:W-:Y:S01]  /*c8e0*/  FMUL.FTZ R125, R125, R9.reuse ;  /* 0x000000097d7d7220 */ /* 0x080fe20000410000 */
[-C--:B------:R-:W-:Y:S01]  /*c8f0*/  FMUL.FTZ R128, R128, R9.reuse ;  /* 0x0000000980807220 */ /* 0x080fe20000410000 */
[----:B------:R-:W-:Y:S01]  /*c900*/  FADD.FTZ R4, R178, R13 ;  /* 0x0000000db2047221 */ /* 0x000fe20000010000 */
[-C--:B------:R-:W-:Y:S01]  /*c910*/  FMUL.FTZ R129, R129, R9.reuse ;  /* 0x0000000981817220 */ /* 0x080fe20000410000 */
[-C--:B------:R-:W-:Y:S01]  /*c920*/  FMUL.FTZ R132, R132, R9.reuse ;  /* 0x0000000984847220 */ /* 0x080fe20000410000 */
[----:B------:R-:W3:Y:S01]  /*c930*/  MUFU.EX2 R14, R14 ;  /* 0x0000000e000e7308 */ /* 0x000ee20000000800 */
        /* <DEDUP_REMOVED lines=8> */
[C---:B-1----:R-:W-:Y:S01]  /*c9c0*/  FADD.FTZ R3, R163.reuse, R10 ;  /* 0x0000000aa3037221 */ /* 0x042fe20000010000 */
[----:B------:R-:W-:Y:S01]  /*c9d0*/  F2FP.F16.F32.PACK_AB R166, R163, R166 ;  /* 0x000000a6a3a6723e */ /* 0x000fe200000000ff */
[-C--:B------:R-:W-:Y:S01]  /*c9e0*/  FMUL.FTZ R145, R145, R9.reuse ;  /* 0x0000000991917220 */ /* 0x080fe20000410000 */
[-C--:B------:R-:W-:Y:S01]  /*c9f0*/  FMUL.FTZ R148, R148, R9.reuse ;  /* 0x0000000994947220 */ /* 0x080fe20000410000 */
[----:B------:R-:W-:Y:S01]  /*ca00*/  FMUL.FTZ R149, R149, R9 ;  /* 0x0000000995957220 */ /* 0x000fe20000410000 */
[----:B------:R-:W-:Y:S01]  /*ca10*/  F2FP.F16.F32.PACK_AB R160, R172, R171 ;  /* 0x000000abaca0723e */ /* 0x000fe200000000ff */
[-C--:B------:R-:W-:Y:S01]  /*ca20*/  FMUL.FTZ R26, R26, R12.reuse ;  /* 0x0000000c1a1a7220 */ /* 0x080fe20000410000 */
        /* <DEDUP_REMOVED lines=17> */
[----:B-1----:R-:W-:Y:S01]  /*cb40*/  FADD.FTZ R170, R15, R170 ;  /* 0x000000aa0faa7221 */ /* 0x002fe20000010000 */
[----:B---3--:R-:W-:Y:S01]  /*cb50*/  F2FP.F16.F32.PACK_AB R153, R178, R11 ;  /* 0x0000000bb299723e */ /* 0x008fe200000000ff */
[----:B------:R-:W-:Y:S01]  /*cb60*/  BAR.SYNC.DEFER_BLOCKING 0xf, 0x100 ;  /* 0x03c4000000007b1d */ /* 0x000fe20000010000 */
[-C--:B------:R-:W-:Y:S01]  /*cb70*/  FMUL.FTZ R50, R50, R12.reuse ;  /* 0x0000000c32327220 */ /* 0x080fe20000410000 */
[-C--:B------:R-:W-:Y:S01]  /*cb80*/  FMUL.FTZ R51, R51, R12.reuse ;  /* 0x0000000c33337220 */ /* 0x080fe20000410000 */
[-C--:B------:R-:W-:Y:S01]  /*cb90*/  FMUL.FTZ R54, R54, R12.reuse ;  /* 0x0000000c36367220 */ /* 0x080fe20000410000 */
[-C--:B------:R-:W-:Y:S01]  /*cba0*/  FMUL.FTZ R55, R55, R12.reuse ;  /* 0x0000000c37377220 */ /* 0x080fe20000410000 */
[-C--:B------:R-:W-:Y:S01]  /*cbb0*/  FMUL.FTZ R58, R58, R12.reuse ;  /* 0x0000000c3a3a7220 */ /* 0x080fe20000410000 */
[----:B------:R-:W1:Y:S01]  /*cbc0*/  MUFU.EX2 R161, R182 ;  /* 0x000000b600a17308 */ /* 0x000e620000000800 */
[----:B-----5:R-:W-:Y:S01]  /*cbd0*/  FADD.FTZ R13, R159, R170 ;  /* 0x000000aa9f0d7221 */ /* 0x020fe20000010000 */
[-C--:B------:R-:W-:Y:S01]  /*cbe0*/  FMUL.FTZ R59, R59, R12.reuse ;  /* 0x0000000c3b3b7220 */ /* 0x080fe20000410000 */
[-C--:B------:R-:W-:Y:S01]  /*cbf0*/  FMUL.FTZ R62, R62, R12.reuse ;  /* 0x0000000c3e3e7220 */ /* 0x080fe20000410000 */
[-C--:B------:R-:W-:Y:S01]  /*cc00*/  FMUL.FTZ R63, R63, R12.reuse ;  /* 0x0000000c3f3f7220 */ /* 0x080fe20000410000 */
[-C--:B------:R-:W-:Y:S01]  /*cc10*/  FMUL.FTZ R66, R66, R12.reuse ;  /* 0x0000000c42427220 */ /* 0x080fe20000410000 */
[-C--:B------:R-:W-:Y:S01]  /*cc20*/  FMUL.FTZ R67, R67, R12.reuse ;  /* 0x0000000c43437220 */ /* 0x080fe20000410000 */
[-C--:B------:R-:W-:Y:S01]  /*cc30*/  FMUL.FTZ R70, R70, R12.reuse ;  /* 0x0000000c46467220 */ /* 0x080fe20000410000 */
[----:B------:R-:W3:Y:S01]  /*cc40*/  MUFU.EX2 R168, R183 ;  /* 0x000000b700a87308 */ /* 0x000ee20000000800 */
[C---:B----4-:R-:W-:Y:S01]  /*cc50*/  FADD.FTZ R170, R10.reuse, R13 ;  /* 0x0000000d0aaa7221 */ /* 0x050fe20000010000 */
[----:B------:R-:W-:Y:S01]  /*cc60*/  F2FP.F16.F32.PACK_AB R159, R10, R159 ;  /* 0x0000009f0a9f723e */ /* 0x000fe200000000ff */
[-C--:B------:R-:W-:Y:S01]  /*cc70*/  FMUL.FTZ R71, R71, R12.reuse ;  /* 0x0000000c47477220 */ /* 0x080fe20000410000 */
[-C--:B------:R-:W-:Y:S01]  /*cc80*/  FMUL.FTZ R74, R74, R12.reuse ;  /* 0x0000000c4a4a7220 */ /* 0x080fe20000410000 */
[-C--:B------:R-:W-:Y:S01]  /*cc90*/  FMUL.FTZ R75, R75, R12.reuse ;  /* 0x0000000c4b4b7220 */ /* 0x080fe20000410000 */
[-C--:B------:R-:W-:Y:S01]  /*cca0*/  FMUL.FTZ R78, R78, R12.reuse ;  /* 0x0000000c4e4e7220 */ /* 0x080fe20000410000 */
[-C--:B------:R-:W-:Y:S01]  /*ccb0*/  FMUL.FTZ R79, R79, R12.reuse ;  /* 0x0000000c4f4f7220 */ /* 0x080fe20000410000 */
[----:B------:R4:W5:Y:S01]  /*ccc0*/  MUFU.EX2 R163, R157 ;  /* 0x0000009d00a37308 */ /* 0x0009620000000800 */
[----:B-1----:R-:W-:Y:S01]  /*ccd0*/  FADD.FTZ R13, R161, R170 ;  /* 0x000000aaa10d7221 */ /* 0x002fe20000010000 */
[----:B------:R2:W-:Y:S01]  /*cce0*/  STSM.16.M88.4 [R18+0x26800], R152 ;  /* 0x0268009812007844 */ /* 0x0005e20000000200 */
[-C--:B------:R-:W-:Y:S01]  /*ccf0*/  FMUL.FTZ R82, R82, R12.reuse ;  /* 0x0000000c52527220 */ /* 0x080fe20000410000 */
[-C--:B------:R-:W-:Y:S01]  /*cd00*/  FMUL.FTZ R83, R83, R12.reuse ;  /* 0x0000000c53537220 */ /* 0x080fe20000410000 */
[-C--:B------:R-:W-:Y:S01]  /*cd10*/  FMUL.FTZ R86, R86, R12.reuse ;  /* 0x0000000c56567220 */ /* 0x080fe20000410000 */
[-C--:B------:R-:W-:Y:S01]  /*cd20*/  FMUL.FTZ R87, R87, R12.reuse ;  /* 0x0000000c57577220 */ /* 0x080fe20000410000 */
[----:B------:R-:W-:Y:S01]  /*cd30*/  FMUL.FTZ R90, R90, R12 ;  /* 0x0000000c5a5a7220 */ /* 0x000fe20000410000 */
[----:B------:R-:W1:Y:S01]  /*cd40*/  MUFU.EX2 R4, R205 ;  /* 0x000000cd00047308 */ /* 0x000e620000000800 */
[C---:B---3--:R-:W-:Y:S01]  /*cd50*/  FADD.FTZ R170, R168.reuse, R13 ;  /* 0x0000000da8aa7221 */ /* 0x048fe20000010000 */
[----:B----4-:R-:W-:Y:S01]  /*cd60*/  F2FP.F16.F32.PACK_AB R157, R15, R20 ;  /* 0x000000140f9d723e */ /* 0x010fe200000000ff */
[-C--:B------:R-:W-:Y:S01]  /*cd70*/  FMUL.FTZ R91, R91, R12.reuse ;  /* 0x0000000c5b5b7220 */ /* 0x080fe20000410000 */
[----:B------:R-:W-:Y:S01]  /*cd80*/  F2FP.F16.F32.PACK_AB R161, R168, R161 ;  /* 0x000000a1a8a1723e */ /* 0x000fe200000000ff */
[-C--:B------:R-:W-:Y:S01]  /*cd90*/  FMUL.FTZ R94, R94, R12.reuse ;  /* 0x0000000c5e5e7220 */ /* 0x080fe20000410000 */
[-C--:B------:R-:W-:Y:S01]  /*cda0*/  FMUL.FTZ R95, R95, R12.reuse ;  /* 0x0000000c5f5f7220 */ /* 0x080fe20000410000 */
[----:B------:R2:W-:Y:S01]  /*cdb0*/  STSM.16.M88.4 [R19], R156 ;  /* 0x0000009c13007844 */ /* 0x0005e20000000200 */
        /* <DEDUP_REMOVED lines=13> */
[-C--:B------:R-:W-:Y:S01]  /*ce90*/  FMUL.FTZ R114, R114, R12.reuse ;  /* 0x0000000c72727220 */ /* 0x080fe20000410000 */
[-C--:B------:R-:W-:Y:S01]  /*cea0*/  FMUL.FTZ R115, R115, R12.reuse ;  /* 0x0000000c73737220 */ /* 0x080fe20000410000 */
[----:B------:R2:W-:Y:S01]  /*ceb0*/  STSM.16.M88.4 [R23], R160 ;  /* 0x000000a017007844 */ /* 0x0005e20000000200 */
        /* <DEDUP_REMOVED lines=9> */
[C---:B----4-:R-:W-:Y:S01]  /*cf50*/  FADD.FTZ R170, R176.reuse, R13 ;  /* 0x0000000db0aa7221 */ /* 0x050fe20000010000 */
[----:B------:R-:W-:Y:S01]  /*cf60*/  F2FP.F16.F32.PACK_AB R165, R176, R165 ;  /* 0x000000a5b0a5723e */ /* 0x000fe200000000ff */
[-C--:B------:R-:W-:Y:S01]  /*cf70*/  FMUL.FTZ R130, R130, R12.reuse ;  /* 0x0000000c82827220 */ /* 0x080fe20000410000 */
[-C--:B------:R-:W-:Y:S01]  /*cf80*/  FMUL.FTZ R131, R131, R12.reuse ;  /* 0x0000000c83837220 */ /* 0x080fe20000410000 */
[-C--:B------:R-:W-:Y:S01]  /*cf90*/  FMUL.FTZ R134, R134, R12.reuse ;  /* 0x0000000c86867220 */ /* 0x080fe20000410000 */
[-C--:B------:R-:W-:Y:S01]  /*cfa0*/  FMUL.FTZ R135, R135, R12.reuse ;  /* 0x0000000c87877220 */ /* 0x080fe20000410000 */
[-C--:B------:R-:W-:Y:S01]  /*cfb0*/  FMUL.FTZ R138, R138, R12.reuse ;  /* 0x0000000c8a8a7220 */ /* 0x080fe20000410000 */
[-C--:B------:R-:W-:Y:S01]  /*cfc0*/  FMUL.FTZ R139, R139, R12.reuse ;  /* 0x0000000c8b8b7220 */ /* 0x080fe20000410000 */
[----:B0-----:R-:W-:Y:S01]  /*cfd0*/  FADD.FTZ R9, R167, R170 ;  /* 0x000000aaa7097221 */ /* 0x001fe20000010000 */
[-C--:B------:R-:W-:Y:S01]  /*cfe0*/  FMUL.FTZ R142, R142, R12.reuse ;  /* 0x0000000c8e8e7220 */ /* 0x080fe20000410000 */
[-C--:B------:R-:W-:Y:S01]  /*cff0*/  FMUL.FTZ R143, R143, R12.reuse ;  /* 0x0000000c8f8f7220 */ /* 0x080fe20000410000 */
[-C--:B------:R-:W-:Y:S01]  /*d000*/  FMUL.FTZ R146, R146, R12.reuse ;  /* 0x0000000c92927220 */ /* 0x080fe20000410000 */
[-C--:B------:R-:W-:Y:S01]  /*d010*/  FMUL.FTZ R147, R147, R12.reuse ;  /* 0x0000000c93937220 */ /* 0x080fe20000410000 */
[-C--:B------:R-:W-:Y:S01]  /*d020*/  FMUL.FTZ R150, R150, R12.reuse ;  /* 0x0000000c96967220 */ /* 0x080fe20000410000 */
[----:B------:R-:W-:Y:S01]  /*d030*/  FMUL.FTZ R151, R151, R12 ;  /* 0x0000000c97977220 */ /* 0x000fe20000410000 */
[C---:B-1----:R-:W-:Y:S01]  /*d040*/  F2FP.F16.F32.PACK_AB R167, R180.reuse, R167 ;  /* 0x000000a7b4a7723e */ /* 0x042fe200000000ff */
[----:B------:R-:W-:-:S04]  /*d050*/  FADD.FTZ R4, R180, R9 ;  /* 0x00000009b4047221 */ /* 0x000fc80000010000 */
[----:B------:R2:W-:Y:S01]  /*d060*/  STSM.16.M88.4 [R22], R164 ;  /* 0x000000a416007844 */ /* 0x0005e20000000200 */
[----:B------:R-:W-:Y:S05]  /*d070*/  @!P0 BRA `(.L_x_2436) ;  /* 0x0000000000048947 */ /* 0x000fea0003800000 */
[----:B------:R-:W-:Y:S01]  /*d080*/  BPT.TRAP 0x1 ;  /* 0x000000040000795c */ /* 0x000fe20000300000 */
.L_x_2436:
[----:B------:R0:W1:Y:S01]  /*d090*/  SYNCS.PHASECHK.TRANS64.TRYWAIT P2, [UR26+0x28c50], R8 ;  /* 0x028c5008ff0075a7 */ /* 0x000062000804015a */
[----:B------:R-:W-:Y:S05]  /*d0a0*/  @!P0 BRA `(.L_x_2437) ;  /* 0x0000000000048947 */ /* 0x000fea0003800000 */
[----:B------:R-:W-:Y:S01]  /*d0b0*/  BPT.TRAP 0x1 ;  /* 0x000000040000795c */ /* 0x000fe20000300000 */
.L_x_2437:
[----:B-1----:R-:W-:Y:S05]  /*d0c0*/  @P2 BRA `(.L_x_2438) ;  /* 0x0000000000082947 */ /* 0x002fea0003800000 */
[----:B------:R-:W1:Y:S02]  /*d0d0*/  SYNCS.PHASECHK.TRANS64.TRYWAIT P2, [UR26+0x28c50], R8 ;  /* 0x028c5008ff0075a7 */ /* 0x000e64000804015a */
[----:B-1----:R-:W-:Y:S05]  /*d0e0*/  @!P2 BRA `(.L_x_2439) ;  /* 0x000000b00094a947 */ /* 0x002fea0003800000 */
.L_x_2438:
[----:B------:R-:W-:Y:S01]  /*d0f0*/  ULEA UR11, UR37, UR50, 0xc ;  /* 0x00000032250b7291 */ /* 0x000fe2000f8e603f */
[----:B------:R-:W-:Y:S01]  /*d100*/  WARPGROUP.ARRIVE ;  /* 0x00000000000079c5 */ /* 0x000fe20000000000 */
[----:B------:R-:W-:Y:S01]  /*d110*/  UMOV UR7, 0x40000040 ;  /* 0x4000004000077882 */ /* 0x000fe20000000000 */
[----:B------:R-:W-:Y:S01]  /*d120*/  ISETP.GT.AND P2, PT, R7, UR48, PT ;  /* 0x0000003007007c0c */ /* 0x000fe2000bf44270 */
[----:B-1----:R-:W-:Y:S01]  /*d130*/  @!P1 VIADD R21, R21, 0x28c60 ;  /* 0x00028c6015159836 */ /* 0x002fe20000000000 */
[----:B------:R-:W-:Y:S01]  /*d140*/  UMOV UR22, UR37 ;  /* 0x0000002500167c82 */ /* 0x000fe20008000000 */
[----:B------:R-:W-:Y:S01]  /*d150*/  VIADD R7, R7, 0xffffffff ;  /* 0xffffffff07077836 */ /* 0x000fe20000000000 */
[----:B------:R-:W-:Y:S01]  /*d160*/  UMOV UR6, UR11 ;  /* 0x0000000b00067c82 */ /* 0x000fe20008000000 */
[----:B--2---:R-:W-:Y:S01]  /*d170*/  IMAD.MOV.U32 R12, RZ, RZ, R6 ;  /* 0x000000ffff0c7224 */ /* 0x004fe200078e0006 */
        /* <DEDUP_REMOVED lines=32> */
.L_x_2423:
[----:B------:R-:W5:Y:S01]  /*d380*/  SHFL.BFLY PT, R0, R3, 0x2, 0x1f ;  /* 0x0c401f0003007f89 */ /* 0x000f6200000e0000 */
[----:B------:R-:W-:Y:S01]  /*d390*/  IMAD.U32 R20, RZ, RZ, UR10 ;  /* 0x0000000aff147e24 */ /* 0x000fe2000f8e00ff */
[----:B------:R-:W-:Y:S02]  /*d3a0*/  UIADD3 UR39, UR39, 0x1, URZ ;  /* 0x0000000127277890 */ /* 0x000fe4000fffe03f */
[----:B------:R-:W0:Y:S01]  /*d3b0*/  SHFL.BFLY PT, R9, R4, 0x2, 0x1f ;  /* 0x0c401f0004097f89 */ /* 0x000e2200000e0000 */
[----:B------:R-:W-:Y:S08]  /*d3c0*/  BAR.ARV 0x8, 0x100 ;  /* 0x0204000000007b1d */ /* 0x000ff00000002000 */
[----:B------:R-:W-:Y:S01]  /*d3d0*/  BAR.SYNC.DEFER_BLOCKING 0xf, 0x100 ;  /* 0x03c4000000007b1d */ /* 0x000fe20000010000 */
[----:B-----5:R-:W-:Y:S01]  /*d3e0*/  FADD.FTZ R0, R0, R3 ;  /* 0x0000000300007221 */ /* 0x020fe20000010000 */
[----:B------:R-:W-:Y:S01]  /*d3f0*/  IMAD.U32 R3, RZ, RZ, UR37 ;  /* 0x00000025ff037e24 */ /* 0x000fe2000f8e00ff */
[----:B------:R-:W-:Y:S01]  /*d400*/  UIADD3 UR37, UR37, 0x1, URZ ;  /* 0x0000000125257890 */ /* 0x000fe2000fffe03f */
[----:B0-----:R-:W-:-:S02]  /*d410*/  FADD.FTZ R9, R9, R4 ;  /* 0x0000000409097221 */ /* 0x001fc40000010000 */
[----:B------:R-:W0:Y:S01]  /*d420*/  SHFL.BFLY PT, R7, R0, 0x1, 0x1f ;  /* 0x0c201f0000077f89 */ /* 0x000e2200000e0000 */
[----:B------:R-:W-:Y:S01]  /*d430*/  IMAD.MOV.U32 R4, RZ, RZ, RZ ;  /* 0x000000ffff047224 */ /* 0x000fe200078e00ff */
[----:B------:R-:W-:Y:S02]  /*d440*/  UISETP.NE.AND UP0, UPT, UR37, 0x2, UPT ;  /* 0x000000022500788c */ /* 0x000fe4000bf05270 */
[----:B-1----:R-:W1:Y:S02]  /*d450*/  SHFL.BFLY PT, R8, R9, 0x1, 0x1f ;  /* 0x0c201f0009087f89 */ /* 0x002e6400000e0000 */
[----:B------:R-:W-:Y:S02]  /*d460*/  USEL UR4, URZ, 0x1, UP0 ;  /* 0x000000013f047887 */ /* 0x000fe40008000000 */
[----:B------:R-:W-:Y:S02]  /*d470*/  USEL UR37, UR37, URZ, UP0 ;  /* 0x0000003f25257287 */ /* 0x000fe40008000000 */
[----:B------:R-:W-:Y:S01]  /*d480*/  ULOP3.LUT UR38, UR38, UR4, URZ, 0x3c, !UPT ;  /* 0x0000000426267292 */ /* 0x000fe2000f8e3c3f */
[----:B0-----:R-:W-:Y:S01]  /*d490*/  FADD.FTZ R13, R0, R7 ;  /* 0x00000007000d7221 */ /* 0x001fe20000010000 */
[----:B------:R-:W-:-:S02]  /*d4a0*/  IMAD.MOV R7, RZ, RZ, -R17 ;  /* 0x000000ffff077224 */ /* 0x000fc400078e0a11 */
[----:B-1----:R-:W-:Y:S02]  /*d4b0*/  FADD.FTZ R11, R9, R8 ;  /* 0x00000008090b7221 */ /* 0x002fe40000010000 */
[----:B------:R-:W-:Y:S02]  /*d4c0*/  FSETP.NE.FTZ.AND P1, PT, R13, RZ, PT ;  /* 0x000000ff0d00720b */ /* 0x000fe40003f35000 */
[----:B------:R-:W-:Y:S01]  /*d4d0*/  ISETP.NE.AND P0, PT, R2, R7, PT ;  /* 0x000000070200720c */ /* 0x000fe20003f05270 */
[----:B------:R-:W-:Y:S01]  /*d4e0*/  IMAD.MOV.U32 R7, RZ, RZ, RZ ;  /* 0x000000ffff077224 */ /* 0x000fe200078e00ff */
[----:B------:R-:W-:-:S09]  /*d4f0*/  FSETP.NE.FTZ.AND P2, PT, R11, RZ, PT ;  /* 0x000000ff0b00720b */ /* 0x000fd20003f55000 */
[----:B------:R-:W3:Y:S01]  /*d500*/  @P1 MUFU.RCP R7, R13 ;  /* 0x0000000d00071308 */ /* 0x000ee20000001000 */
[----:B------:R-:W-:Y:S01]  /*d510*/  @P1 FMUL.FTZ R20, R20, 0.69314718246459960938 ;  /* 0x3f31721814141820 */ /* 0x000fe20000410000 */
[----:B------:R-:W-:Y:S02]  /*d520*/  @!P0 IMAD R0, R3, 0x40, R16 ;  /* 0x0000004003008824 */ /* 0x000fe400078e0210 */
[----:B------:R-:W-:-:S03]  /*d530*/  IMAD.MOV.U32 R3, RZ, RZ, -0x800000 ;  /* 0xff800000ff037424 */ /* 0x000fc600078e00ff */
[----:B------:R-:W-:Y:S01]  /*d540*/  @!P0 LEA R9, R0, UR46, 0x2 ;  /* 0x0000002e00098c11 */ /* 0x000fe2000f8e10ff */
[----:B------:R-:W-:Y:S01]  /*d550*/  @P2 MUFU.RCP R4, R11 ;  /* 0x0000000b00042308 */ /* 0x000fe20000001000 */
[----:B------:R-:W-:-:S07]  /*d560*/  IMAD.MOV.U32 R0, RZ, RZ, -0x800000 ;  /* 0xff800000ff007424 */ /* 0x000fce00078e00ff */
[----:B------:R-:W0:Y:S01]  /*d570*/  @P1 MUFU.LG2 R13, R13 ;  /* 0x0000000d000d1308 */ /* 0x000e220000000c00 */
        /* <DEDUP_REMOVED lines=65> */
[----:B------:R-:W-:-:S02]  /*d990*/  IMAD.U32 R24, RZ, RZ, UR10 ;  /* 0x0000000aff187e24 */ /* 0x000fc4000f8e00ff */
[----:B0-----:R-:W-:Y:S01]  /*d9a0*/  @P1 FMUL.FTZ R13, R13, 0.69314718246459960938 ;  /* 0x3f3172180d0d1820 */ /* 0x001fe20000410000 */
[-C--:B------:R-:W-:Y:S01]  /*d9b0*/  FMUL.FTZ R26, R26, R4.reuse ;  /* 0x000000041a1a7220 */ /* 0x080fe20000410000 */
[----:B------:R0:W-:Y:S01]  /*d9c0*/  @!P0 STS [R9+0x28820], R4 ;  /* 0x0288200409008388 */ /* 0x0001e20000000800 */
[----:B------:R-:W-:Y:S01]  /*d9d0*/  @P2 FMUL.FTZ R24, R24, 0.69314718246459960938 ;  /* 0x3f31721818182820 */ /* 0x000fe20000410000 */
[----:B------:R-:W-:Y:S01]  /*d9e0*/  PLOP3.LUT P0, PT, PT, PT, PT, 0x8, 0x0 ;  /* 0x000000000000781c */ /* 0x000fe20003f0e170 */
[-C--:B------:R-:W-:Y:S01]  /*d9f0*/  FMUL.FTZ R27, R27, R4.reuse ;  /* 0x000000041b1b7220 */ /* 0x080fe20000410000 */
[-C--:B------:R-:W-:Y:S01]  /*da00*/  FMUL.FTZ R30, R30, R4.reuse ;  /* 0x000000041e1e7220 */ /* 0x080fe20000410000 */
[-C--:B------:R-:W-:Y:S01]  /*da10*/  FMUL.FTZ R31, R31, R4.reuse ;  /* 0x000000041f1f7220 */ /* 0x080fe20000410000 */
[----:B-1----:R1:W3:Y:S01]  /*da20*/  @P2 MUFU.LG2 R7, R11 ;  /* 0x0000000b00072308 */ /* 0x0022e20000000c00 */
        /* <DEDUP_REMOVED lines=64> */
.L_x_2356:
[----:B------:R-:W0:Y:S08]  /*de30*/  S2UR UR4, SR_CgaCtaId ;  /* 0x00000000000479c3 */ /* 0x000e300000008800 */
[----:B------:R-:W-:Y:S06]  /*de40*/  BAR.SYNC.DEFER_BLOCKING 0x5, 0x180 ;  /* 0x0146000000007b1d */ /* 0x000fec0000010000 */
[----:B------:R-:W-:Y:S01]  /*de50*/  UMOV UR46, 0x400 ;  /* 0x00000400002e7882 */ /* 0x000fe20000000000 */
[----:B------:R-:W-:Y:S01]  /*de60*/  BSSY B0, `(.L_x_2441) ;  /* 0x00002f2000007945 */ /* 0x000fe20003800000 */
[----:B0-----:R-:W-:-:S09]  /*de70*/  ULEA UR46, UR4, UR46, 0x18 ;  /* 0x0000002e042e7291 */ /* 0x001fd2000f8ec03f */
[----:B------:R-:W0:Y:S02]  /*de80*/  LDS.128 R4, [UR46+0x28cd0] ;  /* 0x028cd02eff047984 */ /* 0x000e240008000c00 */
[----:B0-----:R-:W-:Y:S02]  /*de90*/  R2UR UR5, R5 ;  /* 0x00000000050572ca */ /* 0x001fe400000e0000 */
[----:B------:R-:W-:Y:S02]  /*dea0*/  R2UR UR7, R6 ;  /* 0x00000000060772ca */ /* 0x000fe400000e0000 */
[----:B------:R-:W-:Y:S01]  /*deb0*/  R2UR UR6, R7 ;  /* 0x00000000070672ca */ /* 0x000fe200000e0000 */
[----:B------:R-:W-:Y:S06]  /*dec0*/  BAR.ARV 0x4, 0x180 ;  /* 0x0106000000007b1d */ /* 0x000fec0000002000 */
[----:B------:R-:W-:Y:S08]  /*ded0*/  @P0 BRA `(.L_x_2442) ;  /* 0x0000002000240947 */ /* 0x000ff00003800000 */
[----:B------:R-:W0:Y:S08]  /*dee0*/  S2UR UR4, SR_SWINHI ;  /* 0x00000000000479c3 */ /* 0x000e300000002f00 */
[----:B------:R-:W-:Y:S01]  /*def0*/  BAR.SYNC.DEFER_BLOCKING 0x1, 0x100 ;  /* 0x0044000000007b1d */ /* 0x000fe20000010000 */
        /* <DEDUP_REMOVED lines=23> */
[----:B------:R-:W-:-:S02]  /*e070*/  F2FP.F16.F32.PACK_AB R67, R71, R70 ;  /* 0x000000464743723e */ /* 0x000fc400000000ff */
[C---:B------:R-:W-:Y:S01]  /*e080*/  IADD3 R175, P1, R4.reuse, 0x20, RZ ;  /* 0x0000002004af7810 */ /* 0x040fe20007f3e0ff */
[----:B------:R-:W-:Y:S01]  /*e090*/  UISETP.NE.AND.EX UP0, UPT, UR9, URZ, UPT, UP0 ;  /* 0x0000003f0900728c */ /* 0x000fe2000bf05300 */
[C---:B------:R-:W-:Y:S02]  /*e0a0*/  LOP3.LUT R7, R4.reuse, 0x380, RZ, 0xc0, !PT ;  /* 0x0000038004077812 */ /* 0x040fe400078ec0ff */
[C---:B------:R-:W-:Y:S01]  /*e0b0*/  IADD3 R24, P0, R4.reuse, 0x40, RZ ;  /* 0x0000004004187810 */ /* 0x040fe20007f1e0ff */
[--C-:B--2-4-:R-:W-:Y:S01]  /*e0c0*/  IMAD.X R21, RZ, RZ, R5.reuse, P1 ;  /* 0x000000ffff157224 */ /* 0x114fe200008e0605 */
        /* <DEDUP_REMOVED lines=14> */
[C---:B------:R-:W-:Y:S01]  /*e1b0*/  IADD3 R207, P0, R4.reuse, 0x4020, RZ ;  /* 0x0000402004cf7810 */ /* 0x040fe20007f1e0ff */
[--C-:B------:R-:W-:Y:S01]  /*e1c0*/  IMAD.X R95, RZ, RZ, R5.reuse, P1 ;  /* 0x000000ffff5f7224 */ /* 0x100fe200008e0605 */
[C---:B------:R-:W-:Y:S01]  /*e1d0*/  IADD3 R102, P4, R4.reuse, 0x4040, RZ ;  /* 0x0000404004667810 */ /* 0x040fe20007f9e0ff */
[----:B------:R-:W-:Y:S01]  /*e1e0*/  UIMAD.WIDE UR8, UR43, 0x4, UR8 ;  /* 0x000000042b0878a5 */ /* 0x000fe2000f8e0208 */
        /* <DEDUP_REMOVED lines=10> */
[----:B------:R-:W-:Y:S01]  /*e290*/  LOP3.LUT R4, R7, R4, RZ, 0x3c, !PT ;  /* 0x0000000407047212 */ /* 0x000fe200078e3cff */
[--C-:B------:R-:W-:Y:S01]  /*e2a0*/  IMAD.X R13, RZ, RZ, R5.reuse, P2 ;  /* 0x000000ffff0d7224 */ /* 0x100fe200010e0605 */
[----:B------:R-:W-:Y:S01]  /*e2b0*/  LOP3.LUT R7, R24, 0x380, RZ, 0xc0, !PT ;  /* 0x0000038018077812 */ /* 0x000fe200078ec0ff */
[----:B------:R-:W-:Y:S01]  /*e2c0*/  IMAD.X R15, RZ, RZ, R5, P1 ;  /* 0x000000ffff0f7224 */ /* 0x000fe200008e0605 */
[----:B------:R-:W-:-:S02]  /*e2d0*/  LOP3.LUT R6, R175, 0x380, RZ, 0xc0, !PT ;  /* 0x00000380af067812 */ /* 0x000fc400078ec0ff */
[----:B------:R-:W-:Y:S02]  /*e2e0*/  SHF.R.U64 R7, R7, 0x3, RZ ;  /* 0x0000000307077819 */ /* 0x000fe400000012ff */
[----:B------:R-:W-:Y:S02]  /*e2f0*/  SHF.R.U64 R6, R6, 0x3, RZ ;  /* 0x0000000306067819 */ /* 0x000fe400000012ff */
[----:B------:R-:W-:Y:S02]  /*e300*/  LOP3.LUT R24, R7, R24, RZ, 0x3c, !PT ;  /* 0x0000001807187212 */ /* 0x000fe400078e3cff */
[----:B------:R-:W-:Y:S02]  /*e310*/  LOP3.LUT R7, R40, 0x380, RZ, 0xc0, !PT ;  /* 0x0000038028077812 */ /* 0x000fe400078ec0ff */
[----:B------:R-:W-:Y:S02]  /*e320*/  LOP3.LUT R20, R6, R175, RZ, 0x3c, !PT ;  /* 0x000000af06147212 */ /* 0x000fe400078e3cff */
        /* <DEDUP_REMOVED lines=10> */
[----:B------:R-:W-:Y:S02]  /*e3d0*/  MOV R174, R4 ;  /* 0x0000000400ae7202 */ /* 0x000fe40000000f00 */
[----:B------:R-:W-:Y:S02]  /*e3e0*/  LOP3.LUT R7, R168, 0x380, RZ, 0xc0, !PT ;  /* 0x00000380a8077812 */ /* 0x000fe400078ec0ff */
[----:B------:R-:W-:-:S02]  /*e3f0*/  LOP3.LUT R28, R177, 0x380, RZ, 0xc0, !PT ;  /* 0x00000380b11c7812 */ /* 0x000fc400078ec0ff */
[----:B------:R-:W-:Y:S02]  /*e400*/  F2FP.F16.F32.PACK_AB R5, R27, R26 ;  /* 0x0000001a1b05723e */ /* 0x000fe400000000ff */
[----:B------:R-:W-:Y:S02]  /*e410*/  LOP3.LUT R32, R179, 0x380, RZ, 0xc0, !PT ;  /* 0x00000380b3207812 */ /* 0x000fe400078ec0ff */
[----:B------:R-:W-:Y:S02]  /*e420*/  LOP3.LUT R98, R6, R207, RZ, 0x3c, !PT ;  /* 0x000000cf06627212 */ /* 0x000fe400078e3cff */
[----:B------:R-:W-:Y:S02]  /*e430*/  LOP3.LUT R27, R114, 0x380, RZ, 0xc0, !PT ;  /* 0x00000380721b7812 */ /* 0x000fe400078ec0ff */
[----:B------:R-:W-:Y:S02]  /*e440*/  F2FP.F16.F32.PACK_AB R6, R12, R169 ;  /* 0x000000a90c06723e */ /* 0x000fe400000000ff */
[----:B------:R-:W-:-:S02]  /*e450*/  SHF.R.U64 R169, R7, 0x3, RZ ;  /* 0x0000000307a97819 */ /* 0x000fc400000012ff */
[----:B------:R-:W-:Y:S02]  /*e460*/  SHF.R.U64 R28, R28, 0x3, RZ ;  /* 0x000000031c1c7819 */ /* 0x000fe400000012ff */
[----:B------:R-:W-:Y:S02]  /*e470*/  LOP3.LUT R90, R183, 0x380, RZ, 0xc0, !PT ;  /* 0x00000380b75a7812 */ /* 0x000fe400078ec0ff */
[----:B------:R-:W-:Y:S02]  /*e480*/  F2FP.F16.F32.PACK_AB R4, R14, R170 ;  /* 0x000000aa0e04723e */ /* 0x000fe400000000ff */
[----:B------:R-:W-:Y:S02]  /*e490*/  F2FP.F16.F32.PACK_AB R7, R31, R30 ;  /* 0x0000001e1f07723e */ /* 0x000fe400000000ff */
[----:B------:R-:W-:Y:S02]  /*e4a0*/  SHF.R.U64 R32, R32, 0x3, RZ ;  /* 0x0000000320207819 */ /* 0x000fe400000012ff */
[----:B------:R-:W-:Y:S01]  /*e4b0*/  LOP3.LUT R94, R205, 0x380, RZ, 0xc0, !PT ;  /* 0x00000380cd5e7812 */ /* 0x000fe200078ec0ff */
[----:B------:R0:W-:Y:S01]  /*e4c0*/  STSM.16.M88.4 [R174], R4 ;  /* 0x00000004ae007844 */ /* 0x0001e20000000200 */
[----:B------:R-:W-:-:S02]  /*e4d0*/  SHF.R.U64 R27, R27, 0x3, RZ ;  /* 0x000000031b1b7819 */ /* 0x000fc400000012ff */
[----:B------:R-:W-:Y:S02]  /*e4e0*/  LOP3.LUT R106, R209, 0x380, RZ, 0xc0, !PT ;  /* 0x00000380d16a7812 */ /* 0x000fe400078ec0ff */
[----:B------:R-:W-:Y:S02]  /*e4f0*/  LOP3.LUT R28, R28, R177, RZ, 0x3c, !PT ;  /* 0x000000b11c1c7212 */ /* 0x000fe400078e3cff */
[----:B------:R-:W-:Y:S02]  /*e500*/  SHF.R.U64 R90, R90, 0x3, RZ ;  /* 0x000000035a5a7819 */ /* 0x000fe400000012ff */
[----:B------:R-:W-:Y:S02]  /*e510*/  LOP3.LUT R32, R32, R179, RZ, 0x3c, !PT ;  /* 0x000000b320207212 */ /* 0x000fe400078e3cff */
[----:B------:R-:W-:Y:S02]  /*e520*/  SHF.R.U64 R94, R94, 0x3, RZ ;  /* 0x000000035e5e7819 */ /* 0x000fe400000012ff */
[----:B------:R-:W-:-:S02]  /*e530*/  LOP3.LUT R110, R211, 0x380, RZ, 0xc0, !PT ;  /* 0x00000380d36e7812 */ /* 0x000fc400078ec0ff */
[----:B------:R-:W-:Y:S02]  /*e540*/  LOP3.LUT R114, R27, R114, RZ, 0x3c, !PT ;  /* 0x000000721b727212 */ /* 0x000fe400078e3cff */
[----:B------:R-:W-:Y:S02]  /*e550*/  SHF.R.U64 R106, R106, 0x3, RZ ;  /* 0x000000036a6a7819 */ /* 0x000fe400000012ff */
[----:B------:R-:W-:Y:S02]  /*e560*/  MOV R27, R20 ;  /* 0x00000014001b7202 */ /* 0x000fe40000000f00 */
[----:B0-----:R-:W-:Y:S02]  /*e570*/  F2FP.F16.F32.PACK_AB R4, R163, R167 ;  /* 0x000000a7a304723e */ /* 0x001fe400000000ff */
[----:B------:R-:W-:Y:S02]  /*e580*/  F2FP.F16.F32.PACK_AB R5, R35, R34 ;  /* 0x000000222305723e */ /* 0x000fe400000000ff */
[----:B------:R-:W-:-:S02]  /*e590*/  F2FP.F16.F32.PACK_AB R6, R154, R165 ;  /* 0x000000a59a06723e */ /* 0x000fc400000000ff */
[----:B------:R-:W-:Y:S02]  /*e5a0*/  F2FP.F16.F32.PACK_AB R7, R39, R38 ;  /* 0x000000262707723e */ /* 0x000fe400000000ff */
[----:B------:R-:W-:Y:S02]  /*e5b0*/  MOV R26, R24 ;  /* 0x00000018001a7202 */ /* 0x000fe40000000f00 */
[----:B------:R-:W-:Y:S01]  /*e5c0*/  LOP3.LUT R90, R90, R183, RZ, 0x3c, !PT ;  /* 0x000000b75a5a7212 */ /* 0x000fe200078e3cff */
[----:B------:R0:W-:Y:S01]  /*e5d0*/  STSM.16.M88.4 [R27], R4 ;  /* 0x000000041b007844 */ /* 0x0001e20000000200 */
[----:B------:R-:W-:Y:S02]  /*e5e0*/  LOP3.LUT R14, R171, 0x380, RZ, 0xc0, !PT ;  /* 0x00000380ab0e7812 */ /* 0x000fe400078ec0ff */
[----:B------:R-:W-:Y:S01]  /*e5f0*/  MOV R28, R28 ;  /* 0x0000001c001c7202 */ /* 0x000fe20000000f00 */
[----:B------:R-:W-:Y:S01]  /*e600*/  STSM.16.M88.4 [R26], R8 ;  /* 0x000000081a007844 */ /* 0x000fe20000000200 */
[----:B------:R-:W-:-:S02]  /*e610*/  LOP3.LUT R94, R94, R205, RZ, 0x3c, !PT ;  /* 0x000000cd5e5e7212 */ /* 0x000fc400078e3cff */
[----:B------:R-:W-:Y:S01]  /*e620*/  SHF.R.U64 R110, R110, 0x3, RZ ;  /* 0x000000036e6e7819 */ /* 0x000fe200000012ff */
[----:B------:R-:W-:Y:S01]  /*e630*/  STSM.16.M88.4 [R28], R48 ;  /* 0x000000301c007844 */ /* 0x000fe20000000200 */
[----:B------:R-:W-:Y:S02]  /*e640*/  MOV R32, R32 ;  /* 0x0000002000207202 */ /* 0x000fe40000000f00 */
[----:B------:R-:W-:Y:S02]  /*e650*/  LOP3.LUT R106, R106, R209, RZ, 0x3c, !PT ;  /* 0x000000d16a6a7212 */ /* 0x000fe400078e3cff */
[----:B------:R-:W-:Y:S01]  /*e660*/  MOV R36, R36 ;  /* 0x0000002400247202 */ /* 0x000fe20000000f00 */
[----:B------:R-:W-:Y:S01]  /*e670*/  STSM.16.M88.4 [R32], R56 ;  /* 0x0000003820007844 */ /* 0x000fe20000000200 */
[----:B------:R-:W-:Y:S01]  /*e680*/  F2FP.F16.F32.PACK_AB R73, R75, R74 ;  /* 0x0000004a4b49723e */ /* 0x000fe200000000ff */
[----:B0-----:R-:W-:Y:S01]  /*e690*/  IMAD.U32 R4, RZ, RZ, UR8 ;  /* 0x00000008ff047e24 */ /* 0x001fe2000f8e00ff */
[----:B------:R-:W-:Y:S01]  /*e6a0*/  F2FP.F16.F32.PACK_AB R80, R81, R80 ;  /* 0x000000505150723e */ /* 0x000fe200000000ff */
[----:B------:R-:W-:Y:S01]  /*e6b0*/  STSM.16.M88.4 [R36], R64 ;  /* 0x0000004024007844 */ /* 0x000fe20000000200 */
[----:B------:R-:W-:Y:S01]  /*e6c0*/  MOV R40, R40 ;  /* 0x0000002800287202 */ /* 0x000fe20000000f00 */
[----:B------:R-:W-:Y:S01]  /*e6d0*/  IMAD.U32 R5, RZ, RZ, UR9 ;  /* 0x00000009ff057e24 */ /* 0x000fe2000f8e00ff */
[----:B------:R-:W-:Y:S01]  /*e6e0*/  F2FP.F16.F32.PACK_AB R74, R77, R76 ;  /* 0x0000004c4d4a723e */ /* 0x000fe200000000ff */
[----:B------:R-:W-:Y:S01]  /*e6f0*/  ULDC.64 UR8, c[0x0][0xc08] ;  /* 0x0003020000087ab9 */ /* 0x000fe20000000a00 */
[----:B------:R-:W-:-:S02]  /*e700*/  F2FP.F16.F32.PACK_AB R75, R79, R78 ;  /* 0x0000004e4f4b723e */ /* 0x000fc400000000ff */
[----:B------:R-:W-:Y:S02]  /*e710*/  F2FP.F16.F32.PACK_AB R81, R83, R82 ;  /* 0x000000525351723e */ /* 0x000fe400000000ff */
[----:B------:R-:W-:Y:S01]  /*e720*/  SHF.R.U64 R14, R14, 0x3, RZ ;  /* 0x000000030e0e7819 */ /* 0x000fe200000012ff */
[----:B------:R-:W-:Y:S01]  /*e730*/  STSM.16.M88.4 [R40], R72 ;  /* 0x0000004828007844 */ /* 0x000fe20000000200 */
[----:B------:R-:W-:Y:S02]  /*e740*/  MOV R25, R90 ;  /* 0x0000005a00197202 */ /* 0x000fe40000000f00 */
        /* <DEDUP_REMOVED lines=27> */
[----:B------:R-:W-:Y:S02]  /*e900*/  LOP3.LUT R14, R14, R171, RZ, 0x3c, !PT ;  /* 0x000000ab0e0e7212 */ /* 0x000fe400078e3cff */
[----:B------:R-:W-:Y:S02]  /*e910*/  F2FP.F16.F32.PACK_AB R113, R166, R164 ;  /* 0x000000a4a671723e */ /* 0x000fe400000000ff */
        /* <DEDUP_REMOVED lines=20> */
[----:B------:R-:W-:Y:S01]  /*ea60*/  MOV R14, R14 ;  /* 0x0000000e000e7202 */ /* 0x000fe20000000f00 */
[----:B------:R-:W-:Y:S01]  /*ea70*/  STSM.16.M88.4 [R12], R136 ;  /* 0x000000880c007844 */ /* 0x000fe20000000200 */
[----:B------:R-:W-:Y:S02]  /*ea80*/  F2FP.F16.F32.PACK_AB R146, R149, R148 ;  /* 0x000000949592723e */ /* 0x000fe400000000ff */
[----:B------:R-:W-:Y:S01]  /*ea90*/  F2FP.F16.F32.PACK_AB R147, R151, R150 ;  /* 0x000000969793723e */ /* 0x000fe200000000ff */
[----:B------:R-:W-:Y:S01]  /*eaa0*/  UISETP.NE.U32.AND UP1, UPT, UR8, URZ, UPT ;  /* 0x0000003f0800728c */ /* 0x000fe2000bf25070 */
[----:B------:R-:W-:-:S03]  /*eab0*/  PLOP3.LUT P0, PT, PT, PT, UP0, 0x80, 0x0 ;  /* 0x000000000000781c */ /* 0x000fc60003f0f008 */
[----:B------:R0:W-:Y:S01]  /*eac0*/  STSM.16.M88.4 [R14], R144 ;  /* 0x000000900e007844 */ /* 0x0001e20000000200 */
[----:B------:R-:W-:Y:S01]  /*ead0*/  BAR.SYNC.DEFER_BLOCKING 0x1, 0x100 ;  /* 0x0044000000007b1d */ /* 0x000fe20000010000 */
[----:B------:R-:W-:-:S06]  /*eae0*/  UISETP.NE.AND.EX UP1, UPT, UR9, URZ, UPT, UP1 ;  /* 0x0000003f0900728c */ /* 0x000fcc000bf25310 */
[----:B------:R-:W-:-:S05]  /*eaf0*/  PLOP3.LUT P6, PT, PT, PT, UP1, 0x80, 0x0 ;  /* 0x000000000000781c */ /* 0x000fca0003fcf018 */
[----:B------:R-:W-:Y:S02]  /*eb00*/  @UP1 ULDC.64 UR8, c[0x0][0xc08] ;  /* 0x0003020000081ab9 */ /* 0x000fe40000000a00 */
[----:B------:R-:W-:Y:S01]  /*eb10*/  @UP1 UIMAD.WIDE UR8, UR43, 0x4, UR8 ;  /* 0x000000042b0818a5 */ /* 0x000fe2000f8e0208 */
[----:B------:R-:W-:Y:S02]  /*eb20*/  ULDC UR4, c[0x0][0xa88] ;  /* 0x0002a20000047ab9 */ /* 0x000fe40000000800 */
[----:B------:R-:W-:-:S03]  /*eb30*/  IMAD.U32 R76, RZ, RZ, UR4 ;  /* 0x00000004ff4c7e24 */ /* 0x000fc6000f8e00ff */
[----:B0-----:R-:W-:Y:S02]  /*eb40*/  IMAD.U32 R14, RZ, RZ, UR8 ;  /* 0x00000008ff0e7e24 */ /* 0x001fe4000f8e00ff */
[----:B------:R-:W-:Y:S01]  /*eb50*/  IMAD.U32 R15, RZ, RZ, UR9 ;  /* 0x00000009ff0f7e24 */ /* 0x000fe2000f8e00ff */
[----:B------:R-:W2:Y:S01]  /*eb60*/  @P0 LDG.E R6, desc[UR40][R4.64] ;  /* 0x0000002804060981 */ /* 0x000ea2000c1e1900 */
        /* <DEDUP_REMOVED lines=11> */
[----:B------:R-:W-:Y:S02]  /*ec20*/  LOP3.LUT R12, R13, 0x380, RZ, 0xc0, !PT ;  /* 0x000003800d0c7812 */ /* 0x000fe400078ec0ff */
        /* <DEDUP_REMOVED lines=17> */
[----:B--2---:R-:W-:Y:S01]  /*ed40*/  @P0 R2UR UR4, R6 ;  /* 0x00000000060402ca */ /* 0x004fe200000e0000 */
[----:B0-----:R-:W-:-:S14]  /*ed50*/  @P6 BRA `(.L_x_2443) ;  /* 0x0000000000106947 */ /* 0x001fdc0003800000 */
[----:B------:R-:W-:Y:S05]  /*ed60*/  @!P0 BRA `(.L_x_2443) ;  /* 0x00000000000c8947 */ /* 0x000fea0003800000 */
[----:B------:R-:W2:Y:S04]  /*ed70*/  LDG.E R7, desc[UR40][R4.64] ;  /* 0x0000002804077981 */ /* 0x000ea8000c1e1900 */
[----:B-----5:R-:W2:Y:S02]  /*ed80*/  LDG.E R76, desc[UR40][R4.64+0x4] ;  /* 0x00000428044c7981 */ /* 0x020ea4000c1e1900 */
[----:B--2---:R-:W-:-:S07]  /*ed90*/  IMAD.IADD R76, R76, 0x1, -R7 ;  /* 0x000000014c4c7824 */ /* 0x004fce00078e0a07 */
.L_x_2443:
        /* <DEDUP_REMOVED lines=18> */
[----:B------:R-:W-:Y:S01]  /*eec0*/  USHF.R.S32.HI UR17, URZ, 0x1f, UR44 ;  /* 0x0000001f3f117899 */ /* 0x000fe2000801142c */
[----:B------:R-:W-:Y:S01]  /*eed0*/  SHF.R.U64 R44, R44, 0x3, RZ ;  /* 0x000000032c2c7819 */ /* 0x000fe200000012ff */
[----:B------:R-:W-:Y:S01]  /*eee0*/  USEL UR8, UR43, URZ, !UP0 ;  /* 0x0000003f2b087287 */ /* 0x000fe2000c000000 */
[----:B------:R-:W-:Y:S01]  /*eef0*/  LOP3.LUT R48, R48, R49, RZ, 0x3c, !PT ;  /* 0x0000003130307212 */ /* 0x000fe200078e3cff */
[--C-:B------:R-:W-:Y:S01]  /*ef00*/  IMAD.X R49, RZ, RZ, R173.reuse, P6 ;  /* 0x000000ffff317224 */ /* 0x100fe200030e06ad */
[----:B------:R-:W-:Y:S01]  /*ef10*/  LOP3.LUT R40, R40, R41, RZ, 0x3c, !PT ;  /* 0x0000002928287212 */ /* 0x000fe200078e3cff */
[--C-:B------:R-:W-:Y:S01]  /*ef20*/  IMAD.X R41, RZ, RZ, R173.reuse, P0 ;  /* 0x000000ffff297224 */ /* 0x100fe200000e06ad */
[----:B0-----:R-:W-:Y:S01]  /*ef30*/  ISETP.NE.AND P6, PT, R4, RZ, PT ;  /* 0x000000ff0400720c */ /* 0x001fe20003fc5270 */
[----:B------:R-:W-:Y:S01]  /*ef40*/  USEL UR18, UR9, URZ, !UP0 ;  /* 0x0000003f09127287 */ /* 0x000fe2000c000000 */
[----:B------:R-:W-:Y:S01]  /*ef50*/  LOP3.LUT R44, R44, R45, RZ, 0x3c, !PT ;  /* 0x0000002d2c2c7212 */ /* 0x000fe200078e3cff */
[----:B------:R-:W-:Y:S01]  /*ef60*/  IMAD.X R45, RZ, RZ, R173, P1 ;  /* 0x000000ffff2d7224 */ /* 0x000fe200008e06ad */
[----:B------:R-:W-:-:S02]  /*ef70*/  IADD3 R57, P2, R172, 0xa000, RZ ;  /* 0x0000a000ac397810 */ /* 0x000fc40007f5e0ff */
[C---:B------:R-:W-:Y:S02]  /*ef80*/  IADD3 R53, P3, R172.reuse, 0xb000, RZ ;  /* 0x0000b000ac357810 */ /* 0x040fe40007f7e0ff */
[C---:B------:R-:W-:Y:S02]  /*ef90*/  IADD3 R65, P4, R172.reuse, 0xc000, RZ ;  /* 0x0000c000ac417810 */ /* 0x040fe40007f9e0ff */
[C---:B------:R-:W-:Y:S02]  /*efa0*/  IADD3 R61, P5, R172.reuse, 0xd000, RZ ;  /* 0x0000d000ac3d7810 */ /* 0x040fe40007fbe0ff */
[C---:B------:R-:W-:Y:S02]  /*efb0*/  IADD3 R73, P0, R172.reuse, 0xe000, RZ ;  /* 0x0000e000ac497810 */ /* 0x040fe40007f1e0ff */
[----:B------:R-:W-:Y:S02]  /*efc0*/  IADD3 R5, P1, R172, 0xf000, RZ ;  /* 0x0000f000ac057810 */ /* 0x000fe40007f3e0ff */
[----:B------:R-:W-:-:S02]  /*efd0*/  LOP3.LUT R56, R57, 0x380, RZ, 0xc0, !PT ;  /* 0x0000038039387812 */ /* 0x000fc400078ec0ff */
[----:B------:R-:W-:Y:S01]  /*efe0*/  LOP3.LUT R52, R53, 0x380, RZ, 0xc0, !PT ;  /* 0x0000038035347812 */ /* 0x000fe200078ec0ff */
[----:B------:R-:W-:Y:S01]  /*eff0*/  IMAD.X R69, RZ, RZ, R173, P1 ;  /* 0x000000ffff457224 */ /* 0x000fe200008e06ad */
[----:B------:R-:W-:Y:S02]  /*f000*/  LOP3.LUT R64, R65, 0x380, RZ, 0xc0, !PT ;  /* 0x0000038041407812 */ /* 0x000fe400078ec0ff */
[----:B------:R-:W-:Y:S02]  /*f010*/  LOP3.LUT R60, R61, 0x380, RZ, 0xc0, !PT ;  /* 0x000003803d3c7812 */ /* 0x000fe400078ec0ff */
[----:B------:R-:W-:Y:S02]  /*f020*/  LOP3.LUT R72, R73, 0x380, RZ, 0xc0, !PT ;  /* 0x0000038049487812 */ /* 0x000fe400078ec0ff */
[----:B------:R-:W-:Y:S02]  /*f030*/  LOP3.LUT R7, R172, 0x380, RZ, 0xc0, !PT ;  /* 0x00000380ac077812 */ /* 0x000fe400078ec0ff */
[----:B------:R-:W-:-:S02]  /*f040*/  LOP3.LUT R4, R5, 0x380, RZ, 0xc0, !PT ;  /* 0x0000038005047812 */ /* 0x000fc400078ec0ff */
[----:B------:R-:W-:Y:S02]  /*f050*/  SHF.R.U64 R56, R56, 0x3, RZ ;  /* 0x0000000338387819 */ /* 0x000fe400000012ff */
[----:B------:R-:W-:Y:S02]  /*f060*/  SHF.R.U64 R52, R52, 0x3, RZ ;  /* 0x0000000334347819 */ /* 0x000fe400000012ff */
[----:B------:R-:W-:Y:S02]  /*f070*/  SHF.R.U64 R64, R64, 0x3, RZ ;  /* 0x0000000340407819 */ /* 0x000fe400000012ff */
[----:B------:R-:W-:Y:S02]  /*f080*/  SHF.R.U64 R60, R60, 0x3, RZ ;  /* 0x000000033c3c7819 */ /* 0x000fe400000012ff */
        /* <DEDUP_REMOVED lines=17> */
[----:B------:R-:W-:Y:S01]  /*f1a0*/  VIADD R10, R185, UR42 ;  /* 0x0000002ab90a7c36 */ /* 0x000fe20008000000 */
[----:B------:R-:W-:Y:S01]  /*f1b0*/  ULDC.64 UR12, c[0x0][0xb90] ;  /* 0x0002e400000c7ab9 */ /* 0x000fe20000000a00 */
[----:B------:R-:W-:Y:S01]  /*f1c0*/  UMOV UR10, UR4 ;  /* 0x00000004000a7c82 */ /* 0x000fe20008000000 */
[----:B------:R-:W-:Y:S01]  /*f1d0*/  UIMAD UR9, UR17, UR12, URZ ;  /* 0x0000000c110972a4 */ /* 0x000fe2000f8e023f */
[----:B------:R-:W-:Y:S01]  /*f1e0*/  IMAD.MOV.U32 R4, RZ, RZ, R10 ;  /* 0x000000ffff047224 */ /* 0x000fe200078e000a */
[----:B------:R-:W-:Y:S01]  /*f1f0*/  UMOV UR11, UR16 ;  /* 0x00000010000b7c82 */ /* 0x000fe20008000000 */
[----:B------:R-:W-:Y:S01]  /*f200*/  ULDC.64 UR14, c[0x0][0xb98] ;  /* 0x0002e600000e7ab9 */ /* 0x000fe20000000a00 */
[----:B------:R-:W-:Y:S01]  /*f210*/  UIMAD.WIDE.U32 UR10, UR44, UR12, UR10 ;  /* 0x0000000c2c0a72a5 */ /* 0x000fe2000f8e000a */
[----:B------:R-:W-:Y:S01]  /*f220*/  IMAD.MOV R21, RZ, RZ, -R17 ;  /* 0x000000ffff157224 */ /* 0x000fe200078e0a11 */
[----:B------:R-:W-:Y:S01]  /*f230*/  UIMAD UR9, UR44, UR13, UR9 ;  /* 0x0000000d2c0972a4 */ /* 0x000fe2000f8e0209 */
[----:B------:R-:W-:Y:S01]  /*f240*/  VIADD R20, R16, UR42 ;  /* 0x0000002a10147c36 */ /* 0x000fe20008000000 */
[----:B------:R-:W-:-:S02]  /*f250*/  UIMAD UR12, UR18, UR14, URZ ;  /* 0x0000000e120c72a4 */ /* 0x000fc4000f8e023f */
[----:B------:R-:W-:Y:S02]  /*f260*/  UIADD3 UR11, UR11, UR9, URZ ;  /* 0x000000090b0b7290 */ /* 0x000fe4000fffe03f */
[----:B------:R-:W-:Y:S02]  /*f270*/  UIMAD UR12, UR8, UR15, UR12 ;  /* 0x0000000f080c72a4 */ /* 0x000fe4000f8e020c */
[----:B------:R-:W-:Y:S01]  /*f280*/  UIMAD.WIDE.U32 UR10, UR8, UR14, UR10 ;  /* 0x0000000e080a72a5 */ /* 0x000fe2000f8e000a */
        /* <DEDUP_REMOVED lines=9> */
[----:B------:R-:W-:Y:S02]  /*f320*/  IMAD.U32 R10, RZ, RZ, UR12 ;  /* 0x0000000cff0a7e24 */ /* 0x000fe4000f8e00ff */
[----:B-----5:R-:W-:Y:S01]  /*f330*/  IMAD R11, R76, R11, RZ ;  /* 0x0000000b4c0b7224 */ /* 0x020fe200078e02ff */
[----:B------:R-:W-:Y:S02]  /*f340*/  SHF.R.S32.HI R6, RZ, 0x1f, R7 ;  /* 0x0000001fff067819 */ /* 0x000fe40000011407 */
[----:B------:R-:W-:Y:S01]  /*f350*/  IADD3.X R5, R5, UR11, R10, P0, !PT ;  /* 0x0000000b05057c10 */ /* 0x000fe200087fe40a */
[----:B------:R-:W-:Y:S01]  /*f360*/  ULDC.64 UR10, c[0x0][0xb88] ;  /* 0x0002e200000a7ab9 */ /* 0x000fe20000000a00 */
[----:B------:R-:W-:Y:S02]  /*f370*/  VIADD R10, R20, 0x8 ;  /* 0x00000008140a7836 */ /* 0x000fe40000000000 */
        /* <DEDUP_REMOVED lines=16> */
.L_x_2444:
        /* <DEDUP_REMOVED lines=8> */
[----:B------:R-:W-:-:S03]  /*f500*/  SEL R0, RZ, 0x1, P1 ;  /* 0x00000001ff007807 */ /* 0x000fc60000800000 */
[----:B------:R-:W-:Y:S01]  /*f510*/  IMAD.SHL.U32 R3, R3, 0x2, RZ ;  /* 0x0000000203037824 */ /* 0x000fe200078e00ff */
[----:B------:R-:W-:Y:S01]  /*f520*/  ISETP.GE.AND P0, PT, R189, UR14, PT ;  /* 0x0000000ebd007c0c */ /* 0x000fe2000bf06270 */
[----:B------:R-:W5:Y:S04]  /*f530*/  LD.E.128 R12, desc[UR40][R12.64] ;  /* 0x000000280c0c7980 */ /* 0x000f68000c101d00 */
[----:B------:R-:W5:Y:S04]  /*f540*/  LD.E.128 R24, desc[UR40][R24.64] ;  /* 0x0000002818187980 */ /* 0x000f68000c101d00 */
[----:B------:R-:W5:Y:S01]  /*f550*/  LD.E.128 R28, desc[UR40][R28.64] ;  /* 0x000000281c1c7980 */ /* 0x000f62000c101d00 */
[----:B-1----:R-:W-:-:S02]  /*f560*/  ISETP.NE.AND P2, PT, R81, 0x1, PT ;  /* 0x000000015100780c */ /* 0x002fc40003f45270 */
[----:B------:R-:W-:Y:S01]  /*f570*/  LOP3.LUT R0, R3, 0x2, R0, 0xe2, !PT ;  /* 0x0000000203007812 */ /* 0x000fe200078ee200 */
[----:B------:R-:W5:Y:S01]  /*f580*/  LD.E.128 R32, desc[UR40][R32.64] ;  /* 0x0000002820207980 */ /* 0x000f62000c101d00 */
[----:B------:R-:W-:Y:S01]  /*f590*/  SEL R3, RZ, 0xffffffff, P0 ;  /* 0xffffffffff037807 */ /* 0x000fe20000000000 */
[----:B------:R-:W-:Y:S02]  /*f5a0*/  UIMAD UR9, UR16, UR12, URZ ;  /* 0x0000000c100972a4 */ /* 0x000fe4000f8e023f */
[----:B------:R-:W5:Y:S04]  /*f5b0*/  LD.E.128 R36, desc[UR40][R36.64] ;  /* 0x0000002824247980 */ /* 0x000f68000c101d00 */
[----:B------:R-:W5:Y:S02]  /*f5c0*/  LD.E.128 R40, desc[UR40][R40.64] ;  /* 0x0000002828287980 */ /* 0x000f64000c101d00 */
[----:B------:R-:W1:Y:S01]  /*f5d0*/  @P2 LDC R21, c[0x0][0xbec] ;  /* 0x0002fb00ff152b82 */ /* 0x000e620000000800 */
[----:B------:R-:W-:Y:S01]  /*f5e0*/  IMAD.SHL.U32 R3, R3, 0x4, RZ ;  /* 0x0000000403037824 */ /* 0x000fe200078e00ff */
[----:B------:R-:W-:Y:S01]  /*f5f0*/  ISETP.GE.AND P0, PT, R188, UR14, PT ;  /* 0x0000000ebc007c0c */ /* 0x000fe2000bf06270 */
[----:B------:R-:W5:Y:S04]  /*f600*/  LD.E.128 R48, desc[UR40][R48.64] ;  /* 0x0000002830307980 */ /* 0x000f68000c101d00 */
[----:B------:R-:W5:Y:S01]  /*f610*/  LD.E.128 R44, desc[UR40][R44.64] ;  /* 0x000000282c2c7980 */ /* 0x000f62000c101d00 */
[----:B------:R-:W2:Y:S01]  /*f620*/  @P2 LDC R77, c[0x0][0xbf0] ;  /* 0x0002fc00ff4d2b82 */ /* 0x000ea20000000800 */
[----:B------:R-:W-:Y:S01]  /*f630*/  UIMAD.WIDE.U32 UR10, UR4, UR12, URZ ;  /* 0x0000000c040a72a5 */ /* 0x000fe2000f8e003f */
[----:B------:R-:W-:Y:S01]  /*f640*/  LOP3.LUT R3, R3, 0x4, R0, 0xe2, !PT ;  /* 0x0000000403037812 */ /* 0x000fe200078ee200 */
[----:B------:R-:W-:Y:S01]  /*f650*/  UIMAD UR9, UR4, UR13, UR9 ;  /* 0x0000000d040972a4 */ /* 0x000fe2000f8e0209 */
[----:B------:R-:W-:Y:S01]  /*f660*/  SEL R20, RZ, 0xffffffff, P0 ;  /* 0xffffffffff147807 */ /* 0x000fe20000000000 */
[----:B------:R-:W-:Y:S01]  /*f670*/  IMAD R0, R191, 0x20, R192 ;  /* 0x00000020bf007824 */ /* 0x000fe200078e02c0 */
[----:B------:R-:W-:Y:S01]  /*f680*/  ULDC.64 UR12, c[0x0][0xae8] ;  /* 0x0002ba00000c7ab9 */ /* 0x000fe20000000a00 */
[----:B------:R-:W-:Y:S01]  /*f690*/  ISETP.GE.AND P0, PT, R187, UR14, PT ;  /* 0x0000000ebb007c0c */ /* 0x000fe2000bf06270 */
[----:B------:R-:W-:Y:S01]  /*f6a0*/  UIADD3 UR11, UR11, UR9, URZ ;  /* 0x000000090b0b7290 */ /* 0x000fe2000fffe03f */
[----:B------:R-:W5:Y:S01]  /*f6b0*/  LD.E.128 R56, desc[UR40][R56.64] ;  /* 0x0000002838387980 */ /* 0x000f62000c101d00 */
[----:B------:R-:W-:Y:S01]  /*f6c0*/  UIMAD UR4, UR17, UR12, URZ ;  /* 0x0000000c110472a4 */ /* 0x000fe2000f8e023f */
[----:B------:R-:W-:Y:S01]  /*f6d0*/  VIADD R82, R0, UR42 ;  /* 0x0000002a00527c36 */ /* 0x000fe20008000000 */
[----:B------:R-:W-:Y:S01]  /*f6e0*/  SEL R0, RZ, 0xffffffff, P0 ;  /* 0xffffffffff007807 */ /* 0x000fe20000000000 */
[----:B------:R-:W-:Y:S01]  /*f6f0*/  UIMAD.WIDE.U32 UR10, UR44, UR12, UR10 ;  /* 0x0000000c2c0a72a5 */ /* 0x000fe2000f8e000a */
[----:B------:R-:W5:Y:S01]  /*f700*/  LD.E.128 R52, desc[UR40][R52.64] ;  /* 0x0000002834347980 */ /* 0x000f62000c101d00 */
[----:B------:R-:W-:Y:S01]  /*f710*/  UIMAD UR4, UR44, UR13, UR4 ;  /* 0x0000000d2c0472a4 */ /* 0x000fe2000f8e0204 */
[----:B------:R-:W-:-:S02]  /*f720*/  IMAD.SHL.U32 R20, R20, 0x8, RZ ;  /* 0x0000000814147824 */ /* 0x000fc400078e00ff */
[----:B------:R-:W-:Y:S01]  /*f730*/  ULDC.64 UR12, c[0x0][0xaf0] ;  /* 0x0002bc00000c7ab9 */ /* 0x000fe20000000a00 */
[----:B------:R-:W-:Y:S01]  /*f740*/  UIADD3 UR11, UR11, UR4, URZ ;  /* 0x000000040b0b7290 */ /* 0x000fe2000fffe03f */
[----:B------:R-:W-:Y:S01]  /*f750*/  IMAD.SHL.U32 R79, R0, 0x10, RZ ;  /* 0x00000010004f7824 */ /* 0x000fe200078e00ff */
[----:B------:R-:W-:Y:S01]  /*f760*/  UIMAD UR4, UR18, UR12, URZ ;  /* 0x0000000c120472a4 */ /* 0x000fe2000f8e023f */
[----:B-1----:R-:W-:Y:S01]  /*f770*/  @P2 IMAD.HI.U32 R0, R82, R21, RZ ;  /* 0x0000001552002227 */ /* 0x002fe200078e00ff */
[----:B------:R-:W-:Y:S01]  /*f780*/  LOP3.LUT R20, R20, 0x8, R3, 0xe2, !PT ;  /* 0x0000000814147812 */ /* 0x000fe200078ee203 */
[----:B------:R-:W5:Y:S01]  /*f790*/  LD.E.128 R64, desc[UR40][R64.64] ;  /* 0x0000002840407980 */ /* 0x000f62000c101d00 */
[----:B------:R-:W-:Y:S01]  /*f7a0*/  UIMAD UR4, UR8, UR13, UR4 ;  /* 0x0000000d080472a4 */ /* 0x000fe2000f8e0204 */
[----:B------:R-:W-:Y:S01]  /*f7b0*/  IMAD.MOV.U32 R3, RZ, RZ, R82 ;  /* 0x000000ffff037224 */ /* 0x000fe200078e0052 */
[----:B------:R-:W-:Y:S01]  /*f7c0*/  UIMAD.WIDE.U32 UR8, UR8, UR12, UR10 ;  /* 0x0000000c080872a5 */ /* 0x000fe2000f8e000a */
[----:B--2---:R-:W-:Y:S01]  /*f7d0*/  @P2 SHF.R.U32.HI R3, RZ, R77, R0 ;  /* 0x0000004dff032219 */ /* 0x004fe20000011600 */
[----:B------:R-:W5:Y:S01]  /*f7e0*/  LD.E.128 R60, desc[UR40][R60.64] ;  /* 0x000000283c3c7980 */ /* 0x000f62000c101d00 */
[----:B------:R-:W-:-:S02]  /*f7f0*/  LOP3.LUT R78, R79, 0x10, R20, 0xe2, !PT ;  /* 0x000000104f4e7812 */ /* 0x000fc400078ee214 */
        /* <DEDUP_REMOVED lines=11> */
[----:B------:R-:W-:Y:S01]  /*f8b0*/  IMAD R77, R81, R79, R82 ;  /* 0x0000004f514d7224 */ /* 0x000fe200078e0252 */
[----:B------:R-:W-:Y:S01]  /*f8c0*/  ISETP.GE.AND P0, PT, R195, UR14, PT ;  /* 0x0000000ec3007c0c */ /* 0x000fe2000bf06270 */
[----:B------:R-:W-:Y:S01]  /*f8d0*/  IMAD.U32 R21, RZ, RZ, UR4 ;  /* 0x00000004ff157e24 */ /* 0x000fe2000f8e00ff */
[----:B------:R-:W-:Y:S01]  /*f8e0*/  @!PT LDS RZ, [RZ] ;  /* 0x00000000fffff984 */ /* 0x000fe20000000800 */
[----:B------:R-:W-:Y:S01]  /*f8f0*/  @!PT LDS RZ, [RZ] ;  /* 0x00000000fffff984 */ /* 0x000fe20000000800 */
[----:B------:R-:W-:Y:S01]  /*f900*/  @!PT LDS RZ, [RZ] ;  /* 0x00000000fffff984 */ /* 0x000fe20000000800 */
[----:B------:R-:W-:Y:S01]  /*f910*/  @!PT LDS RZ, [RZ] ;  /* 0x00000000fffff984 */ /* 0x000fe20000000800 */
[----:B------:R1:W-:Y:S06]  /*f920*/  MEMBAR.ALL.CTA ;  /* 0x0000000000007992 */ /* 0x0003ec0000008000 */
[----:B-1----:R-:W1:Y:S01]  /*f930*/  FENCE.VIEW.ASYNC.S ;  /* 0x00000000000073c6 */ /* 0x002e620000000000 */
[----:B------:R-:W-:Y:S01]  /*f940*/  IMAD.SHL.U32 R83, R0, 0x20, RZ ;  /* 0x0000002000537824 */ /* 0x000fe200078e00ff */
        /* <DEDUP_REMOVED lines=11> */
[----:B-----5:R-:W-:Y:S01]  /*fa00*/  IMAD R87, R76, R81, RZ ;  /* 0x000000514c577224 */ /* 0x020fe200078e02ff */
[----:B------:R-:W-:Y:S01]  /*fa10*/  BSSY B1, `(.L_x_2445) ;  /* 0x000002f000017945 */ /* 0x000fe20003800000 */
[----:B------:R-:W-:Y:S01]  /*fa20*/  VIADD R86, R192, UR42 ;  /* 0x0000002ac0567c36 */ /* 0x000fe20008000000 */
[----:B------:R-:W-:Y:S01]  /*fa30*/  LOP3.LUT R3, R78, R3, RZ, 0xfc, !PT ;  /* 0x000000034e037212 */ /* 0x000fe200078efcff */
        /* <DEDUP_REMOVED lines=44> */
.L_x_2446:
[----:B------:R-:W-:Y:S05]  /*fd00*/  BSYNC B1 ;  /* 0x0000000000017941 */ /* 0x000fea0003800000 */
.L_x_2445:
[----:B---3--:R-:W-:Y:S01]  /*fd10*/  VIADD R4, R86, 0x20 ;  /* 0x0000002056047836 */ /* 0x008fe20000000000 */
[----:B------:R3:W4:Y:S04]  /*fd20*/  SHFL.IDX PT, R7, R85, 0x1, 0x181f ;  /* 0x00381f0055077f89 */ /* 0x00072800000e0000 */
[----:B------:R-:W-:Y:S01]  /*fd30*/  ISETP.GE.AND P0, PT, R4, R87, PT ;  /* 0x000000570400720c */ /* 0x000fe20003f06270 */
[----:B------:R3:W0:-:S12]  /*fd40*/  SHFL.IDX PT, R6, R84, 0x1, 0x181f ;  /* 0x00381f0054067f89 */ /* 0x00061800000e0000 */
[----:B---3--:R-:W-:Y:S05]  /*fd50*/  @P0 BRA `(.L_x_2447) ;  /* 0x0000001000080947 */ /* 0x008fea0003800000 */
[----:B------:R-:W-:Y:S02]  /*fd60*/  ISETP.GE.AND P0, PT, R184, UR14, PT ;  /* 0x0000000eb8007c0c */ /* 0x000fe4000bf06270 */
[----:B------:R-:W-:Y:S02]  /*fd70*/  ISETP.GE.AND P5, PT, R190, UR14, PT ;  /* 0x0000000ebe007c0c */ /* 0x000fe4000bfa6270 */
[----:B------:R-:W-:Y:S02]  /*fd80*/  ISETP.GE.AND P3, PT, R189, UR14, PT ;  /* 0x0000000ebd007c0c */ /* 0x000fe4000bf66270 */
[----:B------:R-:W-:Y:S02]  /*fd90*/  ISETP.GE.AND P2, PT, R188, UR14, PT ;  /* 0x0000000ebc007c0c */ /* 0x000fe4000bf46270 */
[----:B------:R-:W-:-:S05]  /*fda0*/  ISETP.GE.AND P1, PT, R187, UR14, PT ;  /* 0x0000000ebb007c0c */ /* 0x000fca000bf26270 */
[----:B0---4-:R-:W-:Y:S02]  /*fdb0*/  @!P0 IMAD.WIDE R4, R184, 0x2, R6 ;  /* 0x00000002b8048825 */ /* 0x011fe400078e0206 */
[-C--:B------:R-:W-:Y:S02]  /*fdc0*/  @!P5 LEA R12, P4, R190, R6.reuse, 0x1 ;  /* 0x00000006be0cd211 */ /* 0x080fe400078808ff */
[----:B------:R-:W-:Y:S01]  /*fdd0*/  @!P3 LEA R14, P6, R189, R6, 0x1 ;  /* 0x00000006bd0eb211 */ /* 0x000fe200078c08ff */
[----:B------:R0:W-:Y:S01]  /*fde0*/  @!P0 ST.E.128 desc[UR40][R4.64], R8 ;  /* 0x0000000804008985 */ /* 0x0001e2000c101d28 */
[----:B------:R-:W-:Y:S02]  /*fdf0*/  ISETP.GE.AND P0, PT, R186, UR14, PT ;  /* 0x0000000eba007c0c */ /* 0x000fe4000bf06270 */
[----:B------:R-:W-:Y:S02]  /*fe00*/  @!P5 LEA.HI.X R13, R190, R7, R204, 0x1, P4 ;  /* 0x00000007be0dd211 */ /* 0x000fe400020f0ccc */
[----:B------:R-:W-:-:S02]  /*fe10*/  LOP3.LUT P4, RZ, R3, 0x40, RZ, 0xc0, !PT ;  /* 0x0000004003ff7812 */ /* 0x000fc4000788c0ff */
[----:B------:R-:W-:Y:S01]  /*fe20*/  @!P3 LEA.HI.X R15, R189, R7, R203, 0x1, P6 ;  /* 0x00000007bd0fb211 */ /* 0x000fe200030f0ccb */
        /* <DEDUP_REMOVED lines=20> */
.L_x_2442:
        /* <DEDUP_REMOVED lines=11> */
[----:B------:R-:W-:Y:S01]  /*10020*/  UISETP.NE.U32.AND UP1, UPT, UR8, URZ, UPT ;  /* 0x0000003f0800728c */ /* 0x000fe2000bf25070 */
[----:B------:R-:W-:Y:S02]  /*10030*/  IMAD.U32 R0, RZ, RZ, UR4 ;  /* 0x00000004ff007e24 */ /* 0x000fe4000f8e00ff */
[----:B------:R-:W3:Y:S01]  /*10040*/  @P1 LDG.E R3, desc[UR40][R4.64] ;  /* 0x0000002804031981 */ /* 0x000ee2000c1e1900 */
[----:B------:R-:W-:-:S06]  /*10050*/  UISETP.NE.AND.EX UP1, UPT, UR9, URZ, UPT, UP1 ;  /* 0x0000003f0900728c */ /* 0x000fcc000bf25310 */
        /* <DEDUP_REMOVED lines=9> */
[----:B---3--:R-:W-:Y:S01]  /*100f0*/  @P1 R2UR UR4, R3 ;  /* 0x00000000030412ca */ /* 0x008fe200000e0000 */
[----:B01----:R-:W-:-:S14]  /*10100*/  @P2 BRA `(.L_x_2448) ;  /* 0x0000000000102947 */ /* 0x003fdc0003800000 */
[----:B------:R-:W-:Y:S05]  /*10110*/  @!P1 BRA `(.L_x_2448) ;  /* 0x00000000000c9947 */ /* 0x000fea0003800000 */
[----:B------:R-:W3:Y:S04]  /*10120*/  LDG.E R3, desc[UR40][R4.64] ;  /* 0x0000002804037981 */ /* 0x000ee8000c1e1900 */
[----:B-----5:R-:W3:Y:S02]  /*10130*/  LDG.E R0, desc[UR40][R4.64+0x4] ;  /* 0x0000042804007981 */ /* 0x020ee4000c1e1900 */
[----:B---3--:R-:W-:-:S07]  /*10140*/  IMAD.IADD R0, R0, 0x1, -R3 ;  /* 0x0000000100007824 */ /* 0x008fce00078e0a03 */
.L_x_2448:
[----:B------:R-:W-:Y:S01]  /*10150*/  USHF.R.S32.HI UR9, URZ, 0x1f, UR43 ;  /* 0x0000001f3f097899 */ /* 0x000fe2000801142b */
[----:B------:R-:W-:Y:S01]  /*10160*/  BSSY B1, `(.L_x_2449) ;  /* 0x000002e000017945 */ /* 0x000fe20003800000 */
[----:B------:R-:W-:Y:S02]  /*10170*/  USHF.R.S32.HI UR12, URZ, 0x1f, UR4 ;  /* 0x0000001f3f0c7899 */ /* 0x000fe40008011404 */
[----:B------:R-:W-:Y:S02]  /*10180*/  USEL UR8, UR43, URZ, !UP0 ;  /* 0x0000003f2b087287 */ /* 0x000fe4000c000000 */
[----:B------:R-:W-:Y:S01]  /*10190*/  USEL UR14, UR9, URZ, !UP0 ;  /* 0x0000003f090e7287 */ /* 0x000fe2000c000000 */
[----:B------:R-:W-:Y:S11]  /*101a0*/  @P0 BRA `(.L_x_2450) ;  /* 0x0000000000a40947 */ /* 0x000ff60003800000 */
[----:B------:R-:W0:Y:S01]  /*101b0*/  S2R R6, SR_TID.X ;  /* 0x0000000000067919 */ /* 0x000e220000002100 */
[----:B------:R-:W1:Y:S01]  /*101c0*/  LDC R5, c[0x0][0xbe8] ;  /* 0x0002fa00ff057b82 */ /* 0x000e620000000800 */
[----:B------:R-:W-:Y:S02]  /*101d0*/  IMAD.U32 R7, RZ, RZ, UR42 ;  /* 0x0000002aff077e24 */ /* 0x000fe4000f8e00ff */
[----:B-1---5:R-:W-:-:S03]  /*101e0*/  IMAD R3, R0, R5, RZ ;  /* 0x0000000500037224 */ /* 0x022fc600078e02ff */
[----:B0-----:R-:W-:-:S04]  /*101f0*/  IADD3 R6, R7, -0x80, R6 ;  /* 0xffffff8007067810 */ /* 0x001fc80007ffe006 */
[----:B------:R-:W-:-:S13]  /*10200*/  ISETP.GE.AND P0, PT, R6, R3, PT ;  /* 0x000000030600720c */ /* 0x000fda0003f06270 */
[----:B------:R-:W-:Y:S05]  /*10210*/  @P0 BRA `(.L_x_2450) ;  /* 0x0000000000880947 */ /* 0x000fea0003800000 */
[----:B------:R-:W-:Y:S01]  /*10220*/  ISETP.NE.AND P0, PT, R5, 0x1, PT ;  /* 0x000000010500780c */ /* 0x000fe20003f05270 */
[----:B------:R-:W-:Y:S01]  /*10230*/  ULDC.64 UR16, c[0x0][0xb90] ;  /* 0x0002e40000107ab9 */ /* 0x000fe20000000a00 */
[----:B------:R-:W-:Y:S01]  /*10240*/  UMOV UR10, UR4 ;  /* 0x00000004000a7c82 */ /* 0x000fe20008000000 */
[----:B------:R-:W-:Y:S01]  /*10250*/  UIMAD UR9, UR13, UR16, URZ ;  /* 0x000000100d0972a4 */ /* 0x000fe2000f8e023f */
[----:B------:R-:W-:Y:S01]  /*10260*/  IMAD.MOV.U32 R4, RZ, RZ, R6 ;  /* 0x000000ffff047224 */ /* 0x000fe200078e0006 */
[----:B------:R-:W-:Y:S02]  /*10270*/  UMOV UR11, UR12 ;  /* 0x0000000c000b7c82 */ /* 0x000fe40008000000 */
[----:B------:R-:W-:Y:S02]  /*10280*/  UIMAD.WIDE.U32 UR10, UR44, UR16, UR10 ;  /* 0x000000102c0a72a5 */ /* 0x000fe4000f8e000a */
[----:B------:R-:W-:-:S03]  /*10290*/  UIMAD UR9, UR44, UR17, UR9 ;  /* 0x000000112c0972a4 */ /* 0x000fc6000f8e0209 */
[----:B------:R-:W-:Y:S01]  /*102a0*/  ULDC.64 UR16, c[0x0][0xb98] ;  /* 0x0002e60000107ab9 */ /* 0x000fe20000000a00 */
[----:B------:R-:W0:Y:S01]  /*102b0*/  @P0 LDC R3, c[0x0][0xbec] ;  /* 0x0002fb00ff030b82 */ /* 0x000e220000000800 */
[----:B------:R-:W-:Y:S02]  /*102c0*/  UIADD3 UR11, UR11, UR9, URZ ;  /* 0x000000090b0b7290 */ /* 0x000fe4000fffe03f */
[----:B------:R-:W-:Y:S02]  /*102d0*/  UIMAD UR9, UR14, UR16, URZ ;  /* 0x000000100e0972a4 */ /* 0x000fe4000f8e023f */
[----:B------:R-:W-:Y:S02]  /*102e0*/  UIMAD.WIDE.U32 UR10, UR8, UR16, UR10 ;  /* 0x00000010080a72a5 */ /* 0x000fe4000f8e000a */
[----:B------:R-:W-:Y:S01]  /*102f0*/  UIMAD UR9, UR8, UR17, UR9 ;  /* 0x00000011080972a4 */ /* 0x000fe2000f8e0209 */
[----:B------:R-:W1:Y:S02]  /*10300*/  @P0 LDC R8, c[0x0][0xbf0] ;  /* 0x0002fc00ff080b82 */ /* 0x000e640000000800 */
[----:B------:R-:W-:Y:S01]  /*10310*/  ULDC.64 UR16, c[0x0][0xb88] ;  /* 0x0002e20000107ab9 */ /* 0x000fe20000000a00 */
[----:B0-----:R-:W-:-:S05]  /*10320*/  @P0 IMAD.HI.U32 R3, R6, R3, RZ ;  /* 0x0000000306030227 */ /* 0x001fca00078e00ff */
        /* <DEDUP_REMOVED lines=17> */
.L_x_2450:
[----:B------:R-:W-:Y:S05]  /*10440*/  BSYNC B1 ;  /* 0x0000000000017941 */ /* 0x000fea0003800000 */
.L_x_2449:
        /* <DEDUP_REMOVED lines=10> */
[----:B-----5:R-:W-:Y:S01]  /*104f0*/  IMAD R25, R0, R11, RZ ;  /* 0x0000000b00197224 */ /* 0x020fe200078e02ff */
[----:B------:R-:W-:Y:S01]  /*10500*/  ULDC.64 UR16, c[0x0][0xae8] ;  /* 0x0002ba0000107ab9 */ /* 0x000fe20000000a00 */
[----:B------:R-:W-:Y:S01]  /*10510*/  IMAD.SHL.U32 R4, R4, 0x2, RZ ;  /* 0x0000000204047824 */ /* 0x000fe200078e00ff */
[----:B------:R-:W0:Y:S01]  /*10520*/  @P0 LDC R5, c[0x0][0xbec] ;  /* 0x0002fb00ff050b82 */ /* 0x000e220000000800 */
[----:B------:R-:W-:Y:S01]  /*10530*/  UIADD3 UR11, UR11, UR9, URZ ;  /* 0x000000090b0b7290 */ /* 0x000fe2000fffe03f */
[----:B------:R-:W-:Y:S01]  /*10540*/  ISETP.GE.AND P2, PT, R189, UR15, PT ;  /* 0x0000000fbd007c0c */ /* 0x000fe2000bf46270 */
[----:B------:R-:W-:Y:S01]  /*10550*/  UIMAD UR4, UR13, UR16, URZ ;  /* 0x000000100d0472a4 */ /* 0x000fe2000f8e023f */
[----:B------:R-:W-:Y:S01]  /*10560*/  LOP3.LUT R4, R4, 0x2, R3, 0xe2, !PT ;  /* 0x0000000204047812 */ /* 0x000fe200078ee203 */
[----:B------:R-:W-:Y:S01]  /*10570*/  IMAD R3, R191, 0x20, R192 ;  /* 0x00000020bf037824 */ /* 0x000fe200078e02c0 */
[----:B------:R-:W-:Y:S01]  /*10580*/  UIMAD.WIDE.U32 UR10, UR44, UR16, UR10 ;  /* 0x000000102c0a72a5 */ /* 0x000fe2000f8e000a */
[----:B------:R-:W-:Y:S01]  /*10590*/  SEL R6, RZ, 0xffffffff, P2 ;  /* 0xffffffffff067807 */ /* 0x000fe20001000000 */
[----:B------:R-:W1:Y:S01]  /*105a0*/  @P0 LDC R7, c[0x0][0xbf0] ;  /* 0x0002fc00ff070b82 */ /* 0x000e620000000800 */
[----:B------:R-:W-:Y:S01]  /*105b0*/  UIMAD UR4, UR44, UR17, UR4 ;  /* 0x000000112c0472a4 */ /* 0x000fe2000f8e0204 */
[----:B------:R-:W-:Y:S01]  /*105c0*/  VIADD R8, R3, UR42 ;  /* 0x0000002a03087c36 */ /* 0x000fe20008000000 */
[----:B------:R-:W-:Y:S01]  /*105d0*/  ULDC.64 UR12, c[0x0][0xaf0] ;  /* 0x0002bc00000c7ab9 */ /* 0x000fe20000000a00 */
[----:B------:R-:W-:Y:S01]  /*105e0*/  ISETP.GE.AND P1, PT, R188, UR15, PT ;  /* 0x0000000fbc007c0c */ /* 0x000fe2000bf26270 */
[----:B------:R-:W-:Y:S01]  /*105f0*/  UIADD3 UR11, UR11, UR4, URZ ;  /* 0x000000040b0b7290 */ /* 0x000fe2000fffe03f */
[----:B------:R-:W-:Y:S01]  /*10600*/  IMAD.SHL.U32 R9, R6, 0x4, RZ ;  /* 0x0000000406097824 */ /* 0x000fe200078e00ff */
[----:B------:R-:W-:Y:S01]  /*10610*/  UIMAD UR4, UR14, UR12, URZ ;  /* 0x0000000c0e0472a4 */ /* 0x000fe2000f8e023f */
[----:B------:R-:W-:Y:S01]  /*10620*/  SEL R10, RZ, 0xffffffff, P1 ;  /* 0xffffffffff0a7807 */ /* 0x000fe20000800000 */
[----:B------:R-:W-:Y:S01]  /*10630*/  IMAD.MOV.U32 R3, RZ, RZ, R8 ;  /* 0x000000ffff037224 */ /* 0x000fe200078e0008 */
[----:B------:R-:W-:Y:S01]  /*10640*/  ISETP.GE.AND P2, PT, R194, UR15, PT ;  /* 0x0000000fc2007c0c */ /* 0x000fe2000bf46270 */
[----:B------:R-:W-:Y:S01]  /*10650*/  UIMAD UR4, UR8, UR13, UR4 ;  /* 0x0000000d080472a4 */ /* 0x000fe2000f8e0204 */
[----:B------:R-:W-:Y:S01]  /*10660*/  LOP3.LUT R9, R9, 0x4, R4, 0xe2, !PT ;  /* 0x0000000409097812 */ /* 0x000fe200078ee204 */
[----:B------:R-:W-:Y:S01]  /*10670*/  UIMAD.WIDE.U32 UR8, UR8, UR12, UR10 ;  /* 0x0000000c080872a5 */ /* 0x000fe2000f8e000a */
[----:B------:R-:W-:Y:S01]  /*10680*/  IMAD.SHL.U32 R10, R10, 0x8, RZ ;  /* 0x000000080a0a7824 */ /* 0x000fe200078e00ff */
[----:B------:R-:W-:Y:S01]  /*10690*/  SEL R0, RZ, 0x80, P2 ;  /* 0x00000080ff007807 */ /* 0x000fe20001000000 */
[----:B0-----:R-:W-:Y:S01]  /*106a0*/  @P0 IMAD.HI.U32 R6, R8, R5, RZ ;  /* 0x0000000508060227 */ /* 0x001fe200078e00ff */
[----:B------:R-:W-:Y:S01]  /*106b0*/  UIADD3 UR4, UR9, UR4, URZ ;  /* 0x0000000409047290 */ /* 0x000fe2000fffe03f */
[----:B------:R-:W-:Y:S01]  /*106c0*/  BSSY B1, `(.L_x_2451) ;  /* 0x0000047000017945 */ /* 0x000fe20003800000 */
[----:B------:R-:W-:Y:S01]  /*106d0*/  LOP3.LUT R10, R10, 0x8, R9, 0xe2, !PT ;  /* 0x000000080a0a7812 */ /* 0x000fe200078ee209 */
[----:B------:R-:W-:-:S02]  /*106e0*/  IMAD.U32 R4, RZ, RZ, UR8 ;  /* 0x00000008ff047e24 */ /* 0x000fc4000f8e00ff */
[----:B------:R-:W-:Y:S01]  /*106f0*/  IMAD.U32 R5, RZ, RZ, UR9 ;  /* 0x00000009ff057e24 */ /* 0x000fe2000f8e00ff */
[----:B------:R-:W-:Y:S01]  /*10700*/  ULDC.64 UR8, c[0x0][0xae0] ;  /* 0x0002b80000087ab9 */ /* 0x000fe20000000a00 */
[----:B-1----:R-:W-:Y:S01]  /*10710*/  @P0 SHF.R.U32.HI R3, RZ, R7, R6 ;  /* 0x00000007ff030219 */ /* 0x002fe20000011606 */
[----:B------:R-:W-:Y:S01]  /*10720*/  IMAD.U32 R5, RZ, RZ, UR4 ;  /* 0x00000004ff057e24 */ /* 0x000fe2000f8e00ff */
[----:B------:R-:W-:Y:S01]  /*10730*/  ISETP.GE.AND P0, PT, R187, UR15, PT ;  /* 0x0000000fbb007c0c */ /* 0x000fe2000bf06270 */
[----:B------:R-:W-:Y:S01]  /*10740*/  VIADD R26, R192, UR42 ;  /* 0x0000002ac01a7c36 */ /* 0x000fe20008000000 */
        /* <DEDUP_REMOVED lines=16> */
[----:B------:R-:W-:-:S04]  /*10850*/  IMAD.WIDE.U32 R4, R7, UR8, R4 ;  /* 0x0000000807047c25 */ /* 0x000fc8000f8e0004 */
[----:B------:R-:W-:Y:S01]  /*10860*/  IMAD R3, R7, UR9, R6 ;  /* 0x0000000907037c24 */ /* 0x000fe2000f8e0206 */
[----:B------:R-:W-:Y:S01]  /*10870*/  SEL R7, RZ, 0x40, P0 ;  /* 0x00000040ff077807 */ /* 0x000fe20000000000 */
[----:B------:R-:W-:Y:S01]  /*10880*/  ULDC.64 UR8, c[0x0][0xa80] ;  /* 0x0002a00000087ab9 */ /* 0x000fe20000000a00 */
[----:B------:R-:W-:Y:S01]  /*10890*/  ISETP.GE.AND P0, PT, R26, R25, PT ;  /* 0x000000191a00720c */ /* 0x000fe20003f06270 */
[----:B------:R-:W-:Y:S01]  /*108a0*/  IMAD.SHL.U32 R13, R8, 0x20, RZ ;  /* 0x00000020080d7824 */ /* 0x000fe200078e00ff */
[----:B------:R-:W-:Y:S01]  /*108b0*/  LEA R20, P1, R4, UR8, 0x1 ;  /* 0x0000000804147c11 */ /* 0x000fe2000f8208ff */
[----:B------:R-:W-:-:S03]  /*108c0*/  IMAD.IADD R3, R5, 0x1, R3 ;  /* 0x0000000105037824 */ /* 0x000fc600078e0203 */
[----:B------:R-:W-:Y:S01]  /*108d0*/  LOP3.LUT R10, R13, 0x20, R10, 0xe2, !PT ;  /* 0x000000200d0a7812 */ /* 0x000fe200078ee20a */
[----:B------:R0:W1:Y:S01]  /*108e0*/  SHFL.IDX PT, R6, R20, RZ, 0x181f ;  /* 0x00181fff14067589 */ /* 0x00006200000e0000 */
[----:B------:R-:W-:Y:S02]  /*108f0*/  LEA.HI.X R3, R4, UR9, R3, 0x1, P1 ;  /* 0x0000000904037c11 */ /* 0x000fe400088f0c03 */
[----:B--2-4-:R-:W-:-:S03]  /*10900*/  LOP3.LUT R21, R10, R7, RZ, 0xfc, !PT ;  /* 0x000000070a157212 */ /* 0x014fc600078efcff */
        /* <DEDUP_REMOVED lines=34> */
.L_x_2452:
[----:B------:R-:W-:Y:S05]  /*10b30*/  BSYNC B1 ;  /* 0x0000000000017941 */ /* 0x000fea0003800000 */
.L_x_2451:
        /* <DEDUP_REMOVED lines=36> */
.L_x_2447:
[----:B------:R-:W-:Y:S05]  /*10d80*/  BSYNC B0 ;  /* 0x0000000000007941 */ /* 0x000fea0003800000 */
.L_x_2441:
[----:B------:R-:W-:Y:S02]  /*10d90*/  ULDC UR4, c[0x0][0xc3c] ;  /* 0x00030f0000047ab9 */ /* 0x000fe40000000800 */
[----:B------:R-:W-:-:S06]  /*10da0*/  UISETP.GE.AND UP0, UPT, UR6, UR4, UPT ;  /* 0x000000040600728c */ /* 0x000fcc000bf06270 */
[----:B------:R-:W-:-:S13]  /*10db0*/  PLOP3.LUT P0, PT, PT, PT, UP0, 0x80, 0x0 ;  /* 0x000000000000781c */ /* 0x000fda0003f0f008 */
[----:B------:R-:W-:Y:S05]  /*10dc0*/  @!P0 BRA `(.L_x_2453) ;  /* 0xffffff00009c8947 */ /* 0x000fea000383ffff */
[----:B------:R-:W-:Y:S05]  /*10dd0*/  EXIT ;  /* 0x000000000000794d */ /* 0x000fea0003800000 */
.L_x_2344:
[----:B------:R-:W-:-:S08]  /*10de0*/  NOP ;  /* 0x0000000000007918 */ /* 0x000fd00000000000 */
[----:B------:R-:W0:-:S00]  /*10df0*/  USETMAXREG.DEALLOC.CTAPOOL 0x18 ;  /* 0x00000018000079c8 */ /* 0x000e0000080e0500 */
[----:B0-----:R-:W2:Y:S01]  /*10e00*/  LDL.LU R2, [R1+0x10] ;  /* 0x0000100001027983 */ /* 0x001ea20000300800 */
[----:B------:R-:W-:Y:S01]  /*10e10*/  LOP3.LUT R0, R0, 0x3, RZ, 0xc0, !PT ;  /* 0x0000000300007812 */ /* 0x000fe200078ec0ff */
[----:B------:R-:W-:-:S05]  /*10e20*/  IMAD.MOV.U32 R5, RZ, RZ, RZ ;  /* 0x000000ffff057224 */ /* 0x000fca00078e00ff */
[----:B------:R-:W0:Y:S02]  /*10e30*/  SHFL.IDX PT, R0, R0, RZ, 0x1f ;  /* 0x00001fff00007589 */ /* 0x000e2400000e0000 */
[----:B0-----:R-:W-:Y:S02]  /*10e40*/  ISETP.NE.AND P0, PT, R0, RZ, PT ;  /* 0x000000ff0000720c */ /* 0x001fe40003f05270 */
        /* <DEDUP_REMOVED lines=8> */
[----:B------:R-:W2:Y:S01]  /*10ed0*/  LDS.128 R16, [UR4+0x28cd0] ;  /* 0x028cd004ff107984 */ /* 0x000ea20008000c00 */
[----:B------:R-:W-:Y:S06]  /*10ee0*/  BAR.ARV 0x4, 0x180 ;  /* 0x0106000000007b1d */ /* 0x000fec0000002000 */
[----:B------:R-:W-:Y:S05]  /*10ef0*/  BRA `(.L_x_2455) ;  /* 0x0000000800847947 */ /* 0x000fea0003800000 */
.L_x_2454:
[----:B------:R-:W-:Y:S01]  /*10f00*/  LOP3.LUT R0, R4, 0x1f, RZ, 0xc0, !PT ;  /* 0x0000001f04007812 */ /* 0x000fe200078ec0ff */
[----:B------:R-:W-:Y:S01]  /*10f10*/  ULDC UR4, c[0x0][0xc3c] ;  /* 0x00030f0000047ab9 */ /* 0x000fe20000000800 */
[----:B------:R-:W1:Y:S01]  /*10f20*/  S2UR UR6, SR_CTAID.X ;  /* 0x00000000000679c3 */ /* 0x000e620000002500 */
[----:B------:R-:W-:Y:S01]  /*10f30*/  ULDC UR5, c[0x0][0xc38] ;  /* 0x00030e0000057ab9 */ /* 0x000fe20000000800 */
[----:B------:R-:W-:-:S04]  /*10f40*/  ISETP.NE.AND P0, PT, R0, 0x1f, PT ;  /* 0x0000001f0000780c */ /* 0x000fc80003f05270 */
[----:B------:R-:W-:-:S13]  /*10f50*/  ISETP.GE.OR P1, PT, R0, UR4, !P0 ;  /* 0x0000000400007c0c */ /* 0x000fda000c726670 */
[----:B0-----:R-:W0:Y:S02]  /*10f60*/  @!P1 LDC.64 R2, c[0x0][0xc80] ;  /* 0x00032000ff029b82 */ /* 0x001e240000000a00 */
        /* <DEDUP_REMOVED lines=34> */
.L_x_2460:
        /* <DEDUP_REMOVED lines=12> */
.L_x_2459:
[----:B------:R-:W-:Y:S05]  /*11250*/  BSYNC B0 ;  /* 0x0000000000007941 */ /* 0x000fea0003800000 */
.L_x_2458:
        /* <DEDUP_REMOVED lines=20> */
[----:B------:R-:W-:-:S07]  /*113a0*/  IMAD.MOV.U32 R6, RZ, RZ, R10 ;  /* 0x000000ffff067224 */ /* 0x000fce00078e000a */
.L_x_2456:
[----:B------:R-:W-:-:S04]  /*113b0*/  IMAD.IADD R7, R7, 0x1, -R2 ;  /* 0x0000000107077824 */ /* 0x000fc800078e0a02 */
[----:B------:R-:W-:-:S05]  /*113c0*/  IMAD R2, R6, UR5, R7 ;  /* 0x0000000506027c24 */ /* 0x000fca000f8e0207 */
[----:B------:R-:W-:Y:S02]  /*113d0*/  ISETP.GT.AND P0, PT, R2, UR6, PT ;  /* 0x0000000602007c0c */ /* 0x000fe4000bf04270 */
[----:B------:R-:W0:Y:S11]  /*113e0*/  LDC.64 R2, c[0x0][0xc90] ;  /* 0x00032400ff027b82 */ /* 0x000e360000000a00 */
[----:B------:R-:W-:-:S04]  /*113f0*/  VOTE.ANY R12, PT, !P0 ;  /* 0x00000000000c7806 */ /* 0x000fc800040e0100 */
[----:B------:R-:W1:Y:S02]  /*11400*/  POPC R8, R12 ;  /* 0x0000000c00087309 */ /* 0x000e640000000000 */
[----:B-1----:R-:W-:-:S04]  /*11410*/  VIADD R19, R8, UR4 ;  /* 0x0000000408137c36 */ /* 0x002fc80008000000 */
[----:B0-----:R-:W-:-:S05]  /*11420*/  IMAD.WIDE R2, R19, 0x4, R2 ;  /* 0x0000000413027825 */ /* 0x001fca00078e0202 */
[----:B------:R-:W2:Y:S01]  /*11430*/  LDG.E R10, desc[UR40][R2.64] ;  /* 0x00000028020a7981 */ /* 0x000ea2000c1e1900 */
[----:B------:R-:W-:-:S03]  /*11440*/  ISETP.NE.AND P0, PT, R12, RZ, PT ;  /* 0x000000ff0c00720c */ /* 0x000fc60003f05270 */
[----:B------:R-:W2:Y:S02]  /*11450*/  SHFL.IDX PT, R5, R5, R8, 0x1f ;  /* 0x00001f0805057589 */ /* 0x000ea400000e0000 */
[----:B--2---:R-:W-:-:S05]  /*11460*/  IMAD R9, R5, R10, RZ ;  /* 0x0000000a05097224 */ /* 0x004fca00078e02ff */
[----:B------:R-:W-:-:S04]  /*11470*/  IABS R11, R9 ;  /* 0x00000009000b7213 */ /* 0x000fc80000000000 */
[----:B------:R-:W0:Y:S08]  /*11480*/  I2F.RP R13, R11 ;  /* 0x0000000b000d7306 */ /* 0x000e300000209400 */
[----:B0-----:R-:W0:Y:S02]  /*11490*/  MUFU.RCP R13, R13 ;  /* 0x0000000d000d7308 */ /* 0x001e240000001000 */
[----:B0-----:R-:W-:-:S06]  /*114a0*/  VIADD R14, R13, 0xffffffe ;  /* 0x0ffffffe0d0e7836 */ /* 0x001fcc0000000000 */
[----:B------:R0:W1:Y:S01]  /*114b0*/  F2I.FTZ.U32.TRUNC.NTZ R3, R14 ;  /* 0x0000000e00037305 */ /* 0x000062000021f000 */
[----:B------:R-:W-:Y:S05]  /*114c0*/  @!P0 BRA `(.L_x_2461) ;  /* 0x0000000000088947 */ /* 0x000fea0003800000 */
[----:B------:R-:W-:-:S05]  /*114d0*/  VIADD R13, R8, 0xffffffff ;  /* 0xffffffff080d7836 */ /* 0x000fca0000000000 */
[----:B------:R2:W3:Y:S02]  /*114e0*/  SHFL.IDX PT, R16, R6, R13, 0x1f ;  /* 0x00001f0d06107589 */ /* 0x0004e400000e0000 */
.L_x_2461:
[----:B-1----:R-:W-:Y:S02]  /*114f0*/  IMAD.MOV R2, RZ, RZ, -R3 ;  /* 0x000000ffff027224 */ /* 0x002fe400078e0a03 */
[----:B---3--:R-:W-:Y:S02]  /*11500*/  IMAD R16, R16, UR5, R7 ;  /* 0x0000000510107c24 */ /* 0x008fe4000f8e0207 */
[----:B------:R-:W-:Y:S02]  /*11510*/  IMAD R7, R2, R11, RZ ;  /* 0x0000000b02077224 */ /* 0x000fe400078e02ff */
[----:B------:R-:W-:-:S04]  /*11520*/  IMAD.MOV.U32 R2, RZ, RZ, RZ ;  /* 0x000000ffff027224 */ /* 0x000fc800078e00ff */
[----:B------:R-:W-:Y:S01]  /*11530*/  IMAD.HI.U32 R3, R3, R7, R2 ;  /* 0x0000000703037227 */ /* 0x000fe200078e0002 */
[----:B------:R-:W-:Y:S02]  /*11540*/  IADD3 R2, -R16, UR6, RZ ;  /* 0x0000000610027c10 */ /* 0x000fe4000fffe1ff */
[----:B------:R-:W-:Y:S02]  /*11550*/  IABS R7, R9 ;  /* 0x0000000900077213 */ /* 0x000fe40000000000 */
[----:B--2---:R-:W-:-:S03]  /*11560*/  IABS R6, R2 ;  /* 0x0000000200067213 */ /* 0x004fc60000000000 */
        /* <DEDUP_REMOVED lines=10> */
[----:B------:R-:W-:-:S04]  /*11610*/  @P0 VIADD R3, R3, 0x1 ;  /* 0x0000000103030836 */ /* 0x000fc80000000000 */
[----:B------:R-:W-:-:S04]  /*11620*/  IMAD.MOV.U32 R11, RZ, RZ, R3 ;  /* 0x000000ffff0b7224 */ /* 0x000fc800078e0003 */
[----:B------:R-:W-:Y:S01]  /*11630*/  @!P2 IMAD.MOV R11, RZ, RZ, -R11 ;  /* 0x000000ffff0ba224 */ /* 0x000fe200078e0a0b */
[----:B------:R-:W-:-:S05]  /*11640*/  @!P1 LOP3.LUT R11, RZ, R9, RZ, 0x33, !PT ;  /* 0x00000009ff0b9212 */ /* 0x000fca00078e33ff */
[----:B------:R-:W-:Y:S02]  /*11650*/  IMAD R6, R10, R11, RZ ;  /* 0x0000000b0a067224 */ /* 0x000fe400078e02ff */
[----:B------:R-:W-:Y:S02]  /*11660*/  IMAD.MOV R11, RZ, RZ, -R11 ;  /* 0x000000ffff0b7224 */ /* 0x000fe400078e0a0b */
[----:B------:R-:W-:Y:S02]  /*11670*/  IMAD.MOV R3, RZ, RZ, -R6 ;  /* 0x000000ffff037224 */ /* 0x000fe400078e0a06 */
[----:B------:R-:W-:-:S03]  /*11680*/  IMAD R9, R9, R11, R2 ;  /* 0x0000000b09097224 */ /* 0x000fc600078e0202 */
[----:B------:R-:W-:-:S04]  /*11690*/  VIADDMNMX R10, R3, UR5, R10, PT ;  /* 0x00000005030a7c46 */ /* 0x000fc8000b80010a */
[----:B------:R-:W-:-:S04]  /*116a0*/  IABS R7, R10 ;  /* 0x0000000a00077213 */ /* 0x000fc80000000000 */
[----:B------:R-:W1:Y:S08]  /*116b0*/  I2F.RP R8, R7 ;  /* 0x0000000700087306 */ /* 0x000e700000209400 */
[----:B-1----:R-:W1:Y:S02]  /*116c0*/  MUFU.RCP R8, R8 ;  /* 0x0000000800087308 */ /* 0x002e640000001000 */
[----:B-1----:R-:W-:Y:S01]  /*116d0*/  VIADD R3, R8, 0xffffffe ;  /* 0x0ffffffe08037836 */ /* 0x002fe20000000000 */
[----:B------:R-:W-:-:S05]  /*116e0*/  IABS R8, R10 ;  /* 0x0000000a00087213 */ /* 0x000fca0000000000 */
[----:B------:R-:W1:Y:S01]  /*116f0*/  F2I.FTZ.U32.TRUNC.NTZ R3, R3 ;  /* 0x0000000300037305 */ /* 0x000e62000021f000 */
[----:B------:R-:W-:Y:S02]  /*11700*/  IMAD.MOV R8, RZ, RZ, -R8 ;  /* 0x000000ffff087224 */ /* 0x000fe400078e0a08 */
[----:B-1----:R-:W-:-:S04]  /*11710*/  IMAD.MOV R2, RZ, RZ, -R3 ;  /* 0x000000ffff027224 */ /* 0x002fc800078e0a03 */
[----:B------:R-:W-:Y:S02]  /*11720*/  IMAD R11, R2, R7, RZ ;  /* 0x00000007020b7224 */ /* 0x000fe400078e02ff */
[----:B------:R-:W-:-:S04]  /*11730*/  IMAD.MOV.U32 R2, RZ, RZ, RZ ;  /* 0x000000ffff027224 */ /* 0x000fc800078e00ff */
[----:B------:R-:W-:Y:S01]  /*11740*/  IMAD.HI.U32 R2, R3, R11, R2 ;  /* 0x0000000b03027227 */ /* 0x000fe200078e0002 */
[----:B------:R-:W-:Y:S02]  /*11750*/  IABS R11, R9 ;  /* 0x00000009000b7213 */ /* 0x000fe40000000000 */
[C---:B------:R-:W-:Y:S01]  /*11760*/  LOP3.LUT R3, R9.reuse, R10, RZ, 0x3c, !PT ;  /* 0x0000000a09037212 */ /* 0x040fe200078e3cff */
[----:B------:R-:W-:Y:S02]  /*11770*/  IMAD.IADD R9, R9, 0x1, R6 ;  /* 0x0000000109097824 */ /* 0x000fe400078e0206 */
[----:B------:R-:W-:Y:S01]  /*11780*/  IMAD.HI.U32 R2, R2, R11, RZ ;  /* 0x0000000b02027227 */ /* 0x000fe200078e00ff */
[----:B------:R-:W-:-:S03]  /*11790*/  ISETP.GE.AND P2, PT, R3, RZ, PT ;  /* 0x000000ff0300720c */ /* 0x000fc60003f46270 */
[----:B------:R-:W-:-:S05]  /*117a0*/  IMAD R8, R2, R8, R11 ;  /* 0x0000000802087224 */ /* 0x000fca00078e020b */
[----:B------:R-:W-:-:S13]  /*117b0*/  ISETP.GT.U32.AND P1, PT, R7, R8, PT ;  /* 0x000000080700720c */ /* 0x000fda0003f24070 */
[----:B------:R-:W-:Y:S02]  /*117c0*/  @!P1 IMAD.IADD R8, R8, 0x1, -R7 ;  /* 0x0000000108089824 */ /* 0x000fe400078e0a07 */
[----:B------:R-:W-:Y:S01]  /*117d0*/  @!P1 VIADD R2, R2, 0x1 ;  /* 0x0000000102029836 */ /* 0x000fe20000000000 */
[----:B------:R-:W-:Y:S02]  /*117e0*/  ISETP.NE.AND P1, PT, R10, RZ, PT ;  /* 0x000000ff0a00720c */ /* 0x000fe40003f25270 */
[----:B------:R-:W-:-:S13]  /*117f0*/  ISETP.GE.U32.AND P0, PT, R8, R7, PT ;  /* 0x000000070800720c */ /* 0x000fda0003f06070 */
[----:B------:R-:W-:-:S04]  /*11800*/  @P0 VIADD R2, R2, 0x1 ;  /* 0x0000000102020836 */ /* 0x000fc80000000000 */
[----:B------:R-:W-:Y:S01]  /*11810*/  @!P2 IMAD.MOV R2, RZ, RZ, -R2 ;  /* 0x000000ffff02a224 */ /* 0x000fe200078e0a02 */
[----:B------:R-:W-:Y:S01]  /*11820*/  @!P1 LOP3.LUT R2, RZ, R10, RZ, 0x33, !PT ;  /* 0x0000000aff029212 */ /* 0x000fe200078e33ff */
[----:B------:R-:W-:-:S04]  /*11830*/  IMAD.MOV R10, RZ, RZ, -R10 ;  /* 0x000000ffff0a7224 */ /* 0x000fc800078e0a0a */
[----:B------:R-:W-:Y:S01]  /*11840*/  IMAD R18, R2, R10, R9 ;  /* 0x0000000a02127224 */ /* 0x000fe200078e0209 */
[----:B------:R-:W-:-:S05]  /*11850*/  LOP3.LUT R2, RZ, R2, RZ, 0x33, !PT ;  /* 0x00000002ff027212 */ /* 0x000fca00078e33ff */
[----:B------:R-:W-:Y:S01]  /*11860*/  IMAD.IADD R17, R5, 0x1, R2 ;  /* 0x0000000105117824 */ /* 0x000fe200078e0202 */
[----:B------:R-:W-:Y:S06]  /*11870*/  BRA `(.L_x_2462) ;  /* 0x00000000000c7947 */ /* 0x000fec0003800000 */
.L_x_2457:
[----:B------:R-:W-:Y:S02]  /*11880*/  IMAD.MOV.U32 R17, RZ, RZ, RZ ;  /* 0x000000ffff117224 */ /* 0x000fe400078e00ff */
[----:B------:R-:W-:Y:S02]  /*11890*/  IMAD.U32 R16, RZ, RZ, UR6 ;  /* 0x00000006ff107e24 */ /* 0x000fe4000f8e00ff */
[----:B------:R-:W-:-:S07]  /*118a0*/  IMAD.MOV.U32 R18, RZ, RZ, RZ ;  /* 0x000000ffff127224 */ /* 0x000fce00078e00ff */
.L_x_2462:
[----:B------:R-:W-:-:S13]  /*118b0*/  ISETP.NE.AND P0, PT, R0, RZ, PT ;  /* 0x000000ff0000720c */ /* 0x000fda0003f05270 */
[----:B------:R-:W1:Y:S01]  /*118c0*/  @!P0 S2R R3, SR_CgaCtaId ;  /* 0x0000000000038919 */ /* 0x000e620000008800 */
[----:B------:R-:W-:-:S04]  /*118d0*/  @!P0 MOV R0, 0x400 ;  /* 0x0000040000008802 */ /* 0x000fc80000000f00 */
[----:B-1----:R-:W-:-:S05]  /*118e0*/  @!P0 LEA R0, R3, R0, 0x18 ;  /* 0x0000000003008211 */ /* 0x002fca00078ec0ff */
[----:B------:R1:W-:Y:S01]  /*118f0*/  @!P0 STS.128 [R0+0x28cd0], R16 ;  /* 0x028cd01000008388 */ /* 0x0003e20000000c00 */
[----:B------:R-:W-:Y:S06]  /*11900*/  BAR.ARV 0x5, 0x180 ;  /* 0x0146000000007b1d */ /* 0x000fec0000002000 */
.L_x_2455:
[----:B-1----:R-:W-:Y:S01]  /*11910*/  IMAD.MOV.U32 R0, RZ, RZ, 0x1 ;  /* 0x00000001ff007424 */ /* 0x002fe200078e00ff */
[----:B------:R1:W-:Y:S01]  /*11920*/  STL [R1+0x4], RZ ;  /* 0x000004ff01007387 */ /* 0x0003e20000100800 */
[----:B------:R-:W-:Y:S02]  /*11930*/  ULDC UR4, c[0x0][0xc3c] ;  /* 0x00030f0000047ab9 */ /* 0x000fe40000000800 */
[----:B--2---:R-:W-:Y:S01]  /*11940*/  ISETP.GE.AND P0, PT, R19, UR4, PT ;  /* 0x0000000413007c0c */ /* 0x004fe2000bf06270 */
[----:B------:R1:W-:Y:S04]  /*11950*/  STL [R1+0xc], R0 ;  /* 0x00000c0001007387 */ /* 0x0003e80000100800 */
[----:B------:R1:W-:Y:S08]  /*11960*/  STL [R1+0x40], RZ ;  /* 0x000040ff01007387 */ /* 0x0003f00000100800 */
[----:B-1----:R-:W-:Y:S05]  /*11970*/  @P0 BRA `(.L_x_2463) ;  /* 0x00000060009c0947 */ /* 0x002fea0003800000 */
[----:B------:R-:W1:Y:S01]  /*11980*/  S2UR UR5, SR_CgaCtaId ;  /* 0x00000000000579c3 */ /* 0x000e620000008800 */
[C---:B------:R-:W-:Y:S01]  /*11990*/  IMAD.SHL.U32 R0, R4.reuse, 0x8, RZ ;  /* 0x0000000804007824 */ /* 0x040fe200078e00ff */
[----:B------:R-:W-:Y:S01]  /*119a0*/  LOP3.LUT R5, R4, 0x7f, RZ, 0xc0, !PT ;  /* 0x0000007f04057812 */ /* 0x000fe200078ec0ff */
[----:B------:R-:W-:Y:S01]  /*119b0*/  UMOV UR4, 0x400 ;  /* 0x0000040000047882 */ /* 0x000fe20000000000 */
[----:B------:R-:W-:Y:S01]  /*119c0*/  BSSY B8, `(.L_x_2463) ;  /* 0x0000622000087945 */ /* 0x000fe20003800000 */
[----:B------:R-:W-:Y:S01]  /*119d0*/  ULDC UR37, c[0x0][0xc] ;  /* 0x0000030000257ab9 */ /* 0x000fe20000000800 */
[----:B------:R-:W-:Y:S01]  /*119e0*/  LOP3.LUT R3, R0, 0x1f8, RZ, 0xc0, !PT ;  /* 0x000001f800037812 */ /* 0x000fe200078ec0ff */
[----:B0-----:R-:W-:Y:S01]  /*119f0*/  IMAD.SHL.U32 R2, R5, 0x8, RZ ;  /* 0x0000000805027824 */ /* 0x001fe200078e00ff */
[----:B------:R-:W-:Y:S01]  /*11a00*/  SHF.R.U32.HI R5, RZ, 0x3, R5 ;  /* 0x00000003ff057819 */ /* 0x000fe20000011605 */
[----:B------:R-:W-:Y:S01]  /*11a10*/  ULDC.64 UR38, c[0x0][0x198] ;  /* 0x0000660000267ab9 */ /* 0x000fe20000000a00 */
[----:B------:R-:W-:Y:S01]  /*11a20*/  LOP3.LUT R3, R3, 0x38, R4, 0x78, !PT ;  /* 0x0000003803037812 */ /* 0x000fe200078e7804 */
[----:B------:R-:W-:-:S03]  /*11a30*/  IMAD.SHL.U32 R4, R4, 0x10, RZ ;  /* 0x0000001004047824 */ /* 0x000fc600078e00ff */
[----:B------:R-:W-:Y:S02]  /*11a40*/  LOP3.LUT R2, R3, 0x200, R2, 0xf8, !PT ;  /* 0x0000020003027812 */ /* 0x000fe400078ef802 */
[----:B------:R-:W-:Y:S01]  /*11a50*/  LOP3.LUT R0, R5, 0x70, R4, 0xf8, !PT ;  /* 0x0000007005007812 */ /* 0x000fe200078ef804 */
[----:B------:R-:W-:Y:S01]  /*11a60*/  IMAD.MOV.U32 R0, RZ, RZ, 0x1 ;  /* 0x00000001ff007424 */ /* 0x000fe200078e00ff */
[----:B-1----:R-:W-:-:S06]  /*11a70*/  ULEA UR4, UR5, UR4, 0x18 ;  /* 0x0000000405047291 */ /* 0x002fcc000f8ec03f */
[----:B------:R-:W-:-:S04]  /*11a80*/  IMAD.U32 R3, RZ, RZ, UR4 ;  /* 0x00000004ff037e24 */ /* 0x000fc8000f8e00ff */
[----:B------:R-:W-:Y:S01]  /*11a90*/  IMAD R2, R2, 0x2, R3 ;  /* 0x0000000202027824 */ /* 0x000fe200078e0203 */
[----:B------:R0:W-:Y:S04]  /*11aa0*/  STL [R1], R3 ;  /* 0x0000000301007387 */ /* 0x0001e80000100800 */
[----:B------:R0:W-:Y:S04]  /*11ab0*/  STL [R1+0x44], R2 ;  /* 0x0000440201007387 */ /* 0x0001e80000100800 */
[----:B------:R0:W-:Y:S04]  /*11ac0*/  STL [R1+0x40], RZ ;  /* 0x000040ff01007387 */ /* 0x0001e80000100800 */
[----:B------:R0:W-:Y:S04]  /*11ad0*/  STL [R1+0xc], R0 ;  /* 0x00000c0001007387 */ /* 0x0001e80000100800 */
[----:B------:R0:W-:Y:S02]  /*11ae0*/  STL [R1+0x4], RZ ;  /* 0x000004ff01007387 */ /* 0x0001e40000100800 */
.L_x_2589:
[----:B------:R-:W-:Y:S05]  /*11af0*/  YIELD ;  /* 0x0000000000007946 */ /* 0x000fea0003800000 */
[----:B------:R-:W-:Y:S01]  /*11b00*/  ULDC.64 UR4, c[0x0][0xa28] ;  /* 0x00028a0000047ab9 */ /* 0x000fe20000000a00 */
[----:B0--3--:R-:W-:Y:S01]  /*11b10*/  IMAD.MOV.U32 R0, RZ, RZ, RZ ;  /* 0x000000ffff007224 */ /* 0x009fe200078e00ff */
[----:B------:R-:W-:Y:S01]  /*11b20*/  ISETP.NE.U32.AND P0, PT, RZ, UR4, PT ;  /* 0x00000004ff007c0c */ /* 0x000fe2000bf05070 */
[----:B------:R-:W0:Y:S01]  /*11b30*/  LDC.64 R4, c[0x0][0xa00] ;  /* 0x00028000ff047b82 */ /* 0x000e220000000a00 */
[----:B-1---5:R-:W-:Y:S01]  /*11b40*/  CS2R R8, SRZ ;  /* 0x0000000000087805 */ /* 0x022fe2000001ff00 */
[----:B------:R-:W-:Y:S01]  /*11b50*/  ULDC.64 UR6, c[0x0][0xa08] ;  /* 0x0002820000067ab9 */ /* 0x000fe20000000a00 */
[----:B------:R-:W-:Y:S01]  /*11b60*/  ISETP.NE.AND.EX P0, PT, RZ, UR5, PT, P0 ;  /* 0x00000005ff007c0c */ /* 0x000fe2000bf05300 */
[----:B------:R-:W-:-:S12]  /*11b70*/  ULDC.64 UR4, c[0x0][0xa18] ;  /* 0x0002860000047ab9 */ /* 0x000fd80000000a00 */
[----:B--2---:R-:W1:Y:S02]  /*11b80*/  @P0 LDC.64 R2, c[0x0][0xa28] ;  /* 0x00028a00ff020b82 */ /* 0x004e640000000a00 */
[----:B-1----:R-:W-:-:S05]  /*11b90*/  @P0 IMAD.WIDE R2, R19, 0x4, R2 ;  /* 0x0000000413020825 */ /* 0x002fca00078e0202 */
[----:B------:R1:W5:Y:S01]  /*11ba0*/  @P0 LDG.E R0, desc[UR40][R2.64] ;  /* 0x0000002802000981 */ /* 0x000362000c1e1900 */
[----:B------:R-:W-:Y:S01]  /*11bb0*/  ISETP.NE.U32.AND P0, PT, RZ, UR4, PT ;  /* 0x00000004ff007c0c */ /* 0x000fe2000bf05070 */
[----:B0-----:R-:W-:Y:S01]  /*11bc0*/  IMAD.WIDE R4, R19, 0x4, R4 ;  /* 0x0000000413047825 */ /* 0x001fe200078e0204 */
[----:B------:R-:W-:Y:S02]  /*11bd0*/  ISETP.NE.U32.AND P1, PT, RZ, UR6, PT ;  /* 0x00000006ff007c0c */ /* 0x000fe4000bf25070 */
[----:B------:R-:W-:Y:S01]  /*11be0*/  ISETP.NE.AND.EX P2, PT, RZ, UR5, PT, P0 ;  /* 0x00000005ff007c0c */ /* 0x000fe2000bf45300 */
[----:B------:R-:W-:Y:S01]  /*11bf0*/  ULDC.64 UR4, c[0x0][0xa00] ;  /* 0x0002800000047ab9 */ /* 0x000fe20000000a00 */
[----:B------:R-:W-:Y:S02]  /*11c00*/  ISETP.NE.AND.EX P1, PT, RZ, UR7, PT, P1 ;  /* 0x00000007ff007c0c */ /* 0x000fe4000bf25310 */
[----:B------:R-:W-:Y:S01]  /*11c10*/  ISETP.NE.U32.AND P0, PT, RZ, UR4, PT ;  /* 0x00000004ff007c0c */ /* 0x000fe2000bf05070 */
[----:B-1----:R-:W0:Y:S03]  /*11c20*/  LDC.64 R2, c[0x0][0xa08] ;  /* 0x00028200ff027b82 */ /* 0x002e260000000a00 */
[----:B------:R-:W-:-:S05]  /*11c30*/  ISETP.NE.AND.EX P0, PT, RZ, UR5, PT, P0 ;  /* 0x00000005ff007c0c */ /* 0x000fca000bf05300 */
[----:B------:R-:W1:Y:S08]  /*11c40*/  @P2 LDC.64 R6, c[0x0][0xa18] ;  /* 0x00028600ff062b82 */ /* 0x000e700000000a00 */
[----:B------:R-:W2:Y:S01]  /*11c50*/  @P0 LDG.E R9, desc[UR40][R4.64] ;  /* 0x0000002804090981 */ /* 0x000ea2000c1e1900 */
[----:B------:R-:W-:Y:S01]  /*11c60*/  ULDC UR4, c[0x0][0x288] ;  /* 0x0000a20000047ab9 */ /* 0x000fe20000000800 */
[----:B0-----:R-:W-:-:S05]  /*11c70*/  IMAD.WIDE R2, R19, 0x4, R2 ;  /* 0x0000000413027825 */ /* 0x001fca00078e0202 */
[----:B------:R-:W5:Y:S01]  /*11c80*/  @P1 LDG.E R8, desc[UR40][R2.64] ;  /* 0x0000002802081981 */ /* 0x000f62000c1e1900 */
[----:B-1----:R-:W-:-:S03]  /*11c90*/  @P2 IMAD.WIDE R6, R19, 0x4, R6 ;  /* 0x0000000413062825 */ /* 0x002fc600078e0206 */
        /* <DEDUP_REMOVED lines=14> */
[----:B------:R-:W0:Y:S04]  /*11d80*/  LDG.E R7, desc[UR40][R4.64] ;  /* 0x0000002804077981 */ /* 0x000e28000c1e1900 */
[----:B------:R-:W0:Y:S02]  /*11d90*/  LDG.E R4, desc[UR40][R4.64+0x4] ;  /* 0x0000042804047981 */ /* 0x000e24000c1e1900 */
[----:B0-----:R-:W-:-:S05]  /*11da0*/  IMAD.IADD R9, R4, 0x1, -R7 ;  /* 0x0000000104097824 */ /* 0x001fca00078e0a07 */
[----:B------:R1:W-:Y:S02]  /*11db0*/  STL [R1+0x2c], R9 ;  /* 0x00002c0901007387 */ /* 0x0003e40000100800 */
.L_x_2464:
[----:B-----5:R-:W-:Y:S01]  /*11dc0*/  IMAD.IADD R4, R8, 0x1, R0 ;  /* 0x0000000108047824 */ /* 0x020fe200078e0200 */
[----:B------:R-:W-:Y:S02]  /*11dd0*/  ULDC.64 UR4, c[0x0][0xa20] ;  /* 0x0002880000047ab9 */ /* 0x000fe40000000a00 */
[----:B------:R-:W-:Y:S02]  /*11de0*/  ISETP.NE.U32.AND P0, PT, RZ, UR4, PT ;  /* 0x00000004ff007c0c */ /* 0x000fe4000bf05070 */
[----:B------:R2:W-:Y:S02]  /*11df0*/  STL [R1+0x18], R4 ;  /* 0x0000180401007387 */ /* 0x0005e40000100800 */
[----:B------:R-:W-:-:S13]  /*11e00*/  ISETP.NE.AND.EX P0, PT, RZ, UR5, PT, P0 ;  /* 0x00000005ff007c0c */ /* 0x000fda000bf05300 */
[----:B--2---:R-:W-:Y:S05]  /*11e10*/  @!P0 BRA `(.L_x_2465) ;  /* 0x0000000000108947 */ /* 0x004fea0003800000 */
[----:B------:R-:W2:Y:S02]  /*11e20*/  LDC.64 R2, c[0x0][0xa20] ;  /* 0x00028800ff027b82 */ /* 0x000ea40000000a00 */
[----:B--2---:R-:W-:-:S05]  /*11e30*/  IMAD.WIDE R2, R19, 0x4, R2 ;  /* 0x0000000413027825 */ /* 0x004fca00078e0202 */
[----:B------:R2:W5:Y:S01]  /*11e40*/  LDG.E R6, desc[UR40][R2.64] ;  /* 0x0000002802067981 */ /* 0x000562000c1e1900 */
[----:B------:R-:W-:Y:S05]  /*11e50*/  BRA `(.L_x_2466) ;  /* 0x0000000000107947 */ /* 0x000fea0003800000 */
.L_x_2465:
[----:B------:R-:W-:Y:S05]  /*11e60*/  @!P1 BRA `(.L_x_2466) ;  /* 0x00000000000c9947 */ /* 0x000fea0003800000 */
[----:B------:R-:W2:Y:S04]  /*11e70*/  LDG.E R6, desc[UR40][R2.64] ;  /* 0x0000002802067981 */ /* 0x000ea8000c1e1900 */
[----:B------:R-:W2:Y:S02]  /*11e80*/  LDG.E R2, desc[UR40][R2.64+0x4] ;  /* 0x0000042802027981 */ /* 0x000ea4000c1e1900 */
[----:B--2---:R-:W-:-:S07]  /*11e90*/  IMAD.IADD R6, R2, 0x1, -R6 ;  /* 0x0000000102067824 */ /* 0x004fce00078e0a06 */
.L_x_2466:
[----:B--2---:R-:W2:Y:S01]  /*11ea0*/  LDC R2, c[0x0][0x448] ;  /* 0x00011200ff027b82 */ /* 0x004ea20000000800 */
[----:B------:R-:W-:Y:S02]  /*11eb0*/  IMAD.SHL.U32 R8, R17, 0x40, RZ ;  /* 0x0000004011087824 */ /* 0x000fe400078e00ff */
[----:B-----5:R-:W-:Y:S02]  /*11ec0*/  IMAD.IADD R0, R6, 0x1, -R0 ;  /* 0x0000000106007824 */ /* 0x020fe400078e0a00 */
[----:B------:R-:W-:Y:S01]  /*11ed0*/  VIADD R4, R8, 0x3f ;  /* 0x0000003f08047836 */ /* 0x000fe20000000000 */
[----:B------:R3:W-:Y:S03]  /*11ee0*/  STL [R1+0x28], R8 ;  /* 0x0000280801007387 */ /* 0x0007e60000100800 */
[----:B------:R-:W-:Y:S01]  /*11ef0*/  IMAD.MOV.U32 R6, RZ, RZ, R4 ;  /* 0x000000ffff067224 */ /* 0x000fe200078e0004 */
[----:B--2---:R-:W-:-:S13]  /*11f00*/  ISETP.NE.AND P1, PT, R2, 0x1, PT ;  /* 0x000000010200780c */ /* 0x004fda0003f25270 */
[----:B------:R-:W2:Y:S08]  /*11f10*/  @P1 LDC R3, c[0x0][0x44c] ;  /* 0x00011300ff031b82 */ /* 0x000eb00000000800 */
[----:B------:R-:W4:Y:S01]  /*11f20*/  @P1 LDC R2, c[0x0][0x450] ;  /* 0x00011400ff021b82 */ /* 0x000f220000000800 */
[----:B--2---:R-:W-:-:S05]  /*11f30*/  @P1 IMAD.HI.U32 R3, R4, R3, RZ ;  /* 0x0000000304031227 */ /* 0x004fca00078e00ff */
[----:B----4-:R-:W-:Y:S02]  /*11f40*/  @P1 SHF.R.U32.HI R6, RZ, R2, R3 ;  /* 0x00000002ff061219 */ /* 0x010fe40000011603 */
[----:B------:R-:W-:-:S05]  /*11f50*/  IADD3 R2, R0, 0x1, -R9 ;  /* 0x0000000100027810 */ /* 0x000fca0007ffe809 */
[----:B------:R-:W-:Y:S02]  /*11f60*/  IMAD.IADD R6, R2, 0x1, R6 ;  /* 0x0000000102067824 */ /* 0x000fe400078e0206 */
[----:B------:R-:W2:Y:S02]  /*11f70*/  LDC.64 R2, c[0x0][0x9e0] ;  /* 0x00027800ff027b82 */ /* 0x000ea40000000a00 */
[----:B--2---:R-:W-:Y:S01]  /*11f80*/  ISETP.GE.AND P2, PT, R3, 0x1, PT ;  /* 0x000000010300780c */ /* 0x004fe20003f46270 */
[----:B------:R-:W-:-:S12]  /*11f90*/  IMAD.IADD R2, R6, 0x1, R2 ;  /* 0x0000000106027824 */ /* 0x000fd800078e0202 */
[----:B---3--:R-:W-:Y:S05]  /*11fa0*/  @!P2 BRA `(.L_x_2467) ;  /* 0x000000000048a947 */ /* 0x008fea0003800000 */
[C---:B------:R-:W-:Y:S01]  /*11fb0*/  ISETP.GT.AND P0, PT, R6.reuse, RZ, PT ;  /* 0x000000ff0600720c */ /* 0x040fe20003f04270 */
[----:B------:R-:W-:Y:S01]  /*11fc0*/  BSSY B0, `(.L_x_2468) ;  /* 0x000000e000007945 */ /* 0x000fe20003800000 */
[----:B------:R-:W-:-:S11]  /*11fd0*/  VIADD R7, R6, 0xffffffff ;  /* 0xffffffff06077836 */ /* 0x000fd60000000000 */
[----:B------:R-:W-:Y:S05]  /*11fe0*/  @P0 BRA `(.L_x_2469) ;  /* 0x00000000001c0947 */ /* 0x000fea0003800000 */
[----:B------:R-:W-:Y:S01]  /*11ff0*/  ISETP.NE.AND P0, PT, R3, 0x1, PT ;  /* 0x000000010300780c */ /* 0x000fe20003f05270 */
[----:B------:R-:W-:-:S12]  /*12000*/  IMAD.MOV R6, RZ, RZ, -R6 ;  /* 0x000000ffff067224 */ /* 0x000fd800078e0a06 */
[----:B------:R-:W2:Y:S02]  /*12010*/  @P0 LDC.64 R4, c[0x0][0x9e8] ;  /* 0x00027a00ff040b82 */ /* 0x000ea40000000a00 */
[----:B--2---:R-:W-:-:S05]  /*12020*/  @P0 IMAD.HI.U32 R4, R6, R4, RZ ;  /* 0x0000000406040227 */ /* 0x004fca00078e00ff */
[----:B------:R-:W-:-:S04]  /*12030*/  @P0 SHF.R.U32.HI R6, RZ, R5, R4 ;  /* 0x00000005ff060219 */ /* 0x000fc80000011604 */
[----:B------:R-:W-:Y:S01]  /*12040*/  LOP3.LUT R7, RZ, R6, RZ, 0x33, !PT ;  /* 0x00000006ff077212 */ /* 0x000fe200078e33ff */
[----:B------:R-:W-:Y:S06]  /*12050*/  BRA `(.L_x_2470) ;  /* 0x0000000000107947 */ /* 0x000fec0003800000 */
.L_x_2469:
[----:B------:R-:W-:-:S13]  /*12060*/  ISETP.NE.AND P0, PT, R3, 0x1, PT ;  /* 0x000000010300780c */ /* 0x000fda0003f05270 */
[----:B------:R-:W2:Y:S02]  /*12070*/  @P0 LDC.64 R4, c[0x0][0x9e8] ;  /* 0x00027a00ff040b82 */ /* 0x000ea40000000a00 */
[----:B--2---:R-:W-:-:S05]  /*12080*/  @P0 IMAD.HI.U32 R4, R7, R4, RZ ;  /* 0x0000000407040227 */ /* 0x004fca00078e00ff */
[----:B------:R-:W-:-:S07]  /*12090*/  @P0 SHF.R.U32.HI R7, RZ, R5, R4 ;  /* 0x00000005ff070219 */ /* 0x000fce0000011604 */
.L_x_2470:
[----:B------:R-:W-:Y:S05]  /*120a0*/  BSYNC B0 ;  /* 0x0000000000007941 */ /* 0x000fea0003800000 */
.L_x_2468:
[----:B------:R-:W-:-:S05]  /*120b0*/  IMAD R7, R7, R3, R3 ;  /* 0x0000000307077224 */ /* 0x000fca00078e0203 */
[----:B------:R-:W-:-:S07]  /*120c0*/  VIMNMX R2, R2, R7, PT ;  /* 0x0000000702027248 */ /* 0x000fce0003fe0100 */
.L_x_2467:
[----:B------:R-:W2:Y:S01]  /*120d0*/  @P1 LDC R5, c[0x0][0x44c] ;  /* 0x00011300ff051b82 */ /* 0x000ea20000000800 */
[----:B------:R-:W-:Y:S01]  /*120e0*/  IMAD.MOV.U32 R6, RZ, RZ, R8 ;  /* 0x000000ffff067224 */ /* 0x000fe200078e0008 */
[----:B------:R-:W-:-:S06]  /*120f0*/  ULDC UR4, c[0x0][0x9dc] ;  /* 0x0002770000047ab9 */ /* 0x000fcc0000000800 */
[----:B------:R-:W3:Y:S01]  /*12100*/  @P1 LDC R4, c[0x0][0x450] ;  /* 0x00011400ff041b82 */ /* 0x000ee20000000800 */
[----:B--2---:R-:W-:-:S05]  /*12110*/  @P1 IMAD.HI.U32 R5, R8, R5, RZ ;  /* 0x0000000508051227 */ /* 0x004fca00078e00ff */
[----:B---3--:R-:W-:Y:S01]  /*12120*/  @P1 SHF.R.U32.HI R6, RZ, R4, R5 ;  /* 0x00000004ff061219 */ /* 0x008fe20000011605 */
[----:B------:R-:W-:-:S03]  /*12130*/  VIADD R4, R2, 0x3f ;  /* 0x0000003f02047836 */ /* 0x000fc60000000000 */
[----:B------:R-:W-:Y:S01]  /*12140*/  IADD3 R2, R6, R0, -R9 ;  /* 0x0000000006027210 */ /* 0x000fe20007ffe809 */
[----:B------:R-:W-:Y:S01]  /*12150*/  VIADD R0, R0, 0x3f ;  /* 0x0000003f00007836 */ /* 0x000fe20000000000 */
[----:B------:R-:W-:-:S04]  /*12160*/  SHF.R.S32.HI R5, RZ, 0x1f, R4 ;  /* 0x0000001fff057819 */ /* 0x000fc80000011404 */
[----:B------:R-:W-:Y:S02]  /*12170*/  LEA.HI R5, R5, R4, RZ, 0x6 ;  /* 0x0000000405057211 */ /* 0x000fe400078f30ff */
[----:B------:R-:W-:Y:S02]  /*12180*/  SHF.R.S32.HI R4, RZ, 0x1f, R0 ;  /* 0x0000001fff047819 */ /* 0x000fe40000011400 */
[----:B------:R-:W-:Y:S02]  /*12190*/  SHF.R.S32.HI R5, RZ, 0x6, R5 ;  /* 0x00000006ff057819 */ /* 0x000fe40000011405 */
[----:B------:R-:W-:Y:S01]  /*121a0*/  LEA.HI R4, R4, R0, RZ, 0x6 ;  /* 0x0000000004047211 */ /* 0x000fe200078f30ff */
[----:B------:R-:W-:-:S03]  /*121b0*/  VIADD R0, R2, -UR4 ;  /* 0x8000000402007c36 */ /* 0x000fc60008000000 */
[----:B------:R-:W-:-:S04]  /*121c0*/  SHF.R.S32.HI R4, RZ, 0x6, R4 ;  /* 0x00000006ff047819 */ /* 0x000fc80000011404 */
[----:B------:R-:W-:-:S05]  /*121d0*/  VIMNMX R7, R4, R5, PT ;  /* 0x0000000504077248 */ /* 0x000fca0003fe0100 */
[----:B------:R2:W-:Y:S01]  /*121e0*/  STL [R1+0x20], R7 ;  /* 0x0000200701007387 */ /* 0x0005e20000100800 */
[----:B------:R-:W-:Y:S05]  /*121f0*/  @!P2 BRA `(.L_x_2471) ;  /* 0x000000000044a947 */ /* 0x000fea0003800000 */
[----:B------:R-:W-:Y:S01]  /*12200*/  ISETP.GT.AND P0, PT, R2, -0x1, PT ;  /* 0xffffffff0200780c */ /* 0x000fe20003f04270 */
[----:B------:R-:W-:-:S12]  /*12210*/  BSSY B0, `(.L_x_2472) ;  /* 0x000000d000007945 */ /* 0x000fd80003800000 */
[----:B------:R-:W-:Y:S05]  /*12220*/  @P0 BRA `(.L_x_2473) ;  /* 0x00000000001c0947 */ /* 0x000fea0003800000 */
[----:B------:R-:W-:Y:S02]  /*12230*/  ISETP.NE.AND P0, PT, R3, 0x1, PT ;  /* 0x000000010300780c */ /* 0x000fe40003f05270 */
[----:B------:R-:W-:-:S11]  /*12240*/  LOP3.LUT R2, RZ, R2, RZ, 0x33, !PT ;  /* 0x00000002ff027212 */ /* 0x000fd600078e33ff */
[----:B------:R-:W3:Y:S02]  /*12250*/  @P0 LDC.64 R4, c[0x0][0x9e8] ;  /* 0x00027a00ff040b82 */ /* 0x000ee40000000a00 */
[----:B---3--:R-:W-:-:S05]  /*12260*/  @P0 IMAD.HI.U32 R4, R2, R4, RZ ;  /* 0x0000000402040227 */ /* 0x008fca00078e00ff */
[----:B------:R-:W-:-:S04]  /*12270*/  @P0 SHF.R.U32.HI R2, RZ, R5, R4 ;  /* 0x00000005ff020219 */ /* 0x000fc80000011604 */
[----:B------:R-:W-:Y:S01]  /*12280*/  LOP3.LUT R2, RZ, R2, RZ, 0x33, !PT ;  /* 0x00000002ff027212 */ /* 0x000fe200078e33ff */
[----:B------:R-:W-:Y:S06]  /*12290*/  BRA `(.L_x_2474) ;  /* 0x0000000000107947 */ /* 0x000fec0003800000 */
.L_x_2473:
[----:B------:R-:W-:-:S13]  /*122a0*/  ISETP.NE.AND P0, PT, R3, 0x1, PT ;  /* 0x000000010300780c */ /* 0x000fda0003f05270 */
[----:B------:R-:W3:Y:S02]  /*122b0*/  @P0 LDC.64 R4, c[0x0][0x9e8] ;  /* 0x00027a00ff040b82 */ /* 0x000ee40000000a00 */
[----:B---3--:R-:W-:-:S05]  /*122c0*/  @P0 IMAD.HI.U32 R4, R2, R4, RZ ;  /* 0x0000000402040227 */ /* 0x008fca00078e00ff */
[----:B------:R-:W-:-:S07]  /*122d0*/  @P0 SHF.R.U32.HI R2, RZ, R5, R4 ;  /* 0x00000005ff020219 */ /* 0x000fce0000011604 */
.L_x_2474:
[----:B------:R-:W-:Y:S05]  /*122e0*/  BSYNC B0 ;  /* 0x0000000000007941 */ /* 0x000fea0003800000 */
.L_x_2472:
[----:B------:R-:W-:-:S05]  /*122f0*/  IMAD R2, R2, R3, RZ ;  /* 0x0000000302027224 */ /* 0x000fca00078e02ff */
[----:B------:R-:W-:-:S07]  /*12300*/  VIMNMX R0, R0, R2, !PT ;  /* 0x0000000200007248 */ /* 0x000fce0007fe0100 */
.L_x_2471:
[----:B------:R-:W-:Y:S01]  /*12310*/  SHF.R.S32.HI R2, RZ, 0x1f, R0 ;  /* 0x0000001fff027819 */ /* 0x000fe20000011400 */
[----:B------:R-:W-:Y:S03]  /*12320*/  BSSY B7, `(.L_x_2475) ;  /* 0x00004c6000077945 */ /* 0x000fe60003800000 */
[----:B------:R-:W-:-:S04]  /*12330*/  LEA.HI R2, R2, R0, RZ, 0x6 ;  /* 0x0000000002027211 */ /* 0x000fc800078f30ff */
[----:B------:R-:W-:-:S04]  /*12340*/  SHF.R.S32.HI R2, RZ, 0x6, R2 ;  /* 0x00000006ff027819 */ /* 0x000fc80000011402 */
[----:B------:R-:W-:-:S04]  /*12350*/  VIMNMX R3, RZ, R2, !PT ;  /* 0x00000002ff037248 */ /* 0x000fc80007fe0100 */
[----:B------:R-:W-:Y:S01]  /*12360*/  ISETP.GT.AND P0, PT, R7, R3, PT ;  /* 0x000000030700720c */ /* 0x000fe20003f04270 */
[----:B------:R3:W-:-:S12]  /*12370*/  STL [R1+0x1c], R3 ;  /* 0x00001c0301007387 */ /* 0x0007d80000100800 */
[----:B---3--:R-:W-:Y:S05]  /*12380*/  @P0 BRA `(.L_x_2476) ;  /* 0x0000000000440947 */ /* 0x008fea0003800000 */
[----:B------:R-:W3:Y:S02]  /*12390*/  S2R R3, SR_TID.X ;  /* 0x0000000000037919 */ /* 0x000ee40000002100 */
[----:B---3--:R-:W-:-:S04]  /*123a0*/  LOP3.LUT R3, R3, 0x7f, RZ, 0xc0, !PT ;  /* 0x0000007f03037812 */ /* 0x008fc800078ec0ff */
[----:B------:R-:W-:-:S13]  /*123b0*/  ISETP.NE.AND P0, PT, R3, RZ, PT ;  /* 0x000000ff0300720c */ /* 0x000fda0003f05270 */
[----:B------:R-:W-:Y:S05]  /*123c0*/  @P0 BRA `(.L_x_2477) ;  /* 0x0000004800ec0947 */ /* 0x000fea0003800000 */
[----:B------:R-:W3:Y:S01]  /*123d0*/  S2R R5, SR_LANEID ;  /* 0x0000000000057919 */ /* 0x000ee20000000000 */
[----:B------:R-:W-:Y:S01]  /*123e0*/  VOTEU.ANY UR4, UPT, PT ;  /* 0x0000000000047886 */ /* 0x000fe200038e0100 */
[----:B------:R-:W4:Y:S01]  /*123f0*/  LDC.64 R2, c[0x0][0xc60] ;  /* 0x00031800ff027b82 */ /* 0x000f220000000a00 */
[----:B------:R-:W3:Y:S02]  /*12400*/  FLO.U32 R0, UR4 ;  /* 0x0000000400007d00 */ /* 0x000ee400080e0000 */
[----:B---3--:R-:W-:-:S06]  /*12410*/  ISETP.EQ.U32.AND P0, PT, R0, R5, PT ;  /* 0x000000050000720c */ /* 0x008fcc0003f02070 */
[----:B------:R-:W4:Y:S07]  /*12420*/  POPC R5, UR4 ;  /* 0x0000000400057d09 */ /* 0x000f2e0008000000 */
[----:B----4-:R-:W3:Y:S01]  /*12430*/  @P0 ATOMG.E.ADD.STRONG.GPU PT, R3, desc[UR40][R2.64], R5 ;  /* 0x00000005020309a8 */ /* 0x010ee200081ee1e8 */
[----:B------:R-:W4:Y:S02]  /*12440*/  S2R R4, SR_LTMASK ;  /* 0x0000000000047919 */ /* 0x000f240000003900 */
[----:B----4-:R-:W-:-:S04]  /*12450*/  LOP3.LUT R4, R4, UR4, RZ, 0xc0, !PT ;  /* 0x0000000404047c12 */ /* 0x010fc8000f8ec0ff */
[----:B--2---:R-:W2:Y:S01]  /*12460*/  POPC R7, R4 ;  /* 0x0000000400077309 */ /* 0x004ea20000000000 */
[----:B---3--:R-:W2:Y:S02]  /*12470*/  SHFL.IDX PT, R0, R3, R0, 0x1f ;  /* 0x00001f0003007589 */ /* 0x008ea400000e0000 */
[----:B--2---:R-:W-:Y:S01]  /*12480*/  IADD3 R16, R0, UR37, R7 ;  /* 0x0000002500107c10 */ /* 0x004fe2000fffe007 */
[----:B------:R-:W-:Y:S06]  /*12490*/  BRA `(.L_x_2477) ;  /* 0x0000004800b87947 */ /* 0x000fec0003800000 */
.L_x_2476:
[----:B------:R-:W3:Y:S01]  /*124a0*/  LDL R17, [R1] ;  /* 0x0000000001117983 */ /* 0x000ee20000100800 */
[----:B------:R-:W-:Y:S01]  /*124b0*/  BSSY B6, `(.L_x_2478) ;  /* 0x0000014000067945 */ /* 0x000fe20003800000 */
[----:B---3--:R-:W-:-:S05]  /*124c0*/  VIADD R0, R17, 0x22400 ;  /* 0x0002240011007836 */ /* 0x008fca0000000000 */
[----:B------:R-:W-:-:S13]  /*124d0*/  LOP3.LUT P0, RZ, R0, 0x3ff, RZ, 0xc0, !PT ;  /* 0x000003ff00ff7812 */ /* 0x000fda000780c0ff */
[----:B------:R-:W-:Y:S05]  /*124e0*/  @!P0 BRA `(.L_x_2479) ;  /* 0x0000000000408947 */ /* 0x000fea0003800000 */
[----:B------:R-:W-:Y:S01]  /*124f0*/  MOV R2, 0x0 ;  /* 0x0000000000027802 */ /* 0x000fe20000000f00 */
[----:B------:R-:W-:Y:S01]  /*12500*/  ULDC.64 UR6, c[0x4][0x90] ;  /* 0x0100240000067ab9 */ /* 0x000fe20000000a00 */
[----:B------:R-:W-:Y:S01]  /*12510*/  ULDC.64 UR8, c[0x4][0x98] ;  /* 0x0100260000087ab9 */ /* 0x000fe20000000a00 */
[----:B------:R-:W-:Y:S01]  /*12520*/  ULDC.64 UR4, c[0x4][0x8] ;  /* 0x0100020000047ab9 */ /* 0x000fe20000000a00 */
[----:B------:R-:W-:Y:S02]  /*12530*/  IMAD.U32 R4, RZ, RZ, UR6 ;  /* 0x00000006ff047e24 */ /* 0x000fe4000f8e00ff */
[----:B------:R-:W3:Y:S01]  /*12540*/  LDC.64 R2, c[0x4][R2] ;  /* 0x0100000002027b82 */ /* 0x000ee20000000a00 */
[----:B------:R-:W-:Y:S02]  /*12550*/  IMAD.U32 R5, RZ, RZ, UR7 ;  /* 0x00000007ff057e24 */ /* 0x000fe4000f8e00ff */
[----:B------:R-:W-:Y:S02]  /*12560*/  IMAD.U32 R6, RZ, RZ, UR8 ;  /* 0x00000008ff067e24 */ /* 0x000fe4000f8e00ff */
[----:B--2---:R-:W-:-:S02]  /*12570*/  IMAD.U32 R7, RZ, RZ, UR9 ;  /* 0x00000009ff077e24 */ /* 0x004fc4000f8e00ff */
[----:B------:R-:W-:Y:S02]  /*12580*/  IMAD.U32 R10, RZ, RZ, UR4 ;  /* 0x00000004ff0a7e24 */ /* 0x000fe4000f8e00ff */
[----:B------:R-:W-:Y:S02]  /*12590*/  IMAD.U32 R11, RZ, RZ, UR5 ;  /* 0x00000005ff0b7e24 */ /* 0x000fe4000f8e00ff */
[----:B------:R-:W-:Y:S02]  /*125a0*/  IMAD.MOV.U32 R8, RZ, RZ, 0x70 ;  /* 0x00000070ff087424 */ /* 0x000fe400078e00ff */
[----:B------:R-:W-:Y:S02]  /*125b0*/  IMAD.MOV.U32 R12, RZ, RZ, 0x1 ;  /* 0x00000001ff0c7424 */ /* 0x000fe400078e00ff */
[----:B------:R-:W-:-:S07]  /*125c0*/  IMAD.MOV.U32 R13, RZ, RZ, RZ ;  /* 0x000000ffff0d7224 */ /* 0x000fce00078e00ff */
[----:B------:R-:W-:-:S07]  /*125d0*/  LEPC R20, `(.L_x_2479) ;  /* 0x000000001014794e */ /* 0x000fce0000000000 */
[----:B01-3--:R-:W-:Y:S05]  /*125e0*/  CALL.ABS.NOINC R2 ;  /* 0x0000000002007343 */ /* 0x00bfea0003c00000 */
.L_x_2479:
[----:B------:R-:W-:Y:S05]  /*125f0*/  BSYNC B6 ;  /* 0x0000000000067941 */ /* 0x000fea0003800000 */
.L_x_2478:
        /* <DEDUP_REMOVED lines=8> */
[----:B------:R3:W4:Y:S01]  /*12680*/  LDC.64 R2, c[0x4][R17] ;  /* 0x0100000011027b82 */ /* 0x0007220000000a00 */
[----:B------:R-:W-:Y:S02]  /*12690*/  IMAD.U32 R4, RZ, RZ, UR6 ;  /* 0x00000006ff047e24 */ /* 0x000fe4000f8e00ff */
[----:B------:R-:W-:Y:S02]  /*126a0*/  IMAD.U32 R5, RZ, RZ, UR7 ;  /* 0x00000007ff057e24 */ /* 0x000fe4000f8e00ff */
[----:B------:R-:W-:Y:S02]  /*126b0*/  IMAD.U32 R6, RZ, RZ, UR8 ;  /* 0x00000008ff067e24 */ /* 0x000fe4000f8e00ff */
[----:B--2---:R-:W-:-:S02]  /*126c0*/  IMAD.U32 R7, RZ, RZ, UR9 ;  /* 0x00000009ff077e24 */ /* 0x004fc4000f8e00ff */
[----:B------:R-:W-:Y:S02]  /*126d0*/  IMAD.U32 R10, RZ, RZ, UR4 ;  /* 0x00000004ff0a7e24 */ /* 0x000fe4000f8e00ff */
[----:B------:R-:W-:Y:S02]  /*126e0*/  IMAD.U32 R11, RZ, RZ, UR5 ;  /* 0x00000005ff0b7e24 */ /* 0x000fe4000f8e00ff */
[----:B------:R-:W-:Y:S02]  /*126f0*/  IMAD.MOV.U32 R8, RZ, RZ, 0x70 ;  /* 0x00000070ff087424 */ /* 0x000fe400078e00ff */
[----:B------:R-:W-:Y:S02]  /*12700*/  IMAD.MOV.U32 R12, RZ, RZ, 0x1 ;  /* 0x00000001ff0c7424 */ /* 0x000fe400078e00ff */
[----:B---3--:R-:W-:-:S07]  /*12710*/  IMAD.MOV.U32 R13, RZ, RZ, RZ ;  /* 0x000000ffff0d7224 */ /* 0x008fce00078e00ff */
[----:B------:R-:W-:-:S07]  /*12720*/  LEPC R20, `(.L_x_2482) ;  /* 0x000000001014794e */ /* 0x000fce0000000000 */
[----:B01--4-:R-:W-:Y:S05]  /*12730*/  CALL.ABS.NOINC R2 ;  /* 0x0000000002007343 */ /* 0x013fea0003c00000 */
.L_x_2482:
        /* <DEDUP_REMOVED lines=15> */
.L_x_2481:
[----:B------:R-:W-:Y:S05]  /*12830*/  BSYNC B6 ;  /* 0x0000000000067941 */ /* 0x000fea0003800000 */
.L_x_2480:
[----:B------:R-:W-:Y:S01]  /*12840*/  ULDC.64 UR4, c[0x0][0x9f8] ;  /* 0x00027e0000047ab9 */ /* 0x000fe20000000a00 */
[----:B------:R-:W3:Y:S01]  /*12850*/  LDL R17, [R1+0x20] ;  /* 0x0000200001117983 */ /* 0x000ee20000100800 */
[----:B------:R-:W-:Y:S01]  /*12860*/  ISETP.NE.U32.AND P0, PT, RZ, UR4, PT ;  /* 0x00000004ff007c0c */ /* 0x000fe2000bf05070 */
[----:B--2---:R-:W-:-:S03]  /*12870*/  IMAD.MOV.U32 R7, RZ, RZ, R19 ;  /* 0x000000ffff077224 */ /* 0x004fc600078e0013 */
[----:B------:R-:W-:Y:S01]  /*12880*/  ISETP.NE.AND.EX P0, PT, RZ, UR5, PT, P0 ;  /* 0x00000005ff007c0c */ /* 0x000fe2000bf05300 */
[----:B------:R-:W-:-:S12]  /*12890*/  ULDC.64 UR4, c[0x0][0xa08] ;  /* 0x0002820000047ab9 */ /* 0x000fd80000000a00 */
[----:B------:R-:W2:Y:S02]  /*128a0*/  @P0 LDC.64 R2, c[0x0][0x9f8] ;  /* 0x00027e00ff020b82 */ /* 0x000ea40000000a00 */
[----:B--2---:R-:W-:-:S05]  /*128b0*/  @P0 IMAD.WIDE R2, R19, 0x4, R2 ;  /* 0x0000000413020825 */ /* 0x004fca00078e0202 */
[----:B------:R2:W4:Y:S02]  /*128c0*/  @P0 LDG.E R7, desc[UR40][R2.64] ;  /* 0x0000002802070981 */ /* 0x000524000c1e1900 */
[----:B--2---:R-:W2:Y:S02]  /*128d0*/  LDC.64 R2, c[0x0][0x418] ;  /* 0x00010600ff027b82 */ /* 0x004ea40000000a00 */
[----:B--2---:R-:W-:Y:S01]  /*128e0*/  LOP3.LUT P0, RZ, R2, UR4, RZ, 0xfc, !PT ;  /* 0x0000000402ff7c12 */ /* 0x004fe2000f80fcff */
[----:B------:R-:W-:-:S03]  /*128f0*/  UMOV UR4, 0xffffffff ;  /* 0xffffffff00047882 */ /* 0x000fc60000000000 */
[----:B------:R-:W-:Y:S01]  /*12900*/  LOP3.LUT P0, RZ, R3, UR5, RZ, 0xfc, P0 ;  /* 0x0000000503ff7c12 */ /* 0x000fe2000800fcff */
[----:B---3--:R-:W-:Y:S01]  /*12910*/  VIADD R0, R17, 0xffffffff ;  /* 0xffffffff11007836 */ /* 0x008fe20000000000 */
[----:B----4-:R-:W-:Y:S01]  /*12920*/  SHF.R.S32.HI R8, RZ, 0x1f, R7 ;  /* 0x0000001fff087819 */ /* 0x010fe20000011407 */
[----:B------:R2:W-:Y:S01]  /*12930*/  STL [R1+0x8], R7 ;  /* 0x0000080701007387 */ /* 0x0005e20000100800 */
[----:B------:R-:W-:-:S03]  /*12940*/  SEL R17, R7, RZ, !P0 ;  /* 0x000000ff07117207 */ /* 0x000fc60004000000 */
[----:B------:R2:W-:Y:S01]  /*12950*/  STL [R1+0x14], R8 ;  /* 0x0000140801007387 */ /* 0x0005e20000100800 */
[----:B------:R-:W-:Y:S05]  /*12960*/  BRA.DIV UR4, `(.L_x_2483) ;  /* 0x0000005a04887947 */ /* 0x000fea000b800000 */
[----:B------:R-:W3:Y:S02]  /*12970*/  S2R R4, SR_TID.X ;  /* 0x0000000000047919 */ /* 0x000ee40000002100 */
[----:B---3--:R-:W-:-:S04]  /*12980*/  SHF.R.U32.HI R4, RZ, 0x5, R4 ;  /* 0x00000005ff047819 */ /* 0x008fc80000011604 */
[----:B------:R-:W-:-:S05]  /*12990*/  LOP3.LUT R4, R4, 0x3, RZ, 0xc0, !PT ;  /* 0x0000000304047812 */ /* 0x000fca00078ec0ff */
[----:B------:R3:W4:Y:S02]  /*129a0*/  SHFL.IDX PT, R14, R4, RZ, 0x1f ;  /* 0x00001fff040e7589 */ /* 0x00072400000e0000 */
.L_x_2606:
[----:B---3--:R-:W3:Y:S01]  /*129b0*/  LDL.LU R4, [R1+0x10] ;  /* 0x0000100001047983 */ /* 0x008ee20000300800 */
[----:B------:R-:W-:Y:S02]  /*129c0*/  PLOP3.LUT P1, PT, PT, PT, PT, 0x8, 0x0 ;  /* 0x000000000000781c */ /* 0x000fe40003f2e170 */
[----:B----4-:R-:W-:Y:S01]  /*129d0*/  ISETP.NE.AND P0, PT, R14, RZ, PT ;  /* 0x000000ff0e00720c */ /* 0x010fe20003f05270 */
[----:B------:R4:W-:Y:S01]  /*129e0*/  STL [R1+0x24], R0 ;  /* 0x0000240001007387 */ /* 0x0009e20000100800 */
[----:B---3--:R-:W-:-:S09]  /*129f0*/  LOP3.LUT R4, R4, 0xfffffffe, RZ, 0xc0, !PT ;  /* 0xfffffffe04047812 */ /* 0x008fd200078ec0ff */
[----:B------:R-:W-:-:S05]  /*12a00*/  @P1 LOP3.LUT R4, R4, 0x1, RZ, 0xfc, !PT ;  /* 0x0000000104041812 */ /* 0x000fca00078efcff */
[----:B------:R4:W-:Y:S01]  /*12a10*/  STL [R1+0x10], R4 ;  /* 0x0000100401007387 */ /* 0x0009e20000100800 */
[----:B------:R-:W-:Y:S05]  /*12a20*/  @P0 BRA `(.L_x_2484) ;  /* 0x00000004001c0947 */ /* 0x000fea0003800000 */
[----:B------:R-:W-:-:S03]  /*12a30*/  UMOV UR4, 0xffffffff ;  /* 0xffffffff00047882 */ /* 0x000fc60000000000 */
[----:B------:R-:W-:Y:S05]  /*12a40*/  BRA.DIV UR4, `(.L_x_2485) ;  /* 0x0000005a04847947 */ /* 0x000fea000b800000 */
[----:B------:R-:W-:-:S13]  /*12a50*/  ELECT P6, URZ, PT ;  /* 0x00000000003f782f */ /* 0x000fda00038c0000 */
.L_x_2609:
[----:B------:R-:W-:Y:S05]  /*12a60*/  @!P6 BRA `(.L_x_2484) ;  /* 0x00000004000ce947 */ /* 0x000fea0003800000 */
[----:B------:R-:W-:-:S04]  /*12a70*/  ISETP.NE.U32.AND P0, PT, R2, RZ, PT ;  /* 0x000000ff0200720c */ /* 0x000fc80003f05070 */
[----:B------:R-:W-:-:S13]  /*12a80*/  ISETP.NE.AND.EX P0, PT, R3, RZ, PT, P0 ;  /* 0x000000ff0300720c */ /* 0x000fda0003f05300 */
[----:B------:R-:W-:Y:S05]  /*12a90*/  @!P0 BRA `(.L_x_2486) ;  /* 0x0000000000508947 */ /* 0x000fea0003800000 */
[----:B------:R-:W3:Y:S01]  /*12aa0*/  LDC R6, c[0x0][0x43c] ;  /* 0x00010f00ff067b82 */ /* 0x000ee20000000800 */
[----:B01----:R-:W-:Y:S01]  /*12ab0*/  IMAD.MOV.U32 R9, RZ, RZ, R0 ;  /* 0x000000ffff097224 */ /* 0x003fe200078e0000 */
[----:B------:R-:W-:-:S03]  /*12ac0*/  ULDC.64 UR4, c[0x0][0x428] ;  /* 0x00010a0000047ab9 */ /* 0x000fc60000000a00 */
[----:B----4-:R-:W-:Y:S01]  /*12ad0*/  IMAD.MOV.U32 R0, RZ, RZ, R9 ;  /* 0x000000ffff007224 */ /* 0x010fe200078e0009 */
[----:B---3--:R-:W-:-:S13]  /*12ae0*/  ISETP.NE.AND P0, PT, R6, 0x1, PT ;  /* 0x000000010600780c */ /* 0x008fda0003f05270 */
[----:B------:R-:W0:Y:S02]  /*12af0*/  @P0 LDC.64 R4, c[0x0][0x440] ;  /* 0x00011000ff040b82 */ /* 0x000e240000000a00 */
[----:B0-----:R-:W-:-:S05]  /*12b00*/  @P0 IMAD.HI.U32 R4, R9, R4, RZ ;  /* 0x0000000409040227 */ /* 0x001fca00078e00ff */
[----:B------:R-:W-:-:S04]  /*12b10*/  @P0 SHF.R.U32.HI R0, RZ, R5, R4 ;  /* 0x00000005ff000219 */ /* 0x000fc80000011604 */
[--C-:B------:R-:W-:Y:S01]  /*12b20*/  SHF.R.S32.HI R5, RZ, 0x1f, R0.reuse ;  /* 0x0000001fff057819 */ /* 0x100fe20000011400 */
[----:B------:R-:W-:-:S04]  /*12b30*/  IMAD.MOV R4, RZ, RZ, -R0 ;  /* 0x000000ffff047224 */ /* 0x000fc800078e0a00 */
[----:B------:R-:W-:Y:S02]  /*12b40*/  IMAD R9, R6, R4, R9 ;  /* 0x0000000406097224 */ /* 0x000fe400078e0209 */
[----:B------:R-:W-:Y:S02]  /*12b50*/  IMAD R6, R8, UR4, RZ ;  /* 0x0000000408067c24 */ /* 0x000fe4000f8e02ff */
[----:B------:R-:W-:Y:S01]  /*12b60*/  IMAD.MOV.U32 R4, RZ, RZ, R0 ;  /* 0x000000ffff047224 */ /* 0x000fe200078e0000 */
[----:B------:R3:W-:Y:S01]  /*12b70*/  STL [R1+0x24], R9 ;  /* 0x0000240901007387 */ /* 0x0007e20000100800 */
[C---:B------:R-:W-:Y:S02]  /*12b80*/  IMAD R0, R7.reuse, UR5, R6 ;  /* 0x0000000507007c24 */ /* 0x040fe4000f8e0206 */
[----:B------:R-:W-:-:S04]  /*12b90*/  IMAD.WIDE.U32 R4, R7, UR4, R4 ;  /* 0x0000000407047c25 */ /* 0x000fc8000f8e0004 */
[----:B------:R-:W-:Y:S01]  /*12ba0*/  IMAD.IADD R0, R5, 0x1, R0 ;  /* 0x0000000105007824 */ /* 0x000fe200078e0200 */
[----:B------:R-:W-:-:S04]  /*12bb0*/  LEA R2, P0, R4, R2, 0x2 ;  /* 0x0000000204027211 */ /* 0x000fc800078010ff */
[----:B------:R-:W-:-:S05]  /*12bc0*/  LEA.HI.X R3, R4, R3, R0, 0x2, P0 ;  /* 0x0000000304037211 */ /* 0x000fca00000f1400 */
[----:B------:R3:W5:Y:S04]  /*12bd0*/  LDG.E R17, desc[UR40][R2.64] ;  /* 0x0000002802117981 */ /* 0x000768000c1e1900 */
.L_x_2486:
[----:B--2---:R-:W2:Y:S04]  /*12be0*/  LDL R7, [R1] ;  /* 0x0000000001077983 */ /* 0x004ea80000100800 */
[----:B----4-:R-:W2:Y:S04]  /*12bf0*/  LDL R0, [R1+0x4] ;  /* 0x0000040001007983 */ /* 0x010ea80000100800 */
[----:B---3--:R-:W3:Y:S01]  /*12c00*/  LDL R2, [R1+0xc] ;  /* 0x00000c0001027983 */ /* 0x008ee20000100800 */
[----:B--2---:R-:W-:Y:S01]  /*12c10*/  IMAD R0, R0, 0x8, R7 ;  /* 0x0000000800007824 */ /* 0x004fe200078e0207 */
[----:B---3--:R-:W-:-:S04]  /*12c20*/  SHF.L.U32 R2, R2, 0x1f, RZ ;  /* 0x0000001f02027819 */ /* 0x008fc800000006ff */
[----:B------:R-:W2:Y:S02]  /*12c30*/  SYNCS.PHASECHK.TRANS64.TRYWAIT P0, [R0+URZ+0x28c40], R2 ;  /* 0x028c4002000075a7 */ /* 0x000ea4000800017f */
[----:B--2---:R-:W-:Y:S05]  /*12c40*/  @!P0 BRA `(.L_x_2487) ;  /* 0x0000005800248947 */ /* 0x004fea0003800000 */
.L_x_2610:
        /* <DEDUP_REMOVED lines=11> */
.L_x_2488:
[----:B------:R-:W3:Y:S04]  /*12d00*/  LDL R5, [R1] ;  /* 0x0000000001057983 */ /* 0x000ee80000100800 */
[----:B------:R-:W3:Y:S04]  /*12d10*/  LDL R4, [R1+0x4] ;  /* 0x0000040001047983 */ /* 0x000ee80000100800 */
[----:B------:R-:W4:Y:S04]  /*12d20*/  LDL R6, [R1+0x24] ;  /* 0x0000240001067983 */ /* 0x000f280000100800 */
[----:B------:R-:W4:Y:S04]  /*12d30*/  LDL R3, [R1+0x18] ;  /* 0x0000180001037983 */ /* 0x000f280000100800 */
[----:B--2---:R-:W2:Y:S01]  /*12d40*/  LDL.LU R2, [R1+0x10] ;  /* 0x0000100001027983 */ /* 0x004ea20000300800 */
[----:B------:R-:W-:-:S02]  /*12d50*/  R2UR UR9, R0 ;  /* 0x00000000000972ca */ /* 0x000fc400000e0000 */
[----:B------:R-:W-:Y:S01]  /*12d60*/  PLOP3.LUT P0, PT, PT, PT, PT, 0x80, 0x0 ;  /* 0x000000000000781c */ /* 0x000fe20003f0f070 */
[----:B------:R-:W-:Y:S01]  /*12d70*/  UIADD3 UR6, UP0, UR38, 0x370, URZ ;  /* 0x0000037026067890 */ /* 0x000fe2000ff1e03f */
[----:B------:R-:W-:Y:S02]  /*12d80*/  R2UR UR12, R18 ;  /* 0x00000000120c72ca */ /* 0x000fe400000e0000 */
[----:B-----5:R-:W-:Y:S01]  /*12d90*/  R2UR UR13, R17 ;  /* 0x00000000110d72ca */ /* 0x020fe200000e0000 */
[----:B------:R-:W-:-:S06]  /*12da0*/  UIADD3.X UR7, URZ, UR39, URZ, UP0, !UPT ;  /* 0x000000273f077290 */ /* 0x000fcc00087fe43f */
[----:B------:R-:W-:Y:S01]  /*12db0*/  UIADD3 UR9, UR9, 0x28c30, URZ ;  /* 0x00028c3009097890 */ /* 0x000fe2000fffe03f */
[----:B------:R-:W-:Y:S01]  /*12dc0*/  UMOV UR5, 0x14f00000 ;  /* 0x14f0000000057882 */ /* 0x000fe20000000000 */
[----:B------:R-:W-:Y:S01]  /*12dd0*/  UMOV UR10, URZ ;  /* 0x0000003f000a7c82 */ /* 0x000fe20008000000 */
[----:B---3--:R-:W-:Y:S01]  /*12de0*/  IMAD R0, R4, 0x2000, R5 ;  /* 0x0000200004007824 */ /* 0x008fe200078e0205 */
[----:B----4-:R-:W-:-:S04]  /*12df0*/  R2UR UR11, R6 ;  /* 0x00000000060b72ca */ /* 0x010fc800000e0000 */
[----:B------:R-:W-:Y:S02]  /*12e00*/  R2UR UR8, R0 ;  /* 0x00000000000872ca */ /* 0x000fe400000e0000 */
[----:B------:R-:W-:Y:S02]  /*12e10*/  R2UR UR4, R3 ;  /* 0x00000000030472ca */ /* 0x000fe400000e0000 */
[----:B--2---:R-:W-:-:S09]  /*12e20*/  LOP3.LUT R2, R2, 0xfffffffe, RZ, 0xc0, !PT ;  /* 0xfffffffe02027812 */ /* 0x004fd200078ec0ff */
[----:B------:R-:W-:Y:S02]  /*12e30*/  UIADD3 UR8, UR8, 0x22400, URZ ;  /* 0x0002240008087890 */ /* 0x000fe4000fffe03f */
[----:B------:R-:W-:Y:S01]  /*12e40*/  ULEA UR11, UR11, UR4, 0x6 ;  /* 0x000000040b0b7291 */ /* 0x000fe2000f8e303f */
[----:B------:R-:W-:Y:S02]  /*12e50*/  @P0 LOP3.LUT R2, R2, 0x1, RZ, 0xfc, !PT ;  /* 0x0000000102020812 */ /* 0x000fe400078efcff */
[----:B------:R-:W-:-:S03]  /*12e60*/  UMOV UR4, 0x0 ;  /* 0x0000000000047882 */ /* 0x000fc60000000000 */
[----:B------:R3:W-:Y:S03]  /*12e70*/  STL [R1+0x10], R2 ;  /* 0x0000100201007387 */ /* 0x0007e60000100800 */
[----:B------:R3:W-:Y:S01]  /*12e80*/  UTMALDG.4D [UR8], [UR6], desc[UR4] ;  /* 0x00000408060075b4 */ /* 0x0007e20008019000 */
[----:B------:R-:W-:Y:S02]  /*12e90*/  NOP ;  /* 0x0000000000007918 */ /* 0x000fe40000000000 */
.L_x_2484:
[----:B----4-:R-:W4:Y:S04]  /*12ea0*/  LDL R0, [R1] ;  /* 0x0000000001007983 */ /* 0x010f280000100800 */
[----:B------:R-:W5:Y:S01]  /*12eb0*/  LDL.LU R3, [R1+0x34] ;  /* 0x0000340001037983 */ /* 0x000f620000300800 */
[----:B------:R-:W-:Y:S05]  /*12ec0*/  WARPSYNC.ALL ;  /* 0x0000000000007948 */ /* 0x000fea0003800000 */
[----:B---3--:R-:W-:Y:S01]  /*12ed0*/  ULDC.64 UR4, c[0x0][0x298] ;  /* 0x0000a60000047ab9 */ /* 0x008fe20000000a00 */
[----:B------:R-:W-:Y:S01]  /*12ee0*/  BSSY B6, `(.L_x_2489) ;  /* 0x000001c000067945 */ /* 0x000fe20003800000 */
[----:B------:R-:W-:Y:S01]  /*12ef0*/  BAR.SYNC.DEFER_BLOCKING 0x8, 0x100 ;  /* 0x0204000000007b1d */ /* 0x000fe20000010000 */
[----:B----4-:R-:W-:Y:S01]  /*12f00*/  VIADD R0, R0, 0x20400 ;  /* 0x0002040000007836 */ /* 0x010fe20000000000 */
[----:B-----5:R-:W-:Y:S01]  /*12f10*/  SHF.R.S32.HI R2, RZ, 0x1f, R3 ;  /* 0x0000001fff027819 */ /* 0x020fe20000011403 */
[----:B------:R-:W-:-:S03]  /*12f20*/  IMAD.WIDE.U32 R4, R3, UR4, RZ ;  /* 0x0000000403047c25 */ /* 0x000fc6000f8e00ff */
[----:B------:R-:W-:Y:S01]  /*12f30*/  LOP3.LUT P0, RZ, R0, 0x3ff, RZ, 0xc0, !PT ;  /* 0x000003ff00ff7812 */ /* 0x000fe2000780c0ff */
[----:B------:R-:W-:Y:S01]  /*12f40*/  IMAD R2, R2, UR4, RZ ;  /* 0x0000000402027c24 */ /* 0x000fe2000f8e02ff */
[----:B------:R3:W-:Y:S03]  /*12f50*/  STL.64 [R1+0x38], R4 ;  /* 0x0000380401007387 */ /* 0x0007e60000100a00 */
[----:B------:R-:W-:-:S04]  /*12f60*/  IMAD R2, R3, UR5, R2 ;  /* 0x0000000503027c24 */ /* 0x000fc8000f8e0202 */
[----:B------:R-:W-:-:S05]  /*12f70*/  IMAD.IADD R0, R5, 0x1, R2 ;  /* 0x0000000105007824 */ /* 0x000fca00078e0202 */
[----:B------:R3:W-:Y:S01]  /*12f80*/  STL [R1+0x34], R0 ;  /* 0x0000340001007387 */ /* 0x0007e20000100800 */
[----:B------:R-:W-:Y:S05]  /*12f90*/  @!P0 BRA `(.L_x_2490) ;  /* 0x0000000000408947 */ /* 0x000fea0003800000 */
[----:B------:R-:W-:Y:S01]  /*12fa0*/  MOV R2, 0x0 ;  /* 0x0000000000027802 */ /* 0x000fe20000000f00 */
[----:B------:R-:W-:Y:S01]  /*12fb0*/  ULDC.64 UR4, c[0x4][0x90] ;  /* 0x0100240000047ab9 */ /* 0x000fe20000000a00 */
[----:B------:R-:W-:Y:S01]  /*12fc0*/  ULDC.64 UR6, c[0x4][0x98] ;  /* 0x0100260000067ab9 */ /* 0x000fe20000000a00 */
[----:B------:R-:W-:Y:S01]  /*12fd0*/  ULDC.64 UR8, c[0x4][0x20] ;  /* 0x0100080000087ab9 */ /* 0x000fe20000000a00 */
[----:B---3--:R-:W-:Y:S02]  /*12fe0*/  IMAD.U32 R4, RZ, RZ, UR4 ;  /* 0x00000004ff047e24 */ /* 0x008fe4000f8e00ff */
        /* <DEDUP_REMOVED lines=11> */
.L_x_2490:
[----:B------:R-:W-:Y:S05]  /*130a0*/  BSYNC B6 ;  /* 0x0000000000067941 */ /* 0x000fea0003800000 */
.L_x_2489:
[----:B---3--:R-:W3:Y:S01]  /*130b0*/  LDL.LU R0, [R1+0x34] ;  /* 0x0000340001007983 */ /* 0x008ee20000300800 */
[----:B--2---:R-:W2:Y:S01]  /*130c0*/  LDC R7, c[0x0][0x448] ;  /* 0x00011200ff077b82 */ /* 0x004ea20000000800 */
[----:B------:R-:W-:Y:S01]  /*130d0*/  ULDC.64 UR4, c[0x0][0x2d8] ;  /* 0x0000b60000047ab9 */ /* 0x000fe20000000a00 */
[----:B------:R-:W-:Y:S01]  /*130e0*/  ULDC UR6, c[0x0][0x2b8] ;  /* 0x0000ae0000067ab9 */ /* 0x000fe20000000800 */
[----:B------:R-:W3:Y:S04]  /*130f0*/  LDL.LU.64 R2, [R1+0x38] ;  /* 0x0000380001027983 */ /* 0x000ee80000300a00 */
[----:B------:R-:W4:Y:S04]  /*13100*/  LDL R12, [R1+0x28] ;  /* 0x00002800010c7983 */ /* 0x000f280000100800 */
[----:B01----:R0:W5:Y:S01]  /*13110*/  LDL R9, [R1+0x44] ;  /* 0x0000440001097983 */ /* 0x0031620000100800 */
[----:B------:R-:W1:Y:S01]  /*13120*/  S2R R5, SR_TID.X ;  /* 0x0000000000057919 */ /* 0x000e620000002100 */
[----:B------:R-:W0:Y:S01]  /*13130*/  S2R R8, SR_TID.X ;  /* 0x0000000000087919 */ /* 0x000e220000002100 */
[----:B-1----:R-:W-:-:S04]  /*13140*/  LOP3.LUT R5, R5, 0x7f, RZ, 0xc0, !PT ;  /* 0x0000007f05057812 */ /* 0x002fc800078ec0ff */
[----:B------:R-:W-:Y:S01]  /*13150*/  SHF.R.U32.HI R5, RZ, 0x3, R5 ;  /* 0x00000003ff057819 */ /* 0x000fe20000011605 */
[----:B0-----:R-:W-:-:S05]  /*13160*/  IMAD.SHL.U32 R8, R8, 0x10, RZ ;  /* 0x0000001008087824 */ /* 0x001fca00078e00ff */
[----:B------:R-:W-:Y:S01]  /*13170*/  LOP3.LUT R8, R5, 0x70, R8, 0xf8, !PT ;  /* 0x0000007005087812 */ /* 0x000fe200078ef808 */
[----:B------:R-:W0:Y:S02]  /*13180*/  S2R R10, SR_TID.X ;  /* 0x00000000000a7919 */ /* 0x000e240000002100 */
[----:B0-----:R-:W-:-:S05]  /*13190*/  IMAD.SHL.U32 R10, R10, 0x8, RZ ;  /* 0x000000080a0a7824 */ /* 0x001fca00078e00ff */
[----:B------:R-:W-:Y:S01]  /*131a0*/  LOP3.LUT R10, R10, 0x38, RZ, 0xc0, !PT ;  /* 0x000000380a0a7812 */ /* 0x000fe200078ec0ff */
[----:B---3--:R-:W-:Y:S01]  /*131b0*/  IMAD.MOV.U32 R3, RZ, RZ, R0 ;  /* 0x000000ffff037224 */ /* 0x008fe200078e0000 */
[----:B------:R-:W-:-:S05]  /*131c0*/  SHF.R.S32.HI R0, RZ, 0x1f, R18 ;  /* 0x0000001fff007819 */ /* 0x000fca0000011412 */
[----:B------:R-:W-:Y:S02]  /*131d0*/  IMAD R0, R0, UR4, RZ ;  /* 0x0000000400007c24 */ /* 0x000fe4000f8e02ff */
[----:B------:R-:W-:-:S04]  /*131e0*/  IMAD.WIDE.U32 R2, R18, UR4, R2 ;  /* 0x0000000412027c25 */ /* 0x000fc8000f8e0002 */
[----:B------:R-:W-:Y:S01]  /*131f0*/  IMAD R0, R18, UR5, R0 ;  /* 0x0000000512007c24 */ /* 0x000fe2000f8e0200 */
[----:B------:R-:W-:Y:S02]  /*13200*/  ULDC.64 UR4, c[0x0][0xa00] ;  /* 0x0002800000047ab9 */ /* 0x000fe40000000a00 */
[----:B------:R-:W-:Y:S01]  /*13210*/  ISETP.NE.U32.AND P0, PT, RZ, UR4, PT ;  /* 0x00000004ff007c0c */ /* 0x000fe2000bf05070 */
[----:B------:R-:W-:Y:S01]  /*13220*/  IMAD.IADD R3, R3, 0x1, R0 ;  /* 0x0000000103037824 */ /* 0x000fe200078e0200 */
[----:B------:R-:W-:Y:S02]  /*13230*/  SHF.R.S32.HI R0, RZ, 0x1f, R19 ;  /* 0x0000001fff007819 */ /* 0x000fe40000011413 */
[----:B------:R-:W-:Y:S01]  /*13240*/  ISETP.NE.AND.EX P0, PT, RZ, UR5, PT, P0 ;  /* 0x00000005ff007c0c */ /* 0x000fe2000bf05300 */
[----:B------:R-:W-:-:S03]  /*13250*/  ULDC.64 UR4, c[0x0][0x2e0] ;  /* 0x0000b80000047ab9 */ /* 0x000fc60000000a00 */
[----:B------:R-:W-:Y:S02]  /*13260*/  SEL R4, R0, RZ, !P0 ;  /* 0x000000ff00047207 */ /* 0x000fe40004000000 */
[----:B------:R-:W-:Y:S02]  /*13270*/  SEL R0, R19, RZ, !P0 ;  /* 0x000000ff13007207 */ /* 0x000fe40004000000 */
[----:B--2---:R-:W-:Y:S01]  /*13280*/  ISETP.NE.AND P0, PT, R7, 0x1, PT ;  /* 0x000000010700780c */ /* 0x004fe20003f05270 */
[----:B------:R-:W-:-:S12]  /*13290*/  IMAD R4, R4, UR4, RZ ;  /* 0x0000000404047c24 */ /* 0x000fd8000f8e02ff */
[----:B------:R-:W0:Y:S08]  /*132a0*/  @P0 LDC R5, c[0x0][0x44c] ;  /* 0x00011300ff050b82 */ /* 0x000e300000000800 */
[----:B------:R-:W1:Y:S01]  /*132b0*/  @P0 LDC R6, c[0x0][0x450] ;  /* 0x00011400ff060b82 */ /* 0x000e620000000800 */
[----:B------:R-:W-:-:S04]  /*132c0*/  IMAD.WIDE.U32 R2, R0, UR4, R2 ;  /* 0x0000000400027c25 */ /* 0x000fc8000f8e0002 */
[----:B------:R-:W-:Y:S01]  /*132d0*/  IMAD R0, R0, UR5, R4 ;  /* 0x0000000500007c24 */ /* 0x000fe2000f8e0204 */
[----:B------:R-:W-:-:S03]  /*132e0*/  ULDC.64 UR4, c[0x0][0x2d0] ;  /* 0x0000b40000047ab9 */ /* 0x000fc60000000a00 */
[----:B------:R-:W-:Y:S02]  /*132f0*/  IMAD.IADD R3, R3, 0x1, R0 ;  /* 0x0000000103037824 */ /* 0x000fe400078e0200 */
[----:B----4-:R-:W-:-:S04]  /*13300*/  IMAD.IADD R0, R8, 0x1, R12 ;  /* 0x0000000108007824 */ /* 0x010fc800078e020c */
[----:B0-----:R-:W-:-:S04]  /*13310*/  @P0 IMAD.HI.U32 R5, R0, R5, RZ ;  /* 0x0000000500050227 */ /* 0x001fc800078e00ff */
[----:B------:R-:W-:Y:S01]  /*13320*/  IMAD.MOV.U32 R4, RZ, RZ, R0 ;  /* 0x000000ffff047224 */ /* 0x000fe200078e0000 */
[----:B-1----:R-:W-:Y:S01]  /*13330*/  @P0 SHF.R.U32.HI R4, RZ, R6, R5 ;  /* 0x00000006ff040219 */ /* 0x002fe20000011605 */
[----:B------:R-:W0:Y:S04]  /*13340*/  S2R R8, SR_TID.X ;  /* 0x0000000000087919 */ /* 0x000e280000002100 */
        /* <DEDUP_REMOVED lines=16> */
[----:B0-----:R-:W-:Y:S02]  /*13450*/  LOP3.LUT R8, R8, 0x7f, RZ, 0xc0, !PT ;  /* 0x0000007f08087812 */ /* 0x001fe400078ec0ff */
[----:B------:R-:W-:Y:S02]  /*13460*/  ISETP.GE.AND P0, PT, R10, UR6, PT ;  /* 0x000000060a007c0c */ /* 0x000fe4000bf06270 */
[----:B------:R-:W-:-:S02]  /*13470*/  LEA.HI.X R3, R2, UR5, R0, 0x1, P1 ;  /* 0x0000000502037c11 */ /* 0x000fc400088f0c00 */
[----:B------:R-:W-:Y:S01]  /*13480*/  SHF.R.U32.HI R8, RZ, 0x3, R8 ;  /* 0x00000003ff087819 */ /* 0x000fe20000011608 */
[----:B------:R-:W-:Y:S08]  /*13490*/  BRA.DIV UR4, `(.L_x_2491) ;  /* 0x0000005204247947 */ /* 0x000ff0000b800000 */
[----:B------:R-:W2:Y:S04]  /*134a0*/  LDL.LU R6, [R1+0x2c] ;  /* 0x00002c0001067983 */ /* 0x000ea80000300800 */
[----:B------:R-:W3:Y:S01]  /*134b0*/  LDL.LU R5, [R1+0x28] ;  /* 0x0000280001057983 */ /* 0x000ee20000300800 */
[----:B--2---:R-:W-:-:S03]  /*134c0*/  IMAD R0, R6, R7, RZ ;  /* 0x0000000706007224 */ /* 0x004fc600078e02ff */
[----:B------:R-:W0:Y:S01]  /*134d0*/  SHFL.IDX PT, R7, R4, RZ, 0x181f ;  /* 0x00181fff04077589 */ /* 0x000e2200000e0000 */
[----:B---3--:R-:W-:-:S03]  /*134e0*/  IMAD.IADD R2, R8, 0x1, R5 ;  /* 0x0000000108027824 */ /* 0x008fc600078e0205 */
[----:B------:R-:W1:Y:S01]  /*134f0*/  SHFL.IDX PT, R6, R3, RZ, 0x181f ;  /* 0x00181fff03067589 */ /* 0x000e6200000e0000 */
[C---:B------:R-:W-:Y:S01]  /*13500*/  VIADD R5, R2.reuse, 0x10 ;  /* 0x0000001002057836 */ /* 0x040fe20000000000 */
[----:B------:R-:W-:-:S13]  /*13510*/  ISETP.GE.AND P1, PT, R2, R0, PT ;  /* 0x000000000200720c */ /* 0x000fda0003f26270 */
[----:B0-----:R-:W-:-:S05]  /*13520*/  @!P1 LEA R7, P2, R10, R7, 0x1 ;  /* 0x000000070a079211 */ /* 0x001fca00078408ff */
[----:B-1----:R-:W-:-:S05]  /*13530*/  @!P1 IMAD.X R6, RZ, RZ, R6, P2 ;  /* 0x000000ffff069224 */ /* 0x002fca00010e0606 */
[----:B------:R-:W-:-:S04]  /*13540*/  @!P1 LOP3.LUT R7, R7, R6, RZ, 0x3c, !PT ;  /* 0x0000000607079212 */ /* 0x000fc800078e3cff */
[----:B------:R-:W-:-:S04]  /*13550*/  @!P1 LOP3.LUT R6, R7, R6, RZ, 0x3c, !PT ;  /* 0x0000000607069212 */ /* 0x000fc800078e3cff */
[----:B------:R-:W-:-:S05]  /*13560*/  @!P1 LOP3.LUT R7, R7, R6, RZ, 0x3c, !PT ;  /* 0x0000000607079212 */ /* 0x000fca00078e3cff */
[----:B------:R-:W-:Y:S01]  /*13570*/  @!PT LDS RZ, [RZ] ;  /* 0x00000000fffff984 */ /* 0x000fe20000000800 */
[----:B-----5:R0:W-:Y:S01]  /*13580*/  @!P1 LDGSTS.E.BYPASS.LTC128B.128 [R9+0x20400], desc[UR40][R6.64], !P0 ;  /* 0x2040000006099fae */ /* 0x0201e2000c101d68 */
[----:B------:R-:W-:-:S03]  /*13590*/  ISETP.GE.AND P1, PT, R5, R0, PT ;  /* 0x000000000500720c */ /* 0x000fc60003f26270 */
[----:B------:R-:W1:Y:S04]  /*135a0*/  SHFL.IDX PT, R5, R4, 0x1, 0x181f ;  /* 0x00381f0004057f89 */ /* 0x000e6800000e0000 */
[----:B0-----:R-:W0:Y:S06]  /*135b0*/  SHFL.IDX PT, R6, R3, 0x1, 0x181f ;  /* 0x00381f0003067f89 */ /* 0x001e2c00000e0000 */
[----:B-1----:R-:W-:-:S05]  /*135c0*/  @!P1 LEA R5, P2, R10, R5, 0x1 ;  /* 0x000000050a059211 */ /* 0x002fca00078408ff */
[----:B0-----:R-:W-:-:S04]  /*135d0*/  @!P1 IMAD.X R6, RZ, RZ, R6, P2 ;  /* 0x000000ffff069224 */ /* 0x001fc800010e0606 */
[----:B------:R-:W-:Y:S02]  /*135e0*/  @!P1 IMAD.MOV.U32 R7, RZ, RZ, R6 ;  /* 0x000000ffff079224 */ /* 0x000fe400078e0006 */
[----:B------:R-:W-:Y:S02]  /*135f0*/  @!P1 IMAD.MOV.U32 R6, RZ, RZ, R5 ;  /* 0x000000ffff069224 */ /* 0x000fe400078e0005 */
[----:B------:R-:W-:-:S03]  /*13600*/  VIADD R5, R2, 0x20 ;  /* 0x0000002002057836 */ /* 0x000fc60000000000 */
[----:B------:R0:W-:Y:S02]  /*13610*/  @!P1 LDGSTS.E.BYPASS.LTC128B.128 [R9+0x20c00], desc[UR40][R6.64], !P0 ;  /* 0x20c0000006099fae */ /* 0x0001e4000c101d68 */
[----:B------:R-:W-:Y:S02]  /*13620*/  ISETP.GE.AND P1, PT, R5, R0, PT ;  /* 0x000000000500720c */ /* 0x000fe40003f26270 */
[----:B------:R-:W1:Y:S04]  /*13630*/  SHFL.IDX PT, R5, R4, 0x2, 0x181f ;  /* 0x00581f0004057f89 */ /* 0x000e6800000e0000 */
[----:B------:R-:W-:Y:S04]  /*13640*/  SHFL.IDX PT, R4, R4, 0x3, 0x181f ;  /* 0x00781f0004047f89 */ /* 0x000fe800000e0000 */
[----:B0-----:R-:W0:Y:S04]  /*13650*/  SHFL.IDX PT, R6, R3, 0x2, 0x181f ;  /* 0x00581f0003067f89 */ /* 0x001e2800000e0000 */
[----:B------:R-:W2:Y:S01]  /*13660*/  SHFL.IDX PT, R3, R3, 0x3, 0x181f ;  /* 0x00781f0003037f89 */ /* 0x000ea200000e0000 */
[----:B-1----:R-:W-:-:S05]  /*13670*/  @!P1 LEA R5, P2, R10, R5, 0x1 ;  /* 0x000000050a059211 */ /* 0x002fca00078408ff */
[----:B0-----:R-:W-:-:S04]  /*13680*/  @!P1 IMAD.X R6, RZ, RZ, R6, P2 ;  /* 0x000000ffff069224 */ /* 0x001fc800010e0606 */
[----:B------:R-:W-:Y:S02]  /*13690*/  @!P1 IMAD.MOV.U32 R7, RZ, RZ, R6 ;  /* 0x000000ffff079224 */ /* 0x000fe400078e0006 */
[----:B------:R-:W-:-:S05]  /*136a0*/  @!P1 IMAD.MOV.U32 R6, RZ, RZ, R5 ;  /* 0x000000ffff069224 */ /* 0x000fca00078e0005 */
[----:B--2---:R0:W-:Y:S02]  /*136b0*/  @!P1 LDGSTS.E.BYPASS.LTC128B.128 [R9+0x21400], desc[UR40][R6.64], !P0 ;  /* 0x2140000006099fae */ /* 0x0041e4000c101d68 */
.L_x_2619:
[----:B------:R1:W5:Y:S01]  /*136c0*/  LDL R8, [R1] ;  /* 0x0000000001087983 */ /* 0x0003620000100800 */
        /* <DEDUP_REMOVED lines=10> */
.L_x_2492:
[----:B-1----:R-:W2:Y:S01]  /*13770*/  LDL R2, [R1] ;  /* 0x0000000001027983 */ /* 0x002ea20000100800 */
        /* <DEDUP_REMOVED lines=16> */
[----:B------:R-:W2:Y:S03]  /*13880*/  SYNCS.PHASECHK.TRANS64.TRYWAIT P0, [R2+URZ+0x28c20], R0 ;  /* 0x028c2000020075a7 */ /* 0x000ea6000800017f */
[----:B-12---:R-:W-:Y:S05]  /*13890*/  @!P0 BRA `(.L_x_2494) ;  /* 0x0000005000688947 */ /* 0x006fea0003800000 */
.L_x_2620:
[----:B------:R-:W-:Y:S05]  /*138a0*/  BSYNC B0 ;  /* 0x0000000000007941 */ /* 0x000fea0003800000 */
.L_x_2493:
[----:B-1----:R-:W2:Y:S01]  /*138b0*/  LDL R2, [R1+0x10] ;  /* 0x0000100001027983 */ /* 0x002ea20000100800 */
[----:B------:R-:W-:Y:S01]  /*138c0*/  BSSY B0, `(.L_x_2495) ;  /* 0x000009a000007945 */ /* 0x000fe20003800000 */
[----:B--2---:R-:W-:-:S13]  /*138d0*/  LOP3.LUT P0, RZ, R2, 0x1, RZ, 0xc0, !PT ;  /* 0x0000000102ff7812 */ /* 0x004fda000780c0ff */
[----:B------:R-:W-:Y:S05]  /*138e0*/  @!P0 BRA `(.L_x_2496) ;  /* 0x00000008005c8947 */ /* 0x000fea0003800000 */
[----:B------:R-:W2:Y:S04]  /*138f0*/  LDL R5, [R1] ;  /* 0x0000000001057983 */ /* 0x000ea80000100800 */
[----:B------:R-:W2:Y:S04]  /*13900*/  LDL R4, [R1+0x4] ;  /* 0x0000040001047983 */ /* 0x000ea80000100800 */
[----:B------:R-:W3:Y:S01]  /*13910*/  LDL R2, [R1+0xc] ;  /* 0x00000c0001027983 */ /* 0x000ee20000100800 */
[----:B------:R-:W-:Y:S01]  /*13920*/  BSSY B1, `(.L_x_2497) ;  /* 0x0000008000017945 */ /* 0x000fe20003800000 */
[----:B------:R-:W1:Y:S02]  /*13930*/  S2R R3, SR_TID.X ;  /* 0x0000000000037919 */ /* 0x000e640000002100 */
[----:B-1----:R-:W-:-:S04]  /*13940*/  LOP3.LUT R3, R3, 0x7f, RZ, 0xc0, !PT ;  /* 0x0000007f03037812 */ /* 0x002fc800078ec0ff */
[----:B------:R-:W-:Y:S01]  /*13950*/  ISETP.NE.AND P1, PT, R3, RZ, PT ;  /* 0x000000ff0300720c */ /* 0x000fe20003f25270 */
[----:B--2---:R-:W-:Y:S01]  /*13960*/  IMAD R0, R4, 0x8, R5 ;  /* 0x0000000804007824 */ /* 0x004fe200078e0205 */
[----:B---3--:R-:W-:-:S04]  /*13970*/  SHF.L.U32 R2, R2, 0x1f, RZ ;  /* 0x0000001f02027819 */ /* 0x008fc800000006ff */
[----:B------:R-:W1:Y:S02]  /*13980*/  SYNCS.PHASECHK.TRANS64.TRYWAIT P0, [R0+URZ+0x28c60], R2 ;  /* 0x028c6002000075a7 */ /* 0x000e64000800017f */
[----:B-1----:R-:W-:Y:S05]  /*13990*/  @!P0 BRA `(.L_x_2498) ;  /* 0x0000005000408947 */ /* 0x002fea0003800000 */
.L_x_2621:
[----:B------:R-:W-:Y:S05]  /*139a0*/  BSYNC B1 ;  /* 0x0000000000017941 */ /* 0x000fea0003800000 */
.L_x_2497:
[----:B------:R-:W-:Y:S04]  /*139b0*/  BSSY B1, `(.L_x_2499) ;  /* 0x0000009000017945 */ /* 0x000fe80003800000 */
        /* <DEDUP_REMOVED lines=8> */
.L_x_2500:
[----:B------:R-:W-:Y:S05]  /*13a40*/  BSYNC B1 ;  /* 0x0000000000017941 */ /* 0x000fea0003800000 */
.L_x_2499:
[----:B------:R-:W2:Y:S04]  /*13a50*/  LDL R5, [R1+0x18] ;  /* 0x0000180001057983 */ /* 0x000ea80000100800 */
[----:B------:R-:W2:Y:S04]  /*13a60*/  LDL.LU R3, [R1+0x24] ;  /* 0x0000240001037983 */ /* 0x000ea80000300800 */
[----:B------:R-:W3:Y:S04]  /*13a70*/  LDL R4, [R1] ;  /* 0x0000000001047983 */ /* 0x000ee80000100800 */
[----:B-1----:R-:W3:Y:S01]  /*13a80*/  LDL R2, [R1+0x4] ;  /* 0x0000040001027983 */ /* 0x002ee20000100800 */
[----:B------:R-:W-:Y:S01]  /*13a90*/  UIADD3 UR4, UP0, UR38, 0x470, URZ ;  /* 0x0000047026047890 */ /* 0x000fe2000ff1e03f */
[----:B------:R-:W-:Y:S01]  /*13aa0*/  PLOP3.LUT P0, PT, PT, PT, PT, 0x80, 0x0 ;  /* 0x000000000000781c */ /* 0x000fe20003f0f070 */
[----:B------:R-:W-:Y:S01]  /*13ab0*/  VIADD R0, R0, 0x28c50 ;  /* 0x00028c5000007836 */ /* 0x000fe20000000000 */
[----:B------:R-:W-:Y:S01]  /*13ac0*/  UMOV UR6, 0x0 ;  /* 0x0000000000067882 */ /* 0x000fe20000000000 */
[----:B------:R-:W-:Y:S01]  /*13ad0*/  UIADD3.X UR5, URZ, UR39, URZ, UP0, !UPT ;  /* 0x000000273f057290 */ /* 0x000fe200087fe43f */
[----:B------:R-:W-:Y:S01]  /*13ae0*/  UMOV UR7, 0x14f00000 ;  /* 0x14f0000000077882 */ /* 0x000fe20000000000 */
[----:B------:R-:W-:Y:S01]  /*13af0*/  UMOV UR10, URZ ;  /* 0x0000003f000a7c82 */ /* 0x000fe20008000000 */
[----:B--2---:R-:W-:-:S02]  /*13b00*/  IMAD R3, R3, 0x40, R5 ;  /* 0x0000004003037824 */ /* 0x004fc400078e0205 */
[----:B---3--:R-:W-:-:S04]  /*13b10*/  IMAD R2, R2, 0x10000, R4 ;  /* 0x0001000002027824 */ /* 0x008fc800078e0204 */
[----:B------:R-:W-:-:S07]  /*13b20*/  VIADD R4, R2, 0x400 ;  /* 0x0000040002047836 */ /* 0x000fce0000000000 */
.L_x_2501:
        /* <DEDUP_REMOVED lines=10> */
[----:B------:R-:W-:Y:S01]  /*13bd0*/  PLOP3.LUT P0, PT, PT, PT, PT, 0x80, 0x0 ;  /* 0x000000000000781c */ /* 0x000fe20003f0f070 */
[----:B------:R-:W-:Y:S01]  /*13be0*/  VIADD R4, R2, 0x2400 ;  /* 0x0000240002047836 */ /* 0x000fe20000000000 */
[----:B------:R-:W-:Y:S01]  /*13bf0*/  UMOV UR6, 0x0 ;  /* 0x0000000000067882 */ /* 0x000fe20000000000 */
[----:B------:R-:W-:Y:S01]  /*13c00*/  UMOV UR7, 0x14f00000 ;  /* 0x14f0000000077882 */ /* 0x000fe20000000000 */
[----:B------:R-:W-:-:S09]  /*13c10*/  UMOV UR10, 0x40 ;  /* 0x00000040000a7882 */ /* 0x000fd20000000000 */
.L_x_2502:
        /* <DEDUP_REMOVED lines=15> */
.L_x_2503:
        /* <DEDUP_REMOVED lines=15> */
.L_x_2504:
        /* <DEDUP_REMOVED lines=15> */
.L_x_2505:
        /* <DEDUP_REMOVED lines=15> */
.L_x_2506:
        /* <DEDUP_REMOVED lines=15> */
.L_x_2507:
        /* <DEDUP_REMOVED lines=15> */
.L_x_2508:
        /* <DEDUP_REMOVED lines=10> */
.L_x_2496:
[----:B------:R-:W-:Y:S05]  /*14260*/  BSYNC B0 ;  /* 0x0000000000007941 */ /* 0x000fea0003800000 */
.L_x_2495:
[----:B------:R-:W2:Y:S04]  /*14270*/  LDL R4, [R1+0x20] ;  /* 0x0000200001047983 */ /* 0x000ea80000100800 */
[----:B------:R-:W3:Y:S01]  /*14280*/  LDL R5, [R1+0x1c] ;  /* 0x00001c0001057983 */ /* 0x000ee20000100800 */
[----:B------:R-:W-:Y:S01]  /*14290*/  BSSY B0, `(.L_x_2509) ;  /* 0x00002b3000007945 */ /* 0x000fe20003800000 */
[----:B--2---:R-:W-:-:S05]  /*142a0*/  VIADD R0, R4, 0xfffffffe ;  /* 0xfffffffe04007836 */ /* 0x004fca0000000000 */
[----:B---3--:R-:W-:-:S13]  /*142b0*/  ISETP.GE.AND P0, PT, R0, R5, PT ;  /* 0x000000050000720c */ /* 0x008fda0003f06270 */
[----:B------:R-:W-:Y:S05]  /*142c0*/  @!P0 BRA `(.L_x_2510) ;  /* 0x0000002800bc8947 */ /* 0x000fea0003800000 */
[----:B------:R-:W-:Y:S01]  /*142d0*/  IMAD.MOV R2, RZ, RZ, -R4 ;  /* 0x000000ffff027224 */ /* 0x000fe200078e0a04 */
[----:B0-----:R-:W-:Y:S01]  /*142e0*/  LOP3.LUT R6, RZ, R5, RZ, 0x33, !PT ;  /* 0x00000005ff067212 */ /* 0x001fe200078e33ff */
[----:B------:R-:W-:Y:S03]  /*142f0*/  BSSY B2, `(.L_x_2511) ;  /* 0x00000e7000027945 */ /* 0x000fe60003800000 */
[----:B------:R-:W-:-:S05]  /*14300*/  VIADDMNMX R6, R2, 0x1, R6, !PT ;  /* 0x0000000102067846 */ /* 0x000fca0007800106 */
[----:B------:R-:W-:-:S05]  /*14310*/  IMAD.IADD R2, R4, 0x1, R6 ;  /* 0x0000000104027824 */ /* 0x000fca00078e0206 */
[----:B------:R-:W-:-:S04]  /*14320*/  LOP3.LUT R2, R2, 0x1, RZ, 0xc0, !PT ;  /* 0x0000000102027812 */ /* 0x000fc800078ec0ff */
[----:B------:R-:W-:-:S13]  /*14330*/  ISETP.NE.U32.AND P0, PT, R2, 0x1, PT ;  /* 0x000000010200780c */ /* 0x000fda0003f05070 */
        /* <DEDUP_REMOVED lines=36> */
[----:B------:R1:W5:Y:S04]  /*14580*/  LDG.E R17, desc[UR40][R4.64] ;  /* 0x0000002804117981 */ /* 0x000368000c1e1900 */
.L_x_2515:
[----:B------:R-:W2:Y:S01]  /*14590*/  LDL R2, [R1] ;  /* 0x0000000001027983 */ /* 0x000ea20000100800 */
[----:B------:R-:W-:Y:S01]  /*145a0*/  BSSY B3, `(.L_x_2516) ;  /* 0x0000008000037945 */ /* 0x000fe20003800000 */
[----:B-1----:R-:W1:Y:S02]  /*145b0*/  S2R R4, SR_TID.X ;  /* 0x0000000000047919 */ /* 0x002e640000002100 */
[----:B-1----:R-:W-:-:S04]  /*145c0*/  LOP3.LUT R4, R4, 0x7f, RZ, 0xc0, !PT ;  /* 0x0000007f04047812 */ /* 0x002fc800078ec0ff */
[----:B------:R-:W-:Y:S01]  /*145d0*/  ISETP.NE.AND P1, PT, R4, RZ, PT ;  /* 0x000000ff0400720c */ /* 0x000fe20003f25270 */
[----:B--2---:R-:W-:Y:S01]  /*145e0*/  IMAD R3, R8, 0x8, R2 ;  /* 0x0000000808037824 */ /* 0x004fe200078e0202 */
[----:B------:R-:W-:-:S04]  /*145f0*/  SHF.L.U32 R2, R7, 0x1f, RZ ;  /* 0x0000001f07027819 */ /* 0x000fc800000006ff */
[----:B------:R-:W1:Y:S02]  /*14600*/  SYNCS.PHASECHK.TRANS64.TRYWAIT P0, [R3+URZ+0x28c40], R2 ;  /* 0x028c4002030075a7 */ /* 0x000e64000800017f */
[----:B-1----:R-:W-:Y:S05]  /*14610*/  @!P0 BRA `(.L_x_2517) ;  /* 0x0000004400348947 */ /* 0x002fea0003800000 */
.L_x_2622:
[----:B------:R-:W-:Y:S05]  /*14620*/  BSYNC B3 ;  /* 0x0000000000037941 */ /* 0x000fea0003800000 */
.L_x_2516:
        /* <DEDUP_REMOVED lines=9> */
.L_x_2519:
[----:B------:R-:W-:Y:S05]  /*146c0*/  BSYNC B3 ;  /* 0x0000000000037941 */ /* 0x000fea0003800000 */
.L_x_2518:
[----:B0-----:R-:W2:Y:S04]  /*146d0*/  LDL R8, [R1] ;  /* 0x0000000001087983 */ /* 0x001ea80000100800 */
        /* <DEDUP_REMOVED lines=13> */
.L_x_2520:
        /* <DEDUP_REMOVED lines=13> */
.L_x_2623:
[----:B------:R-:W-:Y:S05]  /*14880*/  BSYNC B3 ;  /* 0x0000000000037941 */ /* 0x000fea0003800000 */
.L_x_2521:
        /* <DEDUP_REMOVED lines=11> */
.L_x_2524:
[----:B------:R-:W-:Y:S05]  /*14940*/  BSYNC B3 ;  /* 0x0000000000037941 */ /* 0x000fea0003800000 */
.L_x_2523:
[----:B------:R-:W2:Y:S04]  /*14950*/  LDL R4, [R1] ;  /* 0x0000000001047983 */ /* 0x000ea80000100800 */
        /* <DEDUP_REMOVED lines=10> */
.L_x_2525:
        /* <DEDUP_REMOVED lines=15> */
.L_x_2526:
        /* <DEDUP_REMOVED lines=15> */
.L_x_2527:
        /* <DEDUP_REMOVED lines=15> */
.L_x_2528:
        /* <DEDUP_REMOVED lines=15> */
.L_x_2529:
        /* <DEDUP_REMOVED lines=15> */
.L_x_2530:
        /* <DEDUP_REMOVED lines=15> */
.L_x_2531:
        /* <DEDUP_REMOVED lines=15> */
.L_x_2532:
        /* <DEDUP_REMOVED lines=10> */
.L_x_2514:
[----:B------:R-:W-:Y:S05]  /*15130*/  BSYNC B1 ;  /* 0x0000000000017941 */ /* 0x000fea0003800000 */
.L_x_2513:
[----:B------:R-:W2:Y:S02]  /*15140*/  LDL R4, [R1+0x20] ;  /* 0x0000200001047983 */ /* 0x000ea40000100800 */
[----:B--2---:R-:W-:-:S07]  /*15150*/  VIADD R0, R4, 0xfffffffd ;  /* 0xfffffffd04007836 */ /* 0x004fce0000000000 */
.L_x_2512:
[----:B------:R-:W-:Y:S05]  /*15160*/  BSYNC B2 ;  /* 0x0000000000027941 */ /* 0x000fea0003800000 */
.L_x_2511:
[----:B------:R-:W2:Y:S01]  /*15170*/  LDL.LU R2, [R1+0x20] ;  /* 0x0000200001027983 */ /* 0x000ea20000300800 */
[----:B------:R-:W-:Y:S01]  /*15180*/  VIADD R6, R6, 0xfffffffe ;  /* 0xfffffffe06067836 */ /* 0x000fe20000000000 */
[----:B--2---:R-:W-:-:S04]  /*15190*/  LOP3.LUT R2, RZ, R2, RZ, 0x33, !PT ;  /* 0x00000002ff027212 */ /* 0x004fc800078e33ff */
[----:B------:R-:W-:-:S13]  /*151a0*/  ISETP.NE.AND P0, PT, R6, R2, PT ;  /* 0x000000020600720c */ /* 0x000fda0003f05270 */
[----:B------:R-:W-:Y:S05]  /*151b0*/  @!P0 BRA `(.L_x_2510) ;  /* 0x0000001c00008947 */ /* 0x000fea0003800000 */
.L_x_2573:
        /* <DEDUP_REMOVED lines=36> */
.L_x_2535:
[----:B------:R-:W0:Y:S01]  /*15400*/  LDL R2, [R1] ;  /* 0x0000000001027983 */ /* 0x000e220000100800 */
[----:B------:R-:W-:Y:S01]  /*15410*/  BSSY B2, `(.L_x_2536) ;  /* 0x0000008000027945 */ /* 0x000fe20003800000 */
[----:B------:R-:W1:Y:S02]  /*15420*/  S2R R3, SR_TID.X ;  /* 0x0000000000037919 */ /* 0x000e640000002100 */
[----:B-1----:R-:W-:-:S04]  /*15430*/  LOP3.LUT R3, R3, 0x7f, RZ, 0xc0, !PT ;  /* 0x0000007f03037812 */ /* 0x002fc800078ec0ff */
[----:B------:R-:W-:Y:S01]  /*15440*/  ISETP.NE.AND P1, PT, R3, RZ, PT ;  /* 0x000000ff0300720c */ /* 0x000fe20003f25270 */
[----:B0-----:R-:W-:Y:S01]  /*15450*/  IMAD R4, R7, 0x8, R2 ;  /* 0x0000000807047824 */ /* 0x001fe200078e0202 */
[----:B------:R-:W-:-:S04]  /*15460*/  SHF.L.U32 R2, R6, 0x1f, RZ ;  /* 0x0000001f06027819 */ /* 0x000fc800000006ff */
[----:B------:R-:W0:Y:S02]  /*15470*/  SYNCS.PHASECHK.TRANS64.TRYWAIT P0, [R4+URZ+0x28c40], R2 ;  /* 0x028c4002040075a7 */ /* 0x000e24000800017f */
[----:B0-----:R-:W-:Y:S05]  /*15480*/  @!P0 BRA `(.L_x_2537) ;  /* 0x0000003400c08947 */ /* 0x001fea0003800000 */
.L_x_2624:
[----:B------:R-:W-:Y:S05]  /*15490*/  BSYNC B2 ;  /* 0x0000000000027941 */ /* 0x000fea0003800000 */
.L_x_2536:
        /* <DEDUP_REMOVED lines=9> */
.L_x_2539:
[----:B------:R-:W-:Y:S05]  /*15530*/  BSYNC B2 ;  /* 0x0000000000027941 */ /* 0x000fea0003800000 */
.L_x_2538:
[----:B------:R-:W2:Y:S04]  /*15540*/  LDL R3, [R1] ;  /* 0x0000000001037983 */ /* 0x000ea80000100800 */
        /* <DEDUP_REMOVED lines=12> */
.L_x_2540:
        /* <DEDUP_REMOVED lines=13> */
.L_x_2625:
[----:B------:R-:W-:Y:S05]  /*156e0*/  BSYNC B2 ;  /* 0x0000000000027941 */ /* 0x000fea0003800000 */
.L_x_2541:
        /* <DEDUP_REMOVED lines=11> */
.L_x_2544:
[----:B------:R-:W-:Y:S05]  /*157a0*/  BSYNC B2 ;  /* 0x0000000000027941 */ /* 0x000fea0003800000 */
.L_x_2543:
[----:B------:R-:W2:Y:S01]  /*157b0*/  LDL R5, [R1] ;  /* 0x0000000001057983 */ /* 0x000ea20000100800 */
        /* <DEDUP_REMOVED lines=9> */
.L_x_2545:
        /* <DEDUP_REMOVED lines=15> */
.L_x_2546:
        /* <DEDUP_REMOVED lines=15> */
.L_x_2547:
        /* <DEDUP_REMOVED lines=15> */
.L_x_2548:
        /* <DEDUP_REMOVED lines=15> */
.L_x_2549:
        /* <DEDUP_REMOVED lines=15> */
.L_x_2550:
        /* <DEDUP_REMOVED lines=15> */
.L_x_2551:
        /* <DEDUP_REMOVED lines=15> */
.L_x_2552:
        /* <DEDUP_REMOVED lines=10> */
.L_x_2534:
[----:B------:R-:W-:Y:S05]  /*15f80*/  BSYNC B1 ;  /* 0x0000000000017941 */ /* 0x000fea0003800000 */
.L_x_2533:
[----:B------:R-:W2:Y:S01]  /*15f90*/  LDL R2, [R1+0x10] ;  /* 0x0000100001027983 */ /* 0x000ea20000100800 */
[----:B------:R-:W-:Y:S01]  /*15fa0*/  VIADD R7, R7, 0x1 ;  /* 0x0000000107077836 */ /* 0x000fe20000000000 */
[----:B------:R-:W-:Y:S04]  /*15fb0*/  BSSY B1, `(.L_x_2553) ;  /* 0x00000dc000017945 */ /* 0x000fe80003800000 */
[----:B------:R-:W-:-:S04]  /*15fc0*/  ISETP.NE.AND P0, PT, R7, 0x2, PT ;  /* 0x000000020700780c */ /* 0x000fc80003f05270 */
[----:B------:R-:W-:Y:S02]  /*15fd0*/  SEL R9, R7, RZ, P0 ;  /* 0x000000ff07097207 */ /* 0x000fe40000000000 */
[----:B--2---:R-:W-:Y:S02]  /*15fe0*/  LOP3.LUT P2, RZ, R2, 0x1, RZ, 0xc0, !PT ;  /* 0x0000000102ff7812 */ /* 0x004fe4000784c0ff */
[----:B------:R-:W-:-:S04]  /*15ff0*/  SEL R2, RZ, 0x1, P0 ;  /* 0x00000001ff027807 */ /* 0x000fc80000000000 */
[----:B-----5:R-:W-:Y:S01]  /*16000*/  LOP3.LUT R8, R6, R2, RZ, 0x3c, !PT ;  /* 0x0000000206087212 */ /* 0x020fe200078e3cff */
[----:B------:R-:W-:-:S04]  /*16010*/  VIADD R6, R0, 0xffffffff ;  /* 0xffffffff00067836 */ /* 0x000fc80000000000 */
[----:B------:R0:W-:Y:S04]  /*16020*/  STL [R1+0xc], R8 ;  /* 0x00000c0801007387 */ /* 0x0001e80000100800 */
[----:B------:R0:W-:Y:S01]  /*16030*/  STL [R1+0x4], R9 ;  /* 0x0000040901007387 */ /* 0x0001e20000100800 */
[----:B------:R-:W-:Y:S05]  /*16040*/  @!P2 BRA `(.L_x_2554) ;  /* 0x0000000c0048a947 */ /* 0x000fea0003800000 */
[----:B------:R-:W-:Y:S01]  /*16050*/  ULDC.64 UR4, c[0x0][0x418] ;  /* 0x0001060000047ab9 */ /* 0x000fe20000000a00 */
[----:B------:R-:W-:Y:S01]  /*16060*/  IMAD.MOV.U32 R7, RZ, RZ, R6 ;  /* 0x000000ffff077224 */ /* 0x000fe200078e0006 */
        /* <DEDUP_REMOVED lines=22> */
.L_x_2555:
[----:B------:R-:W1:Y:S01]  /*161d0*/  LDL R2, [R1] ;  /* 0x0000000001027983 */ /* 0x000e620000100800 */
[----:B------:R-:W-:Y:S01]  /*161e0*/  BSSY B2, `(.L_x_2556) ;  /* 0x0000008000027945 */ /* 0x000fe20003800000 */
[----:B------:R-:W2:Y:S02]  /*161f0*/  S2R R3, SR_TID.X ;  /* 0x0000000000037919 */ /* 0x000ea40000002100 */
[----:B--2---:R-:W-:-:S04]  /*16200*/  LOP3.LUT R3, R3, 0x7f, RZ, 0xc0, !PT ;  /* 0x0000007f03037812 */ /* 0x004fc800078ec0ff */
[----:B------:R-:W-:Y:S01]  /*16210*/  ISETP.NE.AND P1, PT, R3, RZ, PT ;  /* 0x000000ff0300720c */ /* 0x000fe20003f25270 */
[----:B-1----:R-:W-:Y:S01]  /*16220*/  IMAD R4, R9, 0x8, R2 ;  /* 0x0000000809047824 */ /* 0x002fe200078e0202 */
[----:B------:R-:W-:-:S04]  /*16230*/  SHF.L.U32 R2, R8, 0x1f, RZ ;  /* 0x0000001f08027819 */ /* 0x000fc800000006ff */
[----:B------:R-:W1:Y:S02]  /*16240*/  SYNCS.PHASECHK.TRANS64.TRYWAIT P0, [R4+URZ+0x28c40], R2 ;  /* 0x028c4002040075a7 */ /* 0x000e64000800017f */
[----:B-1----:R-:W-:Y:S05]  /*16250*/  @!P0 BRA `(.L_x_2557) ;  /* 0x0000002800748947 */ /* 0x002fea0003800000 */
.L_x_2626:
[----:B------:R-:W-:Y:S05]  /*16260*/  BSYNC B2 ;  /* 0x0000000000027941 */ /* 0x000fea0003800000 */
.L_x_2556:
        /* <DEDUP_REMOVED lines=9> */
.L_x_2559:
[----:B------:R-:W-:Y:S05]  /*16300*/  BSYNC B2 ;  /* 0x0000000000027941 */ /* 0x000fea0003800000 */
.L_x_2558:
        /* <DEDUP_REMOVED lines=14> */
.L_x_2560:
        /* <DEDUP_REMOVED lines=13> */
.L_x_2627:
[----:B------:R-:W-:Y:S05]  /*164c0*/  BSYNC B2 ;  /* 0x0000000000027941 */ /* 0x000fea0003800000 */
.L_x_2561:
        /* <DEDUP_REMOVED lines=11> */
.L_x_2564:
[----:B------:R-:W-:Y:S05]  /*16580*/  BSYNC B2 ;  /* 0x0000000000027941 */ /* 0x000fea0003800000 */
.L_x_2563:
[----:B------:R-:W2:Y:S04]  /*16590*/  LDL R9, [R1] ;  /* 0x0000000001097983 */ /* 0x000ea80000100800 */
        /* <DEDUP_REMOVED lines=10> */
.L_x_2565:
        /* <DEDUP_REMOVED lines=15> */
.L_x_2566:
        /* <DEDUP_REMOVED lines=15> */
.L_x_2567:
        /* <DEDUP_REMOVED lines=15> */
.L_x_2568:
        /* <DEDUP_REMOVED lines=15> */
.L_x_2569:
        /* <DEDUP_REMOVED lines=15> */
.L_x_2570:
        /* <DEDUP_REMOVED lines=15> */
.L_x_2571:
        /* <DEDUP_REMOVED lines=15> */
.L_x_2572:
        /* <DEDUP_REMOVED lines=10> */
.L_x_2554:
[----:B------:R-:W-:Y:S05]  /*16d70*/  BSYNC B1 ;  /* 0x0000000000017941 */ /* 0x000fea0003800000 */
.L_x_2553:
[----:B------:R-:W2:Y:S01]  /*16d80*/  LDL R2, [R1+0x1c] ;  /* 0x00001c0001027983 */ /* 0x000ea20000100800 */
[----:B------:R-:W-:Y:S01]  /*16d90*/  VIADD R0, R0, 0xfffffffe ;  /* 0xfffffffe00007836 */ /* 0x000fe20000000000 */
[----:B--2---:R-:W-:-:S13]  /*16da0*/  ISETP.GT.AND P0, PT, R6, R2, PT ;  /* 0x000000020600720c */ /* 0x004fda0003f04270 */
[----:B------:R-:W-:Y:S05]  /*16db0*/  @P0 BRA `(.L_x_2573) ;  /* 0xffffffe400000947 */ /* 0x000fea000383ffff */
.L_x_2510:
[----:B------:R-:W-:Y:S05]  /*16dc0*/  BSYNC B0 ;  /* 0x0000000000007941 */ /* 0x000fea0003800000 */
.L_x_2509:
        /* <DEDUP_REMOVED lines=19> */
[----:B0-----:R-:W0:Y:S02]  /*16f00*/  S2R R6, SR_LTMASK ;  /* 0x0000000000067919 */ /* 0x001e240000003900 */
[----:B0-----:R-:W-:-:S04]  /*16f10*/  LOP3.LUT R6, R6, UR4, RZ, 0xc0, !PT ;  /* 0x0000000406067c12 */ /* 0x001fc8000f8ec0ff */
[----:B------:R-:W0:Y:S01]  /*16f20*/  POPC R7, R6 ;  /* 0x0000000600077309 */ /* 0x000e220000000000 */
[----:B--2---:R-:W0:Y:S02]  /*16f30*/  SHFL.IDX PT, R4, R3, R4, 0x1f ;  /* 0x00001f0403047589 */ /* 0x004e2400000e0000 */
[----:B0-----:R-:W-:-:S07]  /*16f40*/  IADD3 R16, R4, UR37, R7 ;  /* 0x0000002504107c10 */ /* 0x001fce000fffe007 */
.L_x_2575:
[----:B------:R-:W-:Y:S05]  /*16f50*/  BSYNC B0 ;  /* 0x0000000000007941 */ /* 0x000fea0003800000 */
.L_x_2574:
[----:B------:R-:W-:-:S05]  /*16f60*/  SEL R0, R0, RZ, P0 ;  /* 0x000000ff00007207 */ /* 0x000fca0000000000 */
[----:B------:R2:W-:Y:S02]  /*16f70*/  STL [R1+0x4], R0 ;  /* 0x0000040001007387 */ /* 0x0005e40000100800 */
.L_x_2477:
[----:B------:R-:W-:Y:S05]  /*16f80*/  BSYNC B7 ;  /* 0x0000000000077941 */ /* 0x000fea0003800000 */
.L_x_2475:
        /* <DEDUP_REMOVED lines=10> */
[----:B------:R3:W-:Y:S01]  /*17030*/  STL [R1], R0 ;  /* 0x0000000001007387 */ /* 0x0007e20000100800 */
[----:B------:R-:W-:Y:S06]  /*17040*/  BAR.ARV 0x4, 0x180 ;  /* 0x0106000000007b1d */ /* 0x000fec0000002000 */
[----:B------:R-:W-:Y:S05]  /*17050*/  BRA `(.L_x_2577) ;  /* 0x0000000800d47947 */ /* 0x000fea0003800000 */
.L_x_2576:
        /* <DEDUP_REMOVED lines=36> */
.L_x_2637:
[----:B------:R-:W-:Y:S02]  /*172a0*/  ULDC UR4, c[0x0][0xc38] ;  /* 0x00030e0000047ab9 */ /* 0x000fe40000000800 */
[----:B------:R-:W-:-:S04]  /*172b0*/  IMAD.U32 R4, RZ, RZ, UR4 ;  /* 0x00000004ff047e24 */ /* 0x000fc8000f8e00ff */
[----:B--2---:R-:W-:-:S04]  /*172c0*/  IMAD R5, R14, R4, RZ ;  /* 0x000000040e057224 */ /* 0x004fc800078e02ff */
[----:B------:R-:W-:-:S05]  /*172d0*/  IMAD.IADD R16, R16, 0x1, R5 ;  /* 0x0000000110107824 */ /* 0x000fca00078e0205 */
[----:B------:R-:W-:-:S13]  /*172e0*/  ISETP.GT.AND P6, PT, R16, R0, PT ;  /* 0x000000001000720c */ /* 0x000fda0003fc4270 */
[----:B------:R-:W-:Y:S05]  /*172f0*/  @P6 BRA `(.L_x_2579) ;  /* 0x00000000009c6947 */ /* 0x000fea0003800000 */
.L_x_2584:
[----:B------:R-:W2:Y:S01]  /*17300*/  LDC R4, c[0x0][0xc3c] ;  /* 0x00030f00ff047b82 */ /* 0x000ea20000000800 */
[----:B------:R-:W-:-:S05]  /*17310*/  VIADD R19, R19, 0x1f ;  /* 0x0000001f13137836 */ /* 0x000fca0000000000 */
[----:B--2---:R-:W-:-:S13]  /*17320*/  ISETP.GE.AND P6, PT, R19, R4, PT ;  /* 0x000000041300720c */ /* 0x004fda0003fc6270 */
[----:B0-----:R-:W-:Y:S05]  /*17330*/  @P6 BRA `(.L_x_2580) ;  /* 0x0000000400d06947 */ /* 0x001fea0003800000 */
        /* <DEDUP_REMOVED lines=10> */
.L_x_2582:
[----:B------:R-:W-:Y:S05]  /*173e0*/  BSYNC B0 ;  /* 0x0000000000007941 */ /* 0x000fea0003800000 */
.L_x_2581:
[----:B------:R-:W-:-:S03]  /*173f0*/  UMOV UR4, 0xffffffff ;  /* 0xffffffff00047882 */ /* 0x000fc60000000000 */
[----:B------:R-:W-:Y:S05]  /*17400*/  BRA.DIV UR4, `(.L_x_2583) ;  /* 0x0000001e04547947 */ /* 0x000fea000b800000 */
[----:B-----5:R-:W3:Y:S02]  /*17410*/  SHFL.UP PT, R14, R2, 0x1, RZ ;  /* 0x04200000020e7989 */ /* 0x020ee400000e00ff */
[----:B---3--:R-:W-:-:S05]  /*17420*/  SEL R13, R14, RZ, P1 ;  /* 0x000000ff0e0d7207 */ /* 0x008fca0000800000 */
[----:B------:R-:W-:-:S05]  /*17430*/  IMAD.IADD R13, R2, 0x1, R13 ;  /* 0x00000001020d7824 */ /* 0x000fca00078e020d */
[----:B------:R-:W3:Y:S02]  /*17440*/  SHFL.UP PT, R14, R13, 0x2, RZ ;  /* 0x044000000d0e7989 */ /* 0x000ee400000e00ff */
[----:B---3--:R-:W-:-:S05]  /*17450*/  SEL R4, R14, RZ, P2 ;  /* 0x000000ff0e047207 */ /* 0x008fca0001000000 */
[----:B------:R-:W-:-:S05]  /*17460*/  IMAD.IADD R4, R13, 0x1, R4 ;  /* 0x000000010d047824 */ /* 0x000fca00078e0204 */
[----:B------:R-:W3:Y:S02]  /*17470*/  SHFL.UP PT, R14, R4, 0x4, RZ ;  /* 0x04800000040e7989 */ /* 0x000ee400000e00ff */
[----:B---3--:R-:W-:-:S05]  /*17480*/  SEL R5, R14, RZ, P3 ;  /* 0x000000ff0e057207 */ /* 0x008fca0001800000 */
[----:B------:R-:W-:-:S05]  /*17490*/  IMAD.IADD R5, R4, 0x1, R5 ;  /* 0x0000000104057824 */ /* 0x000fca00078e0205 */
[----:B------:R-:W0:Y:S02]  /*174a0*/  SHFL.UP PT, R14, R5, 0x8, RZ ;  /* 0x05000000050e7989 */ /* 0x000e2400000e00ff */
[----:B0-----:R-:W-:-:S05]  /*174b0*/  SEL R6, R14, RZ, P4 ;  /* 0x000000ff0e067207 */ /* 0x001fca0002000000 */
[----:B------:R-:W-:-:S05]  /*174c0*/  IMAD.IADD R6, R5, 0x1, R6 ;  /* 0x0000000105067824 */ /* 0x000fca00078e0206 */
[----:B------:R-:W1:Y:S02]  /*174d0*/  SHFL.UP PT, R14, R6, 0x10, RZ ;  /* 0x06000000060e7989 */ /* 0x000e6400000e00ff */
[----:B-12---:R-:W-:-:S05]  /*174e0*/  SEL R3, R14, RZ, P5 ;  /* 0x000000ff0e037207 */ /* 0x006fca0002800000 */
[----:B------:R-:W-:-:S05]  /*174f0*/  IMAD.IADD R3, R6, 0x1, R3 ;  /* 0x0000000106037824 */ /* 0x000fca00078e0203 */
[----:B------:R0:W1:Y:S02]  /*17500*/  SHFL.IDX PT, R14, R3, 0x1f, 0x1f ;  /* 0x03e01f00030e7f89 */ /* 0x00006400000e0000 */
.L_x_2645:
[----:B------:R-:W-:Y:S02]  /*17510*/  ULDC UR4, c[0x0][0xc38] ;  /* 0x00030e0000047ab9 */ /* 0x000fe40000000800 */
[----:B------:R-:W-:-:S04]  /*17520*/  IMAD.U32 R4, RZ, RZ, UR4 ;  /* 0x00000004ff047e24 */ /* 0x000fc8000f8e00ff */
[----:B-1----:R-:W-:-:S04]  /*17530*/  IMAD R5, R14, R4, RZ ;  /* 0x000000040e057224 */ /* 0x002fc800078e02ff */
[----:B------:R-:W-:-:S05]  /*17540*/  IMAD.IADD R16, R5, 0x1, R16 ;  /* 0x0000000105107824 */ /* 0x000fca00078e0210 */
[----:B------:R-:W-:-:S13]  /*17550*/  ISETP.GT.AND P6, PT, R16, R0, PT ;  /* 0x000000001000720c */ /* 0x000fda0003fc4270 */
[----:B------:R-:W-:Y:S05]  /*17560*/  @!P6 BRA `(.L_x_2584) ;  /* 0xfffffffc0064e947 */ /* 0x000fea000383ffff */
.L_x_2579:
[----:B------:R-:W-:Y:S01]  /*17570*/  IMAD.IADD R16, R16, 0x1, -R5 ;  /* 0x0000000110107824 */ /* 0x000fe200078e0a05 */
[----:B------:R-:W-:-:S03]  /*17580*/  UMOV UR4, 0xffffffff ;  /* 0xffffffff00047882 */ /* 0x000fc60000000000 */
[----:B------:R-:W-:-:S05]  /*17590*/  IMAD R5, R3, R4, R16 ;  /* 0x0000000403057224 */ /* 0x000fca00078e0210 */
[----:B------:R-:W-:Y:S01]  /*175a0*/  ISETP.GT.AND P6, PT, R5, R0, PT ;  /* 0x000000000500720c */ /* 0x000fe20003fc4270 */
[----:B------:R-:W-:-:S12]  /*175b0*/  BRA.DIV UR4, `(.L_x_2585) ;  /* 0x0000001e04a47947 */ /* 0x000fd8000b800000 */
[----:B------:R-:W-:-:S04]  /*175c0*/  VOTE.ANY R5, PT, !P6 ;  /* 0x0000000000057806 */ /* 0x000fc800070e0100 */
[----:B0-----:R-:W0:Y:S02]  /*175d0*/  POPC R6, R5 ;  /* 0x0000000500067309 */ /* 0x001e240000000000 */
[----:B0-----:R0:W2:Y:S02]  /*175e0*/  SHFL.IDX PT, R17, R2, R6, 0x1f ;  /* 0x00001f0602117589 */ /* 0x0010a400000e0000 */
.L_x_2649:
[----:B------:R-:W-:Y:S01]  /*175f0*/  ISETP.NE.AND P0, PT, R5, RZ, PT ;  /* 0x000000ff0500720c */ /* 0x000fe20003f05270 */
[----:B------:R-:W-:-:S12]  /*17600*/  IMAD.MOV.U32 R5, RZ, RZ, RZ ;  /* 0x000000ffff057224 */ /* 0x000fd800078e00ff */
[----:B------:R-:W-:Y:S05]  /*17610*/  @!P0 BRA `(.L_x_2586) ;  /* 0x0000000000108947 */ /* 0x000fea0003800000 */
[----:B------:R-:W-:Y:S01]  /*17620*/  UMOV UR4, 0xffffffff ;  /* 0xffffffff00047882 */ /* 0x000fe20000000000 */
[----:B------:R-:W-:Y:S02]  /*17630*/  VIADD R12, R6, 0xffffffff ;  /* 0xffffffff060c7836 */ /* 0x000fe40000000000 */
[----:B------:R-:W-:Y:S05]  /*17640*/  BRA.DIV UR4, `(.L_x_2587) ;  /* 0x0000001e04c87947 */ /* 0x000fea000b800000 */
[----:B------:R3:W4:Y:S02]  /*17650*/  SHFL.IDX PT, R5, R3, R12, 0x1f ;  /* 0x00001f0c03057589 */ /* 0x00072400000e0000 */
.L_x_2586:
[----:B01-3--:R-:W0:Y:S01]  /*17660*/  LDC.64 R2, c[0x0][0xc90] ;  /* 0x00032400ff027b82 */ /* 0x00be220000000a00 */
[----:B------:R-:W-:-:S04]  /*17670*/  IMAD.IADD R19, R6, 0x1, R19 ;  /* 0x0000000106137824 */ /* 0x000fc800078e0213 */
[----:B0-----:R-:W-:-:S05]  /*17680*/  IMAD.WIDE R2, R19, 0x4, R2 ;  /* 0x0000000413027825 */ /* 0x001fca00078e0202 */
[----:B------:R-:W2:Y:S01]  /*17690*/  LDG.E R7, desc[UR40][R2.64] ;  /* 0x0000002802077981 */ /* 0x000ea2000c1e1900 */
[----:B----4-:R-:W-:-:S04]  /*176a0*/  IMAD R16, R5, R4, R16 ;  /* 0x0000000405107224 */ /* 0x010fc800078e0210 */
[----:B------:R-:W-:Y:S02]  /*176b0*/  IMAD.IADD R0, R0, 0x1, -R16 ;  /* 0x0000000100007824 */ /* 0x000fe400078e0a10 */
[----:B--2---:R-:W-:-:S05]  /*176c0*/  IMAD R6, R17, R7, RZ ;  /* 0x0000000711067224 */ /* 0x004fca00078e02ff */
[----:B-----5:R-:W-:-:S04]  /*176d0*/  IABS R8, R6 ;  /* 0x0000000600087213 */ /* 0x020fc80000000000 */
[----:B------:R-:W0:Y:S08]  /*176e0*/  I2F.RP R2, R8 ;  /* 0x0000000800027306 */ /* 0x000e300000209400 */
        /* <DEDUP_REMOVED lines=9> */
[----:B------:R-:W-:-:S04]  /*17780*/  IMAD.HI.U32 R2, R2, R3, RZ ;  /* 0x0000000302027227 */ /* 0x000fc800078e00ff */
[----:B------:R-:W-:-:S04]  /*17790*/  IMAD.MOV R5, RZ, RZ, -R5 ;  /* 0x000000ffff057224 */ /* 0x000fc800078e0a05 */
        /* <DEDUP_REMOVED lines=11> */
[----:B------:R-:W-:Y:S02]  /*17850*/  IMAD R5, R7, R2, RZ ;  /* 0x0000000207057224 */ /* 0x000fe400078e02ff */
[----:B------:R-:W-:Y:S02]  /*17860*/  IMAD.MOV R2, RZ, RZ, -R2 ;  /* 0x000000ffff027224 */ /* 0x000fe400078e0a02 */
[----:B------:R-:W-:Y:S02]  /*17870*/  IMAD.MOV R3, RZ, RZ, -R5 ;  /* 0x000000ffff037224 */ /* 0x000fe400078e0a05 */
[----:B------:R-:W-:-:S03]  /*17880*/  IMAD R0, R6, R2, R0 ;  /* 0x0000000206007224 */ /* 0x000fc600078e0200 */
[----:B------:R-:W-:Y:S01]  /*17890*/  VIADDMNMX R4, R3, R4, R7, PT ;  /* 0x0000000403047246 */ /* 0x000fe20003800107 */
[----:B------:R-:W-:-:S03]  /*178a0*/  IMAD.IADD R5, R0, 0x1, R5 ;  /* 0x0000000100057824 */ /* 0x000fc600078e0205 */
[----:B------:R-:W-:-:S04]  /*178b0*/  IABS R7, R4 ;  /* 0x0000000400077213 */ /* 0x000fc80000000000 */
        /* <DEDUP_REMOVED lines=28> */
.L_x_2580:
[----:B------:R-:W-:Y:S01]  /*17a80*/  UMOV UR4, URZ ;  /* 0x0000003f00047c82 */ /* 0x000fe20008000000 */
[----:B------:R-:W-:Y:S01]  /*17a90*/  UMOV UR5, URZ ;  /* 0x0000003f00057c82 */ /* 0x000fe20008000000 */
[----:B------:R-:W-:Y:S01]  /*17aa0*/  ULDC UR6, c[0x0][0xc3c] ;  /* 0x00030f0000067ab9 */ /* 0x000fe20000000800 */
[----:B------:R-:W-:Y:S02]  /*17ab0*/  IMAD.MOV.U32 R16, RZ, RZ, R0 ;  /* 0x000000ffff107224 */ /* 0x000fe400078e0000 */
[----:B------:R-:W-:Y:S02]  /*17ac0*/  IMAD.U32 R17, RZ, RZ, UR4 ;  /* 0x00000004ff117e24 */ /* 0x000fe4000f8e00ff */
[----:B------:R-:W-:Y:S02]  /*17ad0*/  IMAD.U32 R18, RZ, RZ, UR5 ;  /* 0x00000005ff127e24 */ /* 0x000fe4000f8e00ff */
[----:B------:R-:W-:-:S07]  /*17ae0*/  IMAD.U32 R19, RZ, RZ, UR6 ;  /* 0x00000006ff137e24 */ /* 0x000fce000f8e00ff */
.L_x_2588:
[----:B------:R2:W3:Y:S01]  /*17af0*/  LDL R2, [R1] ;  /* 0x0000000001027983 */ /* 0x0004e20000100800 */
        /* <DEDUP_REMOVED lines=9> */
[----:B------:R2:W-:Y:S01]  /*17b90*/  @!P0 STL [R1], R2 ;  /* 0x0000000201008387 */ /* 0x0005e20000100800 */
[----:B------:R-:W-:Y:S06]  /*17ba0*/  BAR.ARV 0x5, 0x180 ;  /* 0x0146000000007b1d */ /* 0x000fec0000002000 */
.L_x_2577:
[----:B------:R-:W-:Y:S02]  /*17bb0*/  ULDC UR4, c[0x0][0xc3c] ;  /* 0x00030f0000047ab9 */ /* 0x000fe40000000800 */
[----:B----4-:R-:W-:-:S13]  /*17bc0*/  ISETP.GE.AND P0, PT, R19, UR4, PT ;  /* 0x0000000413007c0c */ /* 0x010fda000bf06270 */
[----:B------:R-:W-:Y:S05]  /*17bd0*/  @!P0 BRA `(.L_x_2589) ;  /* 0xffffff9c00c48947 */ /* 0x000fea000383ffff */
[----:B------:R-:W-:Y:S05]  /*17be0*/  BSYNC B8 ;  /* 0x0000000000087941 */ /* 0x000fea0003800000 */
.L_x_2463:
[----:B---3--:R-:W3:Y:S01]  /*17bf0*/  LDL.LU R0, [R1+0x40] ;  /* 0x0000400001007983 */ /* 0x008ee20000300800 */
[----:B------:R-:W-:Y:S01]  /*17c00*/  BSSY B0, `(.L_x_2590) ;  /* 0x000000b000007945 */ /* 0x000fe20003800000 */
[----:B------:R-:W4:Y:S01]  /*17c10*/  S2R R5, SR_CgaCtaId ;  /* 0x0000000000057919 */ /* 0x000f220000008800 */
[----:B---3--:R-:W-:-:S05]  /*17c20*/  VIADD R0, R0, 0x1 ;  /* 0x0000000100007836 */ /* 0x008fca0000000000 */
[----:B0-2---:R-:W-:-:S04]  /*17c30*/  LEA.HI R2, R0, R0, RZ, 0x1 ;  /* 0x0000000000027211 */ /* 0x005fc800078f08ff */
[----:B-1----:R-:W-:-:S05]  /*17c40*/  LOP3.LUT R3, R2, 0xfffffffe, RZ, 0xc0, !PT ;  /* 0xfffffffe02037812 */ /* 0x002fca00078ec0ff */
[----:B------:R-:W-:Y:S01]  /*17c50*/  IMAD.IADD R3, R0, 0x1, -R3 ;  /* 0x0000000100037824 */ /* 0x000fe200078e0a03 */
[----:B------:R-:W-:-:S04]  /*17c60*/  MOV R0, 0x400 ;  /* 0x0000040000007802 */ /* 0x000fc80000000f00 */
[----:B----4-:R-:W-:Y:S02]  /*17c70*/  LEA R0, R5, R0, 0x18 ;  /* 0x0000000005007211 */ /* 0x010fe400078ec0ff */
[----:B------:R-:W-:-:S04]  /*17c80*/  SHF.L.U32 R3, R3, 0x1f, RZ ;  /* 0x0000001f03037819 */ /* 0x000fc800000006ff */
[----:B------:R-:W0:Y:S02]  /*17c90*/  SYNCS.PHASECHK.TRANS64.TRYWAIT P0, [R0+URZ+0x28c20], R3 ;  /* 0x028c2003000075a7 */ /* 0x000e24000800017f */
[----:B0-----:R-:W-:Y:S05]  /*17ca0*/  @!P0 BRA `(.L_x_2591) ;  /* 0x0000001800588947 */ /* 0x001fea0003800000 */
.L_x_2652:
[----:B------:R-:W-:Y:S05]  /*17cb0*/  BSYNC B0 ;  /* 0x0000000000007941 */ /* 0x000fea0003800000 */
.L_x_2590:
[----:B------:R-:W-:-:S03]  /*17cc0*/  UMOV UR4, 0xffffffff ;  /* 0xffffffff00047882 */ /* 0x000fc60000000000 */
[----:B------:R-:W-:Y:S05]  /*17cd0*/  BRA.DIV UR4, `(.L_x_2592) ;  /* 0x0000001a04607947 */ /* 0x000fea000b800000 */
[----:B------:R-:W1:Y:S02]  /*17ce0*/  S2R R2, SR_TID.X ;  /* 0x0000000000027919 */ /* 0x000e640000002100 */
[----:B-1----:R-:W-:-:S04]  /*17cf0*/  SHF.R.U32.HI R2, RZ, 0x5, R2 ;  /* 0x00000005ff027819 */ /* 0x002fc80000011602 */
[----:B------:R-:W-:-:S05]  /*17d00*/  LOP3.LUT R2, R2, 0x3, RZ, 0xc0, !PT ;  /* 0x0000000302027812 */ /* 0x000fca00078ec0ff */
[----:B------:R1:W2:Y:S02]  /*17d10*/  SHFL.IDX PT, R14, R2, RZ, 0x1f ;  /* 0x00001fff020e7589 */ /* 0x0002a400000e0000 */
.L_x_2655:
[----:B--2---:R-:W-:Y:S01]  /*17d20*/  ISETP.NE.AND P0, PT, R14, RZ, PT ;  /* 0x000000ff0e00720c */ /* 0x004fe20003f05270 */
[----:B------:R-:W-:-:S12]  /*17d30*/  BSSY B0, `(.L_x_2593) ;  /* 0x0000027000007945 */ /* 0x000fd80003800000 */
[----:B------:R-:W-:Y:S05]  /*17d40*/  @P0 BRA `(.L_x_2594) ;  /* 0x0000000000940947 */ /* 0x000fea0003800000 */
[----:B------:R-:W-:-:S03]  /*17d50*/  UMOV UR4, 0xffffffff ;  /* 0xffffffff00047882 */ /* 0x000fc60000000000 */
[----:B------:R-:W-:Y:S05]  /*17d60*/  BRA.DIV UR4, `(.L_x_2595) ;  /* 0x0000001a04707947 */ /* 0x000fea000b800000 */
[----:B------:R-:W-:-:S13]  /*17d70*/  ELECT P6, URZ, PT ;  /* 0x00000000003f782f */ /* 0x000fda00038c0000 */
.L_x_2658:
[----:B------:R-:W-:Y:S05]  /*17d80*/  @!P6 BRA `(.L_x_2594) ;  /* 0x000000000084e947 */ /* 0x000fea0003800000 */
[----:B------:R-:W-:-:S06]  /*17d90*/  ULOP3.LUT UR4, UR36, 0x2, URZ, 0xfc, !UPT ;  /* 0x0000000224047892 */ /* 0x000fcc000f8efc3f */
[----:B-1----:R-:W-:-:S05]  /*17da0*/  IMAD.U32 R2, RZ, RZ, UR4 ;  /* 0x00000004ff027e24 */ /* 0x002fca000f8e00ff */
[----:B------:R-:W-:-:S13]  /*17db0*/  ISETP.NE.AND P2, PT, R2, 0x3, PT ;  /* 0x000000030200780c */ /* 0x000fda0003f45270 */
[----:B------:R-:W-:Y:S05]  /*17dc0*/  @!P2 BRA `(.L_x_2596) ;  /* 0x000000000004a947 */ /* 0x000fea0003800000 */
[----:B------:R-:W-:Y:S01]  /*17dd0*/  BPT.TRAP 0x1 ;  /* 0x000000040000795c */ /* 0x000fe20000300000 */
.L_x_2596:
        /* <DEDUP_REMOVED lines=14> */
.L_x_2659:
[----:B------:R-:W1:Y:S02]  /*17ec0*/  SYNCS.PHASECHK.TRANS64.TRYWAIT P0, [R7+URZ], R2 ;  /* 0x00000002070075a7 */ /* 0x000e64000800017f */
[----:B-1----:R-:W-:Y:S05]  /*17ed0*/  @!P0 BRA `(.L_x_2598) ;  /* 0x0000001800488947 */ /* 0x002fea0003800000 */
.L_x_2660:
[----:B------:R-:W-:Y:S05]  /*17ee0*/  @!P2 BRA `(.L_x_2599) ;  /* 0x000000000004a947 */ /* 0x000fea0003800000 */
[----:B------:R-:W-:Y:S01]  /*17ef0*/  BPT.TRAP 0x1 ;  /* 0x000000040000795c */ /* 0x000fe20000300000 */
.L_x_2599:
[----:B------:R-:W2:Y:S01]  /*17f00*/  LDL.LU R4, [R1+0x4] ;  /* 0x0000040001047983 */ /* 0x000ea20000300800 */
[----:B------:R-:W-:-:S04]  /*17f10*/  VIADD R0, R0, 0x28c60 ;  /* 0x00028c6000007836 */ /* 0x000fc80000000000 */
[----:B--2---:R-:W-:-:S04]  /*17f20*/  IMAD R4, R4, 0x8, R0 ;  /* 0x0000000804047824 */ /* 0x004fc800078e0200 */
[----:B------:R-:W2:Y:S02]  /*17f30*/  SYNCS.PHASECHK.TRANS64.TRYWAIT P0, [R4+URZ], R5 ;  /* 0x00000005040075a7 */ /* 0x000ea4000800017f */
[----:B--2---:R-:W-:Y:S05]  /*17f40*/  @!P0 BRA `(.L_x_2600) ;  /* 0x0000001800408947 */ /* 0x004fea0003800000 */
.L_x_2661:
[----:B------:R-:W-:-:S07]  /*17f50*/  IMAD R3, R3, 0x8, R0 ;  /* 0x0000000803037824 */ /* 0x000fce00078e0200 */
.L_x_2601:
[----:B---3--:R3:W4:Y:S02]  /*17f60*/  SYNCS.PHASECHK.TRANS64.TRYWAIT P0, [R3+URZ], R2 ;  /* 0x00000002030075a7 */ /* 0x008724000800017f */
[----:B----4-:R-:W-:Y:S05]  /*17f70*/  @!P0 NANOSLEEP.SYNCS 0x989680 ;  /* 0x009896800000895d */ /* 0x010fea0003900000 */
[----:B------:R-:W4:Y:S02]  /*17f80*/  @!P0 SYNCS.PHASECHK.TRANS64 P0, [R3+URZ], R2 ;  /* 0x00000002030085a7 */ /* 0x000f24000800007f */
[----:B----4-:R-:W-:Y:S05]  /*17f90*/  @!P0 BRA `(.L_x_2601) ;  /* 0xfffffffc00f08947 */ /* 0x010fea000383ffff */
.L_x_2594:
[----:B------:R-:W-:Y:S05]  /*17fa0*/  BSYNC B0 ;  /* 0x0000000000007941 */ /* 0x000fea0003800000 */
.L_x_2593:
[----:B------:R-:W-:Y:S05]  /*17fb0*/  EXIT ;  /* 0x000000000000794d */ /* 0x000fea0003800000 */
.L_x_2358:
[----:B0-----:R-:W-:-:S04]  /*17fc0*/  IMAD.U32 R3, RZ, RZ, UR21 ;  /* 0x00000015ff037e24 */ /* 0x001fc8000f8e00ff */
[----:B------:R0:W1:Y:S03]  /*17fd0*/  SYNCS.PHASECHK.TRANS64.TRYWAIT P1, [R3+URZ+0x28c50], R0 ;  /* 0x028c5000030075a7 */ /* 0x000066000802017f */
[----:B-1----:R-:W-:Y:S05]  /*17fe0*/  @!P1 NANOSLEEP.SYNCS 0x989680 ;  /* 0x009896800000995d */ /* 0x002fea0003900000 */
[----:B------:R-:W1:Y:S02]  /*17ff0*/  @!P1 SYNCS.PHASECHK.TRANS64 P1, [R3+URZ+0x28c50], R0 ;  /* 0x028c5000030095a7 */ /* 0x000e64000802007f */
[----:B-1----:R-:W-:Y:S05]  /*18000*/  @!P1 BRA `(.L_x_2358) ;  /* 0xfffffffc00ec9947 */ /* 0x002fea000383ffff */
[----:B------:R-:W-:Y:S05]  /*18010*/  BRA `(.L_x_2602) ;  /* 0xfffffe9c00ac7947 */ /* 0x000fea000383ffff */
.L_x_2363:
[----:B-1----:R-:W-:-:S04]  /*18020*/  IMAD.U32 R3, RZ, RZ, UR21 ;  /* 0x00000015ff037e24 */ /* 0x002fc8000f8e00ff */
[----:B------:R1:W2:Y:S03]  /*18030*/  SYNCS.PHASECHK.TRANS64.TRYWAIT P1, [R3+URZ+0x28c50], R0 ;  /* 0x028c5000030075a7 */ /* 0x0002a6000802017f */
[----:B--2---:R-:W-:Y:S05]  /*18040*/  @!P1 NANOSLEEP.SYNCS 0x989680 ;  /* 0x009896800000995d */ /* 0x004fea0003900000 */
[----:B------:R-:W2:Y:S02]  /*18050*/  @!P1 SYNCS.PHASECHK.TRANS64 P1, [R3+URZ+0x28c50], R0 ;  /* 0x028c5000030095a7 */ /* 0x000ea4000802007f */
[----:B--2---:R-:W-:Y:S05]  /*18060*/  @!P1 BRA `(.L_x_2363) ;  /* 0xfffffffc00ec9947 */ /* 0x004fea000383ffff */
[----:B------:R-:W-:Y:S05]  /*18070*/  BRA `(.L_x_2362) ;  /* 0xfffffea800a87947 */ /* 0x000fea000383ffff */
.L_x_2372:
[----:B0-----:R-:W-:-:S04]  /*18080*/  IMAD.U32 R3, RZ, RZ, UR46 ;  /* 0x0000002eff037e24 */ /* 0x001fc8000f8e00ff */
[----:B------:R0:W1:Y:S03]  /*18090*/  SYNCS.PHASECHK.TRANS64.TRYWAIT P1, [R3+URZ+0x28c00], R0 ;  /* 0x028c0000030075a7 */ /* 0x000066000802017f */
[----:B-1----:R-:W-:Y:S05]  /*180a0*/  @!P1 NANOSLEEP.SYNCS 0x989680 ;  /* 0x009896800000995d */ /* 0x002fea0003900000 */
[----:B------:R-:W1:Y:S02]  /*180b0*/  @!P1 SYNCS.PHASECHK.TRANS64 P1, [R3+URZ+0x28c00], R0 ;  /* 0x028c0000030095a7 */ /* 0x000e64000802007f */
[----:B-1----:R-:W-:Y:S05]  /*180c0*/  @!P1 BRA `(.L_x_2372) ;  /* 0xfffffffc00ec9947 */ /* 0x002fea000383ffff */
[----:B------:R-:W-:Y:S05]  /*180d0*/  BRA `(.L_x_2603) ;  /* 0xfffffec000087947 */ /* 0x000fea000383ffff */
.L_x_2376:
[----:B--2---:R2:W3:Y:S02]  /*180e0*/  SYNCS.PHASECHK.TRANS64.TRYWAIT P1, [R7+URZ+0x28c30], R8 ;  /* 0x028c3008070075a7 */ /* 0x0044e4000802017f */
[----:B---3--:R-:W-:Y:S05]  /*180f0*/  @!P1 NANOSLEEP.SYNCS 0x989680 ;  /* 0x009896800000995d */ /* 0x008fea0003900000 */
[----:B------:R-:W3:Y:S02]  /*18100*/  @!P1 SYNCS.PHASECHK.TRANS64 P1, [R7+URZ+0x28c30], R8 ;  /* 0x028c3008070095a7 */ /* 0x000ee4000802007f */
[----:B---3--:R-:W-:Y:S05]  /*18110*/  @!P1 BRA `(.L_x_2376) ;  /* 0xfffffffc00f09947 */ /* 0x008fea000383ffff */
[----:B------:R-:W-:Y:S05]  /*18120*/  BRA `(.L_x_2375) ;  /* 0xfffffec000247947 */ /* 0x000fea000383ffff */
.L_x_2388:
[----:B--2---:R2:W3:Y:S02]  /*18130*/  SYNCS.PHASECHK.TRANS64.TRYWAIT P2, [R7+URZ+0x28c50], R8 ;  /* 0x028c5008070075a7 */ /* 0x0044e4000804017f */
[----:B---3--:R-:W-:Y:S05]  /*18140*/  @!P2 NANOSLEEP.SYNCS 0x989680 ;  /* 0x009896800000a95d */ /* 0x008fea0003900000 */
[----:B------:R-:W3:Y:S02]  /*18150*/  @!P2 SYNCS.PHASECHK.TRANS64 P2, [R7+URZ+0x28c50], R8 ;  /* 0x028c50080700a5a7 */ /* 0x000ee4000804007f */
[----:B---3--:R-:W-:Y:S05]  /*18160*/  @!P2 BRA `(.L_x_2388) ;  /* 0xfffffffc00f0a947 */ /* 0x008fea000383ffff */
[----:B------:R-:W-:Y:S05]  /*18170*/  BRA `(.L_x_2387) ;  /* 0xfffffedc00c87947 */ /* 0x000fea000383ffff */
.L_x_2396:
[----:B--2---:R-:W-:-:S04]  /*18180*/  IMAD.U32 R9, RZ, RZ, UR27 ;  /* 0x0000001bff097e24 */ /* 0x004fc8000f8e00ff */
[----:B------:R2:W3:Y:S03]  /*18190*/  SYNCS.PHASECHK.TRANS64.TRYWAIT P2, [R9+URZ+0x28c30], R8 ;  /* 0x028c3008090075a7 */ /* 0x0004e6000804017f */
[----:B---3--:R-:W-:Y:S05]  /*181a0*/  @!P2 NANOSLEEP.SYNCS 0x989680 ;  /* 0x009896800000a95d */ /* 0x008fea0003900000 */
[----:B------:R-:W3:Y:S02]  /*181b0*/  @!P2 SYNCS.PHASECHK.TRANS64 P2, [R9+URZ+0x28c30], R8 ;  /* 0x028c30080900a5a7 */ /* 0x000ee4000804007f */
[----:B---3--:R-:W-:Y:S05]  /*181c0*/  @!P2 BRA `(.L_x_2396) ;  /* 0xfffffffc00eca947 */ /* 0x008fea000383ffff */
[----:B------:R-:W-:Y:S05]  /*181d0*/  BRA `(.L_x_2395) ;  /* 0xfffffee400147947 */ /* 0x000fea000383ffff */
.L_x_2408:
[----:B--2---:R2:W3:Y:S02]  /*181e0*/  SYNCS.PHASECHK.TRANS64.TRYWAIT P2, [R21+URZ+0x28c50], R8 ;  /* 0x028c5008150075a7 */ /* 0x0044e4000804017f */
[----:B---3--:R-:W-:Y:S05]  /*181f0*/  @!P2 NANOSLEEP.SYNCS 0x989680 ;  /* 0x009896800000a95d */ /* 0x008fea0003900000 */
[----:B------:R-:W3:Y:S02]  /*18200*/  @!P2 SYNCS.PHASECHK.TRANS64 P2, [R21+URZ+0x28c50], R8 ;  /* 0x028c50081500a5a7 */ /* 0x000ee4000804007f */
[----:B---3--:R-:W-:Y:S05]  /*18210*/  @!P2 BRA `(.L_x_2408) ;  /* 0xfffffffc00f0a947 */ /* 0x008fea000383ffff */
[----:B------:R-:W-:Y:S05]  /*18220*/  BRA `(.L_x_2407) ;  /* 0xffffff0400e87947 */ /* 0x000fea000383ffff */
.L_x_2417:
[----:B---3--:R-:W-:-:S04]  /*18230*/  IMAD.U32 R6, RZ, RZ, UR25 ;  /* 0x00000019ff067e24 */ /* 0x008fc8000f8e00ff */
[----:B------:R3:W4:Y:S03]  /*18240*/  SYNCS.PHASECHK.TRANS64.TRYWAIT P3, [R6+URZ+0x28c30], R7 ;  /* 0x028c3007060075a7 */ /* 0x000726000806017f */
[----:B----4-:R-:W-:Y:S05]  /*18250*/  @!P3 NANOSLEEP.SYNCS 0x989680 ;  /* 0x009896800000b95d */ /* 0x010fea0003900000 */
[----:B------:R-:W4:Y:S02]  /*18260*/  @!P3 SYNCS.PHASECHK.TRANS64 P3, [R6+URZ+0x28c30], R7 ;  /* 0x028c30070600b5a7 */ /* 0x000f24000806007f */
[----:B----4-:R-:W-:Y:S05]  /*18270*/  @!P3 BRA `(.L_x_2417) ;  /* 0xfffffffc00ecb947 */ /* 0x010fea000383ffff */
[----:B------:R-:W-:Y:S05]  /*18280*/  BRA `(.L_x_2416) ;  /* 0xffffff0c00807947 */ /* 0x000fea000383ffff */
.L_x_2421:
[----:B---3--:R3:W4:Y:S02]  /*18290*/  SYNCS.PHASECHK.TRANS64.TRYWAIT P3, [R170+URZ+0x28c50], R7 ;  /* 0x028c5007aa0075a7 */ /* 0x008724000806017f */
[----:B----4-:R-:W-:Y:S05]  /*182a0*/  @!P3 NANOSLEEP.SYNCS 0x989680 ;  /* 0x009896800000b95d */ /* 0x010fea0003900000 */
[----:B------:R-:W4:Y:S02]  /*182b0*/  @!P3 SYNCS.PHASECHK.TRANS64 P3, [R170+URZ+0x28c50], R7 ;  /* 0x028c5007aa00b5a7 */ /* 0x000f24000806007f */
[----:B----4-:R-:W-:Y:S05]  /*182c0*/  @!P3 BRA `(.L_x_2421) ;  /* 0xfffffffc00f0b947 */ /* 0x010fea000383ffff */
[----:B------:R-:W-:Y:S05]  /*182d0*/  BRA `(.L_x_2420) ;  /* 0xffffff2400a47947 */ /* 0x000fea000383ffff */
.L_x_2427:
[----:B----4-:R-:W-:-:S04]  /*182e0*/  IMAD.U32 R5, RZ, RZ, UR26 ;  /* 0x0000001aff057e24 */ /* 0x010fc8000f8e00ff */
[----:B------:R4:W0:Y:S03]  /*182f0*/  SYNCS.PHASECHK.TRANS64.TRYWAIT P2, [R5+URZ+0x28c30], R8 ;  /* 0x028c3008050075a7 */ /* 0x000826000804017f */
[----:B0-----:R-:W-:Y:S05]  /*18300*/  @!P2 NANOSLEEP.SYNCS 0x989680 ;  /* 0x009896800000a95d */ /* 0x001fea0003900000 */
[----:B------:R-:W0:Y:S02]  /*18310*/  @!P2 SYNCS.PHASECHK.TRANS64 P2, [R5+URZ+0x28c30], R8 ;  /* 0x028c30080500a5a7 */ /* 0x000e24000804007f */
[----:B0-----:R-:W-:Y:S05]  /*18320*/  @!P2 BRA `(.L_x_2427) ;  /* 0xfffffffc00eca947 */ /* 0x001fea000383ffff */
[----:B------:R-:W-:Y:S05]  /*18330*/  BRA `(.L_x_2426) ;  /* 0xffffff2800907947 */ /* 0x000fea000383ffff */
.L_x_2439:
[----:B-1----:R1:W3:Y:S02]  /*18340*/  SYNCS.PHASECHK.TRANS64.TRYWAIT P2, [R21+URZ+0x28c50], R8 ;  /* 0x028c5008150075a7 */ /* 0x0022e4000804017f */
[----:B---3--:R-:W-:Y:S05]  /*18350*/  @!P2 NANOSLEEP.SYNCS 0x989680 ;  /* 0x009896800000a95d */ /* 0x008fea0003900000 */
[----:B------:R-:W3:Y:S02]  /*18360*/  @!P2 SYNCS.PHASECHK.TRANS64 P2, [R21+URZ+0x28c50], R8 ;  /* 0x028c50081500a5a7 */ /* 0x000ee4000804007f */
[----:B---3--:R-:W-:Y:S05]  /*18370*/  @!P2 BRA `(.L_x_2439) ;  /* 0xfffffffc00f0a947 */ /* 0x008fea000383ffff */
[----:B------:R-:W-:Y:S05]  /*18380*/  BRA `(.L_x_2438) ;  /* 0xffffff4c00587947 */ /* 0x000fea000383ffff */
.L_x_2483:
[----:B------:R-:W3:Y:S01]  /*18390*/  S2R R4, SR_TID.X ;  /* 0x0000000000047919 */ /* 0x000ee20000002100 */
[----:B------:R-:W-:Y:S01]  /*183a0*/  BSSY B0, `(.L_x_2604) ;  /* 0x000000a000007945 */ /* 0x000fe20003800000 */
[----:B------:R-:W-:Y:S02]  /*183b0*/  IMAD.MOV.U32 R12, RZ, RZ, RZ ;  /* 0x000000ffff0c7224 */ /* 0x000fe400078e00ff */
[----:B------:R-:W-:Y:S02]  /*183c0*/  IMAD.MOV.U32 R11, RZ, RZ, 0x1f ;  /* 0x0000001fff0b7424 */ /* 0x000fe400078e00ff */
[----:B------:R-:W-:Y:S01]  /*183d0*/  IMAD.MOV.U32 R15, RZ, RZ, -0x1 ;  /* 0xffffffffff0f7424 */ /* 0x000fe200078e00ff */
[----:B---3--:R-:W-:-:S04]  /*183e0*/  SHF.R.U32.HI R4, RZ, 0x5, R4 ;  /* 0x00000005ff047819 */ /* 0x008fc80000011604 */
[----:B------:R-:W-:-:S05]  /*183f0*/  LOP3.LUT R4, R4, 0x3, RZ, 0xc0, !PT ;  /* 0x0000000304047812 */ /* 0x000fca00078ec0ff */
[----:B------:R-:W-:-:S07]  /*18400*/  IMAD.MOV.U32 R13, RZ, RZ, R4 ;  /* 0x000000ffff0d7224 */ /* 0x000fce00078e0004 */
[----:B012---:R-:W-:Y:S05]  /*18410*/  WARPSYNC.COLLECTIVE R15, `(.L_x_2605) ;  /* 0x000000000f087348 */ /* 0x007fea0003c00000 */
[----:B------:R3:W4:Y:S02]  /*18420*/  SHFL.IDX P6, R14, R13, R12, R11 ;  /* 0x0000000c0d0e7389 */ /* 0x00072400000c000b */
[----:B01234-:R-:W-:Y:S01]  /*18430*/  ENDCOLLECTIVE ;  /* 0x000000000000791b */ /* 0x01ffe20003800000 */
.L_x_2605:
[----:B------:R-:W-:Y:S05]  /*18440*/  BSYNC B0 ;  /* 0x0000000000007941 */ /* 0x000fea0003800000 */
.L_x_2604:
[----:B------:R-:W-:Y:S05]  /*18450*/  BRA `(.L_x_2606) ;  /* 0xffffffa400547947 */ /* 0x000fea000383ffff */
.L_x_2485:
[----:B------:R-:W-:Y:S01]  /*18460*/  BSSY B0, `(.L_x_2607) ;  /* 0x0000006000007945 */ /* 0x000fe20003800000 */
[----:B------:R-:W-:-:S07]  /*18470*/  IMAD.MOV.U32 R15, RZ, RZ, -0x1 ;  /* 0xffffffffff0f7424 */ /* 0x000fce00078e00ff */
[----:B012-4-:R-:W-:Y:S05]  /*18480*/  WARPSYNC.COLLECTIVE R15, `(.L_x_2608) ;  /* 0x000000000f0c7348 */ /* 0x017fea0003c00000 */
[----:B------:R-:W-:Y:S02]  /*18490*/  ELECT P6, UR62, PT ;  /* 0x00000000003e782f */ /* 0x000fe400038c0000 */
[----:B------:R-:W-:Y:S01]  /*184a0*/  MOV R14, UR62 ;  /* 0x0000003e000e7c02 */ /* 0x000fe20008000f00 */
[----:B012-4-:R-:W-:Y:S10]  /*184b0*/  ENDCOLLECTIVE ;  /* 0x000000000000791b */ /* 0x017ff40003800000 */
.L_x_2608:
[----:B------:R-:W-:Y:S05]  /*184c0*/  BSYNC B0 ;  /* 0x0000000000007941 */ /* 0x000fea0003800000 */
.L_x_2607:
[----:B------:R-:W-:Y:S05]  /*184d0*/  BRA `(.L_x_2609) ;  /* 0xffffffa400607947 */ /* 0x000fea000383ffff */
.L_x_2487:
[----:B--2---:R2:W3:Y:S02]  /*184e0*/  SYNCS.PHASECHK.TRANS64.TRYWAIT P0, [R0+URZ+0x28c40], R2 ;  /* 0x028c4002000075a7 */ /* 0x0044e4000800017f */
[----:B---3--:R-:W-:Y:S05]  /*184f0*/  @!P0 NANOSLEEP.SYNCS 0x989680 ;  /* 0x009896800000895d */ /* 0x008fea0003900000 */
[----:B------:R-:W3:Y:S02]  /*18500*/  @!P0 SYNCS.PHASECHK.TRANS64 P0, [R0+URZ+0x28c40], R2 ;  /* 0x028c4002000085a7 */ /* 0x000ee4000800007f */
[----:B---3--:R-:W-:Y:S05]  /*18510*/  @!P0 BRA `(.L_x_2487) ;  /* 0xfffffffc00f08947 */ /* 0x008fea000383ffff */
[----:B------:R-:W-:Y:S05]  /*18520*/  BRA `(.L_x_2610) ;  /* 0xffffffa400c87947 */ /* 0x000fea000383ffff */
.L_x_2491:
[----:B------:R-:W2:Y:S01]  /*18530*/  LDL.LU R11, [R1+0x2c] ;  /* 0x00002c00010b7983 */ /* 0x000ea20000300800 */
[----:B------:R-:W-:Y:S02]  /*18540*/  IMAD.MOV.U32 R5, RZ, RZ, R12 ;  /* 0x000000ffff057224 */ /* 0x000fe400078e000c */
[----:B------:R-:W-:Y:S02]  /*18550*/  IMAD.MOV.U32 R13, RZ, RZ, R3 ;  /* 0x000000ffff0d7224 */ /* 0x000fe400078e0003 */
[----:B------:R-:W-:Y:S02]  /*18560*/  IMAD.MOV.U32 R12, RZ, RZ, RZ ;  /* 0x000000ffff0c7224 */ /* 0x000fe400078e00ff */
[----:B------:R-:W-:Y:S02]  /*18570*/  IMAD.MOV.U32 R15, RZ, RZ, -0x1 ;  /* 0xffffffffff0f7424 */ /* 0x000fe400078e00ff */
[----:B------:R-:W-:-:S04]  /*18580*/  IMAD.IADD R2, R8, 0x1, R5 ;  /* 0x0000000108027824 */ /* 0x000fc800078e0205 */
[----:B------:R-:W-:Y:S02]  /*18590*/  VIADD R5, R2, 0x10 ;  /* 0x0000001002057836 */ /* 0x000fe40000000000 */
[----:B--2---:R-:W-:Y:S02]  /*185a0*/  IMAD R0, R11, R7, RZ ;  /* 0x000000070b007224 */ /* 0x004fe400078e02ff */
[----:B------:R-:W-:-:S03]  /*185b0*/  IMAD.MOV.U32 R11, RZ, RZ, 0x181f ;  /* 0x0000181fff0b7424 */ /* 0x000fc600078e00ff */
[----:B------:R-:W-:-:S13]  /*185c0*/  ISETP.GE.AND P1, PT, R2, R0, PT ;  /* 0x000000000200720c */ /* 0x000fda0003f26270 */
[----:B-----5:R-:W-:Y:S05]  /*185d0*/  WARPSYNC.COLLECTIVE R15, `(.L_x_2611) ;  /* 0x000000000f087348 */ /* 0x020fea0003c00000 */
[----:B------:R0:W1:Y:S02]  /*185e0*/  SHFL.IDX P6, R14, R13, R12, R11 ;  /* 0x0000000c0d0e7389 */ /* 0x00006400000c000b */
[----:B01---5:R-:W-:Y:S01]  /*185f0*/  ENDCOLLECTIVE ;  /* 0x000000000000791b */ /* 0x023fe20003800000 */
.L_x_2611:
[----:B------:R-:W-:Y:S02]  /*18600*/  IMAD.MOV.U32 R13, RZ, RZ, R4 ;  /* 0x000000ffff0d7224 */ /* 0x000fe400078e0004 */
[----:B------:R-:W-:-:S07]  /*18610*/  IMAD.MOV.U32 R6, RZ, RZ, R14 ;  /* 0x000000ffff067224 */ /* 0x000fce00078e000e */
[----:B------:R-:W-:Y:S05]  /*18620*/  WARPSYNC.COLLECTIVE R15, `(.L_x_2612) ;  /* 0x000000000f087348 */ /* 0x000fea0003c00000 */
[----:B------:R0:W1:Y:S02]  /*18630*/  SHFL.IDX P6, R14, R13, R12, R11 ;  /* 0x0000000c0d0e7389 */ /* 0x00006400000c000b */
[----:B01----:R-:W-:Y:S01]  /*18640*/  ENDCOLLECTIVE ;  /* 0x000000000000791b */ /* 0x003fe20003800000 */
.L_x_2612:
[----:B------:R-:W-:Y:S02]  /*18650*/  IMAD.MOV.U32 R13, RZ, RZ, R3 ;  /* 0x000000ffff0d7224 */ /* 0x000fe400078e0003 */
[----:B------:R-:W-:Y:S02]  /*18660*/  IMAD.MOV.U32 R12, RZ, RZ, 0x1 ;  /* 0x00000001ff0c7424 */ /* 0x000fe400078e00ff */
[----:B------:R-:W-:-:S07]  /*18670*/  IMAD.MOV.U32 R7, RZ, RZ, R14 ;  /* 0x000000ffff077224 */ /* 0x000fce00078e000e */
[----:B------:R-:W-:Y:S05]  /*18680*/  WARPSYNC.COLLECTIVE R15, `(.L_x_2613) ;  /* 0x000000000f087348 */ /* 0x000fea0003c00000 */
[----:B------:R0:W1:Y:S02]  /*18690*/  SHFL.IDX P6, R14, R13, R12, R11 ;  /* 0x0000000c0d0e7389 */ /* 0x00006400000c000b */
[----:B01----:R-:W-:Y:S01]  /*186a0*/  ENDCOLLECTIVE ;  /* 0x000000000000791b */ /* 0x003fe20003800000 */
.L_x_2613:
        /* <DEDUP_REMOVED lines=15> */
.L_x_2614:
[----:B------:R-:W-:Y:S02]  /*187a0*/  IMAD.MOV.U32 R13, RZ, RZ, R3 ;  /* 0x000000ffff0d7224 */ /* 0x000fe400078e0003 */
[----:B------:R-:W-:Y:S02]  /*187b0*/  IMAD.MOV.U32 R12, RZ, RZ, 0x2 ;  /* 0x00000002ff0c7424 */ /* 0x000fe400078e00ff */
[----:B------:R-:W-:-:S07]  /*187c0*/  IMAD.MOV.U32 R5, RZ, RZ, R14 ;  /* 0x000000ffff057224 */ /* 0x000fce00078e000e */
[----:B------:R-:W-:Y:S05]  /*187d0*/  WARPSYNC.COLLECTIVE R15, `(.L_x_2615) ;  /* 0x000000000f087348 */ /* 0x000fea0003c00000 */
[----:B------:R0:W1:Y:S02]  /*187e0*/  SHFL.IDX P6, R14, R13, R12, R11 ;  /* 0x0000000c0d0e7389 */ /* 0x00006400000c000b */
[----:B01----:R-:W-:Y:S01]  /*187f0*/  ENDCOLLECTIVE ;  /* 0x000000000000791b */ /* 0x003fe20003800000 */
.L_x_2615:
[----:B------:R-:W-:-:S05]  /*18800*/  @!P1 LEA R5, P2, R10, R5, 0x1 ;  /* 0x000000050a059211 */ /* 0x000fca00078408ff */
[----:B------:R-:W-:-:S04]  /*18810*/  @!P1 IMAD.X R6, RZ, RZ, R6, P2 ;  /* 0x000000ffff069224 */ /* 0x000fc800010e0606 */
[----:B------:R-:W-:Y:S02]  /*18820*/  @!P1 IMAD.MOV.U32 R7, RZ, RZ, R6 ;  /* 0x000000ffff079224 */ /* 0x000fe400078e0006 */
[----:B------:R-:W-:Y:S02]  /*18830*/  @!P1 IMAD.MOV.U32 R6, RZ, RZ, R5 ;  /* 0x000000ffff069224 */ /* 0x000fe400078e0005 */
[----:B------:R-:W-:Y:S02]  /*18840*/  IMAD.MOV.U32 R13, RZ, RZ, R4 ;  /* 0x000000ffff0d7224 */ /* 0x000fe400078e0004 */
[----:B------:R-:W-:Y:S01]  /*18850*/  VIADD R5, R2, 0x20 ;  /* 0x0000002002057836 */ /* 0x000fe20000000000 */
[----:B------:R-:W-:Y:S01]  /*18860*/  @!PT LDS RZ, [RZ] ;  /* 0x00000000fffff984 */ /* 0x000fe20000000800 */
[----:B------:R-:W-:Y:S01]  /*18870*/  @!PT LDS RZ, [RZ] ;  /* 0x00000000fffff984 */ /* 0x000fe20000000800 */
[----:B------:R-:W-:Y:S01]  /*18880*/  @!PT LDS RZ, [RZ] ;  /* 0x00000000fffff984 */ /* 0x000fe20000000800 */
[----:B------:R0:W-:Y:S04]  /*18890*/  @!P1 LDGSTS.E.BYPASS.LTC128B.128 [R9+0x20c00], desc[UR40][R6.64], !P0 ;  /* 0x20c0000006099fae */ /* 0x0001e8000c101d68 */
[----:B------:R-:W-:Y:S01]  /*188a0*/  ISETP.GE.AND P1, PT, R5, R0, PT ;  /* 0x000000000500720c */ /* 0x000fe20003f26270 */
[----:B0-----:R-:W-:-:S12]  /*188b0*/  IMAD.MOV.U32 R6, RZ, RZ, R14 ;  /* 0x000000ffff067224 */ /* 0x001fd800078e000e */
[----:B------:R-:W-:Y:S05]  /*188c0*/  WARPSYNC.COLLECTIVE R15, `(.L_x_2616) ;  /* 0x000000000f087348 */ /* 0x000fea0003c00000 */
[----:B------:R0:W1:Y:S02]  /*188d0*/  SHFL.IDX P6, R14, R13, R12, R11 ;  /* 0x0000000c0d0e7389 */ /* 0x00006400000c000b */
[----:B01----:R-:W-:Y:S01]  /*188e0*/  ENDCOLLECTIVE ;  /* 0x000000000000791b */ /* 0x003fe20003800000 */
.L_x_2616:
[----:B------:R-:W-:Y:S02]  /*188f0*/  IMAD.MOV.U32 R13, RZ, RZ, R3 ;  /* 0x000000ffff0d7224 */ /* 0x000fe400078e0003 */
[----:B------:R-:W-:Y:S02]  /*18900*/  IMAD.MOV.U32 R12, RZ, RZ, 0x3 ;  /* 0x00000003ff0c7424 */ /* 0x000fe400078e00ff */
[----:B------:R-:W-:-:S07]  /*18910*/  IMAD.MOV.U32 R5, RZ, RZ, R14 ;  /* 0x000000ffff057224 */ /* 0x000fce00078e000e */
[----:B------:R-:W-:Y:S05]  /*18920*/  WARPSYNC.COLLECTIVE R15, `(.L_x_2617) ;  /* 0x000000000f087348 */ /* 0x000fea0003c00000 */
[----:B------:R0:W1:Y:S02]  /*18930*/  SHFL.IDX P6, R14, R13, R12, R11 ;  /* 0x0000000c0d0e7389 */ /* 0x00006400000c000b */
[----:B01----:R-:W-:Y:S01]  /*18940*/  ENDCOLLECTIVE ;  /* 0x000000000000791b */ /* 0x003fe20003800000 */
.L_x_2617:
[----:B------:R-:W-:-:S05]  /*18950*/  @!P1 LEA R5, P2, R10, R5, 0x1 ;  /* 0x000000050a059211 */ /* 0x000fca00078408ff */
[----:B------:R-:W-:-:S04]  /*18960*/  @!P1 IMAD.X R6, RZ, RZ, R6, P2 ;  /* 0x000000ffff069224 */ /* 0x000fc800010e0606 */
[----:B------:R-:W-:Y:S02]  /*18970*/  @!P1 IMAD.MOV.U32 R7, RZ, RZ, R6 ;  /* 0x000000ffff079224 */ /* 0x000fe400078e0006 */
[----:B------:R-:W-:Y:S02]  /*18980*/  IMAD.MOV.U32 R13, RZ, RZ, R4 ;  /* 0x000000ffff0d7224 */ /* 0x000fe400078e0004 */
[----:B------:R-:W-:-:S05]  /*18990*/  @!P1 IMAD.MOV.U32 R6, RZ, RZ, R5 ;  /* 0x000000ffff069224 */ /* 0x000fca00078e0005 */
        /* <DEDUP_REMOVED lines=8> */
.L_x_2618:
[----:B------:R-:W-:Y:S01]  /*18a20*/  IMAD.MOV.U32 R4, RZ, RZ, R14 ;  /* 0x000000ffff047224 */ /* 0x000fe200078e000e */
[----:B------:R-:W-:Y:S06]  /*18a30*/  BRA `(.L_x_2619) ;  /* 0xffffffac00207947 */ /* 0x000fec000383ffff */
.L_x_2494:
[----:B-1----:R-:W2:Y:S02]  /*18a40*/  LDL R2, [R1] ;  /* 0x0000000001027983 */ /* 0x002ea40000100800 */
[----:B--2---:R1:W2:Y:S02]  /*18a50*/  SYNCS.PHASECHK.TRANS64.TRYWAIT P0, [R2+URZ+0x28c20], R0 ;  /* 0x028c2000020075a7 */ /* 0x0042a4000800017f */
[----:B--2---:R-:W-:Y:S05]  /*18a60*/  @!P0 NANOSLEEP.SYNCS 0x989680 ;  /* 0x009896800000895d */ /* 0x004fea0003900000 */
[----:B------:R-:W2:Y:S02]  /*18a70*/  @!P0 SYNCS.PHASECHK.TRANS64 P0, [R2+URZ+0x28c20], R0 ;  /* 0x028c2000020085a7 */ /* 0x000ea4000800007f */
[----:B--2---:R-:W-:Y:S05]  /*18a80*/  @!P0 BRA `(.L_x_2494) ;  /* 0xfffffffc00ec8947 */ /* 0x004fea000383ffff */
[----:B------:R-:W-:Y:S05]  /*18a90*/  BRA `(.L_x_2620) ;  /* 0xffffffac00807947 */ /* 0x000fea000383ffff */
.L_x_2498:
[----:B-1----:R1:W2:Y:S02]  /*18aa0*/  SYNCS.PHASECHK.TRANS64.TRYWAIT P0, [R0+URZ+0x28c60], R2 ;  /* 0x028c6002000075a7 */ /* 0x0022a4000800017f */
[----:B--2---:R-:W-:Y:S05]  /*18ab0*/  @!P0 NANOSLEEP.SYNCS 0x989680 ;  /* 0x009896800000895d */ /* 0x004fea0003900000 */
[----:B------:R-:W2:Y:S02]  /*18ac0*/  @!P0 SYNCS.PHASECHK.TRANS64 P0, [R0+URZ+0x28c60], R2 ;  /* 0x028c6002000085a7 */ /* 0x000ea4000800007f */
[----:B--2---:R-:W-:Y:S05]  /*18ad0*/  @!P0 BRA `(.L_x_2498) ;  /* 0xfffffffc00f08947 */ /* 0x004fea000383ffff */
[----:B------:R-:W-:Y:S05]  /*18ae0*/  BRA `(.L_x_2621) ;  /* 0xffffffac00ac7947 */ /* 0x000fea000383ffff */
.L_x_2517:
[----:B-1----:R1:W2:Y:S02]  /*18af0*/  SYNCS.PHASECHK.TRANS64.TRYWAIT P0, [R3+URZ+0x28c40], R2 ;  /* 0x028c4002030075a7 */ /* 0x0022a4000800017f */
[----:B--2---:R-:W-:Y:S05]  /*18b00*/  @!P0 NANOSLEEP.SYNCS 0x989680 ;  /* 0x009896800000895d */ /* 0x004fea0003900000 */
[----:B------:R-:W2:Y:S02]  /*18b10*/  @!P0 SYNCS.PHASECHK.TRANS64 P0, [R3+URZ+0x28c40], R2 ;  /* 0x028c4002030085a7 */ /* 0x000ea4000800007f */
[----:B--2---:R-:W-:Y:S05]  /*18b20*/  @!P0 BRA `(.L_x_2517) ;  /* 0xfffffffc00f08947 */ /* 0x004fea000383ffff */
[----:B------:R-:W-:Y:S05]  /*18b30*/  BRA `(.L_x_2622) ;  /* 0xffffffb800b87947 */ /* 0x000fea000383ffff */
.L_x_2522:
[----:B0-----:R0:W2:Y:S02]  /*18b40*/  SYNCS.PHASECHK.TRANS64.TRYWAIT P0, [R3+URZ+0x28c60], R2 ;  /* 0x028c6002030075a7 */ /* 0x0010a4000800017f */
[----:B--2---:R-:W-:Y:S05]  /*18b50*/  @!P0 NANOSLEEP.SYNCS 0x989680 ;  /* 0x009896800000895d */ /* 0x004fea0003900000 */
[----:B------:R-:W2:Y:S02]  /*18b60*/  @!P0 SYNCS.PHASECHK.TRANS64 P0, [R3+URZ+0x28c60], R2 ;  /* 0x028c6002030085a7 */ /* 0x000ea4000800007f */
[----:B--2---:R-:W-:Y:S05]  /*18b70*/  @!P0 BRA `(.L_x_2522) ;  /* 0xfffffffc00f08947 */ /* 0x004fea000383ffff */
[----:B------:R-:W-:Y:S05]  /*18b80*/  BRA `(.L_x_2623) ;  /* 0xffffffbc003c7947 */ /* 0x000fea000383ffff */
.L_x_2537:
[----:B0-----:R0:W1:Y:S02]  /*18b90*/  SYNCS.PHASECHK.TRANS64.TRYWAIT P0, [R4+URZ+0x28c40], R2 ;  /* 0x028c4002040075a7 */ /* 0x001064000800017f */
[----:B-1----:R-:W-:Y:S05]  /*18ba0*/  @!P0 NANOSLEEP.SYNCS 0x989680 ;  /* 0x009896800000895d */ /* 0x002fea0003900000 */
[----:B------:R-:W1:Y:S02]  /*18bb0*/  @!P0 SYNCS.PHASECHK.TRANS64 P0, [R4+URZ+0x28c40], R2 ;  /* 0x028c4002040085a7 */ /* 0x000e64000800007f */
[----:B-1----:R-:W-:Y:S05]  /*18bc0*/  @!P0 BRA `(.L_x_2537) ;  /* 0xfffffffc00f08947 */ /* 0x002fea000383ffff */
[----:B------:R-:W-:Y:S05]  /*18bd0*/  BRA `(.L_x_2624) ;  /* 0xffffffc8002c7947 */ /* 0x000fea000383ffff */
.L_x_2542:
[----:B-1----:R1:W2:Y:S02]  /*18be0*/  SYNCS.PHASECHK.TRANS64.TRYWAIT P0, [R4+URZ+0x28c60], R2 ;  /* 0x028c6002040075a7 */ /* 0x0022a4000800017f */
[----:B--2---:R-:W-:Y:S05]  /*18bf0*/  @!P0 NANOSLEEP.SYNCS 0x989680 ;  /* 0x009896800000895d */ /* 0x004fea0003900000 */
[----:B------:R-:W2:Y:S02]  /*18c00*/  @!P0 SYNCS.PHASECHK.TRANS64 P0, [R4+URZ+0x28c60], R2 ;  /* 0x028c6002040085a7 */ /* 0x000ea4000800007f */
[----:B--2---:R-:W-:Y:S05]  /*18c10*/  @!P0 BRA `(.L_x_2542) ;  /* 0xfffffffc00f08947 */ /* 0x004fea000383ffff */
[----:B------:R-:W-:Y:S05]  /*18c20*/  BRA `(.L_x_2625) ;  /* 0xffffffc800ac7947 */ /* 0x000fea000383ffff */
.L_x_2557:
[----:B-1----:R1:W2:Y:S02]  /*18c30*/  SYNCS.PHASECHK.TRANS64.TRYWAIT P0, [R4+URZ+0x28c40], R2 ;  /* 0x028c4002040075a7 */ /* 0x0022a4000800017f */
[----:B--2---:R-:W-:Y:S05]  /*18c40*/  @!P0 NANOSLEEP.SYNCS 0x989680 ;  /* 0x009896800000895d */ /* 0x004fea0003900000 */
[----:B------:R-:W2:Y:S02]  /*18c50*/  @!P0 SYNCS.PHASECHK.TRANS64 P0, [R4+URZ+0x28c40], R2 ;  /* 0x028c4002040085a7 */ /* 0x000ea4000800007f */
[----:B--2---:R-:W-:Y:S05]  /*18c60*/  @!P0 BRA `(.L_x_2557) ;  /* 0xfffffffc00f08947 */ /* 0x004fea000383ffff */
[----:B------:R-:W-:Y:S05]  /*18c70*/  BRA `(.L_x_2626) ;  /* 0xffffffd400787947 */ /* 0x000fea000383ffff */
.L_x_2562:
[----:B0-----:R0:W2:Y:S02]  /*18c80*/  SYNCS.PHASECHK.TRANS64.TRYWAIT P0, [R4+URZ+0x28c60], R2 ;  /* 0x028c6002040075a7 */ /* 0x0010a4000800017f */
[----:B--2---:R-:W-:Y:S05]  /*18c90*/  @!P0 NANOSLEEP.SYNCS 0x989680 ;  /* 0x009896800000895d */ /* 0x004fea0003900000 */
[----:B------:R-:W2:Y:S02]  /*18ca0*/  @!P0 SYNCS.PHASECHK.TRANS64 P0, [R4+URZ+0x28c60], R2 ;  /* 0x028c6002040085a7 */ /* 0x000ea4000800007f */
[----:B--2---:R-:W-:Y:S05]  /*18cb0*/  @!P0 BRA `(.L_x_2562) ;  /* 0xfffffffc00f08947 */ /* 0x004fea000383ffff */
[----:B------:R-:W-:Y:S05]  /*18cc0*/  BRA `(.L_x_2627) ;  /* 0xffffffd400fc7947 */ /* 0x000fea000383ffff */
.L_x_2578:
[----:B------:R-:W-:Y:S01]  /*18cd0*/  BSSY B0, `(.L_x_2628) ;  /* 0x0000008000007945 */ /* 0x000fe20003800000 */
[----:B------:R-:W-:Y:S02]  /*18ce0*/  IMAD.MOV.U32 R13, RZ, RZ, R16 ;  /* 0x000000ffff0d7224 */ /* 0x000fe400078e0010 */
[----:B------:R-:W-:Y:S02]  /*18cf0*/  IMAD.MOV.U32 R12, RZ, RZ, RZ ;  /* 0x000000ffff0c7224 */ /* 0x000fe400078e00ff */
[----:B------:R-:W-:Y:S02]  /*18d00*/  IMAD.MOV.U32 R11, RZ, RZ, 0x1f ;  /* 0x0000001fff0b7424 */ /* 0x000fe400078e00ff */
[----:B------:R-:W-:-:S07]  /*18d10*/  IMAD.MOV.U32 R15, RZ, RZ, -0x1 ;  /* 0xffffffffff0f7424 */ /* 0x000fce00078e00ff */
[----:B01---5:R-:W-:Y:S05]  /*18d20*/  WARPSYNC.COLLECTIVE R15, `(.L_x_2629) ;  /* 0x000000000f087348 */ /* 0x023fea0003c00000 */
[----:B------:R2:W3:Y:S02]  /*18d30*/  SHFL.IDX P6, R14, R13, R12, R11 ;  /* 0x0000000c0d0e7389 */ /* 0x0004e400000c000b */
[----:B0123-5:R-:W-:Y:S01]  /*18d40*/  ENDCOLLECTIVE ;  /* 0x000000000000791b */ /* 0x02ffe20003800000 */
.L_x_2629:
[----:B------:R-:W-:Y:S05]  /*18d50*/  BSYNC B0 ;  /* 0x0000000000007941 */ /* 0x000fea0003800000 */
.L_x_2628:
        /* <DEDUP_REMOVED lines=9> */
.L_x_2630:
        /* <DEDUP_REMOVED lines=18> */
.L_x_2631:
[----:B------:R-:W-:Y:S01]  /*18f10*/  IMAD.MOV.U32 R12, RZ, RZ, 0x2 ;  /* 0x00000002ff0c7424 */ /* 0x000fe200078e00ff */
[----:B------:R-:W-:-:S05]  /*18f20*/  SEL R5, R14, RZ, P1 ;  /* 0x000000ff0e057207 */ /* 0x000fca0000800000 */
[----:B------:R-:W-:-:S04]  /*18f30*/  IMAD.IADD R3, R2, 0x1, R5 ;  /* 0x0000000102037824 */ /* 0x000fc800078e0205 */
[----:B------:R-:W-:-:S07]  /*18f40*/  IMAD.MOV.U32 R13, RZ, RZ, R3 ;  /* 0x000000ffff0d7224 */ /* 0x000fce00078e0003 */
[----:B------:R-:W-:Y:S05]  /*18f50*/  WARPSYNC.COLLECTIVE R15, `(.L_x_2632) ;  /* 0x000000000f087348 */ /* 0x000fea0003c00000 */
[----:B------:R0:W1:Y:S02]  /*18f60*/  SHFL.UP P6, R14, R13, R12, R11 ;  /* 0x0400000c0d0e7389 */ /* 0x00006400000c000b */
[----:B01----:R-:W-:Y:S01]  /*18f70*/  ENDCOLLECTIVE ;  /* 0x000000000000791b */ /* 0x003fe20003800000 */
.L_x_2632:
[----:B------:R-:W-:Y:S01]  /*18f80*/  IMAD.MOV.U32 R12, RZ, RZ, 0x4 ;  /* 0x00000004ff0c7424 */ /* 0x000fe200078e00ff */
[----:B------:R-:W-:-:S05]  /*18f90*/  SEL R14, R14, RZ, P2 ;  /* 0x000000ff0e0e7207 */ /* 0x000fca0001000000 */
[----:B------:R-:W-:-:S04]  /*18fa0*/  IMAD.IADD R3, R3, 0x1, R14 ;  /* 0x0000000103037824 */ /* 0x000fc800078e020e */
[----:B------:R-:W-:-:S07]  /*18fb0*/  IMAD.MOV.U32 R13, RZ, RZ, R3 ;  /* 0x000000ffff0d7224 */ /* 0x000fce00078e0003 */
[----:B------:R-:W-:Y:S05]  /*18fc0*/  WARPSYNC.COLLECTIVE R15, `(.L_x_2633) ;  /* 0x000000000f087348 */ /* 0x000fea0003c00000 */
[----:B------:R0:W1:Y:S02]  /*18fd0*/  SHFL.UP P6, R14, R13, R12, R11 ;  /* 0x0400000c0d0e7389 */ /* 0x00006400000c000b */
[----:B01----:R-:W-:Y:S01]  /*18fe0*/  ENDCOLLECTIVE ;  /* 0x000000000000791b */ /* 0x003fe20003800000 */
.L_x_2633:
[----:B------:R-:W-:Y:S01]  /*18ff0*/  IMAD.MOV.U32 R12, RZ, RZ, 0x8 ;  /* 0x00000008ff0c7424 */ /* 0x000fe200078e00ff */
[----:B------:R-:W-:-:S05]  /*19000*/  SEL R14, R14, RZ, P3 ;  /* 0x000000ff0e0e7207 */ /* 0x000fca0001800000 */
[----:B------:R-:W-:-:S04]  /*19010*/  IMAD.IADD R3, R3, 0x1, R14 ;  /* 0x0000000103037824 */ /* 0x000fc800078e020e */
[----:B------:R-:W-:-:S07]  /*19020*/  IMAD.MOV.U32 R13, RZ, RZ, R3 ;  /* 0x000000ffff0d7224 */ /* 0x000fce00078e0003 */
[----:B------:R-:W-:Y:S05]  /*19030*/  WARPSYNC.COLLECTIVE R15, `(.L_x_2634) ;  /* 0x000000000f087348 */ /* 0x000fea0003c00000 */
[----:B------:R0:W1:Y:S02]  /*19040*/  SHFL.UP P6, R14, R13, R12, R11 ;  /* 0x0400000c0d0e7389 */ /* 0x00006400000c000b */
[----:B01----:R-:W-:Y:S01]  /*19050*/  ENDCOLLECTIVE ;  /* 0x000000000000791b */ /* 0x003fe20003800000 */
.L_x_2634:
[----:B------:R-:W-:Y:S01]  /*19060*/  IMAD.MOV.U32 R12, RZ, RZ, 0x10 ;  /* 0x00000010ff0c7424 */ /* 0x000fe200078e00ff */
[----:B------:R-:W-:-:S05]  /*19070*/  SEL R14, R14, RZ, P4 ;  /* 0x000000ff0e0e7207 */ /* 0x000fca0002000000 */
[----:B------:R-:W-:-:S04]  /*19080*/  IMAD.IADD R3, R3, 0x1, R14 ;  /* 0x0000000103037824 */ /* 0x000fc800078e020e */
[----:B------:R-:W-:-:S07]  /*19090*/  IMAD.MOV.U32 R13, RZ, RZ, R3 ;  /* 0x000000ffff0d7224 */ /* 0x000fce00078e0003 */
[----:B------:R-:W-:Y:S05]  /*190a0*/  WARPSYNC.COLLECTIVE R15, `(.L_x_2635) ;  /* 0x000000000f087348 */ /* 0x000fea0003c00000 */
[----:B------:R0:W1:Y:S02]  /*190b0*/  SHFL.UP P6, R14, R13, R12, R11 ;  /* 0x0400000c0d0e7389 */ /* 0x00006400000c000b */
[----:B01----:R-:W-:Y:S01]  /*190c0*/  ENDCOLLECTIVE ;  /* 0x000000000000791b */ /* 0x003fe20003800000 */
.L_x_2635:
        /* <DEDUP_REMOVED lines=8> */
.L_x_2636:
[----:B------:R-:W-:Y:S05]  /*19150*/  BRA `(.L_x_2637) ;  /* 0xffffffe000507947 */ /* 0x000fea000383ffff */
.L_x_2583:
[----:B------:R-:W-:Y:S01]  /*19160*/  BSSY B0, `(.L_x_2638) ;  /* 0x0000008000007945 */ /* 0x000fe20003800000 */
[----:B-----5:R-:W-:Y:S02]  /*19170*/  IMAD.MOV.U32 R13, RZ, RZ, R2 ;  /* 0x000000ffff0d7224 */ /* 0x020fe400078e0002 */
[----:B------:R-:W-:Y:S02]  /*19180*/  IMAD.MOV.U32 R12, RZ, RZ, 0x1 ;  /* 0x00000001ff0c7424 */ /* 0x000fe400078e00ff */
[----:B------:R-:W-:Y:S02]  /*19190*/  IMAD.MOV.U32 R11, RZ, RZ, RZ ;  /* 0x000000ffff0b7224 */ /* 0x000fe400078e00ff */
[----:B------:R-:W-:-:S07]  /*191a0*/  IMAD.MOV.U32 R15, RZ, RZ, -0x1 ;  /* 0xffffffffff0f7424 */ /* 0x000fce00078e00ff */
[----:B012---:R-:W-:Y:S05]  /*191b0*/  WARPSYNC.COLLECTIVE R15, `(.L_x_2639) ;  /* 0x000000000f087348 */ /* 0x007fea0003c00000 */
[----:B------:R3:W4:Y:S02]  /*191c0*/  SHFL.UP P6, R14, R13, R12, R11 ;  /* 0x0400000c0d0e7389 */ /* 0x00072400000c000b */
[----:B01234-:R-:W-:Y:S01]  /*191d0*/  ENDCOLLECTIVE ;  /* 0x000000000000791b */ /* 0x01ffe20003800000 */
.L_x_2639:
[----:B------:R-:W-:Y:S05]  /*191e0*/  BSYNC B0 ;  /* 0x0000000000007941 */ /* 0x000fea0003800000 */
.L_x_2638:
[----:B------:R-:W-:Y:S01]  /*191f0*/  SEL R13, R14, RZ, P1 ;  /* 0x000000ff0e0d7207 */ /* 0x000fe20000800000 */
[----:B------:R-:W-:Y:S02]  /*19200*/  IMAD.MOV.U32 R12, RZ, RZ, 0x2 ;  /* 0x00000002ff0c7424 */ /* 0x000fe400078e00ff */
[----:B------:R-:W-:Y:S02]  /*19210*/  IMAD.MOV.U32 R11, RZ, RZ, RZ ;  /* 0x000000ffff0b7224 */ /* 0x000fe400078e00ff */
[----:B------:R-:W-:Y:S02]  /*19220*/  IMAD.IADD R13, R2, 0x1, R13 ;  /* 0x00000001020d7824 */ /* 0x000fe400078e020d */
[----:B------:R-:W-:-:S07]  /*19230*/  IMAD.MOV.U32 R15, RZ, RZ, -0x1 ;  /* 0xffffffffff0f7424 */ /* 0x000fce00078e00ff */
[----:B------:R-:W-:Y:S05]  /*19240*/  WARPSYNC.COLLECTIVE R15, `(.L_x_2640) ;  /* 0x000000000f087348 */ /* 0x000fea0003c00000 */
[----:B------:R0:W1:Y:S02]  /*19250*/  SHFL.UP P6, R14, R13, R12, R11 ;  /* 0x0400000c0d0e7389 */ /* 0x00006400000c000b */
[----:B01----:R-:W-:Y:S01]  /*19260*/  ENDCOLLECTIVE ;  /* 0x000000000000791b */ /* 0x003fe20003800000 */
.L_x_2640:
[----:B------:R-:W-:Y:S01]  /*19270*/  IMAD.MOV.U32 R12, RZ, RZ, 0x4 ;  /* 0x00000004ff0c7424 */ /* 0x000fe200078e00ff */
[----:B------:R-:W-:-:S05]  /*19280*/  SEL R4, R14, RZ, P2 ;  /* 0x000000ff0e047207 */ /* 0x000fca0001000000 */
[----:B------:R-:W-:-:S04]  /*19290*/  IMAD.IADD R4, R13, 0x1, R4 ;  /* 0x000000010d047824 */ /* 0x000fc800078e0204 */
[----:B------:R-:W-:-:S07]  /*192a0*/  IMAD.MOV.U32 R13, RZ, RZ, R4 ;  /* 0x000000ffff0d7224 */ /* 0x000fce00078e0004 */
[----:B------:R-:W-:Y:S05]  /*192b0*/  WARPSYNC.COLLECTIVE R15, `(.L_x_2641) ;  /* 0x000000000f087348 */ /* 0x000fea0003c00000 */
[----:B------:R0:W1:Y:S02]  /*192c0*/  SHFL.UP P6, R14, R13, R12, R11 ;  /* 0x0400000c0d0e7389 */ /* 0x00006400000c000b */
[----:B01----:R-:W-:Y:S01]  /*192d0*/  ENDCOLLECTIVE ;  /* 0x000000000000791b */ /* 0x003fe20003800000 */
.L_x_2641:
[----:B------:R-:W-:Y:S01]  /*192e0*/  IMAD.MOV.U32 R12, RZ, RZ, 0x8 ;  /* 0x00000008ff0c7424 */ /* 0x000fe200078e00ff */
[----:B------:R-:W-:-:S05]  /*192f0*/  SEL R5, R14, RZ, P3 ;  /* 0x000000ff0e057207 */ /* 0x000fca0001800000 */
[----:B------:R-:W-:-:S04]  /*19300*/  IMAD.IADD R5, R4, 0x1, R5 ;  /* 0x0000000104057824 */ /* 0x000fc800078e0205 */
[----:B------:R-:W-:-:S07]  /*19310*/  IMAD.MOV.U32 R13, RZ, RZ, R5 ;  /* 0x000000ffff0d7224 */ /* 0x000fce00078e0005 */
[----:B------:R-:W-:Y:S05]  /*19320*/  WARPSYNC.COLLECTIVE R15, `(.L_x_2642) ;  /* 0x000000000f087348 */ /* 0x000fea0003c00000 */
[----:B------:R0:W1:Y:S02]  /*19330*/  SHFL.UP P6, R14, R13, R12, R11 ;  /* 0x0400000c0d0e7389 */ /* 0x00006400000c000b */
[----:B01----:R-:W-:Y:S01]  /*19340*/  ENDCOLLECTIVE ;  /* 0x000000000000791b */ /* 0x003fe20003800000 */
.L_x_2642:
[----:B------:R-:W-:Y:S01]  /*19350*/  IMAD.MOV.U32 R12, RZ, RZ, 0x10 ;  /* 0x00000010ff0c7424 */ /* 0x000fe200078e00ff */
[----:B------:R-:W-:-:S05]  /*19360*/  SEL R6, R14, RZ, P4 ;  /* 0x000000ff0e067207 */ /* 0x000fca0002000000 */
[----:B------:R-:W-:-:S04]  /*19370*/  IMAD.IADD R6, R5, 0x1, R6 ;  /* 0x0000000105067824 */ /* 0x000fc800078e0206 */
[----:B------:R-:W-:-:S07]  /*19380*/  IMAD.MOV.U32 R13, RZ, RZ, R6 ;  /* 0x000000ffff0d7224 */ /* 0x000fce00078e0006 */
[----:B------:R-:W-:Y:S05]  /*19390*/  WARPSYNC.COLLECTIVE R15, `(.L_x_2643) ;  /* 0x000000000f087348 */ /* 0x000fea0003c00000 */
[----:B------:R0:W1:Y:S02]  /*193a0*/  SHFL.UP P6, R14, R13, R12, R11 ;  /* 0x0400000c0d0e7389 */ /* 0x00006400000c000b */
[----:B01----:R-:W-:Y:S01]  /*193b0*/  ENDCOLLECTIVE ;  /* 0x000000000000791b */ /* 0x003fe20003800000 */
.L_x_2643:
        /* <DEDUP_REMOVED lines=8> */
.L_x_2644:
[----:B------:R-:W-:Y:S05]  /*19440*/  BRA `(.L_x_2645) ;  /* 0xffffffe000307947 */ /* 0x000fea000383ffff */
.L_x_2585:
[----:B------:R-:W-:Y:S01]  /*19450*/  BSSY B0, `(.L_x_2646) ;  /* 0x0000006000007945 */ /* 0x000fe20003800000 */
[----:B------:R-:W-:Y:S01]  /*19460*/  PLOP3.LUT P6, PT, P6, PT, PT, 0x8, 0x0 ;  /* 0x000000000000781c */ /* 0x000fe200037ce170 */
[----:B------:R-:W-:-:S12]  /*19470*/  IMAD.MOV.U32 R15, RZ, RZ, -0x1 ;  /* 0xffffffffff0f7424 */ /* 0x000fd800078e00ff */
[----:B01---5:R-:W-:Y:S05]  /*19480*/  WARPSYNC.COLLECTIVE R15, `(.L_x_2647) ;  /* 0x000000000f087348 */ /* 0x023fea0003c00000 */
[----:B------:R-:W-:Y:S01]  /*19490*/  VOTE.ANY R14, PT, P6 ;  /* 0x00000000000e7806 */ /* 0x000fe200030e0100 */
[----:B01---5:R-:W-:Y:S06]  /*194a0*/  ENDCOLLECTIVE ;  /* 0x000000000000791b */ /* 0x023fec0003800000 */
.L_x_2647:
[----:B------:R-:W-:Y:S05]  /*194b0*/  BSYNC B0 ;  /* 0x0000000000007941 */ /* 0x000fea0003800000 */
.L_x_2646:
        /* <DEDUP_REMOVED lines=9> */
.L_x_2648:
[----:B------:R-:W-:Y:S01]  /*19550*/  IMAD.MOV.U32 R17, RZ, RZ, R14 ;  /* 0x000000ffff117224 */ /* 0x000fe200078e000e */
[----:B------:R-:W-:Y:S06]  /*19560*/  BRA `(.L_x_2649) ;  /* 0xffffffe000207947 */ /* 0x000fec000383ffff */
.L_x_2587:
[----:B------:R-:W-:Y:S01]  /*19570*/  BSSY B0, `(.L_x_2650) ;  /* 0x0000007000007945 */ /* 0x000fe20003800000 */
[----:B------:R-:W-:Y:S02]  /*19580*/  IMAD.MOV.U32 R13, RZ, RZ, R3 ;  /* 0x000000ffff0d7224 */ /* 0x000fe400078e0003 */
[----:B------:R-:W-:Y:S02]  /*19590*/  IMAD.MOV.U32 R11, RZ, RZ, 0x1f ;  /* 0x0000001fff0b7424 */ /* 0x000fe400078e00ff */
[----:B------:R-:W-:-:S07]  /*195a0*/  IMAD.MOV.U32 R15, RZ, RZ, -0x1 ;  /* 0xffffffffff0f7424 */ /* 0x000fce00078e00ff */
[----:B012--5:R-:W-:Y:S05]  /*195b0*/  WARPSYNC.COLLECTIVE R15, `(.L_x_2651) ;  /* 0x000000000f087348 */ /* 0x027fea0003c00000 */
[----:B------:R3:W4:Y:S02]  /*195c0*/  SHFL.IDX P6, R14, R13, R12, R11 ;  /* 0x0000000c0d0e7389 */ /* 0x00072400000c000b */
[----:B012345:R-:W-:Y:S01]  /*195d0*/  ENDCOLLECTIVE ;  /* 0x000000000000791b */ /* 0x03ffe20003800000 */
.L_x_2651:
[----:B------:R-:W-:Y:S05]  /*195e0*/  BSYNC B0 ;  /* 0x0000000000007941 */ /* 0x000fea0003800000 */
.L_x_2650:
[----:B------:R-:W-:Y:S01]  /*195f0*/  IMAD.MOV.U32 R5, RZ, RZ, R14 ;  /* 0x000000ffff057224 */ /* 0x000fe200078e000e */
[----:B------:R-:W-:Y:S06]  /*19600*/  BRA `(.L_x_2586) ;  /* 0xffffffe000147947 */ /* 0x000fec000383ffff */
.L_x_2591:
[----:B0-----:R0:W1:Y:S02]  /*19610*/  SYNCS.PHASECHK.TRANS64.TRYWAIT P0, [R0+URZ+0x28c20], R3 ;  /* 0x028c2003000075a7 */ /* 0x001064000800017f */
[----:B-1----:R-:W-:Y:S05]  /*19620*/  @!P0 NANOSLEEP.SYNCS 0x989680 ;  /* 0x009896800000895d */ /* 0x002fea0003900000 */
[----:B------:R-:W1:Y:S02]  /*19630*/  @!P0 SYNCS.PHASECHK.TRANS64 P0, [R0+URZ+0x28c20], R3 ;  /* 0x028c2003000085a7 */ /* 0x000e64000800007f */
[----:B-1----:R-:W-:Y:S05]  /*19640*/  @!P0 BRA `(.L_x_2591) ;  /* 0xfffffffc00f08947 */ /* 0x002fea000383ffff */
[----:B------:R-:W-:Y:S05]  /*19650*/  BRA `(.L_x_2652) ;  /* 0xffffffe400947947 */ /* 0x000fea000383ffff */
.L_x_2592:
        /* <DEDUP_REMOVED lines=11> */
.L_x_2654:
[----:B------:R-:W-:Y:S05]  /*19710*/  BSYNC B0 ;  /* 0x0000000000007941 */ /* 0x000fea0003800000 */
.L_x_2653:
[----:B------:R-:W-:Y:S05]  /*19720*/  BRA `(.L_x_2655) ;  /* 0xffffffe4007c7947 */ /* 0x000fea000383ffff */
.L_x_2595:
[----:B------:R-:W-:Y:S01]  /*19730*/  BSSY B1, `(.L_x_2656) ;  /* 0x0000006000017945 */ /* 0x000fe20003800000 */
[----:B------:R-:W-:-:S07]  /*19740*/  IMAD.MOV.U32 R15, RZ, RZ, -0x1 ;  /* 0xffffffffff0f7424 */ /* 0x000fce00078e00ff */
[----:B01---5:R-:W-:Y:S05]  /*19750*/  WARPSYNC.COLLECTIVE R15, `(.L_x_2657) ;  /* 0x000000000f0c7348 */ /* 0x023fea0003c00000 */
[----:B------:R-:W-:Y:S02]  /*19760*/  ELECT P6, UR62, PT ;  /* 0x00000000003e782f */ /* 0x000fe400038c0000 */
[----:B------:R-:W-:Y:S01]  /*19770*/  MOV R14, UR62 ;  /* 0x0000003e000e7c02 */ /* 0x000fe20008000f00 */
[----:B01---5:R-:W-:Y:S10]  /*19780*/  ENDCOLLECTIVE ;  /* 0x000000000000791b */ /* 0x023ff40003800000 */
.L_x_2657:
[----:B------:R-:W-:Y:S05]  /*19790*/  BSYNC B1 ;  /* 0x0000000000017941 */ /* 0x000fea0003800000 */
.L_x_2656:
[----:B------:R-:W-:Y:S05]  /*197a0*/  BRA `(.L_x_2658) ;  /* 0xffffffe400747947 */ /* 0x000fea000383ffff */
.L_x_2597:
[----:B0-----:R0:W1:Y:S02]  /*197b0*/  SYNCS.PHASECHK.TRANS64.TRYWAIT P0, [R6+URZ], R5 ;  /* 0x00000005060075a7 */ /* 0x001064000800017f */
[----:B-1----:R-:W-:Y:S05]  /*197c0*/  @!P0 NANOSLEEP.SYNCS 0x989680 ;  /* 0x009896800000895d */ /* 0x002fea0003900000 */
[----:B------:R-:W1:Y:S02]  /*197d0*/  @!P0 SYNCS.PHASECHK.TRANS64 P0, [R6+URZ], R5 ;  /* 0x00000005060085a7 */ /* 0x000e64000800007f */
[----:B-1----:R-:W-:Y:S05]  /*197e0*/  @!P0 BRA `(.L_x_2597) ;  /* 0xfffffffc00f08947 */ /* 0x002fea000383ffff */
[----:B------:R-:W-:Y:S05]  /*197f0*/  BRA `(.L_x_2659) ;  /* 0xffffffe400b07947 */ /* 0x000fea000383ffff */
.L_x_2598:
[----:B-1----:R1:W2:Y:S02]  /*19800*/  SYNCS.PHASECHK.TRANS64.TRYWAIT P0, [R7+URZ], R2 ;  /* 0x00000002070075a7 */ /* 0x0022a4000800017f */
[----:B--2---:R-:W-:Y:S05]  /*19810*/  @!P0 NANOSLEEP.SYNCS 0x989680 ;  /* 0x009896800000895d */ /* 0x004fea0003900000 */
[----:B------:R-:W2:Y:S02]  /*19820*/  @!P0 SYNCS.PHASECHK.TRANS64 P0, [R7+URZ], R2 ;  /* 0x00000002070085a7 */ /* 0x000ea4000800007f */
[----:B--2---:R-:W-:Y:S05]  /*19830*/  @!P0 BRA `(.L_x_2598) ;  /* 0xfffffffc00f08947 */ /* 0x004fea000383ffff */
[----:B------:R-:W-:Y:S05]  /*19840*/  BRA `(.L_x_2660) ;  /* 0xffffffe400a47947 */ /* 0x000fea000383ffff */
.L_x_2600:
[----:B--2---:R2:W3:Y:S02]  /*19850*/  SYNCS.PHASECHK.TRANS64.TRYWAIT P0, [R4+URZ], R5 ;  /* 0x00000005040075a7 */ /* 0x0044e4000800017f */
[----:B---3--:R-:W-:Y:S05]  /*19860*/  @!P0 NANOSLEEP.SYNCS 0x989680 ;  /* 0x009896800000895d */ /* 0x008fea0003900000 */
[----:B------:R-:W3:Y:S02]  /*19870*/  @!P0 SYNCS.PHASECHK.TRANS64 P0, [R4+URZ], R5 ;  /* 0x00000005040085a7 */ /* 0x000ee4000800007f */
[----:B---3--:R-:W-:Y:S05]  /*19880*/  @!P0 BRA `(.L_x_2600) ;  /* 0xfffffffc00f08947 */ /* 0x008fea000383ffff */
[----:B------:R-:W-:Y:S05]  /*19890*/  BRA `(.L_x_2661) ;  /* 0xffffffe400ac7947 */ /* 0x000fea000383ffff */
.L_x_2662:
        /* <DEDUP_REMOVED lines=14> */
.L_x_6028:


//--------------------- .text._ZN7cutlass13device_kernelIN5flash11enable_sm90INS1_16FlashAttnFwdSm90INS1_25CollectiveMainloopFwdSm90ILi2EN4cute5tupleIJNS5_1CILi1EEES8_S8_EEENS6_IJNS7_ILi64EEESA_SA_EEELi512ENS_6half_tEfNS_4arch4Sm90ELb0ELb1ELb1ELb1ELb0ELb1ELb0ELb0ELb0ELb1ELb0ELb0EEENS1_21CollectiveEpilogueFwdINS6_IJSA_NS7_ILi512EEESA_EEES9_SC_SE_Li256ELb1ELb1ELb0ELb0EEENS1_36VarlenDynamicPersistentTileSchedulerILi64ELi64ELi256ELi128ELb0ELb1ELb1ELb1ELb0ELb1EEEEEEEEEvNT_6ParamsE --------------------------
	.section	.text._ZN7cutlass13device_kernelIN5flash11enable_sm90INS1_16FlashAttnFwdSm90INS1_25CollectiveMainloopFwdSm90ILi2EN4cute5tupleIJNS5_1CILi1EEES8_S8_EEENS6_IJNS7_ILi64EEESA_SA_EEELi512ENS_6half_tEfNS_4arch4Sm90ELb0ELb1ELb1ELb1ELb0ELb1ELb0ELb0ELb0ELb1ELb0ELb0EEENS1_21CollectiveEpilogueFwdINS6_IJSA_NS7_ILi512EEESA_EEES9_SC_SE_Li256ELb1ELb1ELb0ELb0EEENS1_36VarlenDynamicPersistentTileSchedulerILi64ELi64ELi256ELi128ELb0ELb1ELb1ELb1ELb0ELb1EEEEEEEEEvNT_6ParamsE,"ax",@progbits
	.align	128
.text._ZN7cutlass13device_kernelIN5flash11enable_sm90INS1_16FlashAttnFwdSm90INS1_25CollectiveMainloopFwdSm90ILi2EN4cute5tupleIJNS5_1CILi1EEES8_S8_EEENS6_IJNS7_ILi64EEESA_SA_EEELi512ENS_6half_tEfNS_4arch4Sm90ELb0ELb1ELb1ELb1ELb0ELb1ELb0ELb0ELb0ELb1ELb0ELb0EEENS1_21CollectiveEpilogueFwdINS6_IJSA_NS7_ILi512EEESA_EEES9_SC_SE_Li256ELb1ELb1ELb0ELb0EEENS1_36VarlenDynamicPersistentTileSchedulerILi64ELi64ELi256ELi128ELb0ELb1ELb1ELb1ELb0ELb1EEEEEEEEEvNT_6ParamsE:
        .type           _ZN7cutlass13device_kernelIN5flash11enable_sm90INS1_16FlashAttnFwdSm90INS1_25CollectiveMainloopFwdSm90ILi2EN4cute5tupleIJNS5_1CILi1EEES8_S8_EEENS6_IJNS7_ILi64EEESA_SA_EEELi512ENS_6half_tEfNS_4arch4Sm90ELb0ELb1ELb1ELb1ELb0ELb1ELb0ELb0ELb0ELb1ELb0ELb0EEENS1_21CollectiveEpilogueFwdINS6_IJSA_NS7_ILi512EEESA_EEES9_SC_SE_Li256ELb1ELb1ELb0ELb0EEENS1_36VarlenDynamicPersistentTileSchedulerILi64ELi64ELi256ELi128ELb0ELb1ELb1ELb1ELb0ELb1EEEEEEEEEvNT_6ParamsE,@function
        .size           _ZN7cutlass13device_kernelIN5flash11enable_sm90INS1_16FlashAttnFwdSm90INS1_25CollectiveMainloopFwdSm90ILi2EN4cute5tupleIJNS5_1CILi1EEES8_S8_EEENS6_IJNS7_ILi64EEESA_SA_EEELi512ENS_6half_tEfNS_4arch4Sm90ELb0ELb1ELb1ELb1ELb0ELb1ELb0ELb0ELb0ELb1ELb0ELb0EEENS1_21CollectiveEpilogueFwdINS6_IJSA_NS7_ILi512EEESA_EEES9_SC_SE_Li256ELb1ELb1ELb0ELb0EEENS1_36VarlenDynamicPersistentTileSchedulerILi64ELi64ELi256ELi128ELb0ELb1ELb1ELb1ELb0ELb1EEEEEEEEEvNT_6ParamsE,(.L_x_6029 - _ZN7cutlass13device_kernelIN5flash11enable_sm90INS1_16FlashAttnFwdSm90INS1_25CollectiveMainloopFwdSm90ILi2EN4cute5tupleIJNS5_1CILi1EEES8_S8_EEENS6_IJNS7_ILi64EEESA_SA_EEELi512ENS_6half_tEfNS_4arch4Sm90ELb0ELb1ELb1ELb1ELb0ELb1ELb0ELb0ELb0ELb1ELb0ELb0EEENS1_21CollectiveEpilogueFwdINS6_IJSA_NS7_ILi512EEESA_EEES9_SC_SE_Li256ELb1ELb1ELb0ELb0EEENS1_36VarlenDynamicPersistentTileSchedulerILi64ELi64ELi256ELi128ELb0ELb1ELb1ELb1ELb0ELb1EEEEEEEEEvNT_6ParamsE)
        .other          _ZN7cutlass13device_kernelIN5flash11enable_sm90INS1_16FlashAttnFwdSm90INS1_25CollectiveMainloopFwdSm90ILi2EN4cute5tupleIJNS5_1CILi1EEES8_S8_EEENS6_IJNS7_ILi64EEESA_SA_EEELi512ENS_6half_tEfNS_4arch4Sm90ELb0ELb1ELb1ELb1ELb0ELb1ELb0ELb0ELb0ELb1ELb0ELb0EEENS1_21CollectiveEpilogueFwdINS6_IJSA_NS7_ILi512EEESA_EEES9_SC_SE_Li256ELb1ELb1ELb0ELb0EEENS1_36VarlenDynamicPersistentTileSchedulerILi64ELi64ELi256ELi128ELb0ELb1ELb1ELb1ELb0ELb1EEEEEEEEEvNT_6ParamsE,@"STO_CUDA_ENTRY STV_DEFAULT"
_ZN7cutlass13device_kernelIN5flash11enable_sm90INS1_16FlashAttnFwdSm90INS1_25CollectiveMainloopFwdSm90ILi2EN4cute5tupleIJNS5_1CILi1EEES8_S8_EEENS6_IJNS7_ILi64EEESA_SA_EEELi512ENS_6half_tEfNS_4arch4Sm90ELb0ELb1ELb1ELb1ELb0ELb1ELb0ELb0ELb0ELb1ELb0ELb0EEENS1_21CollectiveEpilogueFwdINS6_IJSA_NS7_ILi512EEESA_EEES9_SC_SE_Li256ELb1ELb1ELb0ELb0EEENS1_36VarlenDynamicPersistentTileSchedulerILi64ELi64ELi256ELi128ELb0ELb1ELb1ELb1ELb0ELb1EEEEEEEEEvNT_6ParamsE:
        /* <DEDUP_REMOVED lines=24> */
.L_x_2664:
[----:B------:R-:W-:Y:S05]  /*0180*/  BSYNC B0 ;  /* 0x0000000000007941 */ /* 0x000fea0003800000 */
.L_x_2663:
        /* <DEDUP_REMOVED lines=37> */
.L_x_2665:
        /* <DEDUP_REMOVED lines=22> */
.L_x_2666:
        /* <DEDUP_REMOVED lines=18> */
.L_x_2667:
        /* <DEDUP_REMOVED lines=22> */
.L_x_2668:
        /* <DEDUP_REMOVED lines=22> */
.L_x_2669:
[----:B------:R-:W-:Y:S01]  /*0920*/  PLOP3.LUT P0, PT, PT, PT, UP0, 0x80, 0x0 ;  /* 0x000000000000781c */ /* 0x000fe20003f0f008 */
[----:B------:R-:W-:Y:S01]  /*0930*/  UMOV UR36, 0x1 ;  /* 0x0000000100247882 */ /* 0x000fe20000000000 */
[----:B------:R-:W-:Y:S01]  /*0940*/  NOP ;  /* 0x0000000000007918 */ /* 0x000fe20000000000 */
[----:B------:R-:W-:Y:S01]  /*0950*/  USEL UR36, UR36, 0x2, !UP0 ;  /* 0x0000000224247887 */ /* 0x000fe2000c000000 */
[----:B------:R-:W-:Y:S01]  /*0960*/  BSSY B9, `(.L_x_2670) ;  /* 0x0001fa7000097945 */ /* 0x000fe20003800000 */
[----:B------:R-:W-:Y:S01]  /*0970*/  ULDC.64 UR42, c[0x0][0x208] ;  /* 0x00008200002a7ab9 */ /* 0x000fe20000000a00 */
[----:B012-4-:R-:W-:Y:S07]  /*0980*/  BAR.SYNC.DEFER_BLOCKING 0x0 ;  /* 0x0000000000007b1d */ /* 0x017fee0000010000 */
[----:B------:R-:W-:Y:S05]  /*0990*/  @!P0 BRA `(.L_x_2671) ;  /* 0x0000016400d48947 */ /* 0x000fea0003800000 */
.L_x_2672:
[----:B------:R-:W-:-:S08]  /*09a0*/  NOP ;  /* 0x0000000000007918 */ /* 0x000fd00000000000 */
[----:B------:R-:W0:Y:S02]  /*09b0*/  USETMAXREG.TRY_ALLOC.CTAPOOL UP0, 0xf0 ;  /* 0x000000f0000079c8 */ /* 0x000e240008000600 */
[----:B0-----:R-:W-:-:S13]  /*09c0*/  PLOP3.LUT P0, PT, PT, PT, UP0, 0x80, 0x0 ;  /* 0x000000000000781c */ /* 0x001fda0003f0f008 */
[----:B------:R-:W-:Y:S05]  /*09d0*/  @!P0 BRA `(.L_x_2672) ;  /* 0xfffffffc00f08947 */ /* 0x000fea000383ffff */
[----:B------:R-:W-:Y:S01]  /*09e0*/  ISETP.NE.AND P0, PT, R2, 0x1, PT ;  /* 0x000000010200780c */ /* 0x000fe20003f05270 */
[----:B------:R-:W0:Y:S01]  /*09f0*/  S2UR UR5, SR_CgaCtaId ;  /* 0x00000000000579c3 */ /* 0x000e220000008800 */
[----:B------:R-:W-:-:S11]  /*0a00*/  UMOV UR4, 0x400 ;  /* 0x0000040000047882 */ /* 0x000fd60000000000 */
[----:B------:R-:W-:Y:S06]  /*0a10*/  @!P0 BAR.ARV 0x8, 0x100 ;  /* 0x0204000000008b1d */ /* 0x000fec0000002000 */
[----:B------:R-:W-:Y:S01]  /*0a20*/  ISETP.GE.U32.AND P0, PT, R4, 0x100, PT ;  /* 0x000001000400780c */ /* 0x000fe20003f06070 */
[----:B0-----:R-:W-:-:S06]  /*0a30*/  ULEA UR4, UR5, UR4, 0x18 ;  /* 0x0000000405047291 */ /* 0x001fcc000f8ec03f */
[----:B------:R-:W-:-:S06]  /*0a40*/  IMAD.U32 R2, RZ, RZ, UR4 ;  /* 0x00000004ff027e24 */ /* 0x000fcc000f8e00ff */
[----:B------:R-:W-:Y:S06]  /*0a50*/  @P0 BAR.ARV 0xf, 0x100 ;  /* 0x03c4000000000b1d */ /* 0x000fec0000002000 */
[----:B------:R-:W-:Y:S02]  /*0a60*/  ULDC UR4, c[0x0][0xc3c] ;  /* 0x00030f0000047ab9 */ /* 0x000fe40000000800 */
[----:B------:R-:W-:Y:S06]  /*0a70*/  BAR.SYNC.DEFER_BLOCKING 0x5, 0x180 ;  /* 0x0146000000007b1d */ /* 0x000fec0000010000 */
[----:B------:R-:W0:Y:S02]  /*0a80*/  LDS.128 R24, [R2+0x28cd0] ;  /* 0x028cd00002187984 */ /* 0x000e240000000c00 */
[----:B------:R-:W-:Y:S06]  /*0a90*/  BAR.ARV 0x4, 0x180 ;  /* 0x0106000000007b1d */ /* 0x000fec0000002000 */
[----:B0-----:R-:W-:-:S13]  /*0aa0*/  ISETP.GE.AND P0, PT, R27, UR4, PT ;  /* 0x000000041b007c0c */ /* 0x001fda000bf06270 */
[----:B------:R-:W-:Y:S05]  /*0ab0*/  @P0 BRA `(.L_x_2673) ;  /* 0x000001f800440947 */ /* 0x000fea0003800000 */
[----:B------:R-:W-:Y:S01]  /*0ac0*/  VIADD R15, R4, 0xffffff80 ;  /* 0xffffff80040f7836 */ /* 0x000fe20000000000 */
[----:B------:R-:W-:Y:S01]  /*0ad0*/  CS2R R186, SRZ ;  /* 0x0000000000ba7805 */ /* 0x000fe2000001ff00 */
[----:B------:R-:W-:Y:S01]  /*0ae0*/  IMAD.MOV.U32 R197, RZ, RZ, 0x40 ;  /* 0x00000040ffc57424 */ /* 0x000fe200078e00ff */
[----:B------:R-:W-:Y:S01]  /*0af0*/  CS2R R18, SRZ ;  /* 0x0000000000127805 */ /* 0x000fe2000001ff00 */
[----:B------:R-:W-:Y:S01]  /*0b00*/  IMAD.MOV.U32 R217, RZ, RZ, RZ ;  /* 0x000000ffffd97224 */ /* 0x000fe200078e00ff */
[----:B------:R-:W-:Y:S01]  /*0b10*/  SHF.R.S32.HI R0, RZ, 0x1f, R15 ;  /* 0x0000001fff007819 */ /* 0x000fe2000001140f */
[----:B------:R-:W-:-:S03]  /*0b20*/  ULOP3.LUT UR37, UR36, 0x1, URZ, 0xfc, !UPT ;  /* 0x0000000124257892 */ /* 0x000fc6000f8efc3f */
[CC--:B------:R-:W-:Y:S02]  /*0b30*/  LEA.HI R3, R0.reuse, R15.reuse, RZ, 0x4 ;  /* 0x0000000f00037211 */ /* 0x0c0fe400078f20ff */
[----:B------:R-:W-:Y:S02]  /*0b40*/  LEA.HI R6, R0, R15, RZ, 0x5 ;  /* 0x0000000f00067211 */ /* 0x000fe400078f28ff */
[----:B------:R-:W-:Y:S02]  /*0b50*/  LOP3.LUT R4, R3, 0xfffffff0, RZ, 0xc0, !PT ;  /* 0xfffffff003047812 */ /* 0x000fe400078ec0ff */
[--C-:B------:R-:W-:Y:S02]  /*0b60*/  SHF.R.S32.HI R203, RZ, 0x5, R6.reuse ;  /* 0x00000005ffcb7819 */ /* 0x100fe40000011406 */
[----:B------:R-:W-:Y:S01]  /*0b70*/  SHF.R.S32.HI R6, RZ, 0x1f, R6 ;  /* 0x0000001fff067819 */ /* 0x000fe20000011406 */
[----:B------:R-:W-:Y:S01]  /*0b80*/  IMAD.IADD R5, R15, 0x1, -R4 ;  /* 0x000000010f057824 */ /* 0x000fe200078e0a04 */
[----:B------:R-:W-:-:S02]  /*0b90*/  SHF.R.S32.HI R4, RZ, 0x4, R3 ;  /* 0x00000004ff047819 */ /* 0x000fc40000011403 */
[----:B------:R-:W-:Y:S02]  /*0ba0*/  LEA.HI R7, R0, R15, RZ, 0x7 ;  /* 0x0000000f00077211 */ /* 0x000fe400078f38ff */
[----:B------:R-:W-:Y:S02]  /*0bb0*/  SHF.R.S32.HI R10, RZ, 0x1f, R5 ;  /* 0x0000001fff0a7819 */ /* 0x000fe40000011405 */
[----:B------:R-:W-:Y:S02]  /*0bc0*/  LEA.HI R3, R3, R4, RZ, 0x1 ;  /* 0x0000000403037211 */ /* 0x000fe400078f08ff */
[----:B------:R-:W-:Y:S02]  /*0bd0*/  LEA.HI R13, R10, R5, RZ, 0x3 ;  /* 0x000000050a0d7211 */ /* 0x000fe400078f18ff */
[----:B------:R-:W-:Y:S02]  /*0be0*/  LEA.HI R6, R6, R203, RZ, 0x2 ;  /* 0x000000cb06067211 */ /* 0x000fe400078f10ff */
[C---:B------:R-:W-:Y:S01]  /*0bf0*/  LOP3.LUT R14, R13.reuse, 0xfffffff8, RZ, 0xc0, !PT ;  /* 0xfffffff80d0e7812 */ /* 0x040fe200078ec0ff */
[----:B------:R-:W-:Y:S01]  /*0c00*/  IMAD.SHL.U32 R13, R13, 0x40, RZ ;  /* 0x000000400d0d7824 */ /* 0x000fe200078e00ff */
[----:B------:R-:W-:-:S02]  /*0c10*/  LOP3.LUT R3, R3, 0x1ffffffe, RZ, 0xc0, !PT ;  /* 0x1ffffffe03037812 */ /* 0x000fc400078ec0ff */
[----:B------:R-:W-:Y:S01]  /*0c20*/  SHF.R.S32.HI R220, RZ, 0x7, R7 ;  /* 0x00000007ffdc7819 */ /* 0x000fe20000011407 */
[----:B------:R-:W-:Y:S01]  /*0c30*/  IMAD.IADD R14, R5, 0x1, -R14 ;  /* 0x00000001050e7824 */ /* 0x000fe200078e0a0e */
[----:B------:R-:W-:Y:S01]  /*0c40*/  LOP3.LUT R6, R6, 0x3ffffc, RZ, 0xc0, !PT ;  /* 0x003ffffc06067812 */ /* 0x000fe200078ec0ff */
[----:B------:R-:W-:Y:S01]  /*0c50*/  IMAD.IADD R3, R4, 0x1, -R3 ;  /* 0x0000000104037824 */ /* 0x000fe200078e0a03 */
[----:B------:R-:W-:Y:S01]  /*0c60*/  LOP3.LUT R8, R7, 0xffffff80, RZ, 0xc0, !PT ;  /* 0xffffff8007087812 */ /* 0x000fe200078ec0ff */
[----:B------:R-:W-:Y:S01]  /*0c70*/  IMAD R5, R220, 0x100, R5 ;  /* 0x00000100dc057824 */ /* 0x000fe200078e0205 */
[C---:B------:R-:W-:Y:S01]  /*0c80*/  R2P PR, R14.reuse, 0x6 ;  /* 0x000000060e007804 */ /* 0x040fe20000000000 */
[----:B------:R-:W-:Y:S01]  /*0c90*/  IMAD.IADD R6, R203, 0x1, -R6 ;  /* 0x00000001cb067824 */ /* 0x000fe200078e0a06 */
[----:B------:R-:W-:Y:S01]  /*0ca0*/  LEA.HI R7, R7, R220, RZ, 0x1 ;  /* 0x000000dc07077211 */ /* 0x000fe200078f08ff */
[----:B------:R-:W-:Y:S02]  /*0cb0*/  IMAD.SHL.U32 R4, R14, 0x40, RZ ;  /* 0x000000400e047824 */ /* 0x000fe400078e00ff */
[----:B------:R-:W-:Y:S01]  /*0cc0*/  IMAD R6, R6, 0x10, R5 ;  /* 0x0000001006067824 */ /* 0x000fe200078e0205 */
[----:B------:R-:W-:Y:S01]  /*0cd0*/  LOP3.LUT R7, R7, 0xfffffe, RZ, 0xc0, !PT ;  /* 0x00fffffe07077812 */ /* 0x000fe200078ec0ff */
[----:B------:R-:W-:Y:S01]  /*0ce0*/  IMAD.SHL.U32 R3, R3, 0x8, RZ ;  /* 0x0000000803037824 */ /* 0x000fe200078e00ff */
[----:B------:R-:W-:Y:S01]  /*0cf0*/  LOP3.LUT R4, R4, 0x1c0, RZ, 0xc0, !PT ;  /* 0x000001c004047812 */ /* 0x000fe200078ec0ff */
[----:B------:R-:W-:Y:S01]  /*0d00*/  IMAD.IADD R8, R15, 0x1, -R8 ;  /* 0x000000010f087824 */ /* 0x000fe200078e0a08 */
[----:B------:R-:W-:Y:S01]  /*0d10*/  IADD3 R7, R220, -R7, RZ ;  /* 0x80000007dc077210 */ /* 0x000fe20007ffe0ff */
[--C-:B------:R-:W-:Y:S01]  /*0d20*/  IMAD.U32 R228, R6, 0x40, R3.reuse ;  /* 0x0000004006e47824 */ /* 0x100fe200078e0003 */
[----:B------:R-:W-:-:S02]  /*0d30*/  LOP3.LUT R3, R4, 0x8, R3, 0xf8, !PT ;  /* 0x0000000804037812 */ /* 0x000fc400078ef803 */
[----:B------:R-:W-:Y:S01]  /*0d40*/  SHF.R.U32.HI R6, RZ, 0x3, R4 ;  /* 0x00000003ff067819 */ /* 0x000fe20000011604 */
[----:B------:R-:W-:Y:S01]  /*0d50*/  IMAD.SHL.U32 R194, R7, 0x100, RZ ;  /* 0x0000010007c27824 */ /* 0x000fe200078e00ff */
[----:B------:R-:W-:Y:S02]  /*0d60*/  LOP3.LUT R4, R13, 0x7ffffe00, RZ, 0xc0, !PT ;  /* 0x7ffffe000d047812 */ /* 0x000fe400078ec0ff */
[----:B------:R-:W-:Y:S02]  /*0d70*/  LOP3.LUT R3, R3, R6, RZ, 0x3c, !PT ;  /* 0x0000000603037212 */ /* 0x000fe400078e3cff */
[----:B------:R-:W-:Y:S01]  /*0d80*/  SHF.R.S32.HI R9, RZ, 0x1f, R8 ;  /* 0x0000001fff097819 */ /* 0x000fe20000011408 */
[----:B------:R-:W-:Y:S01]  /*0d90*/  IMAD R4, R203, 0x400, R4 ;  /* 0x00000400cb047824 */ /* 0x000fe200078e0204 */
[----:B------:R-:W-:Y:S02]  /*0da0*/  SEL R197, R197, 0xffffffc0, !P2 ;  /* 0xffffffc0c5c57807 */ /* 0x000fe40005000000 */
[----:B------:R-:W-:Y:S01]  /*0db0*/  LEA.HI R10, R9, R8, RZ, 0x2 ;  /* 0x00000008090a7211 */ /* 0x000fe200078f10ff */
[----:B------:R-:W-:Y:S01]  /*0dc0*/  IMAD.IADD R3, R4, 0x1, R3 ;  /* 0x0000000104037824 */ /* 0x000fe200078e0203 */
[----:B------:R-:W-:-:S02]  /*0dd0*/  LEA.HI R4, R0, R15, RZ, 0x3 ;  /* 0x0000000f00047211 */ /* 0x000fc400078f18ff */
[----:B------:R-:W-:Y:S01]  /*0de0*/  LEA.HI R0, R0, R15, RZ, 0x2 ;  /* 0x0000000f00007211 */ /* 0x000fe200078f10ff */
[----:B------:R-:W-:Y:S01]  /*0df0*/  IMAD R195, R3, 0x2, R2 ;  /* 0x0000000203c37824 */ /* 0x000fe200078e0202 */
[----:B------:R-:W-:Y:S02]  /*0e00*/  SHF.R.S32.HI R219, RZ, 0x3, R4 ;  /* 0x00000003ffdb7819 */ /* 0x000fe40000011404 */
[--C-:B------:R-:W-:Y:S01]  /*0e10*/  SHF.R.S32.HI R185, RZ, 0x2, R0.reuse ;  /* 0x00000002ffb97819 */ /* 0x100fe20000011400 */
[C---:B------:R-:W-:Y:S01]  /*0e20*/  VIADD R198, R195.reuse, 0x26800 ;  /* 0x00026800c3c67836 */ /* 0x040fe20000000000 */
[----:B------:R-:W-:Y:S01]  /*0e30*/  LOP3.LUT R218, R4, 0xfffffff8, RZ, 0xc0, !PT ;  /* 0xfffffff804da7812 */ /* 0x000fe200078ec0ff */
[----:B------:R-:W-:Y:S01]  /*0e40*/  VIADD R196, R195, 0x26820 ;  /* 0x00026820c3c47836 */ /* 0x000fe20000000000 */
[----:B------:R-:W-:Y:S01]  /*0e50*/  SHF.R.S32.HI R4, RZ, 0x1f, R0 ;  /* 0x0000001fff047819 */ /* 0x000fe20000011400 */
[----:B------:R-:W-:Y:S01]  /*0e60*/  VIADD R235, R185, 0x20 ;  /* 0x00000020b9eb7836 */ /* 0x000fe20000000000 */
[----:B------:R-:W-:Y:S01]  /*0e70*/  LOP3.LUT R223, R0, 0xfffffffc, RZ, 0xc0, !PT ;  /* 0xfffffffc00df7812 */ /* 0x000fe200078ec0ff */
[----:B------:R-:W-:Y:S01]  /*0e80*/  IMAD.IADD R218, R15, 0x1, -R218 ;  /* 0x000000010fda7824 */ /* 0x000fe200078e0ada */
[--C-:B------:R-:W-:Y:S01]  /*0e90*/  SHF.R.S32.HI R11, RZ, 0x2, R10.reuse ;  /* 0x00000002ff0b7819 */ /* 0x100fe2000001140a */
[----:B------:R-:W-:Y:S01]  /*0ea0*/  IMAD.SHL.U32 R226, R235, 0x40, RZ ;  /* 0x00000040ebe27824 */ /* 0x000fe200078e00ff */
[----:B------:R-:W-:Y:S01]  /*0eb0*/  SHF.R.S32.HI R6, RZ, 0x1f, R235 ;  /* 0x0000001fff067819 */ /* 0x000fe200000114eb */
[----:B------:R-:W-:Y:S01]  /*0ec0*/  IMAD.IADD R223, R15, 0x1, -R223 ;  /* 0x000000010fdf7824 */ /* 0x000fe200078e0adf */
[----:B------:R-:W-:Y:S01]  /*0ed0*/  SHF.R.S32.HI R12, RZ, 0x1f, R10 ;  /* 0x0000001fff0c7819 */ /* 0x000fe2000001140a */
[----:B------:R-:W-:Y:S01]  /*0ee0*/  IMAD.SHL.U32 R200, R218, 0x8, RZ ;  /* 0x00000008dac87824 */ /* 0x000fe200078e00ff */
[----:B------:R-:W-:Y:S01]  /*0ef0*/  LEA.HI R4, R4, R185, RZ, 0x3 ;  /* 0x000000b904047211 */ /* 0x000fe200078f18ff */
[C---:B------:R-:W-:Y:S01]  /*0f00*/  IMAD.SHL.U32 R16, R223.reuse, 0x8, RZ ;  /* 0x00000008df107824 */ /* 0x040fe200078e00ff */
[----:B------:R-:W-:Y:S01]  /*0f10*/  LEA.HI R6, R6, R235, RZ, 0x3 ;  /* 0x000000eb06067211 */ /* 0x000fe200078f18ff */
[----:B------:R-:W-:Y:S01]  /*0f20*/  IMAD.SHL.U32 R188, R223, 0x4, RZ ;  /* 0x00000004dfbc7824 */ /* 0x000fe200078e00ff */
[----:B------:R-:W-:Y:S01]  /*0f30*/  LEA.HI R12, R12, R11, RZ, 0x3 ;  /* 0x0000000b0c0c7211 */ /* 0x000fe200078f18ff */
[----:B------:R-:W-:Y:S01]  /*0f40*/  VIADD R211, R200, 0x80 ;  /* 0x00000080c8d37836 */ /* 0x000fe20000000000 */
[----:B------:R-:W-:Y:S01]  /*0f50*/  LOP3.LUT R5, R10, 0x7ffffffc, RZ, 0xc0, !PT ;  /* 0x7ffffffc0a057812 */ /* 0x000fe200078ec0ff */
[----:B------:R-:W-:Y:S01]  /*0f60*/  IMAD.SHL.U32 R6, R6, 0x40, RZ ;  /* 0x0000004006067824 */ /* 0x000fe200078e00ff */
[----:B------:R-:W-:Y:S01]  /*0f70*/  LOP3.LUT R4, R4, 0xfffffff8, RZ, 0xc0, !PT ;  /* 0xfffffff804047812 */ /* 0x000fe200078ec0ff */
[----:B------:R-:W-:Y:S01]  /*0f80*/  VIADD R210, R200, 0xc0 ;  /* 0x000000c0c8d27836 */ /* 0x000fe20000000000 */
[----:B------:R-:W-:Y:S01]  /*0f90*/  LOP3.LUT R12, R12, 0xfffffff8, RZ, 0xc0, !PT ;  /* 0xfffffff80c0c7812 */ /* 0x000fe200078ec0ff */
[----:B------:R-:W-:Y:S01]  /*0fa0*/  IMAD.IADD R5, R8, 0x1, -R5 ;  /* 0x0000000108057824 */ /* 0x000fe200078e0a05 */
[----:B------:R-:W-:Y:S01]  /*0fb0*/  LEA.HI R9, R9, R8, RZ, 0x5 ;  /* 0x0000000809097211 */ /* 0x000fe200078f28ff */
[----:B------:R-:W-:Y:S01]  /*0fc0*/  IMAD.IADD R193, R185, 0x1, -R4 ;  /* 0x00000001b9c17824 */ /* 0x000fe200078e0a04 */
[----:B------:R-:W-:Y:S01]  /*0fd0*/  LEA.HI R0, R223, R223, RZ, 0x1 ;  /* 0x000000dfdf007211 */ /* 0x000fe200078f08ff */
[----:B------:R-:W-:Y:S01]  /*0fe0*/  IMAD.IADD R12, R11, 0x1, -R12 ;  /* 0x000000010b0c7824 */ /* 0x000fe200078e0a0c */
[----:B------:R-:W-:Y:S01]  /*0ff0*/  LOP3.LUT R226, R226, 0x1c0, RZ, 0xc0, !PT ;  /* 0x000001c0e2e27812 */ /* 0x000fe200078ec0ff */
[C---:B------:R-:W-:Y:S01]  /*1000*/  VIADD R212, R200.reuse, 0x40 ;  /* 0x00000040c8d47836 */ /* 0x040fe20000000000 */
[----:B------:R-:W-:Y:S01]  /*1010*/  SHF.R.S32.HI R9, RZ, 0x5, R9 ;  /* 0x00000005ff097819 */ /* 0x000fe20000011409 */
[----:B------:R-:W-:Y:S01]  /*1020*/  VIADD R209, R200, 0x100 ;  /* 0x00000100c8d17836 */ /* 0x000fe20000000000 */
[----:B------:R-:W-:Y:S01]  /*1030*/  LOP3.LUT R0, R0, 0x1ffffffe, RZ, 0xc0, !PT ;  /* 0x1ffffffe00007812 */ /* 0x000fe200078ec0ff */
[----:B------:R-:W-:Y:S01]  /*1040*/  VIADD R208, R200, 0x140 ;  /* 0x00000140c8d07836 */ /* 0x000fe20000000000 */
[----:B------:R-:W-:Y:S01]  /*1050*/  LOP3.LUT R4, R226, 0x38, R16, 0xf8, !PT ;  /* 0x00000038e2047812 */ /* 0x000fe200078ef810 */
[----:B------:R-:W-:Y:S01]  /*1060*/  VIADD R199, R188, 0x10 ;  /* 0x00000010bcc77836 */ /* 0x000fe20000000000 */
[----:B------:R-:W-:Y:S01]  /*1070*/  SHF.R.U32.HI R8, RZ, 0x3, R226 ;  /* 0x00000003ff087819 */ /* 0x000fe200000116e2 */
[----:B------:R-:W-:Y:S01]  /*1080*/  VIADD R222, R200, 0x180 ;  /* 0x00000180c8de7836 */ /* 0x000fe20000000000 */
[----:B------:R-:W-:Y:S01]  /*1090*/  LOP3.LUT R227, R6, 0xfffffe00, RZ, 0xc0, !PT ;  /* 0xfffffe0006e37812 */ /* 0x000fe200078ec0ff */
[----:B------:R-:W-:Y:S01]  /*10a0*/  VIADD R221, R200, 0x1c0 ;  /* 0x000001c0c8dd7836 */ /* 0x000fe20000000000 */
[----:B------:R-:W-:Y:S01]  /*10b0*/  SHF.R.S32.HI R7, RZ, 0x1f, R210 ;  /* 0x0000001fff077819 */ /* 0x000fe200000114d2 */
[----:B------:R-:W-:Y:S01]  /*10c0*/  IMAD R191, R9, 0x10, R12 ;  /* 0x0000001009bf7824 */ /* 0x000fe200078e020c */
[----:B------:R-:W-:Y:S01]  /*10d0*/  LOP3.LUT R225, R227, R4, R8, 0xf6, !PT ;  /* 0x00000004e3e17212 */ /* 0x000fe200078ef608 */
[----:B------:R-:W-:Y:S01]  /*10e0*/  IMAD.IADD R0, R223, 0x1, -R0 ;  /* 0x00000001df007824 */ /* 0x000fe200078e0a00 */
        /* <DEDUP_REMOVED lines=9> */
[----:B------:R-:W-:Y:S01]  /*1180*/  IMAD R201, R0, 0x8, R191 ;  /* 0x0000000800c97824 */ /* 0x000fe200078e02bf */
[----:B------:R-:W-:Y:S01]  /*1190*/  SHF.R.S32.HI R237, RZ, 0x1f, R222 ;  /* 0x0000001fffed7819 */ /* 0x000fe200000114de */
[----:B------:R-:W-:Y:S01]  /*11a0*/  IMAD.IADD R197, R197, 0x1, R196 ;  /* 0x00000001c5c57824 */ /* 0x000fe200078e02c4 */
[----:B------:R-:W-:-:S07]  /*11b0*/  SHF.R.S32.HI R236, RZ, 0x1f, R221 ;  /* 0x0000001fffec7819 */ /* 0x000fce00000114dd */
.L_x_2882:
[----:B------:R-:W-:Y:S01]  /*11c0*/  ULDC.64 UR4, c[0x0][0xa28] ;  /* 0x00028a0000047ab9 */ /* 0x000fe20000000a00 */
[----:B01-34-:R-:W0:Y:S01]  /*11d0*/  LDC.64 R6, c[0x0][0xa08] ;  /* 0x00028200ff067b82 */ /* 0x01be220000000a00 */
[----:B------:R-:W-:Y:S01]  /*11e0*/  ISETP.NE.U32.AND P0, PT, RZ, UR4, PT ;  /* 0x00000004ff007c0c */ /* 0x000fe2000bf05070 */
[----:B------:R-:W-:Y:S01]  /*11f0*/  IMAD.MOV.U32 R3, RZ, RZ, RZ ;  /* 0x000000ffff037224 */ /* 0x000fe200078e00ff */
[----:B------:R-:W-:Y:S01]  /*1200*/  ULDC.64 UR6, c[0x0][0xa20] ;  /* 0x0002880000067ab9 */ /* 0x000fe20000000a00 */
[----:B------:R-:W-:Y:S01]  /*1210*/  IMAD.MOV.U32 R29, RZ, RZ, RZ ;  /* 0x000000ffff1d7224 */ /* 0x000fe200078e00ff */
[----:B------:R-:W-:Y:S01]  /*1220*/  ISETP.NE.AND.EX P0, PT, RZ, UR5, PT, P0 ;  /* 0x00000005ff007c0c */ /* 0x000fe2000bf05300 */
[----:B------:R-:W-:Y:S02]  /*1230*/  ULDC.64 UR4, c[0x0][0xa18] ;  /* 0x0002860000047ab9 */ /* 0x000fe40000000a00 */
[----:B------:R-:W-:-:S04]  /*1240*/  ISETP.NE.U32.AND P1, PT, RZ, UR4, PT ;  /* 0x00000004ff007c0c */ /* 0x000fc8000bf25070 */
[----:B------:R-:W-:Y:S01]  /*1250*/  ISETP.NE.AND.EX P1, PT, RZ, UR5, PT, P1 ;  /* 0x00000005ff007c0c */ /* 0x000fe2000bf25310 */
[----:B------:R-:W-:Y:S02]  /*1260*/  ULDC.64 UR4, c[0x0][0xa08] ;  /* 0x0002820000047ab9 */ /* 0x000fe40000000a00 */
[----:B------:R-:W-:-:S03]  /*1270*/  ISETP.NE.U32.AND P3, PT, RZ, UR4, PT ;  /* 0x00000004ff007c0c */ /* 0x000fc6000bf65070 */
[----:B------:R-:W1:Y:S01]  /*1280*/  @P0 LDC.64 R4, c[0x0][0xa28] ;  /* 0x00028a00ff040b82 */ /* 0x000e620000000a00 */
[----:B------:R-:W-:Y:S01]  /*1290*/  ISETP.NE.AND.EX P3, PT, RZ, UR5, PT, P3 ;  /* 0x00000005ff007c0c */ /* 0x000fe2000bf65330 */
[----:B0-----:R-:W-:-:S06]  /*12a0*/  IMAD.WIDE R10, R27, 0x4, R6 ;  /* 0x000000041b0a7825 */ /* 0x001fcc00078e0206 */
[----:B------:R-:W0:Y:S01]  /*12b0*/  @P1 LDC.64 R8, c[0x0][0xa18] ;  /* 0x00028600ff081b82 */ /* 0x000e220000000a00 */
[----:B------:R-:W-:Y:S02]  /*12c0*/  ULDC UR4, c[0x0][0x288] ;  /* 0x0000a20000047ab9 */ /* 0x000fe40000000800 */
[----:B------:R-:W-:Y:S01]  /*12d0*/  IMAD.U32 R22, RZ, RZ, UR4 ;  /* 0x00000004ff167e24 */ /* 0x000fe2000f8e00ff */
[----:B------:R-:W-:Y:S02]  /*12e0*/  ULDC.64 UR4, c[0x0][0x418] ;  /* 0x0001060000047ab9 */ /* 0x000fe40000000a00 */
[----:B--2---:R2:W5:Y:S01]  /*12f0*/  @P3 LDG.E R29, desc[UR42][R10.64] ;  /* 0x0000002a0a1d3981 */ /* 0x004562000c1e1900 */
[----:B-1----:R-:W-:-:S05]  /*1300*/  @P0 IMAD.WIDE R4, R27, 0x4, R4 ;  /* 0x000000041b040825 */ /* 0x002fca00078e0204 */
[----:B------:R2:W5:Y:S01]  /*1310*/  @P0 LDG.E R3, desc[UR42][R4.64] ;  /* 0x0000002a04030981 */ /* 0x000562000c1e1900 */
[----:B0-----:R-:W-:-:S05]  /*1320*/  @P1 IMAD.WIDE R6, R27, 0x4, R8 ;  /* 0x000000041b061825 */ /* 0x001fca00078e0208 */
[----:B------:R2:W5:Y:S01]  /*1330*/  @P1 LDG.E R22, desc[UR42][R6.64] ;  /* 0x0000002a06161981 */ /* 0x000562000c1e1900 */
[----:B------:R-:W-:-:S03]  /*1340*/  UISETP.NE.U32.AND UP0, UPT, UR4, URZ, UPT ;  /* 0x0000003f0400728c */ /* 0x000fc6000bf05070 */
[----:B------:R-:W-:Y:S01]  /*1350*/  ULDC UR4, c[0x0][0x424] ;  /* 0x0001090000047ab9 */ /* 0x000fe20000000800 */
[----:B------:R-:W-:Y:S01]  /*1360*/  UISETP.NE.AND.EX UP0, UPT, UR5, URZ, UPT, UP0 ;  /* 0x0000003f0500728c */ /* 0x000fe2000bf05300 */
[----:B------:R-:W-:Y:S02]  /*1370*/  ISETP.NE.U32.AND P2, PT, RZ, UR6, PT ;  /* 0x00000006ff007c0c */ /* 0x000fe4000bf45070 */
[----:B------:R-:W-:Y:S01]  /*1380*/  ULDC UR5, c[0x0][0x2f0] ;  /* 0x0000bc0000057ab9 */ /* 0x000fe20000000800 */
[----:B------:R-:W-:Y:S01]  /*1390*/  USEL UR4, UR4, 0x1, UP0 ;  /* 0x0000000104047887 */ /* 0x000fe20008000000 */
[----:B------:R-:W-:-:S03]  /*13a0*/  ISETP.NE.AND.EX P2, PT, RZ, UR7, PT, P2 ;  /* 0x00000007ff007c0c */ /* 0x000fc6000bf45320 */
[----:B------:R-:W-:-:S03]  /*13b0*/  UIMAD UR4, UR4, UR5, URZ ;  /* 0x00000005040472a4 */ /* 0x000fc6000f8e023f */
[----:B------:R-:W-:Y:S01]  /*13c0*/  ULDC UR5, c[0x0][0x348] ;  /* 0x0000d20000057ab9 */ /* 0x000fe20000000800 */
[----:B------:R-:W-:Y:S02]  /*13d0*/  IMAD.MOV.U32 R204, RZ, RZ, R26 ;  /* 0x000000ffffcc7224 */ /* 0x000fe400078e001a */
[----:B------:R-:W-:Y:S01]  /*13e0*/  IMAD.MOV.U32 R205, RZ, RZ, R27 ;  /* 0x000000ffffcd7224 */ /* 0x000fe200078e001b */
[----:B--2---:R-:W-:Y:S06]  /*13f0*/  @P1 BRA `(.L_x_2674) ;  /* 0x0000000000241947 */ /* 0x004fec0003800000 */
        /* <DEDUP_REMOVED lines=9> */
.L_x_2674:
[----:B------:R-:W-:Y:S01]  /*1490*/  MOV R36, UR5 ;  /* 0x0000000500247c02 */ /* 0x000fe20008000f00 */
[----:B------:R-:W-:Y:S01]  /*14a0*/  IMAD.U32 R24, RZ, RZ, UR4 ;  /* 0x00000004ff187e24 */ /* 0x000fe2000f8e00ff */
[----:B------:R-:W-:Y:S06]  /*14b0*/  @!P2 BRA `(.L_x_2675) ;  /* 0x000000000010a947 */ /* 0x000fec0003800000 */
[----:B------:R-:W0:Y:S02]  /*14c0*/  LDC.64 R4, c[0x0][0xa20] ;  /* 0x00028800ff047b82 */ /* 0x000e240000000a00 */
[----:B0-----:R-:W-:-:S05]  /*14d0*/  IMAD.WIDE R4, R27, 0x4, R4 ;  /* 0x000000041b047825 */ /* 0x001fca00078e0204 */
[----:B------:R0:W5:Y:S01]  /*14e0*/  LDG.E R24, desc[UR42][R4.64] ;  /* 0x0000002a04187981 */ /* 0x000162000c1e1900 */
[----:B------:R-:W-:Y:S05]  /*14f0*/  BRA `(.L_x_2676) ;  /* 0x0000000000107947 */ /* 0x000fea0003800000 */
.L_x_2675:
[----:B------:R-:W-:Y:S05]  /*1500*/  @!P3 BRA `(.L_x_2676) ;  /* 0x00000000000cb947 */ /* 0x000fea0003800000 */
[----:B------:R-:W2:Y:S04]  /*1510*/  LDG.E R5, desc[UR42][R10.64] ;  /* 0x0000002a0a057981 */ /* 0x000ea8000c1e1900 */
[----:B------:R-:W2:Y:S02]  /*1520*/  LDG.E R24, desc[UR42][R10.64+0x4] ;  /* 0x0000042a0a187981 */ /* 0x000ea4000c1e1900 */
[----:B--2---:R-:W-:-:S07]  /*1530*/  IMAD.IADD R24, R24, 0x1, -R5 ;  /* 0x0000000118187824 */ /* 0x004fce00078e0a05 */
.L_x_2676:
[----:B------:R-:W-:Y:S01]  /*1540*/  ULDC.64 UR4, c[0x0][0xa10] ;  /* 0x0002840000047ab9 */ /* 0x000fe20000000a00 */
[----:B------:R-:W1:Y:S01]  /*1550*/  LDC R8, c[0x0][0x448] ;  /* 0x00011200ff087b82 */ /* 0x000e620000000800 */
[----:B------:R-:W-:-:S04]  /*1560*/  ISETP.NE.U32.AND P0, PT, RZ, UR4, PT ;  /* 0x00000004ff007c0c */ /* 0x000fc8000bf05070 */
[----:B------:R-:W-:Y:S01]  /*1570*/  ISETP.NE.AND.EX P0, PT, RZ, UR5, PT, P0 ;  /* 0x00000005ff007c0c */ /* 0x000fe2000bf05300 */
[----:B------:R-:W-:Y:S02]  /*1580*/  ULDC.64 UR4, c[0x0][0xa30] ;  /* 0x00028c0000047ab9 */ /* 0x000fe40000000a00 */
[----:B------:R-:W-:Y:S01]  /*1590*/  ISETP.NE.U32.AND P1, PT, RZ, UR4, PT ;  /* 0x00000004ff007c0c */ /* 0x000fe2000bf25070 */
[----:B-----5:R-:W-:Y:S01]  /*15a0*/  IMAD.MOV.U32 R37, RZ, RZ, R24 ;  /* 0x000000ffff257224 */ /* 0x020fe200078e0018 */
[----:B------:R-:W2:Y:S02]  /*15b0*/  LDC.64 R12, c[0x0][0x9e0] ;  /* 0x00027800ff0c7b82 */ /* 0x000ea40000000a00 */
[----:B------:R-:W-:-:S06]  /*15c0*/  ISETP.NE.AND.EX P1, PT, RZ, UR5, PT, P1 ;  /* 0x00000005ff007c0c */ /* 0x000fcc000bf25310 */
[----:B0-----:R-:W0:Y:S08]  /*15d0*/  @P0 LDC.64 R4, c[0x0][0xa10] ;  /* 0x00028400ff040b82 */ /* 0x001e300000000a00 */
[----:B------:R-:W3:Y:S01]  /*15e0*/  @P1 LDC.64 R6, c[0x0][0xa30] ;  /* 0x00028c00ff061b82 */ /* 0x000ee20000000a00 */
[----:B0-----:R-:W-:-:S05]  /*15f0*/  @P0 IMAD.WIDE R4, R27, 0x4, R4 ;  /* 0x000000041b040825 */ /* 0x001fca00078e0204 */
[----:B------:R-:W4:Y:S04]  /*1600*/  @P0 LDG.E R0, desc[UR42][R4.64] ;  /* 0x0000002a04000981 */ /* 0x000f28000c1e1900 */
[----:B------:R-:W4:Y:S01]  /*1610*/  @P0 LDG.E R9, desc[UR42][R4.64+0x4] ;  /* 0x0000042a04090981 */ /* 0x000f22000c1e1900 */
[----:B---3--:R-:W-:-:S05]  /*1620*/  @P1 IMAD.WIDE R6, R27, 0x4, R6 ;  /* 0x000000041b061825 */ /* 0x008fca00078e0206 */
[----:B------:R0:W5:Y:S01]  /*1630*/  @P1 LDG.E R37, desc[UR42][R6.64] ;  /* 0x0000002a06251981 */ /* 0x000162000c1e1900 */
[----:B-1----:R-:W-:Y:S01]  /*1640*/  ISETP.NE.AND P1, PT, R8, 0x1, PT ;  /* 0x000000010800780c */ /* 0x002fe20003f25270 */
[----:B------:R-:W-:Y:S01]  /*1650*/  IMAD.SHL.U32 R192, R25, 0x40, RZ ;  /* 0x0000004019c07824 */ /* 0x000fe200078e00ff */
[----:B--2---:R-:W-:Y:S01]  /*1660*/  ISETP.GE.AND P2, PT, R13, 0x1, PT ;  /* 0x000000010d00780c */ /* 0x004fe20003f46270 */
[----:B------:R-:W-:-:S10]  /*1670*/  IMAD.IADD R10, R24, 0x1, -R3 ;  /* 0x00000001180a7824 */ /* 0x000fd400078e0a03 */
[----:B------:R-:W1:Y:S08]  /*1680*/  @P1 LDC R11, c[0x0][0x44c] ;  /* 0x00011300ff0b1b82 */ /* 0x000e700000000800 */
[----:B------:R-:W2:Y:S01]  /*1690*/  @P1 LDC R8, c[0x0][0x450] ;  /* 0x00011400ff081b82 */ /* 0x000ea20000000800 */
[----:B----4-:R-:W-:Y:S02]  /*16a0*/  @P0 IMAD.IADD R36, R9, 0x1, -R0 ;  /* 0x0000000109240824 */ /* 0x010fe400078e0a00 */
[----:B------:R-:W-:-:S02]  /*16b0*/  VIADD R0, R192, 0x3f ;  /* 0x0000003fc0007836 */ /* 0x000fc40000000000 */
[----:B------:R-:W-:Y:S02]  /*16c0*/  IMAD.IADD R23, R10, 0x1, R36 ;  /* 0x000000010a177824 */ /* 0x000fe400078e0224 */
[----:B-1----:R-:W-:-:S03]  /*16d0*/  @P1 IMAD.HI.U32 R3, R0, R11, RZ ;  /* 0x0000000b00031227 */ /* 0x002fc600078e00ff */
[C---:B------:R-:W-:Y:S01]  /*16e0*/  IADD3 R5, R23.reuse, 0x1, -R22 ;  /* 0x0000000117057810 */ /* 0x040fe20007ffe816 */
[----:B------:R-:W-:Y:S01]  /*16f0*/  IMAD.MOV.U32 R4, RZ, RZ, R0 ;  /* 0x000000ffff047224 */ /* 0x000fe200078e0000 */
[----:B--2---:R-:W-:Y:S01]  /*1700*/  @P1 SHF.R.U32.HI R4, RZ, R8, R3 ;  /* 0x00000008ff041219 */ /* 0x004fe20000011603 */
[----:B------:R-:W-:-:S04]  /*1710*/  VIADD R0, R23, 0x3f ;  /* 0x0000003f17007836 */ /* 0x000fc80000000000 */
[----:B0-----:R-:W-:Y:S01]  /*1720*/  IMAD.IADD R7, R5, 0x1, R4 ;  /* 0x0000000105077824 */ /* 0x001fe200078e0204 */
[----:B------:R-:W-:-:S04]  /*1730*/  SHF.R.S32.HI R3, RZ, 0x1f, R0 ;  /* 0x0000001fff037819 */ /* 0x000fc80000011400 */
[----:B------:R-:W-:Y:S01]  /*1740*/  LEA.HI R3, R3, R0, RZ, 0x6 ;  /* 0x0000000003037211 */ /* 0x000fe200078f30ff */
[----:B------:R-:W-:-:S03]  /*1750*/  IMAD.IADD R0, R7, 0x1, R12 ;  /* 0x0000000107007824 */ /* 0x000fc600078e020c */
[----:B------:R-:W-:Y:S01]  /*1760*/  SHF.R.S32.HI R168, RZ, 0x6, R3 ;  /* 0x00000006ffa87819 */ /* 0x000fe20000011403 */
[----:B------:R-:W-:Y:S06]  /*1770*/  @!P2 BRA `(.L_x_2677) ;  /* 0x000000000048a947 */ /* 0x000fec0003800000 */
        /* <DEDUP_REMOVED lines=11> */
.L_x_2679:
[----:B------:R-:W-:-:S13]  /*1830*/  ISETP.NE.AND P0, PT, R13, 0x1, PT ;  /* 0x000000010d00780c */ /* 0x000fda0003f05270 */
[----:B------:R-:W0:Y:S02]  /*1840*/  @P0 LDC.64 R4, c[0x0][0x9e8] ;  /* 0x00027a00ff040b82 */ /* 0x000e240000000a00 */
[----:B0-----:R-:W-:-:S05]  /*1850*/  @P0 IMAD.HI.U32 R4, R3, R4, RZ ;  /* 0x0000000403040227 */ /* 0x001fca00078e00ff */
[----:B------:R-:W-:-:S07]  /*1860*/  @P0 SHF.R.U32.HI R3, RZ, R5, R4 ;  /* 0x00000005ff030219 */ /* 0x000fce0000011604 */
.L_x_2680:
[----:B------:R-:W-:Y:S05]  /*1870*/  BSYNC B0 ;  /* 0x0000000000007941 */ /* 0x000fea0003800000 */
.L_x_2678:
[----:B------:R-:W-:-:S05]  /*1880*/  IMAD R3, R3, R13, R13 ;  /* 0x0000000d03037224 */ /* 0x000fca00078e020d */
[----:B------:R-:W-:-:S07]  /*1890*/  VIMNMX R0, R0, R3, PT ;  /* 0x0000000300007248 */ /* 0x000fce0003fe0100 */
.L_x_2677:
[----:B------:R-:W0:Y:S01]  /*18a0*/  @P1 LDC R3, c[0x0][0x44c] ;  /* 0x00011300ff031b82 */ /* 0x000e220000000800 */
[----:B------:R-:W-:-:S07]  /*18b0*/  ULDC UR4, c[0x0][0x9dc] ;  /* 0x0002770000047ab9 */ /* 0x000fce0000000800 */
[----:B------:R-:W1:Y:S01]  /*18c0*/  @P1 LDC R5, c[0x0][0x450] ;  /* 0x00011400ff051b82 */ /* 0x000e620000000800 */
[----:B0-----:R-:W-:-:S04]  /*18d0*/  @P1 IMAD.HI.U32 R4, R192, R3, RZ ;  /* 0x00000003c0041227 */ /* 0x001fc800078e00ff */
[----:B------:R-:W-:Y:S01]  /*18e0*/  IMAD.MOV.U32 R3, RZ, RZ, R192 ;  /* 0x000000ffff037224 */ /* 0x000fe200078e00c0 */
[----:B-1----:R-:W-:-:S04]  /*18f0*/  @P1 SHF.R.U32.HI R3, RZ, R5, R4 ;  /* 0x00000005ff031219 */ /* 0x002fc80000011604 */
[----:B------:R-:W-:-:S05]  /*1900*/  IADD3 R3, R3, R23, -R22 ;  /* 0x0000001703037210 */ /* 0x000fca0007ffe816 */
[----:B------:R-:W-:Y:S01]  /*1910*/  VIADD R4, R3, -UR4 ;  /* 0x8000000403047c36 */ /* 0x000fe20008000000 */
[----:B------:R-:W-:Y:S06]  /*1920*/  @!P2 BRA `(.L_x_2681) ;  /* 0x000000000044a947 */ /* 0x000fec0003800000 */
        /* <DEDUP_REMOVED lines=10> */
.L_x_2683:
[----:B------:R-:W-:-:S13]  /*19d0*/  ISETP.NE.AND P0, PT, R13, 0x1, PT ;  /* 0x000000010d00780c */ /* 0x000fda0003f05270 */
[----:B------:R-:W0:Y:S02]  /*19e0*/  @P0 LDC.64 R6, c[0x0][0x9e8] ;  /* 0x00027a00ff060b82 */ /* 0x000e240000000a00 */
[----:B0-----:R-:W-:-:S05]  /*19f0*/  @P0 IMAD.HI.U32 R6, R3, R6, RZ ;  /* 0x0000000603060227 */ /* 0x001fca00078e00ff */
[----:B------:R-:W-:-:S07]  /*1a00*/  @P0 SHF.R.U32.HI R3, RZ, R7, R6 ;  /* 0x00000007ff030219 */ /* 0x000fce0000011606 */
.L_x_2684:
[----:B------:R-:W-:Y:S05]  /*1a10*/  BSYNC B0 ;  /* 0x0000000000007941 */ /* 0x000fea0003800000 */
.L_x_2682:
[----:B------:R-:W-:-:S05]  /*1a20*/  IMAD R3, R3, R13, RZ ;  /* 0x0000000d03037224 */ /* 0x000fca00078e02ff */
[----:B------:R-:W-:-:S07]  /*1a30*/  VIMNMX R4, R4, R3, !PT ;  /* 0x0000000304047248 */ /* 0x000fce0007fe0100 */
.L_x_2681:
[----:B------:R-:W-:Y:S01]  /*1a40*/  VIADD R0, R0, 0x3f ;  /* 0x0000003f00007836 */ /* 0x000fe20000000000 */
[----:B------:R-:W-:Y:S02]  /*1a50*/  SHF.R.S32.HI R5, RZ, 0x1f, R4 ;  /* 0x0000001fff057819 */ /* 0x000fe40000011404 */
[----:B------:R-:W-:Y:S02]  /*1a60*/  PLOP3.LUT P3, PT, PT, PT, PT, 0x80, 0x0 ;  /* 0x000000000000781c */ /* 0x000fe40003f6f070 */
[----:B------:R-:W-:Y:S02]  /*1a70*/  SHF.R.S32.HI R3, RZ, 0x1f, R0 ;  /* 0x0000001fff037819 */ /* 0x000fe40000011400 */
[----:B------:R-:W-:Y:S02]  /*1a80*/  LEA.HI R5, R5, R4, RZ, 0x6 ;  /* 0x0000000405057211 */ /* 0x000fe400078f30ff */
[----:B------:R-:W-:Y:S02]  /*1a90*/  LEA.HI R3, R3, R0, RZ, 0x6 ;  /* 0x0000000003037211 */ /* 0x000fe400078f30ff */
[----:B------:R-:W-:-:S02]  /*1aa0*/  SHF.R.S32.HI R5, RZ, 0x6, R5 ;  /* 0x00000006ff057819 */ /* 0x000fc40000011405 */
[----:B------:R-:W-:Y:S02]  /*1ab0*/  SHF.R.S32.HI R3, RZ, 0x6, R3 ;  /* 0x00000006ff037819 */ /* 0x000fe40000011403 */
[----:B------:R-:W-:Y:S02]  /*1ac0*/  VIMNMX R5, RZ, R5, !PT ;  /* 0x00000005ff057248 */ /* 0x000fe40007fe0100 */
[----:B------:R-:W-:-:S03]  /*1ad0*/  VIMNMX R3, R168, R3, PT ;  /* 0x00000003a8037248 */ /* 0x000fc60003fe0100 */
[--C-:B------:R-:W-:Y:S02]  /*1ae0*/  IMAD R5, R5, 0x40, -R10.reuse ;  /* 0x0000004005057824 */ /* 0x100fe400078e0a0a */
[----:B------:R-:W-:-:S03]  /*1af0*/  IMAD R3, R3, 0x40, -R10 ;  /* 0x0000004003037824 */ /* 0x000fc600078e0a0a */
[----:B------:R-:W-:Y:S02]  /*1b00*/  VIMNMX R5, RZ, R5, !PT ;  /* 0x00000005ff057248 */ /* 0x000fe40007fe0100 */
[----:B------:R-:W-:Y:S02]  /*1b10*/  VIMNMX R0, R3, R36, PT ;  /* 0x0000002403007248 */ /* 0x000fe40003fe0100 */
[----:B------:R-:W-:Y:S02]  /*1b20*/  SHF.R.U32.HI R44, RZ, 0x6, R5 ;  /* 0x00000006ff2c7819 */ /* 0x000fe40000011605 */
[----:B------:R-:W-:-:S03]  /*1b30*/  ISETP.GT.AND P0, PT, R0, R5, PT ;  /* 0x000000050000720c */ /* 0x000fc60003f04270 */
[----:B------:R-:W-:-:S10]  /*1b40*/  IMAD.MOV.U32 R45, RZ, RZ, R44 ;  /* 0x000000ffff2d7224 */ /* 0x000fd400078e002c */
[----:B------:R-:W-:-:S05]  /*1b50*/  @P0 VIADD R0, R0, 0x3f ;  /* 0x0000003f00000836 */ /* 0x000fca0000000000 */
[----:B------:R-:W-:-:S04]  /*1b60*/  @P0 SHF.R.S32.HI R3, RZ, 0x1f, R0 ;  /* 0x0000001fff030819 */ /* 0x000fc80000011400 */
[----:B------:R-:W-:-:S04]  /*1b70*/  @P0 LEA.HI R3, R3, R0, RZ, 0x6 ;  /* 0x0000000003030211 */ /* 0x000fc800078f30ff */
[----:B------:R-:W-:-:S04]  /*1b80*/  @P0 SHF.R.S32.HI R45, RZ, 0x6, R3 ;  /* 0x00000006ff2d0819 */ /* 0x000fc80000011403 */
[----:B------:R-:W-:-:S13]  /*1b90*/  ISETP.GT.AND P0, PT, R45, R44, PT ;  /* 0x0000002c2d00720c */ /* 0x000fda0003f04270 */
[----:B------:R-:W-:Y:S05]  /*1ba0*/  @!P0 BRA `(.L_x_2685) ;  /* 0x0000002800408947 */ /* 0x000fea0003800000 */
        /* <DEDUP_REMOVED lines=20> */
.L_x_2687:
[----:B------:R-:W-:Y:S05]  /*1cf0*/  BSYNC B6 ;  /* 0x0000000000067941 */ /* 0x000fea0003800000 */
.L_x_2686:
        /* <DEDUP_REMOVED lines=20> */
.L_x_2689:
[----:B------:R-:W-:Y:S05]  /*1e40*/  BSYNC B6 ;  /* 0x0000000000067941 */ /* 0x000fea0003800000 */
.L_x_2688:
[----:B------:R-:W-:Y:S01]  /*1e50*/  ULDC.64 UR4, c[0x0][0x9f8] ;  /* 0x00027e0000047ab9 */ /* 0x000fe20000000a00 */
[----:B------:R-:W0:Y:S01]  /*1e60*/  LDC.64 R50, c[0x0][0x300] ;  /* 0x0000c000ff327b82 */ /* 0x000e220000000a00 */
[----:B------:R-:W-:Y:S01]  /*1e70*/  ISETP.NE.U32.AND P0, PT, RZ, UR4, PT ;  /* 0x00000004ff007c0c */ /* 0x000fe2000bf05070 */
[----:B------:R-:W-:Y:S01]  /*1e80*/  IMAD.IADD R40, R29, 0x1, R24 ;  /* 0x000000011d287824 */ /* 0x000fe200078e0218 */
[----:B------:R-:W-:Y:S01]  /*1e90*/  ULDC.64 UR8, c[0x0][0xa08] ;  /* 0x0002820000087ab9 */ /* 0x000fe20000000a00 */
[----:B------:R-:W-:Y:S01]  /*1ea0*/  ULDC.64 UR6, c[0x0][0x330] ;  /* 0x0000cc0000067ab9 */ /* 0x000fe20000000a00 */
[----:B------:R-:W-:Y:S01]  /*1eb0*/  ISETP.NE.AND.EX P0, PT, RZ, UR5, PT, P0 ;  /* 0x00000005ff007c0c */ /* 0x000fe2000bf05300 */
[----:B------:R-:W-:Y:S02]  /*1ec0*/  ULDC.64 UR4, c[0x0][0x308] ;  /* 0x0000c20000047ab9 */ /* 0x000fe40000000a00 */
[----:B------:R-:W1:Y:S01]  /*1ed0*/  LDC.64 R52, c[0x0][0x3f8] ;  /* 0x0000fe00ff347b82 */ /* 0x000e620000000a00 */
[----:B------:R-:W-:-:S07]  /*1ee0*/  SHF.R.S32.HI R17, RZ, 0x1f, R16 ;  /* 0x0000001fff117819 */ /* 0x000fce0000011410 */
[----:B------:R-:W2:Y:S08]  /*1ef0*/  LDC R41, c[0x0][0x3f4] ;  /* 0x0000fd00ff297b82 */ /* 0x000eb00000000800 */
[----:B------:R-:W3:Y:S02]  /*1f00*/  @P0 LDC.64 R4, c[0x0][0x9f8] ;  /* 0x00027e00ff040b82 */ /* 0x000ee40000000a00 */
[----:B---3--:R-:W-:-:S05]  /*1f10*/  @P0 IMAD.WIDE R4, R27, 0x4, R4 ;  /* 0x000000041b040825 */ /* 0x008fca00078e0204 */
[----:B------:R3:W4:Y:S01]  /*1f20*/  @P0 LDG.E R27, desc[UR42][R4.64] ;  /* 0x0000002a041b0981 */ /* 0x000722000c1e1900 */
[----:B------:R-:W-:Y:S01]  /*1f30*/  SHF.R.S32.HI R24, RZ, 0x1f, R40 ;  /* 0x0000001fff187819 */ /* 0x000fe20000011428 */
[-C--:B0-----:R-:W-:Y:S01]  /*1f40*/  IMAD.WIDE.U32 R6, R40, R50.reuse, RZ ;  /* 0x0000003228067225 */ /* 0x081fe200078e00ff */
[----:B------:R-:W-:Y:S01]  /*1f50*/  ISETP.NE.U32.AND P0, PT, RZ, UR8, PT ;  /* 0x00000008ff007c0c */ /* 0x000fe2000bf05070 */
[----:B------:R-:W0:Y:S01]  /*1f60*/  S2R R57, SR_TID.X ;  /* 0x0000000000397919 */ /* 0x000e220000002100 */
[----:B------:R-:W-:Y:S01]  /*1f70*/  SHF.R.S32.HI R189, RZ, 0x1f, R188 ;  /* 0x0000001fffbd7819 */ /* 0x000fe200000114bc */
[----:B------:R-:W-:Y:S01]  /*1f80*/  IMAD R0, R24, R50, RZ ;  /* 0x0000003218007224 */ /* 0x000fe200078e02ff */
[----:B------:R-:W-:Y:S01]  /*1f90*/  ISETP.NE.AND.EX P0, PT, RZ, UR9, PT, P0 ;  /* 0x00000009ff007c0c */ /* 0x000fe2000bf05300 */
[----:B------:R-:W-:Y:S01]  /*1fa0*/  IMAD.WIDE.U32 R10, R26, UR6, R16 ;  /* 0x000000061a0a7c25 */ /* 0x000fe2000f8e0010 */
[----:B--2---:R-:W-:Y:S02]  /*1fb0*/  ISETP.GE.AND P1, PT, R16, R41, PT ;  /* 0x000000291000720c */ /* 0x004fe40003f26270 */
[----:B------:R-:W-:Y:S01]  /*1fc0*/  SHF.L.U64.HI R49, R50, 0x6, R51 ;  /* 0x0000000632317819 */ /* 0x000fe20000010233 */
[----:B------:R-:W-:Y:S01]  /*1fd0*/  IMAD R3, R40, R51, R0 ;  /* 0x0000003328037224 */ /* 0x000fe200078e0200 */
[----:B------:R-:W-:Y:S01]  /*1fe0*/  SHF.R.S32.HI R0, RZ, 0x1f, R26 ;  /* 0x0000001fff007819 */ /* 0x000fe2000001141a */
[----:B------:R-:W-:Y:S01]  /*1ff0*/  IMAD.SHL.U32 R14, R193, 0x40, RZ ;  /* 0x00000040c10e7824 */ /* 0x000fe200078e00ff */
[----:B------:R-:W-:Y:S01]  /*2000*/  IADD3 R40, P2, R185, R40, RZ ;  /* 0x00000028b9287210 */ /* 0x000fe20007f5e0ff */
[----:B------:R-:W-:Y:S01]  /*2010*/  IMAD.IADD R7, R7, 0x1, R3 ;  /* 0x0000000107077824 */ /* 0x000fe200078e0203 */
[----:B------:R-:W-:Y:S01]  /*2020*/  IADD3 R68, R16, 0x20, RZ ;  /* 0x0000002010447810 */ /* 0x000fe20007ffe0ff */
[----:B------:R-:W-:Y:S01]  /*2030*/  IMAD R3, R0, UR4, RZ ;  /* 0x0000000400037c24 */ /* 0x000fe2000f8e02ff */
[----:B------:R-:W-:Y:S01]  /*2040*/  P2R R66, PR, RZ, 0x2 ;  /* 0x00000002ff427803 */ /* 0x000fe20000000000 */
[----:B------:R-:W-:-:S04]  /*2050*/  IMAD.WIDE.U32 R6, R26, UR4, R6 ;  /* 0x000000041a067c25 */ /* 0x000fc8000f8e0006 */
[----:B---3--:R-:W-:Y:S01]  /*2060*/  IMAD R5, R26, UR5, R3 ;  /* 0x000000051a057c24 */ /* 0x008fe2000f8e0203 */
[----:B------:R-:W-:Y:S01]  /*2070*/  ULDC.64 UR4, c[0x0][0x310] ;  /* 0x0000c40000047ab9 */ /* 0x000fe20000000a00 */
[----:B------:R-:W-:Y:S01]  /*2080*/  IMAD R9, R0, UR6, RZ ;  /* 0x0000000600097c24 */ /* 0x000fe2000f8e02ff */
[----:B------:R-:W-:Y:S01]  /*2090*/  SHF.R.S32.HI R3, RZ, 0x1f, R185 ;  /* 0x0000001fff037819 */ /* 0x000fe200000114b9 */
[----:B------:R-:W-:Y:S02]  /*20a0*/  IMAD.IADD R7, R7, 0x1, R5 ;  /* 0x0000000107077824 */ /* 0x000fe400078e0205 */
[----:B------:R-:W2:Y:S01]  /*20b0*/  LDC.64 R4, c[0x0][0x408] ;  /* 0x00010200ff047b82 */ /* 0x000ea20000000a00 */
[----:B------:R-:W-:Y:S02]  /*20c0*/  IMAD R15, R26, UR7, R9 ;  /* 0x000000071a0f7c24 */ /* 0x000fe4000f8e0209 */
[----:B-1----:R-:W-:Y:S02]  /*20d0*/  IMAD R12, R3, R52, RZ ;  /* 0x00000034030c7224 */ /* 0x002fe400078e02ff */
[----:B------:R-:W-:Y:S01]  /*20e0*/  IMAD.IADD R11, R11, 0x1, R15 ;  /* 0x000000010b0b7824 */ /* 0x000fe200078e020f */
[----:B------:R-:W-:Y:S01]  /*20f0*/  SEL R15, R41, RZ, P1 ;  /* 0x000000ff290f7207 */ /* 0x000fe20000800000 */
[----:B------:R-:W-:Y:S01]  /*2100*/  IMAD R25, R185, R53, R12 ;  /* 0x00000035b9197224 */ /* 0x000fe200078e020c */
[----:B0-----:R-:W-:Y:S01]  /*2110*/  LEA.HI R57, R57, 0x8, RZ, 0x19 ;  /* 0x0000000839397811 */ /* 0x001fe200078fc8ff */
[----:B------:R-:W-:-:S02]  /*2120*/  IMAD.SHL.U32 R58, R41, 0x2, RZ ;  /* 0x00000002293a7824 */ /* 0x000fc400078e00ff */
[----:B------:R-:W-:Y:S02]  /*2130*/  IMAD.IADD R15, R16, 0x1, R15 ;  /* 0x00000001100f7824 */ /* 0x000fe400078e020f */
[----:B------:R-:W-:-:S03]  /*2140*/  IMAD.X R41, R24, 0x1, R3, P2 ;  /* 0x0000000118297824 */ /* 0x000fc600010e0603 */
[----:B------:R-:W-:-:S04]  /*2150*/  SHF.R.S32.HI R48, RZ, 0x1f, R15 ;  /* 0x0000001fff307819 */ /* 0x000fc8000001140f */
[----:B------:R-:W-:Y:S02]  /*2160*/  LEA.HI R48, R48, R15, RZ, 0x3 ;  /* 0x0000000f30307211 */ /* 0x000fe400078f18ff */
[C---:B--2---:R-:W-:Y:S01]  /*2170*/  SHF.L.U64.HI R54, R4.reuse, 0x6, R5 ;  /* 0x0000000604367819 */ /* 0x044fe20000010205 */
[----:B------:R-:W-:Y:S01]  /*2180*/  IMAD.SHL.U32 R55, R4, 0x40, RZ ;  /* 0x0000004004377824 */ /* 0x000fe200078e00ff */
[----:B------:R-:W-:-:S04]  /*2190*/  LOP3.LUT R63, R48, 0xfffffff8, RZ, 0xc0, !PT ;  /* 0xfffffff8303f7812 */ /* 0x000fc800078ec0ff */
[----:B------:R-:W-:Y:S02]  /*21a0*/  SHF.R.S32.HI R69, RZ, 0x1f, R63 ;  /* 0x0000001fff457819 */ /* 0x000fe4000001143f */
[----:B----4-:R-:W-:Y:S02]  /*21b0*/  SHF.R.S32.HI R0, RZ, 0x1f, R27 ;  /* 0x0000001fff007819 */ /* 0x010fe4000001141b */
[----:B------:R-:W-:Y:S02]  /*21c0*/  SEL R27, R27, RZ, !P0 ;  /* 0x000000ff1b1b7207 */ /* 0x000fe40004000000 */
[----:B------:R-:W-:-:S03]  /*21d0*/  SEL R0, R0, RZ, !P0 ;  /* 0x000000ff00007207 */ /* 0x000fc60004000000 */
[----:B------:R-:W-:-:S04]  /*21e0*/  IMAD.WIDE.U32 R28, R27, UR4, R6 ;  /* 0x000000041b1c7c25 */ /* 0x000fc8000f8e0006 */
[----:B------:R-:W-:Y:S02]  /*21f0*/  IMAD R8, R0, UR4, RZ ;  /* 0x0000000400087c24 */ /* 0x000fe4000f8e02ff */
[----:B------:R-:W-:-:S04]  /*2200*/  IMAD.WIDE.U32 R6, R185, R52, R188 ;  /* 0x00000034b9067225 */ /* 0x000fc800078e00bc */
[----:B------:R-:W-:Y:S01]  /*2210*/  IMAD R13, R27, UR5, R8 ;  /* 0x000000051b0d7c24 */ /* 0x000fe2000f8e0208 */
[----:B------:R-:W-:Y:S01]  /*2220*/  ULDC.64 UR4, c[0x0][0x338] ;  /* 0x0000ce0000047ab9 */ /* 0x000fe20000000a00 */
[----:B------:R-:W-:Y:S02]  /*2230*/  IMAD R8, R3, R50, RZ ;  /* 0x0000003203087224 */ /* 0x000fe400078e02ff */
[----:B------:R-:W-:-:S04]  /*2240*/  IMAD.WIDE.U32 R20, R27, UR4, R10 ;  /* 0x000000041b147c25 */ /* 0x000fc8000f8e000a */
[----:B------:R-:W-:-:S04]  /*2250*/  IMAD.WIDE.U32 R10, R185, R52, R16 ;  /* 0x00000034b90a7225 */ /* 0x000fc800078e0010 */
[----:B------:R-:W-:Y:S01]  /*2260*/  IMAD R47, R185, R51, R8 ;  /* 0x00000033b92f7224 */ /* 0x000fe200078e0208 */
[----:B------:R-:W-:Y:S01]  /*2270*/  SHF.L.U64.HI R51, R52, 0x6, R53 ;  /* 0x0000000634337819 */ /* 0x000fe20000010235 */
[----:B------:R-:W-:Y:S02]  /*2280*/  IMAD.IADD R7, R7, 0x1, R25 ;  /* 0x0000000107077824 */ /* 0x000fe400078e0219 */
[----:B------:R-:W-:Y:S01]  /*2290*/  IMAD.IADD R11, R25, 0x1, R11 ;  /* 0x00000001190b7824 */ /* 0x000fe200078e020b */
[----:B-----5:R-:W-:Y:S01]  /*22a0*/  SHF.R.S32.HI R25, RZ, 0x1f, R37 ;  /* 0x0000001fff197819 */ /* 0x020fe20000011425 */
[----:B------:R-:W-:-:S04]  /*22b0*/  IMAD.WIDE.U32 R8, R185, R50, R16 ;  /* 0x00000032b9087225 */ /* 0x000fc800078e0010 */
[----:B------:R-:W-:Y:S01]  /*22c0*/  IMAD R12, R0, UR4, RZ ;  /* 0x00000004000c7c24 */ /* 0x000fe2000f8e02ff */
[----:B------:R-:W-:Y:S01]  /*22d0*/  IADD3 R46, P0, R28, R8, RZ ;  /* 0x000000081c2e7210 */ /* 0x000fe20007f1e0ff */
[----:B------:R-:W-:Y:S01]  /*22e0*/  IMAD.IADD R0, R29, 0x1, R13 ;  /* 0x000000011d007824 */ /* 0x000fe200078e020d */
[----:B------:R-:W-:Y:S01]  /*22f0*/  ULDC UR4, c[0x0][0x2f4] ;  /* 0x0000bd0000047ab9 */ /* 0x000fe20000000800 */
[----:B------:R-:W-:Y:S01]  /*2300*/  IMAD R71, R27, UR5, R12 ;  /* 0x000000051b477c24 */ /* 0x000fe2000f8e020c */
[----:B------:R-:W-:Y:S01]  /*2310*/  ISETP.GE.AND P1, PT, R68, UR4, PT ;  /* 0x0000000444007c0c */ /* 0x000fe2000bf26270 */
[----:B------:R-:W-:Y:S01]  /*2320*/  IMAD R12, R3, R4, RZ ;  /* 0x00000004030c7224 */ /* 0x000fe200078e02ff */
[----:B------:R-:W-:Y:S01]  /*2330*/  IADD3.X R47, R0, R9, R47, P0, !PT ;  /* 0x00000009002f7210 */ /* 0x000fe200007fe42f */
[----:B------:R-:W-:Y:S01]  /*2340*/  IMAD R26, R25, R52, RZ ;  /* 0x00000034191a7224 */ /* 0x000fe200078e02ff */
[----:B------:R-:W-:Y:S01]  /*2350*/  ISETP.GE.AND P0, PT, R16, UR4, PT ;  /* 0x0000000410007c0c */ /* 0x000fe2000bf06270 */
[----:B------:R-:W-:-:S02]  /*2360*/  IMAD R27, R185, R5, R12 ;  /* 0x00000005b91b7224 */ /* 0x000fc400078e020c */
[----:B------:R-:W-:Y:S01]  /*2370*/  IMAD R61, R37, R53, R26 ;  /* 0x00000035253d7224 */ /* 0x000fe200078e021a */
[----:B------:R-:W-:Y:S01]  /*2380*/  LOP3.LUT R53, R14, 0x1c0, RZ, 0xc0, !PT ;  /* 0x000001c00e357812 */ /* 0x000fe200078ec0ff */
[----:B------:R-:W-:-:S03]  /*2390*/  IMAD.WIDE.U32 R8, R185, R4, R188 ;  /* 0x00000004b9087225 */ /* 0x000fc600078e00bc */
[----:B------:R-:W-:Y:S01]  /*23a0*/  SHF.R.U32.HI R56, RZ, 0x3, R53 ;  /* 0x00000003ff387819 */ /* 0x000fe20000011635 */
[----:B------:R-:W-:-:S04]  /*23b0*/  IMAD.WIDE.U32 R12, R185, R4, R16 ;  /* 0x00000004b90c7225 */ /* 0x000fc800078e0010 */
[-C--:B------:R-:W-:Y:S02]  /*23c0*/  IMAD R26, R25, R4.reuse, RZ ;  /* 0x00000004191a7224 */ /* 0x080fe400078e02ff */
[----:B------:R-:W-:Y:S02]  /*23d0*/  IMAD.IADD R9, R9, 0x1, R27 ;  /* 0x0000000109097824 */ /* 0x000fe400078e021b */
[----:B------:R-:W-:Y:S02]  /*23e0*/  IMAD.IADD R13, R27, 0x1, R13 ;  /* 0x000000011b0d7824 */ /* 0x000fe400078e020d */
[----:B------:R-:W-:Y:S01]  /*23f0*/  IMAD R67, R37, R5, R26 ;  /* 0x0000000525437224 */ /* 0x000fe200078e021a */
[----:B------:R-:W-:Y:S01]  /*2400*/  LOP3.LUT R5, R53, 0x18, R16, 0xf8, !PT ;  /* 0x0000001835057812 */ /* 0x000fe200078ef810 */
[----:B------:R-:W-:-:S04]  /*2410*/  IMAD.WIDE.U32 R34, R37, R4, R8 ;  /* 0x0000000425227225 */ /* 0x000fc800078e0008 */
[----:B------:R-:W-:Y:S01]  /*2420*/  IMAD.WIDE.U32 R38, R37, R4, R12 ;  /* 0x0000000425267225 */ /* 0x000fe200078e000c */
[----:B------:R-:W-:Y:S02]  /*2430*/  LOP3.LUT R4, R5, R56, RZ, 0x3c, !PT ;  /* 0x0000003805047212 */ /* 0x000fe400078e3cff */
[----:B------:R-:W-:Y:S01]  /*2440*/  LOP3.LUT R5, R53, 0x38, R48, 0xf8, !PT ;  /* 0x0000003835057812 */ /* 0x000fe200078ef830 */
[----:B------:R-:W-:-:S03]  /*2450*/  IMAD.WIDE.U32 R30, R37, R52, R6 ;  /* 0x00000034251e7225 */ /* 0x000fc600078e0006 */
[----:B------:R-:W-:Y:S01]  /*2460*/  LOP3.LUT R62, R5, R56, RZ, 0x3c, !PT ;  /* 0x00000038053e7212 */ /* 0x000fe200078e3cff */
[----:B------:R-:W-:-:S04]  /*2470*/  IMAD.WIDE.U32 R32, R37, R52, R10 ;  /* 0x0000003425207225 */ /* 0x000fc800078e000a */
[----:B------:R-:W-:Y:S02]  /*2480*/  IMAD.IADD R60, R31, 0x1, R61 ;  /* 0x000000011f3c7824 */ /* 0x000fe400078e023d */
[----:B------:R-:W-:Y:S02]  /*2490*/  IMAD.IADD R65, R35, 0x1, R67 ;  /* 0x0000000123417824 */ /* 0x000fe400078e0243 */
[----:B------:R-:W-:Y:S02]  /*24a0*/  IMAD.SHL.U32 R50, R50, 0x40, RZ ;  /* 0x0000004032327824 */ /* 0x000fe400078e00ff */
[----:B------:R-:W-:Y:S02]  /*24b0*/  IMAD.SHL.U32 R52, R52, 0x40, RZ ;  /* 0x0000004034347824 */ /* 0x000fe400078e00ff */
[----:B------:R-:W-:Y:S02]  /*24c0*/  IMAD R59, R203, 0x200, R4 ;  /* 0x00000200cb3b7824 */ /* 0x000fe400078e0204 */
[----:B------:R-:W-:-:S02]  /*24d0*/  IMAD.IADD R61, R61, 0x1, R33 ;  /* 0x000000013d3d7824 */ /* 0x000fc400078e0221 */
[----:B------:R-:W-:Y:S02]  /*24e0*/  IMAD.IADD R67, R67, 0x1, R39 ;  /* 0x0000000143437824 */ /* 0x000fe400078e0227 */
[----:B------:R-:W-:Y:S02]  /*24f0*/  IMAD R62, R203, 0x200, R62 ;  /* 0x00000200cb3e7824 */ /* 0x000fe400078e023e */
[----:B------:R-:W-:-:S07]  /*2500*/  IMAD.IADD R71, R21, 0x1, R71 ;  /* 0x0000000115477824 */ /* 0x000fce00078e0247 */
.L_x_2719:
        /* <DEDUP_REMOVED lines=10> */
[----:B------:R-:W-:Y:S02]  /*25b0*/  IMAD.SHL.U32 R24, R186, 0x1000, RZ ;  /* 0x00001000ba187824 */ /* 0x000fe400078e00ff */
        /* <DEDUP_REMOVED lines=34> */
[C---:B------:R-:W-:Y:S01]  /*27e0*/  LEA R72, P5, R4.reuse, UR6, 0x1 ;  /* 0x0000000604487c11 */ /* 0x040fe2000f8a08ff */
[----:B------:R-:W-:Y:S01]  /*27f0*/  IMAD.X R8, R43, 0x1, R60, P3 ;  /* 0x000000012b087824 */ /* 0x000fe200018e063c */
[C---:B------:R-:W-:Y:S02]  /*2800*/  LEA R6, P3, R7.reuse, UR4, 0x1 ;  /* 0x0000000407067c11 */ /* 0x040fe4000f8608ff */
        /* <DEDUP_REMOVED lines=9> */
.L_x_2694:
[----:B------:R-:W-:Y:S05]  /*28a0*/  BSYNC B1 ;  /* 0x0000000000017941 */ /* 0x000fea0003800000 */
.L_x_2693:
[----:B------:R-:W-:Y:S01]  /*28b0*/  UISETP.NE.AND UP0, UPT, UR37, 0x3, UPT ;  /* 0x000000032500788c */ /* 0x000fe2000bf05270 */
[----:B-----5:R-:W-:Y:S02]  /*28c0*/  IMAD.MOV.U32 R4, RZ, RZ, R8 ;  /* 0x000000ffff047224 */ /* 0x020fe400078e0008 */
[----:B------:R-:W-:Y:S02]  /*28d0*/  IMAD.MOV.U32 R5, RZ, RZ, R9 ;  /* 0x000000ffff057224 */ /* 0x000fe400078e0009 */
[----:B0-----:R-:W-:Y:S01]  /*28e0*/  IMAD.MOV.U32 R6, RZ, RZ, R26 ;  /* 0x000000ffff067224 */ /* 0x001fe200078e001a */
[----:B------:R-:W-:Y:S01]  /*28f0*/  PLOP3.LUT P3, PT, PT, PT, UP0, 0x80, 0x0 ;  /* 0x000000000000781c */ /* 0x000fe20003f6f008 */
[----:B------:R-:W-:Y:S01]  /*2900*/  IMAD.MOV.U32 R7, RZ, RZ, R15 ;  /* 0x000000ffff077224 */ /* 0x000fe200078e000f */
[----:B------:R-:W-:Y:S01]  /*2910*/  PRMT R76, R4, 0x5410, R5 ;  /* 0x00005410044c7816 */ /* 0x000fe20000000005 */
[----:B------:R-:W-:Y:S02]  /*2920*/  IMAD.MOV.U32 R4, RZ, RZ, R27 ;  /* 0x000000ffff047224 */ /* 0x000fe400078e001b */
[----:B------:R-:W-:-:S03]  /*2930*/  IMAD.MOV.U32 R5, RZ, RZ, R11 ;  /* 0x000000ffff057224 */ /* 0x000fc600078e000b */
[----:B------:R-:W-:Y:S01]  /*2940*/  PRMT R73, R6, 0x5410, R4 ;  /* 0x0000541006497816 */ /* 0x000fe20000000004 */
[----:B------:R-:W-:Y:S02]  /*2950*/  IMAD.MOV.U32 R4, RZ, RZ, R10 ;  /* 0x000000ffff047224 */ /* 0x000fe400078e000a */
[----:B------:R-:W-:-:S03]  /*2960*/  IMAD.MOV.U32 R6, RZ, RZ, R14 ;  /* 0x000000ffff067224 */ /* 0x000fc600078e000e */
[----:B------:R-:W-:Y:S02]  /*2970*/  PRMT R78, R4, 0x5410, R5 ;  /* 0x00005410044e7816 */ /* 0x000fe40000000005 */
[----:B------:R-:W-:Y:S01]  /*2980*/  PRMT R80, R6, 0x5410, R7 ;  /* 0x0000541006507816 */ /* 0x000fe20000000007 */
[----:B------:R-:W-:Y:S06]  /*2990*/  @!P3 BRA `(.L_x_2695) ;  /* 0x000000000004b947 */ /* 0x000fec0003800000 */
[----:B------:R-:W-:Y:S01]  /*29a0*/  BPT.TRAP 0x1 ;  /* 0x000000040000795c */ /* 0x000fe20000300000 */
.L_x_2695:
[----:B------:R-:W-:Y:S01]  /*29b0*/  LEA R64, R186, R2, 0x3 ;  /* 0x00000002ba407211 */ /* 0x000fe200078e18ff */
[----:B------:R-:W-:Y:S01]  /*29c0*/  BSSY B1, `(.L_x_2696) ;  /* 0x0000004000017945 */ /* 0x000fe20003800000 */
[----:B------:R-:W-:-:S04]  /*29d0*/  SHF.L.U32 R43, R187, 0x1f, RZ ;  /* 0x0000001fbb2b7819 */ /* 0x000fc800000006ff */
[----:B------:R-:W0:Y:S02]  /*29e0*/  SYNCS.PHASECHK.TRANS64.TRYWAIT P5, [R64+URZ+0x28c90], R43 ;  /* 0x028c902b400075a7 */ /* 0x000e2400080a017f */
[----:B0-----:R-:W-:Y:S05]  /*29f0*/  @!P5 BRA `(.L_x_2697) ;  /* 0x000001d8007cd947 */ /* 0x001fea0003800000 */
.L_x_3083:
[----:B------:R-:W-:Y:S05]  /*2a00*/  BSYNC B1 ;  /* 0x0000000000017941 */ /* 0x000fea0003800000 */
.L_x_2696:
        /* <DEDUP_REMOVED lines=16> */
[CC--:B------:R-:W-:Y:S01]  /*2b10*/  FMUL.FTZ R72, R6.reuse, R27.reuse ;  /* 0x0000001b06487220 */ /* 0x0c0fe20000410000 */
[----:B------:R-:W-:Y:S02]  /*2b20*/  HADD2.F32 R70, -RZ, R70.H0_H0 ;  /* 0x20000046ff467230 */ /* 0x000fe40000004100 */
[C---:B------:R-:W-:Y:S01]  /*2b30*/  FMUL.FTZ R27, R5.reuse, R27 ;  /* 0x0000001b051b7220 */ /* 0x040fe20000410000 */
[--C-:B------:R-:W-:Y:S02]  /*2b40*/  HADD2.F32 R15, -RZ, R7.reuse.H1_H1 ;  /* 0x30000007ff0f7230 */ /* 0x100fe40000004100 */
[-C--:B------:R-:W-:Y:S01]  /*2b50*/  FFMA.FTZ R72, R5, R25.reuse, -R72 ;  /* 0x0000001905487223 */ /* 0x080fe20000010848 */
[----:B------:R-:W-:Y:S02]  /*2b60*/  HADD2.F32 R7, -RZ, R7.H0_H0 ;  /* 0x20000007ff077230 */ /* 0x000fe40000004100 */
[----:B------:R-:W-:Y:S01]  /*2b70*/  FFMA.FTZ R75, R6, R25, R27 ;  /* 0x00000019064b7223 */ /* 0x000fe2000001001b */
[----:B------:R-:W-:-:S02]  /*2b80*/  HADD2.F32 R26, -RZ, R26.H0_H0 ;  /* 0x2000001aff1a7230 */ /* 0x000fc40000004100 */
[-C--:B------:R-:W-:Y:S01]  /*2b90*/  FMUL.FTZ R74, R15, R70.reuse ;  /* 0x000000460f4a7220 */ /* 0x080fe20000410000 */
[----:B------:R-:W-:Y:S02]  /*2ba0*/  HADD2.F32 R5, -RZ, R4.H1_H1 ;  /* 0x30000004ff057230 */ /* 0x000fe40000004100 */
[C---:B------:R-:W-:Y:S01]  /*2bb0*/  FMUL.FTZ R70, R7.reuse, R70 ;  /* 0x0000004607467220 */ /* 0x040fe20000410000 */
[----:B------:R-:W-:Y:S02]  /*2bc0*/  HADD2.F32 R25, -RZ, R80.H0_H0 ;  /* 0x20000050ff197230 */ /* 0x000fe40000004100 */
[-C--:B------:R-:W-:Y:S01]  /*2bd0*/  FFMA.FTZ R74, R7, R26.reuse, -R74 ;  /* 0x0000001a074a7223 */ /* 0x080fe2000001084a */
[----:B------:R-:W-:Y:S02]  /*2be0*/  HADD2.F32 R4, -RZ, R4.H0_H0 ;  /* 0x20000004ff047230 */ /* 0x000fe40000004100 */
[----:B------:R-:W-:Y:S01]  /*2bf0*/  FFMA.FTZ R77, R15, R26, R70 ;  /* 0x0000001a0f4d7223 */ /* 0x000fe20000010046 */
[----:B------:R-:W-:-:S02]  /*2c00*/  HADD2.F32 R27, -RZ, R80.H1_H1 ;  /* 0x30000050ff1b7230 */ /* 0x000fc40000004100 */
[--C-:B------:R-:W-:Y:S02]  /*2c10*/  HADD2.F32 R6, -RZ, R14.reuse.H1_H1 ;  /* 0x3000000eff067230 */ /* 0x100fe40000004100 */
[-C--:B------:R-:W-:Y:S01]  /*2c20*/  FMUL.FTZ R26, R4, R25.reuse ;  /* 0x00000019041a7220 */ /* 0x080fe20000410000 */
[----:B------:R-:W-:Y:S02]  /*2c30*/  HADD2.F32 R14, -RZ, R14.H0_H0 ;  /* 0x2000000eff0e7230 */ /* 0x000fe40000004100 */
[--C-:B------:R-:W-:Y:S02]  /*2c40*/  HADD2.F32 R7, -RZ, R73.reuse.H0_H0 ;  /* 0x20000049ff077230 */ /* 0x100fe40000004100 */
[----:B------:R-:W-:Y:S02]  /*2c50*/  HADD2.F32 R15, -RZ, R73.H1_H1 ;  /* 0x30000049ff0f7230 */ /* 0x000fe40000004100 */
[C---:B------:R-:W-:Y:S01]  /*2c60*/  FMUL.FTZ R73, R5.reuse, R25 ;  /* 0x0000001905497220 */ /* 0x040fe20000410000 */
[-C--:B------:R-:W-:Y:S01]  /*2c70*/  FMUL.FTZ R25, R6, R27.reuse ;  /* 0x0000001b06197220 */ /* 0x080fe20000410000 */
[----:B------:R-:W-:Y:S01]  /*2c80*/  FMUL.FTZ R27, R14, R27 ;  /* 0x0000001b0e1b7220 */ /* 0x000fe20000410000 */
[-C--:B------:R-:W-:Y:S01]  /*2c90*/  FFMA.FTZ R26, R5, R7.reuse, R26 ;  /* 0x00000007051a7223 */ /* 0x080fe2000001001a */
[----:B------:R-:W-:Y:S01]  /*2ca0*/  FFMA.FTZ R73, R4, R7, -R73 ;  /* 0x0000000704497223 */ /* 0x000fe20000010849 */
[-C--:B------:R-:W-:Y:S01]  /*2cb0*/  FFMA.FTZ R25, R14, R15.reuse, -R25 ;  /* 0x0000000f0e197223 */ /* 0x080fe20000010819 */
[----:B------:R-:W-:Y:S01]  /*2cc0*/  FFMA.FTZ R6, R6, R15, R27 ;  /* 0x0000000f06067223 */ /* 0x000fe2000001001b */
[----:B------:R-:W-:-:S02]  /*2cd0*/  F2FP.F16.F32.PACK_AB R5, R75, R72 ;  /* 0x000000484b05723e */ /* 0x000fc400000000ff */
[----:B------:R-:W-:Y:S02]  /*2ce0*/  F2FP.F16.F32.PACK_AB R7, R77, R74 ;  /* 0x0000004a4d07723e */ /* 0x000fe400000000ff */
[----:B------:R-:W-:Y:S02]  /*2cf0*/  F2FP.F16.F32.PACK_AB R4, R26, R73 ;  /* 0x000000491a04723e */ /* 0x000fe400000000ff */
[----:B------:R-:W-:-:S07]  /*2d00*/  F2FP.F16.F32.PACK_AB R6, R6, R25 ;  /* 0x000000190606723e */ /* 0x000fce00000000ff */
.L_x_2702:
[----:B------:R-:W-:Y:S05]  /*2d10*/  BSYNC B2 ;  /* 0x0000000000027941 */ /* 0x000fea0003800000 */
.L_x_2701:
[----:B--2---:R1:W-:Y:S02]  /*2d20*/  STG.E.128 desc[UR42][R12.64], R4 ;  /* 0x000000040c007986 */ /* 0x0043e4000c101d2a */
.L_x_2700:
[----:B------:R-:W-:Y:S05]  /*2d30*/  BSYNC B1 ;  /* 0x0000000000017941 */ /* 0x000fea0003800000 */
.L_x_2699:
        /* <DEDUP_REMOVED lines=51> */
.L_x_2704:
[----:B------:R-:W-:Y:S05]  /*3070*/  BSYNC B1 ;  /* 0x0000000000017941 */ /* 0x000fea0003800000 */
.L_x_2703:
[----:B-1----:R2:W-:Y:S01]  /*3080*/  STG.E.128 desc[UR42][R12.64+0x40], R4 ;  /* 0x000040040c007986 */ /* 0x0025e2000c101d2a */
[----:B------:R-:W-:Y:S05]  /*3090*/  BRA `(.L_x_2698) ;  /* 0x0000000c00187947 */ /* 0x000fea0003800000 */
.L_x_2692:
[----:B------:R-:W-:Y:S01]  /*30a0*/  IMAD R42, R45, -0x40, R36 ;  /* 0xffffffc02d2a7824 */ /* 0x000fe200078e0224 */
[----:B------:R-:W-:-:S04]  /*30b0*/  ISETP.GE.AND P4, PT, R16, R79, PT ;  /* 0x0000004f1000720c */ /* 0x000fc80003f86270 */
[----:B------:R-:W-:-:S04]  /*30c0*/  VIMNMX R42, R42, 0x40, PT ;  /* 0x000000402a2a7848 */ /* 0x000fc80003fe0100 */
[----:B------:R-:W-:-:S13]  /*30d0*/  ISETP.GE.OR P3, PT, R185, R42, P4 ;  /* 0x0000002ab900720c */ /* 0x000fda0002766670 */
[----:B------:R-:W0:Y:S01]  /*30e0*/  @!P3 LDC.64 R12, c[0x0][0x3e8] ;  /* 0x0000fa00ff0cbb82 */ /* 0x000e220000000a00 */
[----:B------:R-:W-:Y:S01]  /*30f0*/  @!P3 IMAD R4, R54, R45, RZ ;  /* 0x0000002d3604b224 */ /* 0x000fe200078e02ff */
[----:B------:R-:W-:Y:S01]  /*3100*/  @!P3 IADD3 R6, P5, R32, R6, RZ ;  /* 0x000000062006b210 */ /* 0x000fe20007fbe0ff */
[----:B------:R-:W-:Y:S02]  /*3110*/  @!P3 IMAD.MOV.U32 R5, RZ, RZ, R67 ;  /* 0x000000ffff05b224 */ /* 0x000fe400078e0043 */
[-C--:B------:R-:W-:Y:S02]  /*3120*/  @!P3 IMAD R11, R70, R55.reuse, R4 ;  /* 0x00000037460bb224 */ /* 0x080fe400078e0204 */
[----:B------:R-:W-:Y:S01]  /*3130*/  @!P3 IMAD.MOV.U32 R4, RZ, RZ, R38 ;  /* 0x000000ffff04b224 */ /* 0x000fe200078e0026 */
[----:B------:R-:W1:Y:S01]  /*3140*/  @!P3 LDC.64 R26, c[0x0][0x400] ;  /* 0x00010000ff1abb82 */ /* 0x000e620000000a00 */
[----:B------:R-:W-:Y:S02]  /*3150*/  @!P3 IMAD.X R7, R43, 0x1, R61, P5 ;  /* 0x000000012b07b824 */ /* 0x000fe400028e063d */
        /* <DEDUP_REMOVED lines=12> */
[----:B------:R-:W-:-:S06]  /*3220*/  UISETP.NE.AND UP0, UPT, UR37, 0x3, UPT ;  /* 0x000000032500788c */ /* 0x000fcc000bf05270 */
[----:B------:R-:W-:Y:S01]  /*3230*/  PLOP3.LUT P3, PT, PT, PT, UP0, 0x80, 0x0 ;  /* 0x000000000000781c */ /* 0x000fe20003f6f008 */
        /* <DEDUP_REMOVED lines=16> */
.L_x_2705:
[----:B------:R-:W-:Y:S01]  /*3340*/  IMAD R64, R186, 0x8, R2 ;  /* 0x00000008ba407824 */ /* 0x000fe200078e0202 */
[----:B------:R-:W-:Y:S01]  /*3350*/  SHF.L.U32 R43, R187, 0x1f, RZ ;  /* 0x0000001fbb2b7819 */ /* 0x000fe200000006ff */
[----:B------:R-:W-:Y:S03]  /*3360*/  BSSY B1, `(.L_x_2706) ;  /* 0x0000003000017945 */ /* 0x000fe60003800000 */
[----:B------:R-:W0:Y:S02]  /*3370*/  SYNCS.PHASECHK.TRANS64.TRYWAIT P5, [R64+URZ+0x28c90], R43 ;  /* 0x028c902b400075a7 */ /* 0x000e2400080a017f */
[----:B0-----:R-:W-:Y:S05]  /*3380*/  @!P5 BRA `(.L_x_2707) ;  /* 0x000001d0002cd947 */ /* 0x001fea0003800000 */
.L_x_3084:
[----:B------:R-:W-:Y:S05]  /*3390*/  BSYNC B1 ;  /* 0x0000000000017941 */ /* 0x000fea0003800000 */
.L_x_2706:
[----:B------:R-:W-:Y:S01]  /*33a0*/  ISETP.GE.OR P5, PT, R185, R42, P0 ;  /* 0x0000002ab900720c */ /* 0x000fe200007a6670 */
[----:B------:R-:W-:Y:S01]  /*33b0*/  ULDC.64 UR4, c[0x0][0x300] ;  /* 0x0000c00000047ab9 */ /* 0x000fe20000000a00 */
[----:B------:R-:W-:Y:S02]  /*33c0*/  IMAD.MOV.U32 R74, RZ, RZ, R14 ;  /* 0x000000ffff4a7224 */ /* 0x000fe400078e000e */
[----:B------:R-:W-:Y:S02]  /*33d0*/  IMAD R12, R3, UR4, RZ ;  /* 0x00000004030c7c24 */ /* 0x000fe4000f8e02ff */
[----:B------:R-:W-:-:S04]  /*33e0*/  IMAD.WIDE.U32 R74, R185, UR4, R74 ;  /* 0x00000004b94a7c25 */ /* 0x000fc8000f8e004a */
[----:B------:R-:W-:-:S03]  /*33f0*/  IMAD R79, R185, UR5, R12 ;  /* 0x00000005b94f7c24 */ /* 0x000fc6000f8e020c */
        /* <DEDUP_REMOVED lines=17> */
[----:B------:R-:W-:Y:S01]  /*3510*/  LOP3.LUT R12, R13, R56, RZ, 0x3c, !PT ;  /* 0x000000380d0c7212 */ /* 0x000fe200078e3cff */
[----:B------:R-:W-:-:S04]  /*3520*/  IMAD.IADD R13, R62, 0x1, R24 ;  /* 0x000000013e0d7824 */ /* 0x000fc800078e0218 */
[----:B------:R-:W-:Y:S02]  /*3530*/  IMAD R15, R203, 0x200, R12 ;  /* 0x00000200cb0f7824 */ /* 0x000fe400078e020c */
[----:B------:R-:W-:Y:S02]  /*3540*/  IMAD R13, R13, 0x2, R2 ;  /* 0x000000020d0d7824 */ /* 0x000fe400078e0202 */
[----:B------:R-:W-:-:S04]  /*3550*/  IMAD.IADD R15, R24, 0x1, R15 ;  /* 0x00000001180f7824 */ /* 0x000fc800078e020f */
[----:B------:R-:W-:Y:S02]  /*3560*/  IMAD R24, R15, 0x2, R2 ;  /* 0x000000020f187824 */ /* 0x000fe400078e0202 */
        /* <DEDUP_REMOVED lines=82> */
[----:B------:R-:W-:Y:S02]  /*3a90*/  F2FP.F16.F32.PACK_AB R14, R14, R15 ;  /* 0x0000000f0e0e723e */ /* 0x000fe400000000ff */
[----:B------:R-:W-:Y:S02]  /*3aa0*/  F2FP.F16.F32.PACK_AB R26, R9, R8 ;  /* 0x00000008091a723e */ /* 0x000fe400000000ff */
[----:B------:R-:W-:-:S07]  /*3ab0*/  MOV R15, R82 ;  /* 0x00000052000f7202 */ /* 0x000fce0000000f00 */
.L_x_2709:
[----:B------:R-:W-:Y:S05]  /*3ac0*/  BSYNC B1 ;  /* 0x0000000000017941 */ /* 0x000fea0003800000 */
.L_x_2708:
        /* <DEDUP_REMOVED lines=10> */
.L_x_2691:
[----:B------:R-:W-:-:S06]  /*3b70*/  UISETP.NE.AND UP0, UPT, UR37, 0x3, UPT ;  /* 0x000000032500788c */ /* 0x000fcc000bf05270 */
[----:B------:R-:W-:-:S13]  /*3b80*/  PLOP3.LUT P3, PT, PT, PT, UP0, 0x80, 0x0 ;  /* 0x000000000000781c */ /* 0x000fda0003f6f008 */
[----:B------:R-:W-:Y:S05]  /*3b90*/  @!P3 BRA `(.L_x_2710) ;  /* 0x000000000004b947 */ /* 0x000fea0003800000 */
[----:B------:R-:W-:Y:S01]  /*3ba0*/  BPT.TRAP 0x1 ;  /* 0x000000040000795c */ /* 0x000fe20000300000 */
.L_x_2710:
        /* <DEDUP_REMOVED lines=8> */
.L_x_3085:
[----:B------:R-:W-:Y:S05]  /*3c30*/  BSYNC B1 ;  /* 0x0000000000017941 */ /* 0x000fea0003800000 */
.L_x_2711:
        /* <DEDUP_REMOVED lines=12> */
.L_x_2698:
[----:B------:R-:W-:Y:S05]  /*3d00*/  BSYNC B0 ;  /* 0x0000000000007941 */ /* 0x000fea0003800000 */
.L_x_2690:
[----:B-12---:R-:W1:Y:S01]  /*3d10*/  S2R R4, SR_TID.X ;  /* 0x0000000000047919 */ /* 0x006e620000002100 */
[----:B------:R-:W-:Y:S01]  /*3d20*/  @!PT LDS RZ, [RZ] ;  /* 0x00000000fffff984 */ /* 0x000fe20000000800 */
[----:B------:R-:W-:Y:S01]  /*3d30*/  @!PT LDS RZ, [RZ] ;  /* 0x00000000fffff984 */ /* 0x000fe20000000800 */
[----:B------:R-:W-:Y:S01]  /*3d40*/  @!PT LDS RZ, [RZ] ;  /* 0x00000000fffff984 */ /* 0x000fe20000000800 */
[----:B------:R-:W-:Y:S01]  /*3d50*/  @!PT LDS RZ, [RZ] ;  /* 0x00000000fffff984 */ /* 0x000fe20000000800 */
[----:B------:R2:W-:Y:S06]  /*3d60*/  MEMBAR.ALL.CTA ;  /* 0x0000000000007992 */ /* 0x0005ec0000008000 */
[----:B--2---:R-:W2:Y:S01]  /*3d70*/  FENCE.VIEW.ASYNC.S ;  /* 0x00000000000073c6 */ /* 0x004ea20000000000 */
[----:B------:R-:W-:Y:S05]  /*3d80*/  WARPSYNC.ALL ;  /* 0x0000000000007948 */ /* 0x000fea0003800000 */
[----:B------:R-:W-:Y:S01]  /*3d90*/  BSSY B0, `(.L_x_2713) ;  /* 0x0000009000007945 */ /* 0x000fe20003800000 */
[----:B-1----:R-:W-:Y:S01]  /*3da0*/  LOP3.LUT R4, R4, 0x7f, RZ, 0xc0, !PT ;  /* 0x0000007f04047812 */ /* 0x002fe200078ec0ff */
[----:B--2---:R1:W-:Y:S03]  /*3db0*/  BAR.SYNC.DEFER_BLOCKING R57, 0x80 ;  /* 0x000200390000751d */ /* 0x0043e60000010000 */
[----:B------:R-:W-:-:S13]  /*3dc0*/  ISETP.NE.AND P4, PT, R4, RZ, PT ;  /* 0x000000ff0400720c */ /* 0x000fda0003f85270 */
[----:B------:R-:W-:-:S05]  /*3dd0*/  @!P4 VIADD R4, R64, 0x28ca0 ;  /* 0x00028ca04004c836 */ /* 0x000fca0000000000 */
[----:B------:R-:W-:-:S04]  /*3de0*/  @!P4 PRMT R4, RZ, 0x654, R4 ;  /* 0x00000654ff04c816 */ /* 0x000fc80000000004 */
[----:B------:R1:W-:Y:S01]  /*3df0*/  @!P4 SYNCS.ARRIVE.TRANS64.RED.A1T0 RZ, [R4+URZ], RZ ;  /* 0x000000ff04ffc9a7 */ /* 0x0003e2000810043f */
[----:B------:R-:W-:Y:S05]  /*3e00*/  @!P3 BRA `(.L_x_2714) ;  /* 0x000000000004b947 */ /* 0x000fea0003800000 */
[----:B------:R-:W-:Y:S01]  /*3e10*/  BPT.TRAP 0x1 ;  /* 0x000000040000795c */ /* 0x000fe20000300000 */
.L_x_2714:
[----:B------:R-:W-:Y:S05]  /*3e20*/  BSYNC B0 ;  /* 0x0000000000007941 */ /* 0x000fea0003800000 */
.L_x_2713:
[----:B------:R-:W2:Y:S01]  /*3e30*/  SYNCS.PHASECHK.TRANS64.TRYWAIT P5, [R64+URZ+0x28cb0], R43 ;  /* 0x028cb02b400075a7 */ /* 0x000ea200080a017f */
[----:B------:R-:W-:Y:S01]  /*3e40*/  BSSY B0, `(.L_x_2715) ;  /* 0x0000003000007945 */ /* 0x000fe20003800000 */
[----:B------:R-:W-:-:S03]  /*3e50*/  ISETP.GE.AND P3, PT, R185, R42, PT ;  /* 0x0000002ab900720c */ /* 0x000fc60003f66270 */
[----:B--2---:R-:W-:Y:S10]  /*3e60*/  @!P5 BRA `(.L_x_2716) ;  /* 0x000001c4009cd947 */ /* 0x004ff40003800000 */
.L_x_3086:
[----:B------:R-:W-:Y:S05]  /*3e70*/  BSYNC B0 ;  /* 0x0000000000007941 */ /* 0x000fea0003800000 */
.L_x_2715:
        /* <DEDUP_REMOVED lines=11> */
[----:B------:R-:W-:Y:S01]  /*3f30*/  LEA R42, P5, R6, UR4, 0x1 ;  /* 0x00000004062a7c11 */ /* 0x000fe2000f8a08ff */
[----:B------:R-:W-:Y:S01]  /*3f40*/  IMAD.IADD R5, R7, 0x1, R5 ;  /* 0x0000000107057824 */ /* 0x000fe200078e0205 */
[----:B------:R-:W-:Y:S01]  /*3f50*/  ULDC UR4, c[0x0][0x320] ;  /* 0x0000c80000047ab9 */ /* 0x000fe20000000800 */
[----:B------:R-:W-:Y:S02]  /*3f60*/  VIADD R4, R16, 0x40 ;  /* 0x0000004010047836 */ /* 0x000fe40000000000 */
[C---:B----4-:R-:W-:Y:S01]  /*3f70*/  VIADD R73, R9.reuse, 0x20 ;  /* 0x0000002009497836 */ /* 0x050fe20000000000 */
[----:B0-2---:R-:W-:Y:S01]  /*3f80*/  LEA.HI.X R43, R6, UR5, R5, 0x1, P5 ;  /* 0x00000005062b7c11 */ /* 0x005fe2000a8f0c05 */
[C---:B------:R-:W-:Y:S01]  /*3f90*/  @P3 VIADD R73, R9.reuse, 0xffffffe0 ;  /* 0xffffffe009493836 */ /* 0x040fe20000000000 */
[----:B------:R-:W-:Y:S01]  /*3fa0*/  ISETP.GE.AND P5, PT, R16, UR4, PT ;  /* 0x0000000410007c0c */ /* 0x000fe2000bfa6270 */
[----:B------:R-:W-:Y:S01]  /*3fb0*/  IMAD R74, R9, 0x2, R2 ;  /* 0x00000002094a7824 */ /* 0x000fe200078e0202 */
[----:B------:R-:W-:Y:S01]  /*3fc0*/  ISETP.GE.AND P3, PT, R4, UR4, PT ;  /* 0x0000000404007c0c */ /* 0x000fe2000bf66270 */
[----:B---3--:R-:W-:-:S02]  /*3fd0*/  VIADD R12, R16, 0x80 ;  /* 0x00000080100c7836 */ /* 0x008fc40000000000 */
[C---:B------:R-:W-:Y:S02]  /*3fe0*/  VIADD R13, R16.reuse, 0xc0 ;  /* 0x000000c0100d7836 */ /* 0x040fe40000000000 */
[C---:B------:R-:W-:Y:S02]  /*3ff0*/  VIADD R70, R16.reuse, 0x100 ;  /* 0x0000010010467836 */ /* 0x040fe40000000000 */
[----:B------:R-:W-:Y:S02]  /*4000*/  VIADD R72, R16, 0x140 ;  /* 0x0000014010487836 */ /* 0x000fe40000000000 */
[----:B------:R-:W-:Y:S02]  /*4010*/  IMAD R73, R73, 0x2, R2 ;  /* 0x0000000249497824 */ /* 0x000fe400078e0202 */
[----:B------:R-:W0:Y:S04]  /*4020*/  @!P5 LDS.128 R4, [R74+0x400] ;  /* 0x000400004a04d984 */ /* 0x000e280000000c00 */
[----:B------:R-:W1:Y:S04]  /*4030*/  @!P3 LDS.128 R8, [R74+0x2400] ;  /* 0x002400004a08b984 */ /* 0x000e680000000c00 */
[----:B0-----:R-:W-:Y:S01]  /*4040*/  @!P5 STG.E.128 desc[UR42][R42.64], R4 ;  /* 0x000000042a00d986 */ /* 0x001fe2000c101d2a */
[----:B------:R-:W-:-:S03]  /*4050*/  ISETP.GE.AND P5, PT, R12, UR4, PT ;  /* 0x000000040c007c0c */ /* 0x000fc6000bfa6270 */
[----:B-1----:R-:W-:Y:S01]  /*4060*/  @!P3 STG.E.128 desc[UR42][R42.64+0x80], R8 ;  /* 0x000080082a00b986 */ /* 0x002fe2000c101d2a */
[----:B------:R-:W-:-:S09]  /*4070*/  ISETP.GE.AND P3, PT, R13, UR4, PT ;  /* 0x000000040d007c0c */ /* 0x000fd2000bf66270 */
[----:B------:R-:W0:Y:S04]  /*4080*/  @!P5 LDS.128 R12, [R74+0x4400] ;  /* 0x004400004a0cd984 */ /* 0x000e280000000c00 */
[----:B------:R-:W1:Y:S04]  /*4090*/  @!P3 LDS.128 R24, [R74+0x6400] ;  /* 0x006400004a18b984 */ /* 0x000e680000000c00 */
[----:B0-----:R-:W-:Y:S01]  /*40a0*/  @!P5 STG.E.128 desc[UR42][R42.64+0x100], R12 ;  /* 0x0001000c2a00d986 */ /* 0x001fe2000c101d2a */
[----:B------:R-:W-:Y:S01]  /*40b0*/  ISETP.GE.AND P5, PT, R70, UR4, PT ;  /* 0x0000000446007c0c */ /* 0x000fe2000bfa6270 */
[----:B------:R-:W-:-:S02]  /*40c0*/  VIADD R70, R16, 0x180 ;  /* 0x0000018010467836 */ /* 0x000fc40000000000 */
[----:B-1----:R-:W-:Y:S01]  /*40d0*/  @!P3 STG.E.128 desc[UR42][R42.64+0x180], R24 ;  /* 0x000180182a00b986 */ /* 0x002fe2000c101d2a */
[----:B------:R-:W-:Y:S01]  /*40e0*/  ISETP.GE.AND P3, PT, R72, UR4, PT ;  /* 0x0000000448007c0c */ /* 0x000fe2000bf66270 */
[----:B------:R-:W-:-:S08]  /*40f0*/  VIADD R72, R16, 0x1c0 ;  /* 0x000001c010487836 */ /* 0x000fd00000000000 */
        /* <DEDUP_REMOVED lines=11> */
[----:B------:R-:W-:-:S03]  /*41b0*/  ISETP.GE.AND P5, PT, R68, UR4, PT ;  /* 0x0000000444007c0c */ /* 0x000fc6000bfa6270 */
        /* <DEDUP_REMOVED lines=27> */
[----:B0-----:R0:W-:Y:S04]  /*4370*/  @!P5 STG.E.128 desc[UR42][R42.64+0x340], R12 ;  /* 0x0003400c2a00d986 */ /* 0x0011e8000c101d2a */
[----:B-1----:R0:W-:Y:S02]  /*4380*/  @!P3 STG.E.128 desc[UR42][R42.64+0x3c0], R24 ;  /* 0x0003c0182a00b986 */ /* 0x0021e4000c101d2a */
.L_x_2718:
[----:B------:R-:W-:Y:S05]  /*4390*/  BSYNC B0 ;  /* 0x0000000000007941 */ /* 0x000fea0003800000 */
.L_x_2717:
[----:B------:R-:W-:Y:S01]  /*43a0*/  @!PT LDS RZ, [RZ] ;  /* 0x00000000fffff984 */ /* 0x000fe20000000800 */
[----:B------:R-:W-:Y:S01]  /*43b0*/  @!PT LDS RZ, [RZ] ;  /* 0x00000000fffff984 */ /* 0x000fe20000000800 */
[----:B------:R-:W-:Y:S01]  /*43c0*/  @!PT LDS RZ, [RZ] ;  /* 0x00000000fffff984 */ /* 0x000fe20000000800 */
[----:B------:R-:W-:Y:S01]  /*43d0*/  @!PT LDS RZ, [RZ] ;  /* 0x00000000fffff984 */ /* 0x000fe20000000800 */
[----:B------:R5:W-:Y:S06]  /*43e0*/  MEMBAR.ALL.CTA ;  /* 0x0000000000007992 */ /* 0x000bec0000008000 */
[----:B-----5:R-:W5:Y:S01]  /*43f0*/  FENCE.VIEW.ASYNC.S ;  /* 0x00000000000073c6 */ /* 0x020f620000000000 */
[----:B0-2---:R-:W-:Y:S01]  /*4400*/  @!P4 IADD3 R64, R64, 0x28cc0, RZ ;  /* 0x00028cc04040c810 */ /* 0x005fe20007ffe0ff */
[----:B------:R-:W-:Y:S01]  /*4410*/  VIADD R186, R186, 0x1 ;  /* 0x00000001baba7836 */ /* 0x000fe20000000000 */
[----:B-----5:R0:W-:Y:S02]  /*4420*/  BAR.SYNC.DEFER_BLOCKING R57, 0x80 ;  /* 0x000200390000751d */ /* 0x0201e40000010000 */
[----:B------:R-:W-:-:S02]  /*4430*/  @!P4 PRMT R64, RZ, 0x654, R64 ;  /* 0x00000654ff40c816 */ /* 0x000fc40000000040 */
[----:B------:R-:W-:Y:S02]  /*4440*/  PLOP3.LUT P3, PT, PT, PT, PT, 0x8, 0x0 ;  /* 0x000000000000781c */ /* 0x000fe40003f6e170 */
[----:B------:R0:W-:Y:S01]  /*4450*/  @!P4 SYNCS.ARRIVE.TRANS64.RED.A1T0 RZ, [R64+URZ], RZ ;  /* 0x000000ff40ffc9a7 */ /* 0x0001e2000810043f */
[----:B------:R-:W-:-:S04]  /*4460*/  ISETP.NE.AND P4, PT, R186, 0x2, PT ;  /* 0x00000002ba00780c */ /* 0x000fc80003f85270 */
[----:B-1----:R-:W-:Y:S02]  /*4470*/  SEL R4, RZ, 0x1, P4 ;  /* 0x00000001ff047807 */ /* 0x002fe40002000000 */
[----:B------:R-:W-:Y:S02]  /*4480*/  SEL R186, R186, RZ, P4 ;  /* 0x000000ffbaba7207 */ /* 0x000fe40002000000 */
[----:B------:R-:W-:Y:S01]  /*4490*/  LOP3.LUT R187, R187, R4, RZ, 0x3c, !PT ;  /* 0x00000004bbbb7212 */ /* 0x000fe200078e3cff */
[----:B0-----:R-:W-:Y:S06]  /*44a0*/  @P2 BRA `(.L_x_2719) ;  /* 0xffffffe000182947 */ /* 0x001fec000383ffff */
.L_x_2685:
[----:B------:R-:W-:Y:S04]  /*44b0*/  BSSY B0, `(.L_x_2720) ;  /* 0x0000004000007945 */ /* 0x000fe80003800000 */
[----:B------:R-:W-:Y:S05]  /*44c0*/  @P3 BRA `(.L_x_2721) ;  /* 0x0000000000083947 */ /* 0x000fea0003800000 */
[----:B------:R-:W0:Y:S02]  /*44d0*/  FENCE.VIEW.ASYNC.G ;  /* 0x00000000000073c6 */ /* 0x000e240000000100 */
[----:B0-----:R-:W-:Y:S06]  /*44e0*/  BAR.ARV 0xc, 0x180 ;  /* 0x0306000000007b1d */ /* 0x001fec0000002000 */
.L_x_2721:
[----:B------:R-:W-:Y:S05]  /*44f0*/  BSYNC B0 ;  /* 0x0000000000007941 */ /* 0x000fea0003800000 */
.L_x_2720:
[----:B------:R-:W-:Y:S01]  /*4500*/  UISETP.NE.AND UP0, UPT, UR38, 0x1, UPT ;  /* 0x000000012600788c */ /* 0x000fe2000bf05270 */
[----:B------:R-:W-:Y:S05]  /*4510*/  BSSY B7, `(.L_x_2722) ;  /* 0x0000fd1000077945 */ /* 0x000fea0003800000 */
[----:B------:R-:W-:-:S13]  /*4520*/  PLOP3.LUT P0, PT, PT, PT, UP0, 0x80, 0x0 ;  /* 0x000000000000781c */ /* 0x000fda0003f0f008 */
[----:B------:R-:W-:Y:S05]  /*4530*/  @!P0 BRA `(.L_x_2723) ;  /* 0x0000002000b08947 */ /* 0x000fea0003800000 */
[----:B------:R-:W0:Y:S01]  /*4540*/  LDC R0, c[0x0][0x448] ;  /* 0x00011200ff007b82 */ /* 0x000e220000000800 */
[----:B------:R-:W-:-:S07]  /*4550*/  IADD3 R5, R23, 0x1, -R22 ;  /* 0x0000000117057810 */ /* 0x000fce0007ffe816 */
[----:B------:R-:W1:Y:S01]  /*4560*/  LDC.64 R6, c[0x0][0x9e0] ;  /* 0x00027800ff067b82 */ /* 0x000e620000000a00 */
[----:B0-----:R-:W-:Y:S01]  /*4570*/  ISETP.NE.AND P1, PT, R0, 0x1, PT ;  /* 0x000000010000780c */ /* 0x001fe20003f25270 */
[----:B------:R-:W-:Y:S01]  /*4580*/  VIADD R0, R192, 0x3f ;  /* 0x0000003fc0007836 */ /* 0x000fe20000000000 */
[----:B-1----:R-:W-:-:S11]  /*4590*/  ISETP.GE.AND P2, PT, R7, 0x1, PT ;  /* 0x000000010700780c */ /* 0x002fd60003f46270 */
[----:B------:R-:W0:Y:S08]  /*45a0*/  @P1 LDC R3, c[0x0][0x44c] ;  /* 0x00011300ff031b82 */ /* 0x000e300000000800 */
[----:B------:R-:W1:Y:S01]  /*45b0*/  @P1 LDC R4, c[0x0][0x450] ;  /* 0x00011400ff041b82 */ /* 0x000e620000000800 */
[----:B0-----:R-:W-:-:S05]  /*45c0*/  @P1 IMAD.HI.U32 R3, R0, R3, RZ ;  /* 0x0000000300031227 */ /* 0x001fca00078e00ff */
[----:B-1----:R-:W-:-:S05]  /*45d0*/  @P1 SHF.R.U32.HI R0, RZ, R4, R3 ;  /* 0x00000004ff001219 */ /* 0x002fca0000011603 */
[----:B------:R-:W-:-:S04]  /*45e0*/  IMAD.IADD R5, R5, 0x1, R0 ;  /* 0x0000000105057824 */ /* 0x000fc800078e0200 */
[----:B------:R-:W-:Y:S01]  /*45f0*/  IMAD.IADD R0, R5, 0x1, R6 ;  /* 0x0000000105007824 */ /* 0x000fe200078e0206 */
        /* <DEDUP_REMOVED lines=12> */
.L_x_2726:
[----:B------:R-:W-:-:S13]  /*46c0*/  ISETP.NE.AND P0, PT, R7, 0x1, PT ;  /* 0x000000010700780c */ /* 0x000fda0003f05270 */
[----:B------:R-:W0:Y:S02]  /*46d0*/  @P0 LDC.64 R4, c[0x0][0x9e8] ;  /* 0x00027a00ff040b82 */ /* 0x000e240000000a00 */
[----:B0-----:R-:W-:-:S05]  /*46e0*/  @P0 IMAD.HI.U32 R4, R3, R4, RZ ;  /* 0x0000000403040227 */ /* 0x001fca00078e00ff */
[----:B------:R-:W-:-:S07]  /*46f0*/  @P0 SHF.R.U32.HI R3, RZ, R5, R4 ;  /* 0x00000005ff030219 */ /* 0x000fce0000011604 */
.L_x_2727:
[----:B------:R-:W-:Y:S05]  /*4700*/  BSYNC B0 ;  /* 0x0000000000007941 */ /* 0x000fea0003800000 */
.L_x_2725:
[----:B------:R-:W-:-:S05]  /*4710*/  IMAD R3, R3, R7, R7 ;  /* 0x0000000703037224 */ /* 0x000fca00078e0207 */
[----:B------:R-:W-:-:S07]  /*4720*/  VIMNMX R0, R0, R3, PT ;  /* 0x0000000300007248 */ /* 0x000fce0003fe0100 */
.L_x_2724:
[----:B------:R-:W0:Y:S01]  /*4730*/  @P1 LDC R5, c[0x0][0x44c] ;  /* 0x00011300ff051b82 */ /* 0x000e220000000800 */
[----:B------:R-:W-:Y:S01]  /*4740*/  VIADD R0, R0, 0x3f ;  /* 0x0000003f00007836 */ /* 0x000fe20000000000 */
[----:B------:R-:W-:Y:S01]  /*4750*/  ULDC UR4, c[0x0][0x9dc] ;  /* 0x0002770000047ab9 */ /* 0x000fe20000000800 */
[----:B------:R-:W-:-:S03]  /*4760*/  IMAD.MOV.U32 R4, RZ, RZ, R192 ;  /* 0x000000ffff047224 */ /* 0x000fc600078e00c0 */
[----:B------:R-:W-:Y:S02]  /*4770*/  SHF.R.S32.HI R3, RZ, 0x1f, R0 ;  /* 0x0000001fff037819 */ /* 0x000fe40000011400 */
[----:B------:R-:W1:Y:S02]  /*4780*/  @P1 LDC R6, c[0x0][0x450] ;  /* 0x00011400ff061b82 */ /* 0x000e640000000800 */
[----:B------:R-:W-:-:S04]  /*4790*/  LEA.HI R3, R3, R0, RZ, 0x6 ;  /* 0x0000000003037211 */ /* 0x000fc800078f30ff */
[----:B------:R-:W-:-:S04]  /*47a0*/  SHF.R.S32.HI R3, RZ, 0x6, R3 ;  /* 0x00000006ff037819 */ /* 0x000fc80000011403 */
[----:B---3--:R-:W-:Y:S01]  /*47b0*/  VIMNMX R14, R168, R3, PT ;  /* 0x00000003a80e7248 */ /* 0x008fe20003fe0100 */
[----:B0-----:R-:W-:-:S05]  /*47c0*/  @P1 IMAD.HI.U32 R5, R192, R5, RZ ;  /* 0x00000005c0051227 */ /* 0x001fca00078e00ff */
        /* <DEDUP_REMOVED lines=14> */
.L_x_2730:
[----:B------:R-:W-:-:S13]  /*48b0*/  ISETP.NE.AND P0, PT, R7, 0x1, PT ;  /* 0x000000010700780c */ /* 0x000fda0003f05270 */
[----:B------:R-:W0:Y:S02]  /*48c0*/  @P0 LDC.64 R4, c[0x0][0x9e8] ;  /* 0x00027a00ff040b82 */ /* 0x000e240000000a00 */
[----:B0-----:R-:W-:-:S05]  /*48d0*/  @P0 IMAD.HI.U32 R4, R22, R4, RZ ;  /* 0x0000000416040227 */ /* 0x001fca00078e00ff */
[----:B------:R-:W-:-:S07]  /*48e0*/  @P0 SHF.R.U32.HI R22, RZ, R5, R4 ;  /* 0x00000005ff160219 */ /* 0x000fce0000011604 */
.L_x_2731:
[----:B------:R-:W-:Y:S05]  /*48f0*/  BSYNC B0 ;  /* 0x0000000000007941 */ /* 0x000fea0003800000 */
.L_x_2729:
[----:B------:R-:W-:-:S05]  /*4900*/  IMAD R3, R22, R7, RZ ;  /* 0x0000000716037224 */ /* 0x000fca00078e02ff */
[----:B------:R-:W-:-:S07]  /*4910*/  VIMNMX R0, R0, R3, !PT ;  /* 0x0000000300007248 */ /* 0x000fce0007fe0100 */
.L_x_2728:
[----:B------:R-:W-:Y:S01]  /*4920*/  SHF.R.S32.HI R5, RZ, 0x1f, R0 ;  /* 0x0000001fff057819 */ /* 0x000fe20000011400 */
[----:B------:R-:W-:Y:S01]  /*4930*/  IMAD.MOV.U32 R3, RZ, RZ, RZ ;  /* 0x000000ffff037224 */ /* 0x000fe200078e00ff */
[----:B------:R-:W-:Y:S02]  /*4940*/  PLOP3.LUT P0, PT, PT, PT, PT, 0x80, 0x0 ;  /* 0x000000000000781c */ /* 0x000fe40003f0f070 */
[----:B------:R-:W-:Y:S02]  /*4950*/  CS2R R32, SRZ ;  /* 0x0000000000207805 */ /* 0x000fe4000001ff00 */
[----:B------:R-:W-:Y:S02]  /*4960*/  LEA.HI R5, R5, R0, RZ, 0x6 ;  /* 0x0000000005057211 */ /* 0x000fe400078f30ff */
[----:B------:R-:W-:Y:S02]  /*4970*/  CS2R R150, SRZ ;  /* 0x0000000000967805 */ /* 0x000fe4000001ff00 */
[----:B------:R-:W-:-:S02]  /*4980*/  CS2R R148, SRZ ;  /* 0x0000000000947805 */ /* 0x000fc4000001ff00 */
[----:B------:R-:W-:Y:S02]  /*4990*/  CS2R R146, SRZ ;  /* 0x0000000000927805 */ /* 0x000fe4000001ff00 */
[----:B------:R-:W-:Y:S02]  /*49a0*/  SHF.R.S32.HI R4, RZ, 0x6, R5 ;  /* 0x00000006ff047819 */ /* 0x000fe40000011405 */
[----:B------:R-:W-:Y:S02]  /*49b0*/  CS2R R144, SRZ ;  /* 0x0000000000907805 */ /* 0x000fe4000001ff00 */
[----:B------:R-:W-:Y:S02]  /*49c0*/  CS2R R142, SRZ ;  /* 0x00000000008e7805 */ /* 0x000fe4000001ff00 */
[----:B------:R-:W-:Y:S02]  /*49d0*/  CS2R R140, SRZ ;  /* 0x00000000008c7805 */ /* 0x000fe4000001ff00 */
[----:B------:R-:W-:-:S02]  /*49e0*/  VIMNMX R4, RZ, R4, !PT ;  /* 0x00000004ff047248 */ /* 0x000fc40007fe0100 */
[----:B------:R-:W-:Y:S02]  /*49f0*/  CS2R R138, SRZ ;  /* 0x00000000008a7805 */ /* 0x000fe4000001ff00 */
[----:B------:R-:W-:Y:S02]  /*4a00*/  CS2R R136, SRZ ;  /* 0x0000000000887805 */ /* 0x000fe4000001ff00 */
[----:B------:R-:W-:Y:S02]  /*4a10*/  CS2R R134, SRZ ;  /* 0x0000000000867805 */ /* 0x000fe4000001ff00 */
[----:B------:R-:W-:Y:S02]  /*4a20*/  ISETP.GT.AND P1, PT, R14, R4, PT ;  /* 0x000000040e00720c */ /* 0x000fe40003f24270 */
        /* <DEDUP_REMOVED lines=51> */
[----:B------:R-:W-:Y:S01]  /*4d60*/  CS2R R174, SRZ ;  /* 0x0000000000ae7805 */ /* 0x000fe2000001ff00 */
[----:B------:R-:W-:Y:S01]  /*4d70*/  IMAD.MOV.U32 R31, RZ, RZ, RZ ;  /* 0x000000ffff1f7224 */ /* 0x000fe200078e00ff */
[----:B------:R-:W-:-:S02]  /*4d80*/  CS2R R6, SRZ ;  /* 0x0000000000067805 */ /* 0x000fc4000001ff00 */
[----:B------:R-:W-:Y:S01]  /*4d90*/  CS2R R176, SRZ ;  /* 0x0000000000b07805 */ /* 0x000fe2000001ff00 */
[----:B------:R-:W-:Y:S02]  /*4da0*/  IMAD.MOV.U32 R0, RZ, RZ, RZ ;  /* 0x000000ffff007224 */ /* 0x000fe400078e00ff */
[----:B------:R-:W-:Y:S01]  /*4db0*/  IMAD.MOV.U32 R5, RZ, RZ, RZ ;  /* 0x000000ffff057224 */ /* 0x000fe200078e00ff */
[----:B------:R-:W-:Y:S06]  /*4dc0*/  @!P1 BRA `(.L_x_2732) ;  /* 0x000000f400149947 */ /* 0x000fec0003800000 */
[----:B------:R-:W0:Y:S02]  /*4dd0*/  SHFL.IDX PT, R0, R220, RZ, 0x1f ;  /* 0x00001fffdc007589 */ /* 0x000e2400000e0000 */
[----:B0-----:R-:W-:-:S04]  /*4de0*/  LEA.HI R3, R0, R0, RZ, 0x1 ;  /* 0x0000000000037211 */ /* 0x001fc800078f08ff */
[----:B------:R-:W-:-:S05]  /*4df0*/  LOP3.LUT R3, R3, 0x1fffe, RZ, 0xc0, !PT ;  /* 0x0001fffe03037812 */ /* 0x000fca00078ec0ff */
[----:B------:R-:W-:Y:S02]  /*4e00*/  IMAD.IADD R3, R0, 0x1, -R3 ;  /* 0x0000000100037824 */ /* 0x000fe400078e0a03 */
[----:B------:R-:W-:Y:S02]  /*4e10*/  IMAD.U32 R0, RZ, RZ, UR37 ;  /* 0x00000025ff007e24 */ /* 0x000fe4000f8e00ff */
[----:B------:R-:W-:-:S03]  /*4e20*/  IMAD R3, R3, 0x8000, R2 ;  /* 0x0000800003037824 */ /* 0x000fc600078e0202 */
[----:B------:R-:W-:Y:S01]  /*4e30*/  ISETP.NE.AND P0, PT, R0, 0x3, PT ;  /* 0x000000030000780c */ /* 0x000fe20003f05270 */
[----:B------:R-:W-:-:S05]  /*4e40*/  VIADD R3, R3, 0x400 ;  /* 0x0000040003037836 */ /* 0x000fca0000000000 */
[----:B------:R-:W-:-:S04]  /*4e50*/  SHF.R.U32.HI R3, RZ, 0x4, R3 ;  /* 0x00000004ff037819 */ /* 0x000fc80000011603 */
[----:B------:R-:W-:-:S04]  /*4e60*/  LOP3.LUT R3, R3, 0x3fff, RZ, 0xc0, !PT ;  /* 0x00003fff03037812 */ /* 0x000fc800078ec0ff */
[----:B------:R-:W-:Y:S01]  /*4e70*/  LOP3.LUT R23, R3, 0x2000000, RZ, 0xfc, !PT ;  /* 0x0200000003177812 */ /* 0x000fe200078efcff */
[----:B------:R-:W-:Y:S06]  /*4e80*/  @!P0 BRA `(.L_x_2733) ;  /* 0x0000000000048947 */ /* 0x000fec0003800000 */
[----:B------:R-:W-:Y:S01]  /*4e90*/  BPT.TRAP 0x1 ;  /* 0x000000040000795c */ /* 0x000fe20000300000 */
.L_x_2733:
[----:B------:R-:W-:Y:S01]  /*4ea0*/  IMAD R22, R18, 0x8, R2 ;  /* 0x0000000812167824 */ /* 0x000fe200078e0202 */
[----:B------:R-:W-:Y:S01]  /*4eb0*/  SHF.L.U32 R3, R19, 0x1f, RZ ;  /* 0x0000001f13037819 */ /* 0x000fe200000006ff */
[----:B------:R-:W-:Y:S01]  /*4ec0*/  VIADD R0, R2, 0x26800 ;  /* 0x0002680002007836 */ /* 0x000fe20000000000 */
[----:B------:R-:W-:Y:S01]  /*4ed0*/  BSSY B0, `(.L_x_2734) ;  /* 0x0000008000007945 */ /* 0x000fe20003800000 */
[----:B------:R-:W-:Y:S01]  /*4ee0*/  IMAD R12, R18, 0x1000, R23 ;  /* 0x00001000120c7824 */ /* 0x000fe200078e0217 */
[----:B------:R-:W0:Y:S01]  /*4ef0*/  SYNCS.PHASECHK.TRANS64.TRYWAIT P1, [R22+URZ+0x28c50], R3 ;  /* 0x028c5003160075a7 */ /* 0x000e22000802017f */
[----:B------:R-:W-:Y:S01]  /*4f00*/  IMAD.MOV.U32 R13, RZ, RZ, 0x40000040 ;  /* 0x40000040ff0d7424 */ /* 0x000fe200078e00ff */
[----:B------:R-:W-:-:S04]  /*4f10*/  SHF.R.U32.HI R0, RZ, 0x4, R0 ;  /* 0x00000004ff007819 */ /* 0x000fc80000011600 */
[----:B------:R-:W-:-:S04]  /*4f20*/  LOP3.LUT R0, R0, 0x3fff, RZ, 0xc0, !PT ;  /* 0x00003fff00007812 */ /* 0x000fc800078ec0ff */
[----:B------:R-:W-:Y:S01]  /*4f30*/  LOP3.LUT R10, R0, 0x10000, RZ, 0xfc, !PT ;  /* 0x00010000000a7812 */ /* 0x000fe200078efcff */
[----:B0-----:R-:W-:Y:S06]  /*4f40*/  @!P1 BRA `(.L_x_2735) ;  /* 0x000001b400789947 */ /* 0x001fec0003800000 */
.L_x_3087:
[----:B------:R-:W-:Y:S05]  /*4f50*/  BSYNC B0 ;  /* 0x0000000000007941 */ /* 0x000fea0003800000 */
.L_x_2734:
[----:B------:R-:W-:Y:S01]  /*4f60*/  BAR.SYNC.DEFER_BLOCKING 0xe, 0x100 ;  /* 0x0384000000007b1d */ /* 0x000fe20000010000 */
[----:B------:R-:W-:Y:S01]  /*4f70*/  IMAD.MOV.U32 R11, RZ, RZ, 0x40000040 ;  /* 0x40000040ff0b7424 */ /* 0x000fe200078e00ff */
[C---:B------:R-:W-:Y:S01]  /*4f80*/  R2UR UR6, R12.reuse ;  /* 0x000000000c0672ca */ /* 0x040fe200000e0000 */
[----:B------:R-:W-:Y:S01]  /*4f90*/  VIADD R6, R12, 0x80 ;  /* 0x000000800c067836 */ /* 0x000fe20000000000 */
[----:B------:R-:W-:Y:S01]  /*4fa0*/  R2UR UR7, R13 ;  /* 0x000000000d0772ca */ /* 0x000fe200000e0000 */
[C---:B------:R-:W-:Y:S01]  /*4fb0*/  VIADD R8, R10.reuse, 0x2 ;  /* 0x000000020a087836 */ /* 0x040fe20000000000 */
[----:B------:R-:W-:Y:S01]  /*4fc0*/  R2UR UR4, R10 ;  /* 0x000000000a0472ca */ /* 0x000fe200000e0000 */
[----:B------:R-:W-:Y:S01]  /*4fd0*/  IMAD.MOV.U32 R7, RZ, RZ, 0x40000040 ;  /* 0x40000040ff077424 */ /* 0x000fe200078e00ff */
[----:B------:R-:W-:Y:S01]  /*4fe0*/  R2UR UR5, R11 ;  /* 0x000000000b0572ca */ /* 0x000fe200000e0000 */
[----:B------:R-:W-:Y:S01]  /*4ff0*/  VIADD R20, R12, 0x100 ;  /* 0x000001000c147836 */ /* 0x000fe20000000000 */
[----:B------:R-:W-:Y:S01]  /*5000*/  MOV R9, 0x40000040 ;  /* 0x4000004000097802 */ /* 0x000fe20000000f00 */
[----:B------:R-:W-:Y:S01]  /*5010*/  IMAD.MOV.U32 R21, RZ, RZ, 0x40000040 ;  /* 0x40000040ff157424 */ /* 0x000fe200078e00ff */
[----:B------:R-:W1:Y:S01]  /*5020*/  S2R R0, SR_TID.X ;  /* 0x0000000000007919 */ /* 0x000e620000002100 */
[----:B------:R-:W-:Y:S01]  /*5030*/  IMAD.MOV.U32 R13, RZ, RZ, 0x40000040 ;  /* 0x40000040ff0d7424 */ /* 0x000fe200078e00ff */
[----:B------:R-:W-:Y:S01]  /*5040*/  BSSY B0, `(.L_x_2736) ;  /* 0x00000ec000007945 */ /* 0x000fe20003800000 */
[----:B0-----:R-:W-:-:S05]  /*5050*/  VIADD R3, R14, 0xfffffffe ;  /* 0xfffffffe0e037836 */ /* 0x001fca0000000000 */
[----:B------:R-:W-:Y:S01]  /*5060*/  ISETP.GE.AND P2, PT, R3, R4, PT ;  /* 0x000000040300720c */ /* 0x000fe20003f46270 */
[----:B----45:R-:W-:-:S06]  /*5070*/  WARPGROUP.ARRIVE ;  /* 0x00000000000079c5 */ /* 0x030fcc0000000000 */
[----:B------:R-:W-:Y:S01]  /*5080*/  HGMMA.64x256x16.F32 R24, gdesc[UR4].tnspB, RZ, !UPT, gsb0 ;  /* 0x43e00000041879f0 */ /* 0x000fe2000c0008ff */
[----:B------:R-:W-:Y:S01]  /*5090*/  R2UR UR6, R6 ;  /* 0x00000000060672ca */ /* 0x000fe200000e0000 */
[----:B------:R-:W-:Y:S01]  /*50a0*/  VIADD R6, R10, 0x4 ;  /* 0x000000040a067836 */ /* 0x000fe20000000000 */
[----:B------:R-:W-:Y:S01]  /*50b0*/  R2UR UR7, R7 ;  /* 0x00000000070772ca */ /* 0x000fe200000e0000 */
[----:B------:R-:W-:Y:S01]  /*50c0*/  IMAD.MOV.U32 R7, RZ, RZ, 0x40000040 ;  /* 0x40000040ff077424 */ /* 0x000fe200078e00ff */
[----:B------:R-:W-:Y:S02]  /*50d0*/  R2UR UR4, R8 ;  /* 0x00000000080472ca */ /* 0x000fe400000e0000 */
[----:B------:R-:W-:Y:S02]  /*50e0*/  R2UR UR5, R9 ;  /* 0x00000000090572ca */ /* 0x000fe400000e0000 */
[----:B-1----:R-:W-:-:S04]  /*50f0*/  LOP3.LUT R0, R0, 0x7f, RZ, 0xc0, !PT ;  /* 0x0000007f00007812 */ /* 0x002fc800078ec0ff */
[----:B------:R-:W-:-:S13]  /*5100*/  ISETP.NE.AND P1, PT, R0, RZ, PT ;  /* 0x000000ff0000720c */ /* 0x000fda0003f25270 */
[----:B------:R-:W-:-:S05]  /*5110*/  @!P1 VIADD R0, R22, 0x28c60 ;  /* 0x00028c6016009836 */ /* 0x000fca0000000000 */
[----:B------:R-:W-:Y:S01]  /*5120*/  @!P1 PRMT R0, RZ, 0x654, R0 ;  /* 0x00000654ff009816 */ /* 0x000fe20000000000 */
[----:B------:R-:W-:Y:S02]  /*5130*/  WARPGROUP.DEPBAR.LE gsb0, 0x0 ;  /* 0x00008000000079c5 */ /* 0x000fe40000010000 */
[----:B------:R-:W-:-:S06]  /*5140*/  WARPGROUP.ARRIVE ;  /* 0x00000000000079c5 */ /* 0x000fcc0000000000 */
        /* <DEDUP_REMOVED lines=24> */
.L_x_2743:
[----:B------:R-:W-:Y:S01]  /*52d0*/  BAR.SYNC.DEFER_BLOCKING 0xe, 0x100 ;  /* 0x0384000000007b1d */ /* 0x000fe20000010000 */
[C---:B------:R-:W-:Y:S01]  /*52e0*/  IMAD R5, R18.reuse, 0x40, R191 ;  /* 0x0000004012057824 */ /* 0x040fe200078e02bf */
[----:B------:R-:W-:Y:S01]  /*52f0*/  ISETP.GT.AND P3, PT, R3, R4, PT ;  /* 0x000000040300720c */ /* 0x000fe20003f64270 */
[----:B------:R-:W-:Y:S02]  /*5300*/  VIADD R18, R18, 0x1 ;  /* 0x0000000112127836 */ /* 0x000fe40000000000 */
[----:B------:R-:W-:Y:S02]  /*5310*/  IMAD R5, R5, 0x4, R2 ;  /* 0x0000000405057824 */ /* 0x000fe400078e0202 */
[----:B------:R-:W-:Y:S01]  /*5320*/  VIADD R3, R3, 0xffffffff ;  /* 0xffffffff03037836 */ /* 0x000fe20000000000 */
[----:B------:R-:W-:-:S04]  /*5330*/  ISETP.NE.AND P2, PT, R18, 0x2, PT ;  /* 0x000000021200780c */ /* 0x000fc80003f45270 */
[----:B------:R-:W-:Y:S02]  /*5340*/  SEL R14, RZ, 0x1, P2 ;  /* 0x00000001ff0e7807 */ /* 0x000fe40001000000 */
[----:B------:R-:W-:Y:S02]  /*5350*/  SEL R18, R18, RZ, P2 ;  /* 0x000000ff12127207 */ /* 0x000fe40001000000 */
[----:B------:R-:W-:Y:S01]  /*5360*/  LOP3.LUT R19, R19, R14, RZ, 0x3c, !PT ;  /* 0x0000000e13137212 */ /* 0x000fe200078e3cff */
[----:B01----:R-:W0:Y:S04]  /*5370*/  LDS R0, [R5+0x28800] ;  /* 0x0288000005007984 */ /* 0x003e280000000800 */
        /* <DEDUP_REMOVED lines=131> */
.L_x_2738:
[----:B------:R-:W-:Y:S01]  /*5bb0*/  IMAD R0, R18, 0x8, R2 ;  /* 0x0000000812007824 */ /* 0x000fe200078e0202 */
[----:B------:R-:W-:-:S04]  /*5bc0*/  SHF.L.U32 R5, R19, 0x1f, RZ ;  /* 0x0000001f13057819 */ /* 0x000fc800000006ff */
[----:B------:R0:W1:Y:S01]  /*5bd0*/  SYNCS.PHASECHK.TRANS64.TRYWAIT P2, [R0+URZ+0x28c50], R5 ;  /* 0x028c5005000075a7 */ /* 0x000062000804017f */
[----:B------:R-:W-:Y:S05]  /*5be0*/  @!P0 BRA `(.L_x_2739) ;  /* 0x0000000000048947 */ /* 0x000fea0003800000 */
[----:B------:R-:W-:Y:S01]  /*5bf0*/  BPT.TRAP 0x1 ;  /* 0x000000040000795c */ /* 0x000fe20000300000 */
.L_x_2739:
[----:B------:R-:W-:Y:S04]  /*5c00*/  BSSY B1, `(.L_x_2740) ;  /* 0x0000004000017945 */ /* 0x000fe80003800000 */
[----:B-1----:R-:W-:Y:S05]  /*5c10*/  @P2 BRA `(.L_x_2741) ;  /* 0x0000000000082947 */ /* 0x002fea0003800000 */
[----:B------:R-:W1:Y:S02]  /*5c20*/  SYNCS.PHASECHK.TRANS64.TRYWAIT P2, [R0+URZ+0x28c50], R5 ;  /* 0x028c5005000075a7 */ /* 0x000e64000804017f */
[----:B-1----:R-:W-:Y:S05]  /*5c30*/  @!P2 BRA `(.L_x_2742) ;  /* 0x000001a80050a947 */ /* 0x002fea0003800000 */
.L_x_2741:
[----:B------:R-:W-:Y:S05]  /*5c40*/  BSYNC B1 ;  /* 0x0000000000017941 */ /* 0x000fea0003800000 */
.L_x_2740:
[----:B------:R-:W-:Y:S01]  /*5c50*/  IMAD R14, R18, 0x1000, R23 ;  /* 0x00001000120e7824 */ /* 0x000fe200078e0217 */
[----:B------:R-:W-:Y:S01]  /*5c60*/  R2UR UR4, R10 ;  /* 0x000000000a0472ca */ /* 0x000fe200000e0000 */
[----:B------:R-:W-:Y:S01]  /*5c70*/  IMAD.MOV.U32 R15, RZ, RZ, 0x40000040 ;  /* 0x40000040ff0f7424 */ /* 0x000fe200078e00ff */
[----:B------:R-:W-:Y:S01]  /*5c80*/  R2UR UR5, R11 ;  /* 0x000000000b0572ca */ /* 0x000fe200000e0000 */
[----:B------:R-:W-:Y:S01]  /*5c90*/  WARPGROUP.ARRIVE ;  /* 0x00000000000079c5 */ /* 0x000fe20000000000 */
[C---:B------:R-:W-:Y:S01]  /*5ca0*/  R2UR UR6, R14.reuse ;  /* 0x000000000e0672ca */ /* 0x040fe200000e0000 */
[----:B------:R-:W-:Y:S01]  /*5cb0*/  VIADD R20, R14, 0x80 ;  /* 0x000000800e147836 */ /* 0x000fe20000000000 */
[----:B------:R-:W-:Y:S01]  /*5cc0*/  R2UR UR7, R15 ;  /* 0x000000000f0772ca */ /* 0x000fe200000e0000 */
[----:B------:R-:W-:Y:S02]  /*5cd0*/  IMAD.MOV.U32 R21, RZ, RZ, 0x40000040 ;  /* 0x40000040ff157424 */ /* 0x000fe400078e00ff */
[----:B------:R-:W-:-:S02]  /*5ce0*/  IMAD.MOV.U32 R15, RZ, RZ, 0x40000040 ;  /* 0x40000040ff0f7424 */ /* 0x000fc400078e00ff */
[----:B01----:R-:W-:-:S05]  /*5cf0*/  @!P1 VIADD R0, R0, 0x28c60 ;  /* 0x00028c6000009836 */ /* 0x003fca0000000000 */
[----:B------:R-:W-:-:S03]  /*5d00*/  @!P1 PRMT R0, RZ, 0x654, R0 ;  /* 0x00000654ff009816 */ /* 0x000fc60000000000 */
        /* <DEDUP_REMOVED lines=31> */
.L_x_2737:
[----:B------:R-:W-:Y:S05]  /*5f00*/  BSYNC B0 ;  /* 0x0000000000007941 */ /* 0x000fea0003800000 */
.L_x_2736:
        /* <DEDUP_REMOVED lines=9> */
[----:B01----:R-:W0:Y:S04]  /*5fa0*/  LDS R0, [R3+0x28800] ;  /* 0x0288000003007984 */ /* 0x003e280000000800 */
[----:B------:R1:W2:Y:S02]  /*5fb0*/  LDS R2, [R3+0x28820] ;  /* 0x0288200003027984 */ /* 0x0002a40000000800 */
[----:B-1----:R-:W-:Y:S01]  /*5fc0*/  MOV R3, RZ ;  /* 0x000000ff00037202 */ /* 0x002fe20000000f00 */
        /* <DEDUP_REMOVED lines=131> */
.L_x_2723:
        /* <DEDUP_REMOVED lines=24> */
.L_x_2746:
[----:B------:R-:W-:-:S13]  /*6980*/  ISETP.NE.AND P0, PT, R7, 0x1, PT ;  /* 0x000000010700780c */ /* 0x000fda0003f05270 */
[----:B------:R-:W0:Y:S02]  /*6990*/  @P0 LDC.64 R4, c[0x0][0x9e8] ;  /* 0x00027a00ff040b82 */ /* 0x000e240000000a00 */
[----:B0-----:R-:W-:-:S05]  /*69a0*/  @P0 IMAD.HI.U32 R4, R3, R4, RZ ;  /* 0x0000000403040227 */ /* 0x001fca00078e00ff */
[----:B------:R-:W-:-:S07]  /*69b0*/  @P0 SHF.R.U32.HI R3, RZ, R5, R4 ;  /* 0x00000005ff030219 */ /* 0x000fce0000011604 */
.L_x_2747:
[----:B------:R-:W-:Y:S05]  /*69c0*/  BSYNC B0 ;  /* 0x0000000000007941 */ /* 0x000fea0003800000 */
.L_x_2745:
[----:B------:R-:W-:-:S05]  /*69d0*/  IMAD R3, R3, R7, R7 ;  /* 0x0000000703037224 */ /* 0x000fca00078e0207 */
[----:B------:R-:W-:-:S07]  /*69e0*/  VIMNMX R0, R0, R3, PT ;  /* 0x0000000300007248 */ /* 0x000fce0003fe0100 */
.L_x_2744:
        /* <DEDUP_REMOVED lines=8> */
[----:B------:R-:W-:Y:S01]  /*6a70*/  VIMNMX R168, R168, R3, PT ;  /* 0x00000003a8a87248 */ /* 0x000fe20003fe0100 */
        /* <DEDUP_REMOVED lines=15> */
.L_x_2750:
[----:B------:R-:W-:-:S13]  /*6b70*/  ISETP.NE.AND P0, PT, R7, 0x1, PT ;  /* 0x000000010700780c */ /* 0x000fda0003f05270 */
[----:B------:R-:W0:Y:S02]  /*6b80*/  @P0 LDC.64 R8, c[0x0][0x9e8] ;  /* 0x00027a00ff080b82 */ /* 0x000e240000000a00 */
[----:B0-----:R-:W-:-:S05]  /*6b90*/  @P0 IMAD.HI.U32 R6, R0, R8, RZ ;  /* 0x0000000800060227 */ /* 0x001fca00078e00ff */
[----:B------:R-:W-:-:S07]  /*6ba0*/  @P0 SHF.R.U32.HI R0, RZ, R9, R6 ;  /* 0x00000009ff000219 */ /* 0x000fce0000011606 */
.L_x_2751:
[----:B------:R-:W-:Y:S05]  /*6bb0*/  BSYNC B0 ;  /* 0x0000000000007941 */ /* 0x000fea0003800000 */
.L_x_2749:
[----:B------:R-:W-:-:S05]  /*6bc0*/  IMAD R3, R0, R7, RZ ;  /* 0x0000000700037224 */ /* 0x000fca00078e02ff */
[----:B------:R-:W-:-:S07]  /*6bd0*/  VIMNMX R4, R4, R3, !PT ;  /* 0x0000000304047248 */ /* 0x000fce0007fe0100 */
.L_x_2748:
        /* <DEDUP_REMOVED lines=29> */
[----:B---3--:R-:W-:Y:S02]  /*6db0*/  CS2R R76, SRZ ;  /* 0x00000000004c7805 */ /* 0x008fe4000001ff00 */
        /* <DEDUP_REMOVED lines=55> */
[----:B------:R-:W-:-:S04]  /*7130*/  LOP3.LUT R3, R3, 0x3fff, RZ, 0xc0, !PT ;  /* 0x00003fff03037812 */ /* 0x000fc800078ec0ff */
[----:B------:R-:W-:Y:S01]  /*7140*/  LOP3.LUT R190, R3, 0x2000000, RZ, 0xfc, !PT ;  /* 0x0200000003be7812 */ /* 0x000fe200078efcff */
        /* <DEDUP_REMOVED lines=9> */
[----:B------:R-:W-:Y:S01]  /*71e0*/  MOV R13, RZ ;  /* 0x000000ff000d7202 */ /* 0x000fe20000000f00 */
[----:B------:R-:W-:Y:S02]  /*71f0*/  IMAD.U32 R7, RZ, RZ, UR7 ;  /* 0x00000007ff077e24 */ /* 0x000fe4000f8e00ff */
[----:B------:R-:W-:-:S02]  /*7200*/  IMAD.U32 R10, RZ, RZ, UR4 ;  /* 0x00000004ff0a7e24 */ /* 0x000fc4000f8e00ff */
[----:B------:R-:W-:Y:S02]  /*7210*/  IMAD.U32 R11, RZ, RZ, UR5 ;  /* 0x00000005ff0b7e24 */ /* 0x000fe4000f8e00ff */
[----:B------:R-:W-:Y:S02]  /*7220*/  IMAD.MOV.U32 R8, RZ, RZ, 0x70 ;  /* 0x00000070ff087424 */ /* 0x000fe400078e00ff */
[----:B0-----:R-:W-:-:S07]  /*7230*/  IMAD.MOV.U32 R12, RZ, RZ, 0x1 ;  /* 0x00000001ff0c7424 */ /* 0x001fce00078e00ff */
[----:B------:R-:W-:-:S07]  /*7240*/  LEPC R20, `(.L_x_2753) ;  /* 0x000000001014794e */ /* 0x000fce0000000000 */
[----:B-1--45:R-:W-:Y:S05]  /*7250*/  CALL.ABS.NOINC R14 ;  /* 0x000000000e007343 */ /* 0x032fea0003c00000 */
.L_x_2753:
[----:B------:R-:W-:Y:S05]  /*7260*/  BSYNC B6 ;  /* 0x0000000000067941 */ /* 0x000fea0003800000 */
.L_x_2752:
        /* <DEDUP_REMOVED lines=12> */
.L_x_2757:
[----:B-1----:R1:W2:Y:S02]  /*7330*/  SYNCS.PHASECHK.TRANS64.TRYWAIT P0, [R2+URZ+0x28c00], R3 ;  /* 0x028c0003020075a7 */ /* 0x0022a4000800017f */
[----:B--2---:R-:W-:Y:S05]  /*7340*/  @!P0 NANOSLEEP.SYNCS 0x989680 ;  /* 0x009896800000895d */ /* 0x004fea0003900000 */
[----:B------:R-:W2:Y:S02]  /*7350*/  @!P0 SYNCS.PHASECHK.TRANS64 P0, [R2+URZ+0x28c00], R3 ;  /* 0x028c0003020085a7 */ /* 0x000ea4000800007f */
[----:B--2---:R-:W-:Y:S05]  /*7360*/  @!P0 BRA `(.L_x_2757) ;  /* 0xfffffffc00f08947 */ /* 0x004fea000383ffff */
.L_x_2756:
[----:B------:R-:W-:Y:S05]  /*7370*/  BSYNC B0 ;  /* 0x0000000000007941 */ /* 0x000fea0003800000 */
.L_x_2755:
[----:B------:R-:W-:Y:S05]  /*7380*/  BRA `(.L_x_2758) ;  /* 0x0000002800d87947 */ /* 0x000fea0003800000 */
.L_x_2754:
[----:B------:R-:W-:Y:S01]  /*7390*/  VIADD R3, R2, 0x20400 ;  /* 0x0002040002037836 */ /* 0x000fe20000000000 */
[----:B-----5:R-:W-:Y:S01]  /*73a0*/  SHF.R.S32.HI R0, RZ, 0x1f, R37 ;  /* 0x0000001fff007819 */ /* 0x020fe20000011425 */
[----:B------:R-:W-:Y:S01]  /*73b0*/  ULDC.64 UR4, c[0x0][0x3f8] ;  /* 0x0000fe0000047ab9 */ /* 0x000fe20000000a00 */
[----:B------:R-:W-:Y:S01]  /*73c0*/  ULDC.64 UR6, c[0x0][0x408] ;  /* 0x0001020000067ab9 */ /* 0x000fe20000000a00 */
[----:B----4-:R-:W-:Y:S01]  /*73d0*/  IMAD.WIDE.U32 R24, R37, UR4, RZ ;  /* 0x0000000425187c25 */ /* 0x010fe2000f8e00ff */
[----:B------:R-:W-:Y:S01]  /*73e0*/  LOP3.LUT P0, RZ, R3, 0x3ff, RZ, 0xc0, !PT ;  /* 0x000003ff03ff7812 */ /* 0x000fe2000780c0ff */
[----:B------:R-:W-:Y:S02]  /*73f0*/  BSSY B6, `(.L_x_2759) ;  /* 0x0000019000067945 */ /* 0x000fe40003800000 */
[C---:B------:R-:W-:Y:S02]  /*7400*/  IMAD R4, R0.reuse, UR4, RZ ;  /* 0x0000000400047c24 */ /* 0x040fe4000f8e02ff */
[----:B------:R-:W-:-:S02]  /*7410*/  IMAD R0, R0, UR6, RZ ;  /* 0x0000000600007c24 */ /* 0x000fc4000f8e02ff */
[C---:B------:R-:W-:Y:S02]  /*7420*/  IMAD R29, R37.reuse, UR5, R4 ;  /* 0x00000005251d7c24 */ /* 0x040fe4000f8e0204 */
[C---:B------:R-:W-:Y:S02]  /*7430*/  IMAD R31, R37.reuse, UR7, R0 ;  /* 0x00000007251f7c24 */ /* 0x040fe4000f8e0200 */
[----:B------:R-:W-:-:S04]  /*7440*/  IMAD.WIDE.U32 R26, R37, UR6, RZ ;  /* 0x00000006251a7c25 */ /* 0x000fc8000f8e00ff */
[----:B------:R-:W-:Y:S02]  /*7450*/  IMAD.IADD R29, R29, 0x1, R25 ;  /* 0x000000011d1d7824 */ /* 0x000fe400078e0219 */
[----:B------:R-:W-:Y:S01]  /*7460*/  IMAD.IADD R31, R31, 0x1, R27 ;  /* 0x000000011f1f7824 */ /* 0x000fe200078e021b */
        /* <DEDUP_REMOVED lines=17> */
.L_x_2760:
[----:B------:R-:W-:Y:S05]  /*7580*/  BSYNC B6 ;  /* 0x0000000000067941 */ /* 0x000fea0003800000 */
.L_x_2759:
[----:B------:R-:W-:Y:S01]  /*7590*/  ULDC.U8 UR4, c[0x0][0x410] ;  /* 0x0001040000047ab9 */ /* 0x000fe20000000000 */
[----:B------:R-:W-:Y:S01]  /*75a0*/  BSSY B0, `(.L_x_2761) ;  /* 0x000028c000007945 */ /* 0x000fe20003800000 */
[----:B------:R-:W-:Y:S01]  /*75b0*/  ISETP.NE.AND P0, PT, RZ, UR4, PT ;  /* 0x00000004ff007c0c */ /* 0x000fe2000bf05270 */
[----:B------:R-:W-:-:S12]  /*75c0*/  IMAD.IADD R34, R185, 0x1, R192 ;  /* 0x00000001b9227824 */ /* 0x000fd800078e02c0 */
[----:B------:R-:W-:Y:S05]  /*75d0*/  @!P0 BRA `(.L_x_2762) ;  /* 0x0000001400508947 */ /* 0x000fea0003800000 */
[----:B------:R-:W0:Y:S01]  /*75e0*/  LDC R37, c[0x0][0x448] ;  /* 0x00011200ff257b82 */ /* 0x000e220000000800 */
[----:B------:R-:W-:Y:S01]  /*75f0*/  IMAD R3, R223, 0x20, R34 ;  /* 0x00000020df037824 */ /* 0x000fe200078e0222 */
[----:B------:R-:W-:Y:S01]  /*7600*/  ULDC.64 UR4, c[0x0][0x3f8] ;  /* 0x0000fe0000047ab9 */ /* 0x000fe20000000a00 */
[----:B------:R-:W-:Y:S01]  /*7610*/  ULDC.64 UR6, c[0x0][0x408] ;  /* 0x0001020000067ab9 */ /* 0x000fe20000000a00 */
[----:B------:R-:W-:Y:S02]  /*7620*/  IMAD.MOV.U32 R6, RZ, RZ, R24 ;  /* 0x000000ffff067224 */ /* 0x000fe400078e0018 */
[----:B------:R-:W-:Y:S02]  /*7630*/  IMAD.MOV.U32 R7, RZ, RZ, R29 ;  /* 0x000000ffff077224 */ /* 0x000fe400078e001d */
[----:B------:R-:W-:Y:S02]  /*7640*/  IMAD.MOV.U32 R8, RZ, RZ, R26 ;  /* 0x000000ffff087224 */ /* 0x000fe400078e001a */
[----:B------:R-:W-:Y:S01]  /*7650*/  IMAD.MOV.U32 R9, RZ, RZ, R31 ;  /* 0x000000ffff097224 */ /* 0x000fe200078e001f */
[----:B0-----:R-:W-:-:S13]  /*7660*/  ISETP.NE.AND P0, PT, R37, 0x1, PT ;  /* 0x000000012500780c */ /* 0x001fda0003f05270 */
[----:B------:R-:W0:Y:S08]  /*7670*/  @P0 LDC R0, c[0x0][0x44c] ;  /* 0x00011300ff000b82 */ /* 0x000e300000000800 */
[----:B------:R-:W1:Y:S01]  /*7680*/  @P0 LDC R5, c[0x0][0x450] ;  /* 0x00011400ff050b82 */ /* 0x000e620000000800 */
[----:B0-----:R-:W-:-:S05]  /*7690*/  @P0 IMAD.HI.U32 R0, R3, R0, RZ ;  /* 0x0000000003000227 */ /* 0x001fca00078e00ff */
[----:B-1----:R-:W-:-:S04]  /*76a0*/  @P0 SHF.R.U32.HI R3, RZ, R5, R0 ;  /* 0x00000005ff030219 */ /* 0x002fc80000011600 */
[----:B------:R-:W-:Y:S01]  /*76b0*/  SHF.R.S32.HI R0, RZ, 0x1f, R3 ;  /* 0x0000001fff007819 */ /* 0x000fe20000011403 */
[----:B------:R-:W-:-:S04]  /*76c0*/  IMAD.WIDE.U32 R6, R3, UR4, R6 ;  /* 0x0000000403067c25 */ /* 0x000fc8000f8e0006 */
[C---:B------:R-:W-:Y:S02]  /*76d0*/  IMAD R4, R0.reuse, UR4, RZ ;  /* 0x0000000400047c24 */ /* 0x040fe4000f8e02ff */
[----:B------:R-:W-:Y:S02]  /*76e0*/  IMAD R0, R0, UR6, RZ ;  /* 0x0000000600007c24 */ /* 0x000fe4000f8e02ff */
[C---:B------:R-:W-:Y:S01]  /*76f0*/  IMAD R5, R3.reuse, UR5, R4 ;  /* 0x0000000503057c24 */ /* 0x040fe2000f8e0204 */
[----:B------:R-:W-:Y:S01]  /*7700*/  ULDC.64 UR4, c[0x0][0x3e8] ;  /* 0x0000fa0000047ab9 */ /* 0x000fe20000000a00 */
[C---:B------:R-:W-:Y:S01]  /*7710*/  IMAD.WIDE.U32 R8, R3.reuse, UR6, R8 ;  /* 0x0000000603087c25 */ /* 0x040fe2000f8e0008 */
[----:B------:R-:W-:Y:S01]  /*7720*/  LEA R4, P0, R6, UR4, 0x1 ;  /* 0x0000000406047c11 */ /* 0x000fe2000f8008ff */
[----:B------:R-:W-:Y:S02]  /*7730*/  UMOV UR4, 0xffffffff ;  /* 0xffffffff00047882 */ /* 0x000fe40000000000 */
[----:B------:R-:W-:Y:S01]  /*7740*/  IMAD R3, R3, UR7, R0 ;  /* 0x0000000703037c24 */ /* 0x000fe2000f8e0200 */
[----:B------:R-:W-:Y:S01]  /*7750*/  ULDC.64 UR6, c[0x0][0x400] ;  /* 0x0001000000067ab9 */ /* 0x000fe20000000a00 */
[----:B------:R-:W-:Y:S01]  /*7760*/  IMAD.IADD R5, R7, 0x1, R5 ;  /* 0x0000000107057824 */ /* 0x000fe200078e0205 */
[----:B------:R-:W-:Y:S01]  /*7770*/  LEA R7, P1, R8, UR6, 0x1 ;  /* 0x0000000608077c11 */ /* 0x000fe2000f8208ff */
[----:B------:R-:W-:-:S03]  /*7780*/  IMAD.IADD R3, R9, 0x1, R3 ;  /* 0x0000000109037824 */ /* 0x000fc600078e0203 */
[----:B------:R-:W-:Y:S02]  /*7790*/  LEA.HI.X R6, R6, UR5, R5, 0x1, P0 ;  /* 0x0000000506067c11 */ /* 0x000fe400080f0c05 */
[----:B------:R-:W-:Y:S01]  /*77a0*/  LEA.HI.X R8, R8, UR7, R3, 0x1, P1 ;  /* 0x0000000708087c11 */ /* 0x000fe200088f0c03 */
[----:B------:R-:W-:Y:S06]  /*77b0*/  BRA.DIV UR4, `(.L_x_2763) ;  /* 0x0000018e04847947 */ /* 0x000fec000b800000 */
[----:B------:R0:W1:Y:S04]  /*77c0*/  SHFL.IDX PT, R3, R6, RZ, 0x1c1f ;  /* 0x001c1fff06037589 */ /* 0x00006800000e0000 */
[----:B------:R0:W2:Y:S04]  /*77d0*/  SHFL.IDX PT, R0, R4, RZ, 0x1c1f ;  /* 0x001c1fff04007589 */ /* 0x0000a800000e0000 */
[----:B------:R0:W3:Y:S04]  /*77e0*/  SHFL.IDX PT, R5, R8, RZ, 0x1c1f ;  /* 0x001c1fff08057589 */ /* 0x0000e800000e0000 */
[----:B------:R0:W4:Y:S02]  /*77f0*/  SHFL.IDX PT, R14, R7, RZ, 0x1c1f ;  /* 0x001c1fff070e7589 */ /* 0x00012400000e0000 */
.L_x_3093:
[----:B------:R-:W-:Y:S01]  /*7800*/  IMAD R37, R22, R37, RZ ;  /* 0x0000002516257224 */ /* 0x000fe200078e02ff */
[----:B------:R-:W-:Y:S01]  /*7810*/  BSSY B1, `(.L_x_2764) ;  /* 0x000001d000017945 */ /* 0x000fe20003800000 */
[----:B------:R-:W-:Y:S02]  /*7820*/  CS2R R30, SRZ ;  /* 0x00000000001e7805 */ /* 0x000fe4000001ff00 */
[----:B------:R-:W-:Y:S02]  /*7830*/  CS2R R20, SRZ ;  /* 0x0000000000147805 */ /* 0x000fe4000001ff00 */
[----:B------:R-:W-:Y:S02]  /*7840*/  CS2R R28, SRZ ;  /* 0x00000000001c7805 */ /* 0x000fe4000001ff00 */
[----:B------:R-:W-:Y:S02]  /*7850*/  ISETP.GE.AND P0, PT, R34, R37, PT ;  /* 0x000000252200720c */ /* 0x000fe40003f06270 */
[----:B------:R-:W-:-:S11]  /*7860*/  CS2R R24, SRZ ;  /* 0x0000000000187805 */ /* 0x000fd6000001ff00 */
[----:B------:R-:W-:Y:S05]  /*7870*/  @P0 BRA `(.L_x_2765) ;  /* 0x0000000000580947 */ /* 0x000fea0003800000 */
[----:B------:R-:W-:Y:S01]  /*7880*/  ULDC UR4, c[0x0][0x3f4] ;  /* 0x0000fd0000047ab9 */ /* 0x000fe20000000800 */
[----:B--2---:R-:W-:Y:S01]  /*7890*/  IMAD.MOV.U32 R10, RZ, RZ, R0 ;  /* 0x000000ffff0a7224 */ /* 0x004fe200078e0000 */
[----:B------:R-:W-:Y:S01]  /*78a0*/  ISETP.GE.AND P3, PT, R199, UR4, PT ;  /* 0x00000004c7007c0c */ /* 0x000fe2000bf66270 */
[----:B-1----:R-:W-:Y:S01]  /*78b0*/  IMAD.MOV.U32 R11, RZ, RZ, R3 ;  /* 0x000000ffff0b7224 */ /* 0x002fe200078e0003 */
[----:B------:R-:W-:Y:S01]  /*78c0*/  ISETP.GE.AND P2, PT, R188, UR4, PT ;  /* 0x00000004bc007c0c */ /* 0x000fe2000bf46270 */
[----:B---3--:R-:W-:Y:S01]  /*78d0*/  IMAD.MOV.U32 R15, RZ, RZ, R5 ;  /* 0x000000ffff0f7224 */ /* 0x008fe200078e0005 */
[----:B------:R-:W-:-:S09]  /*78e0*/  CS2R R28, SRZ ;  /* 0x00000000001c7805 */ /* 0x000fd2000001ff00 */
[C---:B------:R-:W-:Y:S01]  /*78f0*/  @!P3 IMAD.SHL.U32 R33, R199.reuse, 0x2, RZ ;  /* 0x00000002c721b824 */ /* 0x040fe200078e00ff */
[----:B------:R-:W-:Y:S02]  /*7900*/  @!P3 SHF.L.U64.HI R20, R199, 0x1, R224 ;  /* 0x00000001c714b819 */ /* 0x000fe400000102e0 */
[----:B------:R-:W-:Y:S02]  /*7910*/  CS2R R30, SRZ ;  /* 0x00000000001e7805 */ /* 0x000fe4000001ff00 */
[----:B------:R-:W-:Y:S01]  /*7920*/  CS2R R24, SRZ ;  /* 0x0000000000187805 */ /* 0x000fe2000001ff00 */
[----:B------:R-:W-:Y:S01]  /*7930*/  @!P2 IMAD.WIDE R10, R188, 0x2, R10 ;  /* 0x00000002bc0aa825 */ /* 0x000fe200078e020a */
[-C--:B------:R-:W-:Y:S02]  /*7940*/  @!P3 IADD3 R26, P0, R0, R33.reuse, RZ ;  /* 0x00000021001ab210 */ /* 0x080fe40007f1e0ff */
[----:B----4-:R-:W-:Y:S01]  /*7950*/  @!P3 IADD3 R32, P1, R14, R33, RZ ;  /* 0x000000210e20b210 */ /* 0x010fe20007f3e0ff */
[----:B------:R-:W-:Y:S01]  /*7960*/  @!P2 IMAD.WIDE R12, R188, 0x2, R14 ;  /* 0x00000002bc0ca825 */ /* 0x000fe200078e020e */
[----:B------:R1:W5:Y:S03]  /*7970*/  @!P2 LD.E.64 R28, desc[UR42][R10.64] ;  /* 0x0000002a0a1ca980 */ /* 0x000366000c101b00 */
[--C-:B------:R-:W-:Y:S01]  /*7980*/  @!P3 IMAD.X R27, R3, 0x1, R20.reuse, P0 ;  /* 0x00000001031bb824 */ /* 0x100fe200000e0614 */
[----:B------:R1:W5:Y:S01]  /*7990*/  @!P2 LD.E.64 R30, desc[UR42][R12.64] ;  /* 0x0000002a0c1ea980 */ /* 0x000362000c101b00 */
[----:B------:R-:W-:Y:S01]  /*79a0*/  @!P3 IMAD.X R33, R5, 0x1, R20, P1 ;  /* 0x000000010521b824 */ /* 0x000fe200008e0614 */
[----:B------:R-:W-:-:S02]  /*79b0*/  CS2R R20, SRZ ;  /* 0x0000000000147805 */ /* 0x000fc4000001ff00 */
[----:B------:R1:W5:Y:S04]  /*79c0*/  @!P3 LD.E.64 R24, desc[UR42][R26.64] ;  /* 0x0000002a1a18b980 */ /* 0x000368000c101b00 */
[----:B------:R1:W5:Y:S02]  /*79d0*/  @!P3 LD.E.64 R20, desc[UR42][R32.64] ;  /* 0x0000002a2014b980 */ /* 0x000364000c101b00 */
.L_x_2765:
[----:B------:R-:W-:Y:S05]  /*79e0*/  BSYNC B1 ;  /* 0x0000000000017941 */ /* 0x000fea0003800000 */
.L_x_2764:
[----:B-1---5:R-:W-:Y:S01]  /*79f0*/  IMAD.MOV.U32 R3, RZ, RZ, R31 ;  /* 0x000000ffff037224 */ /* 0x022fe200078e001f */
[----:B--2---:R-:W-:Y:S01]  /*7a00*/  MOV R0, R30 ;  /* 0x0000001e00007202 */ /* 0x004fe20000000f00 */
[----:B---3--:R-:W-:Y:S01]  /*7a10*/  IMAD.MOV.U32 R5, RZ, RZ, R20 ;  /* 0x000000ffff057224 */ /* 0x008fe200078e0014 */
[----:B------:R-:W-:Y:S01]  /*7a20*/  UMOV UR4, 0xffffffff ;  /* 0xffffffff00047882 */ /* 0x000fe20000000000 */
[----:B------:R-:W-:Y:S01]  /*7a30*/  IMAD.MOV.U32 R9, RZ, RZ, R21 ;  /* 0x000000ffff097224 */ /* 0x000fe200078e0015 */
[----:B------:R-:W-:Y:S01]  /*7a40*/  PRMT R36, R0, 0x7610, R36 ;  /* 0x0000761000247816 */ /* 0x000fe20000000024 */
[----:B------:R-:W-:Y:S01]  /*7a50*/  IMAD.MOV.U32 R0, RZ, RZ, R28 ;  /* 0x000000ffff007224 */ /* 0x000fe200078e001c */
[----:B------:R-:W-:Y:S01]  /*7a60*/  PRMT R41, R3, 0x5410, R5 ;  /* 0x0000541003297816 */ /* 0x000fe20000000005 */
[----:B------:R-:W-:Y:S01]  /*7a70*/  IMAD.MOV.U32 R3, RZ, RZ, R29 ;  /* 0x000000ffff037224 */ /* 0x000fe200078e001d */
[----:B------:R-:W-:Y:S01]  /*7a80*/  PRMT R42, R9, 0x7610, R42 ;  /* 0x00007610092a7816 */ /* 0x000fe2000000002a */
[----:B------:R-:W-:Y:S01]  /*7a90*/  IMAD.MOV.U32 R5, RZ, RZ, R24 ;  /* 0x000000ffff057224 */ /* 0x000fe200078e0018 */
[----:B------:R-:W-:Y:S01]  /*7aa0*/  PRMT R36, R36, 0x5410, R0 ;  /* 0x0000541024247816 */ /* 0x000fe20000000000 */
[----:B------:R-:W-:Y:S01]  /*7ab0*/  IMAD.MOV.U32 R9, RZ, RZ, R25 ;  /* 0x000000ffff097224 */ /* 0x000fe200078e0019 */
[----:B------:R-:W-:-:S02]  /*7ac0*/  PRMT R42, R42, 0x5410, R3 ;  /* 0x000054102a2a7816 */ /* 0x000fc40000000003 */
[----:B------:R-:W-:Y:S02]  /*7ad0*/  CS2R R26, SRZ ;  /* 0x00000000001a7805 */ /* 0x000fe4000001ff00 */
[----:B------:R-:W-:Y:S01]  /*7ae0*/  PRMT R43, R5, 0x5410, R9 ;  /* 0x00005410052b7816 */ /* 0x000fe20000000009 */
[----:B------:R-:W-:Y:S06]  /*7af0*/  BRA.DIV UR4, `(.L_x_2766) ;  /* 0x0000018e04247947 */ /* 0x000fec000b800000 */
[----:B------:R1:W2:Y:S04]  /*7b00*/  SHFL.IDX PT, R3, R6, 0x1, 0x1c1f ;  /* 0x003c1f0006037f89 */ /* 0x0002a800000e0000 */
[----:B------:R1:W3:Y:S04]  /*7b10*/  SHFL.IDX PT, R0, R4, 0x1, 0x1c1f ;  /* 0x003c1f0004007f89 */ /* 0x0002e800000e0000 */
[----:B------:R1:W0:Y:S04]  /*7b20*/  SHFL.IDX PT, R5, R8, 0x1, 0x1c1f ;  /* 0x003c1f0008057f89 */ /* 0x00022800000e0000 */
[----:B----4-:R1:W4:Y:S02]  /*7b30*/  SHFL.IDX PT, R14, R7, 0x1, 0x1c1f ;  /* 0x003c1f00070e7f89 */ /* 0x01032400000e0000 */
.L_x_3099:
[----:B01----:R-:W-:Y:S01]  /*7b40*/  VIADD R4, R34, 0x20 ;  /* 0x0000002022047836 */ /* 0x003fe20000000000 */
[----:B------:R-:W-:Y:S01]  /*7b50*/  LEA.HI R6, R217, R217, RZ, 0x1 ;  /* 0x000000d9d9067211 */ /* 0x000fe200078f08ff */
[----:B------:R-:W-:Y:S01]  /*7b60*/  BSSY B1, `(.L_x_2767) ;  /* 0x0000020000017945 */ /* 0x000fe20003800000 */
[----:B------:R-:W-:Y:S01]  /*7b70*/  IMAD.SHL.U32 R34, R193, 0x40, RZ ;  /* 0x00000040c1227824 */ /* 0x000fe200078e00ff */
[----:B------:R-:W-:Y:S02]  /*7b80*/  CS2R R8, SRZ ;  /* 0x0000000000087805 */ /* 0x000fe4000001ff00 */
[----:B------:R-:W-:Y:S02]  /*7b90*/  ISETP.GE.AND P0, PT, R4, R37, PT ;  /* 0x000000250400720c */ /* 0x000fe40003f06270 */
[----:B------:R-:W-:Y:S02]  /*7ba0*/  CS2R R12, SRZ ;  /* 0x00000000000c7805 */ /* 0x000fe4000001ff00 */
[----:B------:R-:W-:-:S02]  /*7bb0*/  LOP3.LUT R6, R6, 0xfffffffe, RZ, 0xc0, !PT ;  /* 0xfffffffe06067812 */ /* 0x000fc400078ec0ff */
[----:B------:R-:W-:-:S03]  /*7bc0*/  CS2R R10, SRZ ;  /* 0x00000000000a7805 */ /* 0x000fc6000001ff00 */
[----:B------:R-:W-:-:S05]  /*7bd0*/  IMAD.IADD R6, R217, 0x1, -R6 ;  /* 0x00000001d9067824 */ /* 0x000fca00078e0a06 */
[----:B------:R-:W-:Y:S01]  /*7be0*/  SHF.L.U32 R35, R6, 0x1f, RZ ;  /* 0x0000001f06237819 */ /* 0x000fe200000006ff */
[----:B------:R-:W-:Y:S06]  /*7bf0*/  @P0 BRA `(.L_x_2768) ;  /* 0x0000000000580947 */ /* 0x000fec0003800000 */
[----:B------:R-:W-:Y:S01]  /*7c00*/  ULDC UR4, c[0x0][0x3f4] ;  /* 0x0000fd0000047ab9 */ /* 0x000fe20000000800 */
[----:B---3--:R-:W-:Y:S01]  /*7c10*/  IMAD.MOV.U32 R6, RZ, RZ, R0 ;  /* 0x000000ffff067224 */ /* 0x008fe200078e0000 */
[----:B------:R-:W-:Y:S01]  /*7c20*/  ISETP.GE.AND P3, PT, R199, UR4, PT ;  /* 0x00000004c7007c0c */ /* 0x000fe2000bf66270 */
[----:B--2---:R-:W-:Y:S01]  /*7c30*/  IMAD.MOV.U32 R7, RZ, RZ, R3 ;  /* 0x000000ffff077224 */ /* 0x004fe200078e0003 */
[----:B------:R-:W-:Y:S01]  /*7c40*/  ISETP.GE.AND P2, PT, R188, UR4, PT ;  /* 0x00000004bc007c0c */ /* 0x000fe2000bf46270 */
[----:B------:R-:W-:Y:S01]  /*7c50*/  IMAD.MOV.U32 R15, RZ, RZ, R5 ;  /* 0x000000ffff0f7224 */ /* 0x000fe200078e0005 */
        /* <DEDUP_REMOVED lines=16> */
.L_x_2768:
[----:B------:R-:W-:Y:S05]  /*7d60*/  BSYNC B1 ;  /* 0x0000000000017941 */ /* 0x000fea0003800000 */
.L_x_2767:
[----:B------:R-:W1:Y:S01]  /*7d70*/  SYNCS.PHASECHK.TRANS64.TRYWAIT P0, [R2+URZ+0x28c00], R35 ;  /* 0x028c0023020075a7 */ /* 0x000e62000800017f */
[----:B--2---:R-:W-:Y:S01]  /*7d80*/  LOP3.LUT R3, R34, 0x1c0, RZ, 0xc0, !PT ;  /* 0x000001c022037812 */ /* 0x004fe200078ec0ff */
[----:B0----5:R-:W-:Y:S01]  /*7d90*/  IMAD.MOV.U32 R4, RZ, RZ, R26 ;  /* 0x000000ffff047224 */ /* 0x021fe200078e001a */
[----:B------:R-:W-:Y:S01]  /*7da0*/  VIADDMNMX R40, R37, -R192, 0x40, PT ;  /* 0x0000004025287446 */ /* 0x000fe200038009c0 */
[----:B------:R-:W-:Y:S01]  /*7db0*/  IMAD.MOV.U32 R5, RZ, RZ, R8 ;  /* 0x000000ffff057224 */ /* 0x000fe200078e0008 */
[----:B---3--:R-:W-:Y:S01]  /*7dc0*/  LOP3.LUT R0, R3, 0x18, R16, 0xf8, !PT ;  /* 0x0000001803007812 */ /* 0x008fe200078ef810 */
[----:B------:R-:W-:Y:S01]  /*7dd0*/  IMAD.MOV.U32 R7, RZ, RZ, R12 ;  /* 0x000000ffff077224 */ /* 0x000fe200078e000c */
[----:B------:R-:W-:Y:S01]  /*7de0*/  SHF.R.U32.HI R3, RZ, 0x3, R3 ;  /* 0x00000003ff037819 */ /* 0x000fe20000011603 */
[----:B------:R-:W-:Y:S01]  /*7df0*/  IMAD.MOV.U32 R6, RZ, RZ, R9 ;  /* 0x000000ffff067224 */ /* 0x000fe200078e0009 */
[----:B------:R-:W-:Y:S01]  /*7e00*/  BSSY B1, `(.L_x_2769) ;  /* 0x0000013000017945 */ /* 0x000fe20003800000 */
[----:B------:R-:W-:-:S02]  /*7e10*/  LOP3.LUT P2, RZ, R193, 0x4, RZ, 0xc0, !PT ;  /* 0x00000004c1ff7812 */ /* 0x000fc4000784c0ff */
[----:B------:R-:W-:Y:S02]  /*7e20*/  LOP3.LUT R0, R0, R3, RZ, 0x3c, !PT ;  /* 0x0000000300007212 */ /* 0x000fe400078e3cff */
[----:B------:R-:W-:Y:S01]  /*7e30*/  PRMT R3, R3, 0x5410, R4 ;  /* 0x0000541003037816 */ /* 0x000fe20000000004 */
[----:B------:R-:W-:Y:S01]  /*7e40*/  IMAD.MOV.U32 R4, RZ, RZ, R27 ;  /* 0x000000ffff047224 */ /* 0x000fe200078e001b */
[----:B------:R-:W-:Y:S02]  /*7e50*/  PRMT R45, R7, 0x7610, R45 ;  /* 0x00007610072d7816 */ /* 0x000fe4000000002d */
[----:B------:R-:W-:Y:S02]  /*7e60*/  PRMT R3, R6, 0x7610, R3 ;  /* 0x0000761006037816 */ /* 0x000fe40000000003 */
[----:B------:R-:W-:Y:S01]  /*7e70*/  PRMT R44, R4, 0x5410, R5 ;  /* 0x00005410042c7816 */ /* 0x000fe20000000005 */
[----:B------:R-:W-:Y:S01]  /*7e80*/  IMAD R5, R203, 0x200, R0 ;  /* 0x00000200cb057824 */ /* 0x000fe200078e0200 */
[----:B------:R-:W-:Y:S01]  /*7e90*/  ISETP.GE.AND P1, PT, R185, R40, PT ;  /* 0x00000028b900720c */ /* 0x000fe20003f26270 */
[----:B------:R-:W-:-:S02]  /*7ea0*/  IMAD.MOV.U32 R0, RZ, RZ, R13 ;  /* 0x000000ffff007224 */ /* 0x000fc400078e000d */
[----:B------:R-:W-:Y:S02]  /*7eb0*/  IMAD.MOV.U32 R4, RZ, RZ, R10 ;  /* 0x000000ffff047224 */ /* 0x000fe400078e000a */
[----:B----4-:R-:W-:Y:S01]  /*7ec0*/  IMAD R14, R5, 0x2, R2 ;  /* 0x00000002050e7824 */ /* 0x010fe200078e0202 */
[----:B------:R-:W-:Y:S01]  /*7ed0*/  PRMT R45, R45, 0x5410, R0 ;  /* 0x000054102d2d7816 */ /* 0x000fe20000000000 */
[----:B------:R-:W-:Y:S01]  /*7ee0*/  IMAD.MOV.U32 R5, RZ, RZ, R11 ;  /* 0x000000ffff057224 */ /* 0x000fe200078e000b */
[----:B------:R-:W-:Y:S01]  /*7ef0*/  PRMT R46, R4, 0x7610, R46 ;  /* 0x00007610042e7816 */ /* 0x000fe2000000002e */
[C---:B------:R-:W-:Y:S01]  /*7f00*/  VIADD R4, R14.reuse, 0x20400 ;  /* 0x000204000e047836 */ /* 0x040fe20000000000 */
[----:B------:R-:W-:Y:S01]  /*7f10*/  IADD3 R0, R14, 0x20440, RZ ;  /* 0x000204400e007810 */ /* 0x000fe20007ffe0ff */
[----:B-1----:R-:W-:Y:S06]  /*7f20*/  @!P0 BRA `(.L_x_2770) ;  /* 0x0000018800888947 */ /* 0x002fec0003800000 */
.L_x_3100:
[----:B------:R-:W-:Y:S05]  /*7f30*/  BSYNC B1 ;  /* 0x0000000000017941 */ /* 0x000fea0003800000 */
.L_x_2769:
[----:B------:R-:W-:Y:S01]  /*7f40*/  BSSY B1, `(.L_x_2771) ;  /* 0x000005f000017945 */ /* 0x000fe20003800000 */
[----:B------:R-:W-:Y:S01]  /*7f50*/  PRMT R46, R46, 0x5410, R5 ;  /* 0x000054102e2e7816 */ /* 0x000fe20000000005 */
[----:B------:R-:W-:Y:S02]  /*7f60*/  @P2 VIADD R0, R4, 0xffffffc0 ;  /* 0xffffffc004002836 */ /* 0x000fe40000000000 */
[----:B------:R-:W-:Y:S05]  /*7f70*/  @P1 BRA `(.L_x_2772) ;  /* 0x00000004006c1947 */ /* 0x000fea0003800000 */
[----:B------:R-:W1:Y:S01]  /*7f80*/  LDC R4, c[0x0][0x3f4] ;  /* 0x0000fd00ff047b82 */ /* 0x000e620000000800 */
[----:B------:R-:W-:Y:S01]  /*7f90*/  BSSY B2, `(.L_x_2773) ;  /* 0x000002e000027945 */ /* 0x000fe20003800000 */
[-C--:B-1----:R-:W-:Y:S02]  /*7fa0*/  ISETP.GE.AND P0, PT, R188, R4.reuse, PT ;  /* 0x00000004bc00720c */ /* 0x082fe40003f06270 */
[----:B------:R-:W-:-:S11]  /*7fb0*/  ISETP.GE.AND P1, PT, R199, R4, PT ;  /* 0x00000004c700720c */ /* 0x000fd60003f26270 */
[----:B------:R-:W-:Y:S05]  /*7fc0*/  @P0 BRA `(.L_x_2774) ;  /* 0x0000000000a80947 */ /* 0x000fea0003800000 */
[----:B------:R-:W1:Y:S01]  /*7fd0*/  LDS.128 R4, [R14+0x20400] ;  /* 0x020400000e047984 */ /* 0x000e620000000c00 */
[----:B------:R-:W-:Y:S01]  /*7fe0*/  SHF.R.U32.HI R32, RZ, 0x10, R29 ;  /* 0x00000010ff207819 */ /* 0x000fe2000001161d */
[----:B------:R-:W-:Y:S01]  /*7ff0*/  HADD2.F32 R33, -RZ, R36.H0_H0 ;  /* 0x20000024ff217230 */ /* 0x000fe20000004100 */
[----:B------:R-:W-:Y:S02]  /*8000*/  SHF.R.U32.HI R34, RZ, 0x10, R31 ;  /* 0x00000010ff227819 */ /* 0x000fe4000001161f */
[----:B------:R-:W-:Y:S01]  /*8010*/  SHF.R.U64 R39, R28, 0x10, R29 ;  /* 0x000000101c277819 */ /* 0x000fe2000000121d */
[----:B------:R-:W-:Y:S01]  /*8020*/  HADD2.F32 R32, -RZ, R32.H0_H0 ;  /* 0x20000020ff207230 */ /* 0x000fe20000004100 */
[----:B------:R-:W-:Y:S01]  /*8030*/  SHF.R.U64 R38, R30, 0x10, R31 ;  /* 0x000000101e267819 */ /* 0x000fe2000000121f */
[----:B------:R-:W-:Y:S02]  /*8040*/  HADD2.F32 R34, -RZ, R34.H0_H0 ;  /* 0x20000022ff227230 */ /* 0x000fe40000004100 */
[----:B------:R-:W-:-:S02]  /*8050*/  HADD2.F32 R31, -RZ, R36.H1_H1 ;  /* 0x30000024ff1f7230 */ /* 0x000fc40000004100 */
[--C-:B-1----:R-:W-:Y:S02]  /*8060*/  HADD2.F32 R29, -RZ, R7.reuse.H0_H0 ;  /* 0x20000007ff1d7230 */ /* 0x102fe40000004100 */
[----:B------:R-:W-:Y:S02]  /*8070*/  HADD2.F32 R30, -RZ, R7.H1_H1 ;  /* 0x30000007ff1e7230 */ /* 0x000fe40000004100 */
[--C-:B------:R-:W-:Y:S02]  /*8080*/  HADD2.F32 R7, -RZ, R4.reuse.H0_H0 ;  /* 0x20000004ff077230 */ /* 0x100fe40000004100 */
[----:B------:R-:W-:Y:S02]  /*8090*/  HADD2.F32 R4, -RZ, R4.H1_H1 ;  /* 0x30000004ff047230 */ /* 0x000fe40000004100 */
[C---:B------:R-:W-:Y:S01]  /*80a0*/  FMUL.FTZ R36, R30.reuse, R34 ;  /* 0x000000221e247220 */ /* 0x040fe20000410000 */
[----:B0-----:R-:W-:Y:S01]  /*80b0*/  FMUL.FTZ R35, R30, R32 ;  /* 0x000000201e237220 */ /* 0x001fe20000410000 */
[----:B------:R-:W-:-:S02]  /*80c0*/  HADD2.F32 R15, -RZ, R6.H0_H0 ;  /* 0x20000006ff0f7230 */ /* 0x000fc40000004100 */
[C---:B------:R-:W-:Y:S01]  /*80d0*/  FMUL.FTZ R30, R4.reuse, R33 ;  /* 0x00000021041e7220 */ /* 0x040fe20000410000 */
[C---:B------:R-:W-:Y:S01]  /*80e0*/  FFMA.FTZ R36, R29.reuse, R32, -R36 ;  /* 0x000000201d247223 */ /* 0x040fe20000010824 */
[----:B------:R-:W-:Y:S01]  /*80f0*/  FFMA.FTZ R37, R29, R34, R35 ;  /* 0x000000221d257223 */ /* 0x000fe20000010023 */
[----:B------:R-:W-:Y:S02]  /*8100*/  HADD2.F32 R28, -RZ, R6.H1_H1 ;  /* 0x30000006ff1c7230 */ /* 0x000fe40000004100 */
[-C--:B------:R-:W-:Y:S01]  /*8110*/  FMUL.FTZ R34, R4, R31.reuse ;  /* 0x0000001f04227220 */ /* 0x080fe20000410000 */
[C---:B------:R-:W-:Y:S01]  /*8120*/  FFMA.FTZ R32, R7.reuse, R31, -R30 ;  /* 0x0000001f07207223 */ /* 0x040fe2000001081e */
[----:B------:R-:W-:Y:S02]  /*8130*/  HADD2.F32 R6, -RZ, R5.H0_H0 ;  /* 0x20000005ff067230 */ /* 0x000fe40000004100 */
[----:B------:R-:W-:Y:S02]  /*8140*/  HADD2.F32 R31, -RZ, R41.H0_H0 ;  /* 0x20000029ff1f7230 */ /* 0x000fe40000004100 */
[----:B------:R-:W-:Y:S01]  /*8150*/  FFMA.FTZ R33, R7, R33, R34 ;  /* 0x0000002107217223 */ /* 0x000fe20000010022 */
[----:B------:R-:W-:-:S02]  /*8160*/  HADD2.F32 R5, -RZ, R5.H1_H1 ;  /* 0x30000005ff057230 */ /* 0x000fc40000004100 */
[----:B------:R-:W-:Y:S02]  /*8170*/  HADD2.F32 R29, -RZ, R42.H1_H1 ;  /* 0x3000002aff1d7230 */ /* 0x000fe40000004100 */
[C---:B------:R-:W-:Y:S01]  /*8180*/  FMUL.FTZ R34, R28.reuse, R31 ;  /* 0x0000001f1c227220 */ /* 0x040fe20000410000 */
[----:B------:R-:W-:Y:S02]  /*8190*/  HADD2.F32 R30, -RZ, R38.H0_H0 ;  /* 0x20000026ff1e7230 */ /* 0x000fe40000004100 */
[----:B------:R-:W-:Y:S02]  /*81a0*/  HADD2.F32 R4, -RZ, R39.H0_H0 ;  /* 0x20000027ff047230 */ /* 0x000fe40000004100 */
[-C--:B------:R-:W-:Y:S01]  /*81b0*/  FMUL.FTZ R28, R28, R29.reuse ;  /* 0x0000001d1c1c7220 */ /* 0x080fe20000410000 */
[----:B------:R-:W-:Y:S01]  /*81c0*/  FFMA.FTZ R34, R15, R29, -R34 ;  /* 0x0000001d0f227223 */ /* 0x000fe20000010822 */
[C---:B------:R-:W-:Y:S01]  /*81d0*/  FMUL.FTZ R7, R5.reuse, R30 ;  /* 0x0000001e05077220 */ /* 0x040fe20000410000 */
[----:B------:R-:W-:Y:S01]  /*81e0*/  FMUL.FTZ R35, R5, R4 ;  /* 0x0000000405237220 */ /* 0x000fe20000410000 */
[----:B------:R-:W-:-:S02]  /*81f0*/  FFMA.FTZ R15, R15, R31, R28 ;  /* 0x0000001f0f0f7223 */ /* 0x000fc4000001001c */
[C---:B------:R-:W-:Y:S01]  /*8200*/  FFMA.FTZ R5, R6.reuse, R4, -R7 ;  /* 0x0000000406057223 */ /* 0x040fe20000010807 */
[----:B------:R-:W-:Y:S01]  /*8210*/  F2FP.F16.F32.PACK_AB R7, R37, R36 ;  /* 0x000000242507723e */ /* 0x000fe200000000ff */
[----:B------:R-:W-:Y:S01]  /*8220*/  FFMA.FTZ R30, R6, R30, R35 ;  /* 0x0000001e061e7223 */ /* 0x000fe20000010023 */
[----:B------:R-:W-:Y:S02]  /*8230*/  F2FP.F16.F32.PACK_AB R4, R33, R32 ;  /* 0x000000202104723e */ /* 0x000fe400000000ff */
[----:B------:R-:W-:Y:S02]  /*8240*/  F2FP.F16.F32.PACK_AB R6, R15, R34 ;  /* 0x000000220f06723e */ /* 0x000fe400000000ff */
[----:B------:R-:W-:-:S05]  /*8250*/  F2FP.F16.F32.PACK_AB R5, R30, R5 ;  /* 0x000000051e05723e */ /* 0x000fca00000000ff */
[----:B------:R1:W-:Y:S02]  /*8260*/  STS.128 [R14+0x20400], R4 ;  /* 0x020400040e007388 */ /* 0x0003e40000000c00 */
.L_x_2774:
[----:B------:R-:W-:Y:S05]  /*8270*/  BSYNC B2 ;  /* 0x0000000000027941 */ /* 0x000fea0003800000 */
.L_x_2773:
[----:B------:R-:W-:Y:S05]  /*8280*/  @P1 BRA `(.L_x_2772) ;  /* 0x0000000000a81947 */ /* 0x000fea0003800000 */
[----:B-1----:R-:W1:Y:S01]  /*8290*/  LDS.128 R4, [R0] ;  /* 0x0000000000047984 */ /* 0x002e620000000c00 */
[----:B------:R-:W-:Y:S01]  /*82a0*/  SHF.R.U32.HI R28, RZ, 0x10, R25 ;  /* 0x00000010ff1c7819 */ /* 0x000fe20000011619 */
[----:B------:R-:W-:Y:S01]  /*82b0*/  HADD2.F32 R29, -RZ, R41.H1_H1 ;  /* 0x30000029ff1d7230 */ /* 0x000fe20000004100 */
[----:B------:R-:W-:Y:S02]  /*82c0*/  SHF.R.U32.HI R30, RZ, 0x10, R21 ;  /* 0x00000010ff1e7819 */ /* 0x000fe40000011615 */
[----:B0-----:R-:W-:Y:S01]  /*82d0*/  SHF.R.U64 R35, R24, 0x10, R25 ;  /* 0x0000001018237819 */ /* 0x001fe20000001219 */
[----:B------:R-:W-:Y:S01]  /*82e0*/  HADD2.F32 R28, -RZ, R28.H0_H0 ;  /* 0x2000001cff1c7230 */ /* 0x000fe20000004100 */
[----:B------:R-:W-:Y:S01]  /*82f0*/  SHF.R.U64 R34, R20, 0x10, R21 ;  /* 0x0000001014227819 */ /* 0x000fe20000001215 */
[----:B------:R-:W-:Y:S02]  /*8300*/  HADD2.F32 R30, -RZ, R30.H0_H0 ;  /* 0x2000001eff1e7230 */ /* 0x000fe40000004100 */
[----:B------:R-:W-:-:S02]  /*8310*/  HADD2.F32 R25, -RZ, R43.H0_H0 ;  /* 0x2000002bff197230 */ /* 0x000fc40000004100 */
[--C-:B-1----:R-:W-:Y:S02]  /*8320*/  HADD2.F32 R21, -RZ, R7.reuse.H0_H0 ;  /* 0x20000007ff157230 */ /* 0x102fe40000004100 */
[----:B------:R-:W-:Y:S02]  /*8330*/  HADD2.F32 R24, -RZ, R7.H1_H1 ;  /* 0x30000007ff187230 */ /* 0x000fe40000004100 */
[--C-:B------:R-:W-:Y:S02]  /*8340*/  HADD2.F32 R7, -RZ, R4.reuse.H0_H0 ;  /* 0x20000004ff077230 */ /* 0x100fe40000004100 */
[----:B------:R-:W-:Y:S02]  /*8350*/  HADD2.F32 R4, -RZ, R4.H1_H1 ;  /* 0x30000004ff047230 */ /* 0x000fe40000004100 */
[C---:B------:R-:W-:Y:S01]  /*8360*/  FMUL.FTZ R32, R24.reuse, R30 ;  /* 0x0000001e18207220 */ /* 0x040fe20000410000 */
[----:B------:R-:W-:Y:S01]  /*8370*/  FMUL.FTZ R31, R24, R28 ;  /* 0x0000001c181f7220 */ /* 0x000fe20000410000 */
[----:B------:R-:W-:-:S02]  /*8380*/  HADD2.F32 R15, -RZ, R6.H0_H0 ;  /* 0x20000006ff0f7230 */ /* 0x000fc40000004100 */
[C---:B------:R-:W-:Y:S01]  /*8390*/  FMUL.FTZ R24, R4.reuse, R29 ;  /* 0x0000001d04187220 */ /* 0x040fe20000410000 */
[C---:B------:R-:W-:Y:S01]  /*83a0*/  FFMA.FTZ R32, R21.reuse, R28, -R32 ;  /* 0x0000001c15207223 */ /* 0x040fe20000010820 */
[----:B------:R-:W-:Y:S01]  /*83b0*/  FFMA.FTZ R33, R21, R30, R31 ;  /* 0x0000001e15217223 */ /* 0x000fe2000001001f */
[----:B------:R-:W-:Y:S02]  /*83c0*/  HADD2.F32 R20, -RZ, R6.H1_H1 ;  /* 0x30000006ff147230 */ /* 0x000fe40000004100 */
[-C--:B------:R-:W-:Y:S01]  /*83d0*/  FMUL.FTZ R30, R4, R25.reuse ;  /* 0x00000019041e7220 */ /* 0x080fe20000410000 */
[C---:B------:R-:W-:Y:S01]  /*83e0*/  FFMA.FTZ R28, R7.reuse, R25, -R24 ;  /* 0x00000019071c7223 */ /* 0x040fe20000010818 */
[--C-:B------:R-:W-:Y:S02]  /*83f0*/  HADD2.F32 R6, -RZ, R5.reuse.H0_H0 ;  /* 0x20000005ff067230 */ /* 0x100fe40000004100 */
        /* <DEDUP_REMOVED lines=18> */
[----:B------:R2:W-:Y:S02]  /*8520*/  STS.128 [R0], R4 ;  /* 0x0000000400007388 */ /* 0x0005e40000000c00 */
.L_x_2772:
[----:B------:R-:W-:Y:S05]  /*8530*/  BSYNC B1 ;  /* 0x0000000000017941 */ /* 0x000fea0003800000 */
.L_x_2771:
        /* <DEDUP_REMOVED lines=8> */
[----:B------:R-:W-:Y:S01]  /*85c0*/  SHF.R.U64 R30, R26, 0x10, R27 ;  /* 0x000000101a1e7819 */ /* 0x000fe2000000121b */
[----:B------:R-:W-:Y:S01]  /*85d0*/  HADD2.F32 R25, -RZ, R3.H1_H1 ;  /* 0x30000003ff197230 */ /* 0x000fe20000004100 */
[----:B------:R-:W-:Y:S01]  /*85e0*/  SHF.R.U32.HI R24, RZ, 0x10, R13 ;  /* 0x00000010ff187819 */ /* 0x000fe2000001160d */
[----:B------:R-:W-:Y:S01]  /*85f0*/  HADD2.F32 R21, -RZ, R45.H0_H0 ;  /* 0x2000002dff157230 */ /* 0x000fe20000004100 */
[----:B------:R-:W-:Y:S02]  /*8600*/  SHF.R.U32.HI R26, RZ, 0x10, R27 ;  /* 0x00000010ff1a7819 */ /* 0x000fe4000001161b */
        /* <DEDUP_REMOVED lines=23> */
[-C--:B------:R-:W-:Y:S01]  /*8780*/  FMUL.FTZ R26, R13, R15.reuse ;  /* 0x0000000f0d1a7220 */ /* 0x080fe20000410000 */
[----:B------:R-:W-:Y:S02]  /*8790*/  HADD2.F32 R4, -RZ, R31.H0_H0 ;  /* 0x2000001fff047230 */ /* 0x000fe40000004100 */
[C---:B------:R-:W-:Y:S01]  /*87a0*/  FFMA.FTZ R27, R12.reuse, R15, -R27 ;  /* 0x0000000f0c1b7223 */ /* 0x040fe2000001081b */
[C---:B------:R-:W-:Y:S01]  /*87b0*/  FMUL.FTZ R7, R5.reuse, R20 ;  /* 0x0000001405077220 */ /* 0x040fe20000410000 */
[----:B------:R-:W-:Y:S01]  /*87c0*/  FFMA.FTZ R26, R12, R21, R26 ;  /* 0x000000150c1a7223 */ /* 0x000fe2000001001a */
[----:B------:R-:W-:-:S02]  /*87d0*/  FMUL.FTZ R13, R5, R4 ;  /* 0x00000004050d7220 */ /* 0x000fc40000410000 */
[C---:B------:R-:W-:Y:S01]  /*87e0*/  FFMA.FTZ R5, R6.reuse, R4, -R7 ;  /* 0x0000000406057223 */ /* 0x040fe20000010807 */
[----:B------:R-:W-:Y:S01]  /*87f0*/  F2FP.F16.F32.PACK_AB R7, R29, R28 ;  /* 0x0000001c1d07723e */ /* 0x000fe200000000ff */
[----:B------:R-:W-:Y:S01]  /*8800*/  FFMA.FTZ R20, R6, R20, R13 ;  /* 0x0000001406147223 */ /* 0x000fe2000001000d */
[----:B------:R-:W-:Y:S02]  /*8810*/  F2FP.F16.F32.PACK_AB R6, R26, R27 ;  /* 0x0000001b1a06723e */ /* 0x000fe400000000ff */
[----:B------:R-:W-:Y:S02]  /*8820*/  F2FP.F16.F32.PACK_AB R4, R25, R24 ;  /* 0x000000181904723e */ /* 0x000fe400000000ff */
[----:B------:R-:W-:-:S05]  /*8830*/  F2FP.F16.F32.PACK_AB R5, R20, R5 ;  /* 0x000000051405723e */ /* 0x000fca00000000ff */
[----:B------:R1:W-:Y:S02]  /*8840*/  STS.128 [R14+0x21400], R4 ;  /* 0x021400040e007388 */ /* 0x0003e40000000c00 */
.L_x_2777:
[----:B------:R-:W-:Y:S05]  /*8850*/  BSYNC B1 ;  /* 0x0000000000017941 */ /* 0x000fea0003800000 */
.L_x_2776:
[----:B------:R-:W-:Y:S05]  /*8860*/  @P1 BRA `(.L_x_2775) ;  /* 0x00000014007c1947 */ /* 0x000fea0003800000 */
[----:B-1----:R-:W1:Y:S01]  /*8870*/  LDS.128 R4, [R0+0x1000] ;  /* 0x0010000000047984 */ /* 0x002e620000000c00 */
[----:B------:R-:W-:Y:S01]  /*8880*/  SHF.R.U32.HI R13, RZ, 0x10, R11 ;  /* 0x00000010ff0d7819 */ /* 0x000fe2000001160b */
[----:B------:R-:W-:Y:S01]  /*8890*/  HADD2.F32 R12, -RZ, R46.H0_H0 ;  /* 0x2000002eff0c7230 */ /* 0x000fe20000004100 */
[----:B------:R-:W-:Y:S01]  /*88a0*/  SHF.R.U32.HI R15, RZ, 0x10, R9 ;  /* 0x00000010ff0f7819 */ /* 0x000fe20000011609 */
[----:B------:R-:W-:Y:S01]  /*88b0*/  HADD2.F32 R14, -RZ, R44.H1_H1 ;  /* 0x3000002cff0e7230 */ /* 0x000fe20000004100 */
[----:B------:R-:W-:Y:S01]  /*88c0*/  SHF.R.U64 R27, R10, 0x10, R11 ;  /* 0x000000100a1b7819 */ /* 0x000fe2000000120b */
[----:B------:R-:W-:Y:S01]  /*88d0*/  HADD2.F32 R13, -RZ, R13.H0_H0 ;  /* 0x2000000dff0d7230 */ /* 0x000fe20000004100 */
[----:B------:R-:W-:Y:S01]  /*88e0*/  SHF.R.U64 R25, R8, 0x10, R9 ;  /* 0x0000001008197819 */ /* 0x000fe20000001209 */
[----:B------:R-:W-:Y:S02]  /*88f0*/  HADD2.F32 R15, -RZ, R15.H0_H0 ;  /* 0x2000000fff0f7230 */ /* 0x000fe40000004100 */
[----:B-1----:R-:W-:-:S02]  /*8900*/  HADD2.F32 R11, -RZ, R7.H1_H1 ;  /* 0x30000007ff0b7230 */ /* 0x002fc40000004100 */
[----:B------:R-:W-:Y:S02]  /*8910*/  HADD2.F32 R10, -RZ, R7.H0_H0 ;  /* 0x20000007ff0a7230 */ /* 0x000fe40000004100 */
[--C-:B------:R-:W-:Y:S02]  /*8920*/  HADD2.F32 R7, -RZ, R4.reuse.H0_H0 ;  /* 0x20000004ff077230 */ /* 0x100fe40000004100 */
[C---:B------:R-:W-:Y:S01]  /*8930*/  FMUL.FTZ R24, R11.reuse, R13 ;  /* 0x0000000d0b187220 */ /* 0x040fe20000410000 */
[----:B------:R-:W-:Y:S02]  /*8940*/  HADD2.F32 R4, -RZ, R4.H1_H1 ;  /* 0x30000004ff047230 */ /* 0x000fe40000004100 */
[-C--:B------:R-:W-:Y:S01]  /*8950*/  FMUL.FTZ R21, R11, R15.reuse ;  /* 0x0000000f0b157220 */ /* 0x080fe20000410000 */
[--C-:B------:R-:W-:Y:S02]  /*8960*/  HADD2.F32 R8, -RZ, R6.reuse.H0_H0 ;  /* 0x20000006ff087230 */ /* 0x100fe40000004100 */
[----:B------:R-:W-:Y:S01]  /*8970*/  FFMA.FTZ R26, R10, R15, R24 ;  /* 0x0000000f0a1a7223 */ /* 0x000fe20000010018 */
[----:B------:R-:W-:-:S02]  /*8980*/  HADD2.F32 R9, -RZ, R6.H1_H1 ;  /* 0x30000006ff097230 */ /* 0x000fc40000004100 */
[C---:B------:R-:W-:Y:S01]  /*8990*/  FMUL.FTZ R20, R4.reuse, R14 ;  /* 0x0000000e04147220 */ /* 0x040fe20000410000 */
[-C--:B------:R-:W-:Y:S01]  /*89a0*/  FMUL.FTZ R24, R4, R12.reuse ;  /* 0x0000000c04187220 */ /* 0x080fe20000410000 */
[----:B------:R-:W-:Y:S02]  /*89b0*/  HADD2.F32 R6, -RZ, R5.H0_H0 ;  /* 0x20000005ff067230 */ /* 0x000fe40000004100 */
[----:B------:R-:W-:Y:S01]  /*89c0*/  FFMA.FTZ R21, R10, R13, -R21 ;  /* 0x0000000d0a157223 */ /* 0x000fe20000010815 */
[----:B------:R-:W-:Y:S02]  /*89d0*/  HADD2.F32 R11, -RZ, R3.H0_H0 ;  /* 0x20000003ff0b7230 */ /* 0x000fe40000004100 */
[C---:B------:R-:W-:Y:S01]  /*89e0*/  FFMA.FTZ R20, R7.reuse, R12, -R20 ;  /* 0x0000000c07147223 */ /* 0x040fe20000010814 */
[----:B------:R-:W-:Y:S02]  /*89f0*/  HADD2.F32 R4, -RZ, R46.H1_H1 ;  /* 0x3000002eff047230 */ /* 0x000fe40000004100 */
[----:B------:R-:W-:Y:S01]  /*8a00*/  FFMA.FTZ R13, R7, R14, R24 ;  /* 0x0000000e070d7223 */ /* 0x000fe20000010018 */
[----:B------:R-:W-:-:S02]  /*8a10*/  HADD2.F32 R5, -RZ, R5.H1_H1 ;  /* 0x30000005ff057230 */ /* 0x000fc40000004100 */
[CC--:B------:R-:W-:Y:S01]  /*8a20*/  FMUL.FTZ R15, R9.reuse, R11.reuse ;  /* 0x0000000b090f7220 */ /* 0x0c0fe20000410000 */
[----:B------:R-:W-:Y:S02]  /*8a30*/  HADD2.F32 R10, -RZ, R25.H0_H0 ;  /* 0x20000019ff0a7230 */ /* 0x000fe40000004100 */
[-C--:B------:R-:W-:Y:S01]  /*8a40*/  FMUL.FTZ R12, R9, R4.reuse ;  /* 0x00000004090c7220 */ /* 0x080fe20000410000 */
[----:B------:R-:W-:Y:S02]  /*8a50*/  HADD2.F32 R3, -RZ, R27.H0_H0 ;  /* 0x2000001bff037230 */ /* 0x000fe40000004100 */
[C---:B------:R-:W-:Y:S01]  /*8a60*/  FFMA.FTZ R15, R8.reuse, R4, -R15 ;  /* 0x00000004080f7223 */ /* 0x040fe2000001080f */
[----:B------:R-:W-:Y:S01]  /*8a70*/  F2FP.F16.F32.PACK_AB R4, R13, R20 ;  /* 0x000000140d04723e */ /* 0x000fe200000000ff */
[C---:B------:R-:W-:Y:S01]  /*8a80*/  FMUL.FTZ R7, R5.reuse, R10 ;  /* 0x0000000a05077220 */ /* 0x040fe20000410000 */
[----:B------:R-:W-:Y:S01]  /*8a90*/  FFMA.FTZ R12, R8, R11, R12 ;  /* 0x0000000b080c7223 */ /* 0x000fe2000001000c */
[----:B------:R-:W-:-:S02]  /*8aa0*/  FMUL.FTZ R9, R5, R3 ;  /* 0x0000000305097220 */ /* 0x000fc40000410000 */
[----:B------:R-:W-:Y:S01]  /*8ab0*/  FFMA.FTZ R5, R6, R3, -R7 ;  /* 0x0000000306057223 */ /* 0x000fe20000010807 */
[----:B------:R-:W-:Y:S01]  /*8ac0*/  F2FP.F16.F32.PACK_AB R7, R26, R21 ;  /* 0x000000151a07723e */ /* 0x000fe200000000ff */
[----:B------:R-:W-:Y:S01]  /*8ad0*/  FFMA.FTZ R10, R6, R10, R9 ;  /* 0x0000000a060a7223 */ /* 0x000fe20000010009 */
[----:B------:R-:W-:-:S04]  /*8ae0*/  F2FP.F16.F32.PACK_AB R6, R12, R15 ;  /* 0x0000000f0c06723e */ /* 0x000fc800000000ff */
[----:B------:R-:W-:-:S05]  /*8af0*/  F2FP.F16.F32.PACK_AB R5, R10, R5 ;  /* 0x000000050a05723e */ /* 0x000fca00000000ff */
[----:B------:R3:W-:Y:S01]  /*8b00*/  STS.128 [R0+0x1000], R4 ;  /* 0x0010000400007388 */ /* 0x0007e20000000c00 */
[----:B------:R-:W-:Y:S05]  /*8b10*/  BRA `(.L_x_2775) ;  /* 0x0000001000d07947 */ /* 0x000fea0003800000 */
.L_x_2762:
[----:B------:R-:W0:Y:S01]  /*8b20*/  LDC R21, c[0x0][0x448] ;  /* 0x00011200ff157b82 */ /* 0x000e220000000800 */
[----:B------:R-:W-:Y:S01]  /*8b30*/  IMAD R3, R223, 0x20, R34 ;  /* 0x00000020df037824 */ /* 0x000fe200078e0222 */
[----:B------:R-:W-:Y:S01]  /*8b40*/  ULDC.64 UR4, c[0x0][0x3f8] ;  /* 0x0000fe0000047ab9 */ /* 0x000fe20000000a00 */
[----:B------:R-:W-:Y:S01]  /*8b50*/  ULDC.64 UR6, c[0x0][0x408] ;  /* 0x0001020000067ab9 */ /* 0x000fe20000000a00 */
[----:B------:R-:W-:Y:S02]  /*8b60*/  IMAD.MOV.U32 R8, RZ, RZ, R24 ;  /* 0x000000ffff087224 */ /* 0x000fe400078e0018 */
[----:B------:R-:W-:Y:S02]  /*8b70*/  IMAD.MOV.U32 R9, RZ, RZ, R29 ;  /* 0x000000ffff097224 */ /* 0x000fe400078e001d */
[----:B------:R-:W-:Y:S01]  /*8b80*/  IMAD.MOV.U32 R4, RZ, RZ, R26 ;  /* 0x000000ffff047224 */ /* 0x000fe200078e001a */
[----:B0-----:R-:W-:-:S13]  /*8b90*/  ISETP.NE.AND P0, PT, R21, 0x1, PT ;  /* 0x000000011500780c */ /* 0x001fda0003f05270 */
[----:B------:R-:W0:Y:S08]  /*8ba0*/  @P0 LDC R0, c[0x0][0x44c] ;  /* 0x00011300ff000b82 */ /* 0x000e300000000800 */
[----:B------:R-:W1:Y:S01]  /*8bb0*/  @P0 LDC R5, c[0x0][0x450] ;  /* 0x00011400ff050b82 */ /* 0x000e620000000800 */
[----:B0-----:R-:W-:-:S05]  /*8bc0*/  @P0 IMAD.HI.U32 R0, R3, R0, RZ ;  /* 0x0000000003000227 */ /* 0x001fca00078e00ff */
[----:B-1----:R-:W-:Y:S01]  /*8bd0*/  @P0 SHF.R.U32.HI R3, RZ, R5, R0 ;  /* 0x00000005ff030219 */ /* 0x002fe20000011600 */
[----:B------:R-:W-:-:S03]  /*8be0*/  IMAD.MOV.U32 R5, RZ, RZ, R31 ;  /* 0x000000ffff057224 */ /* 0x000fc600078e001f */
        /* <DEDUP_REMOVED lines=17> */
[----:B------:R-:W0:Y:S04]  /*8d00*/  SHFL.IDX PT, R3, R8, RZ, 0x1c1f ;  /* 0x001c1fff08037589 */ /* 0x000e2800000e0000 */
[----:B------:R-:W1:Y:S04]  /*8d10*/  SHFL.IDX PT, R0, R6, RZ, 0x1c1f ;  /* 0x001c1fff06007589 */ /* 0x000e6800000e0000 */
[----:B------:R2:W3:Y:S04]  /*8d20*/  SHFL.IDX PT, R5, R7, RZ, 0x1c1f ;  /* 0x001c1fff07057589 */ /* 0x0004e800000e0000 */
[----:B------:R2:W4:Y:S01]  /*8d30*/  SHFL.IDX PT, R14, R9, RZ, 0x1c1f ;  /* 0x001c1fff090e7589 */ /* 0x00052200000e0000 */
[----:B0-----:R-:W-:-:S02]  /*8d40*/  IMAD.MOV.U32 R11, RZ, RZ, R3 ;  /* 0x000000ffff0b7224 */ /* 0x001fc400078e0003 */
[----:B-12---:R-:W-:-:S07]  /*8d50*/  IMAD.MOV.U32 R10, RZ, RZ, R0 ;  /* 0x000000ffff0a7224 */ /* 0x006fce00078e0000 */
.L_x_3106:
[----:B------:R-:W-:Y:S01]  /*8d60*/  IMAD R21, R22, R21, RZ ;  /* 0x0000001516157224 */ /* 0x000fe200078e02ff */
[----:B------:R-:W-:Y:S01]  /*8d70*/  BSSY B1, `(.L_x_2779) ;  /* 0x000000f000017945 */ /* 0x000fe20003800000 */
[----:B---3--:R-:W-:Y:S01]  /*8d80*/  IMAD.MOV.U32 R15, RZ, RZ, R5 ;  /* 0x000000ffff0f7224 */ /* 0x008fe200078e0005 */
[----:B------:R-:W-:Y:S02]  /*8d90*/  CS2R R28, SRZ ;  /* 0x00000000001c7805 */ /* 0x000fe4000001ff00 */
[----:B------:R-:W-:Y:S02]  /*8da0*/  CS2R R30, SRZ ;  /* 0x00000000001e7805 */ /* 0x000fe4000001ff00 */
[----:B------:R-:W-:Y:S02]  /*8db0*/  ISETP.GE.AND P0, PT, R34, R21, PT ;  /* 0x000000152200720c */ /* 0x000fe40003f06270 */
[----:B------:R-:W-:Y:S02]  /*8dc0*/  CS2R R24, SRZ ;  /* 0x0000000000187805 */ /* 0x000fe4000001ff00 */
[----:B------:R-:W-:-:S09]  /*8dd0*/  CS2R R26, SRZ ;  /* 0x00000000001a7805 */ /* 0x000fd2000001ff00 */
[----:B------:R-:W-:Y:S05]  /*8de0*/  @P0 BRA `(.L_x_2780) ;  /* 0x00000000001c0947 */ /* 0x000fea0003800000 */
[----:B------:R-:W-:Y:S02]  /*8df0*/  ULDC UR4, c[0x0][0x3f4] ;  /* 0x0000fd0000047ab9 */ /* 0x000fe40000000800 */
[----:B------:R-:W-:-:S13]  /*8e00*/  ISETP.GE.AND P0, PT, R16, UR4, PT ;  /* 0x0000000410007c0c */ /* 0x000fda000bf06270 */
[----:B------:R-:W-:Y:S05]  /*8e10*/  @P0 BRA `(.L_x_2780) ;  /* 0x0000000000100947 */ /* 0x000fea0003800000 */
[----:B------:R-:W-:-:S04]  /*8e20*/  IMAD.WIDE R10, R16, 0x2, R10 ;  /* 0x00000002100a7825 */ /* 0x000fc800078e020a */
[----:B----4-:R-:W-:Y:S01]  /*8e30*/  IMAD.WIDE R14, R16, 0x2, R14 ;  /* 0x00000002100e7825 */ /* 0x010fe200078e020e */
[----:B------:R0:W5:Y:S04]  /*8e40*/  LD.E.128 R24, desc[UR42][R10.64] ;  /* 0x0000002a0a187980 */ /* 0x000168000c101d00 */
[----:B------:R0:W5:Y:S02]  /*8e50*/  LD.E.128 R28, desc[UR42][R14.64] ;  /* 0x0000002a0e1c7980 */ /* 0x000164000c101d00 */
.L_x_2780:
[----:B------:R-:W-:Y:S05]  /*8e60*/  BSYNC B1 ;  /* 0x0000000000017941 */ /* 0x000fea0003800000 */
.L_x_2779:
[----:B-----5:R-:W-:Y:S01]  /*8e70*/  IMAD.MOV.U32 R0, RZ, RZ, R28 ;  /* 0x000000ffff007224 */ /* 0x020fe200078e001c */
[----:B------:R-:W-:Y:S01]  /*8e80*/  UMOV UR4, 0xffffffff ;  /* 0xffffffff00047882 */ /* 0x000fe20000000000 */
[----:B------:R-:W-:Y:S02]  /*8e90*/  IMAD.MOV.U32 R4, RZ, RZ, R30 ;  /* 0x000000ffff047224 */ /* 0x000fe400078e001e */
[----:B------:R-:W-:Y:S02]  /*8ea0*/  IMAD.MOV.U32 R5, RZ, RZ, R31 ;  /* 0x000000ffff057224 */ /* 0x000fe400078e001f */
[----:B------:R-:W-:Y:S01]  /*8eb0*/  IMAD.MOV.U32 R3, RZ, RZ, R29 ;  /* 0x000000ffff037224 */ /* 0x000fe200078e001d */
[----:B------:R-:W-:Y:S01]  /*8ec0*/  PRMT R42, R0, 0x5410, R4 ;  /* 0x00005410002a7816 */ /* 0x000fe20000000004 */
[----:B------:R-:W-:Y:S01]  /*8ed0*/  IMAD.MOV.U32 R4, RZ, RZ, R26 ;  /* 0x000000ffff047224 */ /* 0x000fe200078e001a */
[----:B------:R-:W-:Y:S01]  /*8ee0*/  PRMT R49, R5, 0x7610, R49 ;  /* 0x0000761005317816 */ /* 0x000fe20000000031 */
[----:B------:R-:W-:Y:S01]  /*8ef0*/  IMAD.MOV.U32 R5, RZ, RZ, R27 ;  /* 0x000000ffff057224 */ /* 0x000fe200078e001b */
[----:B------:R-:W-:Y:S01]  /*8f00*/  PRMT R37, R3, 0x7610, R37 ;  /* 0x0000761003257816 */ /* 0x000fe20000000025 */
[----:B------:R-:W-:-:S02]  /*8f10*/  IMAD.MOV.U32 R0, RZ, RZ, R24 ;  /* 0x000000ffff007224 */ /* 0x000fc400078e0018 */
[----:B------:R-:W-:Y:S01]  /*8f20*/  IMAD.MOV.U32 R3, RZ, RZ, R25 ;  /* 0x000000ffff037224 */ /* 0x000fe200078e0019 */
[----:B------:R-:W-:Y:S02]  /*8f30*/  PRMT R50, R4, 0x5410, R5 ;  /* 0x0000541004327816 */ /* 0x000fe40000000005 */
[----:B------:R-:W-:Y:S02]  /*8f40*/  CS2R R4, SRZ ;  /* 0x0000000000047805 */ /* 0x000fe4000001ff00 */
[----:B------:R-:W-:Y:S02]  /*8f50*/  PRMT R49, R49, 0x5410, R0 ;  /* 0x0000541031317816 */ /* 0x000fe40000000000 */
[----:B------:R-:W-:Y:S01]  /*8f60*/  PRMT R37, R37, 0x5410, R3 ;  /* 0x0000541025257816 */ /* 0x000fe20000000003 */
[----:B------:R-:W-:Y:S06]  /*8f70*/  BRA.DIV UR4, `(.L_x_2781) ;  /* 0x0000017e04007947 */ /* 0x000fec000b800000 */
[----:B------:R-:W1:Y:S04]  /*8f80*/  SHFL.IDX PT, R3, R8, 0x1, 0x1c1f ;  /* 0x003c1f0008037f89 */ /* 0x000e6800000e0000 */
[----:B------:R-:W2:Y:S04]  /*8f90*/  SHFL.IDX PT, R0, R6, 0x1, 0x1c1f ;  /* 0x003c1f0006007f89 */ /* 0x000ea800000e0000 */
[----:B------:R-:W3:Y:S04]  /*8fa0*/  SHFL.IDX PT, R7, R7, 0x1, 0x1c1f ;  /* 0x003c1f0007077f89 */ /* 0x000ee800000e0000 */
[----:B0---4-:R0:W4:Y:S01]  /*8fb0*/  SHFL.IDX PT, R14, R9, 0x1, 0x1c1f ;  /* 0x003c1f00090e7f89 */ /* 0x01112200000e0000 */
[----:B-1----:R-:W-:-:S02]  /*8fc0*/  IMAD.MOV.U32 R13, RZ, RZ, R3 ;  /* 0x000000ffff0d7224 */ /* 0x002fc400078e0003 */
[----:B0-2---:R-:W-:-:S07]  /*8fd0*/  IMAD.MOV.U32 R12, RZ, RZ, R0 ;  /* 0x000000ffff0c7224 */ /* 0x005fce00078e0000 */
.L_x_3112:
[----:B------:R-:W0:Y:S01]  /*8fe0*/  LDC R33, c[0x0][0x3f4] ;  /* 0x0000fd00ff217b82 */ /* 0x000e220000000800 */
[----:B------:R-:W-:Y:S01]  /*8ff0*/  VIADD R34, R34, 0x20 ;  /* 0x0000002022227836 */ /* 0x000fe20000000000 */
[----:B------:R-:W-:Y:S01]  /*9000*/  LEA.HI R0, R217, R217, RZ, 0x1 ;  /* 0x000000d9d9007211 */ /* 0x000fe200078f08ff */
[----:B------:R-:W-:Y:S01]  /*9010*/  BSSY B1, `(.L_x_2782) ;  /* 0x0000014000017945 */ /* 0x000fe20003800000 */
[----:B---3--:R-:W-:Y:S01]  /*9020*/  IMAD.MOV.U32 R15, RZ, RZ, R7 ;  /* 0x000000ffff0f7224 */ /* 0x008fe200078e0007 */
        /* <DEDUP_REMOVED lines=9> */
[----:B------:R-:W-:Y:S02]  /*90c0*/  CS2R R6, SRZ ;  /* 0x0000000000067805 */ /* 0x000fe4000001ff00 */
[----:B------:R-:W-:Y:S02]  /*90d0*/  ISETP.GE.AND P0, PT, R16, UR4, PT ;  /* 0x0000000410007c0c */ /* 0x000fe4000bf06270 */
[----:B------:R-:W-:Y:S02]  /*90e0*/  CS2R R8, SRZ ;  /* 0x0000000000087805 */ /* 0x000fe4000001ff00 */
[----:B------:R-:W-:-:S09]  /*90f0*/  CS2R R10, SRZ ;  /* 0x00000000000a7805 */ /* 0x000fd2000001ff00 */
[----:B------:R-:W-:Y:S05]  /*9100*/  @P0 BRA `(.L_x_2783) ;  /* 0x0000000000100947 */ /* 0x000fea0003800000 */
[----:B------:R-:W-:-:S04]  /*9110*/  IMAD.WIDE R12, R16, 0x2, R12 ;  /* 0x00000002100c7825 */ /* 0x000fc800078e020c */
[----:B----4-:R-:W-:Y:S01]  /*9120*/  IMAD.WIDE R14, R16, 0x2, R14 ;  /* 0x00000002100e7825 */ /* 0x010fe200078e020e */
[----:B------:R1:W5:Y:S04]  /*9130*/  LD.E.128 R8, desc[UR42][R12.64] ;  /* 0x0000002a0c087980 */ /* 0x000368000c101d00 */
[----:B------:R1:W5:Y:S02]  /*9140*/  LD.E.128 R4, desc[UR42][R14.64] ;  /* 0x0000002a0e047980 */ /* 0x000364000c101d00 */
.L_x_2783:
[----:B------:R-:W-:Y:S05]  /*9150*/  BSYNC B1 ;  /* 0x0000000000017941 */ /* 0x000fea0003800000 */
.L_x_2782:
[----:B------:R-:W2:Y:S01]  /*9160*/  SYNCS.PHASECHK.TRANS64.TRYWAIT P1, [R2+URZ+0x28c00], R3 ;  /* 0x028c0003020075a7 */ /* 0x000ea2000802017f */
[----:B------:R-:W-:Y:S01]  /*9170*/  VIADDMNMX R0, R21, -R192, 0x40, PT ;  /* 0x0000004015007446 */ /* 0x000fe200038009c0 */
[----:B-1---5:R-:W-:Y:S01]  /*9180*/  IMAD.MOV.U32 R12, RZ, RZ, R4 ;  /* 0x000000ffff0c7224 */ /* 0x022fe200078e0004 */
[----:B0-----:R-:W-:Y:S01]  /*9190*/  ISETP.GE.AND P0, PT, R16, R33, PT ;  /* 0x000000211000720c */ /* 0x001fe20003f06270 */
[----:B------:R-:W-:Y:S01]  /*91a0*/  IMAD.MOV.U32 R13, RZ, RZ, R5 ;  /* 0x000000ffff0d7224 */ /* 0x000fe200078e0005 */
[----:B------:R-:W-:Y:S01]  /*91b0*/  BSSY B1, `(.L_x_2784) ;  /* 0x000000c000017945 */ /* 0x000fe20003800000 */
[----:B----4-:R-:W-:Y:S01]  /*91c0*/  IMAD.MOV.U32 R14, RZ, RZ, R9 ;  /* 0x000000ffff0e7224 */ /* 0x010fe200078e0009 */
[-C--:B------:R-:W-:Y:S02]  /*91d0*/  ISETP.GE.OR P2, PT, R185, R0.reuse, P0 ;  /* 0x00000000b900720c */ /* 0x080fe40000746670 */
[----:B------:R-:W-:Y:S01]  /*91e0*/  ISETP.GE.OR P0, PT, R235, R0, P0 ;  /* 0x00000000eb00720c */ /* 0x000fe20000706670 */
[----:B------:R-:W-:Y:S01]  /*91f0*/  IMAD.MOV.U32 R0, RZ, RZ, R6 ;  /* 0x000000ffff007224 */ /* 0x000fe200078e0006 */
[----:B------:R-:W-:Y:S01]  /*9200*/  PRMT R51, R12, 0x5410, R13 ;  /* 0x000054100c337816 */ /* 0x000fe2000000000d */
[----:B------:R-:W-:Y:S01]  /*9210*/  IMAD.MOV.U32 R13, RZ, RZ, R8 ;  /* 0x000000ffff0d7224 */ /* 0x000fe200078e0008 */
[----:B------:R-:W-:-:S04]  /*9220*/  MOV R12, R7 ;  /* 0x00000007000c7202 */ /* 0x000fc80000000f00 */
[----:B------:R-:W-:Y:S01]  /*9230*/  PRMT R52, R0, 0x5410, R12 ;  /* 0x0000541000347816 */ /* 0x000fe2000000000c */
[----:B------:R-:W-:Y:S01]  /*9240*/  IMAD.IADD R0, R16, 0x1, R33 ;  /* 0x0000000110007824 */ /* 0x000fe200078e0221 */
[----:B------:R-:W-:Y:S01]  /*9250*/  PRMT R53, R13, 0x5410, R14 ;  /* 0x000054100d357816 */ /* 0x000fe2000000000e */
[----:B--2---:R-:W-:Y:S06]  /*9260*/  @!P1 BRA `(.L_x_2785) ;  /* 0x0000017800bc9947 */ /* 0x004fec0003800000 */
.L_x_3113:
[----:B------:R-:W-:Y:S05]  /*9270*/  BSYNC B1 ;  /* 0x0000000000017941 */ /* 0x000fea0003800000 */
.L_x_2784:
[----:B------:R-:W-:Y:S01]  /*9280*/  BSSY B1, `(.L_x_2786) ;  /* 0x0000063000017945 */ /* 0x000fe20003800000 */
[----:B------:R-:W-:Y:S01]  /*9290*/  IMAD.MOV.U32 R54, RZ, RZ, R10 ;  /* 0x000000ffff367224 */ /* 0x000fe200078e000a */
[----:B0-----:R-:W-:Y:S01]  /*92a0*/  LOP3.LUT R3, R0, 0x38, RZ, 0xc0, !PT ;  /* 0x0000003800037812 */ /* 0x001fe200078ec0ff */
[----:B------:R-:W-:Y:S01]  /*92b0*/  IMAD.MOV.U32 R55, RZ, RZ, R11 ;  /* 0x000000ffff377224 */ /* 0x000fe200078e000b */
[----:B------:R-:W-:Y:S06]  /*92c0*/  @P2 BRA `(.L_x_2787) ;  /* 0x0000000400782947 */ /* 0x000fec0003800000 */
[----:B------:R-:W-:Y:S01]  /*92d0*/  IMAD.SHL.U32 R0, R193, 0x40, RZ ;  /* 0x00000040c1007824 */ /* 0x000fe200078e00ff */
[----:B------:R-:W-:Y:S02]  /*92e0*/  SHF.R.U64 R47, R26, 0x10, R27 ;  /* 0x000000101a2f7819 */ /* 0x000fe4000000121b */
[--C-:B------:R-:W-:Y:S02]  /*92f0*/  SHF.R.U64 R45, R30, 0x10, R31.reuse ;  /* 0x000000101e2d7819 */ /* 0x100fe4000000121f */
[----:B------:R-:W-:Y:S02]  /*9300*/  LOP3.LUT R12, R0, 0x1c0, RZ, 0xc0, !PT ;  /* 0x000001c0000c7812 */ /* 0x000fe400078ec0ff */
[----:B------:R-:W-:Y:S01]  /*9310*/  SHF.R.U32.HI R40, RZ, 0x10, R31 ;  /* 0x00000010ff287819 */ /* 0x000fe2000001161f */
[----:B------:R-:W-:Y:S01]  /*9320*/  HADD2.F32 R31, -RZ, R37.H0_H0 ;  /* 0x20000025ff1f7230 */ /* 0x000fe20000004100 */
[----:B------:R-:W-:Y:S02]  /*9330*/  LOP3.LUT R0, R12, 0x38, R16, 0xf8, !PT ;  /* 0x000000380c007812 */ /* 0x000fe400078ef810 */
[----:B------:R-:W-:-:S02]  /*9340*/  SHF.R.U32.HI R15, RZ, 0x3, R12 ;  /* 0x00000003ff0f7819 */ /* 0x000fc4000001160c */
[--C-:B------:R-:W-:Y:S02]  /*9350*/  SHF.R.U32.HI R36, RZ, 0x10, R29.reuse ;  /* 0x00000010ff247819 */ /* 0x100fe4000001161d */
[----:B------:R-:W-:Y:S02]  /*9360*/  LOP3.LUT R0, R0, R15, RZ, 0x3c, !PT ;  /* 0x0000000f00007212 */ /* 0x000fe400078e3cff */
[----:B------:R-:W-:Y:S01]  /*9370*/  SHF.R.U64 R46, R28, 0x10, R29 ;  /* 0x000000101c2e7819 */ /* 0x000fe2000000121d */
[----:B------:R-:W-:Y:S01]  /*9380*/  HADD2.F32 R29, -RZ, R37.H1_H1 ;  /* 0x30000025ff1d7230 */ /* 0x000fe20000004100 */
[----:B------:R-:W-:Y:S01]  /*9390*/  SHF.R.U32.HI R38, RZ, 0x10, R25 ;  /* 0x00000010ff267819 */ /* 0x000fe20000011619 */
[----:B------:R-:W-:Y:S01]  /*93a0*/  IMAD R13, R203, 0x200, R0 ;  /* 0x00000200cb0d7824 */ /* 0x000fe200078e0200 */
[----:B------:R-:W-:Y:S01]  /*93b0*/  LOP3.LUT R0, R15, R3, R12, 0x1e, !PT ;  /* 0x000000030f007212 */ /* 0x000fe200078e1e0c */
[----:B------:R-:W-:Y:S01]  /*93c0*/  HADD2.F32 R30, -RZ, R36.H0_H0 ;  /* 0x20000024ff1e7230 */ /* 0x000fe20000004100 */
[----:B------:R-:W-:Y:S01]  /*93d0*/  SHF.R.U32.HI R41, RZ, 0x10, R27 ;  /* 0x00000010ff297819 */ /* 0x000fe2000001161b */
[----:B------:R-:W-:Y:S01]  /*93e0*/  IMAD R43, R13, 0x2, R2 ;  /* 0x000000020d2b7824 */ /* 0x000fe200078e0202 */
[----:B------:R-:W-:Y:S01]  /*93f0*/  SHF.R.U64 R48, R24, 0x10, R25 ;  /* 0x0000001018307819 */ /* 0x000fe20000001219 */
[----:B------:R-:W-:-:S03]  /*9400*/  IMAD R21, R203, 0x200, R0 ;  /* 0x00000200cb157824 */ /* 0x000fc600078e0200 */
[----:B------:R-:W0:Y:S01]  /*9410*/  LDS.128 R12, [R43+0x20400] ;  /* 0x020400002b0c7984 */ /* 0x000e220000000c00 */
[----:B------:R-:W-:-:S05]  /*9420*/  IMAD R44, R21, 0x2, R2 ;  /* 0x00000002152c7824 */ /* 0x000fca00078e0202 */
[----:B------:R-:W1:Y:S01]  /*9430*/  LDS.128 R32, [R44+0x20400] ;  /* 0x020400002c207984 */ /* 0x000e620000000c00 */
[--C-:B0-----:R-:W-:Y:S02]  /*9440*/  HADD2.F32 R20, -RZ, R13.reuse.H0_H0 ;  /* 0x2000000dff147230 */ /* 0x101fe40000004100 */
[----:B------:R-:W-:Y:S02]  /*9450*/  HADD2.F32 R13, -RZ, R13.H1_H1 ;  /* 0x3000000dff0d7230 */ /* 0x000fe40000004100 */
[----:B------:R-:W-:Y:S02]  /*9460*/  HADD2.F32 R21, -RZ, R15.H0_H0 ;  /* 0x2000000fff157230 */ /* 0x000fe40000004100 */
[--C-:B-1----:R-:W-:Y:S02]  /*9470*/  HADD2.F32 R26, -RZ, R33.reuse.H0_H0 ;  /* 0x20000021ff1a7230 */ /* 0x102fe40000004100 */
[----:B------:R-:W-:Y:S02]  /*9480*/  HADD2.F32 R33, -RZ, R33.H1_H1 ;  /* 0x30000021ff217230 */ /* 0x000fe40000004100 */
[----:B------:R-:W-:-:S02]  /*9490*/  HADD2.F32 R28, -RZ, R35.H0_H0 ;  /* 0x20000023ff1c7230 */ /* 0x000fc40000004100 */
[C---:B------:R-:W-:Y:S01]  /*94a0*/  FMUL.FTZ R37, R26.reuse, R31 ;  /* 0x0000001f1a257220 */ /* 0x040fe20000410000 */
[-C--:B------:R-:W-:Y:S01]  /*94b0*/  FMUL.FTZ R39, R26, R29.reuse ;  /* 0x0000001d1a277220 */ /* 0x080fe20000410000 */
[----:B------:R-:W-:Y:S02]  /*94c0*/  HADD2.F32 R26, -RZ, R38.H0_H0 ;  /* 0x20000026ff1a7230 */ /* 0x000fe40000004100 */
[C---:B------:R-:W-:Y:S01]  /*94d0*/  FMUL.FTZ R36, R33.reuse, R30 ;  /* 0x0000001e21247220 */ /* 0x040fe20000410000 */
[C---:B------:R-:W-:Y:S01]  /*94e0*/  FFMA.FTZ R37, R20.reuse, R29, -R37 ;  /* 0x0000001d14257223 */ /* 0x040fe20000010825 */
[----:B------:R-:W-:Y:S02]  /*94f0*/  HADD2.F32 R29, -RZ, R49.H0_H0 ;  /* 0x20000031ff1d7230 */ /* 0x000fe40000004100 */
[----:B------:R-:W-:Y:S01]  /*9500*/  FFMA.FTZ R39, R20, R31, R39 ;  /* 0x0000001f14277223 */ /* 0x000fe20000010027 */
[----:B------:R-:W-:Y:S02]  /*9510*/  HADD2.F32 R20, -RZ, R50.H1_H1 ;  /* 0x30000032ff147230 */ /* 0x000fe40000004100 */
[-C--:B------:R-:W-:Y:S01]  /*9520*/  FMUL.FTZ R38, R33, R26.reuse ;  /* 0x0000001a21267220 */ /* 0x080fe20000410000 */
[----:B------:R-:W-:Y:S01]  /*9530*/  FFMA.FTZ R36, R13, R26, -R36 ;  /* 0x0000001a0d247223 */ /* 0x000fe20000010824 */
[----:B------:R-:W-:Y:S01]  /*9540*/  FMUL.FTZ R26, R28, R29 ;  /* 0x0000001d1c1a7220 */ /* 0x000fe20000410000 */
[----:B------:R-:W-:-:S02]  /*9550*/  HADD2.F32 R35, -RZ, R35.H1_H1 ;  /* 0x30000023ff237230 */ /* 0x000fc40000004100 */
[-C--:B------:R-:W-:Y:S01]  /*9560*/  FMUL.FTZ R28, R28, R20.reuse ;  /* 0x000000141c1c7220 */ /* 0x080fe20000410000 */
[----:B------:R-:W-:Y:S02]  /*9570*/  HADD2.F32 R31, -RZ, R40.H0_H0 ;  /* 0x20000028ff1f7230 */ /* 0x000fe40000004100 */
[----:B------:R-:W-:Y:S01]  /*9580*/  FFMA.FTZ R40, R21, R20, -R26 ;  /* 0x0000001415287223 */ /* 0x000fe2000001081a */
[----:B------:R-:W-:Y:S02]  /*9590*/  HADD2.F32 R20, -RZ, R41.H0_H0 ;  /* 0x20000029ff147230 */ /* 0x000fe40000004100 */
[----:B------:R-:W-:Y:S01]  /*95a0*/  FFMA.FTZ R38, R13, R30, R38 ;  /* 0x0000001e0d267223 */ /* 0x000fe20000010026 */
[----:B------:R-:W-:Y:S02]  /*95b0*/  HADD2.F32 R24, -RZ, R15.H1_H1 ;  /* 0x3000000fff187230 */ /* 0x000fe40000004100 */
[----:B------:R-:W-:Y:S01]  /*95c0*/  FFMA.FTZ R41, R21, R29, R28 ;  /* 0x0000001d15297223 */ /* 0x000fe2000001001c */
[----:B------:R-:W-:-:S02]  /*95d0*/  HADD2.F32 R25, -RZ, R32.H0_H0 ;  /* 0x20000020ff197230 */ /* 0x000fc40000004100 */
[C---:B------:R-:W-:Y:S01]  /*95e0*/  FMUL.FTZ R29, R35.reuse, R31 ;  /* 0x0000001f231d7220 */ /* 0x040fe20000410000 */
[----:B------:R-:W-:Y:S02]  /*95f0*/  HADD2.F32 R13, -RZ, R49.H1_H1 ;  /* 0x30000031ff0d7230 */ /* 0x000fe40000004100 */
[-C--:B------:R-:W-:Y:S01]  /*9600*/  FMUL.FTZ R33, R35, R20.reuse ;  /* 0x0000001423217220 */ /* 0x080fe20000410000 */
[----:B------:R-:W-:Y:S02]  /*9610*/  HADD2.F32 R21, -RZ, R42.H0_H0 ;  /* 0x2000002aff157230 */ /* 0x000fe40000004100 */
[----:B------:R-:W-:Y:S01]  /*9620*/  FFMA.FTZ R35, R24, R20, -R29 ;  /* 0x0000001418237223 */ /* 0x000fe2000001081d */
[----:B------:R-:W-:Y:S02]  /*9630*/  HADD2.F32 R0, -RZ, R12.H0_H0 ;  /* 0x2000000cff007230 */ /* 0x000fe40000004100 */
[----:B------:R-:W-:Y:S01]  /*9640*/  FMUL.FTZ R28, R25, R13 ;  /* 0x0000000d191c7220 */ /* 0x000fe20000410000 */
[----:B------:R-:W-:-:S02]  /*9650*/  HADD2.F32 R27, -RZ, R34.H0_H0 ;  /* 0x20000022ff1b7230 */ /* 0x000fc40000004100 */
[----:B------:R-:W-:Y:S01]  /*9660*/  FMUL.FTZ R29, R25, R21 ;  /* 0x00000015191d7220 */ /* 0x000fe20000410000 */
[----:B------:R-:W-:Y:S02]  /*9670*/  HADD2.F32 R26, -RZ, R42.H1_H1 ;  /* 0x3000002aff1a7230 */ /* 0x000fe40000004100 */
[----:B------:R-:W-:Y:S01]  /*9680*/  FFMA.FTZ R42, R24, R31, R33 ;  /* 0x0000001f182a7223 */ /* 0x000fe20000010021 */
[----:B------:R-:W-:Y:S02]  /*9690*/  HADD2.F32 R20, -RZ, R50.H0_H0 ;  /* 0x20000032ff147230 */ /* 0x000fe40000004100 */
[C---:B------:R-:W-:Y:S01]  /*96a0*/  FFMA.FTZ R29, R0.reuse, R13, -R29 ;  /* 0x0000000d001d7223 */ /* 0x040fe2000001081d */
[----:B------:R-:W-:Y:S01]  /*96b0*/  FFMA.FTZ R24, R0, R21, R28 ;  /* 0x0000001500187223 */ /* 0x000fe2000001001c */
[----:B------:R-:W-:Y:S02]  /*96c0*/  HADD2.F32 R15, -RZ, R14.H0_H0 ;  /* 0x2000000eff0f7230 */ /* 0x000fe40000004100 */
[C---:B------:R-:W-:Y:S01]  /*96d0*/  FMUL.FTZ R30, R27.reuse, R26 ;  /* 0x0000001a1b1e7220 */ /* 0x040fe20000410000 */
[----:B------:R-:W-:Y:S01]  /*96e0*/  FMUL.FTZ R0, R27, R20 ;  /* 0x000000141b007220 */ /* 0x000fe20000410000 */
[----:B------:R-:W-:-:S02]  /*96f0*/  HADD2.F32 R32, -RZ, R32.H1_H1 ;  /* 0x30000020ff207230 */ /* 0x000fc40000004100 */
[----:B------:R-:W-:Y:S02]  /*9700*/  HADD2.F32 R34, -RZ, R34.H1_H1 ;  /* 0x30000022ff227230 */ /* 0x000fe40000004100 */
[C---:B------:R-:W-:Y:S01]  /*9710*/  FFMA.FTZ R30, R15.reuse, R20, -R30 ;  /* 0x000000140f1e7223 */ /* 0x040fe2000001081e */
[----:B------:R-:W-:Y:S02]  /*9720*/  HADD2.F32 R25, -RZ, R46.H0_H0 ;  /* 0x2000002eff197230 */ /* 0x000fe40000004100 */
[----:B------:R-:W-:Y:S01]  /*9730*/  FFMA.FTZ R26, R15, R26, R0 ;  /* 0x0000001a0f1a7223 */ /* 0x000fe20000010000 */
[----:B------:R-:W-:Y:S02]  /*9740*/  HADD2.F32 R27, -RZ, R45.H0_H0 ;  /* 0x2000002dff1b7230 */ /* 0x000fe40000004100 */
[----:B------:R-:W-:Y:S02]  /*9750*/  HADD2.F32 R13, -RZ, R48.H0_H0 ;  /* 0x20000030ff0d7230 */ /* 0x000fe40000004100 */
[----:B------:R-:W-:Y:S01]  /*9760*/  FMUL.FTZ R15, R32, R25 ;  /* 0x00000019200f7220 */ /* 0x000fe20000410000 */
[----:B------:R-:W-:-:S02]  /*9770*/  HADD2.F32 R21, -RZ, R47.H0_H0 ;  /* 0x2000002fff157230 */ /* 0x000fc40000004100 */
[----:B------:R-:W-:Y:S01]  /*9780*/  FMUL.FTZ R33, R34, R27 ;  /* 0x0000001b22217220 */ /* 0x000fe20000410000 */
[----:B------:R-:W-:Y:S02]  /*9790*/  HADD2.F32 R12, -RZ, R12.H1_H1 ;  /* 0x3000000cff0c7230 */ /* 0x000fe40000004100 */
[----:B------:R-:W-:Y:S01]  /*97a0*/  FMUL.FTZ R32, R32, R13 ;  /* 0x0000000d20207220 */ /* 0x000fe20000410000 */
[----:B------:R-:W-:Y:S02]  /*97b0*/  HADD2.F32 R14, -RZ, R14.H1_H1 ;  /* 0x3000000eff0e7230 */ /* 0x000fe40000004100 */
[----:B------:R-:W-:Y:S01]  /*97c0*/  FMUL.FTZ R34, R34, R21 ;  /* 0x0000001522227220 */ /* 0x000fe20000410000 */
        /* <DEDUP_REMOVED lines=14> */
.L_x_2787:
[----:B------:R-:W-:Y:S05]  /*98b0*/  BSYNC B1 ;  /* 0x0000000000017941 */ /* 0x000fea0003800000 */
.L_x_2786:
[----:B------:R-:W-:Y:S01]  /*98c0*/  PRMT R34, R54, 0x5410, R55 ;  /* 0x0000541036227816 */ /* 0x000fe20000000037 */
[----:B------:R-:W-:Y:S06]  /*98d0*/  @P0 BRA `(.L_x_2775) ;  /* 0x0000000400600947 */ /* 0x000fec0003800000 */
[--C-:B------:R-:W-:Y:S01]  /*98e0*/  SHF.R.U32.HI R0, RZ, 0x3, R226.reuse ;  /* 0x00000003ff007819 */ /* 0x100fe200000116e2 */
[----:B0-----:R-:W0:Y:S01]  /*98f0*/  LDS.128 R12, [R225+0x20400] ;  /* 0x02040000e10c7984 */ /* 0x001e220000000c00 */
[----:B------:R-:W-:Y:S01]  /*9900*/  SHF.R.U64 R39, R8, 0x10, R9 ;  /* 0x0000001008277819 */ /* 0x000fe20000001209 */
[----:B------:R-:W-:Y:S01]  /*9910*/  HADD2.F32 R21, -RZ, R51.H1_H1 ;  /* 0x30000033ff157230 */ /* 0x000fe20000004100 */
[----:B------:R-:W-:Y:S02]  /*9920*/  LOP3.LUT R0, R0, R3, R226, 0x1e, !PT ;  /* 0x0000000300007212 */ /* 0x000fe400078e1ee2 */
[--C-:B------:R-:W-:Y:S02]  /*9930*/  SHF.R.U64 R38, R10, 0x10, R11.reuse ;  /* 0x000000100a267819 */ /* 0x100fe4000000120b */
[----:B------:R-:W-:Y:S01]  /*9940*/  SHF.R.U32.HI R36, RZ, 0x10, R11 ;  /* 0x00000010ff247819 */ /* 0x000fe2000001160b */
[----:B------:R-:W-:Y:S01]  /*9950*/  IMAD.IADD R3, R227, 0x1, R0 ;  /* 0x00000001e3037824 */ /* 0x000fe200078e0200 */
[--C-:B------:R-:W-:Y:S01]  /*9960*/  SHF.R.U32.HI R20, RZ, 0x10, R5.reuse ;  /* 0x00000010ff147819 */ /* 0x100fe20000011605 */
[----:B------:R-:W-:Y:S01]  /*9970*/  HADD2.F32 R11, -RZ, R53.H1_H1 ;  /* 0x30000035ff0b7230 */ /* 0x000fe20000004100 */
[----:B------:R-:W-:Y:S01]  /*9980*/  SHF.R.U64 R37, R4, 0x10, R5 ;  /* 0x0000001004257819 */ /* 0x000fe20000001205 */
[----:B------:R-:W-:Y:S01]  /*9990*/  IMAD R3, R3, 0x2, R2 ;  /* 0x0000000203037824 */ /* 0x000fe200078e0202 */
[----:B------:R-:W-:Y:S01]  /*99a0*/  SHF.R.U32.HI R28, RZ, 0x10, R9 ;  /* 0x00000010ff1c7819 */ /* 0x000fe20000011609 */
[----:B------:R-:W-:Y:S01]  /*99b0*/  HADD2.F32 R20, -RZ, R20.H0_H0 ;  /* 0x20000014ff147230 */ /* 0x000fe20000004100 */
[----:B------:R-:W-:-:S02]  /*99c0*/  SHF.R.U64 R35, R6, 0x10, R7 ;  /* 0x0000001006237819 */ /* 0x000fc40000001207 */
[----:B------:R-:W1:Y:S01]  /*99d0*/  LDS.128 R24, [R3+0x20400] ;  /* 0x0204000003187984 */ /* 0x000e620000000c00 */
[----:B------:R-:W-:Y:S01]  /*99e0*/  SHF.R.U32.HI R33, RZ, 0x10, R7 ;  /* 0x00000010ff217819 */ /* 0x000fe20000011607 */
[--C-:B0-----:R-:W-:Y:S02]  /*99f0*/  HADD2.F32 R4, -RZ, R13.reuse.H0_H0 ;  /* 0x2000000dff047230 */ /* 0x101fe40000004100 */
[----:B------:R-:W-:Y:S02]  /*9a00*/  HADD2.F32 R13, -RZ, R13.H1_H1 ;  /* 0x3000000dff0d7230 */ /* 0x000fe40000004100 */
[----:B------:R-:W-:Y:S02]  /*9a10*/  HADD2.F32 R0, -RZ, R12.H0_H0 ;  /* 0x2000000cff007230 */ /* 0x000fe40000004100 */
[----:B------:R-:W-:Y:S02]  /*9a20*/  HADD2.F32 R5, -RZ, R14.H0_H0 ;  /* 0x2000000eff057230 */ /* 0x000fe40000004100 */
[----:B------:R-:W-:-:S02]  /*9a30*/  HADD2.F32 R6, -RZ, R15.H0_H0 ;  /* 0x2000000fff067230 */ /* 0x000fc40000004100 */
[----:B------:R-:W-:Y:S02]  /*9a40*/  HADD2.F32 R15, -RZ, R15.H1_H1 ;  /* 0x3000000fff0f7230 */ /* 0x000fe40000004100 */
[----:B------:R-:W-:Y:S02]  /*9a50*/  HADD2.F32 R12, -RZ, R12.H1_H1 ;  /* 0x3000000cff0c7230 */ /* 0x000fe40000004100 */
[----:B------:R-:W-:Y:S02]  /*9a60*/  HADD2.F32 R14, -RZ, R14.H1_H1 ;  /* 0x3000000eff0e7230 */ /* 0x000fe40000004100 */
        /* <DEDUP_REMOVED lines=10> */
[----:B------:R-:W-:Y:S02]  /*9b10*/  HADD2.F32 R4, -RZ, R53.H0_H0 ;  /* 0x20000035ff047230 */ /* 0x000fe40000004100 */
[-C--:B------:R-:W-:Y:S01]  /*9b20*/  FMUL.FTZ R32, R25, R8.reuse ;  /* 0x0000000819207220 */ /* 0x080fe20000410000 */
[----:B------:R-:W-:Y:S01]  /*9b30*/  FFMA.FTZ R30, R13, R8, -R28 ;  /* 0x000000080d1e7223 */ /* 0x000fe2000001081c */
[----:B------:R-:W-:Y:S01]  /*9b40*/  FMUL.FTZ R21, R7, R11 ;  /* 0x0000000b07157220 */ /* 0x000fe20000410000 */
[----:B------:R-:W-:-:S02]  /*9b50*/  HADD2.F32 R9, -RZ, R26.H0_H0 ;  /* 0x2000001aff097230 */ /* 0x000fc40000004100 */
[-C--:B------:R-:W-:Y:S01]  /*9b60*/  FMUL.FTZ R28, R7, R4.reuse ;  /* 0x00000004071c7220 */ /* 0x080fe20000410000 */
[----:B------:R-:W-:Y:S02]  /*9b70*/  HADD2.F32 R8, -RZ, R52.H0_H0 ;  /* 0x20000034ff087230 */ /* 0x000fe40000004100 */
[C---:B------:R-:W-:Y:S01]  /*9b80*/  FFMA.FTZ R21, R0.reuse, R4, -R21 ;  /* 0x0000000400157223 */ /* 0x040fe20000010815 */
[--C-:B------:R-:W-:Y:S02]  /*9b90*/  HADD2.F32 R4, -RZ, R34.reuse.H0_H0 ;  /* 0x20000022ff047230 */ /* 0x100fe40000004100 */
[----:B------:R-:W-:Y:S01]  /*9ba0*/  FFMA.FTZ R28, R0, R11, R28 ;  /* 0x0000000b001c7223 */ /* 0x000fe2000001001c */
[----:B------:R-:W-:Y:S02]  /*9bb0*/  HADD2.F32 R10, -RZ, R27.H0_H0 ;  /* 0x2000001bff0a7230 */ /* 0x000fe40000004100 */
[----:B------:R-:W-:Y:S01]  /*9bc0*/  FMUL.FTZ R0, R9, R8 ;  /* 0x0000000809007220 */ /* 0x000fe20000410000 */
[----:B------:R-:W-:-:S02]  /*9bd0*/  HADD2.F32 R7, -RZ, R34.H1_H1 ;  /* 0x30000022ff077230 */ /* 0x000fc40000004100 */
[----:B------:R-:W-:Y:S01]  /*9be0*/  FFMA.FTZ R32, R13, R20, R32 ;  /* 0x000000140d207223 */ /* 0x000fe20000010020 */
[----:B------:R-:W-:Y:S02]  /*9bf0*/  HADD2.F32 R11, -RZ, R52.H1_H1 ;  /* 0x30000034ff0b7230 */ /* 0x000fe40000004100 */
[-C--:B------:R-:W-:Y:S01]  /*9c00*/  FFMA.FTZ R20, R5, R4.reuse, -R0 ;  /* 0x0000000405147223 */ /* 0x080fe20000010800 */
[----:B------:R-:W-:Y:S01]  /*9c10*/  FMUL.FTZ R34, R9, R4 ;  /* 0x0000000409227220 */ /* 0x000fe20000410000 */
[----:B------:R-:W-:Y:S02]  /*9c20*/  HADD2.F32 R0, -RZ, R36.H0_H0 ;  /* 0x20000024ff007230 */ /* 0x000fe40000004100 */
[C---:B------:R-:W-:Y:S01]  /*9c30*/  FMUL.FTZ R36, R10.reuse, R7 ;  /* 0x000000070a247220 */ /* 0x040fe20000410000 */
[----:B------:R-:W-:Y:S02]  /*9c40*/  HADD2.F32 R27, -RZ, R27.H1_H1 ;  /* 0x3000001bff1b7230 */ /* 0x000fe40000004100 */
[----:B------:R-:W-:Y:S01]  /*9c50*/  FMUL.FTZ R9, R10, R11 ;  /* 0x0000000b0a097220 */ /* 0x000fe20000410000 */
[----:B------:R-:W-:-:S02]  /*9c60*/  HADD2.F32 R4, -RZ, R33.H0_H0 ;  /* 0x20000021ff047230 */ /* 0x000fc40000004100 */
[----:B------:R-:W-:Y:S01]  /*9c70*/  FFMA.FTZ R10, R5, R8, R34 ;  /* 0x00000008050a7223 */ /* 0x000fe20000010022 */
[C---:B------:R-:W-:Y:S01]  /*9c80*/  FFMA.FTZ R36, R6.reuse, R11, R36 ;  /* 0x0000000b06247223 */ /* 0x040fe20000010024 */
[----:B------:R-:W-:Y:S01]  /*9c90*/  FFMA.FTZ R8, R6, R7, -R9 ;  /* 0x0000000706087223 */ /* 0x000fe20000010809 */
[----:B------:R-:W-:Y:S02]  /*9ca0*/  HADD2.F32 R24, -RZ, R24.H1_H1 ;  /* 0x30000018ff187230 */ /* 0x000fe40000004100 */
[C---:B------:R-:W-:Y:S01]  /*9cb0*/  FMUL.FTZ R34, R27.reuse, R4 ;  /* 0x000000041b227220 */ /* 0x040fe20000410000 */
[----:B------:R-:W-:Y:S02]  /*9cc0*/  HADD2.F32 R26, -RZ, R26.H1_H1 ;  /* 0x3000001aff1a7230 */ /* 0x000fe40000004100 */
[-C--:B------:R-:W-:Y:S01]  /*9cd0*/  FMUL.FTZ R6, R27, R0.reuse ;  /* 0x000000001b067220 */ /* 0x080fe20000410000 */
[----:B------:R-:W-:Y:S02]  /*9ce0*/  HADD2.F32 R9, -RZ, R37.H0_H0 ;  /* 0x20000025ff097230 */ /* 0x000fe40000004100 */
[----:B------:R-:W-:Y:S01]  /*9cf0*/  FFMA.FTZ R27, R15, R0, -R34 ;  /* 0x000000000f1b7223 */ /* 0x000fe20000010822 */
[----:B------:R-:W-:-:S02]  /*9d00*/  HADD2.F32 R11, -RZ, R35.H0_H0 ;  /* 0x20000023ff0b7230 */ /* 0x000fc40000004100 */
[----:B------:R-:W-:Y:S01]  /*9d10*/  FFMA.FTZ R33, R15, R4, R6 ;  /* 0x000000040f217223 */ /* 0x000fe20000010006 */
[----:B------:R-:W-:Y:S02]  /*9d20*/  HADD2.F32 R5, -RZ, R39.H0_H0 ;  /* 0x20000027ff057230 */ /* 0x000fe40000004100 */
[----:B------:R-:W-:Y:S01]  /*9d30*/  FMUL.FTZ R13, R24, R9 ;  /* 0x00000009180d7220 */ /* 0x000fe20000410000 */
[----:B------:R-:W-:Y:S02]  /*9d40*/  HADD2.F32 R7, -RZ, R38.H0_H0 ;  /* 0x20000026ff077230 */ /* 0x000fe40000004100 */
[----:B------:R-:W-:Y:S01]  /*9d50*/  FMUL.FTZ R15, R26, R11 ;  /* 0x0000000b1a0f7220 */ /* 0x000fe20000410000 */
[-C--:B------:R-:W-:Y:S01]  /*9d60*/  FMUL.FTZ R24, R24, R5.reuse ;  /* 0x0000000518187220 */ /* 0x080fe20000410000 */
[----:B------:R-:W-:Y:S01]  /*9d70*/  FFMA.FTZ R4, R12, R5, -R13 ;  /* 0x000000050c047223 */ /* 0x000fe2000001080d */
[-C--:B------:R-:W-:Y:S01]  /*9d80*/  FMUL.FTZ R26, R26, R7.reuse ;  /* 0x000000071a1a7220 */ /* 0x080fe20000410000 */
[----:B------:R-:W-:Y:S01]  /*9d90*/  FFMA.FTZ R15, R14, R7, -R15 ;  /* 0x000000070e0f7223 */ /* 0x000fe2000001080f */
[----:B------:R-:W-:Y:S01]  /*9da0*/  FFMA.FTZ R13, R12, R9, R24 ;  /* 0x000000090c0d7223 */ /* 0x000fe20000010018 */
[----:B------:R-:W-:Y:S01]  /*9db0*/  F2FP.F16.F32.PACK_AB R7, R27, R8 ;  /* 0x000000081b07723e */ /* 0x000fe200000000ff */
[----:B------:R-:W-:Y:S01]  /*9dc0*/  FFMA.FTZ R25, R14, R11, R26 ;  /* 0x0000000b0e197223 */ /* 0x000fe2000001001a */
[----:B------:R-:W-:-:S02]  /*9dd0*/  F2FP.F16.F32.PACK_AB R5, R30, R29 ;  /* 0x0000001d1e05723e */ /* 0x000fc400000000ff */
[----:B------:R-:W-:Y:S02]  /*9de0*/  F2FP.F16.F32.PACK_AB R4, R4, R21 ;  /* 0x000000150404723e */ /* 0x000fe400000000ff */
[----:B------:R-:W-:Y:S02]  /*9df0*/  F2FP.F16.F32.PACK_AB R6, R15, R20 ;  /* 0x000000140f06723e */ /* 0x000fe400000000ff */
[----:B------:R-:W-:Y:S02]  /*9e00*/  F2FP.F16.F32.PACK_AB R11, R33, R36 ;  /* 0x00000024210b723e */ /* 0x000fe400000000ff */
[----:B------:R-:W-:Y:S01]  /*9e10*/  F2FP.F16.F32.PACK_AB R9, R32, R31 ;  /* 0x0000001f2009723e */ /* 0x000fe200000000ff */
[----:B------:R4:W-:Y:S01]  /*9e20*/  STS.128 [R225+0x20400], R4 ;  /* 0x02040004e1007388 */ /* 0x0009e20000000c00 */
[----:B------:R-:W-:Y:S02]  /*9e30*/  F2FP.F16.F32.PACK_AB R8, R13, R28 ;  /* 0x0000001c0d08723e */ /* 0x000fe400000000ff */
[----:B------:R-:W-:-:S05]  /*9e40*/  F2FP.F16.F32.PACK_AB R10, R25, R10 ;  /* 0x0000000a190a723e */ /* 0x000fca00000000ff */
[----:B------:R4:W-:Y:S02]  /*9e50*/  STS.128 [R3+0x20400], R8 ;  /* 0x0204000803007388 */ /* 0x0009e40000000c00 */
.L_x_2775:
[----:B------:R-:W-:Y:S05]  /*9e60*/  BSYNC B0 ;  /* 0x0000000000007941 */ /* 0x000fea0003800000 */
.L_x_2761:
        /* <DEDUP_REMOVED lines=8> */
.L_x_2758:
[----:B--23--:R-:W-:-:S05]  /*9ef0*/  IMAD.U32 R0, RZ, RZ, UR37 ;  /* 0x00000025ff007e24 */ /* 0x00cfca000f8e00ff */
[----:B------:R-:W-:-:S13]  /*9f00*/  ISETP.NE.AND P0, PT, R0, 0x3, PT ;  /* 0x000000030000780c */ /* 0x000fda0003f05270 */
[----:B------:R-:W-:Y:S05]  /*9f10*/  @!P0 BRA `(.L_x_2788) ;  /* 0x0000000000048947 */ /* 0x000fea0003800000 */
[----:B------:R-:W-:Y:S01]  /*9f20*/  BPT.TRAP 0x1 ;  /* 0x000000040000795c */ /* 0x000fe20000300000 */
.L_x_2788:
[----:B0-----:R-:W-:Y:S01]  /*9f30*/  IMAD R12, R18, 0x8, R2 ;  /* 0x00000008120c7824 */ /* 0x001fe200078e0202 */
[----:B------:R-:W-:-:S04]  /*9f40*/  SHF.L.U32 R21, R19, 0x1f, RZ ;  /* 0x0000001f13157819 */ /* 0x000fc800000006ff */
[----:B------:R0:W2:Y:S01]  /*9f50*/  SYNCS.PHASECHK.TRANS64.TRYWAIT P2, [R12+URZ+0x28c30], R21 ;  /* 0x028c30150c0075a7 */ /* 0x0000a2000804017f */
[----:B------:R-:W-:Y:S05]  /*9f60*/  @!P0 BRA `(.L_x_2789) ;  /* 0x0000000000048947 */ /* 0x000fea0003800000 */
[----:B------:R-:W-:Y:S01]  /*9f70*/  BPT.TRAP 0x1 ;  /* 0x000000040000795c */ /* 0x000fe20000300000 */
.L_x_2789:
[----:B------:R-:W3:Y:S02]  /*9f80*/  S2R R0, SR_TID.X ;  /* 0x0000000000007919 */ /* 0x000ee40000002100 */
[----:B---3--:R-:W-:-:S04]  /*9f90*/  LOP3.LUT R0, R0, 0x7f, RZ, 0xc0, !PT ;  /* 0x0000007f00007812 */ /* 0x008fc800078ec0ff */
[----:B------:R-:W-:Y:S01]  /*9fa0*/  ISETP.NE.AND P1, PT, R0, RZ, PT ;  /* 0x000000ff0000720c */ /* 0x000fe20003f25270 */
[----:B------:R-:W-:-:S05]  /*9fb0*/  VIADD R0, R2, 0x22400 ;  /* 0x0002240002007836 */ /* 0x000fca0000000000 */
[----:B------:R-:W-:Y:S01]  /*9fc0*/  SHF.R.U32.HI R0, RZ, 0x4, R0 ;  /* 0x00000004ff007819 */ /* 0x000fe20000011600 */
[----:B--2---:R-:W-:Y:S06]  /*9fd0*/  @P2 BRA `(.L_x_2790) ;  /* 0x0000000000082947 */ /* 0x004fec0003800000 */
[----:B------:R-:W2:Y:S02]  /*9fe0*/  SYNCS.PHASECHK.TRANS64.TRYWAIT P2, [R12+URZ+0x28c30], R21 ;  /* 0x028c30150c0075a7 */ /* 0x000ea4000804017f */
[----:B--2---:R-:W-:Y:S05]  /*9ff0*/  @!P2 BRA `(.L_x_2791) ;  /* 0x0000016c006ca947 */ /* 0x004fea0003800000 */
.L_x_2790:
[----:B------:R-:W-:Y:S01]  /*a000*/  LOP3.LUT R0, R0, 0x3fff, RZ, 0xc0, !PT ;  /* 0x00003fff00007812 */ /* 0x000fe200078ec0ff */
[----:B------:R-:W-:Y:S05]  /*a010*/  WARPSYNC.ALL ;  /* 0x0000000000007948 */ /* 0x000fea0003800000 */
[----:B------:R-:W-:Y:S01]  /*a020*/  LOP3.LUT R13, R0, 0x10000, RZ, 0xfc, !PT ;  /* 0x00010000000d7812 */ /* 0x000fe200078efcff */
[----:B------:R-:W-:Y:S01]  /*a030*/  VIADD R0, R2, 0x20400 ;  /* 0x0002040002007836 */ /* 0x000fe20000000000 */
[----:B----45:R-:W-:-:S03]  /*a040*/  WARPGROUP.ARRIVE ;  /* 0x00000000000079c5 */ /* 0x030fc60000000000 */
[----:B-1----:R-:W-:Y:S01]  /*a050*/  IMAD R6, R18, 0x200, R13 ;  /* 0x0000020012067824 */ /* 0x002fe200078e020d */
[----:B------:R-:W-:Y:S01]  /*a060*/  ULDC.64 UR46, c[0x0][0x9e0] ;  /* 0x00027800002e7ab9 */ /* 0x000fe20000000a00 */
[----:B------:R-:W-:Y:S01]  /*a070*/  IMAD.MOV.U32 R7, RZ, RZ, 0x40000040 ;  /* 0x40000040ff077424 */ /* 0x000fe200078e00ff */
[----:B------:R-:W-:Y:S01]  /*a080*/  SHF.R.U32.HI R0, RZ, 0x4, R0 ;  /* 0x00000004ff007819 */ /* 0x000fe20000011600 */
[----:B------:R-:W-:Y:S01]  /*a090*/  IMAD.MOV.U32 R5, RZ, RZ, 0x40000040 ;  /* 0x40000040ff057424 */ /* 0x000fe200078e00ff */
[C---:B------:R-:W-:Y:S01]  /*a0a0*/  R2UR UR6, R6.reuse ;  /* 0x00000000060672ca */ /* 0x040fe200000e0000 */
[----:B------:R-:W-:Y:S01]  /*a0b0*/  VIADD R8, R6, 0x2 ;  /* 0x0000000206087836 */ /* 0x000fe20000000000 */
[----:B------:R-:W-:Y:S01]  /*a0c0*/  LOP3.LUT R0, R0, 0x3fff, RZ, 0xc0, !PT ;  /* 0x00003fff00007812 */ /* 0x000fe200078ec0ff */
[----:B------:R-:W-:Y:S01]  /*a0d0*/  IMAD.MOV.U32 R9, RZ, RZ, 0x40000040 ;  /* 0x40000040ff097424 */ /* 0x000fe200078e00ff */
[----:B------:R-:W-:Y:S01]  /*a0e0*/  R2UR UR7, R7 ;  /* 0x00000000070772ca */ /* 0x000fe200000e0000 */
[----:B------:R-:W-:Y:S01]  /*a0f0*/  IMAD.MOV.U32 R11, RZ, RZ, 0x40000040 ;  /* 0x40000040ff0b7424 */ /* 0x000fe200078e00ff */
[----:B------:R-:W-:Y:S01]  /*a100*/  LOP3.LUT R4, R0, 0x10000, RZ, 0xfc, !PT ;  /* 0x0001000000047812 */ /* 0x000fe200078efcff */
[----:B------:R-:W-:Y:S01]  /*a110*/  VIADD R14, R6, 0x4 ;  /* 0x00000004060e7836 */ /* 0x000fe20000000000 */
[----:B------:R-:W-:Y:S01]  /*a120*/  R2UR UR5, R5 ;  /* 0x00000000050572ca */ /* 0x000fe200000e0000 */
[----:B------:R-:W-:Y:S01]  /*a130*/  IMAD.MOV.U32 R15, RZ, RZ, 0x40000040 ;  /* 0x40000040ff0f7424 */ /* 0x000fe200078e00ff */
[C---:B------:R-:W-:Y:S01]  /*a140*/  R2UR UR4, R4.reuse ;  /* 0x00000000040472ca */ /* 0x040fe200000e0000 */
[----:B------:R-:W-:Y:S01]  /*a150*/  VIADD R10, R4, 0x2 ;  /* 0x00000002040a7836 */ /* 0x000fe20000000000 */
[----:B------:R-:W1:Y:S01]  /*a160*/  LDC R0, c[0x0][0x448] ;  /* 0x00011200ff007b82 */ /* 0x000e620000000800 */
[----:B------:R-:W-:Y:S01]  /*a170*/  IMAD.MOV.U32 R7, RZ, RZ, 0x40000040 ;  /* 0x40000040ff077424 */ /* 0x000fe200078e00ff */
[----:B------:R-:W-:Y:S01]  /*a180*/  UISETP.GE.AND UP0, UPT, UR47, 0x1, UPT ;  /* 0x000000012f00788c */ /* 0x000fe2000bf06270 */
[----:B------:R-:W-:Y:S01]  /*a190*/  LEA R20, R168, 0xffffffc0, 0x6 ;  /* 0xffffffc0a8147811 */ /* 0x000fe200078e30ff */
[----:B------:R-:W-:-:S02]  /*a1a0*/  ULDC UR45, c[0x0][0x9dc] ;  /* 0x00027700002d7ab9 */ /* 0x000fc40000000800 */
[----:B------:R-:W-:Y:S01]  /*a1b0*/  ULOP3.LUT UR45, URZ, UR45, URZ, 0x33, !UPT ;  /* 0x0000002d3f2d7292 */ /* 0x000fe2000f8e333f */
[----:B------:R-:W-:Y:S01]  /*a1c0*/  IADD3 R57, -R184, R23, -R20 ;  /* 0x00000017b8397210 */ /* 0x000fe20007ffe914 */
[----:B------:R-:W-:Y:S01]  /*a1d0*/  UP2UR UR48, UPR, URZ, 0x1 ;  /* 0x000000013f307883 */ /* 0x000fe20008000000 */
[----:B------:R-:W-:Y:S02]  /*a1e0*/  PLOP3.LUT P3, PT, PT, PT, UP0, 0x40, 0x0 ;  /* 0x000000000000781c */ /* 0x000fe40003f6e808 */
[----:B------:R-:W-:Y:S01]  /*a1f0*/  HGMMA.64x64x16.F32 R24, gdesc[UR4], RZ, !UPT, gsb0 ;  /* 0x00e00000041879f0 */ /* 0x000fe2000c0008ff */
[----:B------:R-:W-:Y:S01]  /*a200*/  R2UR UR6, R8 ;  /* 0x00000000080672ca */ /* 0x000fe200000e0000 */
[----:B------:R-:W-:Y:S01]  /*a210*/  VIADD R8, R4, 0x4 ;  /* 0x0000000404087836 */ /* 0x000fe20000000000 */
[----:B------:R-:W-:Y:S01]  /*a220*/  R2UR UR7, R9 ;  /* 0x00000000090772ca */ /* 0x000fe200000e0000 */
[----:B------:R-:W-:Y:S01]  /*a230*/  IMAD.MOV.U32 R9, RZ, RZ, 0x40000040 ;  /* 0x40000040ff097424 */ /* 0x000fe200078e00ff */
[----:B------:R-:W-:-:S02]  /*a240*/  R2UR UR4, R10 ;  /* 0x000000000a0472ca */ /* 0x000fc400000e0000 */
[----:B------:R-:W-:Y:S02]  /*a250*/  R2UR UR5, R11 ;  /* 0x000000000b0572ca */ /* 0x000fe400000e0000 */
[----:B-1----:R-:W-:Y:S01]  /*a260*/  ISETP.NE.AND P2, PT, R0, 0x1, PT ;  /* 0x000000010000780c */ /* 0x002fe20003f45270 */
[----:B------:R-:W-:-:S12]  /*a270*/  IMAD.IADD R0, R201, 0x1, R192 ;  /* 0x00000001c9007824 */ /* 0x000fd800078e02c0 */
[----:B------:R-:W1:Y:S01]  /*a280*/  @P2 LDC R3, c[0x0][0x44c] ;  /* 0x00011300ff032b82 */ /* 0x000e620000000800 */
        /* <DEDUP_REMOVED lines=8> */
[----:B------:R-:W-:Y:S01]  /*a310*/  IADD3 R14, R6, 0x6, RZ ;  /* 0x00000006060e7810 */ /* 0x000fe20007ffe0ff */
[----:B------:R-:W-:Y:S01]  /*a320*/  VIADD R6, R4, 0x6 ;  /* 0x0000000604067836 */ /* 0x000fe20000000000 */
[----:B------:R-:W-:-:S02]  /*a330*/  WARPGROUP.DEPBAR.LE gsb0, 0x0 ;  /* 0x00008000000079c5 */ /* 0x000fc40000010000 */
[----:B------:R-:W-:-:S07]  /*a340*/  WARPGROUP.ARRIVE ;  /* 0x00000000000079c5 */ /* 0x000fce0000000000 */
[----:B------:R-:W-:Y:S01]  /*a350*/  HGMMA.64x64x16.F32 R24, gdesc[UR4], R24, gsb0 ;  /* 0x00e00000041879f0 */ /* 0x000fe20008000818 */
[----:B------:R-:W-:Y:S01]  /*a360*/  R2UR UR6, R14 ;  /* 0x000000000e0672ca */ /* 0x000fe200000e0000 */
[----:B-1----:R-:W-:Y:S01]  /*a370*/  @P2 IMAD.HI.U32 R14, R0, R3, RZ ;  /* 0x00000003000e2227 */ /* 0x002fe200078e00ff */
[----:B------:R-:W-:Y:S02]  /*a380*/  R2UR UR7, R15 ;  /* 0x000000000f0772ca */ /* 0x000fe400000e0000 */
[----:B------:R-:W-:Y:S01]  /*a390*/  R2UR UR4, R6 ;  /* 0x00000000060472ca */ /* 0x000fe200000e0000 */
[----:B------:R-:W1:Y:S01]  /*a3a0*/  @P2 LDC R15, c[0x0][0x450] ;  /* 0x00011400ff0f2b82 */ /* 0x000e620000000800 */
[----:B------:R-:W-:Y:S01]  /*a3b0*/  R2UR UR5, R7 ;  /* 0x00000000070572ca */ /* 0x000fe200000e0000 */
[----:B------:R-:W-:Y:S02]  /*a3c0*/  IMAD.MOV.U32 R3, RZ, RZ, R0 ;  /* 0x000000ffff037224 */ /* 0x000fe400078e0000 */
[----:B------:R-:W-:-:S05]  /*a3d0*/  @!P1 VIADD R0, R12, 0x28c40 ;  /* 0x00028c400c009836 */ /* 0x000fca0000000000 */
[----:B------:R-:W-:Y:S02]  /*a3e0*/  @!P1 PRMT R0, RZ, 0x654, R0 ;  /* 0x00000654ff009816 */ /* 0x000fe40000000000 */
[----:B-1----:R-:W-:Y:S01]  /*a3f0*/  @P2 SHF.R.U32.HI R3, RZ, R15, R14 ;  /* 0x0000000fff032219 */ /* 0x002fe2000001160e */
[----:B------:R-:W-:-:S04]  /*a400*/  IMAD.MOV.U32 R15, RZ, RZ, -0x40 ;  /* 0xffffffc0ff0f7424 */ /* 0x000fc800078e00ff */
[----:B------:R-:W1:Y:S01]  /*a410*/  SHFL.IDX PT, R62, R3, RZ, 0x1c1f ;  /* 0x001c1fff033e7589 */ /* 0x000e6200000e0000 */
[----:B------:R-:W-:Y:S02]  /*a420*/  WARPGROUP.DEPBAR.LE gsb0, 0x0 ;  /* 0x00008000000079c5 */ /* 0x000fe40000010000 */
[----:B------:R-:W-:-:S06]  /*a430*/  WARPGROUP.ARRIVE ;  /* 0x00000000000079c5 */ /* 0x000fcc0000000000 */
[----:B------:R-:W-:Y:S01]  /*a440*/  HGMMA.64x64x16.F32 R24, gdesc[UR4], R24, gsb0 ;  /* 0x00e00000041879f0 */ /* 0x000fe20008000818 */
[----:B------:R-:W-:Y:S02]  /*a450*/  ULDC UR4, c[0x0][0x9d8] ;  /* 0x0002760000047ab9 */ /* 0x000fe40000000800 */
        /* <DEDUP_REMOVED lines=35> */
[----:B------:R-:W-:Y:S01]  /*a690*/  IADD3 R15, -R184, R0, R23 ;  /* 0x00000000b80f7210 */ /* 0x000fe20007ffe117 */
[----:B------:R-:W3:Y:S01]  /*a6a0*/  MUFU.TANH R24, R24 ;  /* 0x0000001800187308 */ /* 0x000ee20000002400 */
[----:B------:R-:W-:-:S03]  /*a6b0*/  VIADD R60, R0, 0xffffffff ;  /* 0xffffffff003c7836 */ /* 0x000fc60000000000 */
[----:B------:R-:W-:-:S04]  /*a6c0*/  IMAD.IADD R15, R15, 0x1, -R22 ;  /* 0x000000010f0f7824 */ /* 0x000fc800078e0a16 */
[----:B------:R-:W4:Y:S01]  /*a6d0*/  MUFU.TANH R25, R25 ;  /* 0x0000001900197308 */ /* 0x000f220000002400 */
[C---:B------:R-:W-:Y:S02]  /*a6e0*/  VIADD R58, R15.reuse, UR46 ;  /* 0x0000002e0f3a7c36 */ /* 0x040fe40008000000 */
[----:B------:R-:W-:-:S03]  /*a6f0*/  VIADD R59, R15, UR45 ;  /* 0x0000002d0f3b7c36 */ /* 0x000fc60008000000 */
[----:B-1----:R-:W-:Y:S01]  /*a700*/  VIADDMNMX R0, R62, R58, R57, PT ;  /* 0x0000003a3e007246 */ /* 0x002fe20003800139 */
        /* <DEDUP_REMOVED lines=30> */
[----:B------:R0:W0:Y:S01]  /*a8f0*/  MUFU.TANH R56, R55 ;  /* 0x0000003700387308 */ /* 0x0000220000002400 */
[----:B-1-34-:R-:W-:Y:S05]  /*a900*/  @P3 BRA `(.L_x_2792) ;  /* 0x0000000000583947 */ /* 0x01afea0003800000 */
[----:B------:R-:W-:Y:S01]  /*a910*/  IADD3 R15, -R22, R23, R62 ;  /* 0x00000017160f7210 */ /* 0x000fe20007ffe13e */
[----:B------:R-:W-:Y:S03]  /*a920*/  BSSY B0, `(.L_x_2793) ;  /* 0x0000010000007945 */ /* 0x000fe60003800000 */
[----:B------:R-:W-:-:S13]  /*a930*/  ISETP.GT.AND P3, PT, R15, -0x1, PT ;  /* 0xffffffff0f00780c */ /* 0x000fda0003f64270 */
[----:B------:R-:W-:Y:S05]  /*a940*/  @P3 BRA `(.L_x_2794) ;  /* 0x0000000000203947 */ /* 0x000fea0003800000 */
[----:B------:R-:W-:Y:S01]  /*a950*/  UISETP.NE.AND UP0, UPT, UR47, 0x1, UPT ;  /* 0x000000012f00788c */ /* 0x000fe2000bf05270 */
[----:B------:R-:W-:-:S05]  /*a960*/  LOP3.LUT R15, RZ, R15, RZ, 0x33, !PT ;  /* 0x0000000fff0f7212 */ /* 0x000fca00078e33ff */
[----:B------:R-:W-:-:S05]  /*a970*/  PLOP3.LUT P3, PT, PT, PT, UP0, 0x80, 0x0 ;  /* 0x000000000000781c */ /* 0x000fca0003f6f008 */
[----:B------:R-:W-:-:S08]  /*a980*/  @UP0 ULDC.64 UR4, c[0x0][0x9e8] ;  /* 0x00027a0000040ab9 */ /* 0x000fd00000000a00 */
[----:B0-----:R-:W-:-:S05]  /*a990*/  @P3 IMAD.HI.U32 R55, R15, UR4, RZ ;  /* 0x000000040f373c27 */ /* 0x001fca000f8e00ff */
[----:B------:R-:W-:-:S04]  /*a9a0*/  @P3 SHF.R.U32.HI R15, RZ, UR5, R55 ;  /* 0x00000005ff0f3c19 */ /* 0x000fc80008011637 */
[----:B------:R-:W-:Y:S01]  /*a9b0*/  LOP3.LUT R15, RZ, R15, RZ, 0x33, !PT ;  /* 0x0000000fff0f7212 */ /* 0x000fe200078e33ff */
[----:B------:R-:W-:Y:S06]  /*a9c0*/  BRA `(.L_x_2795) ;  /* 0x0000000000147947 */ /* 0x000fec0003800000 */
.L_x_2794:
[----:B------:R-:W-:-:S06]  /*a9d0*/  UISETP.NE.AND UP0, UPT, UR47, 0x1, UPT ;  /* 0x000000012f00788c */ /* 0x000fcc000bf05270 */
[----:B------:R-:W-:-:S05]  /*a9e0*/  PLOP3.LUT P3, PT, PT, PT, UP0, 0x80, 0x0 ;  /* 0x000000000000781c */ /* 0x000fca0003f6f008 */
[----:B------:R-:W-:-:S08]  /*a9f0*/  @UP0 ULDC.64 UR4, c[0x0][0x9e8] ;  /* 0x00027a0000040ab9 */ /* 0x000fd00000000a00 */
[----:B0-----:R-:W-:-:S05]  /*aa00*/  @P3 IMAD.HI.U32 R55, R15, UR4, RZ ;  /* 0x000000040f373c27 */ /* 0x001fca000f8e00ff */
[----:B------:R-:W-:-:S07]  /*aa10*/  @P3 SHF.R.U32.HI R15, RZ, UR5, R55 ;  /* 0x00000005ff0f3c19 */ /* 0x000fce0008011637 */
.L_x_2795:
[----:B------:R-:W-:Y:S05]  /*aa20*/  BSYNC B0 ;  /* 0x0000000000007941 */ /* 0x000fea0003800000 */
.L_x_2793:
[----:B------:R-:W-:-:S04]  /*aa30*/  IMAD R15, R15, UR47, -R20 ;  /* 0x0000002f0f0f7c24 */ /* 0x000fc8000f8e0a14 */
[----:B------:R-:W-:-:S05]  /*aa40*/  IMAD.IADD R15, R15, 0x1, -R184 ;  /* 0x000000010f0f7824 */ /* 0x000fca00078e0ab8 */
[----:B------:R-:W-:Y:S02]  /*aa50*/  VIMNMX R14, R14, R15, !PT ;  /* 0x0000000f0e0e7248 */ /* 0x000fe40007fe0100 */
[----:B------:R-:W-:-:S07]  /*aa60*/  VIADDMNMX R0, R15, UR47, R0, PT ;  /* 0x0000002f0f007c46 */ /* 0x000fce000b800100 */
.L_x_2792:
[C---:B------:R-:W-:Y:S01]  /*aa70*/  ISETP.GE.AND P3, PT, R60.reuse, 0x2, PT ;  /* 0x000000023c00780c */ /* 0x040fe20003f66270 */
[----:B------:R-:W-:Y:S01]  /*aa80*/  UISETP.NE.AND UP0, UPT, UR48, URZ, UPT ;  /* 0x0000003f3000728c */ /* 0x000fe2000bf05270 */
[----:B------:R-:W-:Y:S02]  /*aa90*/  ISETP.GE.AND P4, PT, R60, 0x9, PT ;  /* 0x000000093c00780c */ /* 0x000fe40003f86270 */
[C---:B------:R-:W-:Y:S02]  /*aaa0*/  ISETP.GT.AND P6, PT, R14.reuse, 0x1, !P3 ;  /* 0x000000010e00780c */ /* 0x040fe40005fc4270 */
[----:B------:R-:W-:Y:S02]  /*aab0*/  ISETP.GT.AND P5, PT, R14, 0x8, !P4 ;  /* 0x000000080e00780c */ /* 0x000fe400067a4270 */
[C---:B------:R-:W-:Y:S02]  /*aac0*/  ISETP.LT.OR P6, PT, R0.reuse, 0x2, P6 ;  /* 0x000000020000780c */ /* 0x040fe400037c1670 */
[----:B------:R-:W-:-:S02]  /*aad0*/  ISETP.LT.OR P5, PT, R0, 0x9, P5 ;  /* 0x000000090000780c */ /* 0x000fc40002fa1670 */
[----:B------:R-:W-:Y:S02]  /*aae0*/  FSEL R62, R25, -INF , !P6 ;  /* 0xff800000193e7808 */ /* 0x000fe40007000000 */
[----:B------:R-:W-:Y:S02]  /*aaf0*/  ISETP.GE.AND P6, PT, R60, 0xa, PT ;  /* 0x0000000a3c00780c */ /* 0x000fe40003fc6270 */
[----:B0-----:R-:W-:Y:S02]  /*ab00*/  FSEL R64, R28, -INF , !P5 ;  /* 0xff8000001c407808 */ /* 0x001fe40006800000 */
        /* <DEDUP_REMOVED lines=86> */
.L_x_2798:
[----:B------:R-:W-:-:S06]  /*b070*/  UISETP.NE.AND UP0, UPT, UR47, 0x1, UPT ;  /* 0x000000012f00788c */ /* 0x000fcc000bf05270 */
[----:B------:R-:W-:-:S05]  /*b080*/  PLOP3.LUT P6, PT, PT, PT, UP0, 0x80, 0x0 ;  /* 0x000000000000781c */ /* 0x000fca0003fcf008 */
[----:B------:R-:W-:-:S08]  /*b090*/  @UP0 ULDC.64 UR4, c[0x0][0x9e8] ;  /* 0x00027a0000040ab9 */ /* 0x000fd00000000a00 */
[----:B------:R-:W-:Y:S01]  /*b0a0*/  @P6 IMAD.HI.U32 R14, R3, UR4, RZ ;  /* 0x00000004030e6c27 */ /* 0x000fe2000f8e00ff */
[----:B------:R-:W-:-:S13]  /*b0b0*/  PLOP3.LUT P6, PT, PT, PT, UP0, 0x80, 0x0 ;  /* 0x000000000000781c */ /* 0x000fda0003fcf008 */
[----:B------:R-:W-:-:S07]  /*b0c0*/  @P6 SHF.R.U32.HI R3, RZ, UR5, R14 ;  /* 0x00000005ff036c19 */ /* 0x000fce000801160e */
.L_x_2799:
[----:B------:R-:W-:Y:S05]  /*b0d0*/  BSYNC B0 ;  /* 0x0000000000007941 */ /* 0x000fea0003800000 */
.L_x_2797:
[----:B------:R-:W-:-:S04]  /*b0e0*/  IMAD R3, R3, UR47, -R20 ;  /* 0x0000002f03037c24 */ /* 0x000fc8000f8e0a14 */
[----:B------:R-:W-:-:S05]  /*b0f0*/  IMAD.IADD R3, R3, 0x1, -R184 ;  /* 0x0000000103037824 */ /* 0x000fca00078e0ab8 */
[----:B------:R-:W-:Y:S02]  /*b100*/  VIMNMX R15, R15, R3, !PT ;  /* 0x000000030f0f7248 */ /* 0x000fe40007fe0100 */
[----:B------:R-:W-:-:S07]  /*b110*/  VIADDMNMX R0, R3, UR47, R0, PT ;  /* 0x0000002f03007c46 */ /* 0x000fce000b800100 */
.L_x_2796:
[----:B------:R-:W-:Y:S01]  /*b120*/  BAR.SYNC.DEFER_BLOCKING 0xf, 0x100 ;  /* 0x03c4000000007b1d */ /* 0x000fe20000010000 */
[----:B------:R-:W-:Y:S02]  /*b130*/  ISETP.GT.AND P3, PT, R15, 0x1, !P3 ;  /* 0x000000010f00780c */ /* 0x000fe40005f64270 */
[----:B------:R-:W-:Y:S02]  /*b140*/  FMNMX.FTZ R14, R32, R62, !PT ;  /* 0x0000003e200e7209 */ /* 0x000fe40007810000 */
[----:B------:R-:W-:Y:S01]  /*b150*/  ISETP.LT.OR P3, PT, R0, 0x2, P3 ;  /* 0x000000020000780c */ /* 0x000fe20001f61670 */
[----:B------:R-:W-:Y:S01]  /*b160*/  ULDC UR4, c[0x0][0x988] ;  /* 0x0002620000047ab9 */ /* 0x000fe20000000800 */
[----:B------:R-:W-:Y:S01]  /*b170*/  FMNMX.FTZ R14, R64, R14, !PT ;  /* 0x0000000e400e7209 */ /* 0x000fe20007810000 */
[----:B------:R-:W-:Y:S01]  /*b180*/  IMAD.U32 R20, RZ, RZ, UR4 ;  /* 0x00000004ff147e24 */ /* 0x000fe2000f8e00ff */
        /* <DEDUP_REMOVED lines=14> */
[----:B------:R-:W-:Y:S02]  /*b270*/  FSEL R29, R34, -INF , !P3 ;  /* 0xff800000221d7808 */ /* 0x000fe40005800000 */
[----:B------:R-:W-:Y:S02]  /*b280*/  ISETP.NE.AND P3, PT, R55, RZ, PT ;  /* 0x000000ff3700720c */ /* 0x000fe40003f65270 */
[----:B------:R-:W-:Y:S02]  /*b290*/  FMNMX.FTZ R14, R74, R14, !PT ;  /* 0x0000000e4a0e7209 */ /* 0x000fe40007810000 */
[----:B------:R-:W-:Y:S02]  /*b2a0*/  ISETP.GT.AND P3, PT, R15, 0x11, !P3 ;  /* 0x000000110f00780c */ /* 0x000fe40005f64270 */
[----:B------:R-:W-:Y:S02]  /*b2b0*/  FMNMX.FTZ R14, R44, R14, !PT ;  /* 0x0000000e2c0e7209 */ /* 0x000fe40007810000 */
[----:B------:R-:W-:-:S02]  /*b2c0*/  ISETP.LT.OR P3, PT, R0, 0x12, P3 ;  /* 0x000000120000780c */ /* 0x000fc40001f61670 */
[----:B------:R-:W-:Y:S02]  /*b2d0*/  FMNMX.FTZ R14, R76, R14, !PT ;  /* 0x0000000e4c0e7209 */ /* 0x000fe40007810000 */
[----:B------:R-:W-:Y:S02]  /*b2e0*/  FSEL R31, R35, -INF , !P3 ;  /* 0xff800000231f7808 */ /* 0x000fe40005800000 */
[----:B------:R-:W-:Y:S02]  /*b2f0*/  ISETP.NE.AND P3, PT, R33, RZ, PT ;  /* 0x000000ff2100720c */ /* 0x000fe40003f65270 */
[----:B------:R-:W-:Y:S02]  /*b300*/  FMNMX.FTZ R14, R48, R14, !PT ;  /* 0x0000000e300e7209 */ /* 0x000fe40007810000 */
[C---:B------:R-:W-:Y:S02]  /*b310*/  ISETP.GT.AND P3, PT, R15.reuse, 0x18, !P3 ;  /* 0x000000180f00780c */ /* 0x040fe40005f64270 */
[----:B------:R-:W-:-:S02]  /*b320*/  ISETP.GT.AND P4, PT, R15, 0x8, !P4 ;  /* 0x000000080f00780c */ /* 0x000fc40006784270 */
[----:B------:R-:W-:Y:S02]  /*b330*/  ISETP.LT.OR P3, PT, R0, 0x19, P3 ;  /* 0x000000190000780c */ /* 0x000fe40001f61670 */
[----:B------:R-:W-:Y:S02]  /*b340*/  FMNMX.FTZ R14, R78, R14, !PT ;  /* 0x0000000e4e0e7209 */ /* 0x000fe40007810000 */
[----:B------:R-:W-:Y:S02]  /*b350*/  FSEL R33, R38, -INF , !P3 ;  /* 0xff80000026217808 */ /* 0x000fe40005800000 */
[----:B------:R-:W-:Y:S02]  /*b360*/  ISETP.NE.AND P3, PT, R61, RZ, PT ;  /* 0x000000ff3d00720c */ /* 0x000fe40003f65270 */
[----:B------:R-:W-:Y:S02]  /*b370*/  ISETP.LT.OR P4, PT, R0, 0x9, P4 ;  /* 0x000000090000780c */ /* 0x000fe40002781670 */
[----:B------:R-:W-:-:S02]  /*b380*/  ISETP.GT.AND P3, PT, R15, 0x19, !P3 ;  /* 0x000000190f00780c */ /* 0x000fc40005f64270 */
[----:B------:R-:W-:Y:S02]  /*b390*/  FMNMX.FTZ R14, R52, R14, !PT ;  /* 0x0000000e340e7209 */ /* 0x000fe40007810000 */
[----:B------:R-:W-:Y:S02]  /*b3a0*/  ISETP.LT.OR P3, PT, R0, 0x1a, P3 ;  /* 0x0000001a0000780c */ /* 0x000fe40001f61670 */
[----:B------:R-:W-:Y:S02]  /*b3b0*/  ISETP.NE.AND P6, PT, R25, RZ, PT ;  /* 0x000000ff1900720c */ /* 0x000fe40003fc5270 */
[----:B------:R-:W-:Y:S02]  /*b3c0*/  FSEL R35, R39, -INF , !P3 ;  /* 0xff80000027237808 */ /* 0x000fe40005800000 */
[----:B------:R-:W-:Y:S02]  /*b3d0*/  ISETP.NE.AND P3, PT, R37, RZ, PT ;  /* 0x000000ff2500720c */ /* 0x000fe40003f65270 */
[----:B------:R-:W-:-:S02]  /*b3e0*/  FSEL R25, R30, -INF , !P4 ;  /* 0xff8000001e197808 */ /* 0x000fc40006000000 */
[----:B------:R-:W-:Y:S02]  /*b3f0*/  ISETP.GT.AND P3, PT, R15, 0x20, !P3 ;  /* 0x000000200f00780c */ /* 0x000fe40005f64270 */
[----:B------:R-:W-:Y:S02]  /*b400*/  ISETP.NE.AND P4, PT, R65, RZ, PT ;  /* 0x000000ff4100720c */ /* 0x000fe40003f85270 */
[----:B------:R-:W-:Y:S02]  /*b410*/  ISETP.LT.OR P3, PT, R0, 0x21, P3 ;  /* 0x000000210000780c */ /* 0x000fe40001f61670 */
[----:B------:R-:W-:Y:S02]  /*b420*/  FMNMX.FTZ R28, R60, R14, !PT ;  /* 0x0000000e3c1c7209 */ /* 0x000fe40007810000 */
[----:B------:R-:W-:Y:S02]  /*b430*/  FSEL R37, R42, -INF , !P3 ;  /* 0xff8000002a257808 */ /* 0x000fe40005800000 */
[----:B------:R-:W-:-:S02]  /*b440*/  ISETP.NE.AND P3, PT, R63, RZ, PT ;  /* 0x000000ff3f00720c */ /* 0x000fc40003f65270 */
[C---:B------:R-:W-:Y:S02]  /*b450*/  ISETP.GT.AND P5, PT, R15.reuse, 0x38, !P5 ;  /* 0x000000380f00780c */ /* 0x040fe40006fa4270 */
[----:B------:R-:W-:Y:S02]  /*b460*/  ISETP.GT.AND P3, PT, R15, 0x21, !P3 ;  /* 0x000000210f00780c */ /* 0x000fe40005f64270 */
[C---:B------:R-:W-:Y:S02]  /*b470*/  ISETP.LT.OR P5, PT, R0.reuse, 0x39, P5 ;  /* 0x000000390000780c */ /* 0x040fe40002fa1670 */
        /* <DEDUP_REMOVED lines=8> */
[----:B------:R-:W0:Y:S01]  /*b500*/  SHFL.BFLY PT, R45, R28, 0x2, 0x1f ;  /* 0x0c401f001c2d7f89 */ /* 0x000e2200000e0000 */
[----:B------:R-:W-:Y:S02]  /*b510*/  ISETP.LT.OR P3, PT, R0, 0x2a, P3 ;  /* 0x0000002a0000780c */ /* 0x000fe40001f61670 */
[----:B------:R-:W-:Y:S02]  /*b520*/  ISETP.GT.AND P4, PT, R15, 0x31, !P4 ;  /* 0x000000310f00780c */ /* 0x000fe40006784270 */
[----:B------:R-:W-:-:S02]  /*b530*/  FSEL R43, R47, -INF , !P3 ;  /* 0xff8000002f2b7808 */ /* 0x000fc40005800000 */
[----:B------:R-:W-:Y:S02]  /*b540*/  ISETP.GT.AND P3, PT, R15, RZ, !P6 ;  /* 0x000000ff0f00720c */ /* 0x000fe40007764270 */
[----:B------:R-:W-:Y:S02]  /*b550*/  ISETP.NE.AND P6, PT, R49, RZ, PT ;  /* 0x000000ff3100720c */ /* 0x000fe40003fc5270 */
[C---:B------:R-:W-:Y:S02]  /*b560*/  ISETP.LT.OR P3, PT, R0.reuse, 0x1, P3 ;  /* 0x000000010000780c */ /* 0x040fe40001f61670 */
[----:B------:R-:W-:Y:S02]  /*b570*/  ISETP.LT.OR P4, PT, R0, 0x32, P4 ;  /* 0x000000320000780c */ /* 0x000fe40002781670 */
[----:B------:R-:W-:Y:S02]  /*b580*/  FSEL R3, R26, -INF , !P3 ;  /* 0xff8000001a037808 */ /* 0x000fe40005800000 */
[----:B------:R-:W-:-:S02]  /*b590*/  ISETP.GT.AND P6, PT, R15, 0x39, !P6 ;  /* 0x000000390f00780c */ /* 0x000fc400077c4270 */
[----:B------:R-:W-:Y:S02]  /*b5a0*/  FSEL R47, R51, -INF , !P4 ;  /* 0xff800000332f7808 */ /* 0x000fe40006000000 */
[----:B------:R-:W-:Y:S02]  /*b5b0*/  ISETP.LT.OR P6, PT, R0, 0x3a, P6 ;  /* 0x0000003a0000780c */ /* 0x000fe400037c1670 */
[----:B------:R-:W-:Y:S02]  /*b5c0*/  FSEL R49, R54, -INF , !P5 ;  /* 0xff80000036317808 */ /* 0x000fe40006800000 */
[----:B0-----:R-:W-:Y:S02]  /*b5d0*/  FMNMX.FTZ R45, R28, R45, !PT ;  /* 0x0000002d1c2d7209 */ /* 0x001fe40007810000 */
[----:B------:R-:W-:-:S03]  /*b5e0*/  FSEL R51, R56, -INF , !P6 ;  /* 0xff80000038337808 */ /* 0x000fc60007000000 */
[----:B------:R-:W0:Y:S02]  /*b5f0*/  SHFL.BFLY PT, R14, R45, 0x1, 0x1f ;  /* 0x0c201f002d0e7f89 */ /* 0x000e2400000e0000 */
[----:B0-----:R-:W-:-:S04]  /*b600*/  FMNMX.FTZ R14, R45, R14, !PT ;  /* 0x0000000e2d0e7209 */ /* 0x001fc80007810000 */
[C---:B------:R-:W-:Y:S01]  /*b610*/  FSETP.NEU.FTZ.AND P3, PT, R14.reuse, -INF , PT ;  /* 0xff8000000e00780b */ /* 0x040fe20003f7d000 */
[----:B------:R-:W-:-:S05]  /*b620*/  FMUL.FTZ R26, R14, R20 ;  /* 0x000000140e1a7220 */ /* 0x000fca0000410000 */
[----:B------:R-:W-:Y:S02]  /*b630*/  FSEL R53, R26, RZ, P3 ;  /* 0x000000ff1a357208 */ /* 0x000fe40001800000 */
[----:B------:R-:W-:Y:S02]  /*b640*/  FMNMX.FTZ R26, R3, R24, !PT ;  /* 0x00000018031a7209 */ /* 0x000fe40007810000 */
[----:B------:R-:W-:Y:S01]  /*b650*/  ISETP.NE.AND P3, PT, R67, RZ, PT ;  /* 0x000000ff4300720c */ /* 0x000fe20003f65270 */
[--C-:B------:R-:W-:Y:S01]  /*b660*/  FFMA.FTZ R28, R62, R20, -R53.reuse ;  /* 0x000000143e1c7223 */ /* 0x100fe20000010835 */
[----:B------:R-:W-:Y:S01]  /*b670*/  FMNMX.FTZ R26, R25, R26, !PT ;  /* 0x0000001a191a7209 */ /* 0x000fe20007810000 */
[-CC-:B------:R-:W-:Y:S01]  /*b680*/  FFMA.FTZ R30, R66, R20.reuse, -R53.reuse ;  /* 0x00000014421e7223 */ /* 0x180fe20000010835 */
[----:B------:R-:W-:Y:S01]  /*b690*/  ISETP.GT.AND P3, PT, R15, 0x30, !P3 ;  /* 0x000000300f00780c */ /* 0x000fe20005f64270 */
[--C-:B------:R-:W-:Y:S01]  /*b6a0*/  FFMA.FTZ R15, R32, R20, -R53.reuse ;  /* 0x00000014200f7223 */ /* 0x100fe20000010835 */
[----:B------:R-:W-:Y:S01]  /*b6b0*/  FMNMX.FTZ R26, R27, R26, !PT ;  /* 0x0000001a1b1a7209 */ /* 0x000fe20007810000 */
[----:B------:R0:W-:Y:S01]  /*b6c0*/  MUFU.EX2 R55, R28 ;  /* 0x0000001c00377308 */ /* 0x0001e20000000800 */
[----:B------:R-:W-:Y:S01]  /*b6d0*/  ISETP.LT.OR P3, PT, R0, 0x31, P3 ;  /* 0x000000310000780c */ /* 0x000fe20001f61670 */
[--C-:B------:R-:W-:Y:S01]  /*b6e0*/  FFMA.FTZ R0, R64, R20, -R53.reuse ;  /* 0x0000001440007223 */ /* 0x100fe20000010835 */
[----:B------:R-:W-:Y:S01]  /*b6f0*/  FMNMX.FTZ R26, R29, R26, !PT ;  /* 0x0000001a1d1a7209 */ /* 0x000fe20007810000 */
[-CC-:B------:R-:W-:Y:S01]  /*b700*/  FFMA.FTZ R32, R68, R20.reuse, -R53.reuse ;  /* 0x0000001444207223 */ /* 0x180fe20000010835 */
[----:B------:R-:W-:Y:S01]  /*b710*/  FSEL R45, R50, -INF , !P3 ;  /* 0xff800000322d7808 */ /* 0x000fe20005800000 */
[--C-:B------:R-:W-:Y:S01]  /*b720*/  FFMA.FTZ R38, R40, R20, -R53.reuse ;  /* 0x0000001428267223 */ /* 0x100fe20000010835 */
[----:B------:R-:W-:Y:S01]  /*b730*/  FMNMX.FTZ R26, R31, R26, !PT ;  /* 0x0000001a1f1a7209 */ /* 0x000fe20007810000 */
[----:B------:R-:W-:Y:S01]  /*b740*/  MUFU.EX2 R164, R15 ;  /* 0x0000000f00a47308 */ /* 0x000fe20000000800 */
[-CC-:B------:R-:W-:Y:S01]  /*b750*/  FFMA.FTZ R34, R36, R20.reuse, -R53.reuse ;  /* 0x0000001424227223 */ /* 0x180fe20000010835 */
[--C-:B------:R-:W-:Y:S01]  /*b760*/  FFMA.FTZ R40, R78, R20, -R53.reuse ;  /* 0x000000144e287223 */ /* 0x100fe20000010835 */
[----:B------:R-:W-:Y:S01]  /*b770*/  FMNMX.FTZ R26, R33, R26, !PT ;  /* 0x0000001a211a7209 */ /* 0x000fe20007810000 */
[-CC-:B------:R-:W-:Y:S01]  /*b780*/  FFMA.FTZ R36, R72, R20.reuse, -R53.reuse ;  /* 0x0000001448247223 */ /* 0x180fe20000010835 */
[----:B0-----:R-:W-:-:S02]  /*b790*/  FFMA.FTZ R28, R70, R20, -R53 ;  /* 0x00000014461c7223 */ /* 0x001fc40000010835 */
[----:B------:R-:W-:Y:S01]  /*b7a0*/  FMNMX.FTZ R26, R35, R26, !PT ;  /* 0x0000001a231a7209 */ /* 0x000fe20007810000 */
[----:B------:R-:W-:Y:S03]  /*b7b0*/  MUFU.EX2 R166, R0 ;  /* 0x0000000000a67308 */ /* 0x000fe60000000800 */
[----:B------:R-:W-:-:S04]  /*b7c0*/  FMNMX.FTZ R26, R37, R26, !PT ;  /* 0x0000001a251a7209 */ /* 0x000fc80007810000 */
[----:B------:R-:W-:Y:S01]  /*b7d0*/  FMNMX.FTZ R26, R39, R26, !PT ;  /* 0x0000001a271a7209 */ /* 0x000fe20007810000 */
[----:B------:R0:W-:Y:S03]  /*b7e0*/  MUFU.EX2 R57, R30 ;  /* 0x0000001e00397308 */ /* 0x0001e60000000800 */
[----:B------:R-:W-:-:S04]  /*b7f0*/  FMNMX.FTZ R26, R41, R26, !PT ;  /* 0x0000001a291a7209 */ /* 0x000fc80007810000 */
[----:B------:R-:W-:Y:S01]  /*b800*/  FMNMX.FTZ R26, R43, R26, !PT ;  /* 0x0000001a2b1a7209 */ /* 0x000fe20007810000 */
[----:B------:R-:W-:Y:S01]  /*b810*/  MUFU.EX2 R32, R32 ;  /* 0x0000002000207308 */ /* 0x000fe20000000800 */
[----:B0-----:R-:W-:Y:S02]  /*b820*/  FFMA.FTZ R30, R76, R20, -R53 ;  /* 0x000000144c1e7223 */ /* 0x001fe40000010835 */
[----:B------:R-:W-:-:S04]  /*b830*/  FMNMX.FTZ R26, R45, R26, !PT ;  /* 0x0000001a2d1a7209 */ /* 0x000fc80007810000 */
[----:B------:R-:W-:Y:S01]  /*b840*/  FMNMX.FTZ R26, R47, R26, !PT ;  /* 0x0000001a2f1a7209 */ /* 0x000fe20007810000 */
[----:B------:R-:W-:Y:S03]  /*b850*/  MUFU.EX2 R65, R30 ;  /* 0x0000001e00417308 */ /* 0x000fe60000000800 */
[----:B------:R-:W-:-:S04]  /*b860*/  FMNMX.FTZ R26, R49, R26, !PT ;  /* 0x0000001a311a7209 */ /* 0x000fc80007810000 */
[----:B------:R-:W-:Y:S01]  /*b870*/  FMNMX.FTZ R26, R51, R26, !PT ;  /* 0x0000001a331a7209 */ /* 0x000fe20007810000 */
[----:B------:R0:W-:Y:S04]  /*b880*/  MUFU.EX2 R61, R36 ;  /* 0x00000024003d7308 */ /* 0x0001e80000000800 */
[----:B------:R-:W1:Y:S04]  /*b890*/  SHFL.BFLY PT, R15, R26, 0x2, 0x1f ;  /* 0x0c401f001a0f7f89 */ /* 0x000e6800000e0000 */
[----:B------:R-:W-:Y:S01]  /*b8a0*/  MUFU.EX2 R67, R40 ;  /* 0x0000002800437308 */ /* 0x000fe20000000800 */
[----:B0-----:R-:W-:-:S07]  /*b8b0*/  FFMA.FTZ R36, R48, R20, -R53 ;  /* 0x0000001430247223 */ /* 0x001fce0000010835 */
[----:B------:R0:W3:Y:S08]  /*b8c0*/  MUFU.EX2 R59, R28 ;  /* 0x0000001c003b7308 */ /* 0x0000f00000000800 */
[----:B------:R-:W4:Y:S01]  /*b8d0*/  MUFU.EX2 R34, R34 ;  /* 0x0000002200227308 */ /* 0x000f220000000800 */
[-CC-:B0-----:R-:W-:Y:S01]  /*b8e0*/  FFMA.FTZ R28, R44, R20.reuse, -R53.reuse ;  /* 0x000000142c1c7223 */ /* 0x181fe20000010835 */
[----:B-1----:R-:W-:Y:S01]  /*b8f0*/  FMNMX.FTZ R0, R26, R15, !PT ;  /* 0x0000000f1a007209 */ /* 0x002fe20007810000 */
[----:B------:R-:W-:-:S05]  /*b900*/  FFMA.FTZ R26, R74, R20, -R53 ;  /* 0x000000144a1a7223 */ /* 0x000fca0000010835 */
[----:B------:R-:W-:Y:S01]  /*b910*/  MUFU.EX2 R38, R38 ;  /* 0x0000002600267308 */ /* 0x000fe20000000800 */
[----:B------:R-:W0:Y:S01]  /*b920*/  SHFL.BFLY PT, R15, R0, 0x1, 0x1f ;  /* 0x0c201f00000f7f89 */ /* 0x000e2200000e0000 */
[----:B---3--:R-:W-:-:S06]  /*b930*/  F2FP.F16.F32.PACK_AB R160, R59, R32 ;  /* 0x000000203ba0723e */ /* 0x008fcc00000000ff */
[----:B------:R-:W1:Y:S01]  /*b940*/  MUFU.EX2 R63, R26 ;  /* 0x0000001a003f7308 */ /* 0x000e620000000800 */
[----:B----4-:R-:W-:-:S07]  /*b950*/  F2FP.F16.F32.PACK_AB R162, R61, R34 ;  /* 0x000000223da2723e */ /* 0x010fce00000000ff */
[----:B------:R-:W3:Y:S08]  /*b960*/  MUFU.EX2 R28, R28 ;  /* 0x0000001c001c7308 */ /* 0x000ef00000000800 */
[----:B------:R-:W4:Y:S01]  /*b970*/  MUFU.EX2 R36, R36 ;  /* 0x0000002400247308 */ /* 0x000f220000000800 */
[----:B0-----:R-:W-:Y:S01]  /*b980*/  FMNMX.FTZ R15, R0, R15, !PT ;  /* 0x0000000f000f7209 */ /* 0x001fe20007810000 */
[-CC-:B------:R-:W-:Y:S01]  /*b990*/  FFMA.FTZ R0, R52, R20.reuse, -R53.reuse ;  /* 0x0000001434007223 */ /* 0x180fe20000010835 */
[----:B------:R-:W-:Y:S01]  /*b9a0*/  FFMA.FTZ R53, R60, R20, -R53 ;  /* 0x000000143c357223 */ /* 0x000fe20000010835 */
[----:B-1----:R-:W-:-:S02]  /*b9b0*/  F2FP.F16.F32.PACK_AB R156, R63, R38 ;  /* 0x000000263f9c723e */ /* 0x002fc400000000ff */
[C---:B------:R-:W-:Y:S01]  /*b9c0*/  FMUL.FTZ R26, R15.reuse, R20 ;  /* 0x000000140f1a7220 */ /* 0x040fe20000410000 */
[----:B------:R-:W-:Y:S01]  /*b9d0*/  FSETP.NEU.FTZ.AND P3, PT, R15, -INF , PT ;  /* 0xff8000000f00780b */ /* 0x000fe20003f7d000 */
[----:B------:R-:W-:Y:S01]  /*b9e0*/  MUFU.EX2 R0, R0 ;  /* 0x0000000000007308 */ /* 0x000fe20000000800 */
[----:B---3--:R-:W-:Y:S02]  /*b9f0*/  F2FP.F16.F32.PACK_AB R158, R65, R28 ;  /* 0x0000001c419e723e */ /* 0x008fe400000000ff */
[----:B------:R-:W-:-:S05]  /*ba00*/  FSEL R26, R26, RZ, P3 ;  /* 0x000000ff1a1a7208 */ /* 0x000fca0001800000 */
        /* <DEDUP_REMOVED lines=17> */
[----:B------:R-:W-:Y:S01]  /*bb20*/  FFMA.FTZ R26, R51, R20, -R26 ;  /* 0x00000014331a7223 */ /* 0x000fe2000001081a */
[----:B----4-:R-:W-:-:S04]  /*bb30*/  F2FP.F16.F32.PACK_AB R152, R67, R36 ;  /* 0x000000244398723e */ /* 0x010fc800000000ff */
[----:B------:R-:W1:Y:S08]  /*bb40*/  MUFU.EX2 R25, R25 ;  /* 0x0000001900197308 */ /* 0x000e700000000800 */
[----:B------:R3:W4:Y:S01]  /*bb50*/  MUFU.EX2 R30, R27 ;  /* 0x0000001b001e7308 */ /* 0x0007220000000800 */
[----:B0-----:R-:W-:Y:S01]  /*bb60*/  FADD.FTZ R48, R3, R24 ;  /* 0x0000001803307221 */ /* 0x001fe20000010000 */
[----:B------:R-:W-:-:S06]  /*bb70*/  F2FP.F16.F32.PACK_AB R165, R24, R3 ;  /* 0x0000000318a5723e */ /* 0x000fcc00000000ff */
[----:B------:R-:W0:Y:S01]  /*bb80*/  MUFU.EX2 R29, R29 ;  /* 0x0000001d001d7308 */ /* 0x000e220000000800 */
[----:B---3--:R-:W-:Y:S01]  /*bb90*/  FADD.FTZ R27, R164, R55 ;  /* 0x00000037a41b7221 */ /* 0x008fe20000010000 */
[----:B------:R-:W-:-:S03]  /*bba0*/  F2FP.F16.F32.PACK_AB R164, R55, R164 ;  /* 0x000000a437a4723e */ /* 0x000fc600000000ff */
[----:B------:R-:W-:Y:S01]  /*bbb0*/  FADD.FTZ R50, R166, R27 ;  /* 0x0000001ba6327221 */ /* 0x000fe20000010000 */
[----:B-1----:R-:W-:Y:S01]  /*bbc0*/  FADD.FTZ R27, R25, R48 ;  /* 0x00000030191b7221 */ /* 0x002fe20000010000 */
[----:B------:R-:W-:Y:S01]  /*bbd0*/  F2FP.F16.F32.PACK_AB R166, R57, R166 ;  /* 0x000000a639a6723e */ /* 0x000fe200000000ff */
[----:B------:R1:W3:Y:S01]  /*bbe0*/  MUFU.EX2 R40, R31 ;  /* 0x0000001f00287308 */ /* 0x0002e20000000800 */
[----:B----4-:R-:W-:-:S05]  /*bbf0*/  F2FP.F16.F32.PACK_AB R167, R30, R25 ;  /* 0x000000191ea7723e */ /* 0x010fca00000000ff */
[----:B------:R4:W-:Y:S02]  /*bc00*/  STSM.16.M88.4 [R195+0x26800], R164 ;  /* 0x026800a4c3007844 */ /* 0x0009e40000000200 */
[----:B------:R-:W5:Y:S01]  /*bc10*/  MUFU.EX2 R33, R33 ;  /* 0x0000002100217308 */ /* 0x000f620000000800 */
[----:B-1----:R-:W-:Y:S01]  /*bc20*/  FADD.FTZ R31, R57, R50 ;  /* 0x00000032391f7221 */ /* 0x002fe20000010000 */
[----:B------:R-:W-:-:S03]  /*bc30*/  FADD.FTZ R50, R30, R27 ;  /* 0x0000001b1e327221 */ /* 0x000fc60000010000 */
[----:B------:R-:W-:Y:S01]  /*bc40*/  FADD.FTZ R52, R32, R31 ;  /* 0x0000001f20347221 */ /* 0x000fe20000010000 */
[----:B0-----:R-:W-:Y:S02]  /*bc50*/  FADD.FTZ R27, R29, R50 ;  /* 0x000000321d1b7221 */ /* 0x001fe40000010000 */
[----:B------:R-:W0:Y:S01]  /*bc60*/  MUFU.EX2 R42, R35 ;  /* 0x00000023002a7308 */ /* 0x000e220000000800 */
[----:B------:R-:W-:Y:S01]  /*bc70*/  FADD.FTZ R31, R59, R52 ;  /* 0x000000343b1f7221 */ /* 0x000fe20000010000 */
[C---:B---3--:R-:W-:Y:S01]  /*bc80*/  FADD.FTZ R50, R40.reuse, R27 ;  /* 0x0000001b28327221 */ /* 0x048fe20000010000 */
[----:B------:R-:W-:Y:S02]  /*bc90*/  F2FP.F16.F32.PACK_AB R161, R40, R29 ;  /* 0x0000001d28a1723e */ /* 0x000fe400000000ff */
[----:B------:R-:W-:-:S03]  /*bca0*/  FADD.FTZ R52, R34, R31 ;  /* 0x0000001f22347221 */ /* 0x000fc60000010000 */
[----:B------:R-:W1:Y:S01]  /*bcb0*/  MUFU.EX2 R37, R37 ;  /* 0x0000002500257308 */ /* 0x000e620000000800 */
[----:B-----5:R-:W-:Y:S01]  /*bcc0*/  FADD.FTZ R27, R33, R50 ;  /* 0x00000032211b7221 */ /* 0x020fe20000010000 */
[----:B------:R-:W-:-:S04]  /*bcd0*/  FADD.FTZ R31, R61, R52 ;  /* 0x000000343d1f7221 */ /* 0x000fc80000010000 */
[----:B------:R-:W-:Y:S02]  /*bce0*/  FADD.FTZ R50, R38, R31 ;  /* 0x0000001f26327221 */ /* 0x000fe40000010000 */
[----:B------:R-:W3:Y:S01]  /*bcf0*/  MUFU.EX2 R44, R39 ;  /* 0x00000027002c7308 */ /* 0x000ee20000000800 */
[C---:B0-----:R-:W-:Y:S01]  /*bd00*/  FADD.FTZ R32, R42.reuse, R27 ;  /* 0x0000001b2a207221 */ /* 0x041fe20000010000 */
[----:B------:R-:W-:Y:S01]  /*bd10*/  FADD.FTZ R27, R63, R50 ;  /* 0x000000323f1b7221 */ /* 0x000fe20000010000 */
[----:B------:R-:W-:-:S03]  /*bd20*/  F2FP.F16.F32.PACK_AB R163, R42, R33 ;  /* 0x000000212aa3723e */ /* 0x000fc600000000ff */
[----:B------:R-:W-:Y:S02]  /*bd30*/  FADD.FTZ R30, R28, R27 ;  /* 0x0000001b1c1e7221 */ /* 0x000fe40000010000 */
[----:B------:R-:W0:Y:S01]  /*bd40*/  MUFU.EX2 R41, R41 ;  /* 0x0000002900297308 */ /* 0x000e220000000800 */
[----:B-1----:R-:W-:Y:S01]  /*bd50*/  FADD.FTZ R3, R37, R32 ;  /* 0x0000002025037221 */ /* 0x002fe20000010000 */
[----:B------:R-:W-:Y:S01]  /*bd60*/  FADD.FTZ R65, R65, R30 ;  /* 0x0000001e41417221 */ /* 0x000fe20000010000 */
[----:B------:R4:W-:Y:S03]  /*bd70*/  STSM.16.M88.4 [R196], R160 ;  /* 0x000000a0c4007844 */ /* 0x0009e60000000200 */
[----:B------:R-:W-:Y:S02]  /*bd80*/  FADD.FTZ R36, R36, R65 ;  /* 0x0000004124247221 */ /* 0x000fe40000010000 */
[----:B------:R-:W1:Y:S01]  /*bd90*/  MUFU.EX2 R46, R43 ;  /* 0x0000002b002e7308 */ /* 0x000e620000000800 */
[C---:B---3--:R-:W-:Y:S01]  /*bda0*/  FADD.FTZ R24, R44.reuse, R3 ;  /* 0x000000032c187221 */ /* 0x048fe20000010000 */
[----:B------:R-:W-:Y:S01]  /*bdb0*/  F2FP.F16.F32.PACK_AB R157, R44, R37 ;  /* 0x000000252c9d723e */ /* 0x000fe200000000ff */
[----:B------:R-:W-:-:S05]  /*bdc0*/  FADD.FTZ R67, R67, R36 ;  /* 0x0000002443437221 */ /* 0x000fca0000010000 */
[----:B------:R-:W-:Y:S01]  /*bdd0*/  MUFU.EX2 R45, R45 ;  /* 0x0000002d002d7308 */ /* 0x000fe20000000800 */
[----:B0-----:R-:W-:-:S07]  /*bde0*/  FADD.FTZ R3, R41, R24 ;  /* 0x0000001829037221 */ /* 0x001fce0000010000 */
[----:B------:R-:W0:Y:S01]  /*bdf0*/  MUFU.EX2 R48, R47 ;  /* 0x0000002f00307308 */ /* 0x000e220000000800 */
[C---:B-1----:R-:W-:Y:S01]  /*be00*/  F2FP.F16.F32.PACK_AB R159, R46.reuse, R41 ;  /* 0x000000292e9f723e */ /* 0x042fe200000000ff */
[----:B------:R-:W-:-:S04]  /*be10*/  FADD.FTZ R46, R46, R3 ;  /* 0x000000032e2e7221 */ /* 0x000fc80000010000 */
[----:B------:R4:W-:Y:S02]  /*be20*/  STSM.16.M88.4 [R198], R156 ;  /* 0x0000009cc6007844 */ /* 0x0009e40000000200 */
[----:B------:R-:W1:Y:S08]  /*be30*/  MUFU.EX2 R53, R53 ;  /* 0x0000003500357308 */ /* 0x000e700000000800 */
[----:B------:R-:W3:Y:S01]  /*be40*/  MUFU.EX2 R49, R49 ;  /* 0x0000003100317308 */ /* 0x000ee20000000800 */
[----:B0-----:R-:W-:Y:S01]  /*be50*/  F2FP.F16.F32.PACK_AB R153, R48, R45 ;  /* 0x0000002d3099723e */ /* 0x001fe200000000ff */
[----:B------:R-:W-:-:S04]  /*be60*/  FADD.FTZ R45, R45, R46 ;  /* 0x0000002e2d2d7221 */ /* 0x000fc80000010000 */
[----:B------:R-:W-:Y:S02]  /*be70*/  FADD.FTZ R48, R48, R45 ;  /* 0x0000002d30307221 */ /* 0x000fe40000010000 */
[----:B------:R-:W0:Y:S01]  /*be80*/  MUFU.EX2 R26, R26 ;  /* 0x0000001a001a7308 */ /* 0x000e220000000800 */
[----:B-1----:R-:W-:Y:S01]  /*be90*/  F2FP.F16.F32.PACK_AB R154, R53, R0 ;  /* 0x00000000359a723e */ /* 0x002fe200000000ff */
[----:B------:R-:W-:-:S04]  /*bea0*/  FADD.FTZ R0, R0, R67 ;  /* 0x0000004300007221 */ /* 0x000fc80000010000 */
[----:B------:R-:W-:Y:S01]  /*beb0*/  FADD.FTZ R0, R53, R0 ;  /* 0x0000000035007221 */ /* 0x000fe20000010000 */
[----:B---3--:R-:W-:Y:S01]  /*bec0*/  FADD.FTZ R3, R49, R48 ;  /* 0x0000003031037221 */ /* 0x008fe20000010000 */
[----:B0-----:R-:W-:-:S03]  /*bed0*/  F2FP.F16.F32.PACK_AB R155, R26, R49 ;  /* 0x000000311a9b723e */ /* 0x001fc600000000ff */
[----:B------:R-:W-:Y:S02]  /*bee0*/  FADD.FTZ R3, R26, R3 ;  /* 0x000000031a037221 */ /* 0x000fe40000010000 */
[----:B------:R4:W-:Y:S01]  /*bef0*/  STSM.16.M88.4 [R197], R152 ;  /* 0x00000098c5007844 */ /* 0x0009e20000000200 */
[----:B------:R-:W-:Y:S05]  /*bf00*/  @!P0 BRA `(.L_x_2800) ;  /* 0x0000000000048947 */ /* 0x000fea0003800000 */
[----:B------:R-:W-:Y:S01]  /*bf10*/  BPT.TRAP 0x1 ;  /* 0x000000040000795c */ /* 0x000fe20000300000 */
.L_x_2800:
[----:B------:R0:W1:Y:S01]  /*bf20*/  SYNCS.PHASECHK.TRANS64.TRYWAIT P3, [R12+URZ+0x28c50], R21 ;  /* 0x028c50150c0075a7 */ /* 0x000062000806017f */
[----:B------:R-:W-:Y:S05]  /*bf30*/  @!P0 BRA `(.L_x_2801) ;  /* 0x0000000000048947 */ /* 0x000fea0003800000 */
[----:B------:R-:W-:Y:S01]  /*bf40*/  BPT.TRAP 0x1 ;  /* 0x000000040000795c */ /* 0x000fe20000300000 */
.L_x_2801:
[----:B------:R-:W-:Y:S01]  /*bf50*/  ULDC UR40, c[0x0][0x9e4] ;  /* 0x0002790000287ab9 */ /* 0x000fe20000000800 */
[----:B------:R-:W-:Y:S01]  /*bf60*/  ULDC UR44, c[0x0][0x9d8] ;  /* 0x00027600002c7ab9 */ /* 0x000fe20000000800 */
[----:B------:R-:W-:Y:S01]  /*bf70*/  ULDC UR39, c[0x0][0x988] ;  /* 0x0002620000277ab9 */ /* 0x000fe20000000800 */
[----:B------:R-:W-:Y:S01]  /*bf80*/  ULDC UR41, c[0x0][0x9e0] ;  /* 0x0002780000297ab9 */ /* 0x000fe20000000800 */
[----:B------:R-:W-:Y:S01]  /*bf90*/  BSSY B0, `(.L_x_2802) ;  /* 0x0000006000007945 */ /* 0x000fe20003800000 */
[----:B------:R-:W-:Y:S02]  /*bfa0*/  IMAD R170, R18, 0x1000, R190 ;  /* 0x0000100012aa7824 */ /* 0x000fe400078e02be */
[----:B------:R-:W-:Y:S01]  /*bfb0*/  IMAD.MOV.U32 R171, RZ, RZ, 0x40000040 ;  /* 0x40000040ffab7424 */ /* 0x000fe200078e00ff */
[----:B-1----:R-:W-:Y:S06]  /*bfc0*/  @P3 BRA `(.L_x_2803) ;  /* 0x0000000000083947 */ /* 0x002fec0003800000 */
[----:B------:R-:W1:Y:S02]  /*bfd0*/  SYNCS.PHASECHK.TRANS64.TRYWAIT P3, [R12+URZ+0x28c50], R21 ;  /* 0x028c50150c0075a7 */ /* 0x000e64000806017f */
[----:B-1----:R-:W-:Y:S05]  /*bfe0*/  @!P3 BRA `(.L_x_2804) ;  /* 0x0000014c0084b947 */ /* 0x002fea0003800000 */
.L_x_2803:
[----:B------:R-:W-:Y:S05]  /*bff0*/  BSYNC B0 ;  /* 0x0000000000007941 */ /* 0x000fea0003800000 */
.L_x_2802:
[----:B------:R-:W-:Y:S01]  /*c000*/  R2UR UR6, R170 ;  /* 0x00000000aa0672ca */ /* 0x000fe200000e0000 */
[----:B------:R-:W-:Y:S01]  /*c010*/  WARPGROUP.ARRIVE ;  /* 0x00000000000079c5 */ /* 0x000fe20000000000 */
[----:B------:R-:W-:Y:S01]  /*c020*/  R2UR UR7, R171 ;  /* 0x00000000ab0772ca */ /* 0x000fe200000e0000 */
[----:B------:R-:W-:Y:S01]  /*c030*/  IMAD.MOV.U32 R171, RZ, RZ, 0x40000040 ;  /* 0x40000040ffab7424 */ /* 0x000fe200078e00ff */
[----:B012---:R-:W0:Y:S01]  /*c040*/  @P2 LDC R21, c[0x0][0x44c] ;  /* 0x00011300ff152b82 */ /* 0x007e220000000800 */
[----:B------:R-:W-:Y:S01]  /*c050*/  UISETP.NE.AND UP0, UPT, UR48, URZ, UPT ;  /* 0x0000003f3000728c */ /* 0x000fe2000bf05270 */
[----:B------:R-:W-:-:S05]  /*c060*/  @!P1 VIADD R12, R12, 0x28c60 ;  /* 0x00028c600c0c9836 */ /* 0x000fca0000000000 */
[----:B------:R-:W-:Y:S02]  /*c070*/  PLOP3.LUT P3, PT, PT, PT, UP0, 0x40, 0x0 ;  /* 0x000000000000781c */ /* 0x000fe40003f6e808 */
[----:B------:R-:W-:Y:S02]  /*c080*/  @!P1 PRMT R12, RZ, 0x654, R12 ;  /* 0x00000654ff0c9816 */ /* 0x000fe4000000000c */
[----:B------:R-:W-:Y:S01]  /*c090*/  HGMMA.64x256x16.F32 R24, R164, gdesc[UR4].tnspB, RZ, !UPT, gsb0 ;  /* 0x43e00004a4187df0 */ /* 0x000fe2000c0008ff */
[----:B0-----:R-:W-:Y:S02]  /*c0a0*/  @P2 IMAD.HI.U32 R21, R192, R21, RZ ;  /* 0x00000015c0152227 */ /* 0x001fe400078e00ff */
[----:B------:R-:W-:Y:S02]  /*c0b0*/  WARPGROUP.DEPBAR.LE gsb0, 0x0 ;  /* 0x00008000000079c5 */ /* 0x000fe40000010000 */
[----:B----4-:R-:W-:Y:S01]  /*c0c0*/  VIADD R164, R170, 0x80 ;  /* 0x00000080aaa47836 */ /* 0x010fe20000000000 */
[----:B------:R-:W-:Y:S01]  /*c0d0*/  WARPGROUP.ARRIVE ;  /* 0x00000000000079c5 */ /* 0x000fe20000000000 */
[----:B------:R-:W-:-:S03]  /*c0e0*/  IMAD.MOV.U32 R165, RZ, RZ, 0x40000040 ;  /* 0x40000040ffa57424 */ /* 0x000fc600078e00ff */
[----:B------:R-:W-:Y:S02]  /*c0f0*/  R2UR UR6, R164 ;  /* 0x00000000a40672ca */ /* 0x000fe400000e0000 */
[----:B------:R-:W-:-:S15]  /*c100*/  R2UR UR7, R165 ;  /* 0x00000000a50772ca */ /* 0x000fde00000e0000 */
[----:B------:R-:W-:-:S01]  /*c110*/  NOP ;  /* 0x0000000000007918 */ /* 0x000fc20000000000 */
[----:B------:R-:W-:Y:S03]  /*c120*/  HGMMA.64x256x16.F32 R24, R160, gdesc[UR4].tnspB, R24, gsb0 ;  /* 0x43e00004a0187df0 */ /* 0x000fe60008000818 */
[----:B------:R-:W-:Y:S02]  /*c130*/  WARPGROUP.DEPBAR.LE gsb0, 0x0 ;  /* 0x00008000000079c5 */ /* 0x000fe40000010000 */
[C---:B------:R-:W-:Y:S01]  /*c140*/  VIADD R160, R170.reuse, 0x100 ;  /* 0x00000100aaa07836 */ /* 0x040fe20000000000 */
[----:B------:R-:W-:Y:S01]  /*c150*/  WARPGROUP.ARRIVE ;  /* 0x00000000000079c5 */ /* 0x000fe20000000000 */
[----:B------:R-:W-:Y:S02]  /*c160*/  IMAD.MOV.U32 R161, RZ, RZ, 0x40000040 ;  /* 0x40000040ffa17424 */ /* 0x000fe400078e00ff */
[----:B------:R-:W-:Y:S01]  /*c170*/  VIADD R170, R170, 0x180 ;  /* 0x00000180aaaa7836 */ /* 0x000fe20000000000 */
[----:B------:R-:W-:-:S02]  /*c180*/  R2UR UR6, R160 ;  /* 0x00000000a00672ca */ /* 0x000fc400000e0000 */
[----:B------:R-:W-:-:S15]  /*c190*/  R2UR UR7, R161 ;  /* 0x00000000a10772ca */ /* 0x000fde00000e0000 */
[----:B------:R-:W-:-:S01]  /*c1a0*/  NOP ;  /* 0x0000000000007918 */ /* 0x000fc20000000000 */
        /* <DEDUP_REMOVED lines=13> */
[----:B0-----:R-:W0:Y:S01]  /*c280*/  FENCE.VIEW.ASYNC.S ;  /* 0x00000000000073c6 */ /* 0x001e220000000000 */
[----:B------:R-:W1:Y:S01]  /*c290*/  @P2 LDC R152, c[0x0][0x450] ;  /* 0x00011400ff982b82 */ /* 0x000e620000000800 */
[----:B0-----:R-:W-:-:S07]  /*c2a0*/  NOP ;  /* 0x0000000000007918 */ /* 0x001fce0000000000 */
[----:B------:R-:W-:Y:S06]  /*c2b0*/  BAR.ARV 0xe, 0x100 ;  /* 0x0384000000007b1d */ /* 0x000fec0000002000 */
[----:B------:R0:W-:Y:S02]  /*c2c0*/  @!P1 SYNCS.ARRIVE.TRANS64.RED.A1T0 RZ, [R12+URZ], RZ ;  /* 0x000000ff0cff99a7 */ /* 0x0001e4000810043f */
[----:B0-----:R-:W-:Y:S01]  /*c2d0*/  IMAD.MOV.U32 R12, RZ, RZ, R192 ;  /* 0x000000ffff0c7224 */ /* 0x001fe200078e00c0 */
[----:B-1----:R-:W-:-:S04]  /*c2e0*/  @P2 SHF.R.U32.HI R12, RZ, R152, R21 ;  /* 0x00000098ff0c2219 */ /* 0x002fc80000011615 */
[----:B------:R-:W-:Y:S01]  /*c2f0*/  IADD3 R153, R12, R23, -R22 ;  /* 0x000000170c997210 */ /* 0x000fe20007ffe816 */
[----:B------:R-:W-:-:S03]  /*c300*/  VIADD R12, R168, 0xfffffffe ;  /* 0xfffffffea80c7836 */ /* 0x000fc60000000000 */
[----:B------:R-:W-:Y:S01]  /*c310*/  IADD3 R21, R153, UR46, RZ ;  /* 0x0000002e99157c10 */ /* 0x000fe2000fffe0ff */
[----:B------:R-:W-:Y:S06]  /*c320*/  @P3 BRA `(.L_x_2805) ;  /* 0x0000000000543947 */ /* 0x000fec0003800000 */
[C---:B------:R-:W-:Y:S01]  /*c330*/  ISETP.GT.AND P3, PT, R153.reuse, RZ, PT ;  /* 0x000000ff9900720c */ /* 0x040fe20003f64270 */
[----:B------:R-:W-:Y:S01]  /*c340*/  BSSY B0, `(.L_x_2806) ;  /* 0x0000010000007945 */ /* 0x000fe20003800000 */
[----:B------:R-:W-:-:S11]  /*c350*/  VIADD R152, R153, 0xffffffff ;  /* 0xffffffff99987836 */ /* 0x000fd60000000000 */
[----:B------:R-:W-:Y:S05]  /*c360*/  @P3 BRA `(.L_x_2807) ;  /* 0x0000000000203947 */ /* 0x000fea0003800000 */
[----:B------:R-:W-:Y:S01]  /*c370*/  UISETP.NE.AND UP0, UPT, UR47, 0x1, UPT ;  /* 0x000000012f00788c */ /* 0x000fe2000bf05270 */
[----:B------:R-:W-:-:S05]  /*c380*/  IMAD.MOV R152, RZ, RZ, -R153 ;  /* 0x000000ffff987224 */ /* 0x000fca00078e0a99 */
[----:B------:R-:W-:-:S05]  /*c390*/  PLOP3.LUT P3, PT, PT, PT, UP0, 0x80, 0x0 ;  /* 0x000000000000781c */ /* 0x000fca0003f6f008 */
[----:B------:R-:W-:-:S08]  /*c3a0*/  @UP0 ULDC.64 UR4, c[0x0][0x9e8] ;  /* 0x00027a0000040ab9 */ /* 0x000fd00000000a00 */
[----:B------:R-:W-:-:S05]  /*c3b0*/  @P3 IMAD.HI.U32 R153, R152, UR4, RZ ;  /* 0x0000000498993c27 */ /* 0x000fca000f8e00ff */
[----:B------:R-:W-:-:S04]  /*c3c0*/  @P3 SHF.R.U32.HI R152, RZ, UR5, R153 ;  /* 0x00000005ff983c19 */ /* 0x000fc80008011699 */
[----:B------:R-:W-:Y:S01]  /*c3d0*/  LOP3.LUT R152, RZ, R152, RZ, 0x33, !PT ;  /* 0x00000098ff987212 */ /* 0x000fe200078e33ff */
[----:B------:R-:W-:Y:S06]  /*c3e0*/  BRA `(.L_x_2808) ;  /* 0x0000000000147947 */ /* 0x000fec0003800000 */
.L_x_2807:
[----:B------:R-:W-:-:S06]  /*c3f0*/  UISETP.NE.AND UP0, UPT, UR47, 0x1, UPT ;  /* 0x000000012f00788c */ /* 0x000fcc000bf05270 */
[----:B------:R-:W-:-:S05]  /*c400*/  PLOP3.LUT P3, PT, PT, PT, UP0, 0x80, 0x0 ;  /* 0x000000000000781c */ /* 0x000fca0003f6f008 */
[----:B------:R-:W-:-:S08]  /*c410*/  @UP0 ULDC.64 UR4, c[0x0][0x9e8] ;  /* 0x00027a0000040ab9 */ /* 0x000fd00000000a00 */
[----:B------:R-:W-:-:S05]  /*c420*/  @P3 IMAD.HI.U32 R153, R152, UR4, RZ ;  /* 0x0000000498993c27 */ /* 0x000fca000f8e00ff */
[----:B------:R-:W-:-:S07]  /*c430*/  @P3 SHF.R.U32.HI R152, RZ, UR5, R153 ;  /* 0x00000005ff983c19 */ /* 0x000fce0008011699 */
.L_x_2808:
[----:B------:R-:W-:Y:S05]  /*c440*/  BSYNC B0 ;  /* 0x0000000000007941 */ /* 0x000fea0003800000 */
.L_x_2806:
[----:B------:R-:W-:-:S04]  /*c450*/  IMAD.U32 R153, RZ, RZ, UR47 ;  /* 0x0000002fff997e24 */ /* 0x000fc8000f8e00ff */
[----:B------:R-:W-:-:S05]  /*c460*/  IMAD R152, R152, R153, UR47 ;  /* 0x0000002f98987e24 */ /* 0x000fca000f8e0299 */
[----:B------:R-:W-:-:S07]  /*c470*/  VIMNMX R21, R21, R152, PT ;  /* 0x0000009815157248 */ /* 0x000fce0003fe0100 */
.L_x_2805:
[----:B------:R-:W-:Y:S01]  /*c480*/  SHF.R.S32.HI R152, RZ, 0x1f, R21 ;  /* 0x0000001fff987819 */ /* 0x000fe20000011415 */
[----:B------:R-:W-:Y:S03]  /*c490*/  BSSY B1, `(.L_x_2809) ;  /* 0x0000291000017945 */ /* 0x000fe60003800000 */
[----:B------:R-:W-:-:S04]  /*c4a0*/  LEA.HI R152, R152, R21, RZ, 0x6 ;  /* 0x0000001598987211 */ /* 0x000fc800078f30ff */
[----:B------:R-:W-:-:S04]  /*c4b0*/  SHF.R.S32.HI R213, RZ, 0x6, R152 ;  /* 0x00000006ffd57819 */ /* 0x000fc80000011498 */
[----:B------:R-:W-:-:S04]  /*c4c0*/  VIMNMX R213, R202, R213, !PT ;  /* 0x000000d5cad57248 */ /* 0x000fc80007fe0100 */
[----:B------:R-:W-:-:S13]  /*c4d0*/  ISETP.GE.AND P3, PT, R12, R213, PT ;  /* 0x000000d50c00720c */ /* 0x000fda0003f66270 */
[----:B------:R-:W-:Y:S05]  /*c4e0*/  @!P3 BRA `(.L_x_2810) ;  /* 0x00000028002cb947 */ /* 0x000fea0003800000 */
[----:B------:R-:W-:Y:S01]  /*c4f0*/  BSSY B0, `(.L_x_2811) ;  /* 0x0000287000007945 */ /* 0x000fe20003800000 */
.L_x_2830:
[----:B------:R-:W-:-:S05]  /*c500*/  VIADD R214, R18, 0x1 ;  /* 0x0000000112d67836 */ /* 0x000fca0000000000 */
[----:B------:R-:W-:-:S04]  /*c510*/  ISETP.NE.AND P3, PT, R214, 0x2, PT ;  /* 0x00000002d600780c */ /* 0x000fc80003f65270 */
[----:B------:R-:W-:Y:S02]  /*c520*/  SEL R20, RZ, 0x1, P3 ;  /* 0x00000001ff147807 */ /* 0x000fe40001800000 */
[----:B------:R-:W-:Y:S02]  /*c530*/  SEL R214, R214, RZ, P3 ;  /* 0x000000ffd6d67207 */ /* 0x000fe40001800000 */
[----:B------:R-:W-:Y:S01]  /*c540*/  LOP3.LUT R19, R19, R20, RZ, 0x3c, !PT ;  /* 0x0000001413137212 */ /* 0x000fe200078e3cff */
[----:B0-----:R-:W-:Y:S06]  /*c550*/  @!P0 BRA `(.L_x_2812) ;  /* 0x0000000000048947 */ /* 0x001fec0003800000 */
[----:B------:R-:W-:Y:S01]  /*c560*/  BPT.TRAP 0x1 ;  /* 0x000000040000795c */ /* 0x000fe20000300000 */
.L_x_2812:
[----:B------:R-:W-:Y:S01]  /*c570*/  IMAD R215, R214, 0x8, R2 ;  /* 0x00000008d6d77824 */ /* 0x000fe200078e0202 */
[----:B------:R-:W-:-:S04]  /*c580*/  SHF.L.U32 R216, R19, 0x1f, RZ ;  /* 0x0000001f13d87819 */ /* 0x000fc800000006ff */
[----:B------:R0:W1:Y:S01]  /*c590*/  SYNCS.PHASECHK.TRANS64.TRYWAIT P3, [R215+URZ+0x28c30], R216 ;  /* 0x028c30d8d70075a7 */ /* 0x000062000806017f */
[----:B------:R-:W-:Y:S05]  /*c5a0*/  @!P0 BRA `(.L_x_2813) ;  /* 0x0000000000048947 */ /* 0x000fea0003800000 */
[----:B------:R-:W-:Y:S01]  /*c5b0*/  BPT.TRAP 0x1 ;  /* 0x000000040000795c */ /* 0x000fe20000300000 */
.L_x_2813:
[----:B------:R-:W-:Y:S01]  /*c5c0*/  BSSY B2, `(.L_x_2814) ;  /* 0x0000006000027945 */ /* 0x000fe20003800000 */
[----:B------:R-:W-:Y:S02]  /*c5d0*/  IMAD R20, R214, 0x200, R13 ;  /* 0x00000200d6147824 */ /* 0x000fe400078e020d */
[----:B------:R-:W-:Y:S01]  /*c5e0*/  IMAD.MOV.U32 R21, RZ, RZ, 0x40000040 ;  /* 0x40000040ff157424 */ /* 0x000fe200078e00ff */
[----:B-1----:R-:W-:Y:S06]  /*c5f0*/  @P3 BRA `(.L_x_2815) ;  /* 0x0000000000083947 */ /* 0x002fec0003800000 */
[----:B------:R-:W1:Y:S02]  /*c600*/  SYNCS.PHASECHK.TRANS64.TRYWAIT P3, [R215+URZ+0x28c30], R216 ;  /* 0x028c30d8d70075a7 */ /* 0x000e64000806017f */
[----:B-1----:R-:W-:Y:S05]  /*c610*/  @!P3 BRA `(.L_x_2816) ;  /* 0x00000148000cb947 */ /* 0x002fea0003800000 */
.L_x_2815:
[----:B------:R-:W-:Y:S05]  /*c620*/  BSYNC B2 ;  /* 0x0000000000027941 */ /* 0x000fea0003800000 */
.L_x_2814:
[C---:B------:R-:W-:Y:S01]  /*c630*/  R2UR UR6, R20.reuse ;  /* 0x00000000140672ca */ /* 0x040fe200000e0000 */
[----:B------:R-:W-:Y:S01]  /*c640*/  WARPGROUP.ARRIVE ;  /* 0x00000000000079c5 */ /* 0x000fe20000000000 */
[----:B------:R-:W-:Y:S01]  /*c650*/  R2UR UR7, R21 ;  /* 0x00000000150772ca */ /* 0x000fe200000e0000 */
[----:B------:R-:W-:Y:S01]  /*c660*/  VIADD R206, R20, 0x2 ;  /* 0x0000000214ce7836 */ /* 0x000fe20000000000 */
[----:B------:R-:W-:Y:S01]  /*c670*/  R2UR UR4, R4 ;  /* 0x00000000040472ca */ /* 0x000fe200000e0000 */
[----:B------:R-:W-:Y:S01]  /*c680*/  IMAD.MOV.U32 R207, RZ, RZ, 0x40000040 ;  /* 0x40000040ffcf7424 */ /* 0x000fe200078e00ff */
[----:B------:R-:W-:Y:S01]  /*c690*/  R2UR UR5, R5 ;  /* 0x00000000050572ca */ /* 0x000fe200000e0000 */
[----:B------:R-:W-:Y:S01]  /*c6a0*/  IMAD.MOV.U32 R21, RZ, RZ, 0x40000040 ;  /* 0x40000040ff157424 */ /* 0x000fe200078e00ff */
[----:B------:R-:W-:-:S06]  /*c6b0*/  UISETP.NE.AND UP0, UPT, UR48, URZ, UPT ;  /* 0x0000003f3000728c */ /* 0x000fcc000bf05270 */
[----:B------:R-:W-:-:S05]  /*c6c0*/  PLOP3.LUT P3, PT, PT, PT, UP0, 0x40, 0x0 ;  /* 0x000000000000781c */ /* 0x000fca0003f6e808 */
[----:B------:R-:W-:Y:S01]  /*c6d0*/  HGMMA.64x64x16.F32 R152, gdesc[UR4], RZ, !UPT, gsb0 ;  /* 0x00e00000049879f0 */ /* 0x000fe2000c0008ff */
[----:B------:R-:W-:Y:S01]  /*c6e0*/  R2UR UR6, R206 ;  /* 0x00000000ce0672ca */ /* 0x000fe200000e0000 */
[----:B------:R-:W-:Y:S01]  /*c6f0*/  VIADD R206, R20, 0x4 ;  /* 0x0000000414ce7836 */ /* 0x000fe20000000000 */
        /* <DEDUP_REMOVED lines=10> */
[----:B------:R-:W-:Y:S02]  /*c7a0*/  R2UR UR7, R207 ;  /* 0x00000000cf0772ca */ /* 0x000fe400000e0000 */
[----:B------:R-:W-:Y:S02]  /*c7b0*/  R2UR UR4, R8 ;  /* 0x00000000080472ca */ /* 0x000fe400000e0000 */
[----:B------:R-:W-:Y:S01]  /*c7c0*/  R2UR UR5, R9 ;  /* 0x00000000090572ca */ /* 0x000fe200000e0000 */
[----:B------:R-:W-:Y:S02]  /*c7d0*/  WARPGROUP.DEPBAR.LE gsb0, 0x0 ;  /* 0x00008000000079c5 */ /* 0x000fe40000010000 */
[----:B------:R-:W-:-:S10]  /*c7e0*/  WARPGROUP.ARRIVE ;  /* 0x00000000000079c5 */ /* 0x000fd40000000000 */
[----:B------:R-:W-:Y:S01]  /*c7f0*/  HGMMA.64x64x16.F32 R152, gdesc[UR4], R152, gsb0 ;  /* 0x00e00000049879f0 */ /* 0x000fe20008000898 */
[----:B------:R-:W-:Y:S02]  /*c800*/  R2UR UR6, R20 ;  /* 0x00000000140672ca */ /* 0x000fe400000e0000 */
[----:B------:R-:W-:Y:S01]  /*c810*/  R2UR UR7, R21 ;  /* 0x00000000150772ca */ /* 0x000fe200000e0000 */
[----:B------:R-:W2:Y:S01]  /*c820*/  @P2 LDC R20, c[0x0][0x450] ;  /* 0x00011400ff142b82 */ /* 0x000ea20000000800 */
[----:B------:R-:W-:Y:S02]  /*c830*/  R2UR UR4, R6 ;  /* 0x00000000060472ca */ /* 0x000fe400000e0000 */
[----:B------:R-:W-:-:S05]  /*c840*/  R2UR UR5, R7 ;  /* 0x00000000070572ca */ /* 0x000fca00000e0000 */
[----:B------:R-:W3:Y:S02]  /*c850*/  @P2 LDC R21, c[0x0][0x44c] ;  /* 0x00011300ff152b82 */ /* 0x000ee40000000800 */
[----:B---3--:R-:W-:-:S05]  /*c860*/  @P2 IMAD.HI.U32 R21, R206, R21, RZ ;  /* 0x00000015ce152227 */ /* 0x008fca00078e00ff */
[----:B--2---:R-:W-:Y:S01]  /*c870*/  @P2 SHF.R.U32.HI R206, RZ, R20, R21 ;  /* 0x00000014ffce2219 */ /* 0x004fe20000011615 */
[----:B------:R-:W-:-:S04]  /*c880*/  @!P1 VIADD R20, R215, 0x28c40 ;  /* 0x00028c40d7149836 */ /* 0x000fc80000000000 */
[----:B------:R-:W2:Y:S01]  /*c890*/  SHFL.IDX PT, R233, R206, RZ, 0x1c1f ;  /* 0x001c1fffcee97589 */ /* 0x000ea200000e0000 */
[----:B------:R-:W-:Y:S01]  /*c8a0*/  @!P1 PRMT R20, RZ, 0x654, R20 ;  /* 0x00000654ff149816 */ /* 0x000fe20000000014 */
        /* <DEDUP_REMOVED lines=30> */
[----:B------:R-:W-:-:S02]  /*ca90*/  IMAD.SHL.U32 R178, R12, 0x40, RZ ;  /* 0x000000400cb27824 */ /* 0x000fc400078e00ff */
[----:B------:R-:W-:Y:S01]  /*caa0*/  FMUL.FTZ R152, R152, UR44 ;  /* 0x0000002c98987c20 */ /* 0x000fe20008410000 */
[----:B------:R-:W-:Y:S01]  /*cab0*/  FMUL.FTZ R169, R169, UR44 ;  /* 0x0000002ca9a97c20 */ /* 0x000fe20008410000 */
[----:B------:R-:W-:Y:S01]  /*cac0*/  FMUL.FTZ R177, R177, UR44 ;  /* 0x0000002cb1b17c20 */ /* 0x000fe20008410000 */
[----:B------:R-:W-:Y:S01]  /*cad0*/  FMUL.FTZ R180, R181, UR44 ;  /* 0x0000002cb5b47c20 */ /* 0x000fe20008410000 */
[----:B------:R-:W-:Y:S01]  /*cae0*/  FMUL.FTZ R175, R182, UR44 ;  /* 0x0000002cb6af7c20 */ /* 0x000fe20008410000 */
[----:B------:R-:W-:Y:S01]  /*caf0*/  FMUL.FTZ R176, R183, UR44 ;  /* 0x0000002cb7b07c20 */ /* 0x000fe20008410000 */
[----:B------:R-:W-:Y:S01]  /*cb00*/  IADD3 R183, -R184, 0x1, -R178 ;  /* 0x00000001b8b77810 */ /* 0x000fe20007ffe9b2 */
[----:B------:R-:W3:Y:S01]  /*cb10*/  MUFU.TANH R152, R152 ;  /* 0x0000009800987308 */ /* 0x000ee20000002400 */
[----:B------:R4:W-:Y:S02]  /*cb20*/  @!P1 SYNCS.ARRIVE.TRANS64.RED.A1T0 RZ, [R20+URZ], RZ ;  /* 0x000000ff14ff99a7 */ /* 0x0009e4000810043f */
[----:B------:R-:W-:-:S05]  /*cb30*/  IADD3 R183, -R22, R183, R23 ;  /* 0x000000b716b77210 */ /* 0x000fca0007ffe117 */
[----:B------:R-:W0:Y:S01]  /*cb40*/  MUFU.TANH R207, R207 ;  /* 0x000000cf00cf7308 */ /* 0x000e220000002400 */
[C---:B------:R-:W-:Y:S02]  /*cb50*/  VIADD R232, R183.reuse, UR41 ;  /* 0x00000029b7e87c36 */ /* 0x040fe40008000000 */
[----:B------:R-:W-:Y:S02]  /*cb60*/  VIADD R183, R183, UR45 ;  /* 0x0000002db7b77c36 */ /* 0x000fe40008000000 */
[C---:B--2---:R-:W-:Y:S02]  /*cb70*/  IMAD.IADD R182, R233.reuse, 0x1, R232 ;  /* 0x00000001e9b67824 */ /* 0x044fe400078e02e8 */
[----:B------:R-:W-:Y:S01]  /*cb80*/  IMAD.IADD R181, R233, 0x1, R183 ;  /* 0x00000001e9b57824 */ /* 0x000fe200078e02b7 */
[----:B------:R-:W2:Y:S08]  /*cb90*/  MUFU.TANH R153, R153 ;  /* 0x0000009900997308 */ /* 0x000eb00000002400 */
        /* <DEDUP_REMOVED lines=29> */
[----:B--234-:R-:W-:Y:S05]  /*cd70*/  @P3 BRA `(.L_x_2817) ;  /* 0x0000000000583947 */ /* 0x01cfea0003800000 */
[----:B------:R-:W-:Y:S01]  /*cd80*/  IADD3 R233, -R22, R23, R233 ;  /* 0x0000001716e97210 */ /* 0x000fe20007ffe1e9 */
[----:B------:R-:W-:Y:S03]  /*cd90*/  BSSY B2, `(.L_x_2818) ;  /* 0x0000010000027945 */ /* 0x000fe60003800000 */
        /* <DEDUP_REMOVED lines=10> */
.L_x_2819:
[----:B------:R-:W-:-:S05]  /*ce40*/  IMAD.U32 R234, RZ, RZ, UR40 ;  /* 0x00000028ffea7e24 */ /* 0x000fca000f8e00ff */
[----:B------:R-:W-:-:S13]  /*ce50*/  ISETP.NE.AND P3, PT, R234, 0x1, PT ;  /* 0x00000001ea00780c */ /* 0x000fda0003f65270 */
[----:B------:R-:W2:Y:S02]  /*ce60*/  @P3 LDC.64 R20, c[0x0][0x9e8] ;  /* 0x00027a00ff143b82 */ /* 0x000ea40000000a00 */
[----:B--2---:R-:W-:-:S05]  /*ce70*/  @P3 IMAD.HI.U32 R20, R233, R20, RZ ;  /* 0x00000014e9143227 */ /* 0x004fca00078e00ff */
[----:B------:R-:W-:-:S07]  /*ce80*/  @P3 SHF.R.U32.HI R233, RZ, R21, R20 ;  /* 0x00000015ffe93219 */ /* 0x000fce0000011614 */
.L_x_2820:
[----:B------:R-:W-:Y:S05]  /*ce90*/  BSYNC B2 ;  /* 0x0000000000027941 */ /* 0x000fea0003800000 */
.L_x_2818:
[----:B------:R-:W-:-:S04]  /*cea0*/  IMAD R233, R233, R234, -R178 ;  /* 0x000000eae9e97224 */ /* 0x000fc800078e0ab2 */
[----:B------:R-:W-:-:S05]  /*ceb0*/  IMAD.IADD R233, R233, 0x1, -R184 ;  /* 0x00000001e9e97824 */ /* 0x000fca00078e0ab8 */
[----:B------:R-:W-:Y:S02]  /*cec0*/  VIMNMX R181, R181, R233, !PT ;  /* 0x000000e9b5b57248 */ /* 0x000fe40007fe0100 */
[----:B------:R-:W-:-:S07]  /*ced0*/  VIADDMNMX R182, R233, R234, R182, PT ;  /* 0x000000eae9b67246 */ /* 0x000fce00038001b6 */
.L_x_2817:
[----:B------:R-:W-:Y:S01]  /*cee0*/  ISETP.GT.AND P3, PT, R12, -0x1, PT ;  /* 0xffffffff0c00780c */ /* 0x000fe20003f64270 */
[----:B------:R-:W2:Y:S01]  /*cef0*/  SHFL.IDX PT, R206, R206, 0x1, 0x1c1f ;  /* 0x003c1f00cece7f89 */ /* 0x000ea200000e0000 */
[----:B------:R-:W-:Y:S02]  /*cf00*/  UISETP.NE.AND UP0, UPT, UR48, URZ, UPT ;  /* 0x0000003f3000728c */ /* 0x000fe4000bf05270 */
[C---:B------:R-:W-:Y:S02]  /*cf10*/  ISETP.GT.AND P4, PT, R181.reuse, RZ, P3 ;  /* 0x000000ffb500720c */ /* 0x040fe40001f84270 */
[C---:B------:R-:W-:Y:S02]  /*cf20*/  ISETP.GT.AND P6, PT, R181.reuse, 0x8, P3 ;  /* 0x00000008b500780c */ /* 0x040fe40001fc4270 */
[----:B------:R-:W-:Y:S02]  /*cf30*/  ISETP.LT.OR P5, PT, R182, 0x1, P4 ;  /* 0x00000001b600780c */ /* 0x000fe400027a1670 */
[----:B------:R-:W-:-:S02]  /*cf40*/  ISETP.GT.AND P4, PT, R181, 0x1, P3 ;  /* 0x00000001b500780c */ /* 0x000fc40001f84270 */
[----:B------:R-:W-:Y:S02]  /*cf50*/  FSEL R152, R152, -INF , !P5 ;  /* 0xff80000098987808 */ /* 0x000fe40006800000 */
[C---:B------:R-:W-:Y:S02]  /*cf60*/  ISETP.LT.OR P4, PT, R182.reuse, 0x2, P4 ;  /* 0x00000002b600780c */ /* 0x040fe40002781670 */
[----:B------:R-:W-:Y:S02]  /*cf70*/  ISETP.GT.AND P5, PT, R181, 0x9, P3 ;  /* 0x00000009b500780c */ /* 0x000fe40001fa4270 */
[----:B0-----:R-:W-:Y:S02]  /*cf80*/  FSEL R207, R207, -INF , !P4 ;  /* 0xff800000cfcf7808 */ /* 0x001fe40006000000 */
[----:B------:R-:W-:Y:S02]  /*cf90*/  ISETP.GT.AND P4, PT, R181, 0x10, P3 ;  /* 0x00000010b500780c */ /* 0x000fe40001f84270 */
[----:B------:R-:W-:-:S02]  /*cfa0*/  ISETP.LT.OR P6, PT, R182, 0x9, P6 ;  /* 0x00000009b600780c */ /* 0x000fc400037c1670 */
[----:B------:R-:W-:Y:S01]  /*cfb0*/  ISETP.LT.OR P4, PT, R182, 0x11, P4 ;  /* 0x00000011b600780c */ /* 0x000fe20002781670 */
[--C-:B--2---:R-:W-:Y:S01]  /*cfc0*/  IMAD.IADD R232, R232, 0x1, R206.reuse ;  /* 0x00000001e8e87824 */ /* 0x104fe200078e02ce */
[C---:B------:R-:W-:Y:S01]  /*cfd0*/  ISETP.LT.OR P5, PT, R182.reuse, 0xa, P5 ;  /* 0x0000000ab600780c */ /* 0x040fe20002fa1670 */
[----:B------:R-:W-:Y:S01]  /*cfe0*/  IMAD.IADD R183, R183, 0x1, R206 ;  /* 0x00000001b7b77824 */ /* 0x000fe200078e02ce */
[----:B------:R-:W-:Y:S02]  /*cff0*/  FSEL R159, R159, -INF , !P4 ;  /* 0xff8000009f9f7808 */ /* 0x000fe40006000000 */
[----:B------:R-:W-:Y:S02]  /*d000*/  ISETP.GT.AND P4, PT, R181, 0x19, P3 ;  /* 0x00000019b500780c */ /* 0x000fe40001f84270 */
[----:B------:R-:W-:Y:S02]  /*d010*/  FSEL R229, R229, -INF , !P6 ;  /* 0xff800000e5e57808 */ /* 0x000fe40007000000 */
[----:B------:R-:W-:-:S02]  /*d020*/  ISETP.LT.OR P4, PT, R182, 0x1a, P4 ;  /* 0x0000001ab600780c */ /* 0x000fc40002781670 */
[----:B------:R-:W-:Y:S02]  /*d030*/  FSEL R230, R230, -INF , !P5 ;  /* 0xff800000e6e67808 */ /* 0x000fe40006800000 */
[C---:B------:R-:W-:Y:S02]  /*d040*/  ISETP.GT.AND P6, PT, R181.reuse, 0x11, P3 ;  /* 0x00000011b500780c */ /* 0x040fe40001fc4270 */
[C---:B------:R-:W-:Y:S02]  /*d050*/  ISETP.GT.AND P5, PT, R181.reuse, 0x18, P3 ;  /* 0x00000018b500780c */ /* 0x040fe40001fa4270 */
[----:B------:R-:W-:Y:S02]  /*d060*/  FSEL R164, R164, -INF , !P4 ;  /* 0xff800000a4a47808 */ /* 0x000fe40006000000 */
[----:B------:R-:W-:Y:S02]  /*d070*/  ISETP.GT.AND P4, PT, R181, 0x28, P3 ;  /* 0x00000028b500780c */ /* 0x000fe40001f84270 */
[----:B------:R-:W-:-:S02]  /*d080*/  ISETP.LT.OR P6, PT, R182, 0x12, P6 ;  /* 0x00000012b600780c */ /* 0x000fc400037c1670 */
[C---:B------:R-:W-:Y:S02]  /*d090*/  ISETP.LT.OR P5, PT, R182.reuse, 0x19, P5 ;  /* 0x00000019b600780c */ /* 0x040fe40002fa1670 */
[----:B------:R-:W-:Y:S02]  /*d0a0*/  ISETP.LT.OR P4, PT, R182, 0x29, P4 ;  /* 0x00000029b600780c */ /* 0x000fe40002781670 */
[----:B------:R-:W-:Y:S02]  /*d0b0*/  FSEL R231, R231, -INF , !P6 ;  /* 0xff800000e7e77808 */ /* 0x000fe40007000000 */
[----:B------:R-:W-:Y:S02]  /*d0c0*/  FSEL R163, R163, -INF , !P5 ;  /* 0xff800000a3a37808 */ /* 0x000fe40006800000 */
[C---:B------:R-:W-:Y:S02]  /*d0d0*/  ISETP.GT.AND P6, PT, R181.reuse, 0x20, P3 ;  /* 0x00000020b500780c */ /* 0x040fe40001fc4270 */
[----:B------:R-:W-:-:S02]  /*d0e0*/  ISETP.GT.AND P5, PT, R181, 0x21, P3 ;  /* 0x00000021b500780c */ /* 0x000fc40001fa4270 */
[----:B------:R-:W-:Y:S02]  /*d0f0*/  FSEL R171, R171, -INF , !P4 ;  /* 0xff800000abab7808 */ /* 0x000fe40006000000 */
[----:B------:R-:W-:Y:S02]  /*d100*/  ISETP.GT.AND P4, PT, R181, 0x31, P3 ;  /* 0x00000031b500780c */ /* 0x000fe40001f84270 */
[C---:B------:R-:W-:Y:S02]  /*d110*/  ISETP.LT.OR P6, PT, R182.reuse, 0x21, P6 ;  /* 0x00000021b600780c */ /* 0x040fe400037c1670 */
[C---:B------:R-:W-:Y:S02]  /*d120*/  ISETP.LT.OR P5, PT, R182.reuse, 0x22, P5 ;  /* 0x00000022b600780c */ /* 0x040fe40002fa1670 */
[----:B------:R-:W-:Y:S02]  /*d130*/  ISETP.LT.OR P4, PT, R182, 0x32, P4 ;  /* 0x00000032b600780c */ /* 0x000fe40002781670 */
[----:B------:R-:W-:-:S02]  /*d140*/  FSEL R166, R166, -INF , !P6 ;  /* 0xff800000a6a67808 */ /* 0x000fc40007000000 */
[----:B------:R-:W-:Y:S02]  /*d150*/  FSEL R169, R169, -INF , !P5 ;  /* 0xff800000a9a97808 */ /* 0x000fe40006800000 */
[C---:B------:R-:W-:Y:S02]  /*d160*/  ISETP.GT.AND P6, PT, R181.reuse, 0x29, P3 ;  /* 0x00000029b500780c */ /* 0x040fe40001fc4270 */
[----:B------:R-:W-:Y:S02]  /*d170*/  ISETP.GT.AND P5, PT, R181, 0x30, P3 ;  /* 0x00000030b500780c */ /* 0x000fe40001fa4270 */
[----:B------:R-:W-:Y:S02]  /*d180*/  FSEL R177, R177, -INF , !P4 ;  /* 0xff800000b1b17808 */ /* 0x000fe40006000000 */
[----:B------:R-:W-:Y:S02]  /*d190*/  PLOP3.LUT P4, PT, PT, PT, UP0, 0x40, 0x0 ;  /* 0x000000000000781c */ /* 0x000fe40003f8e808 */
[----:B------:R-:W-:-:S02]  /*d1a0*/  ISETP.LT.OR P6, PT, R182, 0x2a, P6 ;  /* 0x0000002ab600780c */ /* 0x000fc400037c1670 */
[----:B------:R-:W-:Y:S02]  /*d1b0*/  ISETP.LT.OR P5, PT, R182, 0x31, P5 ;  /* 0x00000031b600780c */ /* 0x000fe40002fa1670 */
[----:B------:R-:W-:Y:S02]  /*d1c0*/  FSEL R172, R172, -INF , !P6 ;  /* 0xff800000acac7808 */ /* 0x000fe40007000000 */
[----:B------:R-:W-:Y:S02]  /*d1d0*/  FSEL R174, R174, -INF , !P5 ;  /* 0xff800000aeae7808 */ /* 0x000fe40006800000 */
[C---:B------:R-:W-:Y:S02]  /*d1e0*/  ISETP.GT.AND P6, PT, R181.reuse, 0x38, P3 ;  /* 0x00000038b500780c */ /* 0x040fe40001fc4270 */
[----:B------:R-:W-:Y:S02]  /*d1f0*/  ISETP.GT.AND P5, PT, R181, 0x39, P3 ;  /* 0x00000039b500780c */ /* 0x000fe40001fa4270 */
[----:B------:R-:W-:-:S02]  /*d200*/  ISETP.LT.OR P6, PT, R182, 0x39, P6 ;  /* 0x00000039b600780c */ /* 0x000fc400037c1670 */
[----:B------:R-:W-:Y:S02]  /*d210*/  ISETP.LT.OR P5, PT, R182, 0x3a, P5 ;  /* 0x0000003ab600780c */ /* 0x000fe40002fa1670 */
[----:B------:R-:W-:Y:S02]  /*d220*/  FSEL R179, R179, -INF , !P6 ;  /* 0xff800000b3b37808 */ /* 0x000fe40007000000 */
[----:B------:R-:W-:Y:S01]  /*d230*/  FSEL R180, R180, -INF , !P5 ;  /* 0xff800000b4b47808 */ /* 0x000fe20006800000 */
[----:B------:R-:W-:Y:S08]  /*d240*/  @P4 BRA `(.L_x_2821) ;  /* 0x0000000000584947 */ /* 0x000ff00003800000 */
[----:B------:R-:W-:Y:S01]  /*d250*/  IADD3 R206, -R22, R23, R206 ;  /* 0x0000001716ce7210 */ /* 0x000fe20007ffe1ce */
[----:B------:R-:W-:Y:S03]  /*d260*/  BSSY B2, `(.L_x_2822) ;  /* 0x0000010000027945 */ /* 0x000fe60003800000 */
        /* <DEDUP_REMOVED lines=10> */
.L_x_2823:
[----:B------:R-:W-:-:S05]  /*d310*/  IMAD.U32 R181, RZ, RZ, UR40 ;  /* 0x00000028ffb57e24 */ /* 0x000fca000f8e00ff */
[----:B------:R-:W-:-:S13]  /*d320*/  ISETP.NE.AND P4, PT, R181, 0x1, PT ;  /* 0x00000001b500780c */ /* 0x000fda0003f85270 */
[----:B------:R-:W0:Y:S02]  /*d330*/  @P4 LDC.64 R20, c[0x0][0x9e8] ;  /* 0x00027a00ff144b82 */ /* 0x000e240000000a00 */
[----:B0-----:R-:W-:-:S05]  /*d340*/  @P4 IMAD.HI.U32 R20, R206, R20, RZ ;  /* 0x00000014ce144227 */ /* 0x001fca00078e00ff */
[----:B------:R-:W-:-:S07]  /*d350*/  @P4 SHF.R.U32.HI R206, RZ, R21, R20 ;  /* 0x00000015ffce4219 */ /* 0x000fce0000011614 */
.L_x_2824:
[----:B------:R-:W-:Y:S05]  /*d360*/  BSYNC B2 ;  /* 0x0000000000027941 */ /* 0x000fea0003800000 */
.L_x_2822:
[----:B------:R-:W-:-:S05]  /*d370*/  IMAD R178, R206, R181, -R178 ;  /* 0x000000b5ceb27224 */ /* 0x000fca00078e0ab2 */
[----:B------:R-:W-:-:S04]  /*d380*/  IADD3 R178, -R184, R178, RZ ;  /* 0x000000b2b8b27210 */ /* 0x000fc80007ffe1ff */
[----:B------:R-:W-:Y:S02]  /*d390*/  VIMNMX R183, R183, R178, !PT ;  /* 0x000000b2b7b77248 */ /* 0x000fe40007fe0100 */
[----:B------:R-:W-:-:S07]  /*d3a0*/  VIADDMNMX R232, R178, R181, R232, PT ;  /* 0x000000b5b2e87246 */ /* 0x000fce00038001e8 */
.L_x_2821:
        /* <DEDUP_REMOVED lines=19> */
[----:B------:R-:W-:Y:S02]  /*d4e0*/  ISETP.GT.AND P6, PT, R183, RZ, P3 ;  /* 0x000000ffb700720c */ /* 0x000fe40001fc4270 */
        /* <DEDUP_REMOVED lines=9> */
[----:B------:R-:W-:-:S02]  /*d580*/  FSEL R154, R154, -INF , !P5 ;  /* 0xff8000009a9a7808 */ /* 0x000fc40006800000 */
[----:B------:R-:W-:Y:S02]  /*d590*/  FMNMX.FTZ R20, R180, R20, !PT ;  /* 0x00000014b4147209 */ /* 0x000fe40007810000 */
[----:B------:R-:W-:Y:S02]  /*d5a0*/  FMNMX.FTZ R181, R153, R15, !PT ;  /* 0x0000000f99b57209 */ /* 0x000fe40007810000 */
[C---:B------:R-:W-:Y:S01]  /*d5b0*/  ISETP.GT.AND P5, PT, R183.reuse, 0x10, P3 ;  /* 0x00000010b700780c */ /* 0x040fe20001fa4270 */
[----:B------:R-:W0:Y:S01]  /*d5c0*/  SHFL.BFLY PT, R21, R20, 0x2, 0x1f ;  /* 0x0c401f0014157f89 */ /* 0x000e2200000e0000 */
[----:B------:R-:W-:Y:S02]  /*d5d0*/  ISETP.GT.AND P6, PT, R183, 0x38, P3 ;  /* 0x00000038b700780c */ /* 0x000fe40001fc4270 */
[C---:B------:R-:W-:Y:S02]  /*d5e0*/  ISETP.LT.OR P5, PT, R232.reuse, 0x11, P5 ;  /* 0x00000011e800780c */ /* 0x040fe40002fa1670 */
[----:B------:R-:W-:-:S02]  /*d5f0*/  ISETP.LT.OR P6, PT, R232, 0x39, P6 ;  /* 0x00000039e800780c */ /* 0x000fc400037c1670 */
[----:B------:R-:W-:Y:S02]  /*d600*/  FSEL R157, R157, -INF , !P5 ;  /* 0xff8000009d9d7808 */ /* 0x000fe40006800000 */
[----:B------:R-:W-:Y:S02]  /*d610*/  ISETP.GT.AND P5, PT, R183, 0x19, P3 ;  /* 0x00000019b700780c */ /* 0x000fe40001fa4270 */
[----:B------:R-:W-:Y:S02]  /*d620*/  FSEL R175, R175, -INF , !P6 ;  /* 0xff800000afaf7808 */ /* 0x000fe40007000000 */
[----:B------:R-:W-:-:S04]  /*d630*/  ISETP.LT.OR P5, PT, R232, 0x1a, P5 ;  /* 0x0000001ae800780c */ /* 0x000fc80002fa1670 */
[----:B------:R-:W-:Y:S02]  /*d640*/  FSEL R161, R161, -INF , !P5 ;  /* 0xff800000a1a17808 */ /* 0x000fe40006800000 */
[----:B------:R-:W-:-:S04]  /*d650*/  ISETP.GT.AND P5, PT, R183, 0x28, P3 ;  /* 0x00000028b700780c */ /* 0x000fc80001fa4270 */
[----:B------:R-:W-:Y:S02]  /*d660*/  ISETP.LT.OR P5, PT, R232, 0x29, P5 ;  /* 0x00000029e800780c */ /* 0x000fe40002fa1670 */
[----:B0-----:R-:W-:Y:S02]  /*d670*/  FMNMX.FTZ R21, R20, R21, !PT ;  /* 0x0000001514157209 */ /* 0x001fe40007810000 */
[----:B------:R-:W-:Y:S02]  /*d680*/  FSEL R167, R167, -INF , !P5 ;  /* 0xff800000a7a77808 */ /* 0x000fe40006800000 */
[----:B------:R-:W-:Y:S01]  /*d690*/  ISETP.GT.AND P5, PT, R183, 0x30, P3 ;  /* 0x00000030b700780c */ /* 0x000fe20001fa4270 */
[----:B------:R-:W0:Y:S03]  /*d6a0*/  SHFL.BFLY PT, R20, R21, 0x1, 0x1f ;  /* 0x0c201f0015147f89 */ /* 0x000e2600000e0000 */
[----:B------:R-:W-:-:S04]  /*d6b0*/  ISETP.LT.OR P5, PT, R232, 0x31, P5 ;  /* 0x00000031e800780c */ /* 0x000fc80002fa1670 */
[----:B------:R-:W-:Y:S02]  /*d6c0*/  FSEL R170, R170, -INF , !P5 ;  /* 0xff800000aaaa7808 */ /* 0x000fe40006800000 */
[----:B0-----:R-:W-:Y:S01]  /*d6d0*/  FMNMX.FTZ R21, R21, R20, !PT ;  /* 0x0000001415157209 */ /* 0x001fe20007810000 */
[----:B------:R-:W-:-:S03]  /*d6e0*/  IMAD.U32 R20, RZ, RZ, UR39 ;  /* 0x00000027ff147e24 */ /* 0x000fc6000f8e00ff */
[----:B------:R-:W-:-:S04]  /*d6f0*/  FSETP.NEU.FTZ.AND P4, PT, R21, -INF , PT ;  /* 0xff8000001500780b */ /* 0x000fc80003f9d000 */
[----:B------:R-:W-:-:S05]  /*d700*/  FSEL R178, R21, RZ, P4 ;  /* 0x000000ff15b27208 */ /* 0x000fca0002000000 */
[----:B------:R-:W-:Y:S01]  /*d710*/  FADD.FTZ R178, -R178, R14 ;  /* 0x0000000eb2b27221 */ /* 0x000fe20000010100 */
[----:B------:R-:W-:-:S05]  /*d720*/  FMUL.FTZ R14, R21, R20 ;  /* 0x00000014150e7220 */ /* 0x000fca0000410000 */
[----:B------:R-:W-:Y:S02]  /*d730*/  FSEL R14, R14, RZ, P4 ;  /* 0x000000ff0e0e7208 */ /* 0x000fe40002000000 */
[----:B------:R-:W-:-:S03]  /*d740*/  ISETP.GT.AND P4, PT, R183, 0x8, P3 ;  /* 0x00000008b700780c */ /* 0x000fc60001f84270 */
[-CC-:B------:R-:W-:Y:S01]  /*d750*/  FFMA.FTZ R152, R152, R20.reuse, -R14.reuse ;  /* 0x0000001498987223 */ /* 0x180fe2000001080e */
[----:B------:R-:W-:Y:S01]  /*d760*/  ISETP.LT.OR P4, PT, R232, 0x9, P4 ;  /* 0x00000009e800780c */ /* 0x000fe20002781670 */
[-CC-:B------:R-:W-:Y:S01]  /*d770*/  FFMA.FTZ R207, R207, R20.reuse, -R14.reuse ;  /* 0x00000014cfcf7223 */ /* 0x180fe2000001080e */
[-CC-:B------:R-:W-:Y:S01]  /*d780*/  FFMA.FTZ R229, R229, R20.reuse, -R14.reuse ;  /* 0x00000014e5e57223 */ /* 0x180fe2000001080e */
[-CC-:B------:R-:W-:Y:S01]  /*d790*/  FFMA.FTZ R230, R230, R20.reuse, -R14.reuse ;  /* 0x00000014e6e67223 */ /* 0x180fe2000001080e */
[----:B------:R-:W-:Y:S01]  /*d7a0*/  FSEL R155, R155, -INF , !P4 ;  /* 0xff8000009b9b7808 */ /* 0x000fe20006000000 */
[-CC-:B------:R-:W-:Y:S01]  /*d7b0*/  FFMA.FTZ R159, R159, R20.reuse, -R14.reuse ;  /* 0x000000149f9f7223 */ /* 0x180fe2000001080e */
[----:B------:R-:W-:Y:S01]  /*d7c0*/  ISETP.GT.AND P4, PT, R183, 0x11, P3 ;  /* 0x00000011b700780c */ /* 0x000fe20001f84270 */
[-CC-:B------:R-:W-:Y:S01]  /*d7d0*/  FFMA.FTZ R231, R231, R20.reuse, -R14.reuse ;  /* 0x00000014e7e77223 */ /* 0x180fe2000001080e */
[-CC-:B------:R-:W-:Y:S01]  /*d7e0*/  FFMA.FTZ R163, R163, R20.reuse, -R14.reuse ;  /* 0x00000014a3a37223 */ /* 0x180fe2000001080e */
        /* <DEDUP_REMOVED lines=12> */
[-C--:B------:R-:W-:Y:S01]  /*d8b0*/  FFMA.FTZ R180, R180, R20.reuse, -R14 ;  /* 0x00000014b4b47223 */ /* 0x080fe2000001080e */
[----:B------:R-:W-:Y:S01]  /*d8c0*/  FMUL.FTZ R14, R178, R20 ;  /* 0x00000014b20e7220 */ /* 0x000fe20000410000 */
[----:B------:R-:W-:Y:S01]  /*d8d0*/  MUFU.EX2 R152, R152 ;  /* 0x0000009800987308 */ /* 0x000fe20000000800 */
[----:B------:R-:W-:-:S02]  /*d8e0*/  FSEL R162, R162, -INF , !P4 ;  /* 0xff800000a2a27808 */ /* 0x000fc40006000000 */
[----:B------:R-:W-:-:S04]  /*d8f0*/  ISETP.GT.AND P4, PT, R183, 0x29, P3 ;  /* 0x00000029b700780c */ /* 0x000fc80001f84270 */
[----:B------:R-:W-:Y:S01]  /*d900*/  ISETP.LT.OR P4, PT, R232, 0x2a, P4 ;  /* 0x0000002ae800780c */ /* 0x000fe20002781670 */
[----:B------:R-:W0:Y:S03]  /*d910*/  MUFU.EX2 R14, R14 ;  /* 0x0000000e000e7308 */ /* 0x000e260000000800 */
[----:B------:R-:W-:Y:S02]  /*d920*/  FSEL R178, R168, -INF , !P4 ;  /* 0xff800000a8b27808 */ /* 0x000fe40006000000 */
[----:B------:R-:W-:Y:S02]  /*d930*/  FMNMX.FTZ R168, R154, R181, !PT ;  /* 0x000000b59aa87209 */ /* 0x000fe40007810000 */
[----:B------:R-:W-:Y:S01]  /*d940*/  ISETP.GT.AND P4, PT, R183, 0x31, P3 ;  /* 0x00000031b700780c */ /* 0x000fe20001f84270 */
[----:B------:R-:W2:Y:S01]  /*d950*/  MUFU.EX2 R207, R207 ;  /* 0x000000cf00cf7308 */ /* 0x000ea20000000800 */
[----:B------:R-:W-:-:S02]  /*d960*/  FMNMX.FTZ R181, R155, R168, !PT ;  /* 0x000000a89bb57209 */ /* 0x000fc40007810000 */
[----:B------:R-:W-:Y:S02]  /*d970*/  ISETP.LT.OR P4, PT, R232, 0x32, P4 ;  /* 0x00000032e800780c */ /* 0x000fe40002781670 */
[----:B------:R-:W-:Y:S02]  /*d980*/  FMNMX.FTZ R168, R156, R181, !PT ;  /* 0x000000b59ca87209 */ /* 0x000fe40007810000 */
[----:B------:R-:W-:Y:S01]  /*d990*/  ISETP.GT.AND P3, PT, R183, 0x39, P3 ;  /* 0x00000039b700780c */ /* 0x000fe20001f64270 */
[----:B------:R-:W3:Y:S01]  /*d9a0*/  MUFU.EX2 R229, R229 ;  /* 0x000000e500e57308 */ /* 0x000ee20000000800 */
[----:B------:R-:W-:Y:S01]  /*d9b0*/  FMNMX.FTZ R181, R157, R168, !PT ;  /* 0x000000a89db57209 */ /* 0x000fe20007810000 */
[----:B0-----:R-:W-:Y:S01]  /*d9c0*/  FFMA.FTZ R0, R14, R0, R152 ;  /* 0x000000000e007223 */ /* 0x001fe20000010098 */
[----:B------:R-:W-:Y:S01]  /*d9d0*/  FSEL R173, R173, -INF , !P4 ;  /* 0xff800000adad7808 */ /* 0x000fe20006000000 */
[-C--:B------:R-:W-:Y:S01]  /*d9e0*/  FMUL.FTZ R24, R24, R14.reuse ;  /* 0x0000000e18187220 */ /* 0x080fe20000410000 */
[----:B------:R-:W-:Y:S01]  /*d9f0*/  FMNMX.FTZ R181, R158, R181, !PT ;  /* 0x000000b59eb57209 */ /* 0x000fe20007810000 */
[-C--:B------:R-:W-:Y:S01]  /*da00*/  FMUL.FTZ R25, R25, R14.reuse ;  /* 0x0000000e19197220 */ /* 0x080fe20000410000 */
[----:B------:R-:W-:Y:S01]  /*da10*/  ISETP.LT.OR P3, PT, R232, 0x3a, P3 ;  /* 0x0000003ae800780c */ /* 0x000fe20001f61670 */
[----:B------:R-:W0:Y:S01]  /*da20*/  MUFU.EX2 R230, R230 ;  /* 0x000000e600e67308 */ /* 0x000e220000000800 */
[----:B------:R-:W-:Y:S01]  /*da30*/  FMNMX.FTZ R168, R160, R181, !PT ;  /* 0x000000b5a0a87209 */ /* 0x000fe20007810000 */
[----:B--2---:R-:W-:Y:S01]  /*da40*/  FADD.FTZ R0, R207, R0 ;  /* 0x00000000cf007221 */ /* 0x004fe20000010000 */
[----:B------:R-:W-:Y:S01]  /*da50*/  FSEL R176, R176, -INF , !P3 ;  /* 0xff800000b0b07808 */ /* 0x000fe20005800000 */
[----:B------:R-:W-:Y:S01]  /*da60*/  FMUL.FTZ R28, R28, R14 ;  /* 0x0000000e1c1c7220 */ /* 0x000fe20000410000 */
[----:B------:R-:W-:Y:S01]  /*da70*/  FMNMX.FTZ R181, R161, R168, !PT ;  /* 0x000000a8a1b57209 */ /* 0x000fe20007810000 */
[----:B------:R-:W-:Y:S01]  /*da80*/  FMUL.FTZ R29, R29, R14 ;  /* 0x0000000e1d1d7220 */ /* 0x000fe20000410000 */
[----:B------:R-:W-:Y:S01]  /*da90*/  F2FP.F16.F32.PACK_AB R152, R207, R152 ;  /* 0x00000098cf98723e */ /* 0x000fe200000000ff */
[----:B------:R-:W2:Y:S01]  /*daa0*/  MUFU.EX2 R159, R159 ;  /* 0x0000009f009f7308 */ /* 0x000ea20000000800 */
[----:B------:R-:W-:Y:S01]  /*dab0*/  FMNMX.FTZ R168, R162, R181, !PT ;  /* 0x000000b5a2a87209 */ /* 0x000fe20007810000 */
[----:B---3--:R-:W-:Y:S01]  /*dac0*/  FADD.FTZ R233, R229, R0 ;  /* 0x00000000e5e97221 */ /* 0x008fe20000010000 */
[-C--:B------:R-:W-:Y:S01]  /*dad0*/  FMUL.FTZ R32, R32, R14.reuse ;  /* 0x0000000e20207220 */ /* 0x080fe20000410000 */
[----:B------:R-:W-:Y:S01]  /*dae0*/  FMUL.FTZ R33, R33, R14 ;  /* 0x0000000e21217220 */ /* 0x000fe20000410000 */
[----:B------:R-:W-:Y:S01]  /*daf0*/  FMNMX.FTZ R168, R165, R168, !PT ;  /* 0x000000a8a5a87209 */ /* 0x000fe20007810000 */
[-C--:B------:R-:W-:Y:S01]  /*db00*/  FMUL.FTZ R36, R36, R14.reuse ;  /* 0x0000000e24247220 */ /* 0x080fe20000410000 */
[----:B------:R-:W-:Y:S01]  /*db10*/  FMUL.FTZ R37, R37, R14 ;  /* 0x0000000e25257220 */ /* 0x000fe20000410000 */
[----:B------:R-:W3:Y:S01]  /*db20*/  MUFU.EX2 R231, R231 ;  /* 0x000000e700e77308 */ /* 0x000ee20000000800 */
[----:B------:R-:W-:Y:S01]  /*db30*/  FMNMX.FTZ R168, R167, R168, !PT ;  /* 0x000000a8a7a87209 */ /* 0x000fe20007810000 */
[----:B0-----:R-:W-:Y:S01]  /*db40*/  FADD.FTZ R0, R230, R233 ;  /* 0x000000e9e6007221 */ /* 0x001fe20000010000 */
[-C--:B------:R-:W-:Y:S01]  /*db50*/  FMUL.FTZ R40, R40, R14.reuse ;  /* 0x0000000e28287220 */ /* 0x080fe20000410000 */
[----:B------:R-:W-:Y:S01]  /*db60*/  FMUL.FTZ R41, R41, R14 ;  /* 0x0000000e29297220 */ /* 0x000fe20000410000 */
[----:B------:R-:W-:Y:S01]  /*db70*/  FMNMX.FTZ R168, R178, R168, !PT ;  /* 0x000000a8b2a87209 */ /* 0x000fe20007810000 */
[-C--:B------:R-:W-:Y:S01]  /*db80*/  FMUL.FTZ R44, R44, R14.reuse ;  /* 0x0000000e2c2c7220 */ /* 0x080fe20000410000 */
[----:B------:R-:W-:Y:S01]  /*db90*/  FMUL.FTZ R45, R45, R14 ;  /* 0x0000000e2d2d7220 */ /* 0x000fe20000410000 */
[----:B------:R-:W0:Y:S01]  /*dba0*/  MUFU.EX2 R163, R163 ;  /* 0x000000a300a37308 */ /* 0x000e220000000800 */
[----:B------:R-:W-:Y:S01]  /*dbb0*/  FMNMX.FTZ R168, R170, R168, !PT ;  /* 0x000000a8aaa87209 */ /* 0x000fe20007810000 */
[----:B--2---:R-:W-:Y:S01]  /*dbc0*/  FADD.FTZ R0, R159, R0 ;  /* 0x000000009f007221 */ /* 0x004fe20000010000 */
[-C--:B------:R-:W-:Y:S01]  /*dbd0*/  FMUL.FTZ R48, R48, R14.reuse ;  /* 0x0000000e30307220 */ /* 0x080fe20000410000 */
[----:B------:R-:W-:Y:S01]  /*dbe0*/  FMUL.FTZ R49, R49, R14 ;  /* 0x0000000e31317220 */ /* 0x000fe20000410000 */
[----:B------:R-:W-:Y:S01]  /*dbf0*/  FMNMX.FTZ R168, R173, R168, !PT ;  /* 0x000000a8ada87209 */ /* 0x000fe20007810000 */
[-C--:B------:R-:W-:Y:S01]  /*dc00*/  FMUL.FTZ R52, R52, R14.reuse ;  /* 0x0000000e34347220 */ /* 0x080fe20000410000 */
[----:B------:R-:W-:Y:S01]  /*dc10*/  FMUL.FTZ R53, R53, R14 ;  /* 0x0000000e35357220 */ /* 0x000fe20000410000 */
[----:B------:R-:W2:Y:S01]  /*dc20*/  MUFU.EX2 R164, R164 ;  /* 0x000000a400a47308 */ /* 0x000ea20000000800 */
[----:B------:R-:W-:Y:S01]  /*dc30*/  FMNMX.FTZ R181, R175, R168, !PT ;  /* 0x000000a8afb57209 */ /* 0x000fe20007810000 */
[----:B---3--:R-:W-:Y:S01]  /*dc40*/  FADD.FTZ R0, R231, R0 ;  /* 0x00000000e7007221 */ /* 0x008fe20000010000 */
[-C--:B------:R-:W-:Y:S01]  /*dc50*/  FMUL.FTZ R56, R56, R14.reuse ;  /* 0x0000000e38387220 */ /* 0x080fe20000410000 */
[-C--:B------:R-:W-:Y:S01]  /*dc60*/  FMUL.FTZ R57, R57, R14.reuse ;  /* 0x0000000e39397220 */ /* 0x080fe20000410000 */
[----:B------:R-:W-:Y:S01]  /*dc70*/  FMNMX.FTZ R168, R176, R181, !PT ;  /* 0x000000b5b0a87209 */ /* 0x000fe20007810000 */
[-C--:B------:R-:W-:Y:S01]  /*dc80*/  FMUL.FTZ R60, R60, R14.reuse ;  /* 0x0000000e3c3c7220 */ /* 0x080fe20000410000 */
[-C--:B------:R-:W-:Y:S01]  /*dc90*/  FMUL.FTZ R61, R61, R14.reuse ;  /* 0x0000000e3d3d7220 */ /* 0x080fe20000410000 */
[----:B------:R-:W3:Y:S01]  /*dca0*/  MUFU.EX2 R166, R166 ;  /* 0x000000a600a67308 */ /* 0x000ee20000000800 */
[-C--:B------:R-:W-:Y:S01]  /*dcb0*/  FMUL.FTZ R64, R64, R14.reuse ;  /* 0x0000000e40407220 */ /* 0x080fe20000410000 */
[----:B------:R-:W4:Y:S01]  /*dcc0*/  SHFL.BFLY PT, R181, R168, 0x2, 0x1f ;  /* 0x0c401f00a8b57f89 */ /* 0x000f2200000e0000 */
        /* <DEDUP_REMOVED lines=23> */
[----:B----4-:R-:W-:Y:S01]  /*de40*/  FMNMX.FTZ R168, R168, R181, !PT ;  /* 0x000000b5a8a87209 */ /* 0x010fe20007810000 */
[-C--:B------:R-:W-:Y:S01]  /*de50*/  FMUL.FTZ R105, R105, R14.reuse ;  /* 0x0000000e69697220 */ /* 0x080fe20000410000 */
[-C--:B------:R-:W-:Y:S01]  /*de60*/  FMUL.FTZ R108, R108, R14.reuse ;  /* 0x0000000e6c6c7220 */ /* 0x080fe20000410000 */
[-C--:B------:R-:W-:Y:S01]  /*de70*/  FMUL.FTZ R109, R109, R14.reuse ;  /* 0x0000000e6d6d7220 */ /* 0x080fe20000410000 */
[-C--:B------:R-:W-:Y:S01]  /*de80*/  FMUL.FTZ R112, R112, R14.reuse ;  /* 0x0000000e70707220 */ /* 0x080fe20000410000 */
[----:B------:R-:W4:Y:S01]  /*de90*/  SHFL.BFLY PT, R181, R168, 0x1, 0x1f ;  /* 0x0c201f00a8b57f89 */ /* 0x000f2200000e0000 */
        /* <DEDUP_REMOVED lines=22> */
[----:B----4-:R-:W-:Y:S01]  /*e000*/  FMNMX.FTZ R168, R168, R181, !PT ;  /* 0x000000b5a8a87209 */ /* 0x010fe20007810000 */
[----:B------:R-:W-:Y:S01]  /*e010*/  IMAD.MOV R181, RZ, RZ, -R194 ;  /* 0x000000ffffb57224 */ /* 0x000fe200078e0ac2 */
[----:B------:R-:W-:Y:S02]  /*e020*/  MUFU.EX2 R180, R180 ;  /* 0x000000b400b47308 */ /* 0x000fe40000000800 */
[C---:B------:R-:W-:Y:S01]  /*e030*/  FSETP.NEU.FTZ.AND P4, PT, R168.reuse, -INF , PT ;  /* 0xff800000a800780b */ /* 0x040fe20003f9d000 */
[----:B------:R-:W-:Y:S01]  /*e040*/  FMUL.FTZ R206, R168, R20 ;  /* 0x00000014a8ce7220 */ /* 0x000fe20000410000 */
[----:B------:R-:W-:-:S02]  /*e050*/  ISETP.NE.AND P3, PT, R184, R181, PT ;  /* 0x000000b5b800720c */ /* 0x000fc40003f65270 */
[----:B------:R-:W-:Y:S02]  /*e060*/  FSEL R181, R168, RZ, P4 ;  /* 0x000000ffa8b57208 */ /* 0x000fe40002000000 */
[----:B------:R-:W-:-:S03]  /*e070*/  FSEL R206, R206, RZ, P4 ;  /* 0x000000ffcece7208 */ /* 0x000fc60002000000 */
[----:B------:R-:W-:Y:S02]  /*e080*/  FADD.FTZ R181, -R181, R15 ;  /* 0x0000000fb5b57221 */ /* 0x000fe40000010100 */
[-CC-:B------:R-:W-:Y:S01]  /*e090*/  FFMA.FTZ R153, R153, R20.reuse, -R206.reuse ;  /* 0x0000001499997223 */ /* 0x180fe200000108ce */
[-CC-:B------:R-:W-:Y:S01]  /*e0a0*/  FFMA.FTZ R155, R155, R20.reuse, -R206.reuse ;  /* 0x000000149b9b7223 */ /* 0x180fe200000108ce */
[-C--:B------:R-:W-:Y:S01]  /*e0b0*/  FMUL.FTZ R15, R181, R20.reuse ;  /* 0x00000014b50f7220 */ /* 0x080fe20000410000 */
[-CC-:B------:R-:W-:Y:S01]  /*e0c0*/  FFMA.FTZ R181, R154, R20.reuse, -R206.reuse ;  /* 0x000000149ab57223 */ /* 0x180fe200000108ce */
[----:B------:R-:W-:Y:S02]  /*e0d0*/  @!P3 IMAD R18, R18, 0x40, R191 ;  /* 0x000000401212b824 */ /* 0x000fe400078e02bf */
[-CC-:B------:R-:W-:Y:S01]  /*e0e0*/  FFMA.FTZ R157, R157, R20.reuse, -R206.reuse ;  /* 0x000000149d9d7223 */ /* 0x180fe200000108ce */
[-CC-:B------:R-:W-:Y:S01]  /*e0f0*/  FFMA.FTZ R182, R158, R20.reuse, -R206.reuse ;  /* 0x000000149eb67223 */ /* 0x180fe200000108ce */
[----:B------:R-:W-:Y:S01]  /*e100*/  FFMA.FTZ R161, R161, R20, -R206 ;  /* 0x00000014a1a17223 */ /* 0x000fe200000108ce */
[----:B------:R-:W-:-:S02]  /*e110*/  @!P3 IMAD R183, R18, 0x4, R2 ;  /* 0x0000000412b7b824 */ /* 0x000fc400078e0202 */
[-C--:B------:R-:W-:Y:S01]  /*e120*/  FFMA.FTZ R18, R156, R20.reuse, -R206 ;  /* 0x000000149c127223 */ /* 0x080fe200000108ce */
[----:B------:R-:W-:Y:S01]  /*e130*/  F2FP.F16.F32.PACK_AB R156, R231, R159 ;  /* 0x0000009fe79c723e */ /* 0x000fe200000000ff */
[----:B0-----:R-:W-:Y:S01]  /*e140*/  FADD.FTZ R159, R163, R0 ;  /* 0x00000000a39f7221 */ /* 0x001fe20000010000 */
[----:B------:R-:W0:Y:S01]  /*e150*/  MUFU.EX2 R15, R15 ;  /* 0x0000000f000f7308 */ /* 0x000e220000000800 */
[----:B------:R-:W-:Y:S01]  /*e160*/  @!P3 STS [R183+0x28800], R14 ;  /* 0x0288000eb700b388 */ /* 0x000fe20000000800 */
[-CC-:B------:R-:W-:Y:S01]  /*e170*/  FFMA.FTZ R207, R162, R20.reuse, -R206.reuse ;  /* 0x00000014a2cf7223 */ /* 0x180fe200000108ce */
[----:B--2---:R-:W-:Y:S01]  /*e180*/  FADD.FTZ R159, R164, R159 ;  /* 0x0000009fa49f7221 */ /* 0x004fe20000010000 */
[-CC-:B------:R-:W-:Y:S01]  /*e190*/  FFMA.FTZ R165, R165, R20.reuse, -R206.reuse ;  /* 0x00000014a5a57223 */ /* 0x180fe200000108ce */
[-CC-:B------:R-:W-:Y:S01]  /*e1a0*/  FFMA.FTZ R167, R167, R20.reuse, -R206.reuse ;  /* 0x00000014a7a77223 */ /* 0x180fe200000108ce */
[-CC-:B------:R-:W-:Y:S01]  /*e1b0*/  FFMA.FTZ R178, R178, R20.reuse, -R206.reuse ;  /* 0x00000014b2b27223 */ /* 0x180fe200000108ce */
[----:B---3--:R-:W-:Y:S01]  /*e1c0*/  FADD.FTZ R0, R166, R159 ;  /* 0x0000009fa6007221 */ /* 0x008fe20000010000 */
[-CC-:B------:R-:W-:Y:S01]  /*e1d0*/  FFMA.FTZ R170, R170, R20.reuse, -R206.reuse ;  /* 0x00000014aaaa7223 */ /* 0x180fe200000108ce */
[-CC-:B------:R-:W-:Y:S01]  /*e1e0*/  FFMA.FTZ R173, R173, R20.reuse, -R206.reuse ;  /* 0x00000014adad7223 */ /* 0x180fe200000108ce */
[-C--:B------:R-:W-:Y:S01]  /*e1f0*/  FFMA.FTZ R175, R175, R20.reuse, -R206 ;  /* 0x00000014afaf7223 */ /* 0x080fe200000108ce */
[----:B-----5:R-:W-:Y:S01]  /*e200*/  FADD.FTZ R0, R169, R0 ;  /* 0x00000000a9007221 */ /* 0x020fe20000010000 */
[----:B------:R-:W-:Y:S01]  /*e210*/  FFMA.FTZ R176, R176, R20, -R206 ;  /* 0x00000014b0b07223 */ /* 0x000fe200000108ce */
[----:B------:R-:W-:Y:S01]  /*e220*/  MUFU.EX2 R181, R181 ;  /* 0x000000b500b57308 */ /* 0x000fe20000000800 */
[----:B-1----:R-:W-:Y:S01]  /*e230*/  F2FP.F16.F32.PACK_AB R162, R172, R171 ;  /* 0x000000abaca2723e */ /* 0x002fe200000000ff */
[----:B------:R-:W-:Y:S01]  /*e240*/  FADD.FTZ R159, R171, R0 ;  /* 0x00000000ab9f7221 */ /* 0x000fe20000010000 */
[----:B------:R-:W-:Y:S01]  /*e250*/  F2FP.F16.F32.PACK_AB R158, R164, R163 ;  /* 0x000000a3a49e723e */ /* 0x000fe200000000ff */
[----:B0-----:R0:W-:Y:S01]  /*e260*/  @!P3 STS [R183+0x28820], R15 ;  /* 0x0288200fb700b388 */ /* 0x0011e20000000800 */
[----:B------:R-:W-:Y:S01]  /*e270*/  F2FP.F16.F32.PACK_AB R164, R177, R174 ;  /* 0x000000aeb1a4723e */ /* 0x000fe200000000ff */
[----:B------:R-:W-:Y:S01]  /*e280*/  FADD.FTZ R159, R172, R159 ;  /* 0x0000009fac9f7221 */ /* 0x000fe20000010000 */
[----:B------:R-:W-:Y:S01]  /*e290*/  F2FP.F16.F32.PACK_AB R154, R230, R229 ;  /* 0x000000e5e69a723e */ /* 0x000fe200000000ff */
[----:B------:R-:W-:Y:S01]  /*e2a0*/  MUFU.EX2 R155, R155 ;  /* 0x0000009b009b7308 */ /* 0x000fe20000000800 */
[-C--:B------:R-:W-:Y:S01]  /*e2b0*/  FMUL.FTZ R26, R26, R15.reuse ;  /* 0x0000000f1a1a7220 */ /* 0x080fe20000410000 */
[----:B------:R-:W-:Y:S01]  /*e2c0*/  FADD.FTZ R0, R174, R159 ;  /* 0x0000009fae007221 */ /* 0x000fe20000010000 */
[-C--:B------:R-:W-:Y:S01]  /*e2d0*/  FMUL.FTZ R27, R27, R15.reuse ;  /* 0x0000000f1b1b7220 */ /* 0x080fe20000410000 */
[-C--:B------:R-:W-:Y:S01]  /*e2e0*/  FMUL.FTZ R30, R30, R15.reuse ;  /* 0x0000000f1e1e7220 */ /* 0x080fe20000410000 */
[-C--:B------:R-:W-:Y:S01]  /*e2f0*/  FMUL.FTZ R31, R31, R15.reuse ;  /* 0x0000000f1f1f7220 */ /* 0x080fe20000410000 */
[----:B0-----:R-:W-:Y:S01]  /*e300*/  FFMA.FTZ R183, R160, R20, -R206 ;  /* 0x00000014a0b77223 */ /* 0x001fe200000108ce */
[----:B------:R-:W-:Y:S01]  /*e310*/  FADD.FTZ R0, R177, R0 ;  /* 0x00000000b1007221 */ /* 0x000fe20000010000 */
[----:B------:R-:W0:Y:S01]  /*e320*/  MUFU.EX2 R206, R153 ;  /* 0x0000009900ce7308 */ /* 0x000e220000000800 */
[----:B------:R-:W-:Y:S01]  /*e330*/  F2FP.F16.F32.PACK_AB R160, R169, R166 ;  /* 0x000000a6a9a0723e */ /* 0x000fe200000000ff */
[----:B------:R-:W-:Y:S01]  /*e340*/  FMUL.FTZ R34, R34, R15 ;  /* 0x0000000f22227220 */ /* 0x000fe20000410000 */
[----:B------:R-:W-:Y:S01]  /*e350*/  FADD.FTZ R159, R179, R0 ;  /* 0x00000000b39f7221 */ /* 0x000fe20000010000 */
[----:B------:R-:W-:Y:S01]  /*e360*/  F2FP.F16.F32.PACK_AB R166, R180, R179 ;  /* 0x000000b3b4a6723e */ /* 0x000fe200000000ff */
[-C--:B------:R-:W-:Y:S01]  /*e370*/  FMUL.FTZ R35, R35, R15.reuse ;  /* 0x0000000f23237220 */ /* 0x080fe20000410000 */
[-C--:B------:R-:W-:Y:S01]  /*e380*/  FMUL.FTZ R38, R38, R15.reuse ;  /* 0x0000000f26267220 */ /* 0x080fe20000410000 */
[----:B------:R-:W-:Y:S01]  /*e390*/  FADD.FTZ R0, R180, R159 ;  /* 0x0000009fb4007221 */ /* 0x000fe20000010000 */
[----:B------:R-:W1:Y:S01]  /*e3a0*/  MUFU.EX2 R18, R18 ;  /* 0x0000001200127308 */ /* 0x000e620000000800 */
[-C--:B------:R-:W-:Y:S01]  /*e3b0*/  FMUL.FTZ R39, R39, R15.reuse ;  /* 0x0000000f27277220 */ /* 0x080fe20000410000 */
[-C--:B------:R-:W-:Y:S01]  /*e3c0*/  FMUL.FTZ R42, R42, R15.reuse ;  /* 0x0000000f2a2a7220 */ /* 0x080fe20000410000 */
[-C--:B------:R-:W-:Y:S01]  /*e3d0*/  FMUL.FTZ R43, R43, R15.reuse ;  /* 0x0000000f2b2b7220 */ /* 0x080fe20000410000 */
[-C--:B------:R-:W-:Y:S01]  /*e3e0*/  FMUL.FTZ R46, R46, R15.reuse ;  /* 0x0000000f2e2e7220 */ /* 0x080fe20000410000 */
[-C--:B------:R-:W-:Y:S01]  /*e3f0*/  FMUL.FTZ R47, R47, R15.reuse ;  /* 0x0000000f2f2f7220 */ /* 0x080fe20000410000 */
[-C--:B------:R-:W-:Y:S01]  /*e400*/  FMUL.FTZ R50, R50, R15.reuse ;  /* 0x0000000f32327220 */ /* 0x080fe20000410000 */
[----:B------:R-:W-:Y:S01]  /*e410*/  FMUL.FTZ R51, R51, R15 ;  /* 0x0000000f33337220 */ /* 0x000fe20000410000 */
[----:B------:R-:W2:Y:S01]  /*e420*/  MUFU.EX2 R157, R157 ;  /* 0x0000009d009d7308 */ /* 0x000ea20000000800 */
[----:B0-----:R-:W-:Y:S01]  /*e430*/  FFMA.FTZ R180, R15, R3, R206 ;  /* 0x000000030fb47223 */ /* 0x001fe200000100ce */
[----:B------:R-:W-:Y:S01]  /*e440*/  F2FP.F16.F32.PACK_AB R153, R181, R206 ;  /* 0x000000ceb599723e */ /* 0x000fe200000000ff */
[-C--:B------:R-:W-:Y:S01]  /*e450*/  FMUL.FTZ R54, R54, R15.reuse ;  /* 0x0000000f36367220 */ /* 0x080fe20000410000 */
[-C--:B------:R-:W-:Y:S01]  /*e460*/  FMUL.FTZ R55, R55, R15.reuse ;  /* 0x0000000f37377220 */ /* 0x080fe20000410000 */
[----:B------:R-:W-:Y:S01]  /*e470*/  FADD.FTZ R180, R181, R180 ;  /* 0x000000b4b5b47221 */ /* 0x000fe20000010000 */
[-C--:B------:R-:W-:Y:S01]  /*e480*/  FMUL.FTZ R58, R58, R15.reuse ;  /* 0x0000000f3a3a7220 */ /* 0x080fe20000410000 */
[----:B------:R-:W-:Y:S01]  /*e490*/  FMUL.FTZ R59, R59, R15 ;  /* 0x0000000f3b3b7220 */ /* 0x000fe20000410000 */
[----:B------:R-:W0:Y:S01]  /*e4a0*/  MUFU.EX2 R182, R182 ;  /* 0x000000b600b67308 */ /* 0x000e220000000800 */
[----:B------:R-:W-:Y:S01]  /*e4b0*/  FADD.FTZ R3, R155, R180 ;  /* 0x000000b49b037221 */ /* 0x000fe20000010000 */
[----:B-1----:R-:W-:Y:S01]  /*e4c0*/  F2FP.F16.F32.PACK_AB R155, R18, R155 ;  /* 0x0000009b129b723e */ /* 0x002fe200000000ff */
[----:B------:R-:W-:Y:S01]  /*e4d0*/  BAR.SYNC.DEFER_BLOCKING 0xf, 0x100 ;  /* 0x03c4000000007b1d */ /* 0x000fe20000010000 */
[-C--:B------:R-:W-:Y:S01]  /*e4e0*/  FMUL.FTZ R62, R62, R15.reuse ;  /* 0x0000000f3e3e7220 */ /* 0x080fe20000410000 */
[----:B------:R-:W-:Y:S01]  /*e4f0*/  FADD.FTZ R180, R18, R3 ;  /* 0x0000000312b47221 */ /* 0x000fe20000010000 */
        /* <DEDUP_REMOVED lines=18> */
[-C--:B------:R-:W-:Y:S01]  /*e620*/  FMUL.FTZ R90, R90, R15.reuse ;  /* 0x0000000f5a5a7220 */ /* 0x080fe20000410000 */
[----:B------:R-:W0:Y:S01]  /*e630*/  MUFU.EX2 R207, R207 ;  /* 0x000000cf00cf7308 */ /* 0x000e220000000800 */
[----:B-1----:R-:W-:Y:S01]  /*e640*/  FADD.FTZ R3, R159, R180 ;  /* 0x000000b49f037221 */ /* 0x002fe20000010000 */
[----:B------:R1:W-:Y:S01]  /*e650*/  STSM.16.M88.4 [R195+0x26800], R152 ;  /* 0x02680098c3007844 */ /* 0x0003e20000000200 */
[-C--:B------:R-:W-:Y:S01]  /*e660*/  FMUL.FTZ R91, R91, R15.reuse ;  /* 0x0000000f5b5b7220 */ /* 0x080fe20000410000 */
[-C--:B------:R-:W-:Y:S01]  /*e670*/  FMUL.FTZ R94, R94, R15.reuse ;  /* 0x0000000f5e5e7220 */ /* 0x080fe20000410000 */
[-C--:B------:R-:W-:Y:S01]  /*e680*/  FMUL.FTZ R95, R95, R15.reuse ;  /* 0x0000000f5f5f7220 */ /* 0x080fe20000410000 */
[-C--:B------:R-:W-:Y:S01]  /*e690*/  FMUL.FTZ R98, R98, R15.reuse ;  /* 0x0000000f62627220 */ /* 0x080fe20000410000 */
[----:B------:R-:W-:Y:S01]  /*e6a0*/  FMUL.FTZ R99, R99, R15 ;  /* 0x0000000f63637220 */ /* 0x000fe20000410000 */
[----:B------:R-:W3:Y:S01]  /*e6b0*/  MUFU.EX2 R174, R165 ;  /* 0x000000a500ae7308 */ /* 0x000ee20000000800 */
[C---:B--2---:R-:W-:Y:S01]  /*e6c0*/  FADD.FTZ R180, R172.reuse, R3 ;  /* 0x00000003acb47221 */ /* 0x044fe20000010000 */
[----:B------:R-:W-:Y:S01]  /*e6d0*/  F2FP.F16.F32.PACK_AB R159, R172, R159 ;  /* 0x0000009fac9f723e */ /* 0x000fe200000000ff */
[-C--:B------:R-:W-:Y:S01]  /*e6e0*/  FMUL.FTZ R102, R102, R15.reuse ;  /* 0x0000000f66667220 */ /* 0x080fe20000410000 */
[-C--:B------:R-:W-:Y:S01]  /*e6f0*/  FMUL.FTZ R103, R103, R15.reuse ;  /* 0x0000000f67677220 */ /* 0x080fe20000410000 */
[-C--:B------:R-:W-:Y:S01]  /*e700*/  FMUL.FTZ R106, R106, R15.reuse ;  /* 0x0000000f6a6a7220 */ /* 0x080fe20000410000 */
[-C--:B------:R-:W-:Y:S01]  /*e710*/  FMUL.FTZ R107, R107, R15.reuse ;  /* 0x0000000f6b6b7220 */ /* 0x080fe20000410000 */
[----:B------:R1:W-:Y:S01]  /*e720*/  STSM.16.M88.4 [R196], R156 ;  /* 0x0000009cc4007844 */ /* 0x0003e20000000200 */
[----:B------:R-:W2:Y:S01]  /*e730*/  MUFU.EX2 R163, R167 ;  /* 0x000000a700a37308 */ /* 0x000ea20000000800 */
[----:B0-----:R-:W-:Y:S01]  /*e740*/  FADD.FTZ R3, R207, R180 ;  /* 0x000000b4cf037221 */ /* 0x001fe20000010000 */
[-C--:B------:R-:W-:Y:S01]  /*e750*/  FMUL.FTZ R110, R110, R15.reuse ;  /* 0x0000000f6e6e7220 */ /* 0x080fe20000410000 */
[-C--:B------:R-:W-:Y:S01]  /*e760*/  FMUL.FTZ R111, R111, R15.reuse ;  /* 0x0000000f6f6f7220 */ /* 0x080fe20000410000 */
[-C--:B------:R-:W-:Y:S01]  /*e770*/  FMUL.FTZ R114, R114, R15.reuse ;  /* 0x0000000f72727220 */ /* 0x080fe20000410000 */
[-C--:B------:R-:W-:Y:S01]  /*e780*/  FMUL.FTZ R115, R115, R15.reuse ;  /* 0x0000000f73737220 */ /* 0x080fe20000410000 */
[-C--:B------:R-:W-:Y:S01]  /*e790*/  FMUL.FTZ R118, R118, R15.reuse ;  /* 0x0000000f76767220 */ /* 0x080fe20000410000 */
[----:B------:R-:W-:Y:S01]  /*e7a0*/  FMUL.FTZ R119, R119, R15 ;  /* 0x0000000f77777220 */ /* 0x000fe20000410000 */
[----:B------:R-:W0:Y:S01]  /*e7b0*/  MUFU.EX2 R178, R178 ;  /* 0x000000b200b27308 */ /* 0x000e220000000800 */
[----:B---3--:R-:W-:Y:S01]  /*e7c0*/  F2FP.F16.F32.PACK_AB R161, R174, R207 ;  /* 0x000000cfaea1723e */ /* 0x008fe200000000ff */
[-C--:B------:R-:W-:Y:S01]  /*e7d0*/  FMUL.FTZ R122, R122, R15.reuse ;  /* 0x0000000f7a7a7220 */ /* 0x080fe20000410000 */
[-C--:B------:R-:W-:Y:S01]  /*e7e0*/  FMUL.FTZ R123, R123, R15.reuse ;  /* 0x0000000f7b7b7220 */ /* 0x080fe20000410000 */
[-C--:B------:R-:W-:Y:S01]  /*e7f0*/  FMUL.FTZ R126, R126, R15.reuse ;  /* 0x0000000f7e7e7220 */ /* 0x080fe20000410000 */
        /* <DEDUP_REMOVED lines=13> */
[-C--:B------:R-:W-:Y:S01]  /*e8d0*/  FMUL.FTZ R147, R147, R15.reuse ;  /* 0x0000000f93937220 */ /* 0x080fe20000410000 */
[-C--:B------:R-:W-:Y:S01]  /*e8e0*/  FMUL.FTZ R150, R150, R15.reuse ;  /* 0x0000000f96967220 */ /* 0x080fe20000410000 */
[----:B------:R-:W-:Y:S01]  /*e8f0*/  FMUL.FTZ R151, R151, R15 ;  /* 0x0000000f97977220 */ /* 0x000fe20000410000 */
[----:B--2---:R-:W-:Y:S01]  /*e900*/  FADD.FTZ R3, R163, R170 ;  /* 0x000000aaa3037221 */ /* 0x004fe20000010000 */
[----:B0-----:R-:W-:-:S02]  /*e910*/  F2FP.F16.F32.PACK_AB R163, R178, R163 ;  /* 0x000000a3b2a3723e */ /* 0x001fc400000000ff */
[----:B------:R-:W0:Y:S01]  /*e920*/  MUFU.EX2 R167, R175 ;  /* 0x000000af00a77308 */ /* 0x000e220000000800 */
[----:B------:R-:W-:Y:S02]  /*e930*/  FADD.FTZ R18, R178, R3 ;  /* 0x00000003b2127221 */ /* 0x000fe40000010000 */
[----:B------:R1:W-:Y:S02]  /*e940*/  STSM.16.M88.4 [R198], R160 ;  /* 0x000000a0c6007844 */ /* 0x0003e40000000200 */
[----:B----4-:R-:W-:-:S03]  /*e950*/  FADD.FTZ R3, R165, R18 ;  /* 0x00000012a5037221 */ /* 0x010fc60000010000 */
[----:B------:R-:W2:Y:S01]  /*e960*/  MUFU.EX2 R176, R176 ;  /* 0x000000b000b07308 */ /* 0x000ea20000000800 */
[C---:B-----5:R-:W-:Y:S01]  /*e970*/  FADD.FTZ R18, R14.reuse, R3 ;  /* 0x000000030e127221 */ /* 0x060fe20000010000 */
[----:B------:R-:W-:-:S03]  /*e980*/  F2FP.F16.F32.PACK_AB R165, R14, R165 ;  /* 0x000000a50ea5723e */ /* 0x000fc600000000ff */
[----:B0-----:R-:W-:Y:S01]  /*e990*/  FADD.FTZ R3, R167, R18 ;  /* 0x00000012a7037221 */ /* 0x001fe20000010000 */
[----:B--2---:R-:W-:-:S03]  /*e9a0*/  F2FP.F16.F32.PACK_AB R167, R176, R167 ;  /* 0x000000a7b0a7723e */ /* 0x004fc600000000ff */
[----:B------:R-:W-:Y:S02]  /*e9b0*/  FADD.FTZ R3, R176, R3 ;  /* 0x00000003b0037221 */ /* 0x000fe40000010000 */
[----:B------:R1:W-:Y:S01]  /*e9c0*/  STSM.16.M88.4 [R197], R164 ;  /* 0x000000a4c5007844 */ /* 0x0003e20000000200 */
[----:B------:R-:W-:Y:S05]  /*e9d0*/  @!P0 BRA `(.L_x_2825) ;  /* 0x0000000000048947 */ /* 0x000fea0003800000 */
[----:B------:R-:W-:Y:S01]  /*e9e0*/  BPT.TRAP 0x1 ;  /* 0x000000040000795c */ /* 0x000fe20000300000 */
.L_x_2825:
[----:B------:R0:W2:Y:S01]  /*e9f0*/  SYNCS.PHASECHK.TRANS64.TRYWAIT P3, [R215+URZ+0x28c50], R216 ;  /* 0x028c50d8d70075a7 */ /* 0x0000a2000806017f */
[----:B------:R-:W-:Y:S05]  /*ea00*/  @!P0 BRA `(.L_x_2826) ;  /* 0x0000000000048947 */ /* 0x000fea0003800000 */
[----:B------:R-:W-:Y:S01]  /*ea10*/  BPT.TRAP 0x1 ;  /* 0x000000040000795c */ /* 0x000fe20000300000 */
.L_x_2826:
[----:B------:R-:W-:Y:S04]  /*ea20*/  BSSY B2, `(.L_x_2827) ;  /* 0x0000004000027945 */ /* 0x000fe80003800000 */
[----:B--2---:R-:W-:Y:S05]  /*ea30*/  @P3 BRA `(.L_x_2828) ;  /* 0x0000000000083947 */ /* 0x004fea0003800000 */
[----:B------:R-:W2:Y:S02]  /*ea40*/  SYNCS.PHASECHK.TRANS64.TRYWAIT P3, [R215+URZ+0x28c50], R216 ;  /* 0x028c50d8d70075a7 */ /* 0x000ea4000806017f */
[----:B--2---:R-:W-:Y:S05]  /*ea50*/  @!P3 BRA `(.L_x_2829) ;  /* 0x000001240010b947 */ /* 0x004fea0003800000 */
.L_x_2828:
[----:B------:R-:W-:Y:S05]  /*ea60*/  BSYNC B2 ;  /* 0x0000000000027941 */ /* 0x000fea0003800000 */
.L_x_2827:
[----:B------:R-:W-:Y:S01]  /*ea70*/  IMAD R14, R214, 0x1000, R190 ;  /* 0x00001000d60e7824 */ /* 0x000fe200078e02be */
[----:B------:R-:W-:Y:S01]  /*ea80*/  WARPGROUP.ARRIVE ;  /* 0x00000000000079c5 */ /* 0x000fe20000000000 */
[----:B------:R-:W-:Y:S01]  /*ea90*/  IMAD.MOV.U32 R15, RZ, RZ, 0x40000040 ;  /* 0x40000040ff0f7424 */ /* 0x000fe200078e00ff */
[----:B------:R-:W-:Y:S01]  /*eaa0*/  ISETP.GT.AND P3, PT, R12, R213, PT ;  /* 0x000000d50c00720c */ /* 0x000fe20003f64270 */
[----:B0-2---:R-:W-:Y:S01]  /*eab0*/  @!P1 VIADD R215, R215, 0x28c60 ;  /* 0x00028c60d7d79836 */ /* 0x005fe20000000000 */
[----:B------:R-:W-:Y:S01]  /*eac0*/  R2UR UR6, R14 ;  /* 0x000000000e0672ca */ /* 0x000fe200000e0000 */
[----:B------:R-:W-:Y:S01]  /*ead0*/  VIADD R12, R12, 0xffffffff ;  /* 0xffffffff0c0c7836 */ /* 0x000fe20000000000 */
[----:B------:R-:W-:Y:S01]  /*eae0*/  R2UR UR7, R15 ;  /* 0x000000000f0772ca */ /* 0x000fe200000e0000 */
[----:B------:R-:W-:Y:S01]  /*eaf0*/  IMAD.MOV.U32 R15, RZ, RZ, 0x40000040 ;  /* 0x40000040ff0f7424 */ /* 0x000fe200078e00ff */
[----:B------:R-:W-:Y:S01]  /*eb00*/  @!P1 PRMT R215, RZ, 0x654, R215 ;  /* 0x00000654ffd79816 */ /* 0x000fe200000000d7 */
[----:B------:R-:W-:-:S10]  /*eb10*/  IMAD.MOV.U32 R18, RZ, RZ, R214 ;  /* 0x000000ffff127224 */ /* 0x000fd400078e00d6 */
[----:B------:R-:W-:Y:S03]  /*eb20*/  HGMMA.64x256x16.F32 R24, R152, gdesc[UR4].tnspB, R24, gsb0 ;  /* 0x43e0000498187df0 */ /* 0x000fe60008000818 */
[----:B------:R-:W-:Y:S02]  /*eb30*/  WARPGROUP.DEPBAR.LE gsb0, 0x0 ;  /* 0x00008000000079c5 */ /* 0x000fe40000010000 */
[----:B-1----:R-:W-:Y:S01]  /*eb40*/  VIADD R152, R14, 0x80 ;  /* 0x000000800e987836 */ /* 0x002fe20000000000 */
        /* <DEDUP_REMOVED lines=33> */
[----:B------:R-:W-:Y:S05]  /*ed60*/  BSYNC B0 ;  /* 0x0000000000007941 */ /* 0x000fea0003800000 */
.L_x_2811:
[----:B------:R-:W-:Y:S02]  /*ed70*/  IMAD.MOV.U32 R15, RZ, RZ, R168 ;  /* 0x000000ffff0f7224 */ /* 0x000fe400078e00a8 */
[----:B------:R-:W-:Y:S02]  /*ed80*/  IMAD.MOV.U32 R14, RZ, RZ, R21 ;  /* 0x000000ffff0e7224 */ /* 0x000fe400078e0015 */
[----:B------:R-:W-:-:S07]  /*ed90*/  IMAD.MOV.U32 R18, RZ, RZ, R214 ;  /* 0x000000ffff127224 */ /* 0x000fce00078e00d6 */
.L_x_2810:
[----:B------:R-:W-:Y:S05]  /*eda0*/  BSYNC B1 ;  /* 0x0000000000017941 */ /* 0x000fea0003800000 */
.L_x_2809:
[----:B------:R-:W1:Y:S01]  /*edb0*/  LDC R21, c[0x0][0x448] ;  /* 0x00011200ff157b82 */ /* 0x000e620000000800 */
[----:B------:R-:W-:Y:S01]  /*edc0*/  IADD3 R154, R23, 0x1, -R22 ;  /* 0x00000001179a7810 */ /* 0x000fe20007ffe816 */
[----:B------:R-:W-:-:S06]  /*edd0*/  ULDC UR4, c[0x0][0x9dc] ;  /* 0x0002770000047ab9 */ /* 0x000fcc0000000800 */
[----:B------:R-:W2:Y:S01]  /*ede0*/  LDC R156, c[0x0][0x9e4] ;  /* 0x00027900ff9c7b82 */ /* 0x000ea20000000800 */
[----:B-1----:R-:W-:Y:S01]  /*edf0*/  ISETP.NE.AND P5, PT, R21, 0x1, PT ;  /* 0x000000011500780c */ /* 0x002fe20003fa5270 */
[----:B------:R-:W-:Y:S01]  /*ee00*/  VIADD R21, R192, 0x3f ;  /* 0x0000003fc0157836 */ /* 0x000fe20000000000 */
[----:B--2---:R-:W-:-:S11]  /*ee10*/  ISETP.GE.AND P6, PT, R156, 0x1, PT ;  /* 0x000000019c00780c */ /* 0x004fd60003fc6270 */
[----:B------:R-:W1:Y:S08]  /*ee20*/  @P5 LDC R152, c[0x0][0x44c] ;  /* 0x00011300ff985b82 */ /* 0x000e700000000800 */
[----:B------:R-:W2:Y:S01]  /*ee30*/  @P5 LDC R153, c[0x0][0x450] ;  /* 0x00011400ff995b82 */ /* 0x000ea20000000800 */
[----:B-1----:R-:W-:-:S05]  /*ee40*/  @P5 IMAD.HI.U32 R152, R21, R152, RZ ;  /* 0x0000009815985227 */ /* 0x002fca00078e00ff */
[----:B--2---:R-:W-:-:S05]  /*ee50*/  @P5 SHF.R.U32.HI R21, RZ, R153, R152 ;  /* 0x00000099ff155219 */ /* 0x004fca0000011698 */
[----:B------:R-:W-:-:S04]  /*ee60*/  IMAD.IADD R21, R154, 0x1, R21 ;  /* 0x000000019a157824 */ /* 0x000fc800078e0215 */
[----:B------:R-:W-:Y:S01]  /*ee70*/  VIADD R154, R21, -UR4 ;  /* 0x80000004159a7c36 */ /* 0x000fe20008000000 */
[----:B------:R-:W-:Y:S06]  /*ee80*/  @!P6 BRA `(.L_x_2831) ;  /* 0x000000000044e947 */ /* 0x000fec0003800000 */
[----:B------:R-:W-:Y:S01]  /*ee90*/  ISETP.GT.AND P2, PT, R21, -0x1, PT ;  /* 0xffffffff1500780c */ /* 0x000fe20003f44270 */
[----:B------:R-:W-:-:S12]  /*eea0*/  BSSY B0, `(.L_x_2832) ;  /* 0x000000d000007945 */ /* 0x000fd80003800000 */
[----:B------:R-:W-:Y:S05]  /*eeb0*/  @P2 BRA `(.L_x_2833) ;  /* 0x00000000001c2947 */ /* 0x000fea0003800000 */
[----:B------:R-:W-:Y:S02]  /*eec0*/  ISETP.NE.AND P2, PT, R156, 0x1, PT ;  /* 0x000000019c00780c */ /* 0x000fe40003f45270 */
[----:B------:R-:W-:-:S11]  /*eed0*/  LOP3.LUT R21, RZ, R21, RZ, 0x33, !PT ;  /* 0x00000015ff157212 */ /* 0x000fd600078e33ff */
[----:B------:R-:W1:Y:S02]  /*eee0*/  @P2 LDC.64 R152, c[0x0][0x9e8] ;  /* 0x00027a00ff982b82 */ /* 0x000e640000000a00 */
[----:B-1----:R-:W-:-:S05]  /*eef0*/  @P2 IMAD.HI.U32 R152, R21, R152, RZ ;  /* 0x0000009815982227 */ /* 0x002fca00078e00ff */
[----:B------:R-:W-:-:S04]  /*ef00*/  @P2 SHF.R.U32.HI R21, RZ, R153, R152 ;  /* 0x00000099ff152219 */ /* 0x000fc80000011698 */
[----:B------:R-:W-:Y:S01]  /*ef10*/  LOP3.LUT R21, RZ, R21, RZ, 0x33, !PT ;  /* 0x00000015ff157212 */ /* 0x000fe200078e33ff */
[----:B------:R-:W-:Y:S06]  /*ef20*/  BRA `(.L_x_2834) ;  /* 0x0000000000107947 */ /* 0x000fec0003800000 */
.L_x_2833:
[----:B------:R-:W-:-:S13]  /*ef30*/  ISETP.NE.AND P2, PT, R156, 0x1, PT ;  /* 0x000000019c00780c */ /* 0x000fda0003f45270 */
[----:B------:R-:W1:Y:S02]  /*ef40*/  @P2 LDC.64 R152, c[0x0][0x9e8] ;  /* 0x00027a00ff982b82 */ /* 0x000e640000000a00 */
[----:B-1----:R-:W-:-:S05]  /*ef50*/  @P2 IMAD.HI.U32 R152, R21, R152, RZ ;  /* 0x0000009815982227 */ /* 0x002fca00078e00ff */
[----:B------:R-:W-:-:S07]  /*ef60*/  @P2 SHF.R.U32.HI R21, RZ, R153, R152 ;  /* 0x00000099ff152219 */ /* 0x000fce0000011698 */
.L_x_2834:
[----:B------:R-:W-:Y:S05]  /*ef70*/  BSYNC B0 ;  /* 0x0000000000007941 */ /* 0x000fea0003800000 */
.L_x_2832:
[----:B------:R-:W-:-:S05]  /*ef80*/  IMAD R21, R21, R156, RZ ;  /* 0x0000009c15157224 */ /* 0x000fca00078e02ff */
[----:B------:R-:W-:-:S07]  /*ef90*/  VIMNMX R154, R154, R21, !PT ;  /* 0x000000159a9a7248 */ /* 0x000fce0007fe0100 */
.L_x_2831:
[----:B------:R-:W-:Y:S01]  /*efa0*/  VIADD R154, R154, 0x3f ;  /* 0x0000003f9a9a7836 */ /* 0x000fe20000000000 */
[----:B------:R-:W-:Y:S04]  /*efb0*/  BSSY B0, `(.L_x_2835) ;  /* 0x00001ee000007945 */ /* 0x000fe80003800000 */
[----:B------:R-:W-:-:S04]  /*efc0*/  SHF.R.S32.HI R21, RZ, 0x1f, R154 ;  /* 0x0000001fff157819 */ /* 0x000fc8000001149a */
[----:B------:R-:W-:-:S04]  /*efd0*/  LEA.HI R21, R21, R154, RZ, 0x6 ;  /* 0x0000009a15157211 */ /* 0x000fc800078f30ff */
[----:B------:R-:W-:-:S04]  /*efe0*/  SHF.R.S32.HI R21, RZ, 0x6, R21 ;  /* 0x00000006ff157819 */ /* 0x000fc80000011415 */
[----:B------:R-:W-:-:S04]  /*eff0*/  VIMNMX R21, R202, R21, !PT ;  /* 0x00000015ca157248 */ /* 0x000fc80007fe0100 */
[----:B------:R-:W-:-:S13]  /*f000*/  ISETP.GE.AND P2, PT, R12, R21, PT ;  /* 0x000000150c00720c */ /* 0x000fda0003f46270 */
[----:B------:R-:W-:Y:S05]  /*f010*/  @!P2 BRA `(.L_x_2836) ;  /* 0x0000001c009ca947 */ /* 0x000fea0003800000 */
[----:B------:R-:W-:Y:S01]  /*f020*/  BSSY B1, `(.L_x_2837) ;  /* 0x00001e5000017945 */ /* 0x000fe20003800000 */
[----:B------:R-:W-:Y:S01]  /*f030*/  IMAD.MOV.U32 R213, RZ, RZ, R15 ;  /* 0x000000ffffd57224 */ /* 0x000fe200078e000f */
[----:B0-----:R-:W-:Y:S01]  /*f040*/  MOV R215, R18 ;  /* 0x0000001200d77202 */ /* 0x001fe20000000f00 */
[----:B------:R-:W-:Y:S02]  /*f050*/  IMAD.MOV.U32 R214, RZ, RZ, R14 ;  /* 0x000000ffffd67224 */ /* 0x000fe400078e000e */
[----:B------:R-:W-:-:S07]  /*f060*/  IMAD.MOV.U32 R206, RZ, RZ, R12 ;  /* 0x000000ffffce7224 */ /* 0x000fce00078e000c */
.L_x_2848:
[----:B------:R-:W-:Y:S02]  /*f070*/  VIADD R18, R215, 0x1 ;  /* 0x00000001d7127836 */ /* 0x000fe40000000000 */
[----:B0-----:R-:W-:Y:S02]  /*f080*/  IMAD.MOV.U32 R12, RZ, RZ, R206 ;  /* 0x000000ffff0c7224 */ /* 0x001fe400078e00ce */
[----:B------:R-:W-:Y:S01]  /*f090*/  VIADD R206, R206, 0xffffffff ;  /* 0xffffffffcece7836 */ /* 0x000fe20000000000 */
[----:B------:R-:W-:Y:S02]  /*f0a0*/  ISETP.NE.AND P3, PT, R18, 0x2, PT ;  /* 0x000000021200780c */ /* 0x000fe40003f65270 */
[----:B------:R-:W-:Y:S02]  /*f0b0*/  ISETP.GT.AND P2, PT, R12, R21, PT ;  /* 0x000000150c00720c */ /* 0x000fe40003f44270 */
[----:B------:R-:W-:Y:S02]  /*f0c0*/  SEL R12, RZ, 0x1, P3 ;  /* 0x00000001ff0c7807 */ /* 0x000fe40001800000 */
[----:B------:R-:W-:-:S02]  /*f0d0*/  SEL R18, R18, RZ, P3 ;  /* 0x000000ff12127207 */ /* 0x000fc40001800000 */
[----:B------:R-:W-:Y:S01]  /*f0e0*/  LOP3.LUT R19, R19, R12, RZ, 0x3c, !PT ;  /* 0x0000000c13137212 */ /* 0x000fe200078e3cff */
[----:B------:R-:W-:Y:S06]  /*f0f0*/  @!P0 BRA `(.L_x_2838) ;  /* 0x0000000000048947 */ /* 0x000fec0003800000 */
[----:B------:R-:W-:Y:S01]  /*f100*/  BPT.TRAP 0x1 ;  /* 0x000000040000795c */ /* 0x000fe20000300000 */
.L_x_2838:
[----:B------:R-:W-:Y:S01]  /*f110*/  IMAD R12, R18, 0x8, R2 ;  /* 0x00000008120c7824 */ /* 0x000fe200078e0202 */
[----:B------:R-:W-:-:S04]  /*f120*/  SHF.L.U32 R207, R19, 0x1f, RZ ;  /* 0x0000001f13cf7819 */ /* 0x000fc800000006ff */
[----:B------:R0:W1:Y:S01]  /*f130*/  SYNCS.PHASECHK.TRANS64.TRYWAIT P3, [R12+URZ+0x28c30], R207 ;  /* 0x028c30cf0c0075a7 */ /* 0x000062000806017f */
[----:B------:R-:W-:Y:S05]  /*f140*/  @!P0 BRA `(.L_x_2839) ;  /* 0x0000000000048947 */ /* 0x000fea0003800000 */
[----:B------:R-:W-:Y:S01]  /*f150*/  BPT.TRAP 0x1 ;  /* 0x000000040000795c */ /* 0x000fe20000300000 */
.L_x_2839:
[----:B------:R-:W-:Y:S01]  /*f160*/  BSSY B2, `(.L_x_2840) ;  /* 0x0000006000027945 */ /* 0x000fe20003800000 */
[----:B------:R-:W-:Y:S02]  /*f170*/  IMAD R154, R18, 0x200, R13 ;  /* 0x00000200129a7824 */ /* 0x000fe400078e020d */
[----:B------:R-:W-:Y:S01]  /*f180*/  IMAD.MOV.U32 R155, RZ, RZ, 0x40000040 ;  /* 0x40000040ff9b7424 */ /* 0x000fe200078e00ff */
[----:B-1----:R-:W-:Y:S06]  /*f190*/  @P3 BRA `(.L_x_2841) ;  /* 0x0000000000083947 */ /* 0x002fec0003800000 */
[----:B------:R-:W1:Y:S02]  /*f1a0*/  SYNCS.PHASECHK.TRANS64.TRYWAIT P3, [R12+URZ+0x28c30], R207 ;  /* 0x028c30cf0c0075a7 */ /* 0x000e64000806017f */
[----:B-1----:R-:W-:Y:S05]  /*f1b0*/  @!P3 BRA `(.L_x_2842) ;  /* 0x0000011c004cb947 */ /* 0x002fea0003800000 */
.L_x_2841:
[----:B------:R-:W-:Y:S05]  /*f1c0*/  BSYNC B2 ;  /* 0x0000000000027941 */ /* 0x000fea0003800000 */
.L_x_2840:
[C---:B------:R-:W-:Y:S01]  /*f1d0*/  R2UR UR6, R154.reuse ;  /* 0x000000009a0672ca */ /* 0x040fe200000e0000 */
[C---:B------:R-:W-:Y:S01]  /*f1e0*/  VIADD R152, R154.reuse, 0x2 ;  /* 0x000000029a987836 */ /* 0x040fe20000000000 */
[----:B------:R-:W-:Y:S01]  /*f1f0*/  R2UR UR7, R155 ;  /* 0x000000009b0772ca */ /* 0x000fe200000e0000 */
[----:B------:R-:W-:Y:S01]  /*f200*/  VIADD R14, R154, 0x4 ;  /* 0x000000049a0e7836 */ /* 0x000fe20000000000 */
[----:B------:R-:W-:Y:S01]  /*f210*/  R2UR UR4, R4 ;  /* 0x00000000040472ca */ /* 0x000fe200000e0000 */
[----:B------:R-:W-:Y:S01]  /*f220*/  VIADD R154, R154, 0x6 ;  /* 0x000000069a9a7836 */ /* 0x000fe20000000000 */
[----:B------:R-:W-:Y:S01]  /*f230*/  R2UR UR5, R5 ;  /* 0x00000000050572ca */ /* 0x000fe200000e0000 */
[----:B------:R-:W-:Y:S01]  /*f240*/  IMAD.MOV.U32 R153, RZ, RZ, 0x40000040 ;  /* 0x40000040ff997424 */ /* 0x000fe200078e00ff */
[----:B------:R-:W-:Y:S01]  /*f250*/  R2UR UR10, R152 ;  /* 0x00000000980a72ca */ /* 0x000fe200000e0000 */
[----:B------:R-:W-:Y:S01]  /*f260*/  IMAD.MOV.U32 R155, RZ, RZ, 0x40000040 ;  /* 0x40000040ff9b7424 */ /* 0x000fe200078e00ff */
[----:B------:R-:W-:Y:S01]  /*f270*/  R2UR UR18, R154 ;  /* 0x000000009a1272ca */ /* 0x000fe200000e0000 */
[----:B------:R-:W-:Y:S01]  /*f280*/  IMAD.MOV.U32 R15, RZ, RZ, 0x40000040 ;  /* 0x40000040ff0f7424 */ /* 0x000fe200078e00ff */
[----:B------:R-:W-:-:S02]  /*f290*/  R2UR UR11, R153 ;  /* 0x00000000990b72ca */ /* 0x000fc400000e0000 */
[----:B------:R-:W-:Y:S02]  /*f2a0*/  R2UR UR19, R155 ;  /* 0x000000009b1372ca */ /* 0x000fe400000e0000 */
[----:B------:R-:W-:Y:S01]  /*f2b0*/  WARPGROUP.ARRIVE ;  /* 0x00000000000079c5 */ /* 0x000fe20000000000 */
[----:B------:R-:W-:Y:S02]  /*f2c0*/  R2UR UR8, R10 ;  /* 0x000000000a0872ca */ /* 0x000fe400000e0000 */
[----:B------:R-:W-:Y:S02]  /*f2d0*/  R2UR UR9, R11 ;  /* 0x000000000b0972ca */ /* 0x000fe400000e0000 */
[----:B------:R-:W-:Y:S01]  /*f2e0*/  R2UR UR14, R14 ;  /* 0x000000000e0e72ca */ /* 0x000fe200000e0000 */
[----:B------:R-:W-:Y:S01]  /*f2f0*/  HGMMA.64x64x16.F32 R152, gdesc[UR4], RZ, !UPT, gsb0 ;  /* 0x00e00000049879f0 */ /* 0x000fe2000c0008ff */
[----:B------:R-:W-:Y:S01]  /*f300*/  R2UR UR15, R15 ;  /* 0x000000000f0f72ca */ /* 0x000fe200000e0000 */
[----:B------:R-:W-:Y:S01]  /*f310*/  ULDC UR4, c[0x0][0x9d8] ;  /* 0x0002760000047ab9 */ /* 0x000fe20000000800 */
[----:B------:R-:W-:Y:S01]  /*f320*/  R2UR UR12, R8 ;  /* 0x00000000080c72ca */ /* 0x000fe200000e0000 */
[----:B------:R-:W-:Y:S01]  /*f330*/  ULDC UR5, c[0x0][0x988] ;  /* 0x0002620000057ab9 */ /* 0x000fe20000000800 */
[----:B------:R-:W-:-:S02]  /*f340*/  R2UR UR13, R9 ;  /* 0x00000000090d72ca */ /* 0x000fc400000e0000 */
        /* <DEDUP_REMOVED lines=43> */
[----:B---3--:R-:W-:Y:S01]  /*f600*/  FMNMX.FTZ R14, R152, R229, !PT ;  /* 0x000000e5980e7209 */ /* 0x008fe20007810000 */
[----:B------:R-:W-:Y:S01]  /*f610*/  FMUL.FTZ R175, R175, UR4 ;  /* 0x00000004afaf7c20 */ /* 0x000fe20008410000 */
[----:B------:R-:W-:Y:S01]  /*f620*/  FMUL.FTZ R178, R178, UR4 ;  /* 0x00000004b2b27c20 */ /* 0x000fe20008410000 */
[----:B------:R-:W-:Y:S01]  /*f630*/  FMUL.FTZ R179, R179, UR4 ;  /* 0x00000004b3b37c20 */ /* 0x000fe20008410000 */
[----:B------:R-:W-:Y:S01]  /*f640*/  FMUL.FTZ R182, R182, UR4 ;  /* 0x00000004b6b67c20 */ /* 0x000fe20008410000 */
[----:B------:R-:W-:-:S02]  /*f650*/  FMUL.FTZ R183, R183, UR4 ;  /* 0x00000004b7b77c20 */ /* 0x000fc40008410000 */
[----:B------:R-:W3:Y:S01]  /*f660*/  MUFU.TANH R157, R157 ;  /* 0x0000009d009d7308 */ /* 0x000ee20000002400 */
[----:B----4-:R-:W-:-:S07]  /*f670*/  FMNMX.FTZ R14, R153, R14, !PT ;  /* 0x0000000e990e7209 */ /* 0x010fce0007810000 */
[----:B------:R-:W4:Y:S01]  /*f680*/  MUFU.TANH R160, R160 ;  /* 0x000000a000a07308 */ /* 0x000f220000002400 */
[----:B--2---:R-:W-:-:S07]  /*f690*/  FMNMX.FTZ R14, R156, R14, !PT ;  /* 0x0000000e9c0e7209 */ /* 0x004fce0007810000 */
[----:B------:R-:W2:Y:S01]  /*f6a0*/  MUFU.TANH R161, R161 ;  /* 0x000000a100a17308 */ /* 0x000ea20000002400 */
[----:B---3--:R-:W-:-:S07]  /*f6b0*/  FMNMX.FTZ R14, R157, R14, !PT ;  /* 0x0000000e9d0e7209 */ /* 0x008fce0007810000 */
        /* <DEDUP_REMOVED lines=20> */
[----:B------:R-:W-:Y:S01]  /*f800*/  MUFU.TANH R155, R155 ;  /* 0x0000009b009b7308 */ /* 0x000fe20000002400 */
[----:B--2---:R-:W-:-:S05]  /*f810*/  FMNMX.FTZ R14, R180, R181, !PT ;  /* 0x000000b5b40e7209 */ /* 0x004fca0007810000 */
[----:B------:R-:W2:Y:S02]  /*f820*/  SHFL.BFLY PT, R20, R14, 0x2, 0x1f ;  /* 0x0c401f000e147f89 */ /* 0x000ea400000e0000 */
[----:B------:R-:W-:Y:S08]  /*f830*/  MUFU.TANH R158, R158 ;  /* 0x0000009e009e7308 */ /* 0x000ff00000002400 */
[----:B------:R-:W-:Y:S08]  /*f840*/  MUFU.TANH R159, R159 ;  /* 0x0000009f009f7308 */ /* 0x000ff00000002400 */
[----:B------:R-:W-:Y:S01]  /*f850*/  MUFU.TANH R162, R162 ;  /* 0x000000a200a27308 */ /* 0x000fe20000002400 */
[----:B--2---:R-:W-:-:S07]  /*f860*/  FMNMX.FTZ R14, R14, R20, !PT ;  /* 0x000000140e0e7209 */ /* 0x004fce0007810000 */
[----:B------:R-:W-:Y:S01]  /*f870*/  MUFU.TANH R163, R163 ;  /* 0x000000a300a37308 */ /* 0x000fe20000002400 */
[----:B------:R-:W2:Y:S07]  /*f880*/  SHFL.BFLY PT, R20, R14, 0x1, 0x1f ;  /* 0x0c201f000e147f89 */ /* 0x000eae00000e0000 */
[----:B------:R-:W-:Y:S08]  /*f890*/  MUFU.TANH R166, R166 ;  /* 0x000000a600a67308 */ /* 0x000ff00000002400 */
[----:B------:R-:W-:Y:S08]  /*f8a0*/  MUFU.TANH R167, R167 ;  /* 0x000000a700a77308 */ /* 0x000ff00000002400 */
[----:B------:R-:W-:Y:S01]  /*f8b0*/  MUFU.TANH R171, R171 ;  /* 0x000000ab00ab7308 */ /* 0x000fe20000002400 */
[----:B--2---:R-:W-:Y:S01]  /*f8c0*/  FMNMX.FTZ R14, R14, R20, !PT ;  /* 0x000000140e0e7209 */ /* 0x004fe20007810000 */
        /* <DEDUP_REMOVED lines=10> */
[----:B------:R-:W2:Y:S01]  /*f970*/  MUFU.EX2 R214, R214 ;  /* 0x000000d600d67308 */ /* 0x000ea20000000800 */
[-CC-:B------:R-:W-:Y:S01]  /*f980*/  FFMA.FTZ R160, R160, R20.reuse, -R181.reuse ;  /* 0x00000014a0a07223 */ /* 0x180fe200000108b5 */
[-CC-:B------:R-:W-:Y:S01]  /*f990*/  FFMA.FTZ R161, R161, R20.reuse, -R181.reuse ;  /* 0x00000014a1a17223 */ /* 0x180fe200000108b5 */
[-CC-:B------:R-:W-:Y:S01]  /*f9a0*/  FFMA.FTZ R164, R164, R20.reuse, -R181.reuse ;  /* 0x00000014a4a47223 */ /* 0x180fe200000108b5 */
[-CC-:B------:R-:W-:Y:S01]  /*f9b0*/  FFMA.FTZ R165, R165, R20.reuse, -R181.reuse ;  /* 0x00000014a5a57223 */ /* 0x180fe200000108b5 */
[-CC-:B------:R-:W-:Y:S01]  /*f9c0*/  FFMA.FTZ R168, R168, R20.reuse, -R181.reuse ;  /* 0x00000014a8a87223 */ /* 0x180fe200000108b5 */
[-CC-:B------:R-:W-:Y:S01]  /*f9d0*/  FFMA.FTZ R169, R169, R20.reuse, -R181.reuse ;  /* 0x00000014a9a97223 */ /* 0x180fe200000108b5 */
[-CC-:B------:R-:W-:Y:S01]  /*f9e0*/  FFMA.FTZ R172, R172, R20.reuse, -R181.reuse ;  /* 0x00000014acac7223 */ /* 0x180fe200000108b5 */
[----:B------:R-:W4:Y:S01]  /*f9f0*/  MUFU.EX2 R15, R15 ;  /* 0x0000000f000f7308 */ /* 0x000f220000000800 */
[-CC-:B------:R-:W-:Y:S01]  /*fa00*/  FFMA.FTZ R173, R173, R20.reuse, -R181.reuse ;  /* 0x00000014adad7223 */ /* 0x180fe200000108b5 */
[-CC-:B------:R-:W-:Y:S01]  /*fa10*/  FFMA.FTZ R176, R176, R20.reuse, -R181.reuse ;  /* 0x00000014b0b07223 */ /* 0x180fe200000108b5 */
[-CC-:B------:R-:W-:Y:S01]  /*fa20*/  FFMA.FTZ R177, R177, R20.reuse, -R181.reuse ;  /* 0x00000014b1b17223 */ /* 0x180fe200000108b5 */
[----:B------:R-:W-:Y:S01]  /*fa30*/  FFMA.FTZ R180, R180, R20, -R181 ;  /* 0x00000014b4b47223 */ /* 0x000fe200000108b5 */
[----:B------:R-:W-:Y:S01]  /*fa40*/  FMUL.FTZ R181, R170, UR4 ;  /* 0x00000004aab57c20 */ /* 0x000fe20008410000 */
[----:B---3--:R-:W-:-:S02]  /*fa50*/  FMNMX.FTZ R170, R154, R213, !PT ;  /* 0x000000d59aaa7209 */ /* 0x008fc40007810000 */
[----:B------:R-:W3:Y:S01]  /*fa60*/  MUFU.EX2 R152, R152 ;  /* 0x0000009800987308 */ /* 0x000ee20000000800 */
[-C--:B--2---:R-:W-:Y:S01]  /*fa70*/  FMUL.FTZ R24, R24, R214.reuse ;  /* 0x000000d618187220 */ /* 0x084fe20000410000 */
[-C--:B------:R-:W-:Y:S01]  /*fa80*/  FMUL.FTZ R25, R25, R214.reuse ;  /* 0x000000d619197220 */ /* 0x080fe20000410000 */
[-C--:B------:R-:W-:Y:S01]  /*fa90*/  FMUL.FTZ R28, R28, R214.reuse ;  /* 0x000000d61c1c7220 */ /* 0x080fe20000410000 */
[-C--:B------:R-:W-:Y:S01]  /*faa0*/  FMUL.FTZ R29, R29, R214.reuse ;  /* 0x000000d61d1d7220 */ /* 0x080fe20000410000 */
[-C--:B------:R-:W-:Y:S01]  /*fab0*/  FMUL.FTZ R32, R32, R214.reuse ;  /* 0x000000d620207220 */ /* 0x080fe20000410000 */
[-C--:B------:R-:W-:Y:S01]  /*fac0*/  FMUL.FTZ R33, R33, R214.reuse ;  /* 0x000000d621217220 */ /* 0x080fe20000410000 */
[----:B------:R-:W-:Y:S01]  /*fad0*/  FMUL.FTZ R36, R36, R214 ;  /* 0x000000d624247220 */ /* 0x000fe20000410000 */
[----:B------:R-:W2:Y:S01]  /*fae0*/  MUFU.TANH R181, R181 ;  /* 0x000000b500b57308 */ /* 0x000ea20000002400 */
[----:B----4-:R-:W-:Y:S01]  /*faf0*/  FFMA.FTZ R0, R214, R0, R15 ;  /* 0x00000000d6007223 */ /* 0x010fe2000001000f */
[-C--:B------:R-:W-:Y:S01]  /*fb00*/  FMUL.FTZ R37, R37, R214.reuse ;  /* 0x000000d625257220 */ /* 0x080fe20000410000 */
[-C--:B------:R-:W-:Y:S01]  /*fb10*/  FMUL.FTZ R40, R40, R214.reuse ;  /* 0x000000d628287220 */ /* 0x080fe20000410000 */
[-C--:B------:R-:W-:Y:S01]  /*fb20*/  FMUL.FTZ R41, R41, R214.reuse ;  /* 0x000000d629297220 */ /* 0x080fe20000410000 */
[-C--:B------:R-:W-:Y:S01]  /*fb30*/  FMUL.FTZ R44, R44, R214.reuse ;  /* 0x000000d62c2c7220 */ /* 0x080fe20000410000 */
[-C--:B------:R-:W-:Y:S01]  /*fb40*/  FMUL.FTZ R45, R45, R214.reuse ;  /* 0x000000d62d2d7220 */ /* 0x080fe20000410000 */
[----:B------:R-:W-:Y:S01]  /*fb50*/  FMUL.FTZ R48, R48, R214 ;  /* 0x000000d630307220 */ /* 0x000fe20000410000 */
[----:B------:R-:W-:Y:S01]  /*fb60*/  MUFU.TANH R175, R175 ;  /* 0x000000af00af7308 */ /* 0x000fe20000002400 */
[C---:B---3--:R-:W-:Y:S01]  /*fb70*/  FADD.FTZ R0, R152.reuse, R0 ;  /* 0x0000000098007221 */ /* 0x048fe20000010000 */
[----:B------:R-:W-:Y:S01]  /*fb80*/  F2FP.F16.F32.PACK_AB R152, R152, R15 ;  /* 0x0000000f9898723e */ /* 0x000fe200000000ff */
[----:B------:R-:W-:-:S02]  /*fb90*/  @!P1 VIADD R15, R12, 0x28c40 ;  /* 0x00028c400c0f9836 */ /* 0x000fc40000000000 */
[-C--:B------:R-:W-:Y:S01]  /*fba0*/  FMUL.FTZ R49, R49, R214.reuse ;  /* 0x000000d631317220 */ /* 0x080fe20000410000 */
[-C--:B------:R-:W-:Y:S01]  /*fbb0*/  FMUL.FTZ R52, R52, R214.reuse ;  /* 0x000000d634347220 */ /* 0x080fe20000410000 */
[-C--:B------:R-:W-:Y:S01]  /*fbc0*/  FMUL.FTZ R53, R53, R214.reuse ;  /* 0x000000d635357220 */ /* 0x080fe20000410000 */
[-C--:B------:R-:W-:Y:S01]  /*fbd0*/  FMUL.FTZ R56, R56, R214.reuse ;  /* 0x000000d638387220 */ /* 0x080fe20000410000 */
[----:B------:R-:W-:Y:S01]  /*fbe0*/  @!P1 PRMT R15, RZ, 0x654, R15 ;  /* 0x00000654ff0f9816 */ /* 0x000fe2000000000f */
[----:B------:R-:W-:Y:S01]  /*fbf0*/  MUFU.TANH R178, R178 ;  /* 0x000000b200b27308 */ /* 0x000fe20000002400 */
[-C--:B------:R-:W-:Y:S01]  /*fc00*/  FMUL.FTZ R57, R57, R214.reuse ;  /* 0x000000d639397220 */ /* 0x080fe20000410000 */
[-C--:B------:R-:W-:Y:S01]  /*fc10*/  FMUL.FTZ R60, R60, R214.reuse ;  /* 0x000000d63c3c7220 */ /* 0x080fe20000410000 */
[----:B------:R3:W-:Y:S01]  /*fc20*/  @!P1 SYNCS.ARRIVE.TRANS64.RED.A1T0 RZ, [R15+URZ], RZ ;  /* 0x000000ff0fff99a7 */ /* 0x0007e2000810043f */
[-C--:B------:R-:W-:Y:S01]  /*fc30*/  FMUL.FTZ R61, R61, R214.reuse ;  /* 0x000000d63d3d7220 */ /* 0x080fe20000410000 */
[-C--:B------:R-:W-:Y:S01]  /*fc40*/  FMUL.FTZ R64, R64, R214.reuse ;  /* 0x000000d640407220 */ /* 0x080fe20000410000 */
[-C--:B------:R-:W-:Y:S01]  /*fc50*/  FMUL.FTZ R65, R65, R214.reuse ;  /* 0x000000d641417220 */ /* 0x080fe20000410000 */
[-C--:B------:R-:W-:Y:S01]  /*fc60*/  FMUL.FTZ R68, R68, R214.reuse ;  /* 0x000000d644447220 */ /* 0x080fe20000410000 */
[----:B------:R-:W-:Y:S01]  /*fc70*/  MUFU.TANH R179, R179 ;  /* 0x000000b300b37308 */ /* 0x000fe20000002400 */
[-C--:B------:R-:W-:Y:S01]  /*fc80*/  FMUL.FTZ R69, R69, R214.reuse ;  /* 0x000000d645457220 */ /* 0x080fe20000410000 */
[----:B------:R-:W-:Y:S01]  /*fc90*/  FMUL.FTZ R72, R72, R214 ;  /* 0x000000d648487220 */ /* 0x000fe20000410000 */
[----:B---3--:R-:W-:-:S02]  /*fca0*/  IMAD.MOV R15, RZ, RZ, -R194 ;  /* 0x000000ffff0f7224 */ /* 0x008fc400078e0ac2 */
[-C--:B------:R-:W-:Y:S01]  /*fcb0*/  FMUL.FTZ R73, R73, R214.reuse ;  /* 0x000000d649497220 */ /* 0x080fe20000410000 */
[-C--:B------:R-:W-:Y:S01]  /*fcc0*/  FMUL.FTZ R76, R76, R214.reuse ;  /* 0x000000d64c4c7220 */ /* 0x080fe20000410000 */
[-C--:B------:R-:W-:Y:S01]  /*fcd0*/  FMUL.FTZ R77, R77, R214.reuse ;  /* 0x000000d64d4d7220 */ /* 0x080fe20000410000 */
[----:B------:R-:W-:Y:S01]  /*fce0*/  FMUL.FTZ R80, R80, R214 ;  /* 0x000000d650507220 */ /* 0x000fe20000410000 */
[----:B------:R-:W-:Y:S01]  /*fcf0*/  ISETP.NE.AND P3, PT, R184, R15, PT ;  /* 0x0000000fb800720c */ /* 0x000fe20003f65270 */
[----:B------:R-:W-:Y:S01]  /*fd00*/  MUFU.TANH R182, R182 ;  /* 0x000000b600b67308 */ /* 0x000fe20000002400 */
[----:B------:R-:W-:Y:S01]  /*fd10*/  FMNMX.FTZ R15, R155, R170, !PT ;  /* 0x000000aa9b0f7209 */ /* 0x000fe20007810000 */
[-C--:B------:R-:W-:Y:S01]  /*fd20*/  FMUL.FTZ R81, R81, R214.reuse ;  /* 0x000000d651517220 */ /* 0x080fe20000410000 */
[-C--:B------:R-:W-:Y:S01]  /*fd30*/  FMUL.FTZ R84, R84, R214.reuse ;  /* 0x000000d654547220 */ /* 0x080fe20000410000 */
[-C--:B------:R-:W-:Y:S01]  /*fd40*/  FMUL.FTZ R85, R85, R214.reuse ;  /* 0x000000d655557220 */ /* 0x080fe20000410000 */
[----:B------:R-:W-:Y:S01]  /*fd50*/  FMNMX.FTZ R15, R158, R15, !PT ;  /* 0x0000000f9e0f7209 */ /* 0x000fe20007810000 */
[-C--:B------:R-:W-:Y:S01]  /*fd60*/  FMUL.FTZ R88, R88, R214.reuse ;  /* 0x000000d658587220 */ /* 0x080fe20000410000 */
[-C--:B------:R-:W-:Y:S01]  /*fd70*/  FMUL.FTZ R89, R89, R214.reuse ;  /* 0x000000d659597220 */ /* 0x080fe20000410000 */
[----:B------:R-:W-:Y:S01]  /*fd80*/  MUFU.TANH R183, R183 ;  /* 0x000000b700b77308 */ /* 0x000fe20000002400 */
[----:B------:R-:W-:Y:S01]  /*fd90*/  FMNMX.FTZ R15, R159, R15, !PT ;  /* 0x0000000f9f0f7209 */ /* 0x000fe20007810000 */
[-C--:B------:R-:W-:Y:S01]  /*fda0*/  FMUL.FTZ R92, R92, R214.reuse ;  /* 0x000000d65c5c7220 */ /* 0x080fe20000410000 */
[-C--:B------:R-:W-:Y:S01]  /*fdb0*/  FMUL.FTZ R93, R93, R214.reuse ;  /* 0x000000d65d5d7220 */ /* 0x080fe20000410000 */
[----:B------:R-:W-:Y:S01]  /*fdc0*/  @!P3 IMAD R215, R215, 0x40, R191 ;  /* 0x00000040d7d7b824 */ /* 0x000fe200078e02bf */
[----:B------:R-:W-:Y:S01]  /*fdd0*/  FMNMX.FTZ R15, R162, R15, !PT ;  /* 0x0000000fa20f7209 */ /* 0x000fe20007810000 */
[-C--:B------:R-:W-:Y:S01]  /*fde0*/  FMUL.FTZ R96, R96, R214.reuse ;  /* 0x000000d660607220 */ /* 0x080fe20000410000 */
[----:B------:R-:W-:Y:S01]  /*fdf0*/  FMUL.FTZ R97, R97, R214 ;  /* 0x000000d661617220 */ /* 0x000fe20000410000 */
[----:B------:R-:W3:Y:S01]  /*fe00*/  MUFU.EX2 R153, R153 ;  /* 0x0000009900997308 */ /* 0x000ee20000000800 */
[----:B------:R-:W-:Y:S01]  /*fe10*/  FMNMX.FTZ R15, R163, R15, !PT ;  /* 0x0000000fa30f7209 */ /* 0x000fe20007810000 */
[----:B------:R-:W-:-:S02]  /*fe20*/  @!P3 IMAD R215, R215, 0x4, R2 ;  /* 0x00000004d7d7b824 */ /* 0x000fc400078e0202 */
[-C--:B------:R-:W-:Y:S01]  /*fe30*/  FMUL.FTZ R100, R100, R214.reuse ;  /* 0x000000d664647220 */ /* 0x080fe20000410000 */
[-C--:B------:R-:W-:Y:S01]  /*fe40*/  FMUL.FTZ R101, R101, R214.reuse ;  /* 0x000000d665657220 */ /* 0x080fe20000410000 */
[----:B------:R-:W-:Y:S01]  /*fe50*/  FMNMX.FTZ R15, R166, R15, !PT ;  /* 0x0000000fa60f7209 */ /* 0x000fe20007810000 */
[-C--:B------:R-:W-:Y:S01]  /*fe60*/  FMUL.FTZ R104, R104, R214.reuse ;  /* 0x000000d668687220 */ /* 0x080fe20000410000 */
[-C--:B------:R-:W-:Y:S01]  /*fe70*/  FMUL.FTZ R105, R105, R214.reuse ;  /* 0x000000d669697220 */ /* 0x080fe20000410000 */
[----:B------:R-:W4:Y:S01]  /*fe80*/  MUFU.EX2 R156, R156 ;  /* 0x0000009c009c7308 */ /* 0x000f220000000800 */
[----:B------:R-:W-:Y:S01]  /*fe90*/  FMNMX.FTZ R15, R167, R15, !PT ;  /* 0x0000000fa70f7209 */ /* 0x000fe20007810000 */
[-C--:B------:R-:W-:Y:S01]  /*fea0*/  FMUL.FTZ R108, R108, R214.reuse ;  /* 0x000000d66c6c7220 */ /* 0x080fe20000410000 */
[-C--:B------:R-:W-:Y:S01]  /*feb0*/  FMUL.FTZ R109, R109, R214.reuse ;  /* 0x000000d66d6d7220 */ /* 0x080fe20000410000 */
[-C--:B------:R-:W-:Y:S01]  /*fec0*/  FMUL.FTZ R112, R112, R214.reuse ;  /* 0x000000d670707220 */ /* 0x080fe20000410000 */
[----:B--2---:R-:W-:Y:S01]  /*fed0*/  FMNMX.FTZ R15, R181, R15, !PT ;  /* 0x0000000fb50f7209 */ /* 0x004fe20007810000 */
[-C--:B------:R-:W-:Y:S01]  /*fee0*/  FMUL.FTZ R113, R113, R214.reuse ;  /* 0x000000d671717220 */ /* 0x080fe20000410000 */
[-C--:B------:R-:W-:Y:S01]  /*fef0*/  FMUL.FTZ R116, R116, R214.reuse ;  /* 0x000000d674747220 */ /* 0x080fe20000410000 */
        /* <DEDUP_REMOVED lines=9> */
[----:B------:R-:W-:Y:S01]  /*ff90*/  FMNMX.FTZ R15, R175, R15, !PT ;  /* 0x0000000faf0f7209 */ /* 0x000fe20007810000 */
[-C--:B------:R-:W-:Y:S01]  /*ffa0*/  FMUL.FTZ R125, R125, R214.reuse ;  /* 0x000000d67d7d7220 */ /* 0x080fe20000410000 */
[-C--:B------:R-:W-:Y:S01]  /*ffb0*/  FMUL.FTZ R128, R128, R214.reuse ;  /* 0x000000d680807220 */ /* 0x080fe20000410000 */
[-C--:B------:R-:W-:Y:S01]  /*ffc0*/  FMUL.FTZ R129, R129, R214.reuse ;  /* 0x000000d681817220 */ /* 0x080fe20000410000 */
[----:B------:R-:W-:Y:S01]  /*ffd0*/  FMNMX.FTZ R170, R178, R15, !PT ;  /* 0x0000000fb2aa7209 */ /* 0x000fe20007810000 */
[-C--:B------:R-:W-:Y:S01]  /*ffe0*/  FMUL.FTZ R132, R132, R214.reuse ;  /* 0x000000d684847220 */ /* 0x080fe20000410000 */
[----:B------:R-:W-:Y:S01]  /*fff0*/  FMUL.FTZ R133, R133, R214 ;  /* 0x000000d685857220 */ /* 0x000fe20000410000 */
[----:B------:R-:W-:Y:S01]  /*10000*/  MUFU.EX2 R161, R161 ;  /* 0x000000a100a17308 */ /* 0x000fe20000000800 */
[----:B------:R-:W-:Y:S01]  /*10010*/  FMNMX.FTZ R15, R179, R170, !PT ;  /* 0x000000aab30f7209 */ /* 0x000fe20007810000 */
[-C--:B------:R-:W-:Y:S01]  /*10020*/  FMUL.FTZ R136, R136, R214.reuse ;  /* 0x000000d688887220 */ /* 0x080fe20000410000 */
[-C--:B------:R-:W-:Y:S01]  /*10030*/  FMUL.FTZ R137, R137, R214.reuse ;  /* 0x000000d689897220 */ /* 0x080fe20000410000 */
[-C--:B------:R-:W-:Y:S01]  /*10040*/  FMUL.FTZ R140, R140, R214.reuse ;  /* 0x000000d68c8c7220 */ /* 0x080fe20000410000 */
[----:B------:R-:W-:Y:S01]  /*10050*/  FMNMX.FTZ R170, R182, R15, !PT ;  /* 0x0000000fb6aa7209 */ /* 0x000fe20007810000 */
[-C--:B------:R-:W-:Y:S01]  /*10060*/  FMUL.FTZ R141, R141, R214.reuse ;  /* 0x000000d68d8d7220 */ /* 0x080fe20000410000 */
[-C--:B------:R-:W-:Y:S01]  /*10070*/  FMUL.FTZ R144, R144, R214.reuse ;  /* 0x000000d690907220 */ /* 0x080fe20000410000 */
[----:B------:R-:W-:Y:S01]  /*10080*/  FMUL.FTZ R145, R145, R214 ;  /* 0x000000d691917220 */ /* 0x000fe20000410000 */
[----:B------:R-:W-:Y:S01]  /*10090*/  FMNMX.FTZ R15, R183, R170, !PT ;  /* 0x000000aab70f7209 */ /* 0x000fe20007810000 */
[-C--:B------:R-:W-:Y:S01]  /*100a0*/  FMUL.FTZ R148, R148, R214.reuse ;  /* 0x000000d694947220 */ /* 0x080fe20000410000 */
[----:B------:R-:W-:Y:S01]  /*100b0*/  FMUL.FTZ R149, R149, R214 ;  /* 0x000000d695957220 */ /* 0x000fe20000410000 */
[----:B------:R-:W-:Y:S01]  /*100c0*/  @!P3 STS [R215+0x28800], R214 ;  /* 0x028800d6d700b388 */ /* 0x000fe20000000800 */
[----:B------:R-:W-:Y:S01]  /*100d0*/  MUFU.EX2 R164, R164 ;  /* 0x000000a400a47308 */ /* 0x000fe20000000800 */
[----:B----4-:R-:W-:-:S02]  /*100e0*/  FADD.FTZ R0, R156, R229 ;  /* 0x000000e59c007221 */ /* 0x010fc40000010000 */
[----:B------:R-:W4:Y:S05]  /*100f0*/  SHFL.BFLY PT, R170, R15, 0x2, 0x1f ;  /* 0x0c401f000faa7f89 */ /* 0x000f2a00000e0000 */
[----:B------:R-:W-:Y:S08]  /*10100*/  MUFU.EX2 R165, R165 ;  /* 0x000000a500a57308 */ /* 0x000ff00000000800 */
[----:B------:R-:W5:Y:S08]  /*10110*/  MUFU.EX2 R168, R168 ;  /* 0x000000a800a87308 */ /* 0x000f700000000800 */
[----:B------:R-:W-:Y:S01]  /*10120*/  MUFU.EX2 R169, R169 ;  /* 0x000000a900a97308 */ /* 0x000fe20000000800 */
[----:B----4-:R-:W-:-:S05]  /*10130*/  FMNMX.FTZ R15, R15, R170, !PT ;  /* 0x000000aa0f0f7209 */ /* 0x010fca0007810000 */
[----:B------:R-:W4:Y:S02]  /*10140*/  SHFL.BFLY PT, R170, R15, 0x1, 0x1f ;  /* 0x0c201f000faa7f89 */ /* 0x000f2400000e0000 */
[----:B------:R-:W-:Y:S08]  /*10150*/  MUFU.EX2 R172, R172 ;  /* 0x000000ac00ac7308 */ /* 0x000ff00000000800 */
[----:B------:R-:W-:Y:S08]  /*10160*/  MUFU.EX2 R173, R173 ;  /* 0x000000ad00ad7308 */ /* 0x000ff00000000800 */
[----:B------:R-:W-:Y:S01]  /*10170*/  MUFU.EX2 R176, R176 ;  /* 0x000000b000b07308 */ /* 0x000fe20000000800 */
[----:B----4-:R-:W-:-:S07]  /*10180*/  FMNMX.FTZ R15, R15, R170, !PT ;  /* 0x000000aa0f0f7209 */ /* 0x010fce0007810000 */
[----:B------:R-:W-:Y:S01]  /*10190*/  MUFU.EX2 R177, R177 ;  /* 0x000000b100b17308 */ /* 0x000fe20000000800 */
[C---:B------:R-:W-:Y:S01]  /*101a0*/  FADD.FTZ R170, -R15.reuse, R213 ;  /* 0x000000d50faa7221 */ /* 0x040fe20000010100 */
[----:B------:R-:W-:-:S03]  /*101b0*/  FMUL.FTZ R213, R15, R20 ;  /* 0x000000140fd57220 */ /* 0x000fc60000410000 */
[-C--:B------:R-:W-:Y:S01]  /*101c0*/  FMUL.FTZ R170, R170, R20.reuse ;  /* 0x00000014aaaa7220 */ /* 0x080fe20000410000 */
        /* <DEDUP_REMOVED lines=14> */
[-CC-:B------:R-:W-:Y:S01]  /*102b0*/  FFMA.FTZ R178, R178, R20.reuse, -R213.reuse ;  /* 0x00000014b2b27223 */ /* 0x180fe200000108d5 */
[-CC-:B------:R-:W-:Y:S01]  /*102c0*/  FFMA.FTZ R179, R179, R20.reuse, -R213.reuse ;  /* 0x00000014b3b37223 */ /* 0x180fe200000108d5 */
[-CC-:B------:R-:W-:Y:S01]  /*102d0*/  FFMA.FTZ R182, R182, R20.reuse, -R213.reuse ;  /* 0x00000014b6b67223 */ /* 0x180fe200000108d5 */
[----:B------:R-:W-:-:S02]  /*102e0*/  FFMA.FTZ R183, R183, R20, -R213 ;  /* 0x00000014b7b77223 */ /* 0x000fc400000108d5 */
[----:B------:R-:W0:Y:S01]  /*102f0*/  MUFU.EX2 R170, R170 ;  /* 0x000000aa00aa7308 */ /* 0x000e220000000800 */
[----:B----4-:R-:W-:Y:S01]  /*10300*/  F2FP.F16.F32.PACK_AB R154, R156, R153 ;  /* 0x000000999c9a723e */ /* 0x010fe200000000ff */
[----:B--2---:R-:W-:Y:S01]  /*10310*/  FADD.FTZ R153, R157, R0 ;  /* 0x000000009d997221 */ /* 0x004fe20000010000 */
[----:B---3--:R-:W-:-:S03]  /*10320*/  F2FP.F16.F32.PACK_AB R156, R160, R157 ;  /* 0x0000009da09c723e */ /* 0x008fc600000000ff */
[----:B------:R-:W-:Y:S01]  /*10330*/  FADD.FTZ R0, R160, R153 ;  /* 0x00000099a0007221 */ /* 0x000fe20000010000 */
[----:B-----5:R-:W-:Y:S01]  /*10340*/  F2FP.F16.F32.PACK_AB R160, R168, R165 ;  /* 0x000000a5a8a0723e */ /* 0x020fe200000000ff */
[----:B------:R-:W2:Y:S02]  /*10350*/  MUFU.EX2 R155, R155 ;  /* 0x0000009b009b7308 */ /* 0x000ea40000000800 */
[----:B------:R-:W-:-:S04]  /*10360*/  FADD.FTZ R153, R161, R0 ;  /* 0x00000000a1997221 */ /* 0x000fc80000010000 */
[----:B------:R-:W-:Y:S02]  /*10370*/  FADD.FTZ R0, R164, R153 ;  /* 0x00000099a4007221 */ /* 0x000fe40000010000 */
[----:B------:R3:W4:Y:S01]  /*10380*/  MUFU.EX2 R213, R158 ;  /* 0x0000009e00d57308 */ /* 0x0007220000000800 */
[----:B0-----:R0:W-:Y:S01]  /*10390*/  @!P3 STS [R215+0x28820], R170 ;  /* 0x028820aad700b388 */ /* 0x0011e20000000800 */
[----:B------:R-:W-:Y:S01]  /*103a0*/  FADD.FTZ R153, R165, R0 ;  /* 0x00000000a5997221 */ /* 0x000fe20000010000 */
[-C--:B------:R-:W-:Y:S01]  /*103b0*/  FMUL.FTZ R26, R26, R170.reuse ;  /* 0x000000aa1a1a7220 */ /* 0x080fe20000410000 */
[-C--:B------:R-:W-:Y:S01]  /*103c0*/  FMUL.FTZ R27, R27, R170.reuse ;  /* 0x000000aa1b1b7220 */ /* 0x080fe20000410000 */
[-C--:B------:R-:W-:Y:S01]  /*103d0*/  FMUL.FTZ R30, R30, R170.reuse ;  /* 0x000000aa1e1e7220 */ /* 0x080fe20000410000 */
[----:B------:R-:W-:Y:S01]  /*103e0*/  FADD.FTZ R0, R168, R153 ;  /* 0x00000099a8007221 */ /* 0x000fe20000010000 */
[-C--:B------:R-:W-:Y:S01]  /*103f0*/  FMUL.FTZ R31, R31, R170.reuse ;  /* 0x000000aa1f1f7220 */ /* 0x080fe20000410000 */
[----:B------:R-:W5:Y:S01]  /*10400*/  MUFU.EX2 R159, R159 ;  /* 0x0000009f009f7308 */ /* 0x000f620000000800 */
[----:B---3--:R-:W-:Y:S01]  /*10410*/  F2FP.F16.F32.PACK_AB R158, R164, R161 ;  /* 0x000000a1a49e723e */ /* 0x008fe200000000ff */
[----:B------:R-:W-:Y:S01]  /*10420*/  FADD.FTZ R153, R169, R0 ;  /* 0x00000000a9997221 */ /* 0x000fe20000010000 */
[----:B------:R-:W-:Y:S01]  /*10430*/  FFMA.FTZ R0, R170, R3, R180 ;  /* 0x00000003aa007223 */ /* 0x000fe200000100b4 */
[-C--:B------:R-:W-:Y:S01]  /*10440*/  FMUL.FTZ R34, R34, R170.reuse ;  /* 0x000000aa22227220 */ /* 0x080fe20000410000 */
[----:B------:R-:W-:Y:S01]  /*10450*/  FMUL.FTZ R35, R35, R170 ;  /* 0x000000aa23237220 */ /* 0x000fe20000410000 */
[----:B------:R-:W-:Y:S01]  /*10460*/  FADD.FTZ R164, R172, R153 ;  /* 0x00000099aca47221 */ /* 0x000fe20000010000 */
[C---:B--2---:R-:W-:Y:S01]  /*10470*/  FADD.FTZ R0, R155.reuse, R0 ;  /* 0x000000009b007221 */ /* 0x044fe20000010000 */
[----:B0-----:R0:W2:Y:S01]  /*10480*/  MUFU.EX2 R215, R162 ;  /* 0x000000a200d77308 */ /* 0x0010a20000000800 */
[----:B------:R-:W-:Y:S01]  /*10490*/  F2FP.F16.F32.PACK_AB R153, R155, R180 ;  /* 0x000000b49b99723e */ /* 0x000fe200000000ff */
[----:B------:R-:W-:Y:S01]  /*104a0*/  FADD.FTZ R3, R173, R164 ;  /* 0x000000a4ad037221 */ /* 0x000fe20000010000 */
[----:B----4-:R-:W-:Y:S01]  /*104b0*/  FADD.FTZ R0, R213, R0 ;  /* 0x00000000d5007221 */ /* 0x010fe20000010000 */
[----:B------:R-:W-:Y:S01]  /*104c0*/  F2FP.F16.F32.PACK_AB R164, R176, R173 ;  /* 0x000000adb0a4723e */ /* 0x000fe200000000ff */
[-C--:B------:R-:W-:Y:S01]  /*104d0*/  FMUL.FTZ R38, R38, R170.reuse ;  /* 0x000000aa26267220 */ /* 0x080fe20000410000 */
[----:B------:R-:W-:Y:S01]  /*104e0*/  FADD.FTZ R168, R176, R3 ;  /* 0x00000003b0a87221 */ /* 0x000fe20000010000 */
[-C--:B------:R-:W-:Y:S01]  /*104f0*/  FMUL.FTZ R39, R39, R170.reuse ;  /* 0x000000aa27277220 */ /* 0x080fe20000410000 */
[----:B------:R-:W3:Y:S01]  /*10500*/  MUFU.EX2 R163, R163 ;  /* 0x000000a300a37308 */ /* 0x000ee20000000800 */
[----:B0-----:R-:W-:Y:S01]  /*10510*/  F2FP.F16.F32.PACK_AB R162, R172, R169 ;  /* 0x000000a9aca2723e */ /* 0x001fe200000000ff */
[----:B------:R-:W-:Y:S01]  /*10520*/  FADD.FTZ R3, R177, R168 ;  /* 0x000000a8b1037221 */ /* 0x000fe20000010000 */
[C---:B-----5:R-:W-:Y:S01]  /*10530*/  FADD.FTZ R168, R159.reuse, R0 ;  /* 0x000000009fa87221 */ /* 0x060fe20000010000 */
[----:B------:R-:W-:Y:S01]  /*10540*/  F2FP.F16.F32.PACK_AB R155, R159, R213 ;  /* 0x000000d59f9b723e */ /* 0x000fe200000000ff */
[----:B------:R-:W-:Y:S01]  /*10550*/  BAR.SYNC.DEFER_BLOCKING 0xf, 0x100 ;  /* 0x03c4000000007b1d */ /* 0x000fe20000010000 */
[C---:B------:R-:W-:Y:S01]  /*10560*/  FADD.FTZ R0, R166.reuse, R3 ;  /* 0x00000003a6007221 */ /* 0x040fe20000010000 */
[----:B------:R-:W-:Y:S01]  /*10570*/  F2FP.F16.F32.PACK_AB R166, R166, R177 ;  /* 0x000000b1a6a6723e */ /* 0x000fe200000000ff */
[-C--:B------:R-:W-:Y:S01]  /*10580*/  FMUL.FTZ R42, R42, R170.reuse ;  /* 0x000000aa2a2a7220 */ /* 0x080fe20000410000 */
[----:B--2---:R-:W-:Y:S01]  /*10590*/  FADD.FTZ R168, R215, R168 ;  /* 0x000000a8d7a87221 */ /* 0x004fe20000010000 */
[-C--:B------:R-:W-:Y:S01]  /*105a0*/  FMUL.FTZ R43, R43, R170.reuse ;  /* 0x000000aa2b2b7220 */ /* 0x080fe20000410000 */
[----:B------:R-:W0:Y:S01]  /*105b0*/  MUFU.EX2 R214, R214 ;  /* 0x000000d600d67308 */ /* 0x000e220000000800 */
[-C--:B------:R-:W-:Y:S01]  /*105c0*/  FMUL.FTZ R46, R46, R170.reuse ;  /* 0x000000aa2e2e7220 */ /* 0x080fe20000410000 */
[-C--:B------:R-:W-:Y:S01]  /*105d0*/  FMUL.FTZ R47, R47, R170.reuse ;  /* 0x000000aa2f2f7220 */ /* 0x080fe20000410000 */
[-C--:B------:R-:W-:Y:S01]  /*105e0*/  FMUL.FTZ R50, R50, R170.reuse ;  /* 0x000000aa32327220 */ /* 0x080fe20000410000 */
[-C--:B------:R-:W-:Y:S01]  /*105f0*/  FMUL.FTZ R51, R51, R170.reuse ;  /* 0x000000aa33337220 */ /* 0x080fe20000410000 */
[-C--:B------:R-:W-:Y:S01]  /*10600*/  FMUL.FTZ R54, R54, R170.reuse ;  /* 0x000000aa36367220 */ /* 0x080fe20000410000 */
[C---:B---3--:R-:W-:Y:S01]  /*10610*/  FADD.FTZ R3, R163.reuse, R168 ;  /* 0x000000a8a3037221 */ /* 0x048fe20000010000 */
[----:B------:R-:W-:Y:S01]  /*10620*/  F2FP.F16.F32.PACK_AB R157, R163, R215 ;  /* 0x000000d7a39d723e */ /* 0x000fe200000000ff */
[----:B------:R-:W2:Y:S01]  /*10630*/  MUFU.EX2 R167, R167 ;  /* 0x000000a700a77308 */ /* 0x000ea20000000800 */
[-C--:B------:R-:W-:Y:S01]  /*10640*/  FMUL.FTZ R55, R55, R170.reuse ;  /* 0x000000aa37377220 */ /* 0x080fe20000410000 */
        /* <DEDUP_REMOVED lines=8> */
[----:B------:R0:W-:Y:S01]  /*106d0*/  STSM.16.M88.4 [R195+0x26800], R152 ;  /* 0x02680098c3007844 */ /* 0x0001e20000000200 */
        /* <DEDUP_REMOVED lines=44> */
[----:B------:R0:W-:Y:S01]  /*109a0*/  STSM.16.M88.4 [R198], R160 ;  /* 0x000000a0c6007844 */ /* 0x0001e20000000200 */
[----:B------:R-:W3:Y:S01]  /*109b0*/  MUFU.EX2 R182, R182 ;  /* 0x000000b600b67308 */ /* 0x000ee20000000800 */
        /* <DEDUP_REMOVED lines=8> */
[C---:B--2---:R-:W-:Y:S01]  /*10a40*/  FADD.FTZ R3, R168.reuse, R3 ;  /* 0x00000003a8037221 */ /* 0x044fe20000010000 */
[----:B------:R-:W-:Y:S01]  /*10a50*/  F2FP.F16.F32.PACK_AB R165, R168, R165 ;  /* 0x000000a5a8a5723e */ /* 0x000fe200000000ff */
[-C--:B------:R-:W-:Y:S01]  /*10a60*/  FMUL.FTZ R142, R142, R170.reuse ;  /* 0x000000aa8e8e7220 */ /* 0x080fe20000410000 */
[-C--:B------:R-:W-:Y:S01]  /*10a70*/  FMUL.FTZ R143, R143, R170.reuse ;  /* 0x000000aa8f8f7220 */ /* 0x080fe20000410000 */
[-C--:B------:R-:W-:Y:S01]  /*10a80*/  FMUL.FTZ R146, R146, R170.reuse ;  /* 0x000000aa92927220 */ /* 0x080fe20000410000 */
[-C--:B------:R-:W-:Y:S01]  /*10a90*/  FMUL.FTZ R147, R147, R170.reuse ;  /* 0x000000aa93937220 */ /* 0x080fe20000410000 */
[-C--:B------:R-:W-:Y:S01]  /*10aa0*/  FMUL.FTZ R150, R150, R170.reuse ;  /* 0x000000aa96967220 */ /* 0x080fe20000410000 */
[----:B------:R-:W-:Y:S01]  /*10ab0*/  FMUL.FTZ R151, R151, R170 ;  /* 0x000000aa97977220 */ /* 0x000fe20000410000 */
[----:B---3--:R-:W-:Y:S01]  /*10ac0*/  FADD.FTZ R172, R182, R3 ;  /* 0x00000003b6ac7221 */ /* 0x008fe20000010000 */
[----:B----4-:R-:W-:-:S03]  /*10ad0*/  F2FP.F16.F32.PACK_AB R167, R183, R182 ;  /* 0x000000b6b7a7723e */ /* 0x010fc600000000ff */
[----:B------:R-:W-:Y:S02]  /*10ae0*/  FADD.FTZ R3, R183, R172 ;  /* 0x000000acb7037221 */ /* 0x000fe40000010000 */
[----:B------:R0:W-:Y:S01]  /*10af0*/  STSM.16.M88.4 [R197], R164 ;  /* 0x000000a4c5007844 */ /* 0x0001e20000000200 */
[----:B------:R-:W-:Y:S05]  /*10b00*/  @!P0 BRA `(.L_x_2843) ;  /* 0x0000000000048947 */ /* 0x000fea0003800000 */
[----:B------:R-:W-:Y:S01]  /*10b10*/  BPT.TRAP 0x1 ;  /* 0x000000040000795c */ /* 0x000fe20000300000 */
.L_x_2843:
[----:B------:R2:W3:Y:S01]  /*10b20*/  SYNCS.PHASECHK.TRANS64.TRYWAIT P3, [R12+URZ+0x28c50], R207 ;  /* 0x028c50cf0c0075a7 */ /* 0x0004e2000806017f */
[----:B------:R-:W-:Y:S05]  /*10b30*/  @!P0 BRA `(.L_x_2844) ;  /* 0x0000000000048947 */ /* 0x000fea0003800000 */
[----:B------:R-:W-:Y:S01]  /*10b40*/  BPT.TRAP 0x1 ;  /* 0x000000040000795c */ /* 0x000fe20000300000 */
.L_x_2844:
[----:B------:R-:W-:Y:S04]  /*10b50*/  BSSY B2, `(.L_x_2845) ;  /* 0x0000004000027945 */ /* 0x000fe80003800000 */
[----:B---3--:R-:W-:Y:S05]  /*10b60*/  @P3 BRA `(.L_x_2846) ;  /* 0x0000000000083947 */ /* 0x008fea0003800000 */
[----:B------:R-:W3:Y:S02]  /*10b70*/  SYNCS.PHASECHK.TRANS64.TRYWAIT P3, [R12+URZ+0x28c50], R207 ;  /* 0x028c50cf0c0075a7 */ /* 0x000ee4000806017f */
[----:B---3--:R-:W-:Y:S05]  /*10b80*/  @!P3 BRA `(.L_x_2847) ;  /* 0x0000010000ecb947 */ /* 0x008fea0003800000 */
.L_x_2846:
[----:B------:R-:W-:Y:S05]  /*10b90*/  BSYNC B2 ;  /* 0x0000000000027941 */ /* 0x000fea0003800000 */
.L_x_2845:
[----:B------:R-:W-:Y:S01]  /*10ba0*/  IMAD R168, R18, 0x1000, R190 ;  /* 0x0000100012a87824 */ /* 0x000fe200078e02be */
[----:B------:R-:W-:Y:S01]  /*10bb0*/  WARPGROUP.ARRIVE ;  /* 0x00000000000079c5 */ /* 0x000fe20000000000 */
[----:B------:R-:W-:Y:S01]  /*10bc0*/  IMAD.MOV.U32 R169, RZ, RZ, 0x40000040 ;  /* 0x40000040ffa97424 */ /* 0x000fe200078e00ff */
[----:B------:R-:W-:Y:S01]  /*10bd0*/  MOV R214, R14 ;  /* 0x0000000e00d67202 */ /* 0x000fe20000000f00 */
[----:B-123--:R-:W-:Y:S01]  /*10be0*/  @!P1 VIADD R12, R12, 0x28c60 ;  /* 0x00028c600c0c9836 */ /* 0x00efe20000000000 */
        /* <DEDUP_REMOVED lines=41> */
.L_x_2837:
[----:B0-----:R-:W-:-:S07]  /*10e80*/  IMAD.MOV.U32 R12, RZ, RZ, R206 ;  /* 0x000000ffff0c7224 */ /* 0x001fce00078e00ce */
.L_x_2836:
[----:B------:R-:W-:Y:S05]  /*10e90*/  BSYNC B0 ;  /* 0x0000000000007941 */ /* 0x000fea0003800000 */
.L_x_2835:
[----:B------:R-:W-:Y:S01]  /*10ea0*/  ISETP.GE.AND P2, PT, R12, R202, PT ;  /* 0x000000ca0c00720c */ /* 0x000fe20003f46270 */
[----:B------:R-:W-:-:S12]  /*10eb0*/  BSSY B0, `(.L_x_2849) ;  /* 0x000028e000007945 */ /* 0x000fd80003800000 */
[----:B------:R-:W-:Y:S05]  /*10ec0*/  @!P2 BRA `(.L_x_2850) ;  /* 0x000000280030a947 */ /* 0x000fea0003800000 */
[----:B------:R-:W-:Y:S02]  /*10ed0*/  IMAD.MOV.U32 R213, RZ, RZ, R15 ;  /* 0x000000ffffd57224 */ /* 0x000fe400078e000f */
[----:B0-----:R-:W-:Y:S02]  /*10ee0*/  IMAD.MOV.U32 R215, RZ, RZ, R14 ;  /* 0x000000ffffd77224 */ /* 0x001fe400078e000e */
[----:B------:R-:W-:-:S07]  /*10ef0*/  IMAD.MOV.U32 R214, RZ, RZ, R18 ;  /* 0x000000ffffd67224 */ /* 0x000fce00078e0012 */
.L_x_2869:
[----:B------:R-:W-:-:S05]  /*10f00*/  VIADD R18, R214, 0x1 ;  /* 0x00000001d6127836 */ /* 0x000fca0000000000 */
[----:B------:R-:W-:-:S04]  /*10f10*/  ISETP.NE.AND P2, PT, R18, 0x2, PT ;  /* 0x000000021200780c */ /* 0x000fc80003f45270 */
[----:B------:R-:W-:Y:S02]  /*10f20*/  SEL R14, RZ, 0x1, P2 ;  /* 0x00000001ff0e7807 */ /* 0x000fe40001000000 */
[----:B------:R-:W-:Y:S02]  /*10f30*/  SEL R18, R18, RZ, P2 ;  /* 0x000000ff12127207 */ /* 0x000fe40001000000 */
[----:B------:R-:W-:Y:S01]  /*10f40*/  LOP3.LUT R19, R19, R14, RZ, 0x3c, !PT ;  /* 0x0000000e13137212 */ /* 0x000fe200078e3cff */
[----:B-1----:R-:W-:Y:S06]  /*10f50*/  @!P0 BRA `(.L_x_2851) ;  /* 0x0000000000048947 */ /* 0x002fec0003800000 */
[----:B------:R-:W-:Y:S01]  /*10f60*/  BPT.TRAP 0x1 ;  /* 0x000000040000795c */ /* 0x000fe20000300000 */
.L_x_2851:
[----:B------:R-:W-:Y:S01]  /*10f70*/  IMAD R206, R18, 0x8, R2 ;  /* 0x0000000812ce7824 */ /* 0x000fe200078e0202 */
[----:B------:R-:W-:-:S04]  /*10f80*/  SHF.L.U32 R207, R19, 0x1f, RZ ;  /* 0x0000001f13cf7819 */ /* 0x000fc800000006ff */
[----:B------:R0:W1:Y:S01]  /*10f90*/  SYNCS.PHASECHK.TRANS64.TRYWAIT P2, [R206+URZ+0x28c30], R207 ;  /* 0x028c30cfce0075a7 */ /* 0x000062000804017f */
[----:B------:R-:W-:Y:S05]  /*10fa0*/  @!P0 BRA `(.L_x_2852) ;  /* 0x0000000000048947 */ /* 0x000fea0003800000 */
[----:B------:R-:W-:Y:S01]  /*10fb0*/  BPT.TRAP 0x1 ;  /* 0x000000040000795c */ /* 0x000fe20000300000 */
.L_x_2852:
[----:B------:R-:W-:Y:S01]  /*10fc0*/  BSSY B1, `(.L_x_2853) ;  /* 0x0000006000017945 */ /* 0x000fe20003800000 */
[----:B------:R-:W-:Y:S02]  /*10fd0*/  IMAD R14, R18, 0x200, R13 ;  /* 0x00000200120e7824 */ /* 0x000fe400078e020d */
[----:B------:R-:W-:Y:S01]  /*10fe0*/  IMAD.MOV.U32 R15, RZ, RZ, 0x40000040 ;  /* 0x40000040ff0f7424 */ /* 0x000fe200078e00ff */
[----:B-1----:R-:W-:Y:S06]  /*10ff0*/  @P2 BRA `(.L_x_2854) ;  /* 0x0000000000082947 */ /* 0x002fec0003800000 */
[----:B------:R-:W1:Y:S02]  /*11000*/  SYNCS.PHASECHK.TRANS64.TRYWAIT P2, [R206+URZ+0x28c30], R207 ;  /* 0x028c30cfce0075a7 */ /* 0x000e64000804017f */
[----:B-1----:R-:W-:Y:S05]  /*11010*/  @!P2 BRA `(.L_x_2855) ;  /* 0x000000fc00dca947 */ /* 0x002fea0003800000 */
.L_x_2854:
[----:B------:R-:W-:Y:S05]  /*11020*/  BSYNC B1 ;  /* 0x0000000000017941 */ /* 0x000fea0003800000 */
.L_x_2853:
[C---:B------:R-:W-:Y:S01]  /*11030*/  R2UR UR6, R14.reuse ;  /* 0x000000000e0672ca */ /* 0x040fe200000e0000 */
[----:B------:R-:W-:Y:S01]  /*11040*/  WARPGROUP.ARRIVE ;  /* 0x00000000000079c5 */ /* 0x000fe20000000000 */
[----:B------:R-:W-:Y:S01]  /*11050*/  R2UR UR7, R15 ;  /* 0x000000000f0772ca */ /* 0x000fe200000e0000 */
[----:B------:R-:W-:Y:S01]  /*11060*/  VIADD R20, R14, 0x2 ;  /* 0x000000020e147836 */ /* 0x000fe20000000000 */
[----:B------:R-:W-:Y:S01]  /*11070*/  R2UR UR4, R4 ;  /* 0x00000000040472ca */ /* 0x000fe200000e0000 */
[----:B------:R-:W-:Y:S01]  /*11080*/  IMAD.MOV.U32 R21, RZ, RZ, 0x40000040 ;  /* 0x40000040ff157424 */ /* 0x000fe200078e00ff */
[----:B------:R-:W-:Y:S01]  /*11090*/  R2UR UR5, R5 ;  /* 0x00000000050572ca */ /* 0x000fe200000e0000 */
[----:B------:R-:W-:-:S12]  /*110a0*/  IMAD.MOV.U32 R15, RZ, RZ, 0x40000040 ;  /* 0x40000040ff0f7424 */ /* 0x000fd800078e00ff */
        /* <DEDUP_REMOVED lines=32> */
[----:B------:R-:W-:Y:S01]  /*112b0*/  HGMMA.64x64x16.F32 R152, gdesc[UR4], R152, gsb0 ;  /* 0x00e00000049879f0 */ /* 0x000fe20008000898 */
[----:B------:R-:W-:Y:S02]  /*112c0*/  ULDC UR4, c[0x0][0x9d8] ;  /* 0x0002760000047ab9 */ /* 0x000fe40000000800 */
        /* <DEDUP_REMOVED lines=36> */
[----:B------:R-:W-:Y:S01]  /*11510*/  ULDC UR4, c[0x0][0x9e0] ;  /* 0x0002780000047ab9 */ /* 0x000fe20000000800 */
[----:B------:R4:W-:Y:S01]  /*11520*/  @!P1 SYNCS.ARRIVE.TRANS64.RED.A1T0 RZ, [R14+URZ], RZ ;  /* 0x000000ff0eff99a7 */ /* 0x0009e2000810043f */
[----:B------:R-:W-:-:S05]  /*11530*/  IADD3 R183, -R22, R183, R23 ;  /* 0x000000b716b77210 */ /* 0x000fca0007ffe117 */
[----:B------:R-:W0:Y:S01]  /*11540*/  MUFU.TANH R229, R229 ;  /* 0x000000e500e57308 */ /* 0x000e220000002400 */
[C---:B------:R-:W-:Y:S02]  /*11550*/  VIADD R231, R183.reuse, UR45 ;  /* 0x0000002db7e77c36 */ /* 0x040fe40008000000 */
[----:B------:R-:W-:Y:S02]  /*11560*/  VIADD R183, R183, UR4 ;  /* 0x00000004b7b77c36 */ /* 0x000fe40008000000 */
[--C-:B--2---:R-:W-:Y:S02]  /*11570*/  IMAD.IADD R182, R231, 0x1, R232.reuse ;  /* 0x00000001e7b67824 */ /* 0x104fe400078e02e8 */
        /* <DEDUP_REMOVED lines=32> */
[----:B------:R-:W-:Y:S01]  /*11780*/  IADD3 R232, -R22, R23, R232 ;  /* 0x0000001716e87210 */ /* 0x000fe20007ffe1e8 */
[----:B------:R-:W-:Y:S03]  /*11790*/  BSSY B1, `(.L_x_2857) ;  /* 0x0000012000017945 */ /* 0x000fe60003800000 */
[----:B------:R-:W-:-:S13]  /*117a0*/  ISETP.GT.AND P2, PT, R232, -0x1, PT ;  /* 0xffffffffe800780c */ /* 0x000fda0003f44270 */
[----:B------:R-:W-:Y:S05]  /*117b0*/  @P2 BRA `(.L_x_2858) ;  /* 0x0000000000242947 */ /* 0x000fea0003800000 */
[----:B------:R-:W-:Y:S01]  /*117c0*/  ULDC UR4, c[0x0][0x9e4] ;  /* 0x0002790000047ab9 */ /* 0x000fe20000000800 */
[----:B------:R-:W-:Y:S01]  /*117d0*/  LOP3.LUT R232, RZ, R232, RZ, 0x33, !PT ;  /* 0x000000e8ffe87212 */ /* 0x000fe200078e33ff */
[----:B------:R-:W-:-:S05]  /*117e0*/  IMAD.U32 R233, RZ, RZ, UR4 ;  /* 0x00000004ffe97e24 */ /* 0x000fca000f8e00ff */
[----:B------:R-:W-:-:S13]  /*117f0*/  ISETP.NE.AND P2, PT, R233, 0x1, PT ;  /* 0x00000001e900780c */ /* 0x000fda0003f45270 */
[----:B------:R-:W2:Y:S02]  /*11800*/  @P2 LDC.64 R14, c[0x0][0x9e8] ;  /* 0x00027a00ff0e2b82 */ /* 0x000ea40000000a00 */
[----:B--2---:R-:W-:-:S05]  /*11810*/  @P2 IMAD.HI.U32 R14, R232, R14, RZ ;  /* 0x0000000ee80e2227 */ /* 0x004fca00078e00ff */
[----:B------:R-:W-:-:S04]  /*11820*/  @P2 SHF.R.U32.HI R232, RZ, R15, R14 ;  /* 0x0000000fffe82219 */ /* 0x000fc8000001160e */
[----:B------:R-:W-:Y:S01]  /*11830*/  LOP3.LUT R232, RZ, R232, RZ, 0x33, !PT ;  /* 0x000000e8ffe87212 */ /* 0x000fe200078e33ff */
[----:B------:R-:W-:Y:S06]  /*11840*/  BRA `(.L_x_2859) ;  /* 0x0000000000187947 */ /* 0x000fec0003800000 */
.L_x_2858:
[----:B------:R-:W-:Y:S02]  /*11850*/  ULDC UR4, c[0x0][0x9e4] ;  /* 0x0002790000047ab9 */ /* 0x000fe40000000800 */
[----:B------:R-:W-:-:S05]  /*11860*/  IMAD.U32 R233, RZ, RZ, UR4 ;  /* 0x00000004ffe97e24 */ /* 0x000fca000f8e00ff */
[----:B------:R-:W-:-:S13]  /*11870*/  ISETP.NE.AND P2, PT, R233, 0x1, PT ;  /* 0x00000001e900780c */ /* 0x000fda0003f45270 */
[----:B------:R-:W2:Y:S02]  /*11880*/  @P2 LDC.64 R14, c[0x0][0x9e8] ;  /* 0x00027a00ff0e2b82 */ /* 0x000ea40000000a00 */
[----:B--2---:R-:W-:-:S05]  /*11890*/  @P2 IMAD.HI.U32 R14, R232, R14, RZ ;  /* 0x0000000ee80e2227 */ /* 0x004fca00078e00ff */
[----:B------:R-:W-:-:S07]  /*118a0*/  @P2 SHF.R.U32.HI R232, RZ, R15, R14 ;  /* 0x0000000fffe82219 */ /* 0x000fce000001160e */
.L_x_2859:
[----:B------:R-:W-:Y:S05]  /*118b0*/  BSYNC B1 ;  /* 0x0000000000017941 */ /* 0x000fea0003800000 */
.L_x_2857:
[----:B------:R-:W-:-:S04]  /*118c0*/  IMAD R232, R232, R233, -R178 ;  /* 0x000000e9e8e87224 */ /* 0x000fc800078e0ab2 */
[----:B------:R-:W-:-:S05]  /*118d0*/  IMAD.IADD R232, R232, 0x1, -R184 ;  /* 0x00000001e8e87824 */ /* 0x000fca00078e0ab8 */
[----:B------:R-:W-:Y:S02]  /*118e0*/  VIMNMX R182, R182, R232, !PT ;  /* 0x000000e8b6b67248 */ /* 0x000fe40007fe0100 */
[----:B------:R-:W-:-:S07]  /*118f0*/  VIADDMNMX R181, R232, R233, R181, PT ;  /* 0x000000e9e8b57246 */ /* 0x000fce00038001b5 */
.L_x_2856:
[----:B------:R-:W-:Y:S01]  /*11900*/  ISETP.GT.AND P2, PT, R12, -0x1, PT ;  /* 0xffffffff0c00780c */ /* 0x000fe20003f44270 */
[----:B------:R-:W2:Y:S03]  /*11910*/  SHFL.IDX PT, R20, R20, 0x1, 0x1c1f ;  /* 0x003c1f0014147f89 */ /* 0x000ea600000e0000 */
[C---:B------:R-:W-:Y:S02]  /*11920*/  ISETP.GT.AND P4, PT, R182.reuse, RZ, P2 ;  /* 0x000000ffb600720c */ /* 0x040fe40001784270 */
[----:B------:R-:W-:Y:S02]  /*11930*/  ISETP.GT.AND P3, PT, R182, 0x1, P2 ;  /* 0x00000001b600780c */ /* 0x000fe40001764270 */
[C---:B------:R-:W-:Y:S02]  /*11940*/  ISETP.LT.OR P4, PT, R181.reuse, 0x1, P4 ;  /* 0x00000001b500780c */ /* 0x040fe40002781670 */
[----:B------:R-:W-:-:S02]  /*11950*/  ISETP.LT.OR P3, PT, R181, 0x2, P3 ;  /* 0x00000002b500780c */ /* 0x000fc40001f61670 */
[----:B------:R-:W-:Y:S02]  /*11960*/  FSEL R216, R216, -INF , !P4 ;  /* 0xff800000d8d87808 */ /* 0x000fe40006000000 */
[----:B0-----:R-:W-:Y:S02]  /*11970*/  FSEL R229, R229, -INF , !P3 ;  /* 0xff800000e5e57808 */ /* 0x001fe40005800000 */
[C---:B------:R-:W-:Y:S02]  /*11980*/  ISETP.GT.AND P4, PT, R182.reuse, 0x8, P2 ;  /* 0x00000008b600780c */ /* 0x040fe40001784270 */
[----:B------:R-:W-:Y:S02]  /*11990*/  ISETP.GT.AND P3, PT, R182, 0x9, P2 ;  /* 0x00000009b600780c */ /* 0x000fe40001764270 */
[C---:B------:R-:W-:Y:S02]  /*119a0*/  ISETP.LT.OR P4, PT, R181.reuse, 0x9, P4 ;  /* 0x00000009b500780c */ /* 0x040fe40002781670 */
[----:B------:R-:W-:-:S02]  /*119b0*/  ISETP.LT.OR P3, PT, R181, 0xa, P3 ;  /* 0x0000000ab500780c */ /* 0x000fc40001f61670 */
[----:B------:R-:W-:Y:S01]  /*119c0*/  FSEL R155, R155, -INF , !P4 ;  /* 0xff8000009b9b7808 */ /* 0x000fe20006000000 */
[--C-:B--2---:R-:W-:Y:S01]  /*119d0*/  IMAD.IADD R183, R183, 0x1, R20.reuse ;  /* 0x00000001b7b77824 */ /* 0x104fe200078e0214 */
[----:B------:R-:W-:Y:S01]  /*119e0*/  FSEL R230, R230, -INF , !P3 ;  /* 0xff800000e6e67808 */ /* 0x000fe20005800000 */
[----:B------:R-:W-:Y:S01]  /*119f0*/  IMAD.IADD R231, R231, 0x1, R20 ;  /* 0x00000001e7e77824 */ /* 0x000fe200078e0214 */
[C---:B------:R-:W-:Y:S02]  /*11a00*/  ISETP.GT.AND P4, PT, R182.reuse, 0x10, P2 ;  /* 0x00000010b600780c */ /* 0x040fe40001784270 */
[----:B------:R-:W-:Y:S02]  /*11a10*/  ISETP.GT.AND P3, PT, R182, 0x11, P2 ;  /* 0x00000011b600780c */ /* 0x000fe40001764270 */
[C---:B------:R-:W-:Y:S02]  /*11a20*/  ISETP.LT.OR P4, PT, R181.reuse, 0x11, P4 ;  /* 0x00000011b500780c */ /* 0x040fe40002781670 */
[----:B------:R-:W-:-:S02]  /*11a30*/  ISETP.LT.OR P3, PT, R181, 0x12, P3 ;  /* 0x00000012b500780c */ /* 0x000fc40001f61670 */
[----:B------:R-:W-:Y:S02]  /*11a40*/  FSEL R159, R159, -INF , !P4 ;  /* 0xff8000009f9f7808 */ /* 0x000fe40006000000 */
[----:B------:R-:W-:Y:S02]  /*11a50*/  FSEL R160, R160, -INF , !P3 ;  /* 0xff800000a0a07808 */ /* 0x000fe40005800000 */
        /* <DEDUP_REMOVED lines=29> */
[----:B------:R-:W-:Y:S01]  /*11c30*/  FSEL R180, R180, -INF , !P3 ;  /* 0xff800000b4b47808 */ /* 0x000fe20005800000 */
[----:B------:R-:W-:Y:S08]  /*11c40*/  @!P6 BRA `(.L_x_2860) ;  /* 0x000000000060e947 */ /* 0x000ff00003800000 */
[----:B------:R-:W-:Y:S01]  /*11c50*/  IADD3 R20, -R22, R23, R20 ;  /* 0x0000001716147210 */ /* 0x000fe20007ffe114 */
[----:B------:R-:W-:Y:S03]  /*11c60*/  BSSY B1, `(.L_x_2861) ;  /* 0x0000012000017945 */ /* 0x000fe60003800000 */
[----:B------:R-:W-:-:S13]  /*11c70*/  ISETP.GT.AND P3, PT, R20, -0x1, PT ;  /* 0xffffffff1400780c */ /* 0x000fda0003f64270 */
[----:B------:R-:W-:Y:S05]  /*11c80*/  @P3 BRA `(.L_x_2862) ;  /* 0x0000000000243947 */ /* 0x000fea0003800000 */
[----:B------:R-:W-:Y:S01]  /*11c90*/  ULDC UR4, c[0x0][0x9e4] ;  /* 0x0002790000047ab9 */ /* 0x000fe20000000800 */
[----:B------:R-:W-:Y:S02]  /*11ca0*/  LOP3.LUT R20, RZ, R20, RZ, 0x33, !PT ;  /* 0x00000014ff147212 */ /* 0x000fe400078e33ff */
[----:B------:R-:W-:-:S04]  /*11cb0*/  MOV R181, UR4 ;  /* 0x0000000400b57c02 */ /* 0x000fc80008000f00 */
[----:B------:R-:W-:-:S13]  /*11cc0*/  ISETP.NE.AND P3, PT, R181, 0x1, PT ;  /* 0x00000001b500780c */ /* 0x000fda0003f65270 */
[----:B------:R-:W0:Y:S02]  /*11cd0*/  @P3 LDC.64 R14, c[0x0][0x9e8] ;  /* 0x00027a00ff0e3b82 */ /* 0x000e240000000a00 */
[----:B0-----:R-:W-:-:S05]  /*11ce0*/  @P3 IMAD.HI.U32 R14, R20, R14, RZ ;  /* 0x0000000e140e3227 */ /* 0x001fca00078e00ff */
[----:B------:R-:W-:-:S04]  /*11cf0*/  @P3 SHF.R.U32.HI R20, RZ, R15, R14 ;  /* 0x0000000fff143219 */ /* 0x000fc8000001160e */
[----:B------:R-:W-:Y:S01]  /*11d00*/  LOP3.LUT R20, RZ, R20, RZ, 0x33, !PT ;  /* 0x00000014ff147212 */ /* 0x000fe200078e33ff */
[----:B------:R-:W-:Y:S06]  /*11d10*/  BRA `(.L_x_2863) ;  /* 0x0000000000187947 */ /* 0x000fec0003800000 */
.L_x_2862:
[----:B------:R-:W-:Y:S02]  /*11d20*/  ULDC UR4, c[0x0][0x9e4] ;  /* 0x0002790000047ab9 */ /* 0x000fe40000000800 */
[----:B------:R-:W-:-:S05]  /*11d30*/  IMAD.U32 R181, RZ, RZ, UR4 ;  /* 0x00000004ffb57e24 */ /* 0x000fca000f8e00ff */
[----:B------:R-:W-:-:S13]  /*11d40*/  ISETP.NE.AND P3, PT, R181, 0x1, PT ;  /* 0x00000001b500780c */ /* 0x000fda0003f65270 */
[----:B------:R-:W0:Y:S02]  /*11d50*/  @P3 LDC.64 R14, c[0x0][0x9e8] ;  /* 0x00027a00ff0e3b82 */ /* 0x000e240000000a00 */
[----:B0-----:R-:W-:-:S05]  /*11d60*/  @P3 IMAD.HI.U32 R14, R20, R14, RZ ;  /* 0x0000000e140e3227 */ /* 0x001fca00078e00ff */
[----:B------:R-:W-:-:S07]  /*11d70*/  @P3 SHF.R.U32.HI R20, RZ, R15, R14 ;  /* 0x0000000fff143219 */ /* 0x000fce000001160e */
.L_x_2863:
[----:B------:R-:W-:Y:S05]  /*11d80*/  BSYNC B1 ;  /* 0x0000000000017941 */ /* 0x000fea0003800000 */
.L_x_2861:
[----:B------:R-:W-:-:S04]  /*11d90*/  IMAD R20, R20, R181, -R178 ;  /* 0x000000b514147224 */ /* 0x000fc800078e0ab2 */
[----:B------:R-:W-:-:S05]  /*11da0*/  IMAD.IADD R20, R20, 0x1, -R184 ;  /* 0x0000000114147824 */ /* 0x000fca00078e0ab8 */
[----:B------:R-:W-:Y:S02]  /*11db0*/  VIMNMX R231, R231, R20, !PT ;  /* 0x00000014e7e77248 */ /* 0x000fe40007fe0100 */
[----:B------:R-:W-:-:S07]  /*11dc0*/  VIADDMNMX R183, R20, R181, R183, PT ;  /* 0x000000b514b77246 */ /* 0x000fce00038001b7 */
.L_x_2860:
[----:B------:R-:W-:Y:S01]  /*11dd0*/  FMNMX.FTZ R14, R216, R215, !PT ;  /* 0x000000d7d80e7209 */ /* 0x000fe20007810000 */
[----:B------:R-:W-:Y:S02]  /*11de0*/  ULDC UR4, c[0x0][0x988] ;  /* 0x0002620000047ab9 */ /* 0x000fe40000000800 */
[----:B------:R-:W-:Y:S01]  /*11df0*/  IMAD.U32 R20, RZ, RZ, UR4 ;  /* 0x00000004ff147e24 */ /* 0x000fe2000f8e00ff */
        /* <DEDUP_REMOVED lines=18> */
[----:B0-----:R-:W-:-:S04]  /*11f20*/  FMNMX.FTZ R14, R14, R15, !PT ;  /* 0x0000000f0e0e7209 */ /* 0x001fc80007810000 */
[C---:B------:R-:W-:Y:S01]  /*11f30*/  FSETP.NEU.FTZ.AND P3, PT, R14.reuse, -INF , PT ;  /* 0xff8000000e00780b */ /* 0x040fe20003f7d000 */
[----:B------:R-:W-:-:S03]  /*11f40*/  FMUL.FTZ R15, R14, R20 ;  /* 0x000000140e0f7220 */ /* 0x000fc60000410000 */
[----:B------:R-:W-:Y:S02]  /*11f50*/  FSEL R178, R14, RZ, P3 ;  /* 0x000000ff0eb27208 */ /* 0x000fe40001800000 */
[----:B------:R-:W-:Y:S02]  /*11f60*/  FSEL R15, R15, RZ, P3 ;  /* 0x000000ff0f0f7208 */ /* 0x000fe40001800000 */
[----:B------:R-:W-:Y:S01]  /*11f70*/  ISETP.GT.AND P3, PT, R231, 0x1, P2 ;  /* 0x00000001e700780c */ /* 0x000fe20001764270 */
[----:B------:R-:W-:Y:S01]  /*11f80*/  FADD.FTZ R178, -R178, R215 ;  /* 0x000000d7b2b27221 */ /* 0x000fe20000010100 */
[----:B------:R-:W-:Y:S02]  /*11f90*/  IMAD.MOV R215, RZ, RZ, -R194 ;  /* 0x000000ffffd77224 */ /* 0x000fe400078e0ac2 */
[-CC-:B------:R-:W-:Y:S01]  /*11fa0*/  FFMA.FTZ R216, R216, R20.reuse, -R15.reuse ;  /* 0x00000014d8d87223 */ /* 0x180fe2000001080f */
[----:B------:R-:W-:Y:S01]  /*11fb0*/  ISETP.LT.OR P4, PT, R183, 0x2, P3 ;  /* 0x00000002b700780c */ /* 0x000fe20001f81670 */
[-CC-:B------:R-:W-:Y:S01]  /*11fc0*/  FFMA.FTZ R229, R229, R20.reuse, -R15.reuse ;  /* 0x00000014e5e57223 */ /* 0x180fe2000001080f */
[----:B------:R-:W-:Y:S01]  /*11fd0*/  ISETP.GT.AND P3, PT, R231, 0x8, P2 ;  /* 0x00000008e700780c */ /* 0x000fe20001764270 */
[-CC-:B------:R-:W-:Y:S01]  /*11fe0*/  FFMA.FTZ R155, R155, R20.reuse, -R15.reuse ;  /* 0x000000149b9b7223 */ /* 0x180fe2000001080f */
[----:B------:R-:W-:Y:S01]  /*11ff0*/  FSEL R181, R152, -INF , !P4 ;  /* 0xff80000098b57808 */ /* 0x000fe20006000000 */
[-CC-:B------:R-:W-:Y:S01]  /*12000*/  FFMA.FTZ R230, R230, R20.reuse, -R15.reuse ;  /* 0x00000014e6e67223 */ /* 0x180fe2000001080f */
[----:B------:R-:W-:Y:S01]  /*12010*/  ISETP.GT.AND P4, PT, R231, 0x9, P2 ;  /* 0x00000009e700780c */ /* 0x000fe20001784270 */
[-CC-:B------:R-:W-:Y:S01]  /*12020*/  FFMA.FTZ R159, R159, R20.reuse, -R15.reuse ;  /* 0x000000149f9f7223 */ /* 0x180fe2000001080f */
[C---:B------:R-:W-:Y:S01]  /*12030*/  ISETP.LT.OR P3, PT, R183.reuse, 0x9, P3 ;  /* 0x00000009b700780c */ /* 0x040fe20001f61670 */
[-CC-:B------:R-:W-:Y:S01]  /*12040*/  FFMA.FTZ R160, R160, R20.reuse, -R15.reuse ;  /* 0x00000014a0a07223 */ /* 0x180fe2000001080f */
[----:B------:R-:W-:Y:S01]  /*12050*/  ISETP.LT.OR P4, PT, R183, 0xa, P4 ;  /* 0x0000000ab700780c */ /* 0x000fe20002781670 */
[-CC-:B------:R-:W-:Y:S01]  /*12060*/  FFMA.FTZ R162, R162, R20.reuse, -R15.reuse ;  /* 0x00000014a2a27223 */ /* 0x180fe2000001080f */
[----:B------:R-:W-:Y:S01]  /*12070*/  FSEL R153, R153, -INF , !P3 ;  /* 0xff80000099997808 */ /* 0x000fe20005800000 */
[-CC-:B------:R-:W-:Y:S01]  /*12080*/  FFMA.FTZ R165, R165, R20.reuse, -R15.reuse ;  /* 0x00000014a5a57223 */ /* 0x180fe2000001080f */
[----:B------:R-:W-:Y:S01]  /*12090*/  FSEL R154, R154, -INF , !P4 ;  /* 0xff8000009a9a7808 */ /* 0x000fe20006000000 */
[-CC-:B------:R-:W-:Y:S01]  /*120a0*/  FFMA.FTZ R166, R166, R20.reuse, -R15.reuse ;  /* 0x00000014a6a67223 */ /* 0x180fe2000001080f */
[C---:B------:R-:W-:Y:S01]  /*120b0*/  ISETP.GT.AND P4, PT, R231.reuse, 0x11, P2 ;  /* 0x00000011e700780c */ /* 0x040fe20001784270 */
[-CC-:B------:R-:W-:Y:S01]  /*120c0*/  FFMA.FTZ R168, R168, R20.reuse, -R15.reuse ;  /* 0x00000014a8a87223 */ /* 0x180fe2000001080f */
[----:B------:R-:W-:Y:S01]  /*120d0*/  ISETP.GT.AND P3, PT, R231, 0x10, P2 ;  /* 0x00000010e700780c */ /* 0x000fe20001764270 */
[-CC-:B------:R-:W-:Y:S01]  /*120e0*/  FFMA.FTZ R172, R172, R20.reuse, -R15.reuse ;  /* 0x00000014acac7223 */ /* 0x180fe2000001080f */
[----:B------:R-:W-:Y:S01]  /*120f0*/  ISETP.LT.OR P4, PT, R183, 0x12, P4 ;  /* 0x00000012b700780c */ /* 0x000fe20002781670 */
[-CC-:B------:R-:W-:Y:S01]  /*12100*/  FFMA.FTZ R173, R173, R20.reuse, -R15.reuse ;  /* 0x00000014adad7223 */ /* 0x180fe2000001080f */
[----:B------:R-:W-:Y:S01]  /*12110*/  ISETP.LT.OR P3, PT, R183, 0x11, P3 ;  /* 0x00000011b700780c */ /* 0x000fe20001f61670 */
[-CC-:B------:R-:W-:Y:S01]  /*12120*/  FFMA.FTZ R175, R175, R20.reuse, -R15.reuse ;  /* 0x00000014afaf7223 */ /* 0x180fe2000001080f */
[----:B------:R-:W-:Y:S01]  /*12130*/  FSEL R182, R157, -INF , !P4 ;  /* 0xff8000009db67808 */ /* 0x000fe20006000000 */
[-C--:B------:R-:W-:Y:S01]  /*12140*/  FMUL.FTZ R157, R178, R20.reuse ;  /* 0x00000014b29d7220 */ /* 0x080fe20000410000 */
[----:B------:R-:W-:Y:S01]  /*12150*/  ISETP.GT.AND P4, PT, R231, 0x19, P2 ;  /* 0x00000019e700780c */ /* 0x000fe20001784270 */
[-CC-:B------:R-:W-:Y:S01]  /*12160*/  FFMA.FTZ R177, R177, R20.reuse, -R15.reuse ;  /* 0x00000014b1b17223 */ /* 0x180fe2000001080f */
[----:B------:R-:W-:Y:S01]  /*12170*/  FSEL R156, R156, -INF , !P3 ;  /* 0xff8000009c9c7808 */ /* 0x000fe20005800000 */
[-CC-:B------:R-:W-:Y:S01]  /*12180*/  FFMA.FTZ R179, R179, R20.reuse, -R15.reuse ;  /* 0x00000014b3b37223 */ /* 0x180fe2000001080f */
[----:B------:R-:W-:Y:S01]  /*12190*/  ISETP.LT.OR P4, PT, R183, 0x1a, P4 ;  /* 0x0000001ab700780c */ /* 0x000fe20002781670 */
[----:B------:R-:W-:Y:S01]  /*121a0*/  FFMA.FTZ R180, R180, R20, -R15 ;  /* 0x00000014b4b47223 */ /* 0x000fe2000001080f */
[----:B------:R-:W-:Y:S01]  /*121b0*/  ISETP.GT.AND P3, PT, R231, 0x18, P2 ;  /* 0x00000018e700780c */ /* 0x000fe20001764270 */
[----:B------:R-:W-:Y:S01]  /*121c0*/  MUFU.EX2 R152, R216 ;  /* 0x000000d800987308 */ /* 0x000fe20000000800 */
[----:B------:R-:W-:-:S02]  /*121d0*/  FSEL R161, R161, -INF , !P4 ;  /* 0xff800000a1a17808 */ /* 0x000fc40006000000 */
[----:B------:R-:W-:Y:S02]  /*121e0*/  ISETP.GT.AND P4, PT, R231, 0x21, P2 ;  /* 0x00000021e700780c */ /* 0x000fe40001784270 */
[C---:B------:R-:W-:Y:S02]  /*121f0*/  ISETP.LT.OR P3, PT, R183.reuse, 0x19, P3 ;  /* 0x00000019b700780c */ /* 0x040fe40001f61670 */
[----:B------:R-:W-:Y:S01]  /*12200*/  ISETP.LT.OR P4, PT, R183, 0x22, P4 ;  /* 0x00000022b700780c */ /* 0x000fe20002781670 */
[----:B------:R-:W0:Y:S01]  /*12210*/  MUFU.EX2 R157, R157 ;  /* 0x0000009d009d7308 */ /* 0x000e220000000800 */
[----:B------:R-:W-:Y:S02]  /*12220*/  FSEL R158, R158, -INF , !P3 ;  /* 0xff8000009e9e7808 */ /* 0x000fe40005800000 */
[----:B------:R-:W-:Y:S02]  /*12230*/  FSEL R164, R164, -INF , !P4 ;  /* 0xff800000a4a47808 */ /* 0x000fe40006000000 */
[----:B------:R-:W-:-:S02]  /*12240*/  ISETP.GT.AND P4, PT, R231, 0x29, P2 ;  /* 0x00000029e700780c */ /* 0x000fc40001784270 */
[----:B------:R-:W-:Y:S01]  /*12250*/  ISETP.GT.AND P3, PT, R231, 0x20, P2 ;  /* 0x00000020e700780c */ /* 0x000fe20001764270 */
[----:B------:R-:W2:Y:S01]  /*12260*/  MUFU.EX2 R229, R229 ;  /* 0x000000e500e57308 */ /* 0x000ea20000000800 */
[C---:B------:R-:W-:Y:S02]  /*12270*/  ISETP.LT.OR P4, PT, R183.reuse, 0x2a, P4 ;  /* 0x0000002ab700780c */ /* 0x040fe40002781670 */
[----:B------:R-:W-:Y:S02]  /*12280*/  ISETP.LT.OR P3, PT, R183, 0x21, P3 ;  /* 0x00000021b700780c */ /* 0x000fe40001f61670 */
[----:B------:R-:W-:Y:S02]  /*12290*/  FSEL R169, R169, -INF , !P4 ;  /* 0xff800000a9a97808 */ /* 0x000fe40006000000 */
[----:B------:R-:W-:Y:S01]  /*122a0*/  ISETP.GT.AND P4, PT, R231, RZ, P2 ;  /* 0x000000ffe700720c */ /* 0x000fe20001784270 */
[----:B------:R-:W3:Y:S01]  /*122b0*/  MUFU.EX2 R155, R155 ;  /* 0x0000009b009b7308 */ /* 0x000ee20000000800 */
[----:B------:R-:W-:Y:S01]  /*122c0*/  FSEL R163, R163, -INF , !P3 ;  /* 0xff800000a3a37808 */ /* 0x000fe20005800000 */
[----:B0-----:R-:W-:Y:S01]  /*122d0*/  FFMA.FTZ R0, R157, R0, R152 ;  /* 0x000000009d007223 */ /* 0x001fe20000010098 */
[----:B------:R-:W-:Y:S01]  /*122e0*/  ISETP.LT.OR P4, PT, R183, 0x1, P4 ;  /* 0x00000001b700780c */ /* 0x000fe20002781670 */
[-C--:B------:R-:W-:Y:S01]  /*122f0*/  FMUL.FTZ R24, R24, R157.reuse ;  /* 0x0000009d18187220 */ /* 0x080fe20000410000 */
[----:B------:R-:W-:Y:S01]  /*12300*/  ISETP.GT.AND P3, PT, R231, 0x28, P2 ;  /* 0x00000028e700780c */ /* 0x000fe20001764270 */
[----:B------:R-:W-:Y:S01]  /*12310*/  FMUL.FTZ R25, R25, R157 ;  /* 0x0000009d19197220 */ /* 0x000fe20000410000 */
[----:B------:R-:W-:Y:S01]  /*12320*/  FSEL R21, R21, -INF , !P4 ;  /* 0xff80000015157808 */ /* 0x000fe20006000000 */
[----:B------:R-:W0:Y:S01]  /*12330*/  MUFU.EX2 R230, R230 ;  /* 0x000000e600e67308 */ /* 0x000e220000000800 */
[----:B------:R-:W-:Y:S01]  /*12340*/  ISETP.LT.OR P3, PT, R183, 0x29, P3 ;  /* 0x00000029b700780c */ /* 0x000fe20001f61670 */
[----:B--2---:R-:W-:Y:S01]  /*12350*/  FADD.FTZ R0, R229, R0 ;  /* 0x00000000e5007221 */ /* 0x004fe20000010000 */
[----:B------:R-:W-:Y:S01]  /*12360*/  FMNMX.FTZ R178, R21, R213, !PT ;  /* 0x000000d515b27209 */ /* 0x000fe20007810000 */
[-C--:B------:R-:W-:Y:S01]  /*12370*/  FMUL.FTZ R28, R28, R157.reuse ;  /* 0x0000009d1c1c7220 */ /* 0x080fe20000410000 */
[----:B------:R-:W-:Y:S01]  /*12380*/  FSEL R167, R167, -INF , !P3 ;  /* 0xff800000a7a77808 */ /* 0x000fe20005800000 */
[-C--:B------:R-:W-:Y:S01]  /*12390*/  FMUL.FTZ R29, R29, R157.reuse ;  /* 0x0000009d1d1d7220 */ /* 0x080fe20000410000 */
[----:B------:R-:W-:Y:S01]  /*123a0*/  FMNMX.FTZ R178, R181, R178, !PT ;  /* 0x000000b2b5b27209 */ /* 0x000fe20007810000 */
[----:B------:R-:W-:Y:S01]  /*123b0*/  MUFU.EX2 R159, R159 ;  /* 0x0000009f009f7308 */ /* 0x000fe20000000800 */
[----:B------:R-:W-:Y:S01]  /*123c0*/  ISETP.GT.AND P3, PT, R231, 0x30, P2 ;  /* 0x00000030e700780c */ /* 0x000fe20001764270 */
[-C--:B------:R-:W-:Y:S01]  /*123d0*/  FMUL.FTZ R32, R32, R157.reuse ;  /* 0x0000009d20207220 */ /* 0x080fe20000410000 */
[----:B------:R-:W-:Y:S01]  /*123e0*/  FMNMX.FTZ R15, R153, R178, !PT ;  /* 0x000000b2990f7209 */ /* 0x000fe20007810000 */
[-C--:B------:R-:W-:Y:S01]  /*123f0*/  FMUL.FTZ R33, R33, R157.reuse ;  /* 0x0000009d21217220 */ /* 0x080fe20000410000 */
[----:B------:R-:W-:Y:S01]  /*12400*/  ISETP.LT.OR P3, PT, R183, 0x31, P3 ;  /* 0x00000031b700780c */ /* 0x000fe20001f61670 */
[----:B------:R-:W-:Y:S01]  /*12410*/  FMUL.FTZ R36, R36, R157 ;  /* 0x0000009d24247220 */ /* 0x000fe20000410000 */
[----:B------:R-:W-:Y:S01]  /*12420*/  FMNMX.FTZ R15, R154, R15, !PT ;  /* 0x0000000f9a0f7209 */ /* 0x000fe20007810000 */
[----:B------:R-:W2:Y:S01]  /*12430*/  MUFU.EX2 R160, R160 ;  /* 0x000000a000a07308 */ /* 0x000ea20000000800 */
[----:B------:R-:W-:Y:S01]  /*12440*/  FSEL R171, R171, -INF , !P3 ;  /* 0xff800000abab7808 */ /* 0x000fe20005800000 */
[----:B------:R-:W-:Y:S01]  /*12450*/  FMUL.FTZ R37, R37, R157 ;  /* 0x0000009d25257220 */ /* 0x000fe20000410000 */
[----:B------:R-:W-:Y:S01]  /*12460*/  FMNMX.FTZ R15, R156, R15, !PT ;  /* 0x0000000f9c0f7209 */ /* 0x000fe20007810000 */
[-C--:B------:R-:W-:Y:S01]  /*12470*/  FMUL.FTZ R40, R40, R157.reuse ;  /* 0x0000009d28287220 */ /* 0x080fe20000410000 */
[----:B------:R-:W-:Y:S01]  /*12480*/  ISETP.GT.AND P3, PT, R231, 0x31, P2 ;  /* 0x00000031e700780c */ /* 0x000fe20001764270 */
[----:B------:R-:W-:Y:S01]  /*12490*/  FMUL.FTZ R41, R41, R157 ;  /* 0x0000009d29297220 */ /* 0x000fe20000410000 */
[----:B------:R-:W-:Y:S01]  /*124a0*/  FMNMX.FTZ R15, R182, R15, !PT ;  /* 0x0000000fb60f7209 */ /* 0x000fe20007810000 */
[----:B------:R-:W-:Y:S01]  /*124b0*/  MUFU.EX2 R162, R162 ;  /* 0x000000a200a27308 */ /* 0x000fe20000000800 */
[----:B------:R-:W-:Y:S01]  /*124c0*/  ISETP.GT.AND P4, PT, R231, 0x38, P2 ;  /* 0x00000038e700780c */ /* 0x000fe20001784270 */
[----:B------:R-:W-:Y:S01]  /*124d0*/  FMUL.FTZ R44, R44, R157 ;  /* 0x0000009d2c2c7220 */ /* 0x000fe20000410000 */
[----:B------:R-:W-:Y:S01]  /*124e0*/  FMNMX.FTZ R178, R158, R15, !PT ;  /* 0x0000000f9eb27209 */ /* 0x000fe20007810000 */
[-C--:B------:R-:W-:Y:S01]  /*124f0*/  FMUL.FTZ R45, R45, R157.reuse ;  /* 0x0000009d2d2d7220 */ /* 0x080fe20000410000 */
[----:B------:R-:W-:Y:S01]  /*12500*/  ISETP.LT.OR P3, PT, R183, 0x32, P3 ;  /* 0x00000032b700780c */ /* 0x000fe20001f61670 */
[-C--:B------:R-:W-:Y:S01]  /*12510*/  FMUL.FTZ R48, R48, R157.reuse ;  /* 0x0000009d30307220 */ /* 0x080fe20000410000 */
[----:B------:R-:W-:Y:S01]  /*12520*/  FMNMX.FTZ R178, R161, R178, !PT ;  /* 0x000000b2a1b27209 */ /* 0x000fe20007810000 */
[----:B------:R-:W4:Y:S01]  /*12530*/  MUFU.EX2 R165, R165 ;  /* 0x000000a500a57308 */ /* 0x000f220000000800 */
[----:B------:R-:W-:Y:S01]  /*12540*/  ISETP.GT.AND P2, PT, R231, 0x39, P2 ;  /* 0x00000039e700780c */ /* 0x000fe20001744270 */
[----:B---3--:R-:W-:Y:S01]  /*12550*/  FADD.FTZ R231, R155, R0 ;  /* 0x000000009be77221 */ /* 0x008fe20000010000 */
[----:B------:R-:W-:Y:S01]  /*12560*/  FMNMX.FTZ R15, R163, R178, !PT ;  /* 0x000000b2a30f7209 */ /* 0x000fe20007810000 */
[----:B------:R-:W-:Y:S01]  /*12570*/  FMUL.FTZ R49, R49, R157 ;  /* 0x0000009d31317220 */ /* 0x000fe20000410000 */
[----:B------:R-:W-:Y:S01]  /*12580*/  ISETP.LT.OR P4, PT, R183, 0x39, P4 ;  /* 0x00000039b700780c */ /* 0x000fe20002781670 */
[----:B0-----:R-:W-:Y:S01]  /*12590*/  FADD.FTZ R0, R230, R231 ;  /* 0x000000e7e6007221 */ /* 0x001fe20000010000 */
[----:B------:R-:W-:Y:S01]  /*125a0*/  FMNMX.FTZ R178, R164, R15, !PT ;  /* 0x0000000fa4b27209 */ /* 0x000fe20007810000 */
[----:B------:R-:W-:Y:S01]  /*125b0*/  MUFU.EX2 R166, R166 ;  /* 0x000000a600a67308 */ /* 0x000fe20000000800 */
[----:B------:R-:W-:Y:S01]  /*125c0*/  FSEL R170, R170, -INF , !P3 ;  /* 0xff800000aaaa7808 */ /* 0x000fe20005800000 */
[-C--:B------:R-:W-:Y:S01]  /*125d0*/  FMUL.FTZ R52, R52, R157.reuse ;  /* 0x0000009d34347220 */ /* 0x080fe20000410000 */
[----:B------:R-:W-:Y:S01]  /*125e0*/  FMNMX.FTZ R178, R167, R178, !PT ;  /* 0x000000b2a7b27209 */ /* 0x000fe20007810000 */
[-C--:B------:R-:W-:Y:S01]  /*125f0*/  FMUL.FTZ R53, R53, R157.reuse ;  /* 0x0000009d35357220 */ /* 0x080fe20000410000 */
[----:B------:R-:W-:Y:S01]  /*12600*/  ISETP.LT.OR P2, PT, R183, 0x3a, P2 ;  /* 0x0000003ab700780c */ /* 0x000fe20001741670 */
[-C--:B------:R-:W-:Y:S01]  /*12610*/  FMUL.FTZ R56, R56, R157.reuse ;  /* 0x0000009d38387220 */ /* 0x080fe20000410000 */
[----:B------:R-:W-:Y:S01]  /*12620*/  FMNMX.FTZ R178, R169, R178, !PT ;  /* 0x000000b2a9b27209 */ /* 0x000fe20007810000 */
[----:B------:R-:W0:Y:S01]  /*12630*/  MUFU.EX2 R168, R168 ;  /* 0x000000a800a87308 */ /* 0x000e220000000800 */
[----:B------:R-:W-:Y:S01]  /*12640*/  FSEL R174, R174, -INF , !P4 ;  /* 0xff800000aeae7808 */ /* 0x000fe20006000000 */
[-C--:B------:R-:W-:Y:S01]  /*12650*/  FMUL.FTZ R57, R57, R157.reuse ;  /* 0x0000009d39397220 */ /* 0x080fe20000410000 */
[----:B------:R-:W-:Y:S01]  /*12660*/  FMNMX.FTZ R15, R171, R178, !PT ;  /* 0x000000b2ab0f7209 */ /* 0x000fe20007810000 */
[-C--:B------:R-:W-:Y:S01]  /*12670*/  FMUL.FTZ R60, R60, R157.reuse ;  /* 0x0000009d3c3c7220 */ /* 0x080fe20000410000 */
[----:B------:R-:W-:Y:S01]  /*12680*/  FSEL R176, R176, -INF , !P2 ;  /* 0xff800000b0b07808 */ /* 0x000fe20005000000 */
[----:B------:R-:W-:Y:S01]  /*12690*/  FMUL.FTZ R61, R61, R157 ;  /* 0x0000009d3d3d7220 */ /* 0x000fe20000410000 */
[----:B------:R-:W-:Y:S01]  /*126a0*/  FMNMX.FTZ R15, R170, R15, !PT ;  /* 0x0000000faa0f7209 */ /* 0x000fe20007810000 */
[----:B------:R-:W-:Y:S01]  /*126b0*/  MUFU.EX2 R172, R172 ;  /* 0x000000ac00ac7308 */ /* 0x000fe20000000800 */
[----:B------:R-:W-:Y:S01]  /*126c0*/  F2FP.F16.F32.PACK_AB R152, R229, R152 ;  /* 0x00000098e598723e */ /* 0x000fe200000000ff */
[----:B------:R-:W-:Y:S01]  /*126d0*/  FMUL.FTZ R64, R64, R157 ;  /* 0x0000009d40407220 */ /* 0x000fe20000410000 */
[----:B------:R-:W-:Y:S01]  /*126e0*/  FMNMX.FTZ R15, R174, R15, !PT ;  /* 0x0000000fae0f7209 */ /* 0x000fe20007810000 */
[----:B------:R-:W-:Y:S01]  /*126f0*/  FMUL.FTZ R65, R65, R157 ;  /* 0x0000009d41417220 */ /* 0x000fe20000410000 */
[----:B------:R-:W-:Y:S01]  /*12700*/  ISETP.NE.AND P3, PT, R184, R215, PT ;  /* 0x000000d7b800720c */ /* 0x000fe20003f65270 */
[----:B------:R-:W-:Y:S01]  /*12710*/  FMUL.FTZ R68, R68, R157 ;  /* 0x0000009d44447220 */ /* 0x000fe20000410000 */
[----:B------:R-:W-:Y:S01]  /*12720*/  FMNMX.FTZ R183, R176, R15, !PT ;  /* 0x0000000fb0b77209 */ /* 0x000fe20007810000 */
[----:B------:R-:W-:Y:S01]  /*12730*/  MUFU.EX2 R173, R173 ;  /* 0x000000ad00ad7308 */ /* 0x000fe20000000800 */
[-C--:B------:R-:W-:Y:S01]  /*12740*/  FMUL.FTZ R69, R69, R157.reuse ;  /* 0x0000009d45457220 */ /* 0x080fe20000410000 */
[-C--:B------:R-:W-:Y:S01]  /*12750*/  FMUL.FTZ R72, R72, R157.reuse ;  /* 0x0000009d48487220 */ /* 0x080fe20000410000 */
[-C--:B------:R-:W-:Y:S01]  /*12760*/  FMUL.FTZ R73, R73, R157.reuse ;  /* 0x0000009d49497220 */ /* 0x080fe20000410000 */
[----:B------:R-:W3:Y:S01]  /*12770*/  SHFL.BFLY PT, R178, R183, 0x2, 0x1f ;  /* 0x0c401f00b7b27f89 */ /* 0x000ee200000e0000 */
[-C--:B------:R-:W-:Y:S01]  /*12780*/  FMUL.FTZ R76, R76, R157.reuse ;  /* 0x0000009d4c4c7220 */ /* 0x080fe20000410000 */
[-C--:B------:R-:W-:Y:S01]  /*12790*/  FMUL.FTZ R77, R77, R157.reuse ;  /* 0x0000009d4d4d7220 */ /* 0x080fe20000410000 */
[-C--:B------:R-:W-:Y:S01]  /*127a0*/  FMUL.FTZ R80, R80, R157.reuse ;  /* 0x0000009d50507220 */ /* 0x080fe20000410000 */
[----:B------:R-:W-:Y:S01]  /*127b0*/  MUFU.EX2 R177, R177 ;  /* 0x000000b100b17308 */ /* 0x000fe20000000800 */
[----:B------:R-:W-:Y:S01]  /*127c0*/  FMUL.FTZ R81, R81, R157 ;  /* 0x0000009d51517220 */ /* 0x000fe20000410000 */
[----:B------:R-:W-:-:S02]  /*127d0*/  @!P3 IMAD R215, R214, 0x40, R191 ;  /* 0x00000040d6d7b824 */ /* 0x000fc400078e02bf */
[-C--:B------:R-:W-:Y:S01]  /*127e0*/  FMUL.FTZ R84, R84, R157.reuse ;  /* 0x0000009d54547220 */ /* 0x080fe20000410000 */
[-C--:B------:R-:W-:Y:S01]  /*127f0*/  FMUL.FTZ R85, R85, R157.reuse ;  /* 0x0000009d55557220 */ /* 0x080fe20000410000 */
[-C--:B------:R-:W-:Y:S01]  /*12800*/  FMUL.FTZ R88, R88, R157.reuse ;  /* 0x0000009d58587220 */ /* 0x080fe20000410000 */
[----:B------:R-:W-:Y:S02]  /*12810*/  @!P3 IMAD R215, R215, 0x4, R2 ;  /* 0x00000004d7d7b824 */ /* 0x000fe400078e0202 */
[-C--:B------:R-:W-:Y:S01]  /*12820*/  FMUL.FTZ R89, R89, R157.reuse ;  /* 0x0000009d59597220 */ /* 0x080fe20000410000 */
[----:B------:R-:W-:Y:S01]  /*12830*/  MUFU.EX2 R179, R179 ;  /* 0x000000b300b37308 */ /* 0x000fe20000000800 */
[-C--:B------:R-:W-:Y:S01]  /*12840*/  FMUL.FTZ R92, R92, R157.reuse ;  /* 0x0000009d5c5c7220 */ /* 0x080fe20000410000 */
[-C--:B------:R-:W-:Y:S01]  /*12850*/  FMUL.FTZ R93, R93, R157.reuse ;  /* 0x0000009d5d5d7220 */ /* 0x080fe20000410000 */
[----:B------:R-:W-:Y:S01]  /*12860*/  @!P3 STS [R215+0x28800], R157 ;  /* 0x0288009dd700b388 */ /* 0x000fe20000000800 */
        /* <DEDUP_REMOVED lines=8> */
[----:B---3--:R-:W-:Y:S01]  /*128f0*/  FMNMX.FTZ R15, R183, R178, !PT ;  /* 0x000000b2b70f7209 */ /* 0x008fe20007810000 */
[-C--:B------:R-:W-:Y:S01]  /*12900*/  FMUL.FTZ R109, R109, R157.reuse ;  /* 0x0000009d6d6d7220 */ /* 0x080fe20000410000 */
[-C--:B------:R-:W-:Y:S01]  /*12910*/  FMUL.FTZ R112, R112, R157.reuse ;  /* 0x0000009d70707220 */ /* 0x080fe20000410000 */
[-C--:B------:R-:W-:Y:S01]  /*12920*/  FMUL.FTZ R113, R113, R157.reuse ;  /* 0x0000009d71717220 */ /* 0x080fe20000410000 */
[-C--:B------:R-:W-:Y:S01]  /*12930*/  FMUL.FTZ R116, R116, R157.reuse ;  /* 0x0000009d74747220 */ /* 0x080fe20000410000 */
[----:B------:R-:W3:Y:S01]  /*12940*/  SHFL.BFLY PT, R178, R15, 0x1, 0x1f ;  /* 0x0c201f000fb27f89 */ /* 0x000ee200000e0000 */
        /* <DEDUP_REMOVED lines=17> */
[----:B---3--:R-:W-:-:S04]  /*12a60*/  FMNMX.FTZ R15, R15, R178, !PT ;  /* 0x000000b20f0f7209 */ /* 0x008fc80007810000 */
[C---:B------:R-:W-:Y:S01]  /*12a70*/  FSETP.NEU.FTZ.AND P2, PT, R15.reuse, -INF , PT ;  /* 0xff8000000f00780b */ /* 0x040fe20003f5d000 */
[----:B------:R-:W-:-:S03]  /*12a80*/  FMUL.FTZ R216, R15, R20 ;  /* 0x000000140fd87220 */ /* 0x000fc60000410000 */
[----:B------:R-:W-:Y:S02]  /*12a90*/  FSEL R183, R15, RZ, P2 ;  /* 0x000000ff0fb77208 */ /* 0x000fe40001000000 */
[----:B------:R-:W-:-:S03]  /*12aa0*/  FSEL R216, R216, RZ, P2 ;  /* 0x000000ffd8d87208 */ /* 0x000fc60001000000 */
[----:B------:R-:W-:Y:S02]  /*12ab0*/  FADD.FTZ R183, -R183, R213 ;  /* 0x000000d5b7b77221 */ /* 0x000fe40000010100 */
[-CC-:B------:R-:W-:Y:S01]  /*12ac0*/  FFMA.FTZ R178, R21, R20.reuse, -R216.reuse ;  /* 0x0000001415b27223 */ /* 0x180fe200000108d8 */
[-CC-:B------:R-:W-:Y:S01]  /*12ad0*/  FFMA.FTZ R229, R164, R20.reuse, -R216.reuse ;  /* 0x00000014a4e57223 */ /* 0x180fe200000108d8 */
[-C--:B------:R-:W-:Y:S01]  /*12ae0*/  FMUL.FTZ R183, R183, R20.reuse ;  /* 0x00000014b7b77220 */ /* 0x080fe20000410000 */
[----:B------:R-:W-:Y:S01]  /*12af0*/  MUFU.EX2 R164, R175 ;  /* 0x000000af00a47308 */ /* 0x000fe20000000800 */
[-CC-:B------:R-:W-:Y:S01]  /*12b00*/  FFMA.FTZ R181, R181, R20.reuse, -R216.reuse ;  /* 0x00000014b5b57223 */ /* 0x180fe200000108d8 */
[-CC-:B------:R-:W-:Y:S01]  /*12b10*/  FFMA.FTZ R213, R156, R20.reuse, -R216.reuse ;  /* 0x000000149cd57223 */ /* 0x180fe200000108d8 */
[----:B--2---:R-:W-:Y:S01]  /*12b20*/  F2FP.F16.F32.PACK_AB R156, R160, R159 ;  /* 0x0000009fa09c723e */ /* 0x004fe200000000ff */
[-CC-:B------:R-:W-:Y:S01]  /*12b30*/  FFMA.FTZ R214, R158, R20.reuse, -R216.reuse ;  /* 0x000000149ed67223 */ /* 0x180fe200000108d8 */
[-CC-:B------:R-:W-:Y:S01]  /*12b40*/  FFMA.FTZ R182, R182, R20.reuse, -R216.reuse ;  /* 0x00000014b6b67223 */ /* 0x180fe200000108d8 */
[-CC-:B------:R-:W-:Y:S01]  /*12b50*/  FFMA.FTZ R161, R161, R20.reuse, -R216.reuse ;  /* 0x00000014a1a17223 */ /* 0x180fe200000108d8 */
[--C-:B------:R-:W-:Y:S01]  /*12b60*/  FFMA.FTZ R163, R163, R20, -R216.reuse ;  /* 0x00000014a3a37223 */ /* 0x100fe200000108d8 */
[----:B------:R2:W3:Y:S01]  /*12b70*/  MUFU.EX2 R21, R183 ;  /* 0x000000b700157308 */ /* 0x0004e20000000800 */
[----:B----4-:R-:W-:Y:S01]  /*12b80*/  F2FP.F16.F32.PACK_AB R158, R165, R162 ;  /* 0x000000a2a59e723e */ /* 0x010fe200000000ff */
[-CC-:B------:R-:W-:Y:S01]  /*12b90*/  FFMA.FTZ R167, R167, R20.reuse, -R216.reuse ;  /* 0x00000014a7a77223 */ /* 0x180fe200000108d8 */
[-CC-:B------:R-:W-:Y:S01]  /*12ba0*/  FFMA.FTZ R169, R169, R20.reuse, -R216.reuse ;  /* 0x00000014a9a97223 */ /* 0x180fe200000108d8 */
[-CC-:B------:R-:W-:Y:S01]  /*12bb0*/  FFMA.FTZ R171, R171, R20.reuse, -R216.reuse ;  /* 0x00000014abab7223 */ /* 0x180fe200000108d8 */
[-CC-:B------:R-:W-:Y:S01]  /*12bc0*/  FFMA.FTZ R170, R170, R20.reuse, -R216.reuse ;  /* 0x00000014aaaa7223 */ /* 0x180fe200000108d8 */
[-CC-:B------:R-:W-:Y:S01]  /*12bd0*/  FFMA.FTZ R174, R174, R20.reuse, -R216.reuse ;  /* 0x00000014aeae7223 */ /* 0x180fe200000108d8 */
[-CC-:B------:R-:W-:Y:S01]  /*12be0*/  FFMA.FTZ R176, R176, R20.reuse, -R216.reuse ;  /* 0x00000014b0b07223 */ /* 0x180fe200000108d8 */
[----:B------:R-:W-:Y:S01]  /*12bf0*/  MUFU.EX2 R178, R178 ;  /* 0x000000b200b27308 */ /* 0x000fe20000000800 */
[-CC-:B--2---:R-:W-:Y:S01]  /*12c00*/  FFMA.FTZ R183, R153, R20.reuse, -R216.reuse ;  /* 0x0000001499b77223 */ /* 0x184fe200000108d8 */
[----:B------:R-:W-:Y:S01]  /*12c10*/  FFMA.FTZ R153, R154, R20, -R216 ;  /* 0x000000149a997223 */ /* 0x000fe200000108d8 */
[----:B------:R-:W-:Y:S01]  /*12c20*/  F2FP.F16.F32.PACK_AB R154, R230, R155 ;  /* 0x0000009be69a723e */ /* 0x000fe200000000ff */
[----:B------:R-:W-:-:S04]  /*12c30*/  FADD.FTZ R155, R159, R0 ;  /* 0x000000009f9b7221 */ /* 0x000fc80000010000 */
[----:B------:R-:W-:Y:S01]  /*12c40*/  FADD.FTZ R155, R160, R155 ;  /* 0x0000009ba09b7221 */ /* 0x000fe20000010000 */
[----:B------:R-:W2:Y:S01]  /*12c50*/  MUFU.EX2 R181, R181 ;  /* 0x000000b500b57308 */ /* 0x000ea20000000800 */
[----:B0-----:R-:W-:Y:S01]  /*12c60*/  F2FP.F16.F32.PACK_AB R160, R168, R166 ;  /* 0x000000a6a8a0723e */ /* 0x001fe200000000ff */
[----:B---3--:R0:W-:Y:S01]  /*12c70*/  @!P3 STS [R215+0x28820], R21 ;  /* 0x02882015d700b388 */ /* 0x0081e20000000800 */
[----:B------:R-:W-:Y:S01]  /*12c80*/  FADD.FTZ R0, R162, R155 ;  /* 0x0000009ba2007221 */ /* 0x000fe20000010000 */
[----:B------:R-:W-:Y:S01]  /*12c90*/  F2FP.F16.F32.PACK_AB R162, R173, R172 ;  /* 0x000000acada2723e */ /* 0x000fe200000000ff */
[-C--:B------:R-:W-:Y:S01]  /*12ca0*/  FMUL.FTZ R26, R26, R21.reuse ;  /* 0x000000151a1a7220 */ /* 0x080fe20000410000 */
[-C--:B------:R-:W-:Y:S01]  /*12cb0*/  FMUL.FTZ R27, R27, R21.reuse ;  /* 0x000000151b1b7220 */ /* 0x080fe20000410000 */
[----:B------:R-:W-:Y:S01]  /*12cc0*/  FADD.FTZ R155, R165, R0 ;  /* 0x00000000a59b7221 */ /* 0x000fe20000010000 */
[----:B------:R-:W-:Y:S01]  /*12cd0*/  MUFU.EX2 R213, R213 ;  /* 0x000000d500d57308 */ /* 0x000fe20000000800 */
[-C--:B------:R-:W-:Y:S01]  /*12ce0*/  FMUL.FTZ R30, R30, R21.reuse ;  /* 0x000000151e1e7220 */ /* 0x080fe20000410000 */
[----:B------:R-:W-:Y:S01]  /*12cf0*/  FMUL.FTZ R31, R31, R21 ;  /* 0x000000151f1f7220 */ /* 0x000fe20000410000 */
[----:B------:R-:W-:Y:S01]  /*12d00*/  FADD.FTZ R155, R166, R155 ;  /* 0x0000009ba69b7221 */ /* 0x000fe20000010000 */
[----:B------:R-:W-:Y:S01]  /*12d10*/  F2FP.F16.F32.PACK_AB R166, R180, R179 ;  /* 0x000000b3b4a6723e */ /* 0x000fe200000000ff */
[-C--:B------:R-:W-:Y:S01]  /*12d20*/  FMUL.FTZ R34, R34, R21.reuse ;  /* 0x0000001522227220 */ /* 0x080fe20000410000 */
[-C--:B------:R-:W-:Y:S01]  /*12d30*/  FMUL.FTZ R35, R35, R21.reuse ;  /* 0x0000001523237220 */ /* 0x080fe20000410000 */
[----:B------:R-:W-:Y:S01]  /*12d40*/  FADD.FTZ R155, R168, R155 ;  /* 0x0000009ba89b7221 */ /* 0x000fe20000010000 */
[----:B------:R-:W3:Y:S01]  /*12d50*/  MUFU.EX2 R182, R182 ;  /* 0x000000b600b67308 */ /* 0x000ee20000000800 */
[-C--:B------:R-:W-:Y:S01]  /*12d60*/  FMUL.FTZ R38, R38, R21.reuse ;  /* 0x0000001526267220 */ /* 0x080fe20000410000 */
[-C--:B------:R-:W-:Y:S01]  /*12d70*/  FMUL.FTZ R39, R39, R21.reuse ;  /* 0x0000001527277220 */ /* 0x080fe20000410000 */
[----:B------:R-:W-:Y:S01]  /*12d80*/  FADD.FTZ R0, R172, R155 ;  /* 0x0000009bac007221 */ /* 0x000fe20000010000 */
[-C--:B------:R-:W-:Y:S01]  /*12d90*/  FMUL.FTZ R42, R42, R21.reuse ;  /* 0x000000152a2a7220 */ /* 0x080fe20000410000 */
[-C--:B------:R-:W-:Y:S01]  /*12da0*/  FMUL.FTZ R43, R43, R21.reuse ;  /* 0x000000152b2b7220 */ /* 0x080fe20000410000 */
[-C--:B------:R-:W-:Y:S01]  /*12db0*/  FMUL.FTZ R46, R46, R21.reuse ;  /* 0x000000152e2e7220 */ /* 0x080fe20000410000 */
[----:B------:R-:W-:Y:S01]  /*12dc0*/  FADD.FTZ R155, R173, R0 ;  /* 0x00000000ad9b7221 */ /* 0x000fe20000010000 */
[----:B------:R2:W-:Y:S01]  /*12dd0*/  MUFU.EX2 R168, R153 ;  /* 0x0000009900a87308 */ /* 0x0005e20000000800 */
[-C--:B------:R-:W-:Y:S01]  /*12de0*/  FMUL.FTZ R47, R47, R21.reuse ;  /* 0x000000152f2f7220 */ /* 0x080fe20000410000 */
[-C--:B------:R-:W-:Y:S01]  /*12df0*/  FMUL.FTZ R50, R50, R21.reuse ;  /* 0x0000001532327220 */ /* 0x080fe20000410000 */
[----:B------:R-:W-:Y:S01]  /*12e00*/  FADD.FTZ R0, R164, R155 ;  /* 0x0000009ba4007221 */ /* 0x000fe20000010000 */
[----:B------:R-:W-:Y:S01]  /*12e10*/  F2FP.F16.F32.PACK_AB R164, R177, R164 ;  /* 0x000000a4b1a4723e */ /* 0x000fe200000000ff */
[-C--:B------:R-:W-:Y:S01]  /*12e20*/  FMUL.FTZ R51, R51, R21.reuse ;  /* 0x0000001533337220 */ /* 0x080fe20000410000 */
[-C--:B------:R-:W-:Y:S01]  /*12e30*/  FMUL.FTZ R54, R54, R21.reuse ;  /* 0x0000001536367220 */ /* 0x080fe20000410000 */
[----:B------:R-:W-:Y:S01]  /*12e40*/  FADD.FTZ R0, R177, R0 ;  /* 0x00000000b1007221 */ /* 0x000fe20000010000 */
[----:B------:R-:W4:Y:S01]  /*12e50*/  MUFU.EX2 R155, R183 ;  /* 0x000000b7009b7308 */ /* 0x000f220000000800 */
[----:B--2---:R-:W-:Y:S01]  /*12e60*/  F2FP.F16.F32.PACK_AB R153, R181, R178 ;  /* 0x000000b2b599723e */ /* 0x004fe200000000ff */
[----:B------:R-:W-:Y:S01]  /*12e70*/  FMUL.FTZ R55, R55, R21 ;  /* 0x0000001537377220 */ /* 0x000fe20000410000 */
[----:B------:R-:W-:Y:S01]  /*12e80*/  FADD.FTZ R159, R179, R0 ;  /* 0x00000000b39f7221 */ /* 0x000fe20000010000 */
[----:B---3--:R-:W-:Y:S01]  /*12e90*/  F2FP.F16.F32.PACK_AB R157, R182, R213 ;  /* 0x000000d5b69d723e */ /* 0x008fe200000000ff */
[-C--:B------:R-:W-:Y:S01]  /*12ea0*/  FMUL.FTZ R58, R58, R21.reuse ;  /* 0x000000153a3a7220 */ /* 0x080fe20000410000 */
[-C--:B------:R-:W-:Y:S01]  /*12eb0*/  FMUL.FTZ R59, R59, R21.reuse ;  /* 0x000000153b3b7220 */ /* 0x080fe20000410000 */
[----:B------:R-:W-:Y:S01]  /*12ec0*/  FADD.FTZ R0, R180, R159 ;  /* 0x0000009fb4007221 */ /* 0x000fe20000010000 */
        /* <DEDUP_REMOVED lines=8> */
[----:B------:R2:W3:Y:S01]  /*12f50*/  MUFU.EX2 R159, R214 ;  /* 0x000000d6009f7308 */ /* 0x0004e20000000800 */
        /* <DEDUP_REMOVED lines=16> */
[----:B----4-:R-:W-:Y:S01]  /*13060*/  FADD.FTZ R3, R155, R214 ;  /* 0x000000d69b037221 */ /* 0x010fe20000010000 */
[C---:B------:R-:W-:Y:S01]  /*13070*/  F2FP.F16.F32.PACK_AB R155, R168.reuse, R155 ;  /* 0x0000009ba89b723e */ /* 0x040fe200000000ff */
[----:B------:R-:W-:Y:S01]  /*13080*/  BAR.SYNC.DEFER_BLOCKING 0xf, 0x100 ;  /* 0x03c4000000007b1d */ /* 0x000fe20000010000 */
[-C--:B------:R-:W-:Y:S01]  /*13090*/  FMUL.FTZ R99, R99, R21.reuse ;  /* 0x0000001563637220 */ /* 0x080fe20000410000 */
[----:B------:R-:W-:Y:S01]  /*130a0*/  FADD.FTZ R216, R168, R3 ;  /* 0x00000003a8d87221 */ /* 0x000fe20000010000 */
[-C--:B------:R-:W-:Y:S01]  /*130b0*/  FMUL.FTZ R102, R102, R21.reuse ;  /* 0x0000001566667220 */ /* 0x080fe20000410000 */
[-C--:B------:R-:W-:Y:S01]  /*130c0*/  FMUL.FTZ R103, R103, R21.reuse ;  /* 0x0000001567677220 */ /* 0x080fe20000410000 */
[-C--:B------:R-:W-:Y:S01]  /*130d0*/  FMUL.FTZ R106, R106, R21.reuse ;  /* 0x000000156a6a7220 */ /* 0x080fe20000410000 */
[----:B------:R-:W-:Y:S01]  /*130e0*/  FADD.FTZ R3, R213, R216 ;  /* 0x000000d8d5037221 */ /* 0x000fe20000010000 */
[----:B------:R-:W4:Y:S01]  /*130f0*/  MUFU.EX2 R167, R167 ;  /* 0x000000a700a77308 */ /* 0x000f220000000800 */
[-C--:B------:R-:W-:Y:S01]  /*13100*/  FMUL.FTZ R107, R107, R21.reuse ;  /* 0x000000156b6b7220 */ /* 0x080fe20000410000 */
[-C--:B------:R-:W-:Y:S01]  /*13110*/  FMUL.FTZ R110, R110, R21.reuse ;  /* 0x000000156e6e7220 */ /* 0x080fe20000410000 */
[----:B------:R-:W-:Y:S01]  /*13120*/  FADD.FTZ R216, R182, R3 ;  /* 0x00000003b6d87221 */ /* 0x000fe20000010000 */
[-C--:B------:R-:W-:Y:S01]  /*13130*/  FMUL.FTZ R111, R111, R21.reuse ;  /* 0x000000156f6f7220 */ /* 0x080fe20000410000 */
[-C--:B------:R-:W-:Y:S01]  /*13140*/  FMUL.FTZ R114, R114, R21.reuse ;  /* 0x0000001572727220 */ /* 0x080fe20000410000 */
[----:B------:R-:W-:Y:S01]  /*13150*/  FMUL.FTZ R115, R115, R21 ;  /* 0x0000001573737220 */ /* 0x000fe20000410000 */
[----:B---3--:R-:W-:Y:S01]  /*13160*/  FADD.FTZ R3, R159, R216 ;  /* 0x000000d89f037221 */ /* 0x008fe20000010000 */
[----:B------:R-:W3:Y:S01]  /*13170*/  MUFU.EX2 R214, R169 ;  /* 0x000000a900d67308 */ /* 0x000ee20000000800 */
[----:B------:R-:W-:Y:S01]  /*13180*/  F2FP.F16.F32.PACK_AB R159, R172, R159 ;  /* 0x0000009fac9f723e */ /* 0x000fe200000000ff */
[----:B------:R-:W-:Y:S01]  /*13190*/  FMUL.FTZ R118, R118, R21 ;  /* 0x0000001576767220 */ /* 0x000fe20000410000 */
[----:B------:R-:W-:Y:S01]  /*131a0*/  FADD.FTZ R216, R172, R3 ;  /* 0x00000003acd87221 */ /* 0x000fe20000010000 */
[----:B--2---:R-:W-:Y:S01]  /*131b0*/  F2FP.F16.F32.PACK_AB R161, R180, R163 ;  /* 0x000000a3b4a1723e */ /* 0x004fe200000000ff */
[-C--:B------:R-:W-:Y:S01]  /*131c0*/  FMUL.FTZ R119, R119, R21.reuse ;  /* 0x0000001577777220 */ /* 0x080fe20000410000 */
[-C--:B------:R-:W-:Y:S01]  /*131d0*/  FMUL.FTZ R122, R122, R21.reuse ;  /* 0x000000157a7a7220 */ /* 0x080fe20000410000 */
[----:B------:R-:W-:Y:S01]  /*131e0*/  FADD.FTZ R3, R163, R216 ;  /* 0x000000d8a3037221 */ /* 0x000fe20000010000 */
[----:B------:R-:W2:Y:S01]  /*131f0*/  MUFU.EX2 R165, R171 ;  /* 0x000000ab00a57308 */ /* 0x000ea20000000800 */
[----:B------:R0:W-:Y:S01]  /*13200*/  STSM.16.M88.4 [R195+0x26800], R152 ;  /* 0x02680098c3007844 */ /* 0x0001e20000000200 */
[-C--:B------:R-:W-:Y:S01]  /*13210*/  FMUL.FTZ R123, R123, R21.reuse ;  /* 0x000000157b7b7220 */ /* 0x080fe20000410000 */
[----:B------:R-:W-:Y:S01]  /*13220*/  FADD.FTZ R178, R180, R3 ;  /* 0x00000003b4b27221 */ /* 0x000fe20000010000 */
[-C--:B------:R-:W-:Y:S01]  /*13230*/  FMUL.FTZ R126, R126, R21.reuse ;  /* 0x000000157e7e7220 */ /* 0x080fe20000410000 */
[----:B------:R0:W-:Y:S01]  /*13240*/  STSM.16.M88.4 [R196], R156 ;  /* 0x0000009cc4007844 */ /* 0x0001e20000000200 */
[----:B------:R-:W-:Y:S01]  /*13250*/  FMUL.FTZ R127, R127, R21 ;  /* 0x000000157f7f7220 */ /* 0x000fe20000410000 */
[----:B----4-:R-:W-:Y:S01]  /*13260*/  FADD.FTZ R3, R167, R178 ;  /* 0x000000b2a7037221 */ /* 0x010fe20000010000 */
[----:B------:R-:W4:Y:S01]  /*13270*/  MUFU.EX2 R170, R170 ;  /* 0x000000aa00aa7308 */ /* 0x000f220000000800 */
[----:B---3--:R-:W-:Y:S01]  /*13280*/  F2FP.F16.F32.PACK_AB R163, R214, R167 ;  /* 0x000000a7d6a3723e */ /* 0x008fe200000000ff */
[-C--:B------:R-:W-:Y:S01]  /*13290*/  FMUL.FTZ R130, R130, R21.reuse ;  /* 0x0000001582827220 */ /* 0x080fe20000410000 */
[----:B------:R-:W-:Y:S01]  /*132a0*/  FADD.FTZ R168, R214, R3 ;  /* 0x00000003d6a87221 */ /* 0x000fe20000010000 */
[-C--:B------:R-:W-:Y:S01]  /*132b0*/  FMUL.FTZ R131, R131, R21.reuse ;  /* 0x0000001583837220 */ /* 0x080fe20000410000 */
[-C--:B------:R-:W-:Y:S01]  /*132c0*/  FMUL.FTZ R134, R134, R21.reuse ;  /* 0x0000001586867220 */ /* 0x080fe20000410000 */
[----:B------:R0:W-:Y:S01]  /*132d0*/  STSM.16.M88.4 [R198], R160 ;  /* 0x000000a0c6007844 */ /* 0x0001e20000000200 */
        /* <DEDUP_REMOVED lines=10> */
[C---:B----4-:R-:W-:Y:S01]  /*13380*/  FADD.FTZ R3, R170.reuse, R3 ;  /* 0x00000003aa037221 */ /* 0x050fe20000010000 */
[----:B------:R-:W-:Y:S01]  /*13390*/  F2FP.F16.F32.PACK_AB R165, R170, R165 ;  /* 0x000000a5aaa5723e */ /* 0x000fe200000000ff */
[-C--:B------:R-:W-:Y:S01]  /*133a0*/  FMUL.FTZ R150, R150, R21.reuse ;  /* 0x0000001596967220 */ /* 0x080fe20000410000 */
[----:B------:R-:W-:Y:S01]  /*133b0*/  FMUL.FTZ R151, R151, R21 ;  /* 0x0000001597977220 */ /* 0x000fe20000410000 */
[----:B---3--:R-:W-:Y:S01]  /*133c0*/  FADD.FTZ R168, R174, R3 ;  /* 0x00000003aea87221 */ /* 0x008fe20000010000 */
[----:B--2---:R-:W-:-:S03]  /*133d0*/  F2FP.F16.F32.PACK_AB R167, R169, R174 ;  /* 0x000000aea9a7723e */ /* 0x004fc600000000ff */
[----:B------:R-:W-:Y:S02]  /*133e0*/  FADD.FTZ R3, R169, R168 ;  /* 0x000000a8a9037221 */ /* 0x000fe40000010000 */
[----:B------:R0:W-:Y:S01]  /*133f0*/  STSM.16.M88.4 [R197], R164 ;  /* 0x000000a4c5007844 */ /* 0x0001e20000000200 */
[----:B------:R-:W-:Y:S05]  /*13400*/  @!P0 BRA `(.L_x_2864) ;  /* 0x0000000000048947 */ /* 0x000fea0003800000 */
[----:B------:R-:W-:Y:S01]  /*13410*/  BPT.TRAP 0x1 ;  /* 0x000000040000795c */ /* 0x000fe20000300000 */
.L_x_2864:
[----:B------:R2:W3:Y:S01]  /*13420*/  SYNCS.PHASECHK.TRANS64.TRYWAIT P2, [R206+URZ+0x28c50], R207 ;  /* 0x028c50cfce0075a7 */ /* 0x0004e2000804017f */
[----:B------:R-:W-:Y:S05]  /*13430*/  @!P0 BRA `(.L_x_2865) ;  /* 0x0000000000048947 */ /* 0x000fea0003800000 */
[----:B------:R-:W-:Y:S01]  /*13440*/  BPT.TRAP 0x1 ;  /* 0x000000040000795c */ /* 0x000fe20000300000 */
.L_x_2865:
[----:B------:R-:W-:Y:S04]  /*13450*/  BSSY B1, `(.L_x_2866) ;  /* 0x0000004000017945 */ /* 0x000fe80003800000 */
[----:B---3--:R-:W-:Y:S05]  /*13460*/  @P2 BRA `(.L_x_2867) ;  /* 0x0000000000082947 */ /* 0x008fea0003800000 */
[----:B------:R-:W3:Y:S02]  /*13470*/  SYNCS.PHASECHK.TRANS64.TRYWAIT P2, [R206+URZ+0x28c50], R207 ;  /* 0x028c50cfce0075a7 */ /* 0x000ee4000804017f */
[----:B---3--:R-:W-:Y:S05]  /*13480*/  @!P2 BRA `(.L_x_2868) ;  /* 0x000000d800d4a947 */ /* 0x008fea0003800000 */
.L_x_2867:
[----:B------:R-:W-:Y:S05]  /*13490*/  BSYNC B1 ;  /* 0x0000000000017941 */ /* 0x000fea0003800000 */
.L_x_2866:
[----:B------:R-:W-:Y:S01]  /*134a0*/  IMAD R168, R18, 0x1000, R190 ;  /* 0x0000100012a87824 */ /* 0x000fe200078e02be */
[----:B------:R-:W-:Y:S01]  /*134b0*/  WARPGROUP.ARRIVE ;  /* 0x00000000000079c5 */ /* 0x000fe20000000000 */
[----:B------:R-:W-:Y:S01]  /*134c0*/  IMAD.MOV.U32 R169, RZ, RZ, 0x40000040 ;  /* 0x40000040ffa97424 */ /* 0x000fe200078e00ff */
[----:B------:R-:W-:Y:S01]  /*134d0*/  ISETP.GT.AND P2, PT, R12, R202, PT ;  /* 0x000000ca0c00720c */ /* 0x000fe20003f44270 */
[----:B-123--:R-:W-:Y:S01]  /*134e0*/  @!P1 VIADD R206, R206, 0x28c60 ;  /* 0x00028c60cece9836 */ /* 0x00efe20000000000 */
[----:B------:R-:W-:Y:S01]  /*134f0*/  R2UR UR6, R168 ;  /* 0x00000000a80672ca */ /* 0x000fe200000e0000 */
[----:B------:R-:W-:Y:S01]  /*13500*/  VIADD R12, R12, 0xffffffff ;  /* 0xffffffff0c0c7836 */ /* 0x000fe20000000000 */
[----:B------:R-:W-:Y:S01]  /*13510*/  R2UR UR7, R169 ;  /* 0x00000000a90772ca */ /* 0x000fe200000e0000 */
[----:B------:R-:W-:Y:S01]  /*13520*/  IMAD.MOV.U32 R169, RZ, RZ, 0x40000040 ;  /* 0x40000040ffa97424 */ /* 0x000fe200078e00ff */
[----:B------:R-:W-:Y:S01]  /*13530*/  @!P1 PRMT R206, RZ, 0x654, R206 ;  /* 0x00000654ffce9816 */ /* 0x000fe200000000ce */
[----:B------:R-:W-:-:S02]  /*13540*/  IMAD.MOV.U32 R213, RZ, RZ, R15 ;  /* 0x000000ffffd57224 */ /* 0x000fc400078e000f */
[----:B0-----:R-:W-:Y:S02]  /*13550*/  IMAD.MOV.U32 R215, RZ, RZ, R14 ;  /* 0x000000ffffd77224 */ /* 0x001fe400078e000e */
[----:B------:R-:W-:-:S06]  /*13560*/  IMAD.MOV.U32 R214, RZ, RZ, R18 ;  /* 0x000000ffffd67224 */ /* 0x000fcc00078e0012 */
[----:B------:R-:W-:Y:S03]  /*13570*/  HGMMA.64x256x16.F32 R24, R152, gdesc[UR4].tnspB, R24, gsb0 ;  /* 0x43e0000498187df0 */ /* 0x000fe60008000818 */
        /* <DEDUP_REMOVED lines=33> */
.L_x_2850:
[----:B------:R-:W-:Y:S05]  /*13790*/  BSYNC B0 ;  /* 0x0000000000007941 */ /* 0x000fea0003800000 */
.L_x_2849:
[----:B------:R-:W2:Y:S01]  /*137a0*/  SHFL.BFLY PT, R5, R0, 0x2, 0x1f ;  /* 0x0c401f0000057f89 */ /* 0x000ea200000e0000 */
[----:B------:R-:W-:Y:S01]  /*137b0*/  VIADD R22, R18, 0x1 ;  /* 0x0000000112167836 */ /* 0x000fe20000000000 */
[----:B------:R-:W-:Y:S02]  /*137c0*/  IADD3 R217, R217, 0x1, RZ ;  /* 0x00000001d9d97810 */ /* 0x000fe40007ffe0ff */
[----:B------:R-:W3:Y:S01]  /*137d0*/  SHFL.BFLY PT, R6, R3, 0x2, 0x1f ;  /* 0x0c401f0003067f89 */ /* 0x000ee200000e0000 */
[----:B------:R-:W-:Y:S08]  /*137e0*/  BAR.ARV 0x8, 0x100 ;  /* 0x0204000000007b1d */ /* 0x000ff00000002000 */
[----:B------:R-:W-:Y:S01]  /*137f0*/  BAR.SYNC.DEFER_BLOCKING 0xf, 0x100 ;  /* 0x03c4000000007b1d */ /* 0x000fe20000010000 */
[----:B------:R-:W-:Y:S01]  /*13800*/  ISETP.NE.AND P1, PT, R22, 0x2, PT ;  /* 0x000000021600780c */ /* 0x000fe20003f25270 */
[----:B--2---:R-:W-:Y:S01]  /*13810*/  FADD.FTZ R5, R5, R0 ;  /* 0x0000000005057221 */ /* 0x004fe20000010000 */
[----:B---3--:R-:W-:-:S04]  /*13820*/  FADD.FTZ R6, R6, R3 ;  /* 0x0000000306067221 */ /* 0x008fc80000010000 */
[----:B------:R-:W2:Y:S01]  /*13830*/  SHFL.BFLY PT, R4, R5, 0x1, 0x1f ;  /* 0x0c201f0005047f89 */ /* 0x000ea200000e0000 */
[----:B------:R-:W-:-:S03]  /*13840*/  IMAD.MOV.U32 R3, RZ, RZ, RZ ;  /* 0x000000ffff037224 */ /* 0x000fc600078e00ff */
[----:B------:R-:W3:Y:S01]  /*13850*/  SHFL.BFLY PT, R7, R6, 0x1, 0x1f ;  /* 0x0c201f0006077f89 */ /* 0x000ee200000e0000 */
[----:B--2---:R-:W-:Y:S01]  /*13860*/  FADD.FTZ R9, R5, R4 ;  /* 0x0000000405097221 */ /* 0x004fe20000010000 */
[----:B------:R-:W-:Y:S02]  /*13870*/  IMAD.MOV.U32 R4, RZ, RZ, RZ ;  /* 0x000000ffff047224 */ /* 0x000fe400078e00ff */
[----:B---3--:R-:W-:Y:S02]  /*13880*/  FADD.FTZ R0, R6, R7 ;  /* 0x0000000706007221 */ /* 0x008fe40000010000 */
[----:B------:R-:W-:Y:S01]  /*13890*/  FSETP.NE.FTZ.AND P2, PT, R9, RZ, PT ;  /* 0x000000ff0900720b */ /* 0x000fe20003f55000 */
[----:B------:R-:W-:Y:S01]  /*138a0*/  IMAD.MOV R7, RZ, RZ, -R194 ;  /* 0x000000ffff077224 */ /* 0x000fe200078e0ac2 */
[----:B------:R-:W-:Y:S02]  /*138b0*/  SEL R6, RZ, 0x1, P1 ;  /* 0x00000001ff067807 */ /* 0x000fe40000800000 */
[----:B------:R-:W-:-:S02]  /*138c0*/  FSETP.NE.FTZ.AND P3, PT, R0, RZ, PT ;  /* 0x000000ff0000720b */ /* 0x000fc40003f75000 */
[----:B------:R-:W-:Y:S02]  /*138d0*/  ISETP.NE.AND P0, PT, R184, R7, PT ;  /* 0x00000007b800720c */ /* 0x000fe40003f05270 */
[----:B------:R-:W-:-:S05]  /*138e0*/  LOP3.LUT R19, R19, R6, RZ, 0x3c, !PT ;  /* 0x0000000613137212 */ /* 0x000fca00078e3cff */
[----:B------:R-:W2:Y:S06]  /*138f0*/  @P2 MUFU.RCP R3, R9 ;  /* 0x0000000900032308 */ /* 0x000eac0000001000 */
[----:B------:R-:W-:Y:S02]  /*13900*/  @!P0 IMAD R5, R18, 0x40, R191 ;  /* 0x0000004012058824 */ /* 0x000fe400078e02bf */
[C---:B------:R-:W-:Y:S01]  /*13910*/  @P2 FMUL.FTZ R18, R20.reuse, 0.69314718246459960938 ;  /* 0x3f31721814122820 */ /* 0x040fe20000410000 */
[----:B------:R-:W3:Y:S01]  /*13920*/  @P3 MUFU.RCP R4, R0 ;  /* 0x0000000000043308 */ /* 0x000ee20000001000 */
[----:B------:R-:W-:Y:S01]  /*13930*/  @P3 FMUL.FTZ R20, R20, 0.69314718246459960938 ;  /* 0x3f31721814143820 */ /* 0x000fe20000410000 */
[----:B------:R-:W-:-:S06]  /*13940*/  @!P0 IMAD R5, R5, 0x4, R2 ;  /* 0x0000000405058824 */ /* 0x000fcc00078e0202 */
        /* <DEDUP_REMOVED lines=8> */
[----:B------:R-:W5:Y:S01]  /*139d0*/  @P3 MUFU.LG2 R23, R0 ;  /* 0x0000000000173308 */ /* 0x000f620000000c00 */
        /* <DEDUP_REMOVED lines=10> */
[-C--:B------:R-:W-:Y:S01]  /*13a80*/  FMUL.FTZ R166, R52, R3.reuse ;  /* 0x0000000334a67220 */ /* 0x080fe20000410000 */
[-C--:B------:R-:W-:Y:S01]  /*13a90*/  FMUL.FTZ R164, R53, R3.reuse ;  /* 0x0000000335a47220 */ /* 0x080fe20000410000 */
[-C--:B------:R-:W-:Y:S01]  /*13aa0*/  FMUL.FTZ R165, R56, R3.reuse ;  /* 0x0000000338a57220 */ /* 0x080fe20000410000 */
[-C--:B------:R-:W-:Y:S01]  /*13ab0*/  FMUL.FTZ R162, R57, R3.reuse ;  /* 0x0000000339a27220 */ /* 0x080fe20000410000 */
[-C--:B------:R-:W-:Y:S01]  /*13ac0*/  FMUL.FTZ R163, R60, R3.reuse ;  /* 0x000000033ca37220 */ /* 0x080fe20000410000 */
[-C--:B------:R-:W-:Y:S01]  /*13ad0*/  FMUL.FTZ R160, R61, R3.reuse ;  /* 0x000000033da07220 */ /* 0x080fe20000410000 */
[----:B-----5:R-:W-:Y:S01]  /*13ae0*/  @P3 FMUL.FTZ R23, R23, 0.69314718246459960938 ;  /* 0x3f31721817173820 */ /* 0x020fe20000410000 */
        /* <DEDUP_REMOVED lines=44> */
[----:B------:R-:W-:-:S02]  /*13db0*/  IMAD.MOV.U32 R32, RZ, RZ, -0x800000 ;  /* 0xff800000ff207424 */ /* 0x000fc400078e00ff */
[-C--:B------:R-:W-:Y:S01]  /*13dc0*/  FMUL.FTZ R9, R42, R4.reuse ;  /* 0x000000042a097220 */ /* 0x080fe20000410000 */
[----:B--2---:R-:W-:Y:S02]  /*13dd0*/  IMAD.MOV.U32 R3, RZ, RZ, -0x800000 ;  /* 0xff800000ff037424 */ /* 0x004fe400078e00ff */
[-C--:B------:R-:W-:Y:S01]  /*13de0*/  FMUL.FTZ R11, R46, R4.reuse ;  /* 0x000000042e0b7220 */ /* 0x080fe20000410000 */
[-C--:B------:R-:W-:Y:S01]  /*13df0*/  FMUL.FTZ R13, R50, R4.reuse ;  /* 0x00000004320d7220 */ /* 0x080fe20000410000 */
[-C--:B------:R-:W-:Y:S01]  /*13e00*/  FMUL.FTZ R21, R58, R4.reuse ;  /* 0x000000043a157220 */ /* 0x080fe20000410000 */
[----:B------:R-:W-:Y:S01]  /*13e10*/  FMUL.FTZ R29, R66, R4 ;  /* 0x00000004421d7220 */ /* 0x000fe20000410000 */
[----:B------:R-:W-:Y:S01]  /*13e20*/  @P2 FFMA.FTZ R32, R18, R14, R25 ;  /* 0x0000000e12202223 */ /* 0x000fe20000010019 */
[----:B------:R-:W-:Y:S01]  /*13e30*/  PLOP3.LUT P0, PT, PT, PT, PT, 0x8, 0x0 ;  /* 0x000000000000781c */ /* 0x000fe20003f0e170 */
        /* <DEDUP_REMOVED lines=62> */
.L_x_2732:
[----:B------:R-:W-:Y:S05]  /*14220*/  BSYNC B7 ;  /* 0x0000000000077941 */ /* 0x000fea0003800000 */
.L_x_2722:
[----:B------:R-:W2:Y:S08]  /*14230*/  S2UR UR5, SR_CgaCtaId ;  /* 0x00000000000579c3 */ /* 0x000eb00000008800 */
[----:B------:R-:W-:Y:S06]  /*14240*/  BAR.SYNC.DEFER_BLOCKING 0x5, 0x180 ;  /* 0x0146000000007b1d */ /* 0x000fec0000010000 */
[----:B------:R-:W-:Y:S01]  /*14250*/  UMOV UR4, 0x400 ;  /* 0x0000040000047882 */ /* 0x000fe20000000000 */
[----:B------:R-:W-:Y:S01]  /*14260*/  BSSY B0, `(.L_x_2870) ;  /* 0x00002e4000007945 */ /* 0x000fe20003800000 */
[----:B--2---:R-:W-:-:S06]  /*14270*/  ULEA UR4, UR5, UR4, 0x18 ;  /* 0x0000000405047291 */ /* 0x004fcc000f8ec03f */
[----:B------:R-:W-:-:S05]  /*14280*/  IMAD.U32 R2, RZ, RZ, UR4 ;  /* 0x00000004ff027e24 */ /* 0x000fca000f8e00ff */
[----:B----4-:R2:W3:Y:S01]  /*14290*/  LDS.128 R24, [R2+0x28cd0] ;  /* 0x028cd00002187984 */ /* 0x0104e20000000c00 */
[----:B------:R-:W-:Y:S06]  /*142a0*/  BAR.ARV 0x4, 0x180 ;  /* 0x0106000000007b1d */ /* 0x000fec0000002000 */
[----:B------:R-:W-:Y:S05]  /*142b0*/  @P0 BRA `(.L_x_2871) ;  /* 0x0000002000080947 */ /* 0x000fea0003800000 */
[----:B------:R-:W4:Y:S01]  /*142c0*/  S2R R15, SR_SWINHI ;  /* 0x00000000000f7919 */ /* 0x000f220000002f00 */
        /* <DEDUP_REMOVED lines=17> */
[----:B----45:R-:W-:-:S02]  /*143e0*/  MOV R37, R15 ;  /* 0x0000000f00257202 */ /* 0x030fc40000000f00 */
[----:B------:R-:W-:Y:S02]  /*143f0*/  F2FP.F16.F32.PACK_AB R81, R83, R82 ;  /* 0x000000525351723e */ /* 0x000fe400000000ff */
[----:B------:R-:W-:Y:S01]  /*14400*/  F2FP.F16.F32.PACK_AB R88, R89, R88 ;  /* 0x000000585958723e */ /* 0x000fe200000000ff */
[----:B------:R-:W-:Y:S01]  /*14410*/  IMAD.WIDE R114, R228, 0x2, R36 ;  /* 0x00000002e4727825 */ /* 0x000fe200078e0224 */
[----:B------:R-:W-:Y:S02]  /*14420*/  F2FP.F16.F32.PACK_AB R82, R85, R84 ;  /* 0x000000545552723e */ /* 0x000fe400000000ff */
[----:B------:R-:W-:Y:S02]  /*14430*/  F2FP.F16.F32.PACK_AB R83, R87, R86 ;  /* 0x000000565753723e */ /* 0x000fe400000000ff */
[C---:B------:R-:W-:Y:S02]  /*14440*/  IADD3 R15, P1, R114.reuse, 0x20, RZ ;  /* 0x00000020720f7810 */ /* 0x040fe40007f3e0ff */
[----:B------:R-:W-:-:S02]  /*14450*/  IADD3 R41, P0, R114, 0x40, RZ ;  /* 0x0000004072297810 */ /* 0x000fc40007f1e0ff */
[----:B------:R-:W-:Y:S02]  /*14460*/  LOP3.LUT R14, R15, 0x380, RZ, 0xc0, !PT ;  /* 0x000003800f0e7812 */ /* 0x000fe400078ec0ff */
[C---:B------:R-:W-:Y:S02]  /*14470*/  IADD3 R53, P6, R114.reuse, 0x2020, RZ ;  /* 0x0000202072357810 */ /* 0x040fe40007fde0ff */
[C---:B------:R-:W-:Y:S02]  /*14480*/  IADD3 R45, P4, R114.reuse, 0x60, RZ ;  /* 0x00000060722d7810 */ /* 0x040fe40007f9e0ff */
[----:B------:R-:W-:Y:S02]  /*14490*/  IADD3 R49, P3, R114, 0x2000, RZ ;  /* 0x0000200072317810 */ /* 0x000fe40007f7e0ff */
[----:B------:R-:W-:Y:S02]  /*144a0*/  SHF.R.U64 R14, R14, 0x3, RZ ;  /* 0x000000030e0e7819 */ /* 0x000fe400000012ff */
[----:B------:R-:W-:-:S02]  /*144b0*/  LOP3.LUT R40, R41, 0x380, RZ, 0xc0, !PT ;  /* 0x0000038029287812 */ /* 0x000fc400078ec0ff */
[----:B------:R-:W-:Y:S02]  /*144c0*/  LOP3.LUT R52, R53, 0x380, RZ, 0xc0, !PT ;  /* 0x0000038035347812 */ /* 0x000fe400078ec0ff */
[----:B------:R-:W-:Y:S02]  /*144d0*/  LOP3.LUT R44, R45, 0x380, RZ, 0xc0, !PT ;  /* 0x000003802d2c7812 */ /* 0x000fe400078ec0ff */
[----:B------:R-:W-:Y:S02]  /*144e0*/  LOP3.LUT R48, R49, 0x380, RZ, 0xc0, !PT ;  /* 0x0000038031307812 */ /* 0x000fe400078ec0ff */
[----:B------:R-:W-:Y:S01]  /*144f0*/  LOP3.LUT R14, R14, R15, RZ, 0x3c, !PT ;  /* 0x0000000f0e0e7212 */ /* 0x000fe200078e3cff */
[----:B------:R-:W-:Y:S01]  /*14500*/  IMAD.X R15, RZ, RZ, R115, P1 ;  /* 0x000000ffff0f7224 */ /* 0x000fe200008e0673 */
[----:B------:R-:W-:Y:S02]  /*14510*/  SHF.R.U64 R40, R40, 0x3, RZ ;  /* 0x0000000328287819 */ /* 0x000fe400000012ff */
[----:B------:R-:W-:-:S02]  /*14520*/  SHF.R.U64 R52, R52, 0x3, RZ ;  /* 0x0000000334347819 */ /* 0x000fc400000012ff */
[----:B------:R-:W-:Y:S02]  /*14530*/  IADD3 R65, P1, R114, 0x4000, RZ ;  /* 0x0000400072417810 */ /* 0x000fe40007f3e0ff */
[----:B------:R-:W-:Y:S02]  /*14540*/  SHF.R.U64 R44, R44, 0x3, RZ ;  /* 0x000000032c2c7819 */ /* 0x000fe400000012ff */
[C---:B------:R-:W-:Y:S02]  /*14550*/  IADD3 R57, P5, R114.reuse, 0x2040, RZ ;  /* 0x0000204072397810 */ /* 0x040fe40007fbe0ff */
[----:B------:R-:W-:Y:S02]  /*14560*/  IADD3 R61, P2, R114, 0x2060, RZ ;  /* 0x00002060723d7810 */ /* 0x000fe40007f5e0ff */
[----:B------:R-:W-:Y:S02]  /*14570*/  SHF.R.U64 R48, R48, 0x3, RZ ;  /* 0x0000000330307819 */ /* 0x000fe400000012ff */
[----:B------:R-:W-:Y:S01]  /*14580*/  LOP3.LUT R40, R40, R41, RZ, 0x3c, !PT ;  /* 0x0000002928287212 */ /* 0x000fe200078e3cff */
[--C-:B------:R-:W-:Y:S01]  /*14590*/  IMAD.X R41, RZ, RZ, R115.reuse, P0 ;  /* 0x000000ffff297224 */ /* 0x100fe200000e0673 */
[----:B------:R-:W-:Y:S01]  /*145a0*/  LOP3.LUT R52, R52, R53, RZ, 0x3c, !PT ;  /* 0x0000003534347212 */ /* 0x000fe200078e3cff */
[----:B------:R-:W-:Y:S01]  /*145b0*/  IMAD.X R53, RZ, RZ, R115, P6 ;  /* 0x000000ffff357224 */ /* 0x000fe200030e0673 */
[----:B------:R-:W-:-:S02]  /*145c0*/  LOP3.LUT R64, R65, 0x380, RZ, 0xc0, !PT ;  /* 0x0000038041407812 */ /* 0x000fc400078ec0ff */
[----:B------:R-:W-:Y:S01]  /*145d0*/  LOP3.LUT R44, R44, R45, RZ, 0x3c, !PT ;  /* 0x0000002d2c2c7212 */ /* 0x000fe200078e3cff */
[--C-:B------:R-:W-:Y:S01]  /*145e0*/  IMAD.X R45, RZ, RZ, R115.reuse, P4 ;  /* 0x000000ffff2d7224 */ /* 0x100fe200020e0673 */
[----:B------:R-:W-:Y:S02]  /*145f0*/  LOP3.LUT R56, R57, 0x380, RZ, 0xc0, !PT ;  /* 0x0000038039387812 */ /* 0x000fe400078ec0ff */
[----:B------:R-:W-:Y:S02]  /*14600*/  LOP3.LUT R60, R61, 0x380, RZ, 0xc0, !PT ;  /* 0x000003803d3c7812 */ /* 0x000fe400078ec0ff */
[----:B------:R-:W-:Y:S01]  /*14610*/  LOP3.LUT R48, R48, R49, RZ, 0x3c, !PT ;  /* 0x0000003130307212 */ /* 0x000fe200078e3cff */
[----:B------:R-:W-:Y:S01]  /*14620*/  IMAD.X R49, RZ, RZ, R115, P3 ;  /* 0x000000ffff317224 */ /* 0x000fe200018e0673 */
[C---:B------:R-:W-:Y:S02]  /*14630*/  IADD3 R69, P0, R114.reuse, 0x4020, RZ ;  /* 0x0000402072457810 */ /* 0x040fe40007f1e0ff */
[----:B------:R-:W-:-:S02]  /*14640*/  IADD3 R179, P6, R114, 0x6000, RZ ;  /* 0x0000600072b37810 */ /* 0x000fc40007fde0ff */
[C---:B------:R-:W-:Y:S02]  /*14650*/  IADD3 R73, P4, R114.reuse, 0x4040, RZ ;  /* 0x0000404072497810 */ /* 0x040fe40007f9e0ff */
[----:B------:R-:W-:Y:S01]  /*14660*/  IADD3 R99, P3, R114, 0x4060, RZ ;  /* 0x0000406072637810 */ /* 0x000fe20007f7e0ff */
[----:B------:R-:W-:Y:S01]  /*14670*/  IMAD.X R103, RZ, RZ, R115, P6 ;  /* 0x000000ffff677224 */ /* 0x000fe200030e0673 */
[----:B------:R-:W-:Y:S02]  /*14680*/  SHF.R.U64 R64, R64, 0x3, RZ ;  /* 0x0000000340407819 */ /* 0x000fe400000012ff */
[----:B------:R-:W-:Y:S02]  /*14690*/  SHF.R.U64 R56, R56, 0x3, RZ ;  /* 0x0000000338387819 */ /* 0x000fe400000012ff */
[----:B------:R-:W-:Y:S02]  /*146a0*/  SHF.R.U64 R60, R60, 0x3, RZ ;  /* 0x000000033c3c7819 */ /* 0x000fe400000012ff */
[----:B------:R-:W-:-:S02]  /*146b0*/  LOP3.LUT R68, R69, 0x380, RZ, 0xc0, !PT ;  /* 0x0000038045447812 */ /* 0x000fc400078ec0ff */
[----:B------:R-:W-:Y:S02]  /*146c0*/  LOP3.LUT R23, R114, 0x380, RZ, 0xc0, !PT ;  /* 0x0000038072177812 */ /* 0x000fe400078ec0ff */
[----:B------:R-:W-:Y:S02]  /*146d0*/  LOP3.LUT R4, R179, 0x380, RZ, 0xc0, !PT ;  /* 0x00000380b3047812 */ /* 0x000fe400078ec0ff */
[----:B------:R-:W-:Y:S02]  /*146e0*/  LOP3.LUT R72, R73, 0x380, RZ, 0xc0, !PT ;  /* 0x0000038049487812 */ /* 0x000fe400078ec0ff */
[----:B------:R-:W-:Y:S02]  /*146f0*/  LOP3.LUT R98, R99, 0x380, RZ, 0xc0, !PT ;  /* 0x0000038063627812 */ /* 0x000fe400078ec0ff */
[----:B------:R-:W-:Y:S01]  /*14700*/  LOP3.LUT R64, R64, R65, RZ, 0x3c, !PT ;  /* 0x0000004140407212 */ /* 0x000fe200078e3cff */
[--C-:B------:R-:W-:Y:S01]  /*14710*/  IMAD.X R65, RZ, RZ, R115.reuse, P1 ;  /* 0x000000ffff417224 */ /* 0x100fe200008e0673 */
[----:B------:R-:W-:Y:S01]  /*14720*/  LOP3.LUT R56, R56, R57, RZ, 0x3c, !PT ;  /* 0x0000003938387212 */ /* 0x000fe200078e3cff */
[--C-:B------:R-:W-:Y:S01]  /*14730*/  IMAD.X R57, RZ, RZ, R115.reuse, P5 ;  /* 0x000000ffff397224 */ /* 0x100fe200028e0673 */
[----:B------:R-:W-:Y:S01]  /*14740*/  LOP3.LUT R60, R60, R61, RZ, 0x3c, !PT ;  /* 0x0000003d3c3c7212 */ /* 0x000fe200078e3cff */
[----:B------:R-:W-:Y:S01]  /*14750*/  IMAD.X R61, RZ, RZ, R115, P2 ;  /* 0x000000ffff3d7224 */ /* 0x000fe200010e0673 */
[----:B------:R-:W-:-:S02]  /*14760*/  SHF.R.U64 R68, R68, 0x3, RZ ;  /* 0x0000000344447819 */ /* 0x000fc400000012ff */
[----:B------:R-:W-:Y:S02]  /*14770*/  SHF.R.U64 R23, R23, 0x3, RZ ;  /* 0x0000000317177819 */ /* 0x000fe400000012ff */
[----:B------:R-:W-:Y:S02]  /*14780*/  SHF.R.U64 R4, R4, 0x3, RZ ;  /* 0x0000000304047819 */ /* 0x000fe400000012ff */
[----:B------:R-:W-:Y:S02]  /*14790*/  IADD3 R22, P1, R114, 0x6060, RZ ;  /* 0x0000606072167810 */ /* 0x000fe40007f3e0ff */
[----:B------:R-:W-:Y:S02]  /*147a0*/  SHF.R.U64 R72, R72, 0x3, RZ ;  /* 0x0000000348487819 */ /* 0x000fe400000012ff */
[----:B------:R-:W-:Y:S02]  /*147b0*/  SHF.R.U64 R98, R98, 0x3, RZ ;  /* 0x0000000362627819 */ /* 0x000fe400000012ff */
[----:B------:R-:W-:-:S02]  /*147c0*/  IADD3 R20, P5, R114, 0x6020, RZ ;  /* 0x0000602072147810 */ /* 0x000fc40007fbe0ff */
[----:B---3--:R-:W-:Y:S02]  /*147d0*/  IADD3 R24, P2, R114, 0x6040, RZ ;  /* 0x0000604072187810 */ /* 0x008fe40007f5e0ff */
[----:B------:R-:W-:Y:S01]  /*147e0*/  LOP3.LUT R68, R68, R69, RZ, 0x3c, !PT ;  /* 0x0000004544447212 */ /* 0x000fe200078e3cff */
[--C-:B------:R-:W-:Y:S01]  /*147f0*/  IMAD.X R69, RZ, RZ, R115.reuse, P0 ;  /* 0x000000ffff457224 */ /* 0x100fe200000e0673 */
[----:B------:R-:W-:Y:S01]  /*14800*/  LOP3.LUT R114, R23, R114, RZ, 0x3c, !PT ;  /* 0x0000007217727212 */ /* 0x000fe200078e3cff */
[--C-:B------:R-:W-:Y:S01]  /*14810*/  IMAD.X R107, RZ, RZ, R115.reuse, P5 ;  /* 0x000000ffff6b7224 */ /* 0x100fe200028e0673 */
[----:B------:R-:W-:Y:S01]  /*14820*/  LOP3.LUT R102, R4, R179, RZ, 0x3c, !PT ;  /* 0x000000b304667212 */ /* 0x000fe200078e3cff */
[--C-:B------:R-:W-:Y:S01]  /*14830*/  IMAD.X R111, RZ, RZ, R115.reuse, P2 ;  /* 0x000000ffff6f7224 */ /* 0x100fe200010e0673 */
[----:B------:R-:W-:Y:S01]  /*14840*/  LOP3.LUT R179, R22, 0x380, RZ, 0xc0, !PT ;  /* 0x0000038016b37812 */ /* 0x000fe200078ec0ff */
[--C-:B------:R-:W-:Y:S01]  /*14850*/  IMAD.X R23, RZ, RZ, R115.reuse, P1 ;  /* 0x000000ffff177224 */ /* 0x100fe200008e0673 */
[----:B------:R-:W-:Y:S01]  /*14860*/  LOP3.LUT R72, R72, R73, RZ, 0x3c, !PT ;  /* 0x0000004948487212 */ /* 0x000fe200078e3cff */
[--C-:B------:R-:W-:Y:S01]  /*14870*/  IMAD.X R73, RZ, RZ, R115.reuse, P4 ;  /* 0x000000ffff497224 */ /* 0x100fe200020e0673 */
[----:B------:R-:W-:Y:S01]  /*14880*/  LOP3.LUT R98, R98, R99, RZ, 0x3c, !PT ;  /* 0x0000006362627212 */ /* 0x000fe200078e3cff */
[----:B------:R-:W-:Y:S01]  /*14890*/  IMAD.X R99, RZ, RZ, R115, P3 ;  /* 0x000000ffff637224 */ /* 0x000fe200018e0673 */
[----:B------:R-:W-:-:S02]  /*148a0*/  ISETP.NE.U32.AND P0, PT, RZ, UR4, PT ;  /* 0x00000004ff007c0c */ /* 0x000fc4000bf05070 */
[----:B------:R-:W-:Y:S02]  /*148b0*/  MOV R115, R114 ;  /* 0x0000007200737202 */ /* 0x000fe40000000f00 */
[----:B------:R-:W-:Y:S01]  /*148c0*/  F2FP.F16.F32.PACK_AB R4, R175, R177 ;  /* 0x000000b1af04723e */ /* 0x000fe200000000ff */
[----:B------:R-:W-:Y:S01]  /*148d0*/  BAR.SYNC.DEFER_BLOCKING 0x1, 0x100 ;  /* 0x0044000000007b1d */ /* 0x000fe20000010000 */
[----:B------:R-:W-:Y:S02]  /*148e0*/  LOP3.LUT R175, R20, 0x380, RZ, 0xc0, !PT ;  /* 0x0000038014af7812 */ /* 0x000fe400078ec0ff */
[----:B------:R-:W-:Y:S02]  /*148f0*/  SHF.R.U64 R179, R179, 0x3, RZ ;  /* 0x00000003b3b37819 */ /* 0x000fe400000012ff */
[----:B------:R-:W-:Y:S01]  /*14900*/  ISETP.NE.AND.EX P0, PT, RZ, UR5, PT, P0 ;  /* 0x00000005ff007c0c */ /* 0x000fe2000bf05300 */
[----:B------:R-:W-:Y:S01]  /*14910*/  ULDC.64 UR4, c[0x0][0xc08] ;  /* 0x0003020000047ab9 */ /* 0x000fe20000000a00 */
[----:B------:R-:W-:-:S02]  /*14920*/  LOP3.LUT R177, R24, 0x380, RZ, 0xc0, !PT ;  /* 0x0000038018b17812 */ /* 0x000fc400078ec0ff */
[----:B------:R-:W-:Y:S02]  /*14930*/  SHF.R.U64 R175, R175, 0x3, RZ ;  /* 0x00000003afaf7819 */ /* 0x000fe400000012ff */
[----:B------:R-:W-:Y:S02]  /*14940*/  LOP3.LUT R22, R179, R22, RZ, 0x3c, !PT ;  /* 0x00000016b3167212 */ /* 0x000fe400078e3cff */
[----:B------:R-:W-:Y:S02]  /*14950*/  ISETP.NE.U32.AND P6, PT, RZ, UR4, PT ;  /* 0x00000004ff007c0c */ /* 0x000fe4000bfc5070 */
[----:B------:R-:W-:Y:S02]  /*14960*/  MOV R114, R14 ;  /* 0x0000000e00727202 */ /* 0x000fe40000000f00 */
[----:B------:R-:W-:Y:S02]  /*14970*/  MOV R40, R40 ;  /* 0x0000002800287202 */ /* 0x000fe40000000f00 */
[----:B------:R-:W-:-:S02]  /*14980*/  SHF.R.U64 R177, R177, 0x3, RZ ;  /* 0x00000003b1b17819 */ /* 0x000fc400000012ff */
[----:B------:R-:W-:Y:S02]  /*14990*/  LOP3.LUT R106, R175, R20, RZ, 0x3c, !PT ;  /* 0x00000014af6a7212 */ /* 0x000fe400078e3cff */
[----:B------:R-:W-:Y:S01]  /*149a0*/  MOV R44, R44 ;  /* 0x0000002c002c7202 */ /* 0x000fe20000000f00 */
[----:B------:R3:W-:Y:S01]  /*149b0*/  STSM.16.M88.4 [R115], R4 ;  /* 0x0000000473007844 */ /* 0x0007e20000000200 */
[----:B------:R-:W-:Y:S02]  /*149c0*/  F2FP.F16.F32.PACK_AB R14, R164, R166 ;  /* 0x000000a6a40e723e */ /* 0x000fe400000000ff */
[----:B------:R-:W-:Y:S02]  /*149d0*/  F2FP.F16.F32.PACK_AB R15, R55, R54 ;  /* 0x00000036370f723e */ /* 0x000fe400000000ff */
[----:B------:R-:W-:Y:S02]  /*149e0*/  ISETP.NE.AND.EX P6, PT, RZ, UR5, PT, P6 ;  /* 0x00000005ff007c0c */ /* 0x000fe4000bfc5360 */
[----:B------:R-:W-:-:S02]  /*149f0*/  MOV R48, R48 ;  /* 0x0000003000307202 */ /* 0x000fc40000000f00 */
[----:B------:R-:W-:Y:S02]  /*14a00*/  F2FP.F16.F32.PACK_AB R20, R162, R165 ;  /* 0x000000a5a214723e */ /* 0x000fe400000000ff */
[----:B------:R-:W-:Y:S02]  /*14a10*/  MOV R52, R52 ;  /* 0x0000003400347202 */ /* 0x000fe40000000f00 */
[----:B------:R-:W-:Y:S02]  /*14a20*/  MOV R56, R56 ;  /* 0x0000003800387202 */ /* 0x000fe40000000f00 */
[----:B------:R-:W-:Y:S02]  /*14a30*/  LOP3.LUT R110, R177, R24, RZ, 0x3c, !PT ;  /* 0x00000018b16e7212 */ /* 0x000fe400078e3cff */
[----:B---3--:R-:W-:Y:S02]  /*14a40*/  F2FP.F16.F32.PACK_AB R4, R172, R174 ;  /* 0x000000aeac04723e */ /* 0x008fe400000000ff */
[----:B------:R-:W-:-:S02]  /*14a50*/  F2FP.F16.F32.PACK_AB R5, R35, R34 ;  /* 0x000000222305723e */ /* 0x000fc400000000ff */
[----:B------:R-:W-:Y:S02]  /*14a60*/  F2FP.F16.F32.PACK_AB R6, R170, R173 ;  /* 0x000000adaa06723e */ /* 0x000fe400000000ff */
[----:B------:R-:W-:Y:S02]  /*14a70*/  F2FP.F16.F32.PACK_AB R7, R39, R38 ;  /* 0x000000262707723e */ /* 0x000fe400000000ff */
[----:B------:R-:W-:Y:S02]  /*14a80*/  MOV R34, R22 ;  /* 0x0000001600227202 */ /* 0x000fe40000000f00 */
[----:B------:R-:W-:Y:S01]  /*14a90*/  F2FP.F16.F32.PACK_AB R22, R160, R163 ;  /* 0x000000a3a016723e */ /* 0x000fe200000000ff */
[----:B------:R3:W-:Y:S01]  /*14aa0*/  STSM.16.M88.4 [R114], R4 ;  /* 0x0000000472007844 */ /* 0x0007e20000000200 */
[----:B------:R-:W-:Y:S02]  /*14ab0*/  F2FP.F16.F32.PACK_AB R23, R63, R62 ;  /* 0x0000003e3f17723e */ /* 0x000fe400000000ff */
[----:B------:R-:W-:Y:S01]  /*14ac0*/  MOV R60, R60 ;  /* 0x0000003c003c7202 */ /* 0x000fe20000000f00 */
[----:B------:R-:W-:Y:S01]  /*14ad0*/  STSM.16.M88.4 [R40], R8 ;  /* 0x0000000828007844 */ /* 0x000fe20000000200 */
[----:B------:R-:W-:-:S02]  /*14ae0*/  F2FP.F16.F32.PACK_AB R89, R91, R90 ;  /* 0x0000005a5b59723e */ /* 0x000fc400000000ff */
[----:B------:R-:W-:Y:S01]  /*14af0*/  MOV R64, R64 ;  /* 0x0000004000407202 */ /* 0x000fe20000000f00 */
[----:B------:R-:W-:Y:S01]  /*14b00*/  STSM.16.M88.4 [R44], R12 ;  /* 0x0000000c2c007844 */ /* 0x000fe20000000200 */
[----:B------:R-:W-:Y:S02]  /*14b10*/  MOV R24, R98 ;  /* 0x0000006200187202 */ /* 0x000fe40000000f00 */
[----:B------:R-:W-:Y:S01]  /*14b20*/  F2FP.F16.F32.PACK_AB R90, R93, R92 ;  /* 0x0000005c5d5a723e */ /* 0x000fe200000000ff */
[----:B------:R-:W-:Y:S01]  /*14b30*/  STSM.16.M88.4 [R48], R20 ;  /* 0x0000001430007844 */ /* 0x000fe20000000200 */
[----:B------:R-:W-:Y:S02]  /*14b40*/  F2FP.F16.F32.PACK_AB R91, R95, R94 ;  /* 0x0000005e5f5b723e */ /* 0x000fe400000000ff */
[----:B------:R-:W-:Y:S01]  /*14b50*/  F2FP.F16.F32.PACK_AB R96, R97, R96 ;  /* 0x000000606160723e */ /* 0x000fe200000000ff */
[----:B------:R-:W-:Y:S01]  /*14b60*/  STSM.16.M88.4 [R52], R28 ;  /* 0x0000001c34007844 */ /* 0x000fe20000000200 */
[----:B---3--:R-:W-:-:S02]  /*14b70*/  F2FP.F16.F32.PACK_AB R4, R155, R158 ;  /* 0x0000009e9b04723e */ /* 0x008fc400000000ff */
[----:B------:R-:W-:Y:S02]  /*14b80*/  F2FP.F16.F32.PACK_AB R5, R75, R74 ;  /* 0x0000004a4b05723e */ /* 0x000fe400000000ff */
[----:B------:R-:W-:Y:S02]  /*14b90*/  F2FP.F16.F32.PACK_AB R6, R77, R156 ;  /* 0x0000009c4d06723e */ /* 0x000fe400000000ff */
[----:B------:R-:W-:Y:S02]  /*14ba0*/  F2FP.F16.F32.PACK_AB R7, R79, R78 ;  /* 0x0000004e4f07723e */ /* 0x000fe400000000ff */
[----:B------:R-:W-:Y:S02]  /*14bb0*/  MOV R68, R68 ;  /* 0x0000004400447202 */ /* 0x000fe40000000f00 */
[----:B------:R-:W-:Y:S01]  /*14bc0*/  MOV R0, R106 ;  /* 0x0000006a00007202 */ /* 0x000fe20000000f00 */
[----:B------:R3:W-:Y:S01]  /*14bd0*/  STSM.16.M88.4 [R56], R4 ;  /* 0x0000000438007844 */ /* 0x0007e20000000200 */
[----:B------:R-:W-:-:S02]  /*14be0*/  F2FP.F16.F32.PACK_AB R97, R42, R33 ;  /* 0x000000212a61723e */ /* 0x000fc400000000ff */
[----:B------:R-:W-:Y:S01]  /*14bf0*/  F2FP.F16.F32.PACK_AB R98, R101, R100 ;  /* 0x000000646562723e */ /* 0x000fe200000000ff */
[----:B------:R-:W-:Y:S01]  /*14c00*/  STSM.16.M88.4 [R60], R80 ;  /* 0x000000503c007844 */ /* 0x000fe20000000200 */
[----:B------:R-:W-:Y:S02]  /*14c10*/  F2FP.F16.F32.PACK_AB R99, R50, R46 ;  /* 0x0000002e3263723e */ /* 0x000fe400000000ff */
[----:B------:R-:W-:Y:S01]  /*14c20*/  F2FP.F16.F32.PACK_AB R104, R105, R104 ;  /* 0x000000686968723e */ /* 0x000fe200000000ff */
[----:B------:R-:W-:Y:S01]  /*14c30*/  STSM.16.M88.4 [R64], R88 ;  /* 0x0000005840007844 */ /* 0x000fe20000000200 */
[----:B------:R-:W-:Y:S02]  /*14c40*/  MOV R72, R72 ;  /* 0x0000004800487202 */ /* 0x000fe40000000f00 */
[----:B------:R-:W-:Y:S01]  /*14c50*/  F2FP.F16.F32.PACK_AB R105, R66, R58 ;  /* 0x0000003a4269723e */ /* 0x000fe200000000ff */
[----:B------:R-:W-:Y:S01]  /*14c60*/  STSM.16.M88.4 [R68], R96 ;  /* 0x0000006044007844 */ /* 0x000fe20000000200 */
[----:B------:R-:W-:-:S02]  /*14c70*/  F2FP.F16.F32.PACK_AB R106, R109, R108 ;  /* 0x0000006c6d6a723e */ /* 0x000fc400000000ff */
[----:B------:R-:W-:Y:S01]  /*14c80*/  F2FP.F16.F32.PACK_AB R107, R152, R76 ;  /* 0x0000004c986b723e */ /* 0x000fe200000000ff */
[----:B---3--:R-:W3:Y:S01]  /*14c90*/  LDC.64 R4, c[0x0][0xc00] ;  /* 0x00030000ff047b82 */ /* 0x008ee20000000a00 */
[----:B------:R-:W-:Y:S02]  /*14ca0*/  F2FP.F16.F32.PACK_AB R112, R113, R112 ;  /* 0x000000707170723e */ /* 0x000fe400000000ff */
[----:B------:R-:W-:Y:S01]  /*14cb0*/  F2FP.F16.F32.PACK_AB R120, R121, R120 ;  /* 0x000000787978723e */ /* 0x000fe200000000ff */
[----:B------:R-:W-:Y:S01]  /*14cc0*/  STSM.16.M88.4 [R72], R104 ;  /* 0x0000006848007844 */ /* 0x000fe20000000200 */
[----:B------:R-:W-:Y:S02]  /*14cd0*/  F2FP.F16.F32.PACK_AB R113, R154, R153 ;  /* 0x000000999a71723e */ /* 0x000fe400000000ff */
[----:B------:R-:W-:Y:S01]  /*14ce0*/  F2FP.F16.F32.PACK_AB R114, R117, R116 ;  /* 0x000000747572723e */ /* 0x000fe200000000ff */
[----:B------:R-:W4:Y:S01]  /*14cf0*/  @P6 LDC.64 R6, c[0x0][0xc08] ;  /* 0x00030200ff066b82 */ /* 0x000f220000000a00 */
[----:B------:R-:W-:-:S02]  /*14d00*/  F2FP.F16.F32.PACK_AB R115, R119, R118 ;  /* 0x000000767773723e */ /* 0x000fc400000000ff */
[----:B------:R-:W-:Y:S02]  /*14d10*/  F2FP.F16.F32.PACK_AB R121, R123, R122 ;  /* 0x0000007a7b79723e */ /* 0x000fe400000000ff */
[----:B------:R-:W-:Y:S01]  /*14d20*/  F2FP.F16.F32.PACK_AB R128, R129, R128 ;  /* 0x000000808180723e */ /* 0x000fe200000000ff */
[----:B------:R0:W-:Y:S01]  /*14d30*/  STSM.16.M88.4 [R24], R112 ;  /* 0x0000007018007844 */ /* 0x0001e20000000200 */
[----:B------:R-:W-:Y:S02]  /*14d40*/  MOV R102, R102 ;  /* 0x0000006600667202 */ /* 0x000fe40000000f00 */
[----:B------:R-:W-:Y:S02]  /*14d50*/  F2FP.F16.F32.PACK_AB R122, R125, R124 ;  /* 0x0000007c7d7a723e */ /* 0x000fe400000000ff */
[----:B------:R-:W-:Y:S02]  /*14d60*/  F2FP.F16.F32.PACK_AB R123, R127, R126 ;  /* 0x0000007e7f7b723e */ /* 0x000fe400000000ff */
[----:B------:R-:W-:-:S02]  /*14d70*/  F2FP.F16.F32.PACK_AB R129, R131, R130 ;  /* 0x000000828381723e */ /* 0x000fc400000000ff */
[----:B------:R-:W-:Y:S01]  /*14d80*/  F2FP.F16.F32.PACK_AB R136, R137, R136 ;  /* 0x000000888988723e */ /* 0x000fe200000000ff */
[----:B------:R-:W-:Y:S01]  /*14d90*/  STSM.16.M88.4 [R102], R120 ;  /* 0x0000007866007844 */ /* 0x000fe20000000200 */
[----:B------:R-:W-:Y:S02]  /*14da0*/  F2FP.F16.F32.PACK_AB R130, R133, R132 ;  /* 0x000000848582723e */ /* 0x000fe400000000ff */
[----:B------:R-:W-:Y:S01]  /*14db0*/  F2FP.F16.F32.PACK_AB R144, R145, R144 ;  /* 0x000000909190723e */ /* 0x000fe200000000ff */
[----:B------:R-:W-:Y:S01]  /*14dc0*/  ULDC UR4, c[0x0][0xa88] ;  /* 0x0002a20000047ab9 */ /* 0x000fe20000000800 */
[----:B------:R-:W-:Y:S01]  /*14dd0*/  F2FP.F16.F32.PACK_AB R131, R135, R134 ;  /* 0x000000868783723e */ /* 0x000fe200000000ff */
[----:B0-----:R-:W-:Y:S01]  /*14de0*/  IMAD.MOV.U32 R24, RZ, RZ, RZ ;  /* 0x000000ffff187224 */ /* 0x001fe200078e00ff */
[----:B------:R-:W-:Y:S01]  /*14df0*/  F2FP.F16.F32.PACK_AB R137, R139, R138 ;  /* 0x0000008a8b89723e */ /* 0x000fe200000000ff */
[----:B---3--:R-:W-:Y:S01]  /*14e00*/  IMAD.WIDE R10, R205, 0x4, R4 ;  /* 0x00000004cd0a7825 */ /* 0x008fe200078e0204 */
[----:B------:R-:W-:Y:S01]  /*14e10*/  MOV R110, R110 ;  /* 0x0000006e006e7202 */ /* 0x000fe20000000f00 */
[----:B------:R0:W-:Y:S01]  /*14e20*/  STSM.16.M88.4 [R0], R128 ;  /* 0x0000008000007844 */ /* 0x0001e20000000200 */
[----:B------:R-:W-:-:S02]  /*14e30*/  F2FP.F16.F32.PACK_AB R138, R141, R140 ;  /* 0x0000008c8d8a723e */ /* 0x000fc400000000ff */
[----:B------:R-:W-:Y:S02]  /*14e40*/  F2FP.F16.F32.PACK_AB R139, R143, R142 ;  /* 0x0000008e8f8b723e */ /* 0x000fe400000000ff */
[----:B------:R-:W-:Y:S02]  /*14e50*/  F2FP.F16.F32.PACK_AB R145, R147, R146 ;  /* 0x000000929391723e */ /* 0x000fe400000000ff */
[----:B------:R-:W-:Y:S01]  /*14e60*/  F2FP.F16.F32.PACK_AB R146, R149, R148 ;  /* 0x000000949592723e */ /* 0x000fe200000000ff */
[----:B------:R-:W-:Y:S01]  /*14e70*/  STSM.16.M88.4 [R110], R136 ;  /* 0x000000886e007844 */ /* 0x000fe20000000200 */
[----:B------:R-:W-:-:S05]  /*14e80*/  F2FP.F16.F32.PACK_AB R147, R151, R150 ;  /* 0x000000969793723e */ /* 0x000fca00000000ff */
[----:B------:R3:W-:Y:S01]  /*14e90*/  STSM.16.M88.4 [R34], R144 ;  /* 0x0000009022007844 */ /* 0x0007e20000000200 */
[----:B------:R-:W-:Y:S01]  /*14ea0*/  BAR.SYNC.DEFER_BLOCKING 0x1, 0x100 ;  /* 0x0044000000007b1d */ /* 0x000fe20000010000 */
[----:B0-----:R-:W-:Y:S02]  /*14eb0*/  IMAD.U32 R0, RZ, RZ, UR4 ;  /* 0x00000004ff007e24 */ /* 0x001fe4000f8e00ff */
[----:B----4-:R-:W-:-:S03]  /*14ec0*/  @P6 IMAD.WIDE R6, R205, 0x4, R6 ;  /* 0x00000004cd066825 */ /* 0x010fc600078e0206 */
        /* <DEDUP_REMOVED lines=24> */
[C---:B------:R-:W-:Y:S02]  /*15050*/  IADD3 R35, P5, R4.reuse, 0x5000, RZ ;  /* 0x0000500004237810 */ /* 0x040fe40007fbe0ff */
[----:B------:R-:W-:-:S02]  /*15060*/  IADD3 R37, P1, R4, 0x6000, RZ ;  /* 0x0000600004257810 */ /* 0x000fc40007f3e0ff */
[C---:B------:R-:W-:Y:S02]  /*15070*/  IADD3 R41, P2, R4.reuse, 0x7000, RZ ;  /* 0x0000700004297810 */ /* 0x040fe40007f5e0ff */
[C---:B------:R-:W-:Y:S02]  /*15080*/  IADD3 R45, P3, R4.reuse, 0x8000, RZ ;  /* 0x00008000042d7810 */ /* 0x040fe40007f7e0ff */
[----:B------:R-:W-:Y:S02]  /*15090*/  IADD3 R49, P4, R4, 0x9000, RZ ;  /* 0x0000900004317810 */ /* 0x000fe40007f9e0ff */
[----:B------:R-:W-:Y:S02]  /*150a0*/  P2R R14, PR, RZ, 0x20 ;  /* 0x00000020ff0e7803 */ /* 0x000fe40000000000 */
[----:B---3--:R-:W-:Y:S02]  /*150b0*/  LOP3.LUT R34, R35, 0x380, RZ, 0xc0, !PT ;  /* 0x0000038023227812 */ /* 0x008fe400078ec0ff */
[----:B------:R-:W-:-:S02]  /*150c0*/  LOP3.LUT R36, R37, 0x380, RZ, 0xc0, !PT ;  /* 0x0000038025247812 */ /* 0x000fc400078ec0ff */
[----:B------:R-:W-:Y:S02]  /*150d0*/  LOP3.LUT R40, R41, 0x380, RZ, 0xc0, !PT ;  /* 0x0000038029287812 */ /* 0x000fe400078ec0ff */
[----:B------:R-:W-:Y:S02]  /*150e0*/  LOP3.LUT R44, R45, 0x380, RZ, 0xc0, !PT ;  /* 0x000003802d2c7812 */ /* 0x000fe400078ec0ff */
[----:B------:R-:W-:Y:S02]  /*150f0*/  LOP3.LUT R48, R49, 0x380, RZ, 0xc0, !PT ;  /* 0x0000038031307812 */ /* 0x000fe400078ec0ff */
[----:B------:R-:W-:Y:S02]  /*15100*/  IADD3 R53, P5, R4, 0xa000, RZ ;  /* 0x0000a00004357810 */ /* 0x000fe40007fbe0ff */
[----:B------:R-:W-:Y:S02]  /*15110*/  SHF.R.U64 R34, R34, 0x3, RZ ;  /* 0x0000000322227819 */ /* 0x000fe400000012ff */
[----:B------:R-:W-:-:S02]  /*15120*/  SHF.R.U64 R36, R36, 0x3, RZ ;  /* 0x0000000324247819 */ /* 0x000fc400000012ff */
[----:B------:R-:W-:Y:S02]  /*15130*/  LOP3.LUT R52, R53, 0x380, RZ, 0xc0, !PT ;  /* 0x0000038035347812 */ /* 0x000fe400078ec0ff */
[----:B------:R-:W-:Y:S02]  /*15140*/  SHF.R.U64 R40, R40, 0x3, RZ ;  /* 0x0000000328287819 */ /* 0x000fe400000012ff */
[----:B------:R-:W-:Y:S02]  /*15150*/  SHF.R.U64 R44, R44, 0x3, RZ ;  /* 0x000000032c2c7819 */ /* 0x000fe400000012ff */
[----:B------:R-:W-:Y:S02]  /*15160*/  SHF.R.U64 R48, R48, 0x3, RZ ;  /* 0x0000000330307819 */ /* 0x000fe400000012ff */
[----:B------:R-:W-:Y:S02]  /*15170*/  LOP3.LUT R34, R34, R35, RZ, 0x3c, !PT ;  /* 0x0000002322227212 */ /* 0x000fe400078e3cff */
[----:B------:R-:W-:-:S02]  /*15180*/  LOP3.LUT R36, R36, R37, RZ, 0x3c, !PT ;  /* 0x0000002524247212 */ /* 0x000fc400078e3cff */
[----:B------:R-:W-:Y:S02]  /*15190*/  LOP3.LUT R40, R40, R41, RZ, 0x3c, !PT ;  /* 0x0000002928287212 */ /* 0x000fe400078e3cff */
[----:B------:R-:W-:Y:S02]  /*151a0*/  LOP3.LUT R44, R44, R45, RZ, 0x3c, !PT ;  /* 0x0000002d2c2c7212 */ /* 0x000fe400078e3cff */
[----:B------:R-:W-:Y:S02]  /*151b0*/  LOP3.LUT R48, R48, R49, RZ, 0x3c, !PT ;  /* 0x0000003130307212 */ /* 0x000fe400078e3cff */
[----:B------:R-:W-:Y:S01]  /*151c0*/  SHF.R.U64 R52, R52, 0x3, RZ ;  /* 0x0000000334347819 */ /* 0x000fe200000012ff */
[----:B0-----:R-:W-:Y:S06]  /*151d0*/  @P6 BRA `(.L_x_2872) ;  /* 0x0000000000106947 */ /* 0x001fec0003800000 */
[----:B------:R-:W-:Y:S05]  /*151e0*/  @!P0 BRA `(.L_x_2872) ;  /* 0x00000000000c8947 */ /* 0x000fea0003800000 */
[----:B------:R-:W3:Y:S04]  /*151f0*/  LDG.E R7, desc[UR42][R10.64] ;  /* 0x0000002a0a077981 */ /* 0x000ee8000c1e1900 */
[----:B-----5:R-:W3:Y:S02]  /*15200*/  LDG.E R0, desc[UR42][R10.64+0x4] ;  /* 0x0000042a0a007981 */ /* 0x020ee4000c1e1900 */
[----:B---3--:R-:W-:-:S07]  /*15210*/  IMAD.IADD R0, R0, 0x1, -R7 ;  /* 0x0000000100007824 */ /* 0x008fce00078e0a07 */
.L_x_2872:
[----:B------:R-:W0:Y:S01]  /*15220*/  SHFL.IDX PT, R6, R220, RZ, 0x1f ;  /* 0x00001fffdc067589 */ /* 0x000e2200000e0000 */
[----:B------:R-:W-:Y:S01]  /*15230*/  ISETP.NE.AND P6, PT, R14, RZ, PT ;  /* 0x000000ff0e00720c */ /* 0x000fe20003fc5270 */
[--C-:B------:R-:W-:Y:S01]  /*15240*/  IMAD.X R49, RZ, RZ, R5.reuse, P4 ;  /* 0x000000ffff317224 */ /* 0x100fe200020e0605 */
[----:B------:R-:W-:Y:S01]  /*15250*/  LOP3.LUT R52, R52, R53, RZ, 0x3c, !PT ;  /* 0x0000003534347212 */ /* 0x000fe200078e3cff */
        /* <DEDUP_REMOVED lines=9> */
[C---:B------:R-:W-:Y:S02]  /*152f0*/  LOP3.LUT R7, R4.reuse, 0x380, RZ, 0xc0, !PT ;  /* 0x0000038004077812 */ /* 0x040fe400078ec0ff */
[----:B------:R-:W-:Y:S02]  /*15300*/  IADD3 R11, P5, R4, 0xf000, RZ ;  /* 0x0000f000040b7810 */ /* 0x000fe40007fbe0ff */
[----:B------:R-:W-:Y:S02]  /*15310*/  LOP3.LUT R56, R57, 0x380, RZ, 0xc0, !PT ;  /* 0x0000038039387812 */ /* 0x000fe400078ec0ff */
[----:B------:R-:W-:Y:S01]  /*15320*/  LOP3.LUT R60, R61, 0x380, RZ, 0xc0, !PT ;  /* 0x000003803d3c7812 */ /* 0x000fe200078ec0ff */
[----:B------:R-:W-:Y:S01]  /*15330*/  IMAD.X R73, RZ, RZ, R5, P5 ;  /* 0x000000ffff497224 */ /* 0x000fe200028e0605 */
[----:B------:R-:W-:-:S02]  /*15340*/  LOP3.LUT R64, R65, 0x380, RZ, 0xc0, !PT ;  /* 0x0000038041407812 */ /* 0x000fc400078ec0ff */
[----:B0-----:R-:W-:Y:S02]  /*15350*/  ISETP.NE.AND P4, PT, R6, RZ, PT ;  /* 0x000000ff0600720c */ /* 0x001fe40003f85270 */
[----:B------:R-:W-:Y:S02]  /*15360*/  LOP3.LUT R68, R69, 0x380, RZ, 0xc0, !PT ;  /* 0x0000038045447812 */ /* 0x000fe400078ec0ff */
[----:B------:R-:W-:Y:S02]  /*15370*/  SHF.R.U64 R7, R7, 0x3, RZ ;  /* 0x0000000307077819 */ /* 0x000fe400000012ff */
[----:B------:R-:W-:Y:S02]  /*15380*/  LOP3.LUT R10, R11, 0x380, RZ, 0xc0, !PT ;  /* 0x000003800b0a7812 */ /* 0x000fe400078ec0ff */
[----:B------:R-:W-:Y:S02]  /*15390*/  SHF.R.U64 R56, R56, 0x3, RZ ;  /* 0x0000000338387819 */ /* 0x000fe400000012ff */
[----:B------:R-:W-:-:S02]  /*153a0*/  SHF.R.U64 R60, R60, 0x3, RZ ;  /* 0x000000033c3c7819 */ /* 0x000fc400000012ff */
[----:B------:R-:W-:Y:S02]  /*153b0*/  SHF.R.U64 R64, R64, 0x3, RZ ;  /* 0x0000000340407819 */ /* 0x000fe400000012ff */
[----:B------:R-:W-:Y:S02]  /*153c0*/  SHF.R.U64 R68, R68, 0x3, RZ ;  /* 0x0000000344447819 */ /* 0x000fe400000012ff */
[----:B------:R-:W-:Y:S01]  /*153d0*/  LOP3.LUT R6, R7, R4, RZ, 0x3c, !PT ;  /* 0x0000000407067212 */ /* 0x000fe200078e3cff */
[----:B------:R-:W-:Y:S01]  /*153e0*/  IMAD.MOV.U32 R7, RZ, RZ, R5 ;  /* 0x000000ffff077224 */ /* 0x000fe200078e0005 */
[----:B------:R-:W-:Y:S02]  /*153f0*/  SHF.R.U64 R10, R10, 0x3, RZ ;  /* 0x000000030a0a7819 */ /* 0x000fe400000012ff */
[----:B------:R-:W-:Y:S02]  /*15400*/  SHF.R.S32.HI R4, RZ, 0x1f, R205 ;  /* 0x0000001fff047819 */ /* 0x000fe400000114cd */
        /* <DEDUP_REMOVED lines=9> */
[----:B------:R-:W-:Y:S02]  /*154a0*/  SHF.R.S32.HI R79, RZ, 0x1f, R204 ;  /* 0x0000001fff4f7819 */ /* 0x000fe400000114cc */
[----:B------:R-:W-:Y:S02]  /*154b0*/  SEL R81, R205, RZ, !P0 ;  /* 0x000000ffcd517207 */ /* 0x000fe40004000000 */
[----:B------:R-:W-:Y:S02]  /*154c0*/  SEL R78, R4, RZ, !P0 ;  /* 0x000000ff044e7207 */ /* 0x000fe40004000000 */
[----:B-----5:R-:W-:Y:S01]  /*154d0*/  SHF.R.S32.HI R77, RZ, 0x1f, R24 ;  /* 0x0000001fff4d7819 */ /* 0x020fe20000011418 */
[----:B------:R-:W-:Y:S06]  /*154e0*/  @P4 BRA `(.L_x_2873) ;  /* 0x0000000000b84947 */ /* 0x000fec0003800000 */
[----:B------:R-:W0:Y:S01]  /*154f0*/  LDC R31, c[0x0][0xbe8] ;  /* 0x0002fa00ff1f7b82 */ /* 0x000e220000000800 */
[----:B------:R-:W-:Y:S01]  /*15500*/  IMAD.IADD R33, R201, 0x1, R192 ;  /* 0x00000001c9217824 */ /* 0x000fe200078e02c0 */
[----:B------:R-:W-:Y:S01]  /*15510*/  ULDC.64 UR4, c[0x0][0xb90] ;  /* 0x0002e40000047ab9 */ /* 0x000fe20000000a00 */
[----:B------:R-:W-:Y:S02]  /*15520*/  IMAD.MOV.U32 R4, RZ, RZ, R24 ;  /* 0x000000ffff047224 */ /* 0x000fe400078e0018 */
[----:B------:R-:W-:Y:S02]  /*15530*/  IMAD R11, R79, UR4, RZ ;  /* 0x000000044f0b7c24 */ /* 0x000fe4000f8e02ff */
[----:B------:R-:W-:Y:S02]  /*15540*/  IMAD.MOV.U32 R5, RZ, RZ, R77 ;  /* 0x000000ffff057224 */ /* 0x000fe400078e004d */
[----:B------:R-:W-:Y:S02]  /*15550*/  IMAD R15, R204, UR5, R11 ;  /* 0x00000005cc0f7c24 */ /* 0x000fe4000f8e020b */
[----:B------:R-:W-:-:S02]  /*15560*/  IMAD.MOV.U32 R11, RZ, RZ, R33 ;  /* 0x000000ffff0b7224 */ /* 0x000fc400078e0021 */
[----:B------:R-:W-:Y:S01]  /*15570*/  IMAD.WIDE.U32 R4, R204, UR4, R4 ;  /* 0x00000004cc047c25 */ /* 0x000fe2000f8e0004 */
[----:B------:R-:W-:-:S03]  /*15580*/  ULDC.64 UR4, c[0x0][0xb98] ;  /* 0x0002e60000047ab9 */ /* 0x000fc60000000a00 */
[----:B------:R-:W-:Y:S02]  /*15590*/  IMAD.IADD R5, R5, 0x1, R15 ;  /* 0x0000000105057824 */ /* 0x000fe400078e020f */
[----:B------:R-:W-:Y:S02]  /*155a0*/  IMAD.IADD R30, R191, 0x1, R192 ;  /* 0x00000001bf1e7824 */ /* 0x000fe400078e02c0 */
[----:B------:R-:W-:Y:S01]  /*155b0*/  IMAD.WIDE.U32 R4, R81, UR4, R4 ;  /* 0x0000000451047c25 */ /* 0x000fe2000f8e0004 */
[----:B0-----:R-:W-:-:S13]  /*155c0*/  ISETP.NE.AND P0, PT, R31, 0x1, PT ;  /* 0x000000011f00780c */ /* 0x001fda0003f05270 */
[----:B------:R-:W0:Y:S08]  /*155d0*/  @P0 LDC R10, c[0x0][0xbec] ;  /* 0x0002fb00ff0a0b82 */ /* 0x000e300000000800 */
[----:B------:R-:W3:Y:S01]  /*155e0*/  @P0 LDC R23, c[0x0][0xbf0] ;  /* 0x0002fc00ff170b82 */ /* 0x000ee20000000800 */
[----:B0-----:R-:W-:-:S05]  /*155f0*/  @P0 IMAD.HI.U32 R10, R33, R10, RZ ;  /* 0x0000000a210a0227 */ /* 0x001fca00078e00ff */
[----:B---3--:R-:W-:Y:S01]  /*15600*/  @P0 SHF.R.U32.HI R11, RZ, R23, R10 ;  /* 0x00000017ff0b0219 */ /* 0x008fe2000001160a */
[----:B------:R-:W-:-:S03]  /*15610*/  IMAD R10, R78, UR4, RZ ;  /* 0x000000044e0a7c24 */ /* 0x000fc6000f8e02ff */
[--C-:B------:R-:W-:Y:S01]  /*15620*/  SHF.R.S32.HI R23, RZ, 0x1f, R11.reuse ;  /* 0x0000001fff177819 */ /* 0x100fe2000001140b */
[----:B------:R-:W-:Y:S01]  /*15630*/  IMAD.MOV R14, RZ, RZ, -R11 ;  /* 0x000000ffff0e7224 */ /* 0x000fe200078e0a0b */
[----:B------:R-:W-:-:S03]  /*15640*/  IADD3 R4, P0, R11, R4, RZ ;  /* 0x000000040b047210 */ /* 0x000fc60007f1e0ff */
[----:B------:R-:W-:Y:S02]  /*15650*/  IMAD R15, R31, R14, R33 ;  /* 0x0000000e1f0f7224 */ /* 0x000fe400078e0221 */
[----:B------:R-:W-:Y:S01]  /*15660*/  IMAD R14, R81, UR5, R10 ;  /* 0x00000005510e7c24 */ /* 0x000fe2000f8e020a */
[----:B------:R-:W-:Y:S01]  /*15670*/  ULDC.64 UR4, c[0x0][0xb88] ;  /* 0x0002e20000047ab9 */ /* 0x000fe20000000a00 */
[----:B------:R-:W-:Y:S01]  /*15680*/  IMAD R31, R0, R31, RZ ;  /* 0x0000001f001f7224 */ /* 0x000fe200078e02ff */
[----:B------:R-:W-:Y:S02]  /*15690*/  SHF.R.S32.HI R10, RZ, 0x1f, R15 ;  /* 0x0000001fff0a7819 */ /* 0x000fe4000001140f */
[----:B------:R-:W-:Y:S01]  /*156a0*/  IADD3.X R5, R23, R5, R14, P0, !PT ;  /* 0x0000000517057210 */ /* 0x000fe200007fe40e */
[----:B------:R-:W-:Y:S02]  /*156b0*/  IMAD.MOV R23, RZ, RZ, -R194 ;  /* 0x000000ffff177224 */ /* 0x000fe400078e0ac2 */
[----:B------:R-:W-:-:S02]  /*156c0*/  IMAD R10, R10, UR4, RZ ;  /* 0x000000040a0a7c24 */ /* 0x000fc4000f8e02ff */
[----:B------:R-:W-:-:S04]  /*156d0*/  IMAD.WIDE.U32 R4, R15, UR4, R4 ;  /* 0x000000040f047c25 */ /* 0x000fc8000f8e0004 */
[----:B------:R-:W-:Y:S01]  /*156e0*/  IMAD R15, R15, UR5, R10 ;  /* 0x000000050f0f7c24 */ /* 0x000fe2000f8e020a */
[----:B------:R-:W-:Y:S01]  /*156f0*/  ULDC.64 UR4, c[0x0][0xb50] ;  /* 0x0002d40000047ab9 */ /* 0x000fe20000000a00 */
[----:B------:R-:W-:Y:S02]  /*15700*/  VIADD R14, R30, 0x8 ;  /* 0x000000081e0e7836 */ /* 0x000fe40000000000 */
[----:B------:R-:W-:Y:S01]  /*15710*/  IMAD.IADD R5, R5, 0x1, R15 ;  /* 0x0000000105057824 */ /* 0x000fe200078e020f */
[----:B------:R-:W-:-:S04]  /*15720*/  LEA R15, P0, R4, UR4, 0x2 ;  /* 0x00000004040f7c11 */ /* 0x000fc8000f8010ff */
[----:B------:R-:W-:Y:S01]  /*15730*/  LEA.HI.X R22, R4, UR5, R5, 0x2, P0 ;  /* 0x0000000504167c11 */ /* 0x000fe200080f1405 */
[----:B------:R-:W-:Y:S01]  /*15740*/  SHFL.IDX PT, R10, R15, 0x1, 0x1c1f ;  /* 0x003c1f000f0a7f89 */ /* 0x000fe200000e0000 */
[----:B------:R-:W-:-:S03]  /*15750*/  ISETP.NE.AND P0, PT, R184, R23, PT ;  /* 0x00000017b800720c */ /* 0x000fc60003f05270 */
[----:B------:R-:W-:Y:S01]  /*15760*/  SHFL.IDX PT, R4, R15, RZ, 0x1c1f ;  /* 0x001c1fff0f047589 */ /* 0x000fe200000e0000 */
[-C--:B------:R-:W-:Y:S02]  /*15770*/  ISETP.GE.OR P1, PT, R30, R31.reuse, P0 ;  /* 0x0000001f1e00720c */ /* 0x080fe40000726670 */
[----:B------:R-:W-:Y:S01]  /*15780*/  ISETP.GE.OR P0, PT, R14, R31, P0 ;  /* 0x0000001f0e00720c */ /* 0x000fe20000706670 */
[----:B------:R-:W0:Y:S04]  /*15790*/  SHFL.IDX PT, R5, R22, RZ, 0x1c1f ;  /* 0x001c1fff16057589 */ /* 0x000e2800000e0000 */
[----:B------:R-:W3:Y:S06]  /*157a0*/  SHFL.IDX PT, R11, R22, 0x1, 0x1c1f ;  /* 0x003c1f00160b7f89 */ /* 0x000eec00000e0000 */
[----:B0-----:R0:W-:Y:S04]  /*157b0*/  @!P1 ST.E desc[UR42][R4.64], R32 ;  /* 0x0000002004009985 */ /* 0x0011e8000c10192a */
[----:B---3--:R0:W-:Y:S02]  /*157c0*/  @!P0 ST.E desc[UR42][R10.64], R3 ;  /* 0x000000030a008985 */ /* 0x0081e4000c10192a */
.L_x_2873:
[----:B------:R-:W3:Y:S01]  /*157d0*/  LDC R83, c[0x0][0xbe8] ;  /* 0x0002fa00ff537b82 */ /* 0x000ee20000000800 */
[----:B------:R-:W-:Y:S01]  /*157e0*/  ULDC.64 UR4, c[0x0][0xaa0] ;  /* 0x0002a80000047ab9 */ /* 0x000fe20000000a00 */
[----:B0-----:R-:W5:Y:S01]  /*157f0*/  LD.E.128 R4, desc[UR42][R6.64] ;  /* 0x0000002a06047980 */ /* 0x001f62000c101d00 */
[----:B------:R-:W-:Y:S02]  /*15800*/  IMAD R3, R77, UR4, RZ ;  /* 0x000000044d037c24 */ /* 0x000fe4000f8e02ff */
[C---:B------:R-:W-:Y:S01]  /*15810*/  IMAD.WIDE.U32 R76, R24.reuse, UR4, RZ ;  /* 0x00000004184c7c25 */ /* 0x040fe2000f8e00ff */
[----:B------:R-:W5:Y:S02]  /*15820*/  LD.E.128 R8, desc[UR42][R8.64] ;  /* 0x0000002a08087980 */ /* 0x000f64000c101d00 */
[----:B------:R-:W0:Y:S01]  /*15830*/  LDC R87, c[0x0][0xac8] ;  /* 0x0002b200ff577b82 */ /* 0x000e220000000800 */
[----:B------:R-:W-:Y:S01]  /*15840*/  IMAD R3, R24, UR5, R3 ;  /* 0x0000000518037c24 */ /* 0x000fe2000f8e0203 */
[----:B------:R-:W-:Y:S01]  /*15850*/  ULDC.64 UR4, c[0x0][0xae8] ;  /* 0x0002ba0000047ab9 */ /* 0x000fe20000000a00 */
[----:B------:R-:W5:Y:S04]  /*15860*/  LD.E.128 R12, desc[UR42][R12.64] ;  /* 0x0000002a0c0c7980 */ /* 0x000f68000c101d00 */
[----:B------:R-:W5:Y:S04]  /*15870*/  LD.E.128 R20, desc[UR42][R20.64] ;  /* 0x0000002a14147980 */ /* 0x000f68000c101d00 */
[----:B------:R-:W5:Y:S04]  /*15880*/  LD.E.128 R28, desc[UR42][R28.64] ;  /* 0x0000002a1c1c7980 */ /* 0x000f68000c101d00 */
[----:B------:R-:W5:Y:S01]  /*15890*/  LD.E.128 R32, desc[UR42][R34.64] ;  /* 0x0000002a22207980 */ /* 0x000f62000c101d00 */
[----:B---3--:R-:W-:Y:S01]  /*158a0*/  ISETP.NE.AND P1, PT, R83, 0x1, PT ;  /* 0x000000015300780c */ /* 0x008fe20003f25270 */
[----:B------:R-:W-:-:S02]  /*158b0*/  IMAD.IADD R77, R77, 0x1, R3 ;  /* 0x000000014d4d7824 */ /* 0x000fc400078e0203 */
[----:B------:R-:W-:Y:S01]  /*158c0*/  IMAD R3, R79, UR4, RZ ;  /* 0x000000044f037c24 */ /* 0x000fe2000f8e02ff */
[----:B------:R-:W5:Y:S04]  /*158d0*/  LD.E.128 R36, desc[UR42][R36.64] ;  /* 0x0000002a24247980 */ /* 0x000f68000c101d00 */
[----:B------:R-:W5:Y:S04]  /*158e0*/  LD.E.128 R40, desc[UR42][R40.64] ;  /* 0x0000002a28287980 */ /* 0x000f68000c101d00 */
[----:B------:R-:W5:Y:S01]  /*158f0*/  LD.E.128 R44, desc[UR42][R44.64] ;  /* 0x0000002a2c2c7980 */ /* 0x000f62000c101d00 */
[----:B------:R-:W3:Y:S01]  /*15900*/  @P1 LDC R85, c[0x0][0xbec] ;  /* 0x0002fb00ff551b82 */ /* 0x000ee20000000800 */
[----:B------:R-:W-:-:S02]  /*15910*/  IMAD R3, R204, UR5, R3 ;  /* 0x00000005cc037c24 */ /* 0x000fc4000f8e0203 */
[----:B------:R-:W5:Y:S04]  /*15920*/  LD.E.128 R48, desc[UR42][R48.64] ;  /* 0x0000002a30307980 */ /* 0x000f68000c101d00 */
[----:B------:R-:W5:Y:S01]  /*15930*/  LD.E.128 R52, desc[UR42][R52.64] ;  /* 0x0000002a34347980 */ /* 0x000f62000c101d00 */
[----:B------:R-:W4:Y:S01]  /*15940*/  @P1 LDC R89, c[0x0][0xbf0] ;  /* 0x0002fc00ff591b82 */ /* 0x000f220000000800 */
[----:B------:R-:W-:Y:S01]  /*15950*/  IMAD.WIDE.U32 R76, R204, UR4, R76 ;  /* 0x00000004cc4c7c25 */ /* 0x000fe2000f8e004c */
[----:B------:R-:W-:Y:S01]  /*15960*/  ULDC.64 UR4, c[0x0][0xaf0] ;  /* 0x0002bc0000047ab9 */ /* 0x000fe20000000a00 */
[----:B------:R-:W5:Y:S02]  /*15970*/  LD.E.128 R56, desc[UR42][R56.64] ;  /* 0x0000002a38387980 */ /* 0x000f64000c101d00 */
[----:B------:R-:W-:-:S02]  /*15980*/  IMAD.IADD R77, R77, 0x1, R3 ;  /* 0x000000014d4d7824 */ /* 0x000fc400078e0203 */
[----:B------:R-:W-:Y:S01]  /*15990*/  IMAD R3, R218, 0x20, R219 ;  /* 0x00000020da037824 */ /* 0x000fe200078e02db */
[----:B------:R-:W5:Y:S01]  /*159a0*/  LD.E.128 R60, desc[UR42][R60.64] ;  /* 0x0000002a3c3c7980 */ /* 0x000f62000c101d00 */
[----:B------:R-:W-:Y:S02]  /*159b0*/  IMAD R24, R78, UR4, RZ ;  /* 0x000000044e187c24 */ /* 0x000fe4000f8e02ff */
[----:B------:R-:W-:Y:S01]  /*159c0*/  IMAD.IADD R80, R192, 0x1, R3 ;  /* 0x00000001c0507824 */ /* 0x000fe200078e0203 */
[----:B0-----:R-:W-:Y:S01]  /*159d0*/  ISETP.GE.AND P0, PT, R212, R87, PT ;  /* 0x00000057d400720c */ /* 0x001fe20003f06270 */
[----:B------:R-:W-:Y:S01]  /*159e0*/  IMAD R79, R81, UR5, R24 ;  /* 0x00000005514f7c24 */ /* 0x000fe2000f8e0218 */
[----:B------:R-:W5:Y:S01]  /*159f0*/  LD.E.128 R64, desc[UR42][R64.64] ;  /* 0x0000002a40407980 */ /* 0x000f62000c101d00 */
[----:B---3--:R-:W-:Y:S01]  /*15a00*/  @P1 IMAD.HI.U32 R24, R80, R85, RZ ;  /* 0x0000005550181227 */ /* 0x008fe200078e00ff */
[----:B------:R-:W-:Y:S02]  /*15a10*/  SEL R78, RZ, 0xffffffff, P0 ;  /* 0xffffffffff4e7807 */ /* 0x000fe40000000000 */
[----:B------:R-:W5:Y:S01]  /*15a20*/  LD.E.128 R68, desc[UR42][R68.64] ;  /* 0x0000002a44447980 */ /* 0x000f62000c101d00 */
[----:B------:R-:W-:Y:S01]  /*15a30*/  IMAD.MOV.U32 R3, RZ, RZ, R80 ;  /* 0x000000ffff037224 */ /* 0x000fe200078e0050 */
[----:B------:R-:W-:-:S02]  /*15a40*/  ISETP.GE.AND P0, PT, R211, R87, PT ;  /* 0x00000057d300720c */ /* 0x000fc40003f06270 */
[----:B------:R-:W5:Y:S01]  /*15a50*/  LD.E.128 R72, desc[UR42][R72.64] ;  /* 0x0000002a48487980 */ /* 0x000f62000c101d00 */
[----:B------:R-:W-:Y:S01]  /*15a60*/  IMAD.WIDE.U32 R76, R81, UR4, R76 ;  /* 0x00000004514c7c25 */ /* 0x000fe2000f8e004c */
[----:B----4-:R-:W-:Y:S01]  /*15a70*/  @P1 SHF.R.U32.HI R3, RZ, R89, R24 ;  /* 0x00000059ff031219 */ /* 0x010fe20000011618 */
[----:B------:R-:W-:Y:S01]  /*15a80*/  ULDC.64 UR4, c[0x0][0xae0] ;  /* 0x0002b80000047ab9 */ /* 0x000fe20000000a00 */
[-C--:B------:R-:W-:Y:S01]  /*15a90*/  ISETP.GE.AND P1, PT, R200, R87.reuse, PT ;  /* 0x00000057c800720c */ /* 0x080fe20003f26270 */
[----:B------:R-:W-:Y:S01]  /*15aa0*/  IMAD.SHL.U32 R81, R78, 0x2, RZ ;  /* 0x000000024e517824 */ /* 0x000fe200078e00ff */
[----:B------:R-:W-:Y:S01]  /*15ab0*/  SEL R78, RZ, 0xffffffff, P0 ;  /* 0xffffffffff4e7807 */ /* 0x000fe20000000000 */
[----:B------:R-:W-:Y:S01]  /*15ac0*/  IMAD.IADD R77, R77, 0x1, R79 ;  /* 0x000000014d4d7824 */ /* 0x000fe200078e024f */
[----:B------:R-:W-:Y:S01]  /*15ad0*/  SEL R24, RZ, 0x1, P1 ;  /* 0x00000001ff187807 */ /* 0x000fe20000800000 */
[----:B------:R-:W-:Y:S01]  /*15ae0*/  IMAD.MOV R79, RZ, RZ, -R3 ;  /* 0x000000ffff4f7224 */ /* 0x000fe200078e0a03 */
[----:B------:R-:W-:Y:S01]  /*15af0*/  ISETP.GE.AND P0, PT, R210, R87, PT ;  /* 0x00000057d200720c */ /* 0x000fe20003f06270 */
[----:B------:R-:W-:Y:S01]  /*15b00*/  @!PT LDS RZ, [RZ] ;  /* 0x00000000fffff984 */ /* 0x000fe20000000800 */
[----:B------:R-:W-:Y:S01]  /*15b10*/  @!PT LDS RZ, [RZ] ;  /* 0x00000000fffff984 */ /* 0x000fe20000000800 */
[----:B------:R-:W-:Y:S01]  /*15b20*/  @!PT LDS RZ, [RZ] ;  /* 0x00000000fffff984 */ /* 0x000fe20000000800 */
[----:B------:R-:W-:Y:S01]  /*15b30*/  @!PT LDS RZ, [RZ] ;  /* 0x00000000fffff984 */ /* 0x000fe20000000800 */
[----:B------:R0:W-:Y:S06]  /*15b40*/  MEMBAR.ALL.CTA ;  /* 0x0000000000007992 */ /* 0x0001ec0000008000 */
[----:B0-----:R-:W0:Y:S01]  /*15b50*/  FENCE.VIEW.ASYNC.S ;  /* 0x00000000000073c6 */ /* 0x001e220000000000 */
[----:B------:R-:W-:Y:S01]  /*15b60*/  LOP3.LUT R24, R81, 0x2, R24, 0xe2, !PT ;  /* 0x0000000251187812 */ /* 0x000fe200078ee218 */
[----:B------:R-:W-:Y:S01]  /*15b70*/  IMAD.SHL.U32 R81, R78, 0x4, RZ ;  /* 0x000000044e517824 */ /* 0x000fe200078e00ff */
[----:B------:R-:W-:Y:S01]  /*15b80*/  SEL R78, RZ, 0xffffffff, P0 ;  /* 0xffffffffff4e7807 */ /* 0x000fe20000000000 */
[----:B------:R-:W-:Y:S01]  /*15b90*/  IMAD R79, R83, R79, R80 ;  /* 0x0000004f534f7224 */ /* 0x000fe200078e0250 */
[----:B------:R-:W-:Y:S01]  /*15ba0*/  ISETP.GE.AND P0, PT, R209, R87, PT ;  /* 0x00000057d100720c */ /* 0x000fe20003f06270 */
[----:B------:R-:W-:Y:S01]  /*15bb0*/  IMAD.WIDE.U32 R76, R3, UR4, R76 ;  /* 0x00000004034c7c25 */ /* 0x000fe2000f8e004c */
[----:B------:R-:W-:Y:S01]  /*15bc0*/  SHF.R.S32.HI R80, RZ, 0x1f, R3 ;  /* 0x0000001fff507819 */ /* 0x000fe20000011403 */
[----:B------:R-:W-:Y:S01]  /*15bd0*/  BSSY B1, `(.L_x_2874) ;  /* 0x000004a000017945 */ /* 0x000fe20003800000 */
[----:B------:R-:W-:Y:S01]  /*15be0*/  LOP3.LUT R24, R81, 0x4, R24, 0xe2, !PT ;  /* 0x0000000451187812 */ /* 0x000fe200078ee218 */
[----:B------:R-:W-:Y:S01]  /*15bf0*/  IMAD R89, R0, R83, RZ ;  /* 0x0000005300597224 */ /* 0x000fe200078e02ff */
[----:B------:R-:W-:Y:S01]  /*15c00*/  SHF.L.U32 R81, R78, 0x3, RZ ;  /* 0x000000034e517819 */ /* 0x000fe200000006ff */
[----:B------:R-:W-:Y:S01]  /*15c10*/  IMAD R80, R80, UR4, RZ ;  /* 0x0000000450507c24 */ /* 0x000fe2000f8e02ff */
[----:B------:R-:W-:Y:S01]  /*15c20*/  SEL R78, RZ, 0xffffffff, P0 ;  /* 0xffffffffff4e7807 */ /* 0x000fe20000000000 */
[----:B------:R-:W-:Y:S01]  /*15c30*/  IMAD.IADD R192, R219, 0x1, R192 ;  /* 0x00000001dbc07824 */ /* 0x000fe200078e02c0 */
[----:B------:R-:W-:Y:S01]  /*15c40*/  LOP3.LUT R24, R81, 0x8, R24, 0xe2, !PT ;  /* 0x0000000851187812 */ /* 0x000fe200078ee218 */
[----:B------:R-:W-:Y:S01]  /*15c50*/  IMAD R81, R3, UR5, R80 ;  /* 0x0000000503517c24 */ /* 0x000fe2000f8e0250 */
[----:B------:R-:W-:Y:S01]  /*15c60*/  ISETP.GE.AND P0, PT, R208, R87, PT ;  /* 0x00000057d000720c */ /* 0x000fe20003f06270 */
[----:B------:R-:W-:Y:S01]  /*15c70*/  IMAD.SHL.U32 R85, R78, 0x10, RZ ;  /* 0x000000104e557824 */ /* 0x000fe200078e00ff */
[----:B------:R-:W-:Y:S01]  /*15c80*/  SHF.R.S32.HI R78, RZ, 0x1f, R79 ;  /* 0x0000001fff4e7819 */ /* 0x000fe2000001144f */
[----:B------:R-:W-:Y:S01]  /*15c90*/  ULDC.64 UR4, c[0x0][0xad8] ;  /* 0x0002b60000047ab9 */ /* 0x000fe20000000a00 */
[----:B------:R-:W-:Y:S01]  /*15ca0*/  IMAD.IADD R77, R77, 0x1, R81 ;  /* 0x000000014d4d7824 */ /* 0x000fe200078e0251 */
[----:B------:R-:W-:Y:S01]  /*15cb0*/  SEL R3, RZ, 0xffffffff, P0 ;  /* 0xffffffffff037807 */ /* 0x000fe20000000000 */
[----:B------:R-:W-:Y:S01]  /*15cc0*/  VIADD R0, R2, 0x28c20 ;  /* 0x00028c2002007836 */ /* 0x000fe20000000000 */
        /* <DEDUP_REMOVED lines=11> */
[----:B0-----:R0:W-:Y:S01]  /*15d80*/  SYNCS.ARRIVE.TRANS64.RED.A1T0 RZ, [R0+URZ], RZ ;  /* 0x000000ff00ff79a7 */ /* 0x0011e2000810043f */
[----:B------:R-:W-:Y:S02]  /*15d90*/  SHF.R.S32.HI R90, RZ, 0x1f, R208 ;  /* 0x0000001fff5a7819 */ /* 0x000fe400000114d0 */
[----:B------:R-:W-:Y:S01]  /*15da0*/  LOP3.LUT R24, R3, 0x20, R24, 0xe2, !PT ;  /* 0x0000002003187812 */ /* 0x000fe200078ee218 */
[----:B------:R0:W3:Y:S01]  /*15db0*/  SHFL.IDX PT, R78, R86, RZ, 0x181f ;  /* 0x00181fff564e7589 */ /* 0x0000e200000e0000 */
[----:B------:R-:W-:-:S02]  /*15dc0*/  SEL R3, RZ, 0x40, P0 ;  /* 0x00000040ff037807 */ /* 0x000fc40000000000 */
[----:B------:R-:W-:Y:S02]  /*15dd0*/  ISETP.GE.AND P0, PT, R221, R87, PT ;  /* 0x00000057dd00720c */ /* 0x000fe40003f06270 */
[----:B------:R-:W-:Y:S02]  /*15de0*/  LEA.HI.X R88, R76, UR5, R77, 0x1, P2 ;  /* 0x000000054c587c11 */ /* 0x000fe400090f0c4d */
[----:B------:R-:W-:Y:S02]  /*15df0*/  LOP3.LUT R3, R24, R3, RZ, 0xfc, !PT ;  /* 0x0000000318037212 */ /* 0x000fe400078efcff */
[----:B------:R-:W-:Y:S01]  /*15e00*/  SEL R24, RZ, 0x80, P0 ;  /* 0x00000080ff187807 */ /* 0x000fe20000000000 */
[----:B------:R0:W4:Y:S01]  /*15e10*/  SHFL.IDX PT, R79, R88, RZ, 0x181f ;  /* 0x00181fff584f7589 */ /* 0x00012200000e0000 */
[----:B------:R-:W-:Y:S02]  /*15e20*/  SHF.R.S32.HI R91, RZ, 0x1f, R209 ;  /* 0x0000001fff5b7819 */ /* 0x000fe400000114d1 */
[----:B------:R-:W-:-:S02]  /*15e30*/  LOP3.LUT R24, R3, R24, RZ, 0xfc, !PT ;  /* 0x0000001803187212 */ /* 0x000fc400078efcff */
[----:B------:R-:W-:Y:S02]  /*15e40*/  SHF.R.S32.HI R92, RZ, 0x1f, R210 ;  /* 0x0000001fff5c7819 */ /* 0x000fe400000114d2 */
[----:B------:R-:W-:Y:S02]  /*15e50*/  SHF.R.S32.HI R93, RZ, 0x1f, R211 ;  /* 0x0000001fff5d7819 */ /* 0x000fe400000114d3 */
[----:B------:R-:W-:Y:S01]  /*15e60*/  SHF.R.S32.HI R94, RZ, 0x1f, R212 ;  /* 0x0000001fff5e7819 */ /* 0x000fe200000114d4 */
[----:B0-----:R-:W-:Y:S06]  /*15e70*/  @P1 BRA `(.L_x_2875) ;  /* 0x00000000007c1947 */ /* 0x001fec0003800000 */
[-C--:B------:R-:W-:Y:S02]  /*15e80*/  ISETP.GE.AND P1, PT, R212, R87.reuse, PT ;  /* 0x00000057d400720c */ /* 0x080fe40003f26270 */
[-C--:B------:R-:W-:Y:S02]  /*15e90*/  ISETP.GE.AND P0, PT, R200, R87.reuse, PT ;  /* 0x00000057c800720c */ /* 0x080fe40003f06270 */
[-C--:B------:R-:W-:Y:S02]  /*15ea0*/  ISETP.GE.AND P5, PT, R211, R87.reuse, PT ;  /* 0x00000057d300720c */ /* 0x080fe40003fa6270 */
[----:B------:R-:W-:-:S07]  /*15eb0*/  ISETP.GE.AND P3, PT, R210, R87, PT ;  /* 0x00000057d200720c */ /* 0x000fce0003f66270 */
[-C--:B---3--:R-:W-:Y:S02]  /*15ec0*/  @!P1 LEA R80, P2, R212, R78.reuse, 0x1 ;  /* 0x0000004ed4509211 */ /* 0x088fe400078408ff */
[----:B----4-:R-:W-:Y:S02]  /*15ed0*/  @!P0 IMAD.WIDE R76, R200, 0x2, R78 ;  /* 0x00000002c84c8825 */ /* 0x010fe400078e024e */
[----:B------:R-:W-:Y:S02]  /*15ee0*/  @!P1 LEA.HI.X R81, R212, R79, R94, 0x1, P2 ;  /* 0x0000004fd4519211 */ /* 0x000fe400010f0c5e */
[-C--:B------:R-:W-:Y:S01]  /*15ef0*/  ISETP.GE.AND P2, PT, R209, R87.reuse, PT ;  /* 0x00000057d100720c */ /* 0x080fe20003f46270 */
        /* <DEDUP_REMOVED lines=10> */
[----:B0-----:R-:W-:-:S03]  /*15fa0*/  @!P2 LEA R4, P5, R209, R78, 0x1 ;  /* 0x0000004ed104a211 */ /* 0x001fc600078a08ff */
        /* <DEDUP_REMOVED lines=12> */
.L_x_2875:
[----:B------:R-:W-:Y:S05]  /*16070*/  BSYNC B1 ;  /* 0x0000000000017941 */ /* 0x000fea0003800000 */
.L_x_2874:
[----:B------:R-:W-:Y:S01]  /*16080*/  VIADD R0, R192, 0x20 ;  /* 0x00000020c0007836 */ /* 0x000fe20000000000 */
[----:B----45:R0:W4:Y:S04]  /*16090*/  SHFL.IDX PT, R7, R88, 0x1, 0x181f ;  /* 0x00381f0058077f89 */ /* 0x03012800000e0000 */
[----:B------:R-:W-:Y:S01]  /*160a0*/  ISETP.GE.AND P0, PT, R0, R89, PT ;  /* 0x000000590000720c */ /* 0x000fe20003f06270 */
[----:B------:R0:W0:-:S12]  /*160b0*/  SHFL.IDX PT, R6, R86, 0x1, 0x181f ;  /* 0x00381f0056067f89 */ /* 0x00001800000e0000 */
[----:B------:R-:W-:Y:S05]  /*160c0*/  @P0 BRA `(.L_x_2876) ;  /* 0x0000000c00f40947 */ /* 0x000fea0003800000 */
        /* <DEDUP_REMOVED lines=33> */
.L_x_2871:
[----:B------:R-:W-:Y:S01]  /*162e0*/  ULDC.64 UR4, c[0x0][0xc00] ;  /* 0x0003000000047ab9 */ /* 0x000fe20000000a00 */
[----:B------:R-:W4:Y:S01]  /*162f0*/  LDC.64 R4, c[0x0][0xc00] ;  /* 0x00030000ff047b82 */ /* 0x000f220000000a00 */
[----:B------:R-:W-:Y:S01]  /*16300*/  ISETP.NE.U32.AND P0, PT, RZ, UR4, PT ;  /* 0x00000004ff007c0c */ /* 0x000fe2000bf05070 */
[----:B------:R-:W-:-:S03]  /*16310*/  IMAD.MOV.U32 R3, RZ, RZ, RZ ;  /* 0x000000ffff037224 */ /* 0x000fc600078e00ff */
[----:B------:R-:W-:Y:S01]  /*16320*/  ISETP.NE.AND.EX P0, PT, RZ, UR5, PT, P0 ;  /* 0x00000005ff007c0c */ /* 0x000fe2000bf05300 */
[----:B------:R-:W-:Y:S02]  /*16330*/  ULDC.64 UR4, c[0x0][0xc08] ;  /* 0x0003020000047ab9 */ /* 0x000fe40000000a00 */
[----:B------:R-:W-:Y:S01]  /*16340*/  ISETP.NE.U32.AND P1, PT, RZ, UR4, PT ;  /* 0x00000004ff007c0c */ /* 0x000fe2000bf25070 */
[----:B------:R-:W0:Y:S01]  /*16350*/  S2R R8, SR_TID.X ;  /* 0x0000000000087919 */ /* 0x000e220000002100 */
[----:B------:R-:W0:Y:S02]  /*16360*/  LDC R23, c[0x0][0xbe8] ;  /* 0x0002fa00ff177b82 */ /* 0x000e240000000800 */
[----:B------:R-:W-:Y:S01]  /*16370*/  ISETP.NE.AND.EX P1, PT, RZ, UR5, PT, P1 ;  /* 0x00000005ff007c0c */ /* 0x000fe2000bf25310 */
[----:B----4-:R-:W-:-:S12]  /*16380*/  IMAD.WIDE R4, R205, 0x4, R4 ;  /* 0x00000004cd047825 */ /* 0x010fd800078e0204 */
[----:B------:R-:W4:Y:S01]  /*16390*/  @P1 LDC.64 R6, c[0x0][0xc08] ;  /* 0x00030200ff061b82 */ /* 0x000f220000000a00 */
[----:B------:R-:W-:Y:S02]  /*163a0*/  ULDC UR4, c[0x0][0xa88] ;  /* 0x0002a20000047ab9 */ /* 0x000fe40000000800 */
[----:B------:R-:W-:Y:S01]  /*163b0*/  IMAD.U32 R0, RZ, RZ, UR4 ;  /* 0x00000004ff007e24 */ /* 0x000fe2000f8e00ff */
[----:B------:R1:W5:Y:S01]  /*163c0*/  @P0 LDG.E R3, desc[UR42][R4.64] ;  /* 0x0000002a04030981 */ /* 0x000362000c1e1900 */
[----:B0-----:R-:W-:Y:S02]  /*163d0*/  VIADD R8, R8, 0xffffff80 ;  /* 0xffffff8008087836 */ /* 0x001fe40000000000 */
[----:B----4-:R-:W-:-:S05]  /*163e0*/  @P1 IMAD.WIDE R6, R205, 0x4, R6 ;  /* 0x00000004cd061825 */ /* 0x010fca00078e0206 */
[----:B------:R1:W5:Y:S01]  /*163f0*/  @P1 LDG.E R0, desc[UR42][R6.64] ;  /* 0x0000002a06001981 */ /* 0x000362000c1e1900 */
[----:B------:R-:W-:Y:S02]  /*16400*/  ISETP.GE.AND P2, PT, R8, 0x40, PT ;  /* 0x000000400800780c */ /* 0x000fe40003f46270 */
[----:B------:R-:W-:Y:S01]  /*16410*/  SHF.R.S32.HI R8, RZ, 0x1f, R205 ;  /* 0x0000001fff087819 */ /* 0x000fe200000114cd */
[----:B------:R-:W-:Y:S10]  /*16420*/  @P1 BRA `(.L_x_2877) ;  /* 0x0000000000101947 */ /* 0x000ff40003800000 */
[----:B------:R-:W-:Y:S05]  /*16430*/  @!P0 BRA `(.L_x_2877) ;  /* 0x00000000000c8947 */ /* 0x000fea0003800000 */
[----:B-1----:R-:W4:Y:S04]  /*16440*/  LDG.E R7, desc[UR42][R4.64] ;  /* 0x0000002a04077981 */ /* 0x002f28000c1e1900 */
[----:B-----5:R-:W4:Y:S02]  /*16450*/  LDG.E R0, desc[UR42][R4.64+0x4] ;  /* 0x0000042a04007981 */ /* 0x020f24000c1e1900 */
[----:B----4-:R-:W-:-:S07]  /*16460*/  IMAD.IADD R0, R0, 0x1, -R7 ;  /* 0x0000000100007824 */ /* 0x010fce00078e0a07 */
.L_x_2877:
[----:B------:R-:W-:Y:S01]  /*16470*/  BSSY B1, `(.L_x_2878) ;  /* 0x000002d000017945 */ /* 0x000fe20003800000 */
[----:B------:R-:W-:Y:S02]  /*16480*/  SHF.R.S32.HI R12, RZ, 0x1f, R204 ;  /* 0x0000001fff0c7819 */ /* 0x000fe400000114cc */
[----:B------:R-:W-:Y:S02]  /*16490*/  SEL R13, R205, RZ, !P0 ;  /* 0x000000ffcd0d7207 */ /* 0x000fe40004000000 */
[----:B------:R-:W-:Y:S02]  /*164a0*/  SEL R14, R8, RZ, !P0 ;  /* 0x000000ff080e7207 */ /* 0x000fe40004000000 */
[----:B-----5:R-:W-:Y:S01]  /*164b0*/  SHF.R.S32.HI R10, RZ, 0x1f, R3 ;  /* 0x0000001fff0a7819 */ /* 0x020fe20000011403 */
[----:B------:R-:W-:Y:S06]  /*164c0*/  @P2 BRA `(.L_x_2879) ;  /* 0x00000000009c2947 */ /* 0x000fec0003800000 */
[----:B-1----:R-:W0:Y:S01]  /*164d0*/  S2R R5, SR_TID.X ;  /* 0x0000000000057919 */ /* 0x002e220000002100 */
[----:B------:R-:W1:Y:S02]  /*164e0*/  LDC R11, c[0x0][0xbe8] ;  /* 0x0002fa00ff0b7b82 */ /* 0x000e640000000800 */
[----:B-1----:R-:W-:Y:S01]  /*164f0*/  IMAD R4, R0, R11, RZ ;  /* 0x0000000b00047224 */ /* 0x002fe200078e02ff */
[----:B0-----:R-:W-:-:S04]  /*16500*/  IADD3 R8, R192, -0x80, R5 ;  /* 0xffffff80c0087810 */ /* 0x001fc80007ffe005 */
        /* <DEDUP_REMOVED lines=9> */
[----:B------:R-:W0:Y:S01]  /*165a0*/  @P0 LDC R15, c[0x0][0xbec] ;  /* 0x0002fb00ff0f0b82 */ /* 0x000e220000000800 */
[----:B------:R-:W-:Y:S01]  /*165b0*/  IMAD R9, R204, UR5, R9 ;  /* 0x00000005cc097c24 */ /* 0x000fe2000f8e0209 */
[----:B------:R-:W-:-:S03]  /*165c0*/  ULDC.64 UR4, c[0x0][0xb98] ;  /* 0x0002e60000047ab9 */ /* 0x000fc60000000a00 */
[----:B------:R-:W-:-:S03]  /*165d0*/  IMAD.IADD R5, R5, 0x1, R9 ;  /* 0x0000000105057824 */ /* 0x000fc600078e0209 */
[----:B------:R-:W1:Y:S01]  /*165e0*/  @P0 LDC R21, c[0x0][0xbf0] ;  /* 0x0002fc00ff150b82 */ /* 0x000e620000000800 */
[----:B------:R-:W-:-:S04]  /*165f0*/  IMAD.WIDE.U32 R4, R13, UR4, R4 ;  /* 0x000000040d047c25 */ /* 0x000fc8000f8e0004 */
[----:B0-----:R-:W-:-:S05]  /*16600*/  @P0 IMAD.HI.U32 R6, R8, R15, RZ ;  /* 0x0000000f08060227 */ /* 0x001fca00078e00ff */
[----:B-1----:R-:W-:Y:S01]  /*16610*/  @P0 SHF.R.U32.HI R7, RZ, R21, R6 ;  /* 0x00000015ff070219 */ /* 0x002fe20000011606 */
[----:B------:R-:W-:-:S03]  /*16620*/  IMAD R6, R14, UR4, RZ ;  /* 0x000000040e067c24 */ /* 0x000fc6000f8e02ff */
[----:B------:R-:W-:Y:S01]  /*16630*/  IADD3 R4, P0, R7, R4, RZ ;  /* 0x0000000407047210 */ /* 0x000fe20007f1e0ff */
[----:B------:R-:W-:-:S04]  /*16640*/  IMAD.MOV R9, RZ, RZ, -R7 ;  /* 0x000000ffff097224 */ /* 0x000fc800078e0a07 */
[----:B------:R-:W-:Y:S01]  /*16650*/  IMAD R9, R11, R9, R8 ;  /* 0x000000090b097224 */ /* 0x000fe200078e0208 */
[----:B------:R-:W-:Y:S01]  /*16660*/  SHF.R.S32.HI R11, RZ, 0x1f, R7 ;  /* 0x0000001fff0b7819 */ /* 0x000fe20000011407 */
[----:B------:R-:W-:Y:S01]  /*16670*/  IMAD R8, R13, UR5, R6 ;  /* 0x000000050d087c24 */ /* 0x000fe2000f8e0206 */
[----:B------:R-:W-:Y:S02]  /*16680*/  ULDC.64 UR4, c[0x0][0xb88] ;  /* 0x0002e20000047ab9 */ /* 0x000fe40000000a00 */
        /* <DEDUP_REMOVED lines=11> */
.L_x_2879:
[----:B------:R-:W-:Y:S05]  /*16740*/  BSYNC B1 ;  /* 0x0000000000017941 */ /* 0x000fea0003800000 */
.L_x_2878:
[----:B------:R-:W-:Y:S01]  /*16750*/  ISETP.NE.AND P0, PT, R23, 0x1, PT ;  /* 0x000000011700780c */ /* 0x000fe20003f05270 */
[----:B------:R-:W4:Y:S01]  /*16760*/  LDC R21, c[0x0][0xac8] ;  /* 0x0002b200ff157b82 */ /* 0x000f220000000800 */
[----:B------:R-:W-:Y:S01]  /*16770*/  ULDC.64 UR4, c[0x0][0xaa0] ;  /* 0x0002a80000047ab9 */ /* 0x000fe20000000a00 */
[----:B01----:R-:W-:Y:S01]  /*16780*/  IMAD R7, R218, 0x20, R219 ;  /* 0x00000020da077824 */ /* 0x003fe200078e02db */
[----:B------:R-:W-:Y:S01]  /*16790*/  BSSY B1, `(.L_x_2880) ;  /* 0x000006c000017945 */ /* 0x000fe20003800000 */
[----:B------:R-:W-:Y:S01]  /*167a0*/  IMAD R6, R10, UR4, RZ ;  /* 0x000000040a067c24 */ /* 0x000fe2000f8e02ff */
[----:B---3--:R-:W-:Y:S01]  /*167b0*/  SHF.R.S32.HI R24, RZ, 0x1f, R208 ;  /* 0x0000001fff187819 */ /* 0x008fe200000114d0 */
[C---:B------:R-:W-:Y:S01]  /*167c0*/  IMAD.WIDE.U32 R4, R3.reuse, UR4, RZ ;  /* 0x0000000403047c25 */ /* 0x040fe2000f8e00ff */
[----:B------:R-:W-:Y:S02]  /*167d0*/  SHF.R.S32.HI R28, RZ, 0x1f, R209 ;  /* 0x0000001fff1c7819 */ /* 0x000fe400000114d1 */
[----:B------:R-:W-:Y:S01]  /*167e0*/  SHF.R.S32.HI R30, RZ, 0x1f, R210 ;  /* 0x0000001fff1e7819 */ /* 0x000fe200000114d2 */
[----:B------:R-:W-:Y:S01]  /*167f0*/  IMAD R3, R3, UR5, R6 ;  /* 0x0000000503037c24 */ /* 0x000fe2000f8e0206 */
[----:B------:R-:W-:Y:S01]  /*16800*/  ULDC.64 UR4, c[0x0][0xae8] ;  /* 0x0002ba0000047ab9 */ /* 0x000fe20000000a00 */
[----:B------:R-:W0:Y:S01]  /*16810*/  @P0 LDC R9, c[0x0][0xbec] ;  /* 0x0002fb00ff090b82 */ /* 0x000e220000000800 */
[----:B------:R-:W-:Y:S01]  /*16820*/  IMAD.IADD R8, R192, 0x1, R7 ;  /* 0x00000001c0087824 */ /* 0x000fe200078e0207 */
[----:B------:R-:W-:Y:S01]  /*16830*/  SHF.R.S32.HI R31, RZ, 0x1f, R211 ;  /* 0x0000001fff1f7819 */ /* 0x000fe200000114d3 */
[----:B------:R-:W-:Y:S01]  /*16840*/  IMAD.IADD R5, R5, 0x1, R3 ;  /* 0x0000000105057824 */ /* 0x000fe200078e0203 */
[----:B------:R-:W-:Y:S01]  /*16850*/  SHF.R.S32.HI R32, RZ, 0x1f, R212 ;  /* 0x0000001fff207819 */ /* 0x000fe200000114d4 */
[----:B------:R-:W-:-:S02]  /*16860*/  IMAD R3, R12, UR4, RZ ;  /* 0x000000040c037c24 */ /* 0x000fc4000f8e02ff */
[C---:B------:R-:W-:Y:S01]  /*16870*/  IMAD.WIDE.U32 R4, R204.reuse, UR4, R4 ;  /* 0x00000004cc047c25 */ /* 0x040fe2000f8e0004 */
[----:B------:R-:W1:Y:S03]  /*16880*/  @P0 LDC R11, c[0x0][0xbf0] ;  /* 0x0002fc00ff0b0b82 */ /* 0x000e660000000800 */
[----:B------:R-:W-:Y:S01]  /*16890*/  IMAD R3, R204, UR5, R3 ;  /* 0x00000005cc037c24 */ /* 0x000fe2000f8e0203 */
[-C--:B----4-:R-:W-:Y:S01]  /*168a0*/  ISETP.GE.AND P1, PT, R212, R21.reuse, PT ;  /* 0x00000015d400720c */ /* 0x090fe20003f26270 */
[----:B------:R-:W-:Y:S01]  /*168b0*/  ULDC.64 UR4, c[0x0][0xaf0] ;  /* 0x0002bc0000047ab9 */ /* 0x000fe20000000a00 */
[-C--:B------:R-:W-:Y:S01]  /*168c0*/  ISETP.GE.AND P2, PT, R200, R21.reuse, PT ;  /* 0x00000015c800720c */ /* 0x080fe20003f46270 */
[----:B------:R-:W-:Y:S01]  /*168d0*/  IMAD.IADD R5, R5, 0x1, R3 ;  /* 0x0000000105057824 */ /* 0x000fe200078e0203 */
[----:B------:R-:W-:Y:S01]  /*168e0*/  SEL R10, RZ, 0xffffffff, P1 ;  /* 0xffffffffff0a7807 */ /* 0x000fe20000800000 */
[----:B------:R-:W-:Y:S01]  /*168f0*/  IMAD R3, R14, UR4, RZ ;  /* 0x000000040e037c24 */ /* 0x000fe2000f8e02ff */
[----:B------:R-:W-:Y:S01]  /*16900*/  SEL R7, RZ, 0x1, P2 ;  /* 0x00000001ff077807 */ /* 0x000fe20001000000 */
[----:B------:R-:W-:Y:S01]  /*16910*/  IMAD.WIDE.U32 R4, R13, UR4, R4 ;  /* 0x000000040d047c25 */ /* 0x000fe2000f8e0004 */
[----:B------:R-:W-:-:S02]  /*16920*/  ISETP.GE.AND P2, PT, R211, R21, PT ;  /* 0x00000015d300720c */ /* 0x000fc40003f46270 */
[----:B------:R-:W-:Y:S01]  /*16930*/  ISETP.GE.AND P1, PT, R210, R21, PT ;  /* 0x00000015d200720c */ /* 0x000fe20003f26270 */
[----:B------:R-:W-:Y:S01]  /*16940*/  IMAD R3, R13, UR5, R3 ;  /* 0x000000050d037c24 */ /* 0x000fe2000f8e0203 */
[----:B------:R-:W-:Y:S01]  /*16950*/  ULDC.64 UR4, c[0x0][0xae0] ;  /* 0x0002b80000047ab9 */ /* 0x000fe20000000a00 */
[----:B0-----:R-:W-:-:S04]  /*16960*/  @P0 IMAD.HI.U32 R6, R8, R9, RZ ;  /* 0x0000000908060227 */ /* 0x001fc800078e00ff */
[----:B------:R-:W-:Y:S02]  /*16970*/  IMAD.SHL.U32 R10, R10, 0x2, RZ ;  /* 0x000000020a0a7824 */ /* 0x000fe400078e00ff */
[----:B------:R-:W-:Y:S02]  /*16980*/  IMAD.IADD R5, R5, 0x1, R3 ;  /* 0x0000000105057824 */ /* 0x000fe400078e0203 */
[----:B------:R-:W-:Y:S01]  /*16990*/  IMAD.MOV.U32 R3, RZ, RZ, R8 ;  /* 0x000000ffff037224 */ /* 0x000fe200078e0008 */
[----:B-1----:R-:W-:Y:S01]  /*169a0*/  @P0 SHF.R.U32.HI R3, RZ, R11, R6 ;  /* 0x0000000bff030219 */ /* 0x002fe20000011606 */
[----:B------:R-:W-:Y:S01]  /*169b0*/  IMAD R29, R0, R23, RZ ;  /* 0x00000017001d7224 */ /* 0x000fe200078e02ff */
[----:B------:R-:W-:Y:S02]  /*169c0*/  LOP3.LUT R9, R10, 0x2, R7, 0xe2, !PT ;  /* 0x000000020a097812 */ /* 0x000fe400078ee207 */
[----:B------:R-:W-:Y:S01]  /*169d0*/  SEL R10, RZ, 0xffffffff, P2 ;  /* 0xffffffffff0a7807 */ /* 0x000fe20001000000 */
[--C-:B------:R-:W-:Y:S01]  /*169e0*/  IMAD.MOV R7, RZ, RZ, -R3.reuse ;  /* 0x000000ffff077224 */ /* 0x100fe200078e0a03 */
[----:B------:R-:W-:Y:S01]  /*169f0*/  SHF.R.S32.HI R6, RZ, 0x1f, R3 ;  /* 0x0000001fff067819 */ /* 0x000fe20000011403 */
[----:B------:R-:W-:Y:S01]  /*16a00*/  IMAD.WIDE.U32 R4, R3, UR4, R4 ;  /* 0x0000000403047c25 */ /* 0x000fe2000f8e0004 */
[----:B------:R-:W-:-:S02]  /*16a10*/  SEL R11, RZ, 0xffffffff, P1 ;  /* 0xffffffffff0b7807 */ /* 0x000fc40000800000 */
[-C--:B------:R-:W-:Y:S01]  /*16a20*/  ISETP.GE.AND P0, PT, R209, R21.reuse, PT ;  /* 0x00000015d100720c */ /* 0x080fe20003f06270 */
[----:B------:R-:W-:Y:S01]  /*16a30*/  IMAD.SHL.U32 R10, R10, 0x4, RZ ;  /* 0x000000040a0a7824 */ /* 0x000fe200078e00ff */
[----:B------:R-:W-:Y:S01]  /*16a40*/  SHF.L.U32 R11, R11, 0x3, RZ ;  /* 0x000000030b0b7819 */ /* 0x000fe200000006ff */
[----:B------:R-:W-:Y:S01]  /*16a50*/  IMAD R6, R6, UR4, RZ ;  /* 0x0000000406067c24 */ /* 0x000fe2000f8e02ff */
[----:B------:R-:W-:Y:S01]  /*16a60*/  ISETP.GE.AND P2, PT, R221, R21, PT ;  /* 0x00000015dd00720c */ /* 0x000fe20003f46270 */
        /* <DEDUP_REMOVED lines=11> */
[----:B------:R-:W-:Y:S01]  /*16b20*/  LOP3.LUT R6, R6, 0x10, R3, 0xe2, !PT ;  /* 0x0000001006067812 */ /* 0x000fe200078ee203 */
[----:B------:R-:W-:Y:S01]  /*16b30*/  IMAD R0, R0, UR4, RZ ;  /* 0x0000000400007c24 */ /* 0x000fe2000f8e02ff */
[----:B------:R-:W-:Y:S02]  /*16b40*/  SEL R8, RZ, 0xffffffff, P0 ;  /* 0xffffffffff087807 */ /* 0x000fe40000000000 */
[----:B------:R-:W-:Y:S01]  /*16b50*/  ISETP.GE.AND P0, PT, R222, R21, PT ;  /* 0x00000015de00720c */ /* 0x000fe20003f06270 */
[----:B------:R-:W-:Y:S01]  /*16b60*/  IMAD R3, R7, UR5, R0 ;  /* 0x0000000507037c24 */ /* 0x000fe2000f8e0200 */
[----:B------:R-:W-:Y:S01]  /*16b70*/  ULDC.64 UR4, c[0x0][0xa80] ;  /* 0x0002a00000047ab9 */ /* 0x000fe20000000a00 */
[----:B------:R-:W-:Y:S01]  /*16b80*/  IMAD.IADD R0, R219, 0x1, R192 ;  /* 0x00000001db007824 */ /* 0x000fe200078e02c0 */
[----:B------:R-:W-:Y:S01]  /*16b90*/  SEL R7, RZ, 0x40, P0 ;  /* 0x00000040ff077807 */ /* 0x000fe20000000000 */
[----:B------:R-:W-:Y:S01]  /*16ba0*/  IMAD.SHL.U32 R9, R8, 0x20, RZ ;  /* 0x0000002008097824 */ /* 0x000fe200078e00ff */
[----:B------:R-:W-:Y:S01]  /*16bb0*/  LEA R20, P1, R4, UR4, 0x1 ;  /* 0x0000000404147c11 */ /* 0x000fe2000f8208ff */
[----:B------:R-:W-:Y:S01]  /*16bc0*/  IMAD.IADD R3, R5, 0x1, R3 ;  /* 0x0000000105037824 */ /* 0x000fe200078e0203 */
[----:B------:R-:W-:-:S02]  /*16bd0*/  ISETP.GE.AND P0, PT, R0, R29, PT ;  /* 0x0000001d0000720c */ /* 0x000fc40003f06270 */
[----:B------:R-:W-:Y:S02]  /*16be0*/  LOP3.LUT R6, R9, 0x20, R6, 0xe2, !PT ;  /* 0x0000002009067812 */ /* 0x000fe400078ee206 */
[----:B------:R-:W-:Y:S02]  /*16bf0*/  LEA.HI.X R3, R4, UR5, R3, 0x1, P1 ;  /* 0x0000000504037c11 */ /* 0x000fe400088f0c03 */
[----:B------:R-:W-:Y:S02]  /*16c00*/  LOP3.LUT R22, R6, R7, RZ, 0xfc, !PT ;  /* 0x0000000706167212 */ /* 0x000fe400078efcff */
[----:B------:R-:W-:Y:S01]  /*16c10*/  SEL R5, RZ, 0x80, P2 ;  /* 0x00000080ff057807 */ /* 0x000fe20001000000 */
[----:B------:R0:W1:Y:S03]  /*16c20*/  SHFL.IDX PT, R6, R20, RZ, 0x181f ;  /* 0x00181fff14067589 */ /* 0x00006600000e0000 */
[----:B------:R-:W-:Y:S01]  /*16c30*/  LOP3.LUT R23, R22, R5, RZ, 0xfc, !PT ;  /* 0x0000000516177212 */ /* 0x000fe200078efcff */
[----:B------:R0:W3:Y:S01]  /*16c40*/  SHFL.IDX PT, R7, R3, RZ, 0x181f ;  /* 0x00181fff03077589 */ /* 0x0000e200000e0000 */
[----:B------:R-:W-:Y:S05]  /*16c50*/  @P0 BRA `(.L_x_2881) ;  /* 0x00000000007c0947 */ /* 0x000fea0003800000 */
[-C--:B------:R-:W-:Y:S02]  /*16c60*/  ISETP.GE.AND P2, PT, R212, R21.reuse, PT ;  /* 0x00000015d400720c */ /* 0x080fe40003f46270 */
[-C--:B------:R-:W-:Y:S02]  /*16c70*/  ISETP.GE.AND P1, PT, R200, R21.reuse, PT ;  /* 0x00000015c800720c */ /* 0x080fe40003f26270 */
[-C--:B------:R-:W-:Y:S02]  /*16c80*/  ISETP.GE.AND P5, PT, R211, R21.reuse, PT ;  /* 0x00000015d300720c */ /* 0x080fe40003fa6270 */
[----:B------:R-:W-:-:S07]  /*16c90*/  ISETP.GE.AND P3, PT, R210, R21, PT ;  /* 0x00000015d200720c */ /* 0x000fce0003f66270 */
[-C--:B-1----:R-:W-:Y:S02]  /*16ca0*/  @!P2 LEA R8, P0, R212, R6.reuse, 0x1 ;  /* 0x00000006d408a211 */ /* 0x082fe400078008ff */
        /* <DEDUP_REMOVED lines=26> */
.L_x_2881:
[----:B------:R-:W-:Y:S05]  /*16e50*/  BSYNC B1 ;  /* 0x0000000000017941 */ /* 0x000fea0003800000 */
.L_x_2880:
[----:B------:R-:W-:Y:S01]  /*16e60*/  VIADD R0, R0, 0x20 ;  /* 0x0000002000007836 */ /* 0x000fe20000000000 */
[----:B---34-:R3:W4:Y:S04]  /*16e70*/  SHFL.IDX PT, R7, R3, 0x1, 0x181f ;  /* 0x00381f0003077f89 */ /* 0x01872800000e0000 */
[----:B------:R-:W-:Y:S01]  /*16e80*/  ISETP.GE.AND P0, PT, R0, R29, PT ;  /* 0x0000001d0000720c */ /* 0x000fe20003f06270 */
[----:B-1----:R3:W1:-:S12]  /*16e90*/  SHFL.IDX PT, R6, R20, 0x1, 0x181f ;  /* 0x00381f0014067f89 */ /* 0x00265800000e0000 */
[----:B---3--:R-:W-:Y:S05]  /*16ea0*/  @P0 BRA `(.L_x_2876) ;  /* 0x00000000007c0947 */ /* 0x008fea0003800000 */
[-C--:B------:R-:W-:Y:S02]  /*16eb0*/  ISETP.GE.AND P6, PT, R200, R21.reuse, PT ;  /* 0x00000015c800720c */ /* 0x080fe40003fc6270 */
[-C--:B------:R-:W-:Y:S02]  /*16ec0*/  ISETP.GE.AND P5, PT, R212, R21.reuse, PT ;  /* 0x00000015d400720c */ /* 0x080fe40003fa6270 */
[-C--:B------:R-:W-:Y:S02]  /*16ed0*/  ISETP.GE.AND P4, PT, R211, R21.reuse, PT ;  /* 0x00000015d300720c */ /* 0x080fe40003f86270 */
[-C--:B------:R-:W-:Y:S02]  /*16ee0*/  ISETP.GE.AND P3, PT, R210, R21.reuse, PT ;  /* 0x00000015d200720c */ /* 0x080fe40003f66270 */
[-C--:B------:R-:W-:Y:S02]  /*16ef0*/  ISETP.GE.AND P2, PT, R209, R21.reuse, PT ;  /* 0x00000015d100720c */ /* 0x080fe40003f46270 */
[----:B------:R-:W-:-:S03]  /*16f00*/  ISETP.GE.AND P1, PT, R208, R21, PT ;  /* 0x00000015d000720c */ /* 0x000fc60003f26270 */
[----:B-1--4-:R-:W-:Y:S02]  /*16f10*/  @!P6 IMAD.WIDE R4, R200, 0x2, R6 ;  /* 0x00000002c804e825 */ /* 0x012fe400078e0206 */
        /* <DEDUP_REMOVED lines=12> */
[-C--:B-1----:R-:W-:Y:S02]  /*16fe0*/  @!P1 LEA R4, P5, R208, R6.reuse, 0x1 ;  /* 0x00000006d0049211 */ /* 0x082fe400078a08ff */
[-C--:B------:R-:W-:Y:S01]  /*16ff0*/  @!P2 LEA.HI.X R15, R209, R7.reuse, R28, 0x1, P4 ;  /* 0x00000007d10fa211 */ /* 0x080fe200020f0c1c */
[----:B------:R3:W-:Y:S01]  /*17000*/  @!P3 ST.E.128 desc[UR42][R12.64], RZ ;  /* 0x000000ff0c00b985 */ /* 0x0007e2000c101d2a */
[-C--:B0-----:R-:W-:Y:S02]  /*17010*/  @P0 LEA R20, P3, R222, R6.reuse, 0x1 ;  /* 0x00000006de140211 */ /* 0x081fe400078608ff */
        /* <DEDUP_REMOVED lines=8> */
.L_x_2876:
[----:B------:R-:W-:Y:S05]  /*170a0*/  BSYNC B0 ;  /* 0x0000000000007941 */ /* 0x000fea0003800000 */
.L_x_2870:
[----:B------:R-:W-:Y:S02]  /*170b0*/  ULDC UR4, c[0x0][0xc3c] ;  /* 0x00030f0000047ab9 */ /* 0x000fe40000000800 */
[----:B------:R-:W-:-:S13]  /*170c0*/  ISETP.GE.AND P0, PT, R27, UR4, PT ;  /* 0x000000041b007c0c */ /* 0x000fda000bf06270 */
[----:B------:R-:W-:Y:S05]  /*170d0*/  @!P0 BRA `(.L_x_2882) ;  /* 0xfffffea000388947 */ /* 0x000fea000383ffff */
[----:B------:R-:W-:Y:S05]  /*170e0*/  BRA `(.L_x_2673) ;  /* 0x0000009000b87947 */ /* 0x000fea0003800000 */
.L_x_2671:
        /* <DEDUP_REMOVED lines=18> */
.L_x_2883:
        /* <DEDUP_REMOVED lines=41> */
.L_x_2889:
        /* <DEDUP_REMOVED lines=12> */
.L_x_2888:
[----:B------:R-:W-:Y:S05]  /*17560*/  BSYNC B0 ;  /* 0x0000000000007941 */ /* 0x000fea0003800000 */
.L_x_2887:
        /* <DEDUP_REMOVED lines=21> */
.L_x_2885:
        /* <DEDUP_REMOVED lines=15> */
[----:B0-----:R-:W-:-:S06]  /*177b0*/  IADD3 R14, R13, 0xffffffe, RZ ;  /* 0x0ffffffe0d0e7810 */ /* 0x001fcc0007ffe0ff */
[----:B------:R0:W1:Y:S01]  /*177c0*/  F2I.FTZ.U32.TRUNC.NTZ R3, R14 ;  /* 0x0000000e00037305 */ /* 0x000062000021f000 */
[----:B------:R-:W-:Y:S05]  /*177d0*/  @!P0 BRA `(.L_x_2890) ;  /* 0x0000000000088947 */ /* 0x000fea0003800000 */
[----:B------:R-:W-:-:S05]  /*177e0*/  VIADD R13, R8, 0xffffffff ;  /* 0xffffffff080d7836 */ /* 0x000fca0000000000 */
[----:B------:R2:W3:Y:S02]  /*177f0*/  SHFL.IDX PT, R16, R6, R13, 0x1f ;  /* 0x00001f0d06107589 */ /* 0x0004e400000e0000 */
.L_x_2890:
        /* <DEDUP_REMOVED lines=57> */
.L_x_2886:
[----:B------:R-:W-:Y:S02]  /*17b90*/  IMAD.MOV.U32 R17, RZ, RZ, RZ ;  /* 0x000000ffff117224 */ /* 0x000fe400078e00ff */
[----:B------:R-:W-:Y:S02]  /*17ba0*/  IMAD.U32 R16, RZ, RZ, UR6 ;  /* 0x00000006ff107e24 */ /* 0x000fe4000f8e00ff */
[----:B------:R-:W-:-:S07]  /*17bb0*/  IMAD.MOV.U32 R18, RZ, RZ, RZ ;  /* 0x000000ffff127224 */ /* 0x000fce00078e00ff */
.L_x_2891:
[----:B------:R-:W-:-:S13]  /*17bc0*/  ISETP.NE.AND P0, PT, R0, RZ, PT ;  /* 0x000000ff0000720c */ /* 0x000fda0003f05270 */
[----:B------:R-:W1:Y:S01]  /*17bd0*/  @!P0 S2R R3, SR_CgaCtaId ;  /* 0x0000000000038919 */ /* 0x000e620000008800 */
[----:B------:R-:W-:-:S04]  /*17be0*/  @!P0 MOV R0, 0x400 ;  /* 0x0000040000008802 */ /* 0x000fc80000000f00 */
[----:B-1----:R-:W-:-:S05]  /*17bf0*/  @!P0 LEA R0, R3, R0, 0x18 ;  /* 0x0000000003008211 */ /* 0x002fca00078ec0ff */
[----:B------:R2:W-:Y:S01]  /*17c00*/  @!P0 STS.128 [R0+0x28cd0], R16 ;  /* 0x028cd01000008388 */ /* 0x0005e20000000c00 */
[----:B------:R-:W-:Y:S06]  /*17c10*/  BAR.ARV 0x5, 0x180 ;  /* 0x0146000000007b1d */ /* 0x000fec0000002000 */
.L_x_2884:
[----:B--2---:R-:W-:Y:S01]  /*17c20*/  IMAD.MOV.U32 R0, RZ, RZ, 0x1 ;  /* 0x00000001ff007424 */ /* 0x004fe200078e00ff */
[----:B------:R2:W-:Y:S01]  /*17c30*/  STL [R1+0x4], RZ ;  /* 0x000004ff01007387 */ /* 0x0005e20000100800 */
[----:B------:R-:W-:Y:S02]  /*17c40*/  ULDC UR4, c[0x0][0xc3c] ;  /* 0x00030f0000047ab9 */ /* 0x000fe40000000800 */
[----:B-1----:R-:W-:Y:S01]  /*17c50*/  ISETP.GE.AND P0, PT, R19, UR4, PT ;  /* 0x0000000413007c0c */ /* 0x002fe2000bf06270 */
[----:B------:R2:W-:Y:S04]  /*17c60*/  STL [R1+0x10], R0 ;  /* 0x0000100001007387 */ /* 0x0005e80000100800 */
[----:B------:R2:W-:Y:S08]  /*17c70*/  STL [R1+0x48], RZ ;  /* 0x000048ff01007387 */ /* 0x0005f00000100800 */
[----:B--2---:R-:W-:Y:S05]  /*17c80*/  @P0 BRA `(.L_x_2892) ;  /* 0x0000008000e80947 */ /* 0x004fea0003800000 */
[----:B------:R-:W1:Y:S01]  /*17c90*/  S2UR UR5, SR_CgaCtaId ;  /* 0x00000000000579c3 */ /* 0x000e620000008800 */
[C---:B------:R-:W-:Y:S01]  /*17ca0*/  IMAD.SHL.U32 R0, R4.reuse, 0x8, RZ ;  /* 0x0000000804007824 */ /* 0x040fe200078e00ff */
[----:B------:R-:W-:Y:S01]  /*17cb0*/  LOP3.LUT R5, R4, 0x7f, RZ, 0xc0, !PT ;  /* 0x0000007f04057812 */ /* 0x000fe200078ec0ff */
[----:B------:R-:W-:Y:S01]  /*17cc0*/  UMOV UR4, 0x400 ;  /* 0x0000040000047882 */ /* 0x000fe20000000000 */
[----:B------:R-:W-:Y:S01]  /*17cd0*/  BSSY B8, `(.L_x_2892) ;  /* 0x0000835000087945 */ /* 0x000fe20003800000 */
[----:B------:R-:W-:Y:S01]  /*17ce0*/  ULDC.64 UR40, c[0x0][0x198] ;  /* 0x0000660000287ab9 */ /* 0x000fe20000000a00 */
[----:B------:R-:W-:Y:S01]  /*17cf0*/  LOP3.LUT R3, R0, 0x1f8, RZ, 0xc0, !PT ;  /* 0x000001f800037812 */ /* 0x000fe200078ec0ff */
[----:B------:R-:W-:Y:S01]  /*17d00*/  ULDC UR37, c[0x0][0xc] ;  /* 0x0000030000257ab9 */ /* 0x000fe20000000800 */
[----:B0-----:R-:W-:Y:S02]  /*17d10*/  SHF.L.U32 R2, R5, 0x3, RZ ;  /* 0x0000000305027819 */ /* 0x001fe400000006ff */
[----:B------:R-:W-:Y:S01]  /*17d20*/  LOP3.LUT R3, R3, 0x38, R4, 0x78, !PT ;  /* 0x0000003803037812 */ /* 0x000fe200078e7804 */
[----:B------:R-:W-:Y:S01]  /*17d30*/  IMAD.SHL.U32 R4, R4, 0x10, RZ ;  /* 0x0000001004047824 */ /* 0x000fe200078e00ff */
[----:B------:R-:W-:-:S02]  /*17d40*/  SHF.R.U32.HI R5, RZ, 0x3, R5 ;  /* 0x00000003ff057819 */ /* 0x000fc40000011605 */
        /* <DEDUP_REMOVED lines=10> */
[----:B------:R0:W-:Y:S04]  /*17df0*/  STL [R1+0x8], RZ ;  /* 0x000008ff01007387 */ /* 0x0001e80000100800 */
[----:B------:R0:W-:Y:S04]  /*17e00*/  STL [R1+0x4], RZ ;  /* 0x000004ff01007387 */ /* 0x0001e80000100800 */
[----:B------:R0:W-:Y:S02]  /*17e10*/  STL [R1+0x10], R0 ;  /* 0x0000100001007387 */ /* 0x0001e40000100800 */
.L_x_3072:
[----:B------:R-:W-:Y:S05]  /*17e20*/  YIELD ;  /* 0x0000000000007946 */ /* 0x000fea0003800000 */
[----:B------:R-:W-:Y:S01]  /*17e30*/  ULDC.64 UR4, c[0x0][0xa28] ;  /* 0x00028a0000047ab9 */ /* 0x000fe20000000a00 */
[----:B------:R-:W-:Y:S01]  /*17e40*/  IMAD.MOV.U32 R9, RZ, RZ, RZ ;  /* 0x000000ffff097224 */ /* 0x000fe200078e00ff */
[----:B------:R-:W-:Y:S01]  /*17e50*/  ISETP.NE.U32.AND P0, PT, RZ, UR4, PT ;  /* 0x00000004ff007c0c */ /* 0x000fe2000bf05070 */
[----:B-1----:R-:W1:Y:S01]  /*17e60*/  LDC.64 R12, c[0x0][0xa00] ;  /* 0x00028000ff0c7b82 */ /* 0x002e620000000a00 */
[----:B0-----:R-:W-:Y:S01]  /*17e70*/  CS2R R6, SRZ ;  /* 0x0000000000067805 */ /* 0x001fe2000001ff00 */
[----:B------:R-:W-:Y:S01]  /*17e80*/  ULDC.64 UR6, c[0x0][0xa08] ;  /* 0x0002820000067ab9 */ /* 0x000fe20000000a00 */
[----:B------:R-:W-:Y:S01]  /*17e90*/  ISETP.NE.AND.EX P0, PT, RZ, UR5, PT, P0 ;  /* 0x00000005ff007c0c */ /* 0x000fe2000bf05300 */
[----:B------:R-:W-:Y:S01]  /*17ea0*/  ULDC.64 UR4, c[0x0][0xa18] ;  /* 0x0002860000047ab9 */ /* 0x000fe20000000a00 */
[----:B------:R-:W-:-:S03]  /*17eb0*/  ULDC.64 UR8, c[0x0][0xa10] ;  /* 0x0002840000087ab9 */ /* 0x000fc60000000a00 */
[----:B--2---:R-:W2:Y:S08]  /*17ec0*/  LDC.64 R4, c[0x0][0xa08] ;  /* 0x00028200ff047b82 */ /* 0x004eb00000000a00 */
[----:B0-----:R-:W0:Y:S02]  /*17ed0*/  @P0 LDC.64 R2, c[0x0][0xa28] ;  /* 0x00028a00ff020b82 */ /* 0x001e240000000a00 */
[----:B0-----:R-:W-:-:S05]  /*17ee0*/  @P0 IMAD.WIDE R2, R19, 0x4, R2 ;  /* 0x0000000413020825 */ /* 0x001fca00078e0202 */
[----:B-----5:R0:W5:Y:S01]  /*17ef0*/  @P0 LDG.E R9, desc[UR42][R2.64] ;  /* 0x0000002a02090981 */ /* 0x020162000c1e1900 */
[----:B------:R-:W-:Y:S01]  /*17f00*/  ISETP.NE.U32.AND P0, PT, RZ, UR4, PT ;  /* 0x00000004ff007c0c */ /* 0x000fe2000bf05070 */
[C---:B-1----:R-:W-:Y:S01]  /*17f10*/  IMAD.WIDE R12, R19.reuse, 0x4, R12 ;  /* 0x00000004130c7825 */ /* 0x042fe200078e020c */
[----:B------:R-:W-:Y:S02]  /*17f20*/  ISETP.NE.U32.AND P2, PT, RZ, UR6, PT ;  /* 0x00000006ff007c0c */ /* 0x000fe4000bf45070 */
[----:B------:R-:W-:Y:S01]  /*17f30*/  ISETP.NE.AND.EX P0, PT, RZ, UR5, PT, P0 ;  /* 0x00000005ff007c0c */ /* 0x000fe2000bf05300 */
[----:B------:R-:W-:Y:S01]  /*17f40*/  ULDC.64 UR4, c[0x0][0xa00] ;  /* 0x0002800000047ab9 */ /* 0x000fe20000000a00 */
[----:B------:R-:W-:Y:S01]  /*17f50*/  ISETP.NE.U32.AND P4, PT, RZ, UR8, PT ;  /* 0x00000008ff007c0c */ /* 0x000fe2000bf85070 */
[----:B------:R-:W-:Y:S01]  /*17f60*/  IMAD.MOV.U32 R0, RZ, RZ, RZ ;  /* 0x000000ffff007224 */ /* 0x000fe200078e00ff */
[----:B------:R-:W-:Y:S01]  /*17f70*/  ISETP.NE.U32.AND P1, PT, RZ, UR4, PT ;  /* 0x00000004ff007c0c */ /* 0x000fe2000bf25070 */
[----:B0-----:R-:W0:Y:S01]  /*17f80*/  LDC.64 R2, c[0x0][0xa10] ;  /* 0x00028400ff027b82 */ /* 0x001e220000000a00 */
[----:B--2---:R-:W-:-:S02]  /*17f90*/  IMAD.WIDE R4, R19, 0x4, R4 ;  /* 0x0000000413047825 */ /* 0x004fc400078e0204 */
[----:B------:R-:W-:-:S05]  /*17fa0*/  ISETP.NE.AND.EX P3, PT, RZ, UR5, PT, P1 ;  /* 0x00000005ff007c0c */ /* 0x000fca000bf65310 */
[----:B------:R-:W1:Y:S01]  /*17fb0*/  @P0 LDC.64 R10, c[0x0][0xa18] ;  /* 0x00028600ff0a0b82 */ /* 0x000e620000000a00 */
[----:B------:R-:W-:Y:S01]  /*17fc0*/  ULDC UR4, c[0x0][0x288] ;  /* 0x0000a20000047ab9 */ /* 0x000fe20000000800 */
[----:B------:R-:W-:Y:S02]  /*17fd0*/  ISETP.NE.AND.EX P1, PT, RZ, UR7, PT, P2 ;  /* 0x00000007ff007c0c */ /* 0x000fe4000bf25320 */
[----:B------:R-:W-:-:S04]  /*17fe0*/  ISETP.NE.AND.EX P2, PT, RZ, UR9, PT, P4 ;  /* 0x00000009ff007c0c */ /* 0x000fc8000bf45340 */
[----:B------:R-:W2:Y:S07]  /*17ff0*/  @P3 LDG.E R6, desc[UR42][R12.64] ;  /* 0x0000002a0c063981 */ /* 0x000eae000c1e1900 */
[----:B------:R-:W5:Y:S01]  /*18000*/  @P1 LDG.E R7, desc[UR42][R4.64] ;  /* 0x0000002a04071981 */ /* 0x000f62000c1e1900 */
        /* <DEDUP_REMOVED lines=15> */
[----:B--2---:R0:W-:Y:S01]  /*18100*/  STL [R1+0x38], R6 ;  /* 0x0000380601007387 */ /* 0x0041e20000100800 */
[----:B------:R-:W-:Y:S02]  /*18110*/  IMAD.MOV.U32 R11, RZ, RZ, R6 ;  /* 0x000000ffff0b7224 */ /* 0x000fe400078e0006 */
[----:B0-----:R-:W-:Y:S01]  /*18120*/  IMAD.U32 R6, RZ, RZ, UR4 ;  /* 0x00000004ff067e24 */ /* 0x001fe2000f8e00ff */
[----:B------:R-:W-:Y:S06]  /*18130*/  @P0 BRA `(.L_x_2893) ;  /* 0x0000000000140947 */ /* 0x000fec0003800000 */
[----:B------:R-:W-:Y:S05]  /*18140*/  @!P3 BRA `(.L_x_2893) ;  /* 0x000000000010b947 */ /* 0x000fea0003800000 */
[----:B------:R-:W2:Y:S04]  /*18150*/  LDG.E R8, desc[UR42][R12.64] ;  /* 0x0000002a0c087981 */ /* 0x000ea8000c1e1900 */
[----:B------:R-:W2:Y:S02]  /*18160*/  LDG.E R12, desc[UR42][R12.64+0x4] ;  /* 0x0000042a0c0c7981 */ /* 0x000ea4000c1e1900 */
[----:B--2---:R-:W-:-:S05]  /*18170*/  IMAD.IADD R11, R12, 0x1, -R8 ;  /* 0x000000010c0b7824 */ /* 0x004fca00078e0a08 */
[----:B------:R0:W-:Y:S02]  /*18180*/  STL [R1+0x38], R11 ;  /* 0x0000380b01007387 */ /* 0x0001e40000100800 */
.L_x_2893:
[----:B-----5:R-:W-:Y:S01]  /*18190*/  IMAD.IADD R7, R7, 0x1, R9 ;  /* 0x0000000107077824 */ /* 0x020fe200078e0209 */
[----:B------:R-:W-:Y:S02]  /*181a0*/  ULDC.64 UR4, c[0x0][0xa20] ;  /* 0x0002880000047ab9 */ /* 0x000fe40000000a00 */
[----:B------:R-:W-:Y:S02]  /*181b0*/  ISETP.NE.U32.AND P0, PT, RZ, UR4, PT ;  /* 0x00000004ff007c0c */ /* 0x000fe4000bf05070 */
[----:B------:R1:W-:Y:S02]  /*181c0*/  STL [R1+0x20], R7 ;  /* 0x0000200701007387 */ /* 0x0003e40000100800 */
[----:B------:R-:W-:-:S13]  /*181d0*/  ISETP.NE.AND.EX P0, PT, RZ, UR5, PT, P0 ;  /* 0x00000005ff007c0c */ /* 0x000fda000bf05300 */
[----:B-1----:R-:W-:Y:S05]  /*181e0*/  @!P0 BRA `(.L_x_2894) ;  /* 0x0000000000108947 */ /* 0x002fea0003800000 */
[----:B------:R-:W1:Y:S02]  /*181f0*/  LDC.64 R6, c[0x0][0xa20] ;  /* 0x00028800ff067b82 */ /* 0x000e640000000a00 */
[----:B-1----:R-:W-:-:S06]  /*18200*/  IMAD.WIDE R6, R19, 0x4, R6 ;  /* 0x0000000413067825 */ /* 0x002fcc00078e0206 */
[----:B------:R1:W5:Y:S01]  /*18210*/  LDG.E R6, desc[UR42][R6.64] ;  /* 0x0000002a06067981 */ /* 0x000362000c1e1900 */
[----:B------:R-:W-:Y:S05]  /*18220*/  BRA `(.L_x_2895) ;  /* 0x0000000000107947 */ /* 0x000fea0003800000 */
.L_x_2894:
[----:B------:R-:W-:Y:S05]  /*18230*/  @!P1 BRA `(.L_x_2895) ;  /* 0x00000000000c9947 */ /* 0x000fea0003800000 */
[----:B------:R-:W2:Y:S04]  /*18240*/  LDG.E R6, desc[UR42][R4.64] ;  /* 0x0000002a04067981 */ /* 0x000ea8000c1e1900 */
[----:B------:R-:W2:Y:S02]  /*18250*/  LDG.E R4, desc[UR42][R4.64+0x4] ;  /* 0x0000042a04047981 */ /* 0x000ea4000c1e1900 */
[----:B--2---:R-:W-:-:S07]  /*18260*/  IMAD.IADD R6, R4, 0x1, -R6 ;  /* 0x0000000104067824 */ /* 0x004fce00078e0a06 */
.L_x_2895:
[----:B------:R-:W2:Y:S04]  /*18270*/  @P2 LDG.E R4, desc[UR42][R2.64] ;  /* 0x0000002a02042981 */ /* 0x000ea8000c1e1900 */
[----:B------:R3:W2:Y:S01]  /*18280*/  @P2 LDG.E R2, desc[UR42][R2.64+0x4] ;  /* 0x0000042a02022981 */ /* 0x0006a2000c1e1900 */
[----:B------:R-:W-:Y:S02]  /*18290*/  IMAD.SHL.U32 R12, R17, 0x40, RZ ;  /* 0x00000040110c7824 */ /* 0x000fe400078e00ff */
[----:B-----5:R-:W-:Y:S02]  /*182a0*/  IMAD.IADD R9, R6, 0x1, -R9 ;  /* 0x0000000106097824 */ /* 0x020fe400078e0a09 */
[----:B------:R-:W-:Y:S01]  /*182b0*/  VIADD R8, R12, 0x3f ;  /* 0x0000003f0c087836 */ /* 0x000fe20000000000 */
[----:B------:R4:W-:Y:S01]  /*182c0*/  STL [R1+0x28], R12 ;  /* 0x0000280c01007387 */ /* 0x0009e20000100800 */
[----:B---3--:R-:W3:Y:S02]  /*182d0*/  LDC R3, c[0x0][0x448] ;  /* 0x00011200ff037b82 */ /* 0x008ee40000000800 */
[----:B---3--:R-:W-:-:S13]  /*182e0*/  ISETP.NE.AND P1, PT, R3, 0x1, PT ;  /* 0x000000010300780c */ /* 0x008fda0003f25270 */
[----:B------:R-:W3:Y:S08]  /*182f0*/  @P1 LDC R3, c[0x0][0x44c] ;  /* 0x00011300ff031b82 */ /* 0x000ef00000000800 */
[----:B------:R-:W0:Y:S01]  /*18300*/  @P1 LDC R5, c[0x0][0x450] ;  /* 0x00011400ff051b82 */ /* 0x000e220000000800 */
[----:B--2---:R-:W-:Y:S02]  /*18310*/  @P2 IMAD.IADD R10, R2, 0x1, -R4 ;  /* 0x00000001020a2824 */ /* 0x004fe400078e0a04 */
[----:B---3--:R-:W-:-:S04]  /*18320*/  @P1 IMAD.HI.U32 R2, R8, R3, RZ ;  /* 0x0000000308021227 */ /* 0x008fc800078e00ff */
[----:B------:R-:W-:Y:S01]  /*18330*/  IMAD.IADD R6, R9, 0x1, R10 ;  /* 0x0000000109067824 */ /* 0x000fe200078e020a */
[----:B0-----:R-:W-:-:S03]  /*18340*/  @P1 SHF.R.U32.HI R8, RZ, R5, R2 ;  /* 0x00000005ff081219 */ /* 0x001fc60000011602 */
[C---:B------:R-:W-:Y:S01]  /*18350*/  VIADD R2, R6.reuse, 0x3f ;  /* 0x0000003f06027836 */ /* 0x040fe20000000000 */
[----:B------:R-:W-:-:S04]  /*18360*/  IADD3 R20, R6, 0x1, -R11 ;  /* 0x0000000106147810 */ /* 0x000fc80007ffe80b */
[----:B------:R-:W-:Y:S01]  /*18370*/  SHF.R.S32.HI R3, RZ, 0x1f, R2 ;  /* 0x0000001fff037819 */ /* 0x000fe20000011402 */
[----:B------:R-:W-:-:S03]  /*18380*/  IMAD.IADD R8, R20, 0x1, R8 ;  /* 0x0000000114087824 */ /* 0x000fc600078e0208 */
[----:B------:R-:W-:Y:S02]  /*18390*/  LEA.HI R21, R3, R2, RZ, 0x6 ;  /* 0x0000000203157211 */ /* 0x000fe400078f30ff */
[----:B------:R-:W0:Y:S02]  /*183a0*/  LDC.64 R2, c[0x0][0x9e0] ;  /* 0x00027800ff027b82 */ /* 0x000e240000000a00 */
[----:B------:R-:W-:Y:S02]  /*183b0*/  SHF.R.S32.HI R21, RZ, 0x6, R21 ;  /* 0x00000006ff157819 */ /* 0x000fe40000011415 */
[----:B0-----:R-:W-:Y:S01]  /*183c0*/  ISETP.GE.AND P3, PT, R3, 0x1, PT ;  /* 0x000000010300780c */ /* 0x001fe20003f66270 */
[----:B-1----:R-:W-:-:S12]  /*183d0*/  IMAD.IADD R7, R8, 0x1, R2 ;  /* 0x0000000108077824 */ /* 0x002fd800078e0202 */
[----:B----4-:R-:W-:Y:S05]  /*183e0*/  @!P3 BRA `(.L_x_2896) ;  /* 0x000000000048b947 */ /* 0x010fea0003800000 */
        /* <DEDUP_REMOVED lines=11> */
.L_x_2898:
[----:B------:R-:W-:-:S13]  /*184a0*/  ISETP.NE.AND P0, PT, R3, 0x1, PT ;  /* 0x000000010300780c */ /* 0x000fda0003f05270 */
[----:B------:R-:W0:Y:S02]  /*184b0*/  @P0 LDC.64 R4, c[0x0][0x9e8] ;  /* 0x00027a00ff040b82 */ /* 0x000e240000000a00 */
[----:B0-----:R-:W-:-:S05]  /*184c0*/  @P0 IMAD.HI.U32 R4, R2, R4, RZ ;  /* 0x0000000402040227 */ /* 0x001fca00078e00ff */
[----:B------:R-:W-:-:S07]  /*184d0*/  @P0 SHF.R.U32.HI R2, RZ, R5, R4 ;  /* 0x00000005ff020219 */ /* 0x000fce0000011604 */
.L_x_2899:
[----:B------:R-:W-:Y:S05]  /*184e0*/  BSYNC B0 ;  /* 0x0000000000007941 */ /* 0x000fea0003800000 */
.L_x_2897:
[----:B------:R-:W-:-:S05]  /*184f0*/  IMAD R2, R2, R3, R3 ;  /* 0x0000000302027224 */ /* 0x000fca00078e0203 */
[----:B------:R-:W-:-:S07]  /*18500*/  VIMNMX R7, R7, R2, PT ;  /* 0x0000000207077248 */ /* 0x000fce0003fe0100 */
.L_x_2896:
[----:B------:R-:W0:Y:S01]  /*18510*/  @P1 LDC R4, c[0x0][0x44c] ;  /* 0x00011300ff041b82 */ /* 0x000e220000000800 */
[----:B------:R-:W-:Y:S01]  /*18520*/  IMAD.MOV.U32 R2, RZ, RZ, R12 ;  /* 0x000000ffff027224 */ /* 0x000fe200078e000c */
[----:B------:R-:W-:Y:S01]  /*18530*/  ULDC UR4, c[0x0][0x9dc] ;  /* 0x0002770000047ab9 */ /* 0x000fe20000000800 */
[----:B------:R-:W-:-:S05]  /*18540*/  IMAD.IADD R17, R6, 0x1, -R11 ;  /* 0x0000000106117824 */ /* 0x000fca00078e0a0b */
[----:B------:R-:W1:Y:S01]  /*18550*/  @P1 LDC R5, c[0x0][0x450] ;  /* 0x00011400ff051b82 */ /* 0x000e620000000800 */
[----:B0-----:R-:W-:-:S05]  /*18560*/  @P1 IMAD.HI.U32 R4, R12, R4, RZ ;  /* 0x000000040c041227 */ /* 0x001fca00078e00ff */
[----:B-1----:R-:W-:-:S05]  /*18570*/  @P1 SHF.R.U32.HI R2, RZ, R5, R4 ;  /* 0x00000005ff021219 */ /* 0x002fca0000011604 */
        /* <DEDUP_REMOVED lines=13> */
.L_x_2902:
[----:B------:R-:W-:-:S13]  /*18650*/  ISETP.NE.AND P0, PT, R3, 0x1, PT ;  /* 0x000000010300780c */ /* 0x000fda0003f05270 */
[----:B------:R-:W0:Y:S02]  /*18660*/  @P0 LDC.64 R4, c[0x0][0x9e8] ;  /* 0x00027a00ff040b82 */ /* 0x000e240000000a00 */
[----:B0-----:R-:W-:-:S05]  /*18670*/  @P0 IMAD.HI.U32 R4, R6, R4, RZ ;  /* 0x0000000406040227 */ /* 0x001fca00078e00ff */
[----:B------:R-:W-:-:S07]  /*18680*/  @P0 SHF.R.U32.HI R6, RZ, R5, R4 ;  /* 0x00000005ff060219 */ /* 0x000fce0000011604 */
.L_x_2903:
[----:B------:R-:W-:Y:S05]  /*18690*/  BSYNC B0 ;  /* 0x0000000000007941 */ /* 0x000fea0003800000 */
.L_x_2901:
[----:B------:R-:W-:-:S05]  /*186a0*/  IMAD R3, R6, R3, RZ ;  /* 0x0000000306037224 */ /* 0x000fca00078e02ff */
[----:B------:R-:W-:-:S07]  /*186b0*/  VIMNMX R2, R2, R3, !PT ;  /* 0x0000000302027248 */ /* 0x000fce0007fe0100 */
.L_x_2900:
[----:B------:R-:W-:Y:S01]  /*186c0*/  IADD3 R7, R7, 0x3f, RZ ;  /* 0x0000003f07077810 */ /* 0x000fe20007ffe0ff */
[----:B------:R-:W-:Y:S03]  /*186d0*/  BSSY B0, `(.L_x_2904) ;  /* 0x00001c6000007945 */ /* 0x000fe60003800000 */
[----:B------:R-:W-:-:S04]  /*186e0*/  SHF.R.S32.HI R3, RZ, 0x1f, R7 ;  /* 0x0000001fff037819 */ /* 0x000fc80000011407 */
[----:B------:R-:W-:Y:S02]  /*186f0*/  LEA.HI R4, R3, R7, RZ, 0x6 ;  /* 0x0000000703047211 */ /* 0x000fe400078f30ff */
[----:B------:R-:W-:Y:S02]  /*18700*/  SHF.R.S32.HI R3, RZ, 0x1f, R2 ;  /* 0x0000001fff037819 */ /* 0x000fe40000011402 */
[----:B------:R-:W-:Y:S02]  /*18710*/  SHF.R.S32.HI R4, RZ, 0x6, R4 ;  /* 0x00000006ff047819 */ /* 0x000fe40000011404 */
[----:B------:R-:W-:-:S04]  /*18720*/  LEA.HI R2, R3, R2, RZ, 0x6 ;  /* 0x0000000203027211 */ /* 0x000fc800078f30ff */
[----:B------:R-:W-:-:S04]  /*18730*/  SHF.R.S32.HI R2, RZ, 0x6, R2 ;  /* 0x00000006ff027819 */ /* 0x000fc80000011402 */
[----:B------:R-:W-:Y:S02]  /*18740*/  VIMNMX R3, RZ, R2, !PT ;  /* 0x00000002ff037248 */ /* 0x000fe40007fe0100 */
[----:B------:R-:W-:-:S03]  /*18750*/  VIMNMX R2, R21, R4, PT ;  /* 0x0000000415027248 */ /* 0x000fc60003fe0100 */
[--C-:B------:R-:W-:Y:S02]  /*18760*/  IMAD R3, R3, 0x40, -R9.reuse ;  /* 0x0000004003037824 */ /* 0x100fe400078e0a09 */
[----:B------:R-:W-:-:S03]  /*18770*/  IMAD R2, R2, 0x40, -R9 ;  /* 0x0000004002027824 */ /* 0x000fc600078e0a09 */
[----:B------:R-:W-:Y:S02]  /*18780*/  VIMNMX R3, RZ, R3, !PT ;  /* 0x00000003ff037248 */ /* 0x000fe40007fe0100 */
[----:B------:R-:W-:-:S04]  /*18790*/  VIMNMX R2, R2, R10, PT ;  /* 0x0000000a02027248 */ /* 0x000fc80003fe0100 */
[----:B------:R-:W-:Y:S02]  /*187a0*/  ISETP.GT.AND P0, PT, R2, R3, PT ;  /* 0x000000030200720c */ /* 0x000fe40003f04270 */
[----:B------:R-:W-:-:S11]  /*187b0*/  SHF.R.U32.HI R3, RZ, 0x6, R3 ;  /* 0x00000006ff037819 */ /* 0x000fd60000011603 */
[----:B------:R-:W-:-:S05]  /*187c0*/  @P0 VIADD R2, R2, 0x3f ;  /* 0x0000003f02020836 */ /* 0x000fca0000000000 */
[----:B------:R-:W-:-:S04]  /*187d0*/  @P0 SHF.R.S32.HI R4, RZ, 0x1f, R2 ;  /* 0x0000001fff040819 */ /* 0x000fc80000011402 */
[----:B------:R-:W-:Y:S01]  /*187e0*/  @P0 LEA.HI R2, R4, R2, RZ, 0x6 ;  /* 0x0000000204020211 */ /* 0x000fe200078f30ff */
[----:B------:R-:W-:-:S03]  /*187f0*/  IMAD.MOV.U32 R4, RZ, RZ, R3 ;  /* 0x000000ffff047224 */ /* 0x000fc600078e0003 */
[----:B------:R-:W-:Y:S02]  /*18800*/  @P0 SHF.R.S32.HI R4, RZ, 0x6, R2 ;  /* 0x00000006ff040819 */ /* 0x000fe40000011402 */
[----:B------:R-:W-:Y:S02]  /*18810*/  PLOP3.LUT P0, PT, PT, PT, PT, 0x80, 0x0 ;  /* 0x000000000000781c */ /* 0x000fe40003f0f070 */
[----:B------:R-:W-:-:S13]  /*18820*/  ISETP.GT.AND P1, PT, R4, R3, PT ;  /* 0x000000030400720c */ /* 0x000fda0003f24270 */
[----:B------:R-:W-:Y:S05]  /*18830*/  @!P1 BRA `(.L_x_2905) ;  /* 0x0000001800bc9947 */ /* 0x000fea0003800000 */
[----:B------:R-:W-:Y:S01]  /*18840*/  UMOV UR4, 0xffffffff ;  /* 0xffffffff00047882 */ /* 0x000fe20000000000 */
[----:B------:R-:W-:Y:S02]  /*18850*/  SEL R2, R19, RZ, !P2 ;  /* 0x000000ff13027207 */ /* 0x000fe40005000000 */
[----:B------:R-:W-:Y:S05]  /*18860*/  BRA.DIV UR4, `(.L_x_2906) ;  /* 0x0000008604f07947 */ /* 0x000fea000b800000 */
[----:B------:R-:W0:Y:S02]  /*18870*/  S2R R5, SR_TID.X ;  /* 0x0000000000057919 */ /* 0x000e240000002100 */
[----:B0-----:R-:W-:-:S04]  /*18880*/  SHF.R.U32.HI R5, RZ, 0x5, R5 ;  /* 0x00000005ff057819 */ /* 0x001fc80000011605 */
[----:B------:R-:W-:-:S05]  /*18890*/  LOP3.LUT R5, R5, 0x3, RZ, 0xc0, !PT ;  /* 0x0000000305057812 */ /* 0x000fca00078ec0ff */
[----:B------:R0:W1:Y:S02]  /*188a0*/  SHFL.IDX PT, R14, R5, RZ, 0x1f ;  /* 0x00001fff050e7589 */ /* 0x00006400000e0000 */
.L_x_3116:
[----:B-1----:R-:W-:Y:S02]  /*188b0*/  ISETP.NE.AND P0, PT, R14, RZ, PT ;  /* 0x000000ff0e00720c */ /* 0x002fe40003f05270 */
[----:B------:R-:W-:-:S11]  /*188c0*/  PLOP3.LUT P6, PT, PT, PT, PT, 0x8, 0x0 ;  /* 0x000000000000781c */ /* 0x000fd60003fce170 */
[----:B------:R-:W-:Y:S05]  /*188d0*/  @P0 BRA `(.L_x_2907) ;  /* 0x00000000000c0947 */ /* 0x000fea0003800000 */
[----:B------:R-:W-:-:S03]  /*188e0*/  UMOV UR4, 0xffffffff ;  /* 0xffffffff00047882 */ /* 0x000fc60000000000 */
[----:B------:R-:W-:Y:S05]  /*188f0*/  BRA.DIV UR4, `(.L_x_2908) ;  /* 0x0000008a04007947 */ /* 0x000fea000b800000 */
[----:B------:R-:W-:-:S13]  /*18900*/  ELECT P6, URZ, PT ;  /* 0x00000000003f782f */ /* 0x000fda00038c0000 */
.L_x_2907:
[----:B0-----:R-:W2:Y:S04]  /*18910*/  LDL R5, [R1+0x48] ;  /* 0x0000480001057983 */ /* 0x001ea80000100800 */
[----:B------:R-:W3:Y:S01]  /*18920*/  LDL R7, [R1] ;  /* 0x0000000001077983 */ /* 0x000ee20000100800 */
        /* <DEDUP_REMOVED lines=8> */
.L_x_3119:
[----:B------:R-:W-:Y:S05]  /*189b0*/  BSYNC B1 ;  /* 0x0000000000017941 */ /* 0x000fea0003800000 */
.L_x_2909:
[----:B------:R-:W-:Y:S04]  /*189c0*/  BSSY B1, `(.L_x_2911) ;  /* 0x00000be000017945 */ /* 0x000fe80003800000 */
[----:B------:R-:W-:Y:S05]  /*189d0*/  @!P6 BRA `(.L_x_2912) ;  /* 0x0000000800f0e947 */ /* 0x000fea0003800000 */
[----:B------:R-:W2:Y:S04]  /*189e0*/  LDL R9, [R1] ;  /* 0x0000000001097983 */ /* 0x000ea80000100800 */
[----:B0-----:R-:W2:Y:S04]  /*189f0*/  LDL R6, [R1+0x8] ;  /* 0x0000080001067983 */ /* 0x001ea80000100800 */
[----:B------:R-:W3:Y:S01]  /*18a00*/  LDL R8, [R1+0x14] ;  /* 0x0000140001087983 */ /* 0x000ee20000100800 */
[----:B------:R-:W-:Y:S01]  /*18a10*/  BSSY B2, `(.L_x_2913) ;  /* 0x0000008000027945 */ /* 0x000fe20003800000 */
[----:B------:R-:W0:Y:S02]  /*18a20*/  S2R R7, SR_TID.X ;  /* 0x0000000000077919 */ /* 0x000e240000002100 */
[----:B0-----:R-:W-:-:S04]  /*18a30*/  LOP3.LUT R7, R7, 0x7f, RZ, 0xc0, !PT ;  /* 0x0000007f07077812 */ /* 0x001fc800078ec0ff */
[----:B------:R-:W-:Y:S01]  /*18a40*/  ISETP.NE.AND P1, PT, R7, RZ, PT ;  /* 0x000000ff0700720c */ /* 0x000fe20003f25270 */
[----:B--2---:R-:W-:Y:S01]  /*18a50*/  IMAD R6, R6, 0x8, R9 ;  /* 0x0000000806067824 */ /* 0x004fe200078e0209 */
[----:B---3--:R-:W-:-:S04]  /*18a60*/  SHF.L.U32 R9, R8, 0x1f, RZ ;  /* 0x0000001f08097819 */ /* 0x008fc800000006ff */
[----:B------:R-:W0:Y:S02]  /*18a70*/  SYNCS.PHASECHK.TRANS64.TRYWAIT P0, [R6+URZ+0x28ca0], R9 ;  /* 0x028ca009060075a7 */ /* 0x000e24000800017f */
[----:B0-----:R-:W-:Y:S05]  /*18a80*/  @!P0 BRA `(.L_x_2914) ;  /* 0x0000008400d48947 */ /* 0x001fea0003800000 */
.L_x_3120:
[----:B------:R-:W-:Y:S05]  /*18a90*/  BSYNC B2 ;  /* 0x0000000000027941 */ /* 0x000fea0003800000 */
.L_x_2913:
        /* <DEDUP_REMOVED lines=9> */
.L_x_2916:
[----:B------:R-:W-:Y:S05]  /*18b30*/  BSYNC B2 ;  /* 0x0000000000027941 */ /* 0x000fea0003800000 */
.L_x_2915:
[----:B------:R-:W2:Y:S04]  /*18b40*/  LDL R8, [R1] ;  /* 0x0000000001087983 */ /* 0x000ea80000100800 */
        /* <DEDUP_REMOVED lines=13> */
.L_x_2917:
        /* <DEDUP_REMOVED lines=13> */
.L_x_3121:
[----:B------:R-:W-:Y:S05]  /*18cf0*/  BSYNC B2 ;  /* 0x0000000000027941 */ /* 0x000fea0003800000 */
.L_x_2918:
[----:B------:R-:W-:Y:S01]  /*18d00*/  BSSY B2, `(.L_x_2920) ;  /* 0x000000b000027945 */ /* 0x000fe20003800000 */
[----:B------:R-:W-:Y:S02]  /*18d10*/  IMAD.MOV.U32 R10, RZ, RZ, 0x0 ;  /* 0x00000000ff0a7424 */ /* 0x000fe400078e00ff */
[----:B------:R-:W-:Y:S01]  /*18d20*/  IMAD.MOV.U32 R11, RZ, RZ, 0x12f00000 ;  /* 0x12f00000ff0b7424 */ /* 0x000fe200078e00ff */
[----:B------:R-:W-:Y:S06]  /*18d30*/  @P1 BRA `(.L_x_2921) ;  /* 0x00000000001c1947 */ /* 0x000fec0003800000 */
[----:B------:R-:W2:Y:S01]  /*18d40*/  S2R R8, SR_TID.X ;  /* 0x0000000000087919 */ /* 0x000ea20000002100 */
[----:B------:R-:W-:-:S04]  /*18d50*/  IMAD.MOV.U32 R7, RZ, RZ, 0x10000 ;  /* 0x00010000ff077424 */ /* 0x000fc800078e00ff */
[----:B------:R3:W-:Y:S01]  /*18d60*/  SYNCS.ARRIVE.TRANS64 RZ, [R6+URZ+0x28cb0], R7 ;  /* 0x028cb00706ff79a7 */ /* 0x0007e2000800003f */
[----:B--2---:R-:W-:-:S04]  /*18d70*/  LOP3.LUT R8, R8, 0x1f, RZ, 0xc0, !PT ;  /* 0x0000001f08087812 */ /* 0x004fc800078ec0ff */
[----:B------:R-:W-:-:S13]  /*18d80*/  ISETP.NE.AND P0, PT, R8, RZ, PT ;  /* 0x000000ff0800720c */ /* 0x000fda0003f05270 */
[----:B---3--:R-:W-:Y:S05]  /*18d90*/  @!P0 BRA `(.L_x_2921) ;  /* 0x0000000000048947 */ /* 0x008fea0003800000 */
[----:B------:R-:W-:Y:S01]  /*18da0*/  BPT.TRAP 0x1 ;  /* 0x000000040000795c */ /* 0x000fe20000300000 */
.L_x_2921:
[----:B------:R-:W-:Y:S05]  /*18db0*/  BSYNC B2 ;  /* 0x0000000000027941 */ /* 0x000fea0003800000 */
.L_x_2920:
[----:B------:R-:W2:Y:S04]  /*18dc0*/  LDL R8, [R1] ;  /* 0x0000000001087983 */ /* 0x000ea80000100800 */
        /* <DEDUP_REMOVED lines=10> */
.L_x_2922:
        /* <DEDUP_REMOVED lines=15> */
.L_x_2923:
        /* <DEDUP_REMOVED lines=15> */
.L_x_2924:
        /* <DEDUP_REMOVED lines=15> */
.L_x_2925:
        /* <DEDUP_REMOVED lines=15> */
.L_x_2926:
        /* <DEDUP_REMOVED lines=15> */
.L_x_2927:
        /* <DEDUP_REMOVED lines=15> */
.L_x_2928:
        /* <DEDUP_REMOVED lines=15> */
.L_x_2929:
        /* <DEDUP_REMOVED lines=10> */
.L_x_2912:
[----:B------:R-:W-:Y:S05]  /*195a0*/  BSYNC B1 ;  /* 0x0000000000017941 */ /* 0x000fea0003800000 */
.L_x_2911:
[----:B------:R-:W0:Y:S04]  /*195b0*/  LDL.LU R9, [R1+0x8] ;  /* 0x0000080001097983 */ /* 0x000e280000300800 */
[----:B------:R-:W2:Y:S01]  /*195c0*/  LDL.LU R8, [R1+0x14] ;  /* 0x0000140001087983 */ /* 0x000ea20000300800 */
[----:B------:R-:W-:Y:S01]  /*195d0*/  VIADD R4, R4, 0xfffffffe ;  /* 0xfffffffe04047836 */ /* 0x000fe20000000000 */
[----:B------:R-:W-:-:S04]  /*195e0*/  PLOP3.LUT P0, PT, PT, PT, PT, 0x8, 0x0 ;  /* 0x000000000000781c */ /* 0x000fc80003f0e170 */
[----:B------:R-:W-:Y:S02]  /*195f0*/  ISETP.GE.AND P2, PT, R4, R3, PT ;  /* 0x000000030400720c */ /* 0x000fe40003f46270 */
[----:B0-----:R-:W-:-:S04]  /*19600*/  IADD3 R5, R9, 0x1, RZ ;  /* 0x0000000109057810 */ /* 0x001fc80007ffe0ff */
[----:B------:R-:W-:-:S04]  /*19610*/  ISETP.NE.AND P1, PT, R5, 0x2, PT ;  /* 0x000000020500780c */ /* 0x000fc80003f25270 */
[----:B------:R-:W-:Y:S02]  /*19620*/  SEL R6, RZ, 0x1, P1 ;  /* 0x00000001ff067807 */ /* 0x000fe40000800000 */
[----:B------:R-:W-:Y:S02]  /*19630*/  SEL R5, R5, RZ, P1 ;  /* 0x000000ff05057207 */ /* 0x000fe40000800000 */
[----:B--2---:R-:W-:-:S03]  /*19640*/  LOP3.LUT R8, R8, R6, RZ, 0x3c, !PT ;  /* 0x0000000608087212 */ /* 0x004fc600078e3cff */
[----:B------:R0:W-:Y:S04]  /*19650*/  STL [R1+0x8], R5 ;  /* 0x0000080501007387 */ /* 0x0001e80000100800 */
[----:B------:R0:W-:Y:S01]  /*19660*/  STL [R1+0x14], R8 ;  /* 0x0000140801007387 */ /* 0x0001e20000100800 */
[----:B------:R-:W-:Y:S05]  /*19670*/  @!P2 BRA `(.L_x_2905) ;  /* 0x0000000c002ca947 */ /* 0x000fea0003800000 */
.L_x_2949:
[----:B------:R-:W-:Y:S05]  /*19680*/  YIELD ;  /* 0x0000000000007946 */ /* 0x000fea0003800000 */
[----:B------:R-:W-:Y:S04]  /*19690*/  BSSY B1, `(.L_x_2930) ;  /* 0x00000bd000017945 */ /* 0x000fe80003800000 */
[----:B-1----:R-:W-:Y:S05]  /*196a0*/  @!P6 BRA `(.L_x_2931) ;  /* 0x0000000800ece947 */ /* 0x002fea0003800000 */
[----:B0-----:R-:W2:Y:S04]  /*196b0*/  LDL R8, [R1] ;  /* 0x0000000001087983 */ /* 0x001ea80000100800 */
[----:B------:R-:W2:Y:S04]  /*196c0*/  LDL R5, [R1+0x8] ;  /* 0x0000080001057983 */ /* 0x000ea80000100800 */
        /* <DEDUP_REMOVED lines=9> */
.L_x_3122:
[----:B------:R-:W-:Y:S05]  /*19760*/  BSYNC B2 ;  /* 0x0000000000027941 */ /* 0x000fea0003800000 */
.L_x_2932:
        /* <DEDUP_REMOVED lines=9> */
.L_x_2935:
[----:B------:R-:W-:Y:S05]  /*19800*/  BSYNC B2 ;  /* 0x0000000000027941 */ /* 0x000fea0003800000 */
.L_x_2934:
[----:B------:R-:W2:Y:S04]  /*19810*/  LDL R8, [R1] ;  /* 0x0000000001087983 */ /* 0x000ea80000100800 */
        /* <DEDUP_REMOVED lines=12> */
.L_x_2936:
        /* <DEDUP_REMOVED lines=13> */
.L_x_3123:
[----:B------:R-:W-:Y:S05]  /*199b0*/  BSYNC B2 ;  /* 0x0000000000027941 */ /* 0x000fea0003800000 */
.L_x_2937:
        /* <DEDUP_REMOVED lines=11> */
.L_x_2940:
[----:B------:R-:W-:Y:S05]  /*19a70*/  BSYNC B2 ;  /* 0x0000000000027941 */ /* 0x000fea0003800000 */
.L_x_2939:
        /* <DEDUP_REMOVED lines=11> */
.L_x_2941:
        /* <DEDUP_REMOVED lines=15> */
.L_x_2942:
        /* <DEDUP_REMOVED lines=15> */
.L_x_2943:
        /* <DEDUP_REMOVED lines=15> */
.L_x_2944:
        /* <DEDUP_REMOVED lines=15> */
.L_x_2945:
        /* <DEDUP_REMOVED lines=15> */
.L_x_2946:
        /* <DEDUP_REMOVED lines=15> */
.L_x_2947:
        /* <DEDUP_REMOVED lines=15> */
.L_x_2948:
        /* <DEDUP_REMOVED lines=10> */
.L_x_2931:
[----:B------:R-:W-:Y:S05]  /*1a260*/  BSYNC B1 ;  /* 0x0000000000017941 */ /* 0x000fea0003800000 */
.L_x_2930:
[----:B------:R-:W0:Y:S04]  /*1a270*/  LDL.LU R9, [R1+0x8] ;  /* 0x0000080001097983 */ /* 0x000e280000300800 */
[----:B------:R-:W2:Y:S01]  /*1a280*/  LDL.LU R7, [R1+0x14] ;  /* 0x0000140001077983 */ /* 0x000ea20000300800 */
[C---:B------:R-:W-:Y:S01]  /*1a290*/  ISETP.GT.AND P2, PT, R4.reuse, R3, PT ;  /* 0x000000030400720c */ /* 0x040fe20003f44270 */
[----:B------:R-:W-:Y:S02]  /*1a2a0*/  VIADD R4, R4, 0xffffffff ;  /* 0xffffffff04047836 */ /* 0x000fe40000000000 */
[----:B0-----:R-:W-:-:S05]  /*1a2b0*/  VIADD R5, R9, 0x1 ;  /* 0x0000000109057836 */ /* 0x001fca0000000000 */
[----:B------:R-:W-:-:S04]  /*1a2c0*/  ISETP.NE.AND P1, PT, R5, 0x2, PT ;  /* 0x000000020500780c */ /* 0x000fc80003f25270 */
[----:B------:R-:W-:Y:S02]  /*1a2d0*/  SEL R6, RZ, 0x1, P1 ;  /* 0x00000001ff067807 */ /* 0x000fe40000800000 */
[----:B------:R-:W-:Y:S02]  /*1a2e0*/  SEL R5, R5, RZ, P1 ;  /* 0x000000ff05057207 */ /* 0x000fe40000800000 */
[----:B--2---:R-:W-:-:S05]  /*1a2f0*/  LOP3.LUT R7, R7, R6, RZ, 0x3c, !PT ;  /* 0x0000000607077212 */ /* 0x004fca00078e3cff */
[----:B------:R1:W-:Y:S04]  /*1a300*/  STL [R1+0x14], R7 ;  /* 0x0000140701007387 */ /* 0x0003e80000100800 */
[----:B------:R1:W-:Y:S01]  /*1a310*/  STL [R1+0x8], R5 ;  /* 0x0000080501007387 */ /* 0x0003e20000100800 */
[----:B------:R-:W-:Y:S05]  /*1a320*/  @P2 BRA `(.L_x_2949) ;  /* 0xfffffff000d42947 */ /* 0x000fea000383ffff */
.L_x_2905:
[----:B------:R-:W-:Y:S05]  /*1a330*/  BSYNC B0 ;  /* 0x0000000000007941 */ /* 0x000fea0003800000 */
.L_x_2904:
[----:B-1----:R-:W2:Y:S01]  /*1a340*/  LDL R7, [R1+0x28] ;  /* 0x0000280001077983 */ /* 0x002ea20000100800 */
[----:B------:R-:W1:Y:S01]  /*1a350*/  LDC R0, c[0x0][0x448] ;  /* 0x00011200ff007b82 */ /* 0x000e620000000800 */
[----:B------:R-:W-:Y:S07]  /*1a360*/  @!P0 WARPSYNC.ALL ;  /* 0x0000000000008948 */ /* 0x000fee0003800000 */
[----:B------:R-:W-:Y:S01]  /*1a370*/  @!P0 BAR.SYNC.DEFER_BLOCKING 0xc, 0x180 ;  /* 0x0306000000008b1d */ /* 0x000fe20000010000 */
[----:B-1----:R-:W-:-:S13]  /*1a380*/  ISETP.NE.AND P1, PT, R0, 0x1, PT ;  /* 0x000000010000780c */ /* 0x002fda0003f25270 */
[----:B------:R-:W1:Y:S08]  /*1a390*/  @P1 LDC R2, c[0x0][0x44c] ;  /* 0x00011300ff021b82 */ /* 0x000e700000000800 */
[----:B------:R-:W3:Y:S01]  /*1a3a0*/  @P1 LDC R3, c[0x0][0x450] ;  /* 0x00011400ff031b82 */ /* 0x000ee20000000800 */
[----:B--2---:R-:W-:-:S04]  /*1a3b0*/  VIADD R0, R7, 0x3f ;  /* 0x0000003f07007836 */ /* 0x004fc80000000000 */
[----:B-1----:R-:W-:-:S05]  /*1a3c0*/  @P1 IMAD.HI.U32 R2, R0, R2, RZ ;  /* 0x0000000200021227 */ /* 0x002fca00078e00ff */
[----:B---3--:R-:W-:Y:S02]  /*1a3d0*/  @P1 SHF.R.U32.HI R0, RZ, R3, R2 ;  /* 0x00000003ff001219 */ /* 0x008fe40000011602 */
[----:B------:R-:W1:Y:S03]  /*1a3e0*/  LDC.64 R2, c[0x0][0x9e0] ;  /* 0x00027800ff027b82 */ /* 0x000e660000000a00 */
[----:B------:R-:W-:Y:S01]  /*1a3f0*/  IMAD.IADD R0, R20, 0x1, R0 ;  /* 0x0000000114007824 */ /* 0x000fe200078e0200 */
[----:B-1----:R-:W-:-:S03]  /*1a400*/  ISETP.GE.AND P2, PT, R3, 0x1, PT ;  /* 0x000000010300780c */ /* 0x002fc60003f46270 */
[----:B------:R-:W-:-:S10]  /*1a410*/  IMAD.IADD R2, R0, 0x1, R2 ;  /* 0x0000000100027824 */ /* 0x000fd400078e0202 */
[----:B------:R-:W-:Y:S05]  /*1a420*/  @!P2 BRA `(.L_x_2950) ;  /* 0x000000000048a947 */ /* 0x000fea0003800000 */
[C---:B------:R-:W-:Y:S01]  /*1a430*/  ISETP.GT.AND P0, PT, R0.reuse, RZ, PT ;  /* 0x000000ff0000720c */ /* 0x040fe20003f04270 */
[----:B------:R-:W-:Y:S01]  /*1a440*/  BSSY B0, `(.L_x_2951) ;  /* 0x000000e000007945 */ /* 0x000fe20003800000 */
[----:B------:R-:W-:-:S11]  /*1a450*/  IADD3 R6, R0, -0x1, RZ ;  /* 0xffffffff00067810 */ /* 0x000fd60007ffe0ff */
[----:B------:R-:W-:Y:S05]  /*1a460*/  @P0 BRA `(.L_x_2952) ;  /* 0x00000000001c0947 */ /* 0x000fea0003800000 */
[----:B------:R-:W-:Y:S01]  /*1a470*/  ISETP.NE.AND P0, PT, R3, 0x1, PT ;  /* 0x000000010300780c */ /* 0x000fe20003f05270 */
[----:B------:R-:W-:-:S12]  /*1a480*/  IMAD.MOV R0, RZ, RZ, -R0 ;  /* 0x000000ffff007224 */ /* 0x000fd800078e0a00 */
[----:B0-----:R-:W0:Y:S02]  /*1a490*/  @P0 LDC.64 R4, c[0x0][0x9e8] ;  /* 0x00027a00ff040b82 */ /* 0x001e240000000a00 */
[----:B0-----:R-:W-:-:S05]  /*1a4a0*/  @P0 IMAD.HI.U32 R4, R0, R4, RZ ;  /* 0x0000000400040227 */ /* 0x001fca00078e00ff */
[----:B------:R-:W-:-:S04]  /*1a4b0*/  @P0 SHF.R.U32.HI R0, RZ, R5, R4 ;  /* 0x00000005ff000219 */ /* 0x000fc80000011604 */
[----:B------:R-:W-:Y:S01]  /*1a4c0*/  LOP3.LUT R6, RZ, R0, RZ, 0x33, !PT ;  /* 0x00000000ff067212 */ /* 0x000fe200078e33ff */
[----:B------:R-:W-:Y:S06]  /*1a4d0*/  BRA `(.L_x_2953) ;  /* 0x0000000000107947 */ /* 0x000fec0003800000 */
.L_x_2952:
[----:B------:R-:W-:-:S13]  /*1a4e0*/  ISETP.NE.AND P0, PT, R3, 0x1, PT ;  /* 0x000000010300780c */ /* 0x000fda0003f05270 */
[----:B0-----:R-:W0:Y:S02]  /*1a4f0*/  @P0 LDC.64 R4, c[0x0][0x9e8] ;  /* 0x00027a00ff040b82 */ /* 0x001e240000000a00 */
[----:B0-----:R-:W-:-:S05]  /*1a500*/  @P0 IMAD.HI.U32 R4, R6, R4, RZ ;  /* 0x0000000406040227 */ /* 0x001fca00078e00ff */
[----:B------:R-:W-:-:S07]  /*1a510*/  @P0 SHF.R.U32.HI R6, RZ, R5, R4 ;  /* 0x00000005ff060219 */ /* 0x000fce0000011604 */
.L_x_2953:
[----:B------:R-:W-:Y:S05]  /*1a520*/  BSYNC B0 ;  /* 0x0000000000007941 */ /* 0x000fea0003800000 */
.L_x_2951:
[----:B------:R-:W-:-:S05]  /*1a530*/  IMAD R6, R6, R3, R3 ;  /* 0x0000000306067224 */ /* 0x000fca00078e0203 */
[----:B------:R-:W-:-:S07]  /*1a540*/  VIMNMX R2, R2, R6, PT ;  /* 0x0000000602027248 */ /* 0x000fce0003fe0100 */
.L_x_2950:
[----:B------:R-:W-:Y:S01]  /*1a550*/  VIADD R2, R2, 0x3f ;  /* 0x0000003f02027836 */ /* 0x000fe20000000000 */
[----:B------:R-:W1:Y:S01]  /*1a560*/  @P1 LDC R4, c[0x0][0x450] ;  /* 0x00011400ff041b82 */ /* 0x000e620000000800 */
[----:B------:R-:W-:-:S03]  /*1a570*/  ULDC UR4, c[0x0][0x9dc] ;  /* 0x0002770000047ab9 */ /* 0x000fc60000000800 */
[----:B------:R-:W-:-:S04]  /*1a580*/  SHF.R.S32.HI R0, RZ, 0x1f, R2 ;  /* 0x0000001fff007819 */ /* 0x000fc80000011402 */
[----:B------:R-:W-:Y:S01]  /*1a590*/  LEA.HI R0, R0, R2, RZ, 0x6 ;  /* 0x0000000200007211 */ /* 0x000fe200078f30ff */
[----:B------:R-:W-:-:S03]  /*1a5a0*/  IMAD.MOV.U32 R2, RZ, RZ, R7 ;  /* 0x000000ffff027224 */ /* 0x000fc600078e0007 */
[----:B------:R-:W-:-:S04]  /*1a5b0*/  SHF.R.S32.HI R0, RZ, 0x6, R0 ;  /* 0x00000006ff007819 */ /* 0x000fc80000011400 */
[----:B------:R-:W-:Y:S02]  /*1a5c0*/  VIMNMX R6, R21, R0, PT ;  /* 0x0000000015067248 */ /* 0x000fe40003fe0100 */
[----:B------:R-:W2:Y:S03]  /*1a5d0*/  @P1 LDC R0, c[0x0][0x44c] ;  /* 0x00011300ff001b82 */ /* 0x000ea60000000800 */
[----:B------:R3:W-:Y:S01]  /*1a5e0*/  STL [R1+0x2c], R6 ;  /* 0x00002c0601007387 */ /* 0x0007e20000100800 */
[----:B--2---:R-:W-:-:S05]  /*1a5f0*/  @P1 IMAD.HI.U32 R0, R7, R0, RZ ;  /* 0x0000000007001227 */ /* 0x004fca00078e00ff */
[----:B-1----:R-:W-:-:S05]  /*1a600*/  @P1 SHF.R.U32.HI R2, RZ, R4, R0 ;  /* 0x00000004ff021219 */ /* 0x002fca0000011600 */
[----:B------:R-:W-:-:S04]  /*1a610*/  IMAD.IADD R2, R17, 0x1, R2 ;  /* 0x0000000111027824 */ /* 0x000fc800078e0202 */
[----:B------:R-:W-:Y:S01]  /*1a620*/  VIADD R0, R2, -UR4 ;  /* 0x8000000402007c36 */ /* 0x000fe20008000000 */
[----:B---3--:R-:W-:Y:S06]  /*1a630*/  @!P2 BRA `(.L_x_2954) ;  /* 0x000000000044a947 */ /* 0x008fec0003800000 */
[----:B------:R-:W-:Y:S01]  /*1a640*/  ISETP.GT.AND P0, PT, R2, -0x1, PT ;  /* 0xffffffff0200780c */ /* 0x000fe20003f04270 */
[----:B------:R-:W-:-:S12]  /*1a650*/  BSSY B0, `(.L_x_2955) ;  /* 0x000000d000007945 */ /* 0x000fd80003800000 */
[----:B------:R-:W-:Y:S05]  /*1a660*/  @P0 BRA `(.L_x_2956) ;  /* 0x00000000001c0947 */ /* 0x000fea0003800000 */
[----:B------:R-:W-:Y:S02]  /*1a670*/  ISETP.NE.AND P0, PT, R3, 0x1, PT ;  /* 0x000000010300780c */ /* 0x000fe40003f05270 */
[----:B------:R-:W-:-:S11]  /*1a680*/  LOP3.LUT R2, RZ, R2, RZ, 0x33, !PT ;  /* 0x00000002ff027212 */ /* 0x000fd600078e33ff */
[----:B0-----:R-:W0:Y:S02]  /*1a690*/  @P0 LDC.64 R4, c[0x0][0x9e8] ;  /* 0x00027a00ff040b82 */ /* 0x001e240000000a00 */
[----:B0-----:R-:W-:-:S05]  /*1a6a0*/  @P0 IMAD.HI.U32 R4, R2, R4, RZ ;  /* 0x0000000402040227 */ /* 0x001fca00078e00ff */
[----:B------:R-:W-:-:S04]  /*1a6b0*/  @P0 SHF.R.U32.HI R2, RZ, R5, R4 ;  /* 0x00000005ff020219 */ /* 0x000fc80000011604 */
[----:B------:R-:W-:Y:S01]  /*1a6c0*/  LOP3.LUT R2, RZ, R2, RZ, 0x33, !PT ;  /* 0x00000002ff027212 */ /* 0x000fe200078e33ff */
[----:B------:R-:W-:Y:S06]  /*1a6d0*/  BRA `(.L_x_2957) ;  /* 0x0000000000107947 */ /* 0x000fec0003800000 */
.L_x_2956:
[----:B------:R-:W-:-:S13]  /*1a6e0*/  ISETP.NE.AND P0, PT, R3, 0x1, PT ;  /* 0x000000010300780c */ /* 0x000fda0003f05270 */
[----:B0-----:R-:W0:Y:S02]  /*1a6f0*/  @P0 LDC.64 R4, c[0x0][0x9e8] ;  /* 0x00027a00ff040b82 */ /* 0x001e240000000a00 */
[----:B0-----:R-:W-:-:S05]  /*1a700*/  @P0 IMAD.HI.U32 R4, R2, R4, RZ ;  /* 0x0000000402040227 */ /* 0x001fca00078e00ff */
[----:B------:R-:W-:-:S07]  /*1a710*/  @P0 SHF.R.U32.HI R2, RZ, R5, R4 ;  /* 0x00000005ff020219 */ /* 0x000fce0000011604 */
.L_x_2957:
[----:B------:R-:W-:Y:S05]  /*1a720*/  BSYNC B0 ;  /* 0x0000000000007941 */ /* 0x000fea0003800000 */
.L_x_2955:
[----:B------:R-:W-:-:S05]  /*1a730*/  IMAD R2, R2, R3, RZ ;  /* 0x0000000302027224 */ /* 0x000fca00078e02ff */
[----:B------:R-:W-:-:S07]  /*1a740*/  VIMNMX R0, R0, R2, !PT ;  /* 0x0000000200007248 */ /* 0x000fce0007fe0100 */
.L_x_2954:
[----:B------:R-:W-:Y:S01]  /*1a750*/  SHF.R.S32.HI R2, RZ, 0x1f, R0 ;  /* 0x0000001fff027819 */ /* 0x000fe20000011400 */
[----:B------:R-:W-:Y:S03]  /*1a760*/  BSSY B7, `(.L_x_2958) ;  /* 0x00004c6000077945 */ /* 0x000fe60003800000 */
[----:B------:R-:W-:-:S04]  /*1a770*/  LEA.HI R2, R2, R0, RZ, 0x6 ;  /* 0x0000000002027211 */ /* 0x000fc800078f30ff */
[----:B------:R-:W-:-:S04]  /*1a780*/  SHF.R.S32.HI R2, RZ, 0x6, R2 ;  /* 0x00000006ff027819 */ /* 0x000fc80000011402 */
[----:B------:R-:W-:-:S04]  /*1a790*/  VIMNMX R3, RZ, R2, !PT ;  /* 0x00000002ff037248 */ /* 0x000fc80007fe0100 */
[----:B------:R-:W-:Y:S01]  /*1a7a0*/  ISETP.GT.AND P0, PT, R6, R3, PT ;  /* 0x000000030600720c */ /* 0x000fe20003f04270 */
[----:B------:R1:W-:-:S12]  /*1a7b0*/  STL [R1+0x24], R3 ;  /* 0x0000240301007387 */ /* 0x0003d80000100800 */
[----:B-1----:R-:W-:Y:S05]  /*1a7c0*/  @P0 BRA `(.L_x_2959) ;  /* 0x0000000000440947 */ /* 0x002fea0003800000 */
[----:B------:R-:W1:Y:S02]  /*1a7d0*/  S2R R3, SR_TID.X ;  /* 0x0000000000037919 */ /* 0x000e640000002100 */
[----:B-1----:R-:W-:-:S04]  /*1a7e0*/  LOP3.LUT R3, R3, 0x7f, RZ, 0xc0, !PT ;  /* 0x0000007f03037812 */ /* 0x002fc800078ec0ff */
[----:B------:R-:W-:-:S13]  /*1a7f0*/  ISETP.NE.AND P0, PT, R3, RZ, PT ;  /* 0x000000ff0300720c */ /* 0x000fda0003f05270 */
[----:B------:R-:W-:Y:S05]  /*1a800*/  @P0 BRA `(.L_x_2960) ;  /* 0x0000004800ec0947 */ /* 0x000fea0003800000 */
[----:B0-----:R-:W0:Y:S01]  /*1a810*/  S2R R5, SR_LANEID ;  /* 0x0000000000057919 */ /* 0x001e220000000000 */
        /* <DEDUP_REMOVED lines=10> */
[----:B0-----:R-:W-:Y:S01]  /*1a8c0*/  IADD3 R16, R0, UR37, R7 ;  /* 0x0000002500107c10 */ /* 0x001fe2000fffe007 */
[----:B------:R-:W-:Y:S06]  /*1a8d0*/  BRA `(.L_x_2960) ;  /* 0x0000004800b87947 */ /* 0x000fec0003800000 */
.L_x_2959:
[----:B------:R-:W2:Y:S01]  /*1a8e0*/  LDL R17, [R1] ;  /* 0x0000000001117983 */ /* 0x000ea20000100800 */
        /* <DEDUP_REMOVED lines=20> */
.L_x_2962:
[----:B------:R-:W-:Y:S05]  /*1aa30*/  BSYNC B6 ;  /* 0x0000000000067941 */ /* 0x000fea0003800000 */
.L_x_2961:
        /* <DEDUP_REMOVED lines=10> */
[----:B0-----:R-:W-:Y:S02]  /*1aae0*/  IMAD.U32 R5, RZ, RZ, UR7 ;  /* 0x00000007ff057e24 */ /* 0x001fe4000f8e00ff */
        /* <DEDUP_REMOVED lines=9> */
.L_x_2965:
[----:B------:R0:W1:Y:S01]  /*1ab80*/  LDC.64 R2, c[0x4][R17] ;  /* 0x0100000011027b82 */ /* 0x0000620000000a00 */
[----:B------:R-:W-:Y:S01]  /*1ab90*/  ULDC.64 UR4, c[0x4][0x90] ;  /* 0x0100240000047ab9 */ /* 0x000fe20000000a00 */
[----:B------:R-:W-:Y:S01]  /*1aba0*/  ULDC.64 UR6, c[0x4][0x98] ;  /* 0x0100260000067ab9 */ /* 0x000fe20000000a00 */
[----:B------:R-:W-:Y:S01]  /*1abb0*/  ULDC.64 UR8, c[0x4][0x18] ;  /* 0x0100060000087ab9 */ /* 0x000fe20000000a00 */
[----:B------:R-:W-:Y:S01]  /*1abc0*/  IMAD.U32 R4, RZ, RZ, UR4 ;  /* 0x00000004ff047e24 */ /* 0x000fe2000f8e00ff */
[----:B------:R-:W-:Y:S01]  /*1abd0*/  MOV R5, UR5 ;  /* 0x0000000500057c02 */ /* 0x000fe20008000f00 */
        /* <DEDUP_REMOVED lines=9> */
.L_x_2964:
[----:B------:R-:W-:Y:S05]  /*1ac70*/  BSYNC B6 ;  /* 0x0000000000067941 */ /* 0x000fea0003800000 */
.L_x_2963:
[----:B------:R-:W-:Y:S01]  /*1ac80*/  ULDC.64 UR4, c[0x0][0x9f8] ;  /* 0x00027e0000047ab9 */ /* 0x000fe20000000a00 */
[----:B------:R-:W2:Y:S01]  /*1ac90*/  LDL R17, [R1+0x2c] ;  /* 0x00002c0001117983 */ /* 0x000ea20000100800 */
[----:B------:R-:W-:Y:S01]  /*1aca0*/  ISETP.NE.U32.AND P0, PT, RZ, UR4, PT ;  /* 0x00000004ff007c0c */ /* 0x000fe2000bf05070 */
[----:B------:R-:W-:-:S03]  /*1acb0*/  IMAD.MOV.U32 R7, RZ, RZ, R19 ;  /* 0x000000ffff077224 */ /* 0x000fc600078e0013 */
[----:B------:R-:W-:Y:S01]  /*1acc0*/  ISETP.NE.AND.EX P0, PT, RZ, UR5, PT, P0 ;  /* 0x00000005ff007c0c */ /* 0x000fe2000bf05300 */
[----:B------:R-:W-:-:S12]  /*1acd0*/  ULDC.64 UR4, c[0x0][0xa08] ;  /* 0x0002820000047ab9 */ /* 0x000fd80000000a00 */
[----:B------:R-:W1:Y:S02]  /*1ace0*/  @P0 LDC.64 R2, c[0x0][0x9f8] ;  /* 0x00027e00ff020b82 */ /* 0x000e640000000a00 */
[----:B-1----:R-:W-:-:S05]  /*1acf0*/  @P0 IMAD.WIDE R2, R19, 0x4, R2 ;  /* 0x0000000413020825 */ /* 0x002fca00078e0202 */
[----:B------:R1:W0:Y:S02]  /*1ad00*/  @P0 LDG.E R7, desc[UR42][R2.64] ;  /* 0x0000002a02070981 */ /* 0x000224000c1e1900 */
[----:B-1----:R-:W1:Y:S02]  /*1ad10*/  LDC.64 R2, c[0x0][0x418] ;  /* 0x00010600ff027b82 */ /* 0x002e640000000a00 */
[----:B-1----:R-:W-:Y:S01]  /*1ad20*/  LOP3.LUT P0, RZ, R2, UR4, RZ, 0xfc, !PT ;  /* 0x0000000402ff7c12 */ /* 0x002fe2000f80fcff */
[----:B------:R-:W-:-:S03]  /*1ad30*/  UMOV UR4, 0xffffffff ;  /* 0xffffffff00047882 */ /* 0x000fc60000000000 */
[----:B------:R-:W-:Y:S01]  /*1ad40*/  LOP3.LUT P0, RZ, R3, UR5, RZ, 0xfc, P0 ;  /* 0x0000000503ff7c12 */ /* 0x000fe2000800fcff */
[----:B--2---:R-:W-:Y:S01]  /*1ad50*/  VIADD R0, R17, 0xffffffff ;  /* 0xffffffff11007836 */ /* 0x004fe20000000000 */
[----:B0-----:R-:W-:Y:S01]  /*1ad60*/  SHF.R.S32.HI R8, RZ, 0x1f, R7 ;  /* 0x0000001fff087819 */ /* 0x001fe20000011407 */
[----:B------:R0:W-:Y:S01]  /*1ad70*/  STL [R1+0xc], R7 ;  /* 0x00000c0701007387 */ /* 0x0001e20000100800 */
[----:B------:R-:W-:-:S03]  /*1ad80*/  SEL R17, R7, RZ, !P0 ;  /* 0x000000ff07117207 */ /* 0x000fc60004000000 */
[----:B------:R0:W-:Y:S01]  /*1ad90*/  STL [R1+0x1c], R8 ;  /* 0x00001c0801007387 */ /* 0x0001e20000100800 */
[----:B------:R-:W-:Y:S05]  /*1ada0*/  BRA.DIV UR4, `(.L_x_2966) ;  /* 0x00000066045c7947 */ /* 0x000fea000b800000 */
[----:B------:R-:W1:Y:S02]  /*1adb0*/  S2R R4, SR_TID.X ;  /* 0x0000000000047919 */ /* 0x000e640000002100 */
[----:B-1----:R-:W-:-:S04]  /*1adc0*/  SHF.R.U32.HI R4, RZ, 0x5, R4 ;  /* 0x00000005ff047819 */ /* 0x002fc80000011604 */
[----:B------:R-:W-:-:S05]  /*1add0*/  LOP3.LUT R4, R4, 0x3, RZ, 0xc0, !PT ;  /* 0x0000000304047812 */ /* 0x000fca00078ec0ff */
[----:B------:R1:W2:Y:S02]  /*1ade0*/  SHFL.IDX PT, R14, R4, RZ, 0x1f ;  /* 0x00001fff040e7589 */ /* 0x0002a400000e0000 */
.L_x_3126:
[----:B-1----:R-:W3:Y:S01]  /*1adf0*/  LDL.LU R4, [R1+0x18] ;  /* 0x0000180001047983 */ /* 0x002ee20000300800 */
[----:B------:R-:W-:Y:S02]  /*1ae00*/  PLOP3.LUT P1, PT, PT, PT, PT, 0x8, 0x0 ;  /* 0x000000000000781c */ /* 0x000fe40003f2e170 */
[----:B--2---:R-:W-:Y:S01]  /*1ae10*/  ISETP.NE.AND P0, PT, R14, RZ, PT ;  /* 0x000000ff0e00720c */ /* 0x004fe20003f05270 */
        /* <DEDUP_REMOVED lines=8> */
.L_x_3129:
[----:B------:R-:W-:Y:S05]  /*1aea0*/  @!P6 BRA `(.L_x_2967) ;  /* 0x00000004000ce947 */ /* 0x000fea0003800000 */
[----:B------:R-:W-:-:S04]  /*1aeb0*/  ISETP.NE.U32.AND P0, PT, R2, RZ, PT ;  /* 0x000000ff0200720c */ /* 0x000fc80003f05070 */
[----:B------:R-:W-:-:S13]  /*1aec0*/  ISETP.NE.AND.EX P0, PT, R3, RZ, PT, P0 ;  /* 0x000000ff0300720c */ /* 0x000fda0003f05300 */
[----:B------:R-:W-:Y:S05]  /*1aed0*/  @!P0 BRA `(.L_x_2969) ;  /* 0x0000000000508947 */ /* 0x000fea0003800000 */
[----:B------:R-:W2:Y:S01]  /*1aee0*/  LDC R6, c[0x0][0x43c] ;  /* 0x00010f00ff067b82 */ /* 0x000ea20000000800 */
[----:B------:R-:W-:Y:S01]  /*1aef0*/  IMAD.MOV.U32 R9, RZ, RZ, R0 ;  /* 0x000000ffff097224 */ /* 0x000fe200078e0000 */
[----:B------:R-:W-:-:S03]  /*1af00*/  ULDC.64 UR4, c[0x0][0x428] ;  /* 0x00010a0000047ab9 */ /* 0x000fc60000000a00 */
[----:B-1----:R-:W-:Y:S01]  /*1af10*/  IMAD.MOV.U32 R0, RZ, RZ, R9 ;  /* 0x000000ffff007224 */ /* 0x002fe200078e0009 */
[----:B--2---:R-:W-:-:S13]  /*1af20*/  ISETP.NE.AND P0, PT, R6, 0x1, PT ;  /* 0x000000010600780c */ /* 0x004fda0003f05270 */
[----:B------:R-:W1:Y:S02]  /*1af30*/  @P0 LDC.64 R4, c[0x0][0x440] ;  /* 0x00011000ff040b82 */ /* 0x000e640000000a00 */
[----:B-1----:R-:W-:-:S05]  /*1af40*/  @P0 IMAD.HI.U32 R4, R9, R4, RZ ;  /* 0x0000000409040227 */ /* 0x002fca00078e00ff */
        /* <DEDUP_REMOVED lines=13> */
.L_x_2969:
[----:B0-----:R-:W3:Y:S04]  /*1b020*/  LDL R7, [R1] ;  /* 0x0000000001077983 */ /* 0x001ee80000100800 */
[----:B-1----:R-:W3:Y:S04]  /*1b030*/  LDL R0, [R1+0x4] ;  /* 0x0000040001007983 */ /* 0x002ee80000100800 */
[----:B--2---:R-:W2:Y:S01]  /*1b040*/  LDL R2, [R1+0x10] ;  /* 0x0000100001027983 */ /* 0x004ea20000100800 */
[----:B---3--:R-:W-:Y:S01]  /*1b050*/  IMAD R0, R0, 0x8, R7 ;  /* 0x0000000800007824 */ /* 0x008fe200078e0207 */
[----:B--2---:R-:W-:-:S04]  /*1b060*/  SHF.L.U32 R2, R2, 0x1f, RZ ;  /* 0x0000001f02027819 */ /* 0x004fc800000006ff */
[----:B------:R-:W0:Y:S02]  /*1b070*/  SYNCS.PHASECHK.TRANS64.TRYWAIT P0, [R0+URZ+0x28c40], R2 ;  /* 0x028c4002000075a7 */ /* 0x000e24000800017f */
[----:B0-----:R-:W-:Y:S05]  /*1b080*/  @!P0 BRA `(.L_x_2970) ;  /* 0x0000006000f88947 */ /* 0x001fea0003800000 */
.L_x_3130:
        /* <DEDUP_REMOVED lines=11> */
.L_x_2971:
[----:B------:R-:W2:Y:S04]  /*1b140*/  LDL R5, [R1] ;  /* 0x0000000001057983 */ /* 0x000ea80000100800 */
[----:B------:R-:W2:Y:S04]  /*1b150*/  LDL R4, [R1+0x4] ;  /* 0x0000040001047983 */ /* 0x000ea80000100800 */
[----:B------:R-:W3:Y:S04]  /*1b160*/  LDL R6, [R1+0x34] ;  /* 0x0000340001067983 */ /* 0x000ee80000100800 */
[----:B------:R-:W4:Y:S04]  /*1b170*/  LDL R3, [R1+0x20] ;  /* 0x0000200001037983 */ /* 0x000f280000100800 */
[----:B0-----:R-:W4:Y:S01]  /*1b180*/  LDL.LU R2, [R1+0x18] ;  /* 0x0000180001027983 */ /* 0x001f220000300800 */
        /* <DEDUP_REMOVED lines=13> */
[----:B------:R-:W-:-:S09]  /*1b260*/  LOP3.LUT R2, R2, 0xfffffffe, RZ, 0xc0, !PT ;  /* 0xfffffffe02027812 */ /* 0x000fd200078ec0ff */
[----:B------:R-:W-:Y:S02]  /*1b270*/  UIADD3 UR8, UR8, 0x22400, URZ ;  /* 0x0002240008087890 */ /* 0x000fe4000fffe03f */
[----:B------:R-:W-:Y:S01]  /*1b280*/  ULEA UR11, UR11, UR4, 0x6 ;  /* 0x000000040b0b7291 */ /* 0x000fe2000f8e303f */
[----:B------:R-:W-:Y:S02]  /*1b290*/  @P0 LOP3.LUT R2, R2, 0x1, RZ, 0xfc, !PT ;  /* 0x0000000102020812 */ /* 0x000fe400078efcff */
[----:B------:R-:W-:-:S03]  /*1b2a0*/  UMOV UR4, 0x0 ;  /* 0x0000000000047882 */ /* 0x000fc60000000000 */
[----:B------:R2:W-:Y:S03]  /*1b2b0*/  STL [R1+0x18], R2 ;  /* 0x0000180201007387 */ /* 0x0005e60000100800 */
[----:B------:R2:W-:Y:S01]  /*1b2c0*/  UTMALDG.4D [UR8], [UR6], desc[UR4] ;  /* 0x00000408060075b4 */ /* 0x0005e20008019000 */
[----:B------:R-:W-:Y:S02]  /*1b2d0*/  NOP ;  /* 0x0000000000007918 */ /* 0x000fe40000000000 */
.L_x_2967:
[----:B-1----:R-:W3:Y:S04]  /*1b2e0*/  LDL R4, [R1] ;  /* 0x0000000001047983 */ /* 0x002ee80000100800 */
[----:B------:R-:W4:Y:S01]  /*1b2f0*/  LDL.LU R3, [R1+0x3c] ;  /* 0x00003c0001037983 */ /* 0x000f220000300800 */
[----:B------:R-:W-:Y:S05]  /*1b300*/  WARPSYNC.ALL ;  /* 0x0000000000007948 */ /* 0x000fea0003800000 */
[----:B--2---:R-:W-:Y:S01]  /*1b310*/  ULDC.64 UR4, c[0x0][0x298] ;  /* 0x0000a60000047ab9 */ /* 0x004fe20000000a00 */
[----:B------:R-:W-:Y:S01]  /*1b320*/  BSSY B6, `(.L_x_2972) ;  /* 0x000001c000067945 */ /* 0x000fe20003800000 */
[----:B------:R-:W-:Y:S01]  /*1b330*/  BAR.SYNC.DEFER_BLOCKING 0x8, 0x100 ;  /* 0x0204000000007b1d */ /* 0x000fe20000010000 */
[----:B----4-:R-:W-:-:S05]  /*1b340*/  SHF.R.S32.HI R0, RZ, 0x1f, R3 ;  /* 0x0000001fff007819 */ /* 0x010fca0000011403 */
[----:B------:R-:W-:Y:S02]  /*1b350*/  IMAD R2, R0, UR4, RZ ;  /* 0x0000000400027c24 */ /* 0x000fe4000f8e02ff */
[----:B---3--:R-:W-:Y:S02]  /*1b360*/  VIADD R0, R4, 0x20400 ;  /* 0x0002040004007836 */ /* 0x008fe40000000000 */
[C---:B------:R-:W-:Y:S02]  /*1b370*/  IMAD R2, R3.reuse, UR5, R2 ;  /* 0x0000000503027c24 */ /* 0x040fe4000f8e0202 */
[----:B------:R-:W-:Y:S01]  /*1b380*/  IMAD.WIDE.U32 R4, R3, UR4, RZ ;  /* 0x0000000403047c25 */ /* 0x000fe2000f8e00ff */
[----:B------:R-:W-:-:S03]  /*1b390*/  LOP3.LUT P0, RZ, R0, 0x3ff, RZ, 0xc0, !PT ;  /* 0x000003ff00ff7812 */ /* 0x000fc6000780c0ff */
[----:B------:R-:W-:Y:S01]  /*1b3a0*/  IMAD.IADD R0, R5, 0x1, R2 ;  /* 0x0000000105007824 */ /* 0x000fe200078e0202 */
[----:B------:R1:W-:Y:S04]  /*1b3b0*/  STL.64 [R1+0x40], R4 ;  /* 0x0000400401007387 */ /* 0x0003e80000100a00 */
[----:B------:R1:W-:Y:S05]  /*1b3c0*/  STL [R1+0x3c], R0 ;  /* 0x00003c0001007387 */ /* 0x0003ea0000100800 */
[----:B------:R-:W-:Y:S05]  /*1b3d0*/  @!P0 BRA `(.L_x_2973) ;  /* 0x0000000000408947 */ /* 0x000fea0003800000 */
[----:B------:R-:W-:Y:S01]  /*1b3e0*/  MOV R2, 0x0 ;  /* 0x0000000000027802 */ /* 0x000fe20000000f00 */
[----:B------:R-:W-:Y:S01]  /*1b3f0*/  ULDC.64 UR4, c[0x4][0x90] ;  /* 0x0100240000047ab9 */ /* 0x000fe20000000a00 */
[----:B------:R-:W-:Y:S01]  /*1b400*/  ULDC.64 UR6, c[0x4][0x98] ;  /* 0x0100260000067ab9 */ /* 0x000fe20000000a00 */
[----:B------:R-:W-:Y:S01]  /*1b410*/  ULDC.64 UR8, c[0x4][0x20] ;  /* 0x0100080000087ab9 */ /* 0x000fe20000000a00 */
[----:B-1----:R-:W-:Y:S01]  /*1b420*/  IMAD.U32 R4, RZ, RZ, UR4 ;  /* 0x00000004ff047e24 */ /* 0x002fe2000f8e00ff */
[----:B------:R-:W-:Y:S01]  /*1b430*/  MOV R12, 0x1 ;  /* 0x00000001000c7802 */ /* 0x000fe20000000f00 */
[----:B------:R-:W1:Y:S01]  /*1b440*/  LDC.64 R2, c[0x4][R2] ;  /* 0x0100000002027b82 */ /* 0x000e620000000a00 */
[----:B------:R-:W-:Y:S02]  /*1b450*/  IMAD.U32 R5, RZ, RZ, UR5 ;  /* 0x00000005ff057e24 */ /* 0x000fe4000f8e00ff */
[----:B------:R-:W-:Y:S02]  /*1b460*/  IMAD.U32 R6, RZ, RZ, UR6 ;  /* 0x00000006ff067e24 */ /* 0x000fe4000f8e00ff */
[----:B0-----:R-:W-:-:S02]  /*1b470*/  IMAD.U32 R7, RZ, RZ, UR7 ;  /* 0x00000007ff077e24 */ /* 0x001fc4000f8e00ff */
[----:B------:R-:W-:Y:S02]  /*1b480*/  IMAD.U32 R10, RZ, RZ, UR8 ;  /* 0x00000008ff0a7e24 */ /* 0x000fe4000f8e00ff */
[----:B------:R-:W-:Y:S02]  /*1b490*/  IMAD.U32 R11, RZ, RZ, UR9 ;  /* 0x00000009ff0b7e24 */ /* 0x000fe4000f8e00ff */
[----:B------:R-:W-:Y:S02]  /*1b4a0*/  IMAD.MOV.U32 R8, RZ, RZ, 0x70 ;  /* 0x00000070ff087424 */ /* 0x000fe400078e00ff */
[----:B------:R-:W-:-:S07]  /*1b4b0*/  IMAD.MOV.U32 R13, RZ, RZ, RZ ;  /* 0x000000ffff0d7224 */ /* 0x000fce00078e00ff */
[----:B------:R-:W-:-:S07]  /*1b4c0*/  LEPC R20, `(.L_x_2973) ;  /* 0x000000001014794e */ /* 0x000fce0000000000 */
[----:B-1----:R-:W-:Y:S05]  /*1b4d0*/  CALL.ABS.NOINC R2 ;  /* 0x0000000002007343 */ /* 0x002fea0003c00000 */
.L_x_2973:
[----:B------:R-:W-:Y:S05]  /*1b4e0*/  BSYNC B6 ;  /* 0x0000000000067941 */ /* 0x000fea0003800000 */
.L_x_2972:
[----:B-1----:R-:W2:Y:S01]  /*1b4f0*/  LDL.LU R0, [R1+0x3c] ;  /* 0x00003c0001007983 */ /* 0x002ea20000300800 */
[----:B0-----:R-:W0:Y:S01]  /*1b500*/  LDC R7, c[0x0][0x448] ;  /* 0x00011200ff077b82 */ /* 0x001e220000000800 */
[----:B------:R-:W-:Y:S01]  /*1b510*/  ULDC.64 UR4, c[0x0][0x2d8] ;  /* 0x0000b60000047ab9 */ /* 0x000fe20000000a00 */
[----:B------:R-:W-:Y:S01]  /*1b520*/  ULDC UR6, c[0x0][0x2b8] ;  /* 0x0000ae0000067ab9 */ /* 0x000fe20000000800 */
[----:B------:R-:W2:Y:S04]  /*1b530*/  LDL.LU.64 R2, [R1+0x40] ;  /* 0x0000400001027983 */ /* 0x000ea80000300a00 */
[----:B------:R-:W3:Y:S04]  /*1b540*/  LDL R12, [R1+0x28] ;  /* 0x00002800010c7983 */ /* 0x000ee80000100800 */
[----:B------:R1:W5:Y:S01]  /*1b550*/  LDL R9, [R1+0x4c] ;  /* 0x00004c0001097983 */ /* 0x0003620000100800 */
[----:B------:R-:W4:Y:S01]  /*1b560*/  S2R R5, SR_TID.X ;  /* 0x0000000000057919 */ /* 0x000f220000002100 */
[----:B------:R-:W1:Y:S01]  /*1b570*/  S2R R8, SR_TID.X ;  /* 0x0000000000087919 */ /* 0x000e620000002100 */
[----:B----4-:R-:W-:-:S04]  /*1b580*/  LOP3.LUT R5, R5, 0x7f, RZ, 0xc0, !PT ;  /* 0x0000007f05057812 */ /* 0x010fc800078ec0ff */
[----:B------:R-:W-:Y:S01]  /*1b590*/  SHF.R.U32.HI R5, RZ, 0x3, R5 ;  /* 0x00000003ff057819 */ /* 0x000fe20000011605 */
[----:B-1----:R-:W-:-:S05]  /*1b5a0*/  IMAD.SHL.U32 R8, R8, 0x10, RZ ;  /* 0x0000001008087824 */ /* 0x002fca00078e00ff */
[----:B------:R-:W-:Y:S01]  /*1b5b0*/  LOP3.LUT R8, R5, 0x70, R8, 0xf8, !PT ;  /* 0x0000007005087812 */ /* 0x000fe200078ef808 */
[----:B------:R-:W1:Y:S02]  /*1b5c0*/  S2R R10, SR_TID.X ;  /* 0x00000000000a7919 */ /* 0x000e640000002100 */
[----:B-1----:R-:W-:-:S05]  /*1b5d0*/  IMAD.SHL.U32 R10, R10, 0x8, RZ ;  /* 0x000000080a0a7824 */ /* 0x002fca00078e00ff */
[----:B------:R-:W-:Y:S01]  /*1b5e0*/  LOP3.LUT R10, R10, 0x38, RZ, 0xc0, !PT ;  /* 0x000000380a0a7812 */ /* 0x000fe200078ec0ff */
[----:B--2---:R-:W-:Y:S01]  /*1b5f0*/  IMAD.MOV.U32 R3, RZ, RZ, R0 ;  /* 0x000000ffff037224 */ /* 0x004fe200078e0000 */
        /* <DEDUP_REMOVED lines=12> */
[----:B0-----:R-:W-:-:S13]  /*1b6c0*/  ISETP.NE.AND P0, PT, R7, 0x1, PT ;  /* 0x000000010700780c */ /* 0x001fda0003f05270 */
[----:B------:R-:W0:Y:S08]  /*1b6d0*/  @P0 LDC R5, c[0x0][0x44c] ;  /* 0x00011300ff050b82 */ /* 0x000e300000000800 */
[----:B------:R-:W1:Y:S01]  /*1b6e0*/  @P0 LDC R6, c[0x0][0x450] ;  /* 0x00011400ff060b82 */ /* 0x000e620000000800 */
[----:B------:R-:W-:Y:S02]  /*1b6f0*/  IMAD R4, R4, UR4, RZ ;  /* 0x0000000404047c24 */ /* 0x000fe4000f8e02ff */
[----:B------:R-:W-:-:S04]  /*1b700*/  IMAD.WIDE.U32 R2, R0, UR4, R2 ;  /* 0x0000000400027c25 */ /* 0x000fc8000f8e0002 */
[----:B------:R-:W-:Y:S01]  /*1b710*/  IMAD R0, R0, UR5, R4 ;  /* 0x0000000500007c24 */ /* 0x000fe2000f8e0204 */
[----:B------:R-:W-:Y:S01]  /*1b720*/  ULDC.64 UR4, c[0x0][0x2d0] ;  /* 0x0000b40000047ab9 */ /* 0x000fe20000000a00 */
[----:B---3--:R-:W-:Y:S02]  /*1b730*/  IMAD.IADD R4, R8, 0x1, R12 ;  /* 0x0000000108047824 */ /* 0x008fe400078e020c */
[----:B------:R-:W-:Y:S02]  /*1b740*/  IMAD.IADD R3, R3, 0x1, R0 ;  /* 0x0000000103037824 */ /* 0x000fe400078e0200 */
        /* <DEDUP_REMOVED lines=51> */
[----:B0-----:R-:W0:Y:S07]  /*1ba80*/  SHFL.IDX PT, R6, R3, 0x2, 0x181f ;  /* 0x00581f0003067f89 */ /* 0x001e2e00000e0000 */
[----:B-1----:R-:W-:-:S05]  /*1ba90*/  @!P1 LEA R5, P2, R10, R5, 0x1 ;  /* 0x000000050a059211 */ /* 0x002fca00078408ff */
[----:B0-----:R-:W-:-:S04]  /*1baa0*/  @!P1 IMAD.X R6, RZ, RZ, R6, P2 ;  /* 0x000000ffff069224 */ /* 0x001fc800010e0606 */
[----:B------:R-:W-:Y:S02]  /*1bab0*/  @!P1 IMAD.MOV.U32 R7, RZ, RZ, R6 ;  /* 0x000000ffff079224 */ /* 0x000fe400078e0006 */
[----:B------:R-:W-:Y:S02]  /*1bac0*/  @!P1 IMAD.MOV.U32 R6, RZ, RZ, R5 ;  /* 0x000000ffff069224 */ /* 0x000fe400078e0005 */
[----:B------:R0:W1:Y:S04]  /*1bad0*/  SHFL.IDX PT, R5, R3, 0x3, 0x181f ;  /* 0x00781f0003057f89 */ /* 0x00006800000e0000 */
[----:B------:R0:W-:Y:S04]  /*1bae0*/  @!P1 LDGSTS.E.BYPASS.LTC128B.128 [R9+0x21400], desc[UR42][R6.64], !P0 ;  /* 0x2140000006099fae */ /* 0x0001e8000c101d6a */
[----:B------:R0:W2:Y:S02]  /*1baf0*/  SHFL.IDX PT, R3, R4, 0x3, 0x181f ;  /* 0x00781f0004037f89 */ /* 0x0000a400000e0000 */
.L_x_3139:
[----:B------:R3:W5:Y:S01]  /*1bb00*/  LDL R8, [R1] ;  /* 0x0000000001087983 */ /* 0x0007620000100800 */
[----:B------:R-:W-:-:S05]  /*1bb10*/  VIADD R0, R0, 0x30 ;  /* 0x0000003000007836 */ /* 0x000fca0000000000 */
[----:B------:R-:W-:-:S13]  /*1bb20*/  ISETP.GE.AND P1, PT, R0, R2, PT ;  /* 0x000000020000720c */ /* 0x000fda0003f26270 */
[----:B--2---:R-:W-:-:S05]  /*1bb30*/  @!P1 LEA R2, P2, R10, R3, 0x1 ;  /* 0x000000030a029211 */ /* 0x004fca00078408ff */
[----:B01----:R-:W-:-:S05]  /*1bb40*/  @!P1 IMAD.X R3, RZ, RZ, R5, P2 ;  /* 0x000000ffff039224 */ /* 0x003fca00010e0605 */
[----:B------:R-:W-:Y:S01]  /*1bb50*/  @!PT LDS RZ, [RZ] ;  /* 0x00000000fffff984 */ /* 0x000fe20000000800 */
[----:B------:R-:W-:Y:S01]  /*1bb60*/  @!PT LDS RZ, [RZ] ;  /* 0x00000000fffff984 */ /* 0x000fe20000000800 */
[----:B------:R-:W-:Y:S01]  /*1bb70*/  @!PT LDS RZ, [RZ] ;  /* 0x00000000fffff984 */ /* 0x000fe20000000800 */
[----:B------:R3:W-:Y:S01]  /*1bb80*/  @!P1 LDGSTS.E.BYPASS.LTC128B.128 [R9+0x21c00], desc[UR42][R2.64], !P0 ;  /* 0x21c0000002099fae */ /* 0x0007e2000c101d6a */
[----:B------:R-:W-:Y:S01]  /*1bb90*/  PLOP3.LUT P0, PT, PT, PT, PT, 0x80, 0x0 ;  /* 0x000000000000781c */ /* 0x000fe20003f0f070 */
[----:B------:R-:W-:-:S12]  /*1bba0*/  NOP ;  /* 0x0000000000007918 */ /* 0x000fd80000000000 */
.L_x_2975:
[----:B---3--:R-:W2:Y:S01]  /*1bbb0*/  LDL R2, [R1] ;  /* 0x0000000001027983 */ /* 0x008ea20000100800 */
        /* <DEDUP_REMOVED lines=18> */
.L_x_3140:
[----:B------:R-:W-:Y:S05]  /*1bce0*/  BSYNC B0 ;  /* 0x0000000000007941 */ /* 0x000fea0003800000 */
.L_x_2976:
[----:B0-----:R-:W2:Y:S01]  /*1bcf0*/  LDL R2, [R1+0x18] ;  /* 0x0000180001027983 */ /* 0x001ea20000100800 */
[----:B------:R-:W-:Y:S01]  /*1bd00*/  BSSY B0, `(.L_x_2978) ;  /* 0x000009a000007945 */ /* 0x000fe20003800000 */
[----:B--2---:R-:W-:-:S13]  /*1bd10*/  LOP3.LUT P0, RZ, R2, 0x1, RZ, 0xc0, !PT ;  /* 0x0000000102ff7812 */ /* 0x004fda000780c0ff */
[----:B------:R-:W-:Y:S05]  /*1bd20*/  @!P0 BRA `(.L_x_2979) ;  /* 0x00000008005c8947 */ /* 0x000fea0003800000 */
[----:B------:R-:W2:Y:S04]  /*1bd30*/  LDL R5, [R1] ;  /* 0x0000000001057983 */ /* 0x000ea80000100800 */
        /* <DEDUP_REMOVED lines=10> */
.L_x_3141:
[----:B------:R-:W-:Y:S05]  /*1bde0*/  BSYNC B1 ;  /* 0x0000000000017941 */ /* 0x000fea0003800000 */
.L_x_2980:
[----:B------:R-:W-:Y:S04]  /*1bdf0*/  BSSY B1, `(.L_x_2982) ;  /* 0x0000009000017945 */ /* 0x000fe80003800000 */
[----:B------:R-:W-:Y:S05]  /*1be00*/  @P1 BRA `(.L_x_2983) ;  /* 0x00000000001c1947 */ /* 0x000fea0003800000 */
[----:B------:R-:W1:Y:S01]  /*1be10*/  S2R R3, SR_TID.X ;  /* 0x0000000000037919 */ /* 0x000e620000002100 */
[----:B0-----:R-:W-:-:S04]  /*1be20*/  MOV R2, 0x10000 ;  /* 0x0001000000027802 */ /* 0x001fc80000000f00 */
[----:B------:R2:W-:Y:S01]  /*1be30*/  SYNCS.ARRIVE.TRANS64 RZ, [R0+URZ+0x28c50], R2 ;  /* 0x028c500200ff79a7 */ /* 0x0005e2000800003f */
[----:B-1----:R-:W-:-:S04]  /*1be40*/  LOP3.LUT R3, R3, 0x1f, RZ, 0xc0, !PT ;  /* 0x0000001f03037812 */ /* 0x002fc800078ec0ff */
[----:B------:R-:W-:-:S13]  /*1be50*/  ISETP.NE.AND P0, PT, R3, RZ, PT ;  /* 0x000000ff0300720c */ /* 0x000fda0003f05270 */
[----:B--2---:R-:W-:Y:S05]  /*1be60*/  @!P0 BRA `(.L_x_2983) ;  /* 0x0000000000048947 */ /* 0x004fea0003800000 */
[----:B------:R-:W-:Y:S01]  /*1be70*/  BPT.TRAP 0x1 ;  /* 0x000000040000795c */ /* 0x000fe20000300000 */
.L_x_2983:
[----:B------:R-:W-:Y:S05]  /*1be80*/  BSYNC B1 ;  /* 0x0000000000017941 */ /* 0x000fea0003800000 */
.L_x_2982:
[----:B------:R-:W2:Y:S04]  /*1be90*/  LDL R5, [R1+0x20] ;  /* 0x0000200001057983 */ /* 0x000ea80000100800 */
[----:B------:R-:W2:Y:S04]  /*1bea0*/  LDL.LU R3, [R1+0x34] ;  /* 0x0000340001037983 */ /* 0x000ea80000300800 */
[----:B------:R-:W3:Y:S04]  /*1beb0*/  LDL R4, [R1] ;  /* 0x0000000001047983 */ /* 0x000ee80000100800 */
[----:B0-----:R-:W3:Y:S01]  /*1bec0*/  LDL R2, [R1+0x4] ;  /* 0x0000040001027983 */ /* 0x001ee20000100800 */
        /* <DEDUP_REMOVED lines=10> */
.L_x_2984:
        /* <DEDUP_REMOVED lines=15> */
.L_x_2985:
        /* <DEDUP_REMOVED lines=15> */
.L_x_2986:
        /* <DEDUP_REMOVED lines=15> */
.L_x_2987:
        /* <DEDUP_REMOVED lines=15> */
.L_x_2988:
        /* <DEDUP_REMOVED lines=15> */
.L_x_2989:
        /* <DEDUP_REMOVED lines=15> */
.L_x_2990:
        /* <DEDUP_REMOVED lines=15> */
.L_x_2991:
        /* <DEDUP_REMOVED lines=10> */
.L_x_2979:
[----:B------:R-:W-:Y:S05]  /*1c6a0*/  BSYNC B0 ;  /* 0x0000000000007941 */ /* 0x000fea0003800000 */
.L_x_2978:
[----:B------:R-:W2:Y:S04]  /*1c6b0*/  LDL R4, [R1+0x2c] ;  /* 0x00002c0001047983 */ /* 0x000ea80000100800 */
[----:B------:R-:W3:Y:S01]  /*1c6c0*/  LDL R5, [R1+0x24] ;  /* 0x0000240001057983 */ /* 0x000ee20000100800 */
[----:B------:R-:W-:Y:S01]  /*1c6d0*/  BSSY B0, `(.L_x_2992) ;  /* 0x00002b3000007945 */ /* 0x000fe20003800000 */
[----:B--2---:R-:W-:-:S05]  /*1c6e0*/  VIADD R0, R4, 0xfffffffe ;  /* 0xfffffffe04007836 */ /* 0x004fca0000000000 */
[----:B---3--:R-:W-:-:S13]  /*1c6f0*/  ISETP.GE.AND P0, PT, R0, R5, PT ;  /* 0x000000050000720c */ /* 0x008fda0003f06270 */
[----:B------:R-:W-:Y:S05]  /*1c700*/  @!P0 BRA `(.L_x_2993) ;  /* 0x0000002800bc8947 */ /* 0x000fea0003800000 */
[----:B------:R-:W-:Y:S01]  /*1c710*/  IMAD.MOV R2, RZ, RZ, -R4 ;  /* 0x000000ffff027224 */ /* 0x000fe200078e0a04 */
[----:B------:R-:W-:Y:S01]  /*1c720*/  LOP3.LUT R6, RZ, R5, RZ, 0x33, !PT ;  /* 0x00000005ff067212 */ /* 0x000fe200078e33ff */
        /* <DEDUP_REMOVED lines=42> */
.L_x_2998:
        /* <DEDUP_REMOVED lines=9> */
.L_x_3142:
[----:B------:R-:W-:Y:S05]  /*1ca60*/  BSYNC B3 ;  /* 0x0000000000037941 */ /* 0x000fea0003800000 */
.L_x_2999:
        /* <DEDUP_REMOVED lines=9> */
.L_x_3002:
[----:B------:R-:W-:Y:S05]  /*1cb00*/  BSYNC B3 ;  /* 0x0000000000037941 */ /* 0x000fea0003800000 */
.L_x_3001:
        /* <DEDUP_REMOVED lines=14> */
.L_x_3003:
        /* <DEDUP_REMOVED lines=13> */
.L_x_3143:
[----:B------:R-:W-:Y:S05]  /*1ccc0*/  BSYNC B3 ;  /* 0x0000000000037941 */ /* 0x000fea0003800000 */
.L_x_3004:
[----:B------:R-:W-:Y:S01]  /*1ccd0*/  BSSY B3, `(.L_x_3006) ;  /* 0x000000b000037945 */ /* 0x000fe20003800000 */
[----:B------:R-:W-:Y:S01]  /*1cce0*/  IMAD.MOV.U32 R8, RZ, RZ, 0x0 ;  /* 0x00000000ff087424 */ /* 0x000fe200078e00ff */
[----:B------:R-:W-:Y:S02]  /*1ccf0*/  MOV R9, 0x14f00000 ;  /* 0x14f0000000097802 */ /* 0x000fe40000000f00 */
[----:B------:R-:W-:Y:S05]  /*1cd00*/  @P1 BRA `(.L_x_3007) ;  /* 0x00000000001c1947 */ /* 0x000fea0003800000 */
[----:B------:R-:W2:Y:S01]  /*1cd10*/  S2R R4, SR_TID.X ;  /* 0x0000000000047919 */ /* 0x000ea20000002100 */
[----:B01----:R-:W-:-:S04]  /*1cd20*/  IMAD.MOV.U32 R2, RZ, RZ, 0x10000 ;  /* 0x00010000ff027424 */ /* 0x003fc800078e00ff */
[----:B------:R3:W-:Y:S01]  /*1cd30*/  SYNCS.ARRIVE.TRANS64 RZ, [R3+URZ+0x28c50], R2 ;  /* 0x028c500203ff79a7 */ /* 0x0007e2000800003f */
[----:B--2---:R-:W-:-:S04]  /*1cd40*/  LOP3.LUT R4, R4, 0x1f, RZ, 0xc0, !PT ;  /* 0x0000001f04047812 */ /* 0x004fc800078ec0ff */
[----:B------:R-:W-:-:S13]  /*1cd50*/  ISETP.NE.AND P0, PT, R4, RZ, PT ;  /* 0x000000ff0400720c */ /* 0x000fda0003f05270 */
[----:B---3--:R-:W-:Y:S05]  /*1cd60*/  @!P0 BRA `(.L_x_3007) ;  /* 0x0000000000048947 */ /* 0x008fea0003800000 */
[----:B------:R-:W-:Y:S01]  /*1cd70*/  BPT.TRAP 0x1 ;  /* 0x000000040000795c */ /* 0x000fe20000300000 */
.L_x_3007:
[----:B------:R-:W-:Y:S05]  /*1cd80*/  BSYNC B3 ;  /* 0x0000000000037941 */ /* 0x000fea0003800000 */
.L_x_3006:
        /* <DEDUP_REMOVED lines=11> */
.L_x_3008:
        /* <DEDUP_REMOVED lines=15> */
.L_x_3009:
        /* <DEDUP_REMOVED lines=15> */
.L_x_3010:
        /* <DEDUP_REMOVED lines=15> */
.L_x_3011:
        /* <DEDUP_REMOVED lines=15> */
.L_x_3012:
        /* <DEDUP_REMOVED lines=15> */
.L_x_3013:
        /* <DEDUP_REMOVED lines=15> */
.L_x_3014:
        /* <DEDUP_REMOVED lines=15> */
.L_x_3015:
        /* <DEDUP_REMOVED lines=10> */
.L_x_2997:
[----:B------:R-:W-:Y:S05]  /*1d570*/  BSYNC B1 ;  /* 0x0000000000017941 */ /* 0x000fea0003800000 */
.L_x_2996:
[----:B------:R-:W2:Y:S02]  /*1d580*/  LDL R4, [R1+0x2c] ;  /* 0x00002c0001047983 */ /* 0x000ea40000100800 */
[----:B--2---:R-:W-:-:S07]  /*1d590*/  VIADD R0, R4, 0xfffffffd ;  /* 0xfffffffd04007836 */ /* 0x004fce0000000000 */
.L_x_2995:
[----:B------:R-:W-:Y:S05]  /*1d5a0*/  BSYNC B2 ;  /* 0x0000000000027941 */ /* 0x000fea0003800000 */
.L_x_2994:
[----:B------:R-:W2:Y:S01]  /*1d5b0*/  LDL.LU R2, [R1+0x2c] ;  /* 0x00002c0001027983 */ /* 0x000ea20000300800 */
[----:B------:R-:W-:Y:S01]  /*1d5c0*/  VIADD R6, R6, 0xfffffffe ;  /* 0xfffffffe06067836 */ /* 0x000fe20000000000 */
[----:B--2---:R-:W-:-:S04]  /*1d5d0*/  LOP3.LUT R2, RZ, R2, RZ, 0x33, !PT ;  /* 0x00000002ff027212 */ /* 0x004fc800078e33ff */
[----:B------:R-:W-:-:S13]  /*1d5e0*/  ISETP.NE.AND P0, PT, R6, R2, PT ;  /* 0x000000020600720c */ /* 0x000fda0003f05270 */
[----:B------:R-:W-:Y:S05]  /*1d5f0*/  @!P0 BRA `(.L_x_2993) ;  /* 0x0000001c00008947 */ /* 0x000fea0003800000 */
.L_x_3056:
[----:B------:R-:W2:Y:S04]  /*1d600*/  LDL R4, [R1+0x18] ;  /* 0x0000180001047983 */ /* 0x000ea80000100800 */
[----:B------:R-:W0:Y:S04]  /*1d610*/  LDL.LU R3, [R1+0x4] ;  /* 0x0000040001037983 */ /* 0x000e280000300800 */
        /* <DEDUP_REMOVED lines=34> */
.L_x_3018:
[----:B------:R-:W2:Y:S01]  /*1d840*/  LDL R2, [R1] ;  /* 0x0000000001027983 */ /* 0x000ea20000100800 */
[----:B------:R-:W-:Y:S01]  /*1d850*/  SHF.L.U32 R3, R6, 0x1f, RZ ;  /* 0x0000001f06037819 */ /* 0x000fe200000006ff */
[----:B------:R-:W-:Y:S01]  /*1d860*/  BSSY B2, `(.L_x_3019) ;  /* 0x0000007000027945 */ /* 0x000fe20003800000 */
[----:B0-----:R-:W0:Y:S02]  /*1d870*/  S2R R4, SR_TID.X ;  /* 0x0000000000047919 */ /* 0x001e240000002100 */
[----:B0-----:R-:W-:-:S04]  /*1d880*/  LOP3.LUT R4, R4, 0x7f, RZ, 0xc0, !PT ;  /* 0x0000007f04047812 */ /* 0x001fc800078ec0ff */
[----:B------:R-:W-:Y:S01]  /*1d890*/  ISETP.NE.AND P1, PT, R4, RZ, PT ;  /* 0x000000ff0400720c */ /* 0x000fe20003f25270 */
[----:B--2---:R-:W-:-:S04]  /*1d8a0*/  IMAD R2, R7, 0x8, R2 ;  /* 0x0000000807027824 */ /* 0x004fc800078e0202 */
[----:B------:R-:W0:Y:S02]  /*1d8b0*/  SYNCS.PHASECHK.TRANS64.TRYWAIT P0, [R2+URZ+0x28c40], R3 ;  /* 0x028c4003020075a7 */ /* 0x000e24000800017f */
[----:B0-----:R-:W-:Y:S06]  /*1d8c0*/  @!P0 BRA `(.L_x_3020) ;  /* 0x0000004000948947 */ /* 0x001fec0003800000 */
.L_x_3144:
[----:B------:R-:W-:Y:S05]  /*1d8d0*/  BSYNC B2 ;  /* 0x0000000000027941 */ /* 0x000fea0003800000 */
.L_x_3019:
        /* <DEDUP_REMOVED lines=9> */
.L_x_3022:
[----:B------:R-:W-:Y:S05]  /*1d970*/  BSYNC B2 ;  /* 0x0000000000027941 */ /* 0x000fea0003800000 */
.L_x_3021:
        /* <DEDUP_REMOVED lines=13> */
.L_x_3023:
        /* <DEDUP_REMOVED lines=13> */
.L_x_3145:
[----:B------:R-:W-:Y:S05]  /*1db20*/  BSYNC B2 ;  /* 0x0000000000027941 */ /* 0x000fea0003800000 */
.L_x_3024:
        /* <DEDUP_REMOVED lines=11> */
.L_x_3027:
[----:B------:R-:W-:Y:S05]  /*1dbe0*/  BSYNC B2 ;  /* 0x0000000000027941 */ /* 0x000fea0003800000 */
.L_x_3026:
[----:B01----:R-:W2:Y:S01]  /*1dbf0*/  LDL R3, [R1] ;  /* 0x0000000001037983 */ /* 0x003ea20000100800 */
        /* <DEDUP_REMOVED lines=9> */
.L_x_3028:
        /* <DEDUP_REMOVED lines=15> */
.L_x_3029:
        /* <DEDUP_REMOVED lines=15> */
.L_x_3030:
        /* <DEDUP_REMOVED lines=15> */
.L_x_3031:
        /* <DEDUP_REMOVED lines=15> */
.L_x_3032:
        /* <DEDUP_REMOVED lines=15> */
.L_x_3033:
        /* <DEDUP_REMOVED lines=15> */
.L_x_3034:
        /* <DEDUP_REMOVED lines=15> */
.L_x_3035:
        /* <DEDUP_REMOVED lines=10> */
.L_x_3017:
[----:B------:R-:W-:Y:S05]  /*1e3c0*/  BSYNC B1 ;  /* 0x0000000000017941 */ /* 0x000fea0003800000 */
.L_x_3016:
[----:B------:R-:W2:Y:S01]  /*1e3d0*/  LDL R5, [R1+0x18] ;  /* 0x0000180001057983 */ /* 0x000ea20000100800 */
[----:B------:R-:W-:Y:S01]  /*1e3e0*/  VIADD R7, R7, 0x1 ;  /* 0x0000000107077836 */ /* 0x000fe20000000000 */
[----:B------:R-:W-:Y:S04]  /*1e3f0*/  BSSY B1, `(.L_x_3036) ;  /* 0x00000dc000017945 */ /* 0x000fe80003800000 */
[----:B------:R-:W-:-:S04]  /*1e400*/  ISETP.NE.AND P0, PT, R7, 0x2, PT ;  /* 0x000000020700780c */ /* 0x000fc80003f05270 */
[----:B------:R-:W-:Y:S02]  /*1e410*/  SEL R2, RZ, 0x1, P0 ;  /* 0x00000001ff027807 */ /* 0x000fe40000000000 */
[----:B------:R-:W-:Y:S02]  /*1e420*/  SEL R9, R7, RZ, P0 ;  /* 0x000000ff07097207 */ /* 0x000fe40000000000 */
[----:B-----5:R-:W-:Y:S01]  /*1e430*/  LOP3.LUT R8, R6, R2, RZ, 0x3c, !PT ;  /* 0x0000000206087212 */ /* 0x020fe200078e3cff */
[----:B------:R-:W-:-:S04]  /*1e440*/  VIADD R6, R0, 0xffffffff ;  /* 0xffffffff00067836 */ /* 0x000fc80000000000 */
[----:B------:R0:W-:Y:S04]  /*1e450*/  STL [R1+0x10], R8 ;  /* 0x0000100801007387 */ /* 0x0001e80000100800 */
[----:B------:R0:W-:Y:S01]  /*1e460*/  STL [R1+0x4], R9 ;  /* 0x0000040901007387 */ /* 0x0001e20000100800 */
[----:B--2---:R-:W-:-:S13]  /*1e470*/  LOP3.LUT P2, RZ, R5, 0x1, RZ, 0xc0, !PT ;  /* 0x0000000105ff7812 */ /* 0x004fda000784c0ff */
[----:B0-----:R-:W-:Y:S05]  /*1e480*/  @!P2 BRA `(.L_x_3037) ;  /* 0x0000000c0048a947 */ /* 0x001fea0003800000 */
[----:B------:R-:W-:Y:S01]  /*1e490*/  ULDC.64 UR4, c[0x0][0x418] ;  /* 0x0001060000047ab9 */ /* 0x000fe20000000a00 */
[----:B------:R-:W-:Y:S01]  /*1e4a0*/  IMAD.MOV.U32 R7, RZ, RZ, R6 ;  /* 0x000000ffff077224 */ /* 0x000fe200078e0006 */
        /* <DEDUP_REMOVED lines=22> */
.L_x_3038:
[----:B------:R-:W2:Y:S01]  /*1e610*/  LDL R2, [R1] ;  /* 0x0000000001027983 */ /* 0x000ea20000100800 */
[----:B------:R-:W-:Y:S01]  /*1e620*/  BSSY B2, `(.L_x_3039) ;  /* 0x0000008000027945 */ /* 0x000fe20003800000 */
[----:B0-----:R-:W0:Y:S02]  /*1e630*/  S2R R4, SR_TID.X ;  /* 0x0000000000047919 */ /* 0x001e240000002100 */
[----:B0-----:R-:W-:-:S04]  /*1e640*/  LOP3.LUT R4, R4, 0x7f, RZ, 0xc0, !PT ;  /* 0x0000007f04047812 */ /* 0x001fc800078ec0ff */
[----:B------:R-:W-:Y:S01]  /*1e650*/  ISETP.NE.AND P1, PT, R4, RZ, PT ;  /* 0x000000ff0400720c */ /* 0x000fe20003f25270 */
[----:B--2---:R-:W-:Y:S01]  /*1e660*/  IMAD R3, R9, 0x8, R2 ;  /* 0x0000000809037824 */ /* 0x004fe200078e0202 */
[----:B------:R-:W-:-:S04]  /*1e670*/  SHF.L.U32 R2, R8, 0x1f, RZ ;  /* 0x0000001f08027819 */ /* 0x000fc800000006ff */
[----:B------:R-:W0:Y:S02]  /*1e680*/  SYNCS.PHASECHK.TRANS64.TRYWAIT P0, [R3+URZ+0x28c40], R2 ;  /* 0x028c4002030075a7 */ /* 0x000e24000800017f */
[----:B0-----:R-:W-:Y:S05]  /*1e690*/  @!P0 BRA `(.L_x_3040) ;  /* 0x0000003400488947 */ /* 0x001fea0003800000 */
.L_x_3146:
[----:B------:R-:W-:Y:S05]  /*1e6a0*/  BSYNC B2 ;  /* 0x0000000000027941 */ /* 0x000fea0003800000 */
.L_x_3039:
        /* <DEDUP_REMOVED lines=9> */
.L_x_3042:
[----:B------:R-:W-:Y:S05]  /*1e740*/  BSYNC B2 ;  /* 0x0000000000027941 */ /* 0x000fea0003800000 */
.L_x_3041:
[----:B------:R-:W2:Y:S04]  /*1e750*/  LDL R8, [R1] ;  /* 0x0000000001087983 */ /* 0x000ea80000100800 */
        /* <DEDUP_REMOVED lines=13> */
.L_x_3043:
        /* <DEDUP_REMOVED lines=13> */
.L_x_3147:
[----:B------:R-:W-:Y:S05]  /*1e900*/  BSYNC B2 ;  /* 0x0000000000027941 */ /* 0x000fea0003800000 */
.L_x_3044:
[----:B------:R-:W-:Y:S01]  /*1e910*/  BSSY B2, `(.L_x_3046) ;  /* 0x000000b000027945 */ /* 0x000fe20003800000 */
[----:B------:R-:W-:Y:S02]  /*1e920*/  IMAD.MOV.U32 R8, RZ, RZ, 0x0 ;  /* 0x00000000ff087424 */ /* 0x000fe400078e00ff */
[----:B------:R-:W-:Y:S01]  /*1e930*/  IMAD.MOV.U32 R9, RZ, RZ, 0x14f00000 ;  /* 0x14f00000ff097424 */ /* 0x000fe200078e00ff */
[----:B------:R-:W-:Y:S06]  /*1e940*/  @P1 BRA `(.L_x_3047) ;  /* 0x00000000001c1947 */ /* 0x000fec0003800000 */
[----:B------:R-:W2:Y:S01]  /*1e950*/  S2R R5, SR_TID.X ;  /* 0x0000000000057919 */ /* 0x000ea20000002100 */
[----:B01----:R-:W-:-:S04]  /*1e960*/  MOV R2, 0x10000 ;  /* 0x0001000000027802 */ /* 0x003fc80000000f00 */
[----:B------:R3:W-:Y:S01]  /*1e970*/  SYNCS.ARRIVE.TRANS64 RZ, [R3+URZ+0x28c50], R2 ;  /* 0x028c500203ff79a7 */ /* 0x0007e2000800003f */
[----:B--2---:R-:W-:-:S04]  /*1e980*/  LOP3.LUT R5, R5, 0x1f, RZ, 0xc0, !PT ;  /* 0x0000001f05057812 */ /* 0x004fc800078ec0ff */
[----:B------:R-:W-:-:S13]  /*1e990*/  ISETP.NE.AND P0, PT, R5, RZ, PT ;  /* 0x000000ff0500720c */ /* 0x000fda0003f05270 */
[----:B---3--:R-:W-:Y:S05]  /*1e9a0*/  @!P0 BRA `(.L_x_3047) ;  /* 0x0000000000048947 */ /* 0x008fea0003800000 */
[----:B------:R-:W-:Y:S01]  /*1e9b0*/  BPT.TRAP 0x1 ;  /* 0x000000040000795c */ /* 0x000fe20000300000 */
.L_x_3047:
[----:B------:R-:W-:Y:S05]  /*1e9c0*/  BSYNC B2 ;  /* 0x0000000000027941 */ /* 0x000fea0003800000 */
.L_x_3046:
        /* <DEDUP_REMOVED lines=11> */
.L_x_3048:
        /* <DEDUP_REMOVED lines=15> */
.L_x_3049:
        /* <DEDUP_REMOVED lines=15> */
.L_x_3050:
        /* <DEDUP_REMOVED lines=15> */
.L_x_3051:
        /* <DEDUP_REMOVED lines=15> */
.L_x_3052:
        /* <DEDUP_REMOVED lines=15> */
.L_x_3053:
        /* <DEDUP_REMOVED lines=15> */
.L_x_3054:
        /* <DEDUP_REMOVED lines=15> */
.L_x_3055:
        /* <DEDUP_REMOVED lines=10> */
.L_x_3037:
[----:B------:R-:W-:Y:S05]  /*1f1b0*/  BSYNC B1 ;  /* 0x0000000000017941 */ /* 0x000fea0003800000 */
.L_x_3036:
[----:B------:R-:W2:Y:S01]  /*1f1c0*/  LDL R5, [R1+0x24] ;  /* 0x0000240001057983 */ /* 0x000ea20000100800 */
[----:B------:R-:W-:Y:S01]  /*1f1d0*/  VIADD R0, R0, 0xfffffffe ;  /* 0xfffffffe00007836 */ /* 0x000fe20000000000 */
[----:B--2---:R-:W-:-:S13]  /*1f1e0*/  ISETP.GT.AND P0, PT, R6, R5, PT ;  /* 0x000000050600720c */ /* 0x004fda0003f04270 */
[----:B------:R-:W-:Y:S05]  /*1f1f0*/  @P0 BRA `(.L_x_3056) ;  /* 0xffffffe400000947 */ /* 0x000fea000383ffff */
.L_x_2993:
[----:B------:R-:W-:Y:S05]  /*1f200*/  BSYNC B0 ;  /* 0x0000000000007941 */ /* 0x000fea0003800000 */
.L_x_2992:
        /* <DEDUP_REMOVED lines=24> */
.L_x_3058:
[----:B------:R-:W-:Y:S05]  /*1f390*/  BSYNC B0 ;  /* 0x0000000000007941 */ /* 0x000fea0003800000 */
.L_x_3057:
[----:B------:R-:W-:-:S05]  /*1f3a0*/  SEL R0, R0, RZ, P0 ;  /* 0x000000ff00007207 */ /* 0x000fca0000000000 */
[----:B------:R2:W-:Y:S02]  /*1f3b0*/  STL [R1+0x4], R0 ;  /* 0x0000040001007387 */ /* 0x0005e40000100800 */
.L_x_2960:
[----:B------:R-:W-:Y:S05]  /*1f3c0*/  BSYNC B7 ;  /* 0x0000000000077941 */ /* 0x000fea0003800000 */
.L_x_2958:
        /* <DEDUP_REMOVED lines=10> */
[----:B------:R2:W-:Y:S01]  /*1f470*/  STL [R1], R0 ;  /* 0x0000000001007387 */ /* 0x0005e20000100800 */
[----:B------:R-:W-:Y:S06]  /*1f480*/  BAR.ARV 0x4, 0x180 ;  /* 0x0106000000007b1d */ /* 0x000fec0000002000 */
[----:B------:R-:W-:Y:S05]  /*1f490*/  BRA `(.L_x_3060) ;  /* 0x0000000800d47947 */ /* 0x000fea0003800000 */
.L_x_3059:
[----:B------:R-:W2:Y:S01]  /*1f4a0*/  S2R R6, SR_TID.X ;  /* 0x0000000000067919 */ /* 0x000ea20000002100 */
[----:B------:R-:W-:Y:S01]  /*1f4b0*/  UMOV UR4, 0xffffffff ;  /* 0xffffffff00047882 */ /* 0x000fe20000000000 */
[----:B--2---:R-:W-:-:S04]  /*1f4c0*/  LOP3.LUT R6, R6, 0x1f, RZ, 0xc0, !PT ;  /* 0x0000001f06067812 */ /* 0x004fc800078ec0ff */
[----:B------:R-:W-:Y:S01]  /*1f4d0*/  ISETP.NE.AND P0, PT, R6, 0x1f, PT ;  /* 0x0000001f0600780c */ /* 0x000fe20003f05270 */
[----:B------:R-:W-:-:S12]  /*1f4e0*/  BRA.DIV UR4, `(.L_x_3061) ;  /* 0x0000002604dc7947 */ /* 0x000fd8000b800000 */
[----:B0-----:R-:W-:Y:S01]  /*1f4f0*/  IMAD.IADD R5, R19, 0x1, R6 ;  /* 0x0000000113057824 */ /* 0x001fe200078e0206 */
[----:B------:R-:W-:-:S04]  /*1f500*/  ULDC UR4, c[0x0][0xc3c] ;  /* 0x00030f0000047ab9 */ /* 0x000fc80000000800 */
[----:B------:R-:W-:-:S13]  /*1f510*/  ISETP.GE.OR P1, PT, R5, UR4, !P0 ;  /* 0x0000000405007c0c */ /* 0x000fda000c726670 */
[----:B-1----:R-:W0:Y:S02]  /*1f520*/  @!P1 LDC.64 R2, c[0x0][0xc80] ;  /* 0x00032000ff029b82 */ /* 0x002e240000000a00 */
[----:B0-----:R-:W-:-:S06]  /*1f530*/  @!P1 IMAD.WIDE R2, R5, 0x4, R2 ;  /* 0x0000000405029825 */ /* 0x001fcc00078e0202 */
[----:B------:R0:W2:Y:S01]  /*1f540*/  @!P1 LDG.E R3, desc[UR42][R2.64] ;  /* 0x0000002a02039981 */ /* 0x0000a2000c1e1900 */
[C---:B------:R-:W-:Y:S02]  /*1f550*/  ISETP.GE.U32.AND P2, PT, R6.reuse, 0x2, PT ;  /* 0x000000020600780c */ /* 0x040fe40003f46070 */
[C---:B------:R-:W-:Y:S01]  /*1f560*/  ISETP.GE.U32.AND P3, PT, R6.reuse, 0x4, PT ;  /* 0x000000040600780c */ /* 0x040fe20003f66070 */
[----:B------:R-:W-:Y:S01]  /*1f570*/  SHFL.IDX PT, R0, R16, RZ, 0x1f ;  /* 0x00001fff10007589 */ /* 0x000fe200000e0000 */
[C---:B------:R-:W-:Y:S02]  /*1f580*/  ISETP.GE.U32.AND P4, PT, R6.reuse, 0x8, PT ;  /* 0x000000080600780c */ /* 0x040fe40003f86070 */
[C---:B------:R-:W-:Y:S01]  /*1f590*/  ISETP.GE.U32.AND P5, PT, R6.reuse, 0x10, PT ;  /* 0x000000100600780c */ /* 0x040fe20003fa6070 */
[----:B------:R-:W-:Y:S01]  /*1f5a0*/  SHFL.IDX PT, R4, R16, 0x1, 0x1f ;  /* 0x00201f0010047f89 */ /* 0x000fe200000e0000 */
        /* <DEDUP_REMOVED lines=19> */
.L_x_3157:
[----:B------:R-:W-:Y:S02]  /*1f6e0*/  ULDC UR4, c[0x0][0xc38] ;  /* 0x00030e0000047ab9 */ /* 0x000fe40000000800 */
[----:B------:R-:W-:-:S04]  /*1f6f0*/  IMAD.U32 R5, RZ, RZ, UR4 ;  /* 0x00000004ff057e24 */ /* 0x000fc8000f8e00ff */
[----:B-1----:R-:W-:-:S04]  /*1f700*/  IMAD R16, R14, R5, RZ ;  /* 0x000000050e107224 */ /* 0x002fc800078e02ff */
[----:B------:R-:W-:-:S05]  /*1f710*/  IMAD.IADD R4, R4, 0x1, R16 ;  /* 0x0000000104047824 */ /* 0x000fca00078e0210 */
[----:B------:R-:W-:-:S13]  /*1f720*/  ISETP.GT.AND P6, PT, R4, R0, PT ;  /* 0x000000000400720c */ /* 0x000fda0003fc4270 */
[----:B------:R-:W-:Y:S05]  /*1f730*/  @P6 BRA `(.L_x_3062) ;  /* 0x00000000009c6947 */ /* 0x000fea0003800000 */
.L_x_3067:
        /* <DEDUP_REMOVED lines=14> */
.L_x_3065:
[----:B------:R-:W-:Y:S05]  /*1f820*/  BSYNC B0 ;  /* 0x0000000000007941 */ /* 0x000fea0003800000 */
.L_x_3064:
[----:B------:R-:W-:-:S03]  /*1f830*/  UMOV UR4, 0xffffffff ;  /* 0xffffffff00047882 */ /* 0x000fc60000000000 */
[----:B------:R-:W-:Y:S05]  /*1f840*/  BRA.DIV UR4, `(.L_x_3066) ;  /* 0x0000002a04287947 */ /* 0x000fea000b800000 */
[----:B-----5:R-:W0:Y:S02]  /*1f850*/  SHFL.UP PT, R14, R2, 0x1, RZ ;  /* 0x04200000020e7989 */ /* 0x020e2400000e00ff */
[----:B0-----:R-:W-:-:S04]  /*1f860*/  SEL R3, R14, RZ, P1 ;  /* 0x000000ff0e037207 */ /* 0x001fc80000800000 */
[----:B------:R-:W-:-:S05]  /*1f870*/  IADD3 R3, R2, R3, RZ ;  /* 0x0000000302037210 */ /* 0x000fca0007ffe0ff */
        /* <DEDUP_REMOVED lines=13> */
.L_x_3165:
[----:B------:R-:W-:Y:S02]  /*1f950*/  ULDC UR4, c[0x0][0xc38] ;  /* 0x00030e0000047ab9 */ /* 0x000fe40000000800 */
[----:B------:R-:W-:-:S04]  /*1f960*/  IMAD.U32 R5, RZ, RZ, UR4 ;  /* 0x00000004ff057e24 */ /* 0x000fc8000f8e00ff */
[----:B-1----:R-:W-:-:S04]  /*1f970*/  IMAD R16, R14, R5, RZ ;  /* 0x000000050e107224 */ /* 0x002fc800078e02ff */
[----:B------:R-:W-:-:S05]  /*1f980*/  IMAD.IADD R4, R16, 0x1, R4 ;  /* 0x0000000110047824 */ /* 0x000fca00078e0204 */
[----:B------:R-:W-:-:S13]  /*1f990*/  ISETP.GT.AND P6, PT, R4, R0, PT ;  /* 0x000000000400720c */ /* 0x000fda0003fc4270 */
[----:B------:R-:W-:Y:S05]  /*1f9a0*/  @!P6 BRA `(.L_x_3067) ;  /* 0xfffffffc0064e947 */ /* 0x000fea000383ffff */
.L_x_3062:
        /* <DEDUP_REMOVED lines=8> */
.L_x_3169:
[----:B------:R-:W-:Y:S01]  /*1fa30*/  ISETP.NE.AND P0, PT, R4, RZ, PT ;  /* 0x000000ff0400720c */ /* 0x000fe20003f05270 */
[----:B------:R-:W-:-:S12]  /*1fa40*/  IMAD.MOV.U32 R4, RZ, RZ, RZ ;  /* 0x000000ffff047224 */ /* 0x000fd800078e00ff */
[----:B------:R-:W-:Y:S05]  /*1fa50*/  @!P0 BRA `(.L_x_3069) ;  /* 0x0000000000108947 */ /* 0x000fea0003800000 */
[----:B------:R-:W-:Y:S01]  /*1fa60*/  UMOV UR4, 0xffffffff ;  /* 0xffffffff00047882 */ /* 0x000fe20000000000 */
[----:B------:R-:W-:Y:S02]  /*1fa70*/  VIADD R12, R6, 0xffffffff ;  /* 0xffffffff060c7836 */ /* 0x000fe40000000000 */
[----:B------:R-:W-:Y:S05]  /*1fa80*/  BRA.DIV UR4, `(.L_x_3070) ;  /* 0x0000002a04a07947 */ /* 0x000fea000b800000 */
[----:B------:R3:W4:Y:S02]  /*1fa90*/  SHFL.IDX PT, R4, R3, R12, 0x1f ;  /* 0x00001f0c03047589 */ /* 0x00072400000e0000 */
.L_x_3069:
        /* <DEDUP_REMOVED lines=35> */
[----:B------:R-:W-:-:S04]  /*1fcd0*/  VIADDMNMX R5, R3, R5, R7, PT ;  /* 0x0000000503057246 */ /* 0x000fc80003800107 */
        /* <DEDUP_REMOVED lines=15> */
[----:B------:R-:W-:Y:S01]  /*1fdd0*/  @!P1 IMAD.IADD R3, R3, 0x1, -R7 ;  /* 0x0000000103039824 */ /* 0x000fe200078e0a07 */
[----:B------:R-:W-:Y:S02]  /*1fde0*/  @!P1 IADD3 R2, R2, 0x1, RZ ;  /* 0x0000000102029810 */ /* 0x000fe40007ffe0ff */
[----:B------:R-:W-:Y:S02]  /*1fdf0*/  ISETP.NE.AND P1, PT, R5, RZ, PT ;  /* 0x000000ff0500720c */ /* 0x000fe40003f25270 */
[----:B------:R-:W-:Y:S02]  /*1fe00*/  ISETP.GE.U32.AND P0, PT, R3, R7, PT ;  /* 0x000000070300720c */ /* 0x000fe40003f06070 */
[----:B------:R-:W-:-:S04]  /*1fe10*/  LOP3.LUT R3, R0, R5, RZ, 0x3c, !PT ;  /* 0x0000000500037212 */ /* 0x000fc800078e3cff */
[----:B------:R-:W-:Y:S01]  /*1fe20*/  ISETP.GE.AND P2, PT, R3, RZ, PT ;  /* 0x000000ff0300720c */ /* 0x000fe20003f46270 */
[----:B------:R-:W-:-:S06]  /*1fe30*/  IMAD.IADD R3, R0, 0x1, R4 ;  /* 0x0000000100037824 */ /* 0x000fcc00078e0204 */
[----:B------:R-:W-:-:S06]  /*1fe40*/  @P0 VIADD R2, R2, 0x1 ;  /* 0x0000000102020836 */ /* 0x000fcc0000000000 */
[----:B------:R-:W-:Y:S01]  /*1fe50*/  @!P2 IMAD.MOV R2, RZ, RZ, -R2 ;  /* 0x000000ffff02a224 */ /* 0x000fe200078e0a02 */
[----:B------:R-:W-:Y:S01]  /*1fe60*/  @!P1 LOP3.LUT R2, RZ, R5, RZ, 0x33, !PT ;  /* 0x00000005ff029212 */ /* 0x000fe200078e33ff */
[----:B------:R-:W-:-:S04]  /*1fe70*/  IMAD.MOV R5, RZ, RZ, -R5 ;  /* 0x000000ffff057224 */ /* 0x000fc800078e0a05 */
[----:B------:R-:W-:Y:S01]  /*1fe80*/  IMAD R18, R2, R5, R3 ;  /* 0x0000000502127224 */ /* 0x000fe200078e0203 */
[----:B------:R-:W-:-:S05]  /*1fe90*/  LOP3.LUT R2, RZ, R2, RZ, 0x33, !PT ;  /* 0x00000002ff027212 */ /* 0x000fca00078e33ff */
[----:B------:R-:W-:Y:S01]  /*1fea0*/  IMAD.IADD R17, R17, 0x1, R2 ;  /* 0x0000000111117824 */ /* 0x000fe200078e0202 */
[----:B------:R-:W-:Y:S06]  /*1feb0*/  BRA `(.L_x_3071) ;  /* 0x00000000001c7947 */ /* 0x000fec0003800000 */
.L_x_3063:
[----:B------:R-:W-:Y:S01]  /*1fec0*/  UMOV UR4, URZ ;  /* 0x0000003f00047c82 */ /* 0x000fe20008000000 */
[----:B------:R-:W-:Y:S01]  /*1fed0*/  UMOV UR5, URZ ;  /* 0x0000003f00057c82 */ /* 0x000fe20008000000 */
[----:B------:R-:W-:Y:S01]  /*1fee0*/  ULDC UR6, c[0x0][0xc3c] ;  /* 0x00030f0000067ab9 */ /* 0x000fe20000000800 */
[----:B------:R-:W-:Y:S02]  /*1fef0*/  IMAD.MOV.U32 R16, RZ, RZ, R0 ;  /* 0x000000ffff107224 */ /* 0x000fe400078e0000 */
[----:B------:R-:W-:Y:S02]  /*1ff00*/  IMAD.U32 R17, RZ, RZ, UR4 ;  /* 0x00000004ff117e24 */ /* 0x000fe4000f8e00ff */
[----:B------:R-:W-:Y:S02]  /*1ff10*/  IMAD.U32 R18, RZ, RZ, UR5 ;  /* 0x00000005ff127e24 */ /* 0x000fe4000f8e00ff */
[----:B------:R-:W-:-:S07]  /*1ff20*/  IMAD.U32 R19, RZ, RZ, UR6 ;  /* 0x00000006ff137e24 */ /* 0x000fce000f8e00ff */
.L_x_3071:
[----:B------:R1:W2:Y:S01]  /*1ff30*/  LDL R2, [R1] ;  /* 0x0000000001027983 */ /* 0x0002a20000100800 */
[----:B------:R-:W3:Y:S01]  /*1ff40*/  S2R R0, SR_TID.X ;  /* 0x0000000000007919 */ /* 0x000ee20000002100 */
[----:B------:R-:W-:Y:S05]  /*1ff50*/  WARPSYNC.ALL ;  /* 0x0000000000007948 */ /* 0x000fea0003800000 */
[----:B---3--:R-:W-:Y:S01]  /*1ff60*/  LOP3.LUT R0, R0, 0x1f, RZ, 0xc0, !PT ;  /* 0x0000001f00007812 */ /* 0x008fe200078ec0ff */
[----:B------:R-:W-:Y:S03]  /*1ff70*/  BAR.SYNC.DEFER_BLOCKING 0x4, 0x180 ;  /* 0x0106000000007b1d */ /* 0x000fe60000010000 */
[----:B------:R-:W-:-:S13]  /*1ff80*/  ISETP.NE.AND P0, PT, R0, RZ, PT ;  /* 0x000000ff0000720c */ /* 0x000fda0003f05270 */
[----:B0-----:R-:W2:Y:S01]  /*1ff90*/  @!P0 S2R R3, SR_CgaCtaId ;  /* 0x0000000000038919 */ /* 0x001ea20000008800 */
[----:B------:R-:W-:-:S04]  /*1ffa0*/  @!P0 MOV R0, 0x400 ;  /* 0x0000040000008802 */ /* 0x000fc80000000f00 */
[----:B--2---:R-:W-:-:S05]  /*1ffb0*/  @!P0 LEA R2, R3, R0, 0x18 ;  /* 0x0000000003028211 */ /* 0x004fca00078ec0ff */
[----:B------:R1:W-:Y:S04]  /*1ffc0*/  @!P0 STS.128 [R2+0x28cd0], R16 ;  /* 0x028cd01002008388 */ /* 0x0003e80000000c00 */
[----:B------:R1:W-:Y:S01]  /*1ffd0*/  @!P0 STL [R1], R2 ;  /* 0x0000000201008387 */ /* 0x0003e20000100800 */
[----:B------:R-:W-:Y:S06]  /*1ffe0*/  BAR.ARV 0x5, 0x180 ;  /* 0x0146000000007b1d */ /* 0x000fec0000002000 */
.L_x_3060:
[----:B------:R-:W-:Y:S02]  /*1fff0*/  ULDC UR4, c[0x0][0xc3c] ;  /* 0x00030f0000047ab9 */ /* 0x000fe40000000800 */
[----:B---3--:R-:W-:-:S13]  /*20000*/  ISETP.GE.AND P0, PT, R19, UR4, PT ;  /* 0x0000000413007c0c */ /* 0x008fda000bf06270 */
[----:B------:R-:W-:Y:S05]  /*20010*/  @!P0 BRA `(.L_x_3072) ;  /* 0xffffff7c00808947 */ /* 0x000fea000383ffff */
[----:B------:R-:W-:Y:S05]  /*20020*/  BSYNC B8 ;  /* 0x0000000000087941 */ /* 0x000fea0003800000 */
.L_x_2892:
[----:B--2---:R-:W2:Y:S01]  /*20030*/  LDL.LU R0, [R1+0x48] ;  /* 0x0000480001007983 */ /* 0x004ea20000300800 */
[----:B------:R-:W-:Y:S01]  /*20040*/  BSSY B0, `(.L_x_3073) ;  /* 0x000000b000007945 */ /* 0x000fe20003800000 */
[----:B0-----:R-:W0:Y:S01]  /*20050*/  S2R R5, SR_CgaCtaId ;  /* 0x0000000000057919 */ /* 0x001e220000008800 */
[----:B--2---:R-:W-:-:S05]  /*20060*/  VIADD R0, R0, 0x1 ;  /* 0x0000000100007836 */ /* 0x004fca0000000000 */
[----:B-1----:R-:W-:-:S04]  /*20070*/  LEA.HI R2, R0, R0, RZ, 0x1 ;  /* 0x0000000000027211 */ /* 0x002fc800078f08ff */
[----:B------:R-:W-:-:S05]  /*20080*/  LOP3.LUT R3, R2, 0xfffffffe, RZ, 0xc0, !PT ;  /* 0xfffffffe02037812 */ /* 0x000fca00078ec0ff */
[----:B------:R-:W-:Y:S01]  /*20090*/  IMAD.IADD R3, R0, 0x1, -R3 ;  /* 0x0000000100037824 */ /* 0x000fe200078e0a03 */
[----:B------:R-:W-:-:S04]  /*200a0*/  MOV R0, 0x400 ;  /* 0x0000040000007802 */ /* 0x000fc80000000f00 */
[----:B0-----:R-:W-:Y:S02]  /*200b0*/  LEA R0, R5, R0, 0x18 ;  /* 0x0000000005007211 */ /* 0x001fe400078ec0ff */
[----:B------:R-:W-:-:S04]  /*200c0*/  SHF.L.U32 R3, R3, 0x1f, RZ ;  /* 0x0000001f03037819 */ /* 0x000fc800000006ff */
[----:B------:R-:W0:Y:S02]  /*200d0*/  SYNCS.PHASECHK.TRANS64.TRYWAIT P0, [R0+URZ+0x28c20], R3 ;  /* 0x028c2003000075a7 */ /* 0x000e24000800017f */
[----:B0-----:R-:W-:Y:S05]  /*200e0*/  @!P0 BRA `(.L_x_3074) ;  /* 0x0000002400308947 */ /* 0x001fea0003800000 */
.L_x_3172:
[----:B------:R-:W-:Y:S05]  /*200f0*/  BSYNC B0 ;  /* 0x0000000000007941 */ /* 0x000fea0003800000 */
.L_x_3073:
[----:B------:R-:W-:-:S03]  /*20100*/  UMOV UR4, 0xffffffff ;  /* 0xffffffff00047882 */ /* 0x000fc60000000000 */
[----:B------:R-:W-:Y:S05]  /*20110*/  BRA.DIV UR4, `(.L_x_3075) ;  /* 0x0000002604387947 */ /* 0x000fea000b800000 */
[----:B------:R-:W1:Y:S02]  /*20120*/  S2R R2, SR_TID.X ;  /* 0x0000000000027919 */ /* 0x000e640000002100 */
[----:B-1----:R-:W-:-:S04]  /*20130*/  SHF.R.U32.HI R2, RZ, 0x5, R2 ;  /* 0x00000005ff027819 */ /* 0x002fc80000011602 */
[----:B------:R-:W-:-:S05]  /*20140*/  LOP3.LUT R2, R2, 0x3, RZ, 0xc0, !PT ;  /* 0x0000000302027812 */ /* 0x000fca00078ec0ff */
[----:B------:R1:W2:Y:S02]  /*20150*/  SHFL.IDX PT, R14, R2, RZ, 0x1f ;  /* 0x00001fff020e7589 */ /* 0x0002a400000e0000 */
.L_x_3175:
[----:B--2---:R-:W-:-:S13]  /*20160*/  ISETP.NE.AND P0, PT, R14, RZ, PT ;  /* 0x000000ff0e00720c */ /* 0x004fda0003f05270 */
[----:B------:R-:W-:Y:S05]  /*20170*/  @P0 BRA `(.L_x_2673) ;  /* 0x0000000000940947 */ /* 0x000fea0003800000 */
[----:B------:R-:W-:-:S03]  /*20180*/  UMOV UR4, 0xffffffff ;  /* 0xffffffff00047882 */ /* 0x000fc60000000000 */
[----:B------:R-:W-:Y:S05]  /*20190*/  BRA.DIV UR4, `(.L_x_3076) ;  /* 0x00000026044c7947 */ /* 0x000fea000b800000 */
[----:B------:R-:W-:-:S13]  /*201a0*/  ELECT P6, URZ, PT ;  /* 0x00000000003f782f */ /* 0x000fda00038c0000 */
.L_x_3178:
[----:B------:R-:W-:Y:S05]  /*201b0*/  @!P6 BRA `(.L_x_2673) ;  /* 0x000000000084e947 */ /* 0x000fea0003800000 */
[----:B------:R-:W-:-:S06]  /*201c0*/  ULOP3.LUT UR4, UR36, 0x2, URZ, 0xfc, !UPT ;  /* 0x0000000224047892 */ /* 0x000fcc000f8efc3f */
[----:B-1----:R-:W-:-:S05]  /*201d0*/  IMAD.U32 R2, RZ, RZ, UR4 ;  /* 0x00000004ff027e24 */ /* 0x002fca000f8e00ff */
[----:B------:R-:W-:-:S13]  /*201e0*/  ISETP.NE.AND P2, PT, R2, 0x3, PT ;  /* 0x000000030200780c */ /* 0x000fda0003f45270 */
[----:B------:R-:W-:Y:S05]  /*201f0*/  @!P2 BRA `(.L_x_3077) ;  /* 0x000000000004a947 */ /* 0x000fea0003800000 */
[----:B------:R-:W-:Y:S01]  /*20200*/  BPT.TRAP 0x1 ;  /* 0x000000040000795c */ /* 0x000fe20000300000 */
.L_x_3077:
        /* <DEDUP_REMOVED lines=14> */
.L_x_3179:
[----:B------:R-:W1:Y:S02]  /*202f0*/  SYNCS.PHASECHK.TRANS64.TRYWAIT P0, [R7+URZ], R2 ;  /* 0x00000002070075a7 */ /* 0x000e64000800017f */
[----:B-1----:R-:W-:Y:S05]  /*20300*/  @!P0 BRA `(.L_x_3079) ;  /* 0x0000002400248947 */ /* 0x002fea0003800000 */
.L_x_3180:
[----:B------:R-:W-:Y:S05]  /*20310*/  @!P2 BRA `(.L_x_3080) ;  /* 0x000000000004a947 */ /* 0x000fea0003800000 */
[----:B------:R-:W-:Y:S01]  /*20320*/  BPT.TRAP 0x1 ;  /* 0x000000040000795c */ /* 0x000fe20000300000 */
.L_x_3080:
[----:B------:R-:W2:Y:S01]  /*20330*/  LDL.LU R4, [R1+0x4] ;  /* 0x0000040001047983 */ /* 0x000ea20000300800 */
[----:B------:R-:W-:-:S04]  /*20340*/  VIADD R0, R0, 0x28c60 ;  /* 0x00028c6000007836 */ /* 0x000fc80000000000 */
[----:B--2---:R-:W-:-:S04]  /*20350*/  IMAD R4, R4, 0x8, R0 ;  /* 0x0000000804047824 */ /* 0x004fc800078e0200 */
[----:B------:R-:W2:Y:S02]  /*20360*/  SYNCS.PHASECHK.TRANS64.TRYWAIT P0, [R4+URZ], R5 ;  /* 0x00000005040075a7 */ /* 0x000ea4000800017f */
[----:B--2---:R-:W-:Y:S05]  /*20370*/  @!P0 BRA `(.L_x_3081) ;  /* 0x00000024001c8947 */ /* 0x004fea0003800000 */
.L_x_3181:
[----:B------:R-:W-:-:S07]  /*20380*/  IMAD R3, R3, 0x8, R0 ;  /* 0x0000000803037824 */ /* 0x000fce00078e0200 */
.L_x_3082:
[----:B---3--:R3:W4:Y:S02]  /*20390*/  SYNCS.PHASECHK.TRANS64.TRYWAIT P0, [R3+URZ], R2 ;  /* 0x00000002030075a7 */ /* 0x008724000800017f */
[----:B----4-:R-:W-:Y:S05]  /*203a0*/  @!P0 NANOSLEEP.SYNCS 0x989680 ;  /* 0x009896800000895d */ /* 0x010fea0003900000 */
[----:B------:R-:W4:Y:S02]  /*203b0*/  @!P0 SYNCS.PHASECHK.TRANS64 P0, [R3+URZ], R2 ;  /* 0x00000002030085a7 */ /* 0x000f24000800007f */
[----:B----4-:R-:W-:Y:S05]  /*203c0*/  @!P0 BRA `(.L_x_3082) ;  /* 0xfffffffc00f08947 */ /* 0x010fea000383ffff */
.L_x_2673:
[----:B------:R-:W-:Y:S05]  /*203d0*/  BSYNC B9 ;  /* 0x0000000000097941 */ /* 0x000fea0003800000 */
.L_x_2670:
[----:B------:R-:W-:Y:S05]  /*203e0*/  EXIT ;  /* 0x000000000000794d */ /* 0x000fea0003800000 */
.L_x_2697:
[----:B0-----:R0:W1:Y:S02]  /*203f0*/  SYNCS.PHASECHK.TRANS64.TRYWAIT P5, [R64+URZ+0x28c90], R43 ;  /* 0x028c902b400075a7 */ /* 0x00106400080a017f */
[----:B-1----:R-:W-:Y:S05]  /*20400*/  @!P5 NANOSLEEP.SYNCS 0x989680 ;  /* 0x009896800000d95d */ /* 0x002fea0003900000 */
[----:B------:R-:W1:Y:S02]  /*20410*/  @!P5 SYNCS.PHASECHK.TRANS64 P5, [R64+URZ+0x28c90], R43 ;  /* 0x028c902b4000d5a7 */ /* 0x000e6400080a007f */
[----:B-1----:R-:W-:Y:S05]  /*20420*/  @!P5 BRA `(.L_x_2697) ;  /* 0xfffffffc00f0d947 */ /* 0x002fea000383ffff */
[----:B------:R-:W-:Y:S05]  /*20430*/  BRA `(.L_x_3083) ;  /* 0xfffffe2400707947 */ /* 0x000fea000383ffff */
.L_x_2707:
[----:B0-----:R0:W1:Y:S02]  /*20440*/  SYNCS.PHASECHK.TRANS64.TRYWAIT P5, [R64+URZ+0x28c90], R43 ;  /* 0x028c902b400075a7 */ /* 0x00106400080a017f */
[----:B-1----:R-:W-:Y:S05]  /*20450*/  @!P5 NANOSLEEP.SYNCS 0x989680 ;  /* 0x009896800000d95d */ /* 0x002fea0003900000 */
[----:B------:R-:W1:Y:S02]  /*20460*/  @!P5 SYNCS.PHASECHK.TRANS64 P5, [R64+URZ+0x28c90], R43 ;  /* 0x028c902b4000d5a7 */ /* 0x000e6400080a007f */
[----:B-1----:R-:W-:Y:S05]  /*20470*/  @!P5 BRA `(.L_x_2707) ;  /* 0xfffffffc00f0d947 */ /* 0x002fea000383ffff */
[----:B------:R-:W-:Y:S05]  /*20480*/  BRA `(.L_x_3084) ;  /* 0xfffffe2c00c07947 */ /* 0x000fea000383ffff */
.L_x_2712:
[----:B0-----:R0:W1:Y:S02]  /*20490*/  SYNCS.PHASECHK.TRANS64.TRYWAIT P5, [R64+URZ+0x28c90], R43 ;  /* 0x028c902b400075a7 */ /* 0x00106400080a017f */
[----:B-1----:R-:W-:Y:S05]  /*204a0*/  @!P5 NANOSLEEP.SYNCS 0x989680 ;  /* 0x009896800000d95d */ /* 0x002fea0003900000 */
[----:B------:R-:W1:Y:S02]  /*204b0*/  @!P5 SYNCS.PHASECHK.TRANS64 P5, [R64+URZ+0x28c90], R43 ;  /* 0x028c902b4000d5a7 */ /* 0x000e6400080a007f */
[----:B-1----:R-:W-:Y:S05]  /*204c0*/  @!P5 BRA `(.L_x_2712) ;  /* 0xfffffffc00f0d947 */ /* 0x002fea000383ffff */
[----:B------:R-:W-:Y:S05]  /*204d0*/  BRA `(.L_x_3085) ;  /* 0xfffffe3400d47947 */ /* 0x000fea000383ffff */
.L_x_2716:
[----:B--2---:R2:W0:Y:S02]  /*204e0*/  SYNCS.PHASECHK.TRANS64.TRYWAIT P5, [R64+URZ+0x28cb0], R43 ;  /* 0x028cb02b400075a7 */ /* 0x00442400080a017f */
[----:B0-----:R-:W-:Y:S05]  /*204f0*/  @!P5 NANOSLEEP.SYNCS 0x989680 ;  /* 0x009896800000d95d */ /* 0x001fea0003900000 */
[----:B------:R-:W0:Y:S02]  /*20500*/  @!P5 SYNCS.PHASECHK.TRANS64 P5, [R64+URZ+0x28cb0], R43 ;  /* 0x028cb02b4000d5a7 */ /* 0x000e2400080a007f */
[----:B0-----:R-:W-:Y:S05]  /*20510*/  @!P5 BRA `(.L_x_2716) ;  /* 0xfffffffc00f0d947 */ /* 0x001fea000383ffff */
[----:B------:R-:W-:Y:S05]  /*20520*/  BRA `(.L_x_3086) ;  /* 0xfffffe3800507947 */ /* 0x000fea000383ffff */
.L_x_2735:
[----:B0-----:R0:W1:Y:S02]  /*20530*/  SYNCS.PHASECHK.TRANS64.TRYWAIT P1, [R22+URZ+0x28c50], R3 ;  /* 0x028c5003160075a7 */ /* 0x001064000802017f */
[----:B-1----:R-:W-:Y:S05]  /*20540*/  @!P1 NANOSLEEP.SYNCS 0x989680 ;  /* 0x009896800000995d */ /* 0x002fea0003900000 */
[----:B------:R-:W1:Y:S02]  /*20550*/  @!P1 SYNCS.PHASECHK.TRANS64 P1, [R22+URZ+0x28c50], R3 ;  /* 0x028c5003160095a7 */ /* 0x000e64000802007f */
[----:B-1----:R-:W-:Y:S05]  /*20560*/  @!P1 BRA `(.L_x_2735) ;  /* 0xfffffffc00f09947 */ /* 0x002fea000383ffff */
[----:B------:R-:W-:Y:S05]  /*20570*/  BRA `(.L_x_3087) ;  /* 0xfffffe4800747947 */ /* 0x000fea000383ffff */
.L_x_2742:
[----:B-1----:R1:W2:Y:S02]  /*20580*/  SYNCS.PHASECHK.TRANS64.TRYWAIT P2, [R0+URZ+0x28c50], R5 ;  /* 0x028c5005000075a7 */ /* 0x0022a4000804017f */
[----:B--2---:R-:W-:Y:S05]  /*20590*/  @!P2 NANOSLEEP.SYNCS 0x989680 ;  /* 0x009896800000a95d */ /* 0x004fea0003900000 */
[----:B------:R-:W2:Y:S02]  /*205a0*/  @!P2 SYNCS.PHASECHK.TRANS64 P2, [R0+URZ+0x28c50], R5 ;  /* 0x028c50050000a5a7 */ /* 0x000ea4000804007f */
[----:B--2---:R-:W-:Y:S05]  /*205b0*/  @!P2 BRA `(.L_x_2742) ;  /* 0xfffffffc00f0a947 */ /* 0x004fea000383ffff */
[----:B------:R-:W-:Y:S05]  /*205c0*/  BRA `(.L_x_2741) ;  /* 0xfffffe54009c7947 */ /* 0x000fea000383ffff */
.L_x_2763:
        /* <DEDUP_REMOVED lines=8> */
.L_x_3089:
[----:B------:R-:W-:Y:S05]  /*20650*/  BSYNC B1 ;  /* 0x0000000000017941 */ /* 0x000fea0003800000 */
.L_x_3088:
[----:B------:R-:W-:Y:S01]  /*20660*/  IMAD.MOV.U32 R13, RZ, RZ, R4 ;  /* 0x000000ffff0d7224 */ /* 0x000fe200078e0004 */
[----:B------:R-:W-:Y:S01]  /*20670*/  MOV R11, 0x1c1f ;  /* 0x00001c1f000b7802 */ /* 0x000fe20000000f00 */
[----:B------:R-:W-:Y:S02]  /*20680*/  IMAD.MOV.U32 R12, RZ, RZ, RZ ;  /* 0x000000ffff0c7224 */ /* 0x000fe400078e00ff */
[----:B------:R-:W-:Y:S02]  /*20690*/  IMAD.MOV.U32 R15, RZ, RZ, -0x1 ;  /* 0xffffffffff0f7424 */ /* 0x000fe400078e00ff */
[----:B------:R-:W-:-:S07]  /*206a0*/  IMAD.MOV.U32 R3, RZ, RZ, R14 ;  /* 0x000000ffff037224 */ /* 0x000fce00078e000e */
[----:B------:R-:W-:Y:S05]  /*206b0*/  WARPSYNC.COLLECTIVE R15, `(.L_x_3090) ;  /* 0x000000000f087348 */ /* 0x000fea0003c00000 */
[----:B------:R0:W1:Y:S02]  /*206c0*/  SHFL.IDX P6, R14, R13, R12, R11 ;  /* 0x0000000c0d0e7389 */ /* 0x00006400000c000b */
[----:B01----:R-:W-:Y:S01]  /*206d0*/  ENDCOLLECTIVE ;  /* 0x000000000000791b */ /* 0x003fe20003800000 */
.L_x_3090:
[----:B------:R-:W-:Y:S02]  /*206e0*/  IMAD.MOV.U32 R13, RZ, RZ, R8 ;  /* 0x000000ffff0d7224 */ /* 0x000fe400078e0008 */
[----:B------:R-:W-:-:S07]  /*206f0*/  IMAD.MOV.U32 R0, RZ, RZ, R14 ;  /* 0x000000ffff007224 */ /* 0x000fce00078e000e */
[----:B------:R-:W-:Y:S05]  /*20700*/  WARPSYNC.COLLECTIVE R15, `(.L_x_3091) ;  /* 0x000000000f087348 */ /* 0x000fea0003c00000 */
[----:B------:R0:W1:Y:S02]  /*20710*/  SHFL.IDX P6, R14, R13, R12, R11 ;  /* 0x0000000c0d0e7389 */ /* 0x00006400000c000b */
[----:B01----:R-:W-:Y:S01]  /*20720*/  ENDCOLLECTIVE ;  /* 0x000000000000791b */ /* 0x003fe20003800000 */
.L_x_3091:
[----:B------:R-:W-:Y:S02]  /*20730*/  IMAD.MOV.U32 R13, RZ, RZ, R7 ;  /* 0x000000ffff0d7224 */ /* 0x000fe400078e0007 */
[----:B------:R-:W-:-:S07]  /*20740*/  IMAD.MOV.U32 R5, RZ, RZ, R14 ;  /* 0x000000ffff057224 */ /* 0x000fce00078e000e */
[----:B------:R-:W-:Y:S05]  /*20750*/  WARPSYNC.COLLECTIVE R15, `(.L_x_3092) ;  /* 0x000000000f087348 */ /* 0x000fea0003c00000 */
[----:B------:R0:W1:Y:S02]  /*20760*/  SHFL.IDX P6, R14, R13, R12, R11 ;  /* 0x0000000c0d0e7389 */ /* 0x00006400000c000b */
[----:B01----:R-:W-:Y:S01]  /*20770*/  ENDCOLLECTIVE ;  /* 0x000000000000791b */ /* 0x003fe20003800000 */
.L_x_3092:
[----:B------:R-:W-:Y:S05]  /*20780*/  BRA `(.L_x_3093) ;  /* 0xfffffe70001c7947 */ /* 0x000fea000383ffff */
.L_x_2766:
[----:B------:R-:W-:Y:S01]  /*20790*/  BSSY B1, `(.L_x_3094) ;  /* 0x0000008000017945 */ /* 0x000fe20003800000 */
[----:B------:R-:W-:Y:S02]  /*207a0*/  IMAD.MOV.U32 R13, RZ, RZ, R6 ;  /* 0x000000ffff0d7224 */ /* 0x000fe400078e0006 */
[----:B------:R-:W-:Y:S02]  /*207b0*/  IMAD.MOV.U32 R12, RZ, RZ, 0x1 ;  /* 0x00000001ff0c7424 */ /* 0x000fe400078e00ff */
[----:B------:R-:W-:Y:S02]  /*207c0*/  IMAD.MOV.U32 R11, RZ, RZ, 0x1c1f ;  /* 0x00001c1fff0b7424 */ /* 0x000fe400078e00ff */
[----:B------:R-:W-:-:S07]  /*207d0*/  IMAD.MOV.U32 R15, RZ, RZ, -0x1 ;  /* 0xffffffffff0f7424 */ /* 0x000fce00078e00ff */
[----:B0---4-:R-:W-:Y:S05]  /*207e0*/  WARPSYNC.COLLECTIVE R15, `(.L_x_3095) ;  /* 0x000000000f087348 */ /* 0x011fea0003c00000 */
[----:B----4-:R1:W2:Y:S02]  /*207f0*/  SHFL.IDX P6, R14, R13, R12, R11 ;  /* 0x0000000c0d0e7389 */ /* 0x0102a400000c000b */
[----:B012---:R-:W-:Y:S01]  /*20800*/  ENDCOLLECTIVE ;  /* 0x000000000000791b */ /* 0x007fe20003800000 */
.L_x_3095:
[----:B------:R-:W-:Y:S05]  /*20810*/  BSYNC B1 ;  /* 0x0000000000017941 */ /* 0x000fea0003800000 */
.L_x_3094:
[----:B------:R-:W-:Y:S02]  /*20820*/  IMAD.MOV.U32 R13, RZ, RZ, R4 ;  /* 0x000000ffff0d7224 */ /* 0x000fe400078e0004 */
[----:B------:R-:W-:Y:S02]  /*20830*/  IMAD.MOV.U32 R12, RZ, RZ, 0x1 ;  /* 0x00000001ff0c7424 */ /* 0x000fe400078e00ff */
[----:B------:R-:W-:Y:S02]  /*20840*/  IMAD.MOV.U32 R11, RZ, RZ, 0x1c1f ;  /* 0x00001c1fff0b7424 */ /* 0x000fe400078e00ff */
[----:B------:R-:W-:Y:S02]  /*20850*/  IMAD.MOV.U32 R15, RZ, RZ, -0x1 ;  /* 0xffffffffff0f7424 */ /* 0x000fe400078e00ff */
[----:B------:R-:W-:-:S07]  /*20860*/  IMAD.MOV.U32 R3, RZ, RZ, R14 ;  /* 0x000000ffff037224 */ /* 0x000fce00078e000e */
[----:B------:R-:W-:Y:S05]  /*20870*/  WARPSYNC.COLLECTIVE R15, `(.L_x_3096) ;  /* 0x000000000f087348 */ /* 0x000fea0003c00000 */
[----:B------:R0:W1:Y:S02]  /*20880*/  SHFL.IDX P6, R14, R13, R12, R11 ;  /* 0x0000000c0d0e7389 */ /* 0x00006400000c000b */
[----:B01----:R-:W-:Y:S01]  /*20890*/  ENDCOLLECTIVE ;  /* 0x000000000000791b */ /* 0x003fe20003800000 */
.L_x_3096:
[----:B------:R-:W-:Y:S02]  /*208a0*/  IMAD.MOV.U32 R13, RZ, RZ, R8 ;  /* 0x000000ffff0d7224 */ /* 0x000fe400078e0008 */
[----:B------:R-:W-:-:S07]  /*208b0*/  IMAD.MOV.U32 R0, RZ, RZ, R14 ;  /* 0x000000ffff007224 */ /* 0x000fce00078e000e */
[----:B------:R-:W-:Y:S05]  /*208c0*/  WARPSYNC.COLLECTIVE R15, `(.L_x_3097) ;  /* 0x000000000f087348 */ /* 0x000fea0003c00000 */
[----:B------:R0:W1:Y:S02]  /*208d0*/  SHFL.IDX P6, R14, R13, R12, R11 ;  /* 0x0000000c0d0e7389 */ /* 0x00006400000c000b */
[----:B01----:R-:W-:Y:S01]  /*208e0*/  ENDCOLLECTIVE ;  /* 0x000000000000791b */ /* 0x003fe20003800000 */
.L_x_3097:
[----:B------:R-:W-:Y:S02]  /*208f0*/  IMAD.MOV.U32 R13, RZ, RZ, R7 ;  /* 0x000000ffff0d7224 */ /* 0x000fe400078e0007 */
[----:B------:R-:W-:-:S07]  /*20900*/  IMAD.MOV.U32 R5, RZ, RZ, R14 ;  /* 0x000000ffff057224 */ /* 0x000fce00078e000e */
[----:B------:R-:W-:Y:S05]  /*20910*/  WARPSYNC.COLLECTIVE R15, `(.L_x_3098) ;  /* 0x000000000f087348 */ /* 0x000fea0003c00000 */
[----:B------:R0:W1:Y:S02]  /*20920*/  SHFL.IDX P6, R14, R13, R12, R11 ;  /* 0x0000000c0d0e7389 */ /* 0x00006400000c000b */
[----:B01----:R-:W-:Y:S01]  /*20930*/  ENDCOLLECTIVE ;  /* 0x000000000000791b */ /* 0x003fe20003800000 */
.L_x_3098:
[----:B------:R-:W-:Y:S05]  /*20940*/  BRA `(.L_x_3099) ;  /* 0xfffffe70007c7947 */ /* 0x000fea000383ffff */
.L_x_2770:
[----:B0-----:R0:W1:Y:S02]  /*20950*/  SYNCS.PHASECHK.TRANS64.TRYWAIT P0, [R2+URZ+0x28c00], R35 ;  /* 0x028c0023020075a7 */ /* 0x001064000800017f */
[----:B-1----:R-:W-:Y:S05]  /*20960*/  @!P0 NANOSLEEP.SYNCS 0x989680 ;  /* 0x009896800000895d */ /* 0x002fea0003900000 */
[----:B------:R-:W1:Y:S02]  /*20970*/  @!P0 SYNCS.PHASECHK.TRANS64 P0, [R2+URZ+0x28c00], R35 ;  /* 0x028c0023020085a7 */ /* 0x000e64000800007f */
[----:B-1----:R-:W-:Y:S05]  /*20980*/  @!P0 BRA `(.L_x_2770) ;  /* 0xfffffffc00f08947 */ /* 0x002fea000383ffff */
[----:B------:R-:W-:Y:S05]  /*20990*/  BRA `(.L_x_3100) ;  /* 0xfffffe7400647947 */ /* 0x000fea000383ffff */
.L_x_2778:
        /* <DEDUP_REMOVED lines=8> */
.L_x_3102:
[----:B------:R-:W-:Y:S05]  /*20a20*/  BSYNC B1 ;  /* 0x0000000000017941 */ /* 0x000fea0003800000 */
.L_x_3101:
        /* <DEDUP_REMOVED lines=8> */
.L_x_3103:
[----:B------:R-:W-:Y:S02]  /*20ab0*/  IMAD.MOV.U32 R13, RZ, RZ, R7 ;  /* 0x000000ffff0d7224 */ /* 0x000fe400078e0007 */
[----:B------:R-:W-:-:S07]  /*20ac0*/  IMAD.MOV.U32 R0, RZ, RZ, R14 ;  /* 0x000000ffff007224 */ /* 0x000fce00078e000e */
[----:B------:R-:W-:Y:S05]  /*20ad0*/  WARPSYNC.COLLECTIVE R15, `(.L_x_3104) ;  /* 0x000000000f087348 */ /* 0x000fea0003c00000 */
[----:B------:R0:W1:Y:S02]  /*20ae0*/  SHFL.IDX P6, R14, R13, R12, R11 ;  /* 0x0000000c0d0e7389 */ /* 0x00006400000c000b */
[----:B01----:R-:W-:Y:S01]  /*20af0*/  ENDCOLLECTIVE ;  /* 0x000000000000791b */ /* 0x003fe20003800000 */
.L_x_3104:
[----:B------:R-:W-:Y:S02]  /*20b00*/  IMAD.MOV.U32 R10, RZ, RZ, R0 ;  /* 0x000000ffff0a7224 */ /* 0x000fe400078e0000 */
[----:B------:R-:W-:Y:S02]  /*20b10*/  IMAD.MOV.U32 R13, RZ, RZ, R9 ;  /* 0x000000ffff0d7224 */ /* 0x000fe400078e0009 */
[----:B------:R-:W-:-:S07]  /*20b20*/  IMAD.MOV.U32 R5, RZ, RZ, R14 ;  /* 0x000000ffff057224 */ /* 0x000fce00078e000e */
[----:B------:R-:W-:Y:S05]  /*20b30*/  WARPSYNC.COLLECTIVE R15, `(.L_x_3105) ;  /* 0x000000000f087348 */ /* 0x000fea0003c00000 */
[----:B------:R0:W1:Y:S02]  /*20b40*/  SHFL.IDX P6, R14, R13, R12, R11 ;  /* 0x0000000c0d0e7389 */ /* 0x00006400000c000b */
[----:B01----:R-:W-:Y:S01]  /*20b50*/  ENDCOLLECTIVE ;  /* 0x000000000000791b */ /* 0x003fe20003800000 */
.L_x_3105:
[----:B------:R-:W-:Y:S01]  /*20b60*/  IMAD.MOV.U32 R11, RZ, RZ, R3 ;  /* 0x000000ffff0b7224 */ /* 0x000fe200078e0003 */
[----:B------:R-:W-:Y:S06]  /*20b70*/  BRA `(.L_x_3106) ;  /* 0xfffffe8000787947 */ /* 0x000fec000383ffff */
.L_x_2781:
[----:B------:R-:W-:Y:S01]  /*20b80*/  BSSY B1, `(.L_x_3107) ;  /* 0x0000008000017945 */ /* 0x000fe20003800000 */
[----:B------:R-:W-:Y:S02]  /*20b90*/  IMAD.MOV.U32 R13, RZ, RZ, R8 ;  /* 0x000000ffff0d7224 */ /* 0x000fe400078e0008 */
[----:B------:R-:W-:Y:S02]  /*20ba0*/  IMAD.MOV.U32 R12, RZ, RZ, 0x1 ;  /* 0x00000001ff0c7424 */ /* 0x000fe400078e00ff */
[----:B0-----:R-:W-:Y:S02]  /*20bb0*/  IMAD.MOV.U32 R11, RZ, RZ, 0x1c1f ;  /* 0x00001c1fff0b7424 */ /* 0x001fe400078e00ff */
[----:B------:R-:W-:-:S07]  /*20bc0*/  IMAD.MOV.U32 R15, RZ, RZ, -0x1 ;  /* 0xffffffffff0f7424 */ /* 0x000fce00078e00ff */
[----:B----4-:R-:W-:Y:S05]  /*20bd0*/  WARPSYNC.COLLECTIVE R15, `(.L_x_3108) ;  /* 0x000000000f087348 */ /* 0x010fea0003c00000 */
[----:B----4-:R0:W1:Y:S02]  /*20be0*/  SHFL.IDX P6, R14, R13, R12, R11 ;  /* 0x0000000c0d0e7389 */ /* 0x01006400000c000b */
[----:B01----:R-:W-:Y:S01]  /*20bf0*/  ENDCOLLECTIVE ;  /* 0x000000000000791b */ /* 0x003fe20003800000 */
.L_x_3108:
[----:B------:R-:W-:Y:S05]  /*20c00*/  BSYNC B1 ;  /* 0x0000000000017941 */ /* 0x000fea0003800000 */
.L_x_3107:
        /* <DEDUP_REMOVED lines=8> */
.L_x_3109:
[----:B------:R-:W-:Y:S02]  /*20c90*/  IMAD.MOV.U32 R13, RZ, RZ, R7 ;  /* 0x000000ffff0d7224 */ /* 0x000fe400078e0007 */
[----:B------:R-:W-:-:S07]  /*20ca0*/  IMAD.MOV.U32 R0, RZ, RZ, R14 ;  /* 0x000000ffff007224 */ /* 0x000fce00078e000e */
[----:B------:R-:W-:Y:S05]  /*20cb0*/  WARPSYNC.COLLECTIVE R15, `(.L_x_3110) ;  /* 0x000000000f087348 */ /* 0x000fea0003c00000 */
[----:B------:R0:W1:Y:S02]  /*20cc0*/  SHFL.IDX P6, R14, R13, R12, R11 ;  /* 0x0000000c0d0e7389 */ /* 0x00006400000c000b */
[----:B01----:R-:W-:Y:S01]  /*20cd0*/  ENDCOLLECTIVE ;  /* 0x000000000000791b */ /* 0x003fe20003800000 */
.L_x_3110:
[----:B------:R-:W-:Y:S02]  /*20ce0*/  IMAD.MOV.U32 R13, RZ, RZ, R9 ;  /* 0x000000ffff0d7224 */ /* 0x000fe400078e0009 */
[----:B------:R-:W-:-:S07]  /*20cf0*/  IMAD.MOV.U32 R7, RZ, RZ, R14 ;  /* 0x000000ffff077224 */ /* 0x000fce00078e000e */
[----:B------:R-:W-:Y:S05]  /*20d00*/  WARPSYNC.COLLECTIVE R15, `(.L_x_3111) ;  /* 0x000000000f087348 */ /* 0x000fea0003c00000 */
[----:B------:R0:W1:Y:S02]  /*20d10*/  SHFL.IDX P6, R14, R13, R12, R11 ;  /* 0x0000000c0d0e7389 */ /* 0x00006400000c000b */
[----:B01----:R-:W-:Y:S01]  /*20d20*/  ENDCOLLECTIVE ;  /* 0x000000000000791b */ /* 0x003fe20003800000 */
.L_x_3111:
[----:B------:R-:W-:Y:S02]  /*20d30*/  IMAD.MOV.U32 R12, RZ, RZ, R0 ;  /* 0x000000ffff0c7224 */ /* 0x000fe400078e0000 */
[----:B------:R-:W-:Y:S01]  /*20d40*/  IMAD.MOV.U32 R13, RZ, RZ, R3 ;  /* 0x000000ffff0d7224 */ /* 0x000fe200078e0003 */
[----:B------:R-:W-:Y:S06]  /*20d50*/  BRA `(.L_x_3112) ;  /* 0xfffffe8000a07947 */ /* 0x000fec000383ffff */
.L_x_2785:
[----:B0-----:R0:W1:Y:S02]  /*20d60*/  SYNCS.PHASECHK.TRANS64.TRYWAIT P1, [R2+URZ+0x28c00], R3 ;  /* 0x028c0003020075a7 */ /* 0x001064000802017f */
[----:B-1----:R-:W-:Y:S05]  /*20d70*/  @!P1 NANOSLEEP.SYNCS 0x989680 ;  /* 0x009896800000995d */ /* 0x002fea0003900000 */
[----:B------:R-:W1:Y:S02]  /*20d80*/  @!P1 SYNCS.PHASECHK.TRANS64 P1, [R2+URZ+0x28c00], R3 ;  /* 0x028c0003020095a7 */ /* 0x000e64000802007f */
[----:B-1----:R-:W-:Y:S05]  /*20d90*/  @!P1 BRA `(.L_x_2785) ;  /* 0xfffffffc00f09947 */ /* 0x002fea000383ffff */
[----:B------:R-:W-:Y:S05]  /*20da0*/  BRA `(.L_x_3113) ;  /* 0xfffffe8400307947 */ /* 0x000fea000383ffff */
.L_x_2791:
[----:B--2---:R2:W3:Y:S02]  /*20db0*/  SYNCS.PHASECHK.TRANS64.TRYWAIT P2, [R12+URZ+0x28c30], R21 ;  /* 0x028c30150c0075a7 */ /* 0x0044e4000804017f */
[----:B---3--:R-:W-:Y:S05]  /*20dc0*/  @!P2 NANOSLEEP.SYNCS 0x989680 ;  /* 0x009896800000a95d */ /* 0x008fea0003900000 */
[----:B------:R-:W3:Y:S02]  /*20dd0*/  @!P2 SYNCS.PHASECHK.TRANS64 P2, [R12+URZ+0x28c30], R21 ;  /* 0x028c30150c00a5a7 */ /* 0x000ee4000804007f */
[----:B---3--:R-:W-:Y:S05]  /*20de0*/  @!P2 BRA `(.L_x_2791) ;  /* 0xfffffffc00f0a947 */ /* 0x008fea000383ffff */
[----:B------:R-:W-:Y:S05]  /*20df0*/  BRA `(.L_x_2790) ;  /* 0xfffffe9000807947 */ /* 0x000fea000383ffff */
.L_x_2804:
[----:B-1----:R1:W3:Y:S02]  /*20e00*/  SYNCS.PHASECHK.TRANS64.TRYWAIT P3, [R12+URZ+0x28c50], R21 ;  /* 0x028c50150c0075a7 */ /* 0x0022e4000806017f */
[----:B---3--:R-:W-:Y:S05]  /*20e10*/  @!P3 NANOSLEEP.SYNCS 0x989680 ;  /* 0x009896800000b95d */ /* 0x008fea0003900000 */
[----:B------:R-:W3:Y:S02]  /*20e20*/  @!P3 SYNCS.PHASECHK.TRANS64 P3, [R12+URZ+0x28c50], R21 ;  /* 0x028c50150c00b5a7 */ /* 0x000ee4000806007f */
[----:B---3--:R-:W-:Y:S05]  /*20e30*/  @!P3 BRA `(.L_x_2804) ;  /* 0xfffffffc00f0b947 */ /* 0x008fea000383ffff */
[----:B------:R-:W-:Y:S05]  /*20e40*/  BRA `(.L_x_2803) ;  /* 0xfffffeb000687947 */ /* 0x000fea000383ffff */
.L_x_2816:
[----:B-1----:R1:W2:Y:S02]  /*20e50*/  SYNCS.PHASECHK.TRANS64.TRYWAIT P3, [R215+URZ+0x28c30], R216 ;  /* 0x028c30d8d70075a7 */ /* 0x0022a4000806017f */
[----:B--2---:R-:W-:Y:S05]  /*20e60*/  @!P3 NANOSLEEP.SYNCS 0x989680 ;  /* 0x009896800000b95d */ /* 0x004fea0003900000 */
[----:B------:R-:W2:Y:S02]  /*20e70*/  @!P3 SYNCS.PHASECHK.TRANS64 P3, [R215+URZ+0x28c30], R216 ;  /* 0x028c30d8d700b5a7 */ /* 0x000ea4000806007f */
[----:B--2---:R-:W-:Y:S05]  /*20e80*/  @!P3 BRA `(.L_x_2816) ;  /* 0xfffffffc00f0b947 */ /* 0x004fea000383ffff */
[----:B------:R-:W-:Y:S05]  /*20e90*/  BRA `(.L_x_2815) ;  /* 0xfffffeb400e07947 */ /* 0x000fea000383ffff */
.L_x_2829:
[----:B--2---:R2:W3:Y:S02]  /*20ea0*/  SYNCS.PHASECHK.TRANS64.TRYWAIT P3, [R215+URZ+0x28c50], R216 ;  /* 0x028c50d8d70075a7 */ /* 0x0044e4000806017f */
[----:B---3--:R-:W-:Y:S05]  /*20eb0*/  @!P3 NANOSLEEP.SYNCS 0x989680 ;  /* 0x009896800000b95d */ /* 0x008fea0003900000 */
[----:B------:R-:W3:Y:S02]  /*20ec0*/  @!P3 SYNCS.PHASECHK.TRANS64 P3, [R215+URZ+0x28c50], R216 ;  /* 0x028c50d8d700b5a7 */ /* 0x000ee4000806007f */
[----:B---3--:R-:W-:Y:S05]  /*20ed0*/  @!P3 BRA `(.L_x_2829) ;  /* 0xfffffffc00f0b947 */ /* 0x008fea000383ffff */
[----:B------:R-:W-:Y:S05]  /*20ee0*/  BRA `(.L_x_2828) ;  /* 0xfffffed800dc7947 */ /* 0x000fea000383ffff */
.L_x_2842:
[----:B-1----:R1:W2:Y:S02]  /*20ef0*/  SYNCS.PHASECHK.TRANS64.TRYWAIT P3, [R12+URZ+0x28c30], R207 ;  /* 0x028c30cf0c0075a7 */ /* 0x0022a4000806017f */
[----:B--2---:R-:W-:Y:S05]  /*20f00*/  @!P3 NANOSLEEP.SYNCS 0x989680 ;  /* 0x009896800000b95d */ /* 0x004fea0003900000 */
[----:B------:R-:W2:Y:S02]  /*20f10*/  @!P3 SYNCS.PHASECHK.TRANS64 P3, [R12+URZ+0x28c30], R207 ;  /* 0x028c30cf0c00b5a7 */ /* 0x000ea4000806007f */
[----:B--2---:R-:W-:Y:S05]  /*20f20*/  @!P3 BRA `(.L_x_2842) ;  /* 0xfffffffc00f0b947 */ /* 0x004fea000383ffff */
[----:B------:R-:W-:Y:S05]  /*20f30*/  BRA `(.L_x_2841) ;  /* 0xfffffee000a07947 */ /* 0x000fea000383ffff */
.L_x_2847:
[----:B---3--:R3:W4:Y:S02]  /*20f40*/  SYNCS.PHASECHK.TRANS64.TRYWAIT P3, [R12+URZ+0x28c50], R207 ;  /* 0x028c50cf0c0075a7 */ /* 0x008724000806017f */
[----:B----4-:R-:W-:Y:S05]  /*20f50*/  @!P3 NANOSLEEP.SYNCS 0x989680 ;  /* 0x009896800000b95d */ /* 0x010fea0003900000 */
[----:B------:R-:W4:Y:S02]  /*20f60*/  @!P3 SYNCS.PHASECHK.TRANS64 P3, [R12+URZ+0x28c50], R207 ;  /* 0x028c50cf0c00b5a7 */ /* 0x000f24000806007f */
[----:B----4-:R-:W-:Y:S05]  /*20f70*/  @!P3 BRA `(.L_x_2847) ;  /* 0xfffffffc00f0b947 */ /* 0x010fea000383ffff */
[----:B------:R-:W-:Y:S05]  /*20f80*/  BRA `(.L_x_2846) ;  /* 0xfffffefc00007947 */ /* 0x000fea000383ffff */
.L_x_2855:
[----:B-1----:R1:W2:Y:S02]  /*20f90*/  SYNCS.PHASECHK.TRANS64.TRYWAIT P2, [R206+URZ+0x28c30], R207 ;  /* 0x028c30cfce0075a7 */ /* 0x0022a4000804017f */
[----:B--2---:R-:W-:Y:S05]  /*20fa0*/  @!P2 NANOSLEEP.SYNCS 0x989680 ;  /* 0x009896800000a95d */ /* 0x004fea0003900000 */
[----:B------:R-:W2:Y:S02]  /*20fb0*/  @!P2 SYNCS.PHASECHK.TRANS64 P2, [R206+URZ+0x28c30], R207 ;  /* 0x028c30cfce00a5a7 */ /* 0x000ea4000804007f */
[----:B--2---:R-:W-:Y:S05]  /*20fc0*/  @!P2 BRA `(.L_x_2855) ;  /* 0xfffffffc00f0a947 */ /* 0x004fea000383ffff */
[----:B------:R-:W-:Y:S05]  /*20fd0*/  BRA `(.L_x_2854) ;  /* 0xffffff0000107947 */ /* 0x000fea000383ffff */
.L_x_2868:
[----:B---3--:R3:W4:Y:S02]  /*20fe0*/  SYNCS.PHASECHK.TRANS64.TRYWAIT P2, [R206+URZ+0x28c50], R207 ;  /* 0x028c50cfce0075a7 */ /* 0x008724000804017f */
[----:B----4-:R-:W-:Y:S05]  /*20ff0*/  @!P2 NANOSLEEP.SYNCS 0x989680 ;  /* 0x009896800000a95d */ /* 0x010fea0003900000 */
[----:B------:R-:W4:Y:S02]  /*21000*/  @!P2 SYNCS.PHASECHK.TRANS64 P2, [R206+URZ+0x28c50], R207 ;  /* 0x028c50cfce00a5a7 */ /* 0x000f24000804007f */
[----:B----4-:R-:W-:Y:S05]  /*21010*/  @!P2 BRA `(.L_x_2868) ;  /* 0xfffffffc00f0a947 */ /* 0x010fea000383ffff */
[----:B------:R-:W-:Y:S05]  /*21020*/  BRA `(.L_x_2867) ;  /* 0xffffff2400187947 */ /* 0x000fea000383ffff */
.L_x_2906:
        /* <DEDUP_REMOVED lines=11> */
.L_x_3115:
[----:B------:R-:W-:Y:S05]  /*210e0*/  BSYNC B1 ;  /* 0x0000000000017941 */ /* 0x000fea0003800000 */
.L_x_3114:
[----:B------:R-:W-:Y:S05]  /*210f0*/  BRA `(.L_x_3116) ;  /* 0xffffff7400ec7947 */ /* 0x000fea000383ffff */
.L_x_2908:
[----:B------:R-:W-:Y:S01]  /*21100*/  BSSY B1, `(.L_x_3117) ;  /* 0x0000006000017945 */ /* 0x000fe20003800000 */
[----:B------:R-:W-:-:S07]  /*21110*/  IMAD.MOV.U32 R15, RZ, RZ, -0x1 ;  /* 0xffffffffff0f7424 */ /* 0x000fce00078e00ff */
[----:B0-----:R-:W-:Y:S05]  /*21120*/  WARPSYNC.COLLECTIVE R15, `(.L_x_3118) ;  /* 0x000000000f0c7348 */ /* 0x001fea0003c00000 */
[----:B------:R-:W-:Y:S02]  /*21130*/  ELECT P6, UR62, PT ;  /* 0x00000000003e782f */ /* 0x000fe400038c0000 */
[----:B------:R-:W-:Y:S01]  /*21140*/  MOV R14, UR62 ;  /* 0x0000003e000e7c02 */ /* 0x000fe20008000f00 */
[----:B0-----:R-:W-:Y:S10]  /*21150*/  ENDCOLLECTIVE ;  /* 0x000000000000791b */ /* 0x001ff40003800000 */
.L_x_3118:
[----:B------:R-:W-:Y:S05]  /*21160*/  BSYNC B1 ;  /* 0x0000000000017941 */ /* 0x000fea0003800000 */
.L_x_3117:
[----:B------:R-:W-:Y:S05]  /*21170*/  BRA `(.L_x_2907) ;  /* 0xffffff7400e47947 */ /* 0x000fea000383ffff */
.L_x_2910:
[----:B0-----:R-:W2:Y:S02]  /*21180*/  LDL R6, [R1] ;  /* 0x0000000001067983 */ /* 0x001ea40000100800 */
[----:B--2---:R0:W1:Y:S02]  /*21190*/  SYNCS.PHASECHK.TRANS64.TRYWAIT P0, [R6+URZ+0x28c20], R5 ;  /* 0x028c2005060075a7 */ /* 0x004064000800017f */
[----:B-1----:R-:W-:Y:S05]  /*211a0*/  @!P0 NANOSLEEP.SYNCS 0x989680 ;  /* 0x009896800000895d */ /* 0x002fea0003900000 */
[----:B------:R-:W1:Y:S02]  /*211b0*/  @!P0 SYNCS.PHASECHK.TRANS64 P0, [R6+URZ+0x28c20], R5 ;  /* 0x028c2005060085a7 */ /* 0x000e64000800007f */
[----:B-1----:R-:W-:Y:S05]  /*211c0*/  @!P0 BRA `(.L_x_2910) ;  /* 0xfffffffc00ec8947 */ /* 0x002fea000383ffff */
[----:B------:R-:W-:Y:S05]  /*211d0*/  BRA `(.L_x_3119) ;  /* 0xffffff7400f47947 */ /* 0x000fea000383ffff */
.L_x_2914:
[----:B0-----:R0:W1:Y:S02]  /*211e0*/  SYNCS.PHASECHK.TRANS64.TRYWAIT P0, [R6+URZ+0x28ca0], R9 ;  /* 0x028ca009060075a7 */ /* 0x001064000800017f */
[----:B-1----:R-:W-:Y:S05]  /*211f0*/  @!P0 NANOSLEEP.SYNCS 0x989680 ;  /* 0x009896800000895d */ /* 0x002fea0003900000 */
[----:B------:R-:W1:Y:S02]  /*21200*/  @!P0 SYNCS.PHASECHK.TRANS64 P0, [R6+URZ+0x28ca0], R9 ;  /* 0x028ca009060085a7 */ /* 0x000e64000800007f */
[----:B-1----:R-:W-:Y:S05]  /*21210*/  @!P0 BRA `(.L_x_2914) ;  /* 0xfffffffc00f08947 */ /* 0x002fea000383ffff */
[----:B------:R-:W-:Y:S05]  /*21220*/  BRA `(.L_x_3120) ;  /* 0xffffff7800187947 */ /* 0x000fea000383ffff */
.L_x_2919:
[----:B-1----:R1:W2:Y:S02]  /*21230*/  SYNCS.PHASECHK.TRANS64.TRYWAIT P0, [R6+URZ+0x28cc0], R9 ;  /* 0x028cc009060075a7 */ /* 0x0022a4000800017f */
[----:B--2---:R-:W-:Y:S05]  /*21240*/  @!P0 NANOSLEEP.SYNCS 0x989680 ;  /* 0x009896800000895d */ /* 0x004fea0003900000 */
[----:B------:R-:W2:Y:S02]  /*21250*/  @!P0 SYNCS.PHASECHK.TRANS64 P0, [R6+URZ+0x28cc0], R9 ;  /* 0x028cc009060085a7 */ /* 0x000ea4000800007f */
[----:B--2---:R-:W-:Y:S05]  /*21260*/  @!P0 BRA `(.L_x_2919) ;  /* 0xfffffffc00f08947 */ /* 0x004fea000383ffff */
[----:B------:R-:W-:Y:S05]  /*21270*/  BRA `(.L_x_3121) ;  /* 0xffffff78009c7947 */ /* 0x000fea000383ffff */
.L_x_2933:
[----:B0-----:R0:W1:Y:S02]  /*21280*/  SYNCS.PHASECHK.TRANS64.TRYWAIT P1, [R5+URZ+0x28ca0], R6 ;  /* 0x028ca006050075a7 */ /* 0x001064000802017f */
[----:B-1----:R-:W-:Y:S05]  /*21290*/  @!P1 NANOSLEEP.SYNCS 0x989680 ;  /* 0x009896800000995d */ /* 0x002fea0003900000 */
[----:B------:R-:W1:Y:S02]  /*212a0*/  @!P1 SYNCS.PHASECHK.TRANS64 P1, [R5+URZ+0x28ca0], R6 ;  /* 0x028ca006050095a7 */ /* 0x000e64000802007f */
[----:B-1----:R-:W-:Y:S05]  /*212b0*/  @!P1 BRA `(.L_x_2933) ;  /* 0xfffffffc00f09947 */ /* 0x002fea000383ffff */
[----:B------:R-:W-:Y:S05]  /*212c0*/  BRA `(.L_x_3122) ;  /* 0xffffff8400247947 */ /* 0x000fea000383ffff */
.L_x_2938:
[----:B-1----:R1:W2:Y:S02]  /*212d0*/  SYNCS.PHASECHK.TRANS64.TRYWAIT P1, [R5+URZ+0x28cc0], R6 ;  /* 0x028cc006050075a7 */ /* 0x0022a4000802017f */
[----:B--2---:R-:W-:Y:S05]  /*212e0*/  @!P1 NANOSLEEP.SYNCS 0x989680 ;  /* 0x009896800000995d */ /* 0x004fea0003900000 */
[----:B------:R-:W2:Y:S02]  /*212f0*/  @!P1 SYNCS.PHASECHK.TRANS64 P1, [R5+URZ+0x28cc0], R6 ;  /* 0x028cc006050095a7 */ /* 0x000ea4000802007f */
[----:B--2---:R-:W-:Y:S05]  /*21300*/  @!P1 BRA `(.L_x_2938) ;  /* 0xfffffffc00f09947 */ /* 0x004fea000383ffff */
[----:B------:R-:W-:Y:S05]  /*21310*/  BRA `(.L_x_3123) ;  /* 0xffffff8400a47947 */ /* 0x000fea000383ffff */
.L_x_2966:
[----:B------:R-:W1:Y:S01]  /*21320*/  S2R R4, SR_TID.X ;  /* 0x0000000000047919 */ /* 0x000e620000002100 */
[----:B------:R-:W-:Y:S01]  /*21330*/  BSSY B0, `(.L_x_3124) ;  /* 0x000000a000007945 */ /* 0x000fe20003800000 */
[----:B------:R-:W-:Y:S02]  /*21340*/  IMAD.MOV.U32 R12, RZ, RZ, RZ ;  /* 0x000000ffff0c7224 */ /* 0x000fe400078e00ff */
[----:B------:R-:W-:Y:S02]  /*21350*/  IMAD.MOV.U32 R11, RZ, RZ, 0x1f ;  /* 0x0000001fff0b7424 */ /* 0x000fe400078e00ff */
[----:B------:R-:W-:Y:S01]  /*21360*/  IMAD.MOV.U32 R15, RZ, RZ, -0x1 ;  /* 0xffffffffff0f7424 */ /* 0x000fe200078e00ff */
[----:B-1----:R-:W-:-:S04]  /*21370*/  SHF.R.U32.HI R4, RZ, 0x5, R4 ;  /* 0x00000005ff047819 */ /* 0x002fc80000011604 */
[----:B------:R-:W-:-:S04]  /*21380*/  LOP3.LUT R4, R4, 0x3, RZ, 0xc0, !PT ;  /* 0x0000000304047812 */ /* 0x000fc800078ec0ff */
[----:B------:R-:W-:-:S07]  /*21390*/  MOV R13, R4 ;  /* 0x00000004000d7202 */ /* 0x000fce0000000f00 */
[----:B0-----:R-:W-:Y:S05]  /*213a0*/  WARPSYNC.COLLECTIVE R15, `(.L_x_3125) ;  /* 0x000000000f087348 */ /* 0x001fea0003c00000 */
[----:B------:R1:W2:Y:S02]  /*213b0*/  SHFL.IDX P6, R14, R13, R12, R11 ;  /* 0x0000000c0d0e7389 */ /* 0x0002a400000c000b */
[----:B012---:R-:W-:Y:S01]  /*213c0*/  ENDCOLLECTIVE ;  /* 0x000000000000791b */ /* 0x007fe20003800000 */
.L_x_3125:
[----:B------:R-:W-:Y:S05]  /*213d0*/  BSYNC B0 ;  /* 0x0000000000007941 */ /* 0x000fea0003800000 */
.L_x_3124:
[----:B------:R-:W-:Y:S05]  /*213e0*/  BRA `(.L_x_3126) ;  /* 0xffffff9800807947 */ /* 0x000fea000383ffff */
.L_x_2968:
[----:B------:R-:W-:Y:S01]  /*213f0*/  BSSY B0, `(.L_x_3127) ;  /* 0x0000006000007945 */ /* 0x000fe20003800000 */
[----:B------:R-:W-:-:S07]  /*21400*/  IMAD.MOV.U32 R15, RZ, RZ, -0x1 ;  /* 0xffffffffff0f7424 */ /* 0x000fce00078e00ff */
[----:B01----:R-:W-:Y:S05]  /*21410*/  WARPSYNC.COLLECTIVE R15, `(.L_x_3128) ;  /* 0x000000000f0c7348 */ /* 0x003fea0003c00000 */
[----:B------:R-:W-:Y:S02]  /*21420*/  ELECT P6, UR62, PT ;  /* 0x00000000003e782f */ /* 0x000fe400038c0000 */
[----:B------:R-:W-:Y:S01]  /*21430*/  MOV R14, UR62 ;  /* 0x0000003e000e7c02 */ /* 0x000fe20008000f00 */
[----:B01----:R-:W-:Y:S10]  /*21440*/  ENDCOLLECTIVE ;  /* 0x000000000000791b */ /* 0x003ff40003800000 */
.L_x_3128:
[----:B------:R-:W-:Y:S05]  /*21450*/  BSYNC B0 ;  /* 0x0000000000007941 */ /* 0x000fea0003800000 */
.L_x_3127:
[----:B------:R-:W-:Y:S05]  /*21460*/  BRA `(.L_x_3129) ;  /* 0xffffff98008c7947 */ /* 0x000fea000383ffff */
.L_x_2970:
[----:B0-----:R0:W1:Y:S02]  /*21470*/  SYNCS.PHASECHK.TRANS64.TRYWAIT P0, [R0+URZ+0x28c40], R2 ;  /* 0x028c4002000075a7 */ /* 0x001064000800017f */
[----:B-1----:R-:W-:Y:S05]  /*21480*/  @!P0 NANOSLEEP.SYNCS 0x989680 ;  /* 0x009896800000895d */ /* 0x002fea0003900000 */
[----:B------:R-:W1:Y:S02]  /*21490*/  @!P0 SYNCS.PHASECHK.TRANS64 P0, [R0+URZ+0x28c40], R2 ;  /* 0x028c4002000085a7 */ /* 0x000e64000800007f */
[----:B-1----:R-:W-:Y:S05]  /*214a0*/  @!P0 BRA `(.L_x_2970) ;  /* 0xfffffffc00f08947 */ /* 0x002fea000383ffff */
[----:B------:R-:W-:Y:S05]  /*214b0*/  BRA `(.L_x_3130) ;  /* 0xffffff9800f47947 */ /* 0x000fea000383ffff */
.L_x_2974:
        /* <DEDUP_REMOVED lines=13> */
.L_x_3131:
[----:B------:R-:W-:Y:S02]  /*21590*/  IMAD.MOV.U32 R13, RZ, RZ, R4 ;  /* 0x000000ffff0d7224 */ /* 0x000fe400078e0004 */
[----:B------:R-:W-:-:S07]  /*215a0*/  IMAD.MOV.U32 R6, RZ, RZ, R14 ;  /* 0x000000ffff067224 */ /* 0x000fce00078e000e */
[----:B------:R-:W-:Y:S05]  /*215b0*/  WARPSYNC.COLLECTIVE R15, `(.L_x_3132) ;  /* 0x000000000f087348 */ /* 0x000fea0003c00000 */
[----:B------:R0:W1:Y:S02]  /*215c0*/  SHFL.IDX P6, R14, R13, R12, R11 ;  /* 0x0000000c0d0e7389 */ /* 0x00006400000c000b */
[----:B01----:R-:W-:Y:S01]  /*215d0*/  ENDCOLLECTIVE ;  /* 0x000000000000791b */ /* 0x003fe20003800000 */
.L_x_3132:
[----:B------:R-:W-:Y:S02]  /*215e0*/  IMAD.MOV.U32 R13, RZ, RZ, R3 ;  /* 0x000000ffff0d7224 */ /* 0x000fe400078e0003 */
[----:B------:R-:W-:Y:S02]  /*215f0*/  IMAD.MOV.U32 R12, RZ, RZ, 0x1 ;  /* 0x00000001ff0c7424 */ /* 0x000fe400078e00ff */
[----:B------:R-:W-:-:S07]  /*21600*/  IMAD.MOV.U32 R7, RZ, RZ, R14 ;  /* 0x000000ffff077224 */ /* 0x000fce00078e000e */
[----:B------:R-:W-:Y:S05]  /*21610*/  WARPSYNC.COLLECTIVE R15, `(.L_x_3133) ;  /* 0x000000000f087348 */ /* 0x000fea0003c00000 */
[----:B------:R0:W1:Y:S02]  /*21620*/  SHFL.IDX P6, R14, R13, R12, R11 ;  /* 0x0000000c0d0e7389 */ /* 0x00006400000c000b */
[----:B01----:R-:W-:Y:S01]  /*21630*/  ENDCOLLECTIVE ;  /* 0x000000000000791b */ /* 0x003fe20003800000 */
.L_x_3133:
        /* <DEDUP_REMOVED lines=15> */
.L_x_3134:
[----:B------:R-:W-:Y:S02]  /*21730*/  IMAD.MOV.U32 R13, RZ, RZ, R3 ;  /* 0x000000ffff0d7224 */ /* 0x000fe400078e0003 */
[----:B------:R-:W-:Y:S02]  /*21740*/  IMAD.MOV.U32 R12, RZ, RZ, 0x2 ;  /* 0x00000002ff0c7424 */ /* 0x000fe400078e00ff */
[----:B------:R-:W-:-:S07]  /*21750*/  IMAD.MOV.U32 R5, RZ, RZ, R14 ;  /* 0x000000ffff057224 */ /* 0x000fce00078e000e */
[----:B------:R-:W-:Y:S05]  /*21760*/  WARPSYNC.COLLECTIVE R15, `(.L_x_3135) ;  /* 0x000000000f087348 */ /* 0x000fea0003c00000 */
[----:B------:R0:W1:Y:S02]  /*21770*/  SHFL.IDX P6, R14, R13, R12, R11 ;  /* 0x0000000c0d0e7389 */ /* 0x00006400000c000b */
[----:B01----:R-:W-:Y:S01]  /*21780*/  ENDCOLLECTIVE ;  /* 0x000000000000791b */ /* 0x003fe20003800000 */
.L_x_3135:
        /* <DEDUP_REMOVED lines=10> */
[----:B------:R-:W-:-:S02]  /*21830*/  ISETP.GE.AND P1, PT, R5, R2, PT ;  /* 0x000000020500720c */ /* 0x000fc40003f26270 */
[----:B0-----:R-:W-:-:S11]  /*21840*/  MOV R6, R14 ;  /* 0x0000000e00067202 */ /* 0x001fd60000000f00 */
[----:B------:R-:W-:Y:S05]  /*21850*/  WARPSYNC.COLLECTIVE R15, `(.L_x_3136) ;  /* 0x000000000f087348 */ /* 0x000fea0003c00000 */
[----:B------:R0:W1:Y:S02]  /*21860*/  SHFL.IDX P6, R14, R13, R12, R11 ;  /* 0x0000000c0d0e7389 */ /* 0x00006400000c000b */
[----:B01----:R-:W-:Y:S01]  /*21870*/  ENDCOLLECTIVE ;  /* 0x000000000000791b */ /* 0x003fe20003800000 */
.L_x_3136:
[----:B------:R-:W-:Y:S02]  /*21880*/  IMAD.MOV.U32 R13, RZ, RZ, R3 ;  /* 0x000000ffff0d7224 */ /* 0x000fe400078e0003 */
[----:B------:R-:W-:Y:S02]  /*21890*/  IMAD.MOV.U32 R12, RZ, RZ, 0x3 ;  /* 0x00000003ff0c7424 */ /* 0x000fe400078e00ff */
[----:B------:R-:W-:-:S07]  /*218a0*/  IMAD.MOV.U32 R5, RZ, RZ, R14 ;  /* 0x000000ffff057224 */ /* 0x000fce00078e000e */
[----:B------:R-:W-:Y:S05]  /*218b0*/  WARPSYNC.COLLECTIVE R15, `(.L_x_3137) ;  /* 0x000000000f087348 */ /* 0x000fea0003c00000 */
[----:B------:R0:W1:Y:S02]  /*218c0*/  SHFL.IDX P6, R14, R13, R12, R11 ;  /* 0x0000000c0d0e7389 */ /* 0x00006400000c000b */
[----:B01----:R-:W-:Y:S01]  /*218d0*/  ENDCOLLECTIVE ;  /* 0x000000000000791b */ /* 0x003fe20003800000 */
.L_x_3137:
        /* <DEDUP_REMOVED lines=13> */
.L_x_3138:
[----:B------:R-:W-:Y:S01]  /*219b0*/  IMAD.MOV.U32 R3, RZ, RZ, R14 ;  /* 0x000000ffff037224 */ /* 0x000fe200078e000e */
[----:B------:R-:W-:Y:S06]  /*219c0*/  BRA `(.L_x_3139) ;  /* 0xffffffa0004c7947 */ /* 0x000fec000383ffff */
.L_x_2977:
[----:B0-----:R-:W2:Y:S02]  /*219d0*/  LDL R2, [R1] ;  /* 0x0000000001027983 */ /* 0x001ea40000100800 */
[----:B--2---:R0:W1:Y:S02]  /*219e0*/  SYNCS.PHASECHK.TRANS64.TRYWAIT P0, [R2+URZ+0x28c20], R0 ;  /* 0x028c2000020075a7 */ /* 0x004064000800017f */
[----:B-1----:R-:W-:Y:S05]  /*219f0*/  @!P0 NANOSLEEP.SYNCS 0x989680 ;  /* 0x009896800000895d */ /* 0x002fea0003900000 */
[----:B------:R-:W1:Y:S02]  /*21a00*/  @!P0 SYNCS.PHASECHK.TRANS64 P0, [R2+URZ+0x28c20], R0 ;  /* 0x028c2000020085a7 */ /* 0x000e64000800007f */
[----:B-1----:R-:W-:Y:S05]  /*21a10*/  @!P0 BRA `(.L_x_2977) ;  /* 0xfffffffc00ec8947 */ /* 0x002fea000383ffff */
[----:B------:R-:W-:Y:S05]  /*21a20*/  BRA `(.L_x_3140) ;  /* 0xffffffa000ac7947 */ /* 0x000fea000383ffff */
.L_x_2981:
[----:B0-----:R0:W1:Y:S02]  /*21a30*/  SYNCS.PHASECHK.TRANS64.TRYWAIT P0, [R0+URZ+0x28c60], R2 ;  /* 0x028c6002000075a7 */ /* 0x001064000800017f */
[----:B-1----:R-:W-:Y:S05]  /*21a40*/  @!P0 NANOSLEEP.SYNCS 0x989680 ;  /* 0x009896800000895d */ /* 0x002fea0003900000 */
[----:B------:R-:W1:Y:S02]  /*21a50*/  @!P0 SYNCS.PHASECHK.TRANS64 P0, [R0+URZ+0x28c60], R2 ;  /* 0x028c6002000085a7 */ /* 0x000e64000800007f */
[----:B-1----:R-:W-:Y:S05]  /*21a60*/  @!P0 BRA `(.L_x_2981) ;  /* 0xfffffffc00f08947 */ /* 0x002fea000383ffff */
[----:B------:R-:W-:Y:S05]  /*21a70*/  BRA `(.L_x_3141) ;  /* 0xffffffa000d87947 */ /* 0x000fea000383ffff */
.L_x_3000:
[----:B-1----:R1:W2:Y:S02]  /*21a80*/  SYNCS.PHASECHK.TRANS64.TRYWAIT P0, [R3+URZ+0x28c40], R2 ;  /* 0x028c4002030075a7 */ /* 0x0022a4000800017f */
[----:B--2---:R-:W-:Y:S05]  /*21a90*/  @!P0 NANOSLEEP.SYNCS 0x989680 ;  /* 0x009896800000895d */ /* 0x004fea0003900000 */
[----:B------:R-:W2:Y:S02]  /*21aa0*/  @!P0 SYNCS.PHASECHK.TRANS64 P0, [R3+URZ+0x28c40], R2 ;  /* 0x028c4002030085a7 */ /* 0x000ea4000800007f */
[----:B--2---:R-:W-:Y:S05]  /*21ab0*/  @!P0 BRA `(.L_x_3000) ;  /* 0xfffffffc00f08947 */ /* 0x004fea000383ffff */
[----:B------:R-:W-:Y:S05]  /*21ac0*/  BRA `(.L_x_3142) ;  /* 0xffffffac00e47947 */ /* 0x000fea000383ffff */
.L_x_3005:
[----:B0-----:R0:W2:Y:S02]  /*21ad0*/  SYNCS.PHASECHK.TRANS64.TRYWAIT P0, [R3+URZ+0x28c60], R2 ;  /* 0x028c6002030075a7 */ /* 0x0010a4000800017f */
[----:B--2---:R-:W-:Y:S05]  /*21ae0*/  @!P0 NANOSLEEP.SYNCS 0x989680 ;  /* 0x009896800000895d */ /* 0x004fea0003900000 */
[----:B------:R-:W2:Y:S02]  /*21af0*/  @!P0 SYNCS.PHASECHK.TRANS64 P0, [R3+URZ+0x28c60], R2 ;  /* 0x028c6002030085a7 */ /* 0x000ea4000800007f */
[----:B--2---:R-:W-:Y:S05]  /*21b00*/  @!P0 BRA `(.L_x_3005) ;  /* 0xfffffffc00f08947 */ /* 0x004fea000383ffff */
[----:B------:R-:W-:Y:S05]  /*21b10*/  BRA `(.L_x_3143) ;  /* 0xffffffb000687947 */ /* 0x000fea000383ffff */
.L_x_3020:
[----:B0-----:R0:W1:Y:S02]  /*21b20*/  SYNCS.PHASECHK.TRANS64.TRYWAIT P0, [R2+URZ+0x28c40], R3 ;  /* 0x028c4003020075a7 */ /* 0x001064000800017f */
[----:B-1----:R-:W-:Y:S05]  /*21b30*/  @!P0 NANOSLEEP.SYNCS 0x989680 ;  /* 0x009896800000895d */ /* 0x002fea0003900000 */
[----:B------:R-:W1:Y:S02]  /*21b40*/  @!P0 SYNCS.PHASECHK.TRANS64 P0, [R2+URZ+0x28c40], R3 ;  /* 0x028c4003020085a7 */ /* 0x000e64000800007f */
[----:B-1----:R-:W-:Y:S05]  /*21b50*/  @!P0 BRA `(.L_x_3020) ;  /* 0xfffffffc00f08947 */ /* 0x002fea000383ffff */
[----:B------:R-:W-:Y:S05]  /*21b60*/  BRA `(.L_x_3144) ;  /* 0xffffffbc00587947 */ /* 0x000fea000383ffff */
.L_x_3025:
[----:B-1----:R1:W2:Y:S02]  /*21b70*/  SYNCS.PHASECHK.TRANS64.TRYWAIT P0, [R2+URZ+0x28c60], R3 ;  /* 0x028c6003020075a7 */ /* 0x0022a4000800017f */
[----:B--2---:R-:W-:Y:S05]  /*21b80*/  @!P0 NANOSLEEP.SYNCS 0x989680 ;  /* 0x009896800000895d */ /* 0x004fea0003900000 */
[----:B------:R-:W2:Y:S02]  /*21b90*/  @!P0 SYNCS.PHASECHK.TRANS64 P0, [R2+URZ+0x28c60], R3 ;  /* 0x028c6003020085a7 */ /* 0x000ea4000800007f */
[----:B--2---:R-:W-:Y:S05]  /*21ba0*/  @!P0 BRA `(.L_x_3025) ;  /* 0xfffffffc00f08947 */ /* 0x004fea000383ffff */
[----:B------:R-:W-:Y:S05]  /*21bb0*/  BRA `(.L_x_3145) ;  /* 0xffffffbc00d87947 */ /* 0x000fea000383ffff */
.L_x_3040:
[----:B0-----:R0:W1:Y:S02]  /*21bc0*/  SYNCS.PHASECHK.TRANS64.TRYWAIT P0, [R3+URZ+0x28c40], R2 ;  /* 0x028c4002030075a7 */ /* 0x001064000800017f */
[----:B-1----:R-:W-:Y:S05]  /*21bd0*/  @!P0 NANOSLEEP.SYNCS 0x989680 ;  /* 0x009896800000895d */ /* 0x002fea0003900000 */
[----:B------:R-:W1:Y:S02]  /*21be0*/  @!P0 SYNCS.PHASECHK.TRANS64 P0, [R3+URZ+0x28c40], R2 ;  /* 0x028c4002030085a7 */ /* 0x000e64000800007f */
[----:B-1----:R-:W-:Y:S05]  /*21bf0*/  @!P0 BRA `(.L_x_3040) ;  /* 0xfffffffc00f08947 */ /* 0x002fea000383ffff */
[----:B------:R-:W-:Y:S05]  /*21c00*/  BRA `(.L_x_3146) ;  /* 0xffffffc800a47947 */ /* 0x000fea000383ffff */
.L_x_3045:
[----:B-1----:R1:W2:Y:S02]  /*21c10*/  SYNCS.PHASECHK.TRANS64.TRYWAIT P0, [R3+URZ+0x28c60], R2 ;  /* 0x028c6002030075a7 */ /* 0x0022a4000800017f */
[----:B--2---:R-:W-:Y:S05]  /*21c20*/  @!P0 NANOSLEEP.SYNCS 0x989680 ;  /* 0x009896800000895d */ /* 0x004fea0003900000 */
[----:B------:R-:W2:Y:S02]  /*21c30*/  @!P0 SYNCS.PHASECHK.TRANS64 P0, [R3+URZ+0x28c60], R2 ;  /* 0x028c6002030085a7 */ /* 0x000ea4000800007f */
[----:B--2---:R-:W-:Y:S05]  /*21c40*/  @!P0 BRA `(.L_x_3045) ;  /* 0xfffffffc00f08947 */ /* 0x004fea000383ffff */
[----:B------:R-:W-:Y:S05]  /*21c50*/  BRA `(.L_x_3147) ;  /* 0xffffffcc00287947 */ /* 0x000fea000383ffff */
.L_x_3061:
        /* <DEDUP_REMOVED lines=8> */
.L_x_3149:
[----:B------:R-:W-:Y:S05]  /*21ce0*/  BSYNC B0 ;  /* 0x0000000000007941 */ /* 0x000fea0003800000 */
.L_x_3148:
        /* <DEDUP_REMOVED lines=9> */
.L_x_3150:
        /* <DEDUP_REMOVED lines=18> */
.L_x_3151:
[----:B------:R-:W-:Y:S01]  /*21ea0*/  IMAD.MOV.U32 R12, RZ, RZ, 0x2 ;  /* 0x00000002ff0c7424 */ /* 0x000fe200078e00ff */
[----:B------:R-:W-:-:S05]  /*21eb0*/  SEL R5, R14, RZ, P1 ;  /* 0x000000ff0e057207 */ /* 0x000fca0000800000 */
[----:B------:R-:W-:-:S05]  /*21ec0*/  IMAD.IADD R3, R2, 0x1, R5 ;  /* 0x0000000102037824 */ /* 0x000fca00078e0205 */
[----:B------:R-:W-:-:S07]  /*21ed0*/  MOV R13, R3 ;  /* 0x00000003000d7202 */ /* 0x000fce0000000f00 */
[----:B------:R-:W-:Y:S05]  /*21ee0*/  WARPSYNC.COLLECTIVE R15, `(.L_x_3152) ;  /* 0x000000000f087348 */ /* 0x000fea0003c00000 */
[----:B------:R0:W1:Y:S02]  /*21ef0*/  SHFL.UP P6, R14, R13, R12, R11 ;  /* 0x0400000c0d0e7389 */ /* 0x00006400000c000b */
[----:B01----:R-:W-:Y:S01]  /*21f00*/  ENDCOLLECTIVE ;  /* 0x000000000000791b */ /* 0x003fe20003800000 */
.L_x_3152:
[----:B------:R-:W-:Y:S01]  /*21f10*/  IMAD.MOV.U32 R12, RZ, RZ, 0x4 ;  /* 0x00000004ff0c7424 */ /* 0x000fe200078e00ff */
[----:B------:R-:W-:-:S05]  /*21f20*/  SEL R14, R14, RZ, P2 ;  /* 0x000000ff0e0e7207 */ /* 0x000fca0001000000 */
[----:B------:R-:W-:-:S04]  /*21f30*/  IMAD.IADD R3, R3, 0x1, R14 ;  /* 0x0000000103037824 */ /* 0x000fc800078e020e */
[----:B------:R-:W-:-:S07]  /*21f40*/  IMAD.MOV.U32 R13, RZ, RZ, R3 ;  /* 0x000000ffff0d7224 */ /* 0x000fce00078e0003 */
[----:B------:R-:W-:Y:S05]  /*21f50*/  WARPSYNC.COLLECTIVE R15, `(.L_x_3153) ;  /* 0x000000000f087348 */ /* 0x000fea0003c00000 */
[----:B------:R0:W1:Y:S02]  /*21f60*/  SHFL.UP P6, R14, R13, R12, R11 ;  /* 0x0400000c0d0e7389 */ /* 0x00006400000c000b */
[----:B01----:R-:W-:Y:S01]  /*21f70*/  ENDCOLLECTIVE ;  /* 0x000000000000791b */ /* 0x003fe20003800000 */
.L_x_3153:
[----:B------:R-:W-:Y:S01]  /*21f80*/  IMAD.MOV.U32 R12, RZ, RZ, 0x8 ;  /* 0x00000008ff0c7424 */ /* 0x000fe200078e00ff */
[----:B------:R-:W-:-:S05]  /*21f90*/  SEL R14, R14, RZ, P3 ;  /* 0x000000ff0e0e7207 */ /* 0x000fca0001800000 */
[----:B------:R-:W-:-:S04]  /*21fa0*/  IMAD.IADD R3, R3, 0x1, R14 ;  /* 0x0000000103037824 */ /* 0x000fc800078e020e */
[----:B------:R-:W-:-:S07]  /*21fb0*/  IMAD.MOV.U32 R13, RZ, RZ, R3 ;  /* 0x000000ffff0d7224 */ /* 0x000fce00078e0003 */
[----:B------:R-:W-:Y:S05]  /*21fc0*/  WARPSYNC.COLLECTIVE R15, `(.L_x_3154) ;  /* 0x000000000f087348 */ /* 0x000fea0003c00000 */
[----:B------:R0:W1:Y:S02]  /*21fd0*/  SHFL.UP P6, R14, R13, R12, R11 ;  /* 0x0400000c0d0e7389 */ /* 0x00006400000c000b */
[----:B01----:R-:W-:Y:S01]  /*21fe0*/  ENDCOLLECTIVE ;  /* 0x000000000000791b */ /* 0x003fe20003800000 */
.L_x_3154:
[----:B------:R-:W-:Y:S01]  /*21ff0*/  IMAD.MOV.U32 R12, RZ, RZ, 0x10 ;  /* 0x00000010ff0c7424 */ /* 0x000fe200078e00ff */
[----:B------:R-:W-:-:S05]  /*22000*/  SEL R14, R14, RZ, P4 ;  /* 0x000000ff0e0e7207 */ /* 0x000fca0002000000 */
[----:B------:R-:W-:-:S04]  /*22010*/  IMAD.IADD R3, R3, 0x1, R14 ;  /* 0x0000000103037824 */ /* 0x000fc800078e020e */
[----:B------:R-:W-:-:S07]  /*22020*/  IMAD.MOV.U32 R13, RZ, RZ, R3 ;  /* 0x000000ffff0d7224 */ /* 0x000fce00078e0003 */
[----:B------:R-:W-:Y:S05]  /*22030*/  WARPSYNC.COLLECTIVE R15, `(.L_x_3155) ;  /* 0x000000000f087348 */ /* 0x000fea0003c00000 */
[----:B------:R0:W1:Y:S02]  /*22040*/  SHFL.UP P6, R14, R13, R12, R11 ;  /* 0x0400000c0d0e7389 */ /* 0x00006400000c000b */
[----:B01----:R-:W-:Y:S01]  /*22050*/  ENDCOLLECTIVE ;  /* 0x000000000000791b */ /* 0x003fe20003800000 */
.L_x_3155:
        /* <DEDUP_REMOVED lines=8> */
.L_x_3156:
[----:B------:R-:W-:Y:S05]  /*220e0*/  BRA `(.L_x_3157) ;  /* 0xffffffd4007c7947 */ /* 0x000fea000383ffff */
.L_x_3066:
[----:B------:R-:W-:Y:S01]  /*220f0*/  BSSY B0, `(.L_x_3158) ;  /* 0x0000008000007945 */ /* 0x000fe20003800000 */
[----:B-----5:R-:W-:Y:S02]  /*22100*/  IMAD.MOV.U32 R13, RZ, RZ, R2 ;  /* 0x000000ffff0d7224 */ /* 0x020fe400078e0002 */
[----:B------:R-:W-:Y:S02]  /*22110*/  IMAD.MOV.U32 R12, RZ, RZ, 0x1 ;  /* 0x00000001ff0c7424 */ /* 0x000fe400078e00ff */
[----:B------:R-:W-:Y:S02]  /*22120*/  IMAD.MOV.U32 R11, RZ, RZ, RZ ;  /* 0x000000ffff0b7224 */ /* 0x000fe400078e00ff */
[----:B------:R-:W-:-:S07]  /*22130*/  IMAD.MOV.U32 R15, RZ, RZ, -0x1 ;  /* 0xffffffffff0f7424 */ /* 0x000fce00078e00ff */
[----:B0-----:R-:W-:Y:S05]  /*22140*/  WARPSYNC.COLLECTIVE R15, `(.L_x_3159) ;  /* 0x000000000f087348 */ /* 0x001fea0003c00000 */
[----:B------:R1:W2:Y:S02]  /*22150*/  SHFL.UP P6, R14, R13, R12, R11 ;  /* 0x0400000c0d0e7389 */ /* 0x0002a400000c000b */
[----:B012---:R-:W-:Y:S01]  /*22160*/  ENDCOLLECTIVE ;  /* 0x000000000000791b */ /* 0x007fe20003800000 */
.L_x_3159:
[----:B------:R-:W-:Y:S05]  /*22170*/  BSYNC B0 ;  /* 0x0000000000007941 */ /* 0x000fea0003800000 */
.L_x_3158:
        /* <DEDUP_REMOVED lines=9> */
.L_x_3160:
[----:B------:R-:W-:Y:S01]  /*22210*/  IMAD.MOV.U32 R12, RZ, RZ, 0x4 ;  /* 0x00000004ff0c7424 */ /* 0x000fe200078e00ff */
[----:B------:R-:W-:-:S05]  /*22220*/  SEL R14, R14, RZ, P2 ;  /* 0x000000ff0e0e7207 */ /* 0x000fca0001000000 */
[----:B------:R-:W-:-:S04]  /*22230*/  IMAD.IADD R3, R3, 0x1, R14 ;  /* 0x0000000103037824 */ /* 0x000fc800078e020e */
[----:B------:R-:W-:-:S07]  /*22240*/  IMAD.MOV.U32 R13, RZ, RZ, R3 ;  /* 0x000000ffff0d7224 */ /* 0x000fce00078e0003 */
[----:B------:R-:W-:Y:S05]  /*22250*/  WARPSYNC.COLLECTIVE R15, `(.L_x_3161) ;  /* 0x000000000f087348 */ /* 0x000fea0003c00000 */
[----:B------:R0:W1:Y:S02]  /*22260*/  SHFL.UP P6, R14, R13, R12, R11 ;  /* 0x0400000c0d0e7389 */ /* 0x00006400000c000b */
[----:B01----:R-:W-:Y:S01]  /*22270*/  ENDCOLLECTIVE ;  /* 0x000000000000791b */ /* 0x003fe20003800000 */
.L_x_3161:
[----:B------:R-:W-:Y:S01]  /*22280*/  IMAD.MOV.U32 R12, RZ, RZ, 0x8 ;  /* 0x00000008ff0c7424 */ /* 0x000fe200078e00ff */
[----:B------:R-:W-:-:S04]  /*22290*/  SEL R14, R14, RZ, P3 ;  /* 0x000000ff0e0e7207 */ /* 0x000fc80001800000 */
[----:B------:R-:W-:-:S05]  /*222a0*/  IADD3 R3, R3, R14, RZ ;  /* 0x0000000e03037210 */ /* 0x000fca0007ffe0ff */
[----:B------:R-:W-:-:S07]  /*222b0*/  IMAD.MOV.U32 R13, RZ, RZ, R3 ;  /* 0x000000ffff0d7224 */ /* 0x000fce00078e0003 */
[----:B------:R-:W-:Y:S05]  /*222c0*/  WARPSYNC.COLLECTIVE R15, `(.L_x_3162) ;  /* 0x000000000f087348 */ /* 0x000fea0003c00000 */
[----:B------:R0:W1:Y:S02]  /*222d0*/  SHFL.UP P6, R14, R13, R12, R11 ;  /* 0x0400000c0d0e7389 */ /* 0x00006400000c000b */
[----:B01----:R-:W-:Y:S01]  /*222e0*/  ENDCOLLECTIVE ;  /* 0x000000000000791b */ /* 0x003fe20003800000 */
.L_x_3162:
[----:B------:R-:W-:Y:S01]  /*222f0*/  IMAD.MOV.U32 R12, RZ, RZ, 0x10 ;  /* 0x00000010ff0c7424 */ /* 0x000fe200078e00ff */
[----:B------:R-:W-:-:S05]  /*22300*/  SEL R14, R14, RZ, P4 ;  /* 0x000000ff0e0e7207 */ /* 0x000fca0002000000 */
[----:B------:R-:W-:-:S04]  /*22310*/  IMAD.IADD R3, R3, 0x1, R14 ;  /* 0x0000000103037824 */ /* 0x000fc800078e020e */
[----:B------:R-:W-:-:S07]  /*22320*/  IMAD.MOV.U32 R13, RZ, RZ, R3 ;  /* 0x000000ffff0d7224 */ /* 0x000fce00078e0003 */
[----:B------:R-:W-:Y:S05]  /*22330*/  WARPSYNC.COLLECTIVE R15, `(.L_x_3163) ;  /* 0x000000000f087348 */ /* 0x000fea0003c00000 */
[----:B------:R0:W1:Y:S02]  /*22340*/  SHFL.UP P6, R14, R13, R12, R11 ;  /* 0x0400000c0d0e7389 */ /* 0x00006400000c000b */
[----:B01----:R-:W-:Y:S01]  /*22350*/  ENDCOLLECTIVE ;  /* 0x000000000000791b */ /* 0x003fe20003800000 */
.L_x_3163:
        /* <DEDUP_REMOVED lines=8> */
.L_x_3164:
[----:B------:R-:W-:Y:S05]  /*223e0*/  BRA `(.L_x_3165) ;  /* 0xffffffd400587947 */ /* 0x000fea000383ffff */
.L_x_3068:
[----:B------:R-:W-:Y:S01]  /*223f0*/  BSSY B0, `(.L_x_3166) ;  /* 0x0000006000007945 */ /* 0x000fe20003800000 */
[----:B------:R-:W-:Y:S01]  /*22400*/  PLOP3.LUT P6, PT, P6, PT, PT, 0x8, 0x0 ;  /* 0x000000000000781c */ /* 0x000fe200037ce170 */
[----:B------:R-:W-:-:S12]  /*22410*/  IMAD.MOV.U32 R15, RZ, RZ, -0x1 ;  /* 0xffffffffff0f7424 */ /* 0x000fd800078e00ff */
[----:B0----5:R-:W-:Y:S05]  /*22420*/  WARPSYNC.COLLECTIVE R15, `(.L_x_3167) ;  /* 0x000000000f087348 */ /* 0x021fea0003c00000 */
[----:B------:R-:W-:Y:S01]  /*22430*/  VOTE.ANY R14, PT, P6 ;  /* 0x00000000000e7806 */ /* 0x000fe200030e0100 */
[----:B0----5:R-:W-:Y:S06]  /*22440*/  ENDCOLLECTIVE ;  /* 0x000000000000791b */ /* 0x021fec0003800000 */
.L_x_3167:
[----:B------:R-:W-:Y:S05]  /*22450*/  BSYNC B0 ;  /* 0x0000000000007941 */ /* 0x000fea0003800000 */
.L_x_3166:
        /* <DEDUP_REMOVED lines=9> */
.L_x_3168:
[----:B------:R-:W-:Y:S01]  /*224f0*/  IMAD.MOV.U32 R17, RZ, RZ, R14 ;  /* 0x000000ffff117224 */ /* 0x000fe200078e000e */
[----:B------:R-:W-:Y:S06]  /*22500*/  BRA `(.L_x_3169) ;  /* 0xffffffd400487947 */ /* 0x000fec000383ffff */
.L_x_3070:
[----:B------:R-:W-:Y:S01]  /*22510*/  BSSY B0, `(.L_x_3170) ;  /* 0x0000007000007945 */ /* 0x000fe20003800000 */
[----:B------:R-:W-:Y:S02]  /*22520*/  IMAD.MOV.U32 R13, RZ, RZ, R3 ;  /* 0x000000ffff0d7224 */ /* 0x000fe400078e0003 */
[----:B------:R-:W-:Y:S02]  /*22530*/  IMAD.MOV.U32 R11, RZ, RZ, 0x1f ;  /* 0x0000001fff0b7424 */ /* 0x000fe400078e00ff */
[----:B------:R-:W-:-:S07]  /*22540*/  IMAD.MOV.U32 R15, RZ, RZ, -0x1 ;  /* 0xffffffffff0f7424 */ /* 0x000fce00078e00ff */
[----:B012--5:R-:W-:Y:S05]  /*22550*/  WARPSYNC.COLLECTIVE R15, `(.L_x_3171) ;  /* 0x000000000f087348 */ /* 0x027fea0003c00000 */
[----:B------:R3:W4:Y:S02]  /*22560*/  SHFL.IDX P6, R14, R13, R12, R11 ;  /* 0x0000000c0d0e7389 */ /* 0x00072400000c000b */
[----:B012345:R-:W-:Y:S01]  /*22570*/  ENDCOLLECTIVE ;  /* 0x000000000000791b */ /* 0x03ffe20003800000 */
.L_x_3171:
[----:B------:R-:W-:Y:S05]  /*22580*/  BSYNC B0 ;  /* 0x0000000000007941 */ /* 0x000fea0003800000 */
.L_x_3170:
[----:B------:R-:W-:Y:S01]  /*22590*/  IMAD.MOV.U32 R4, RZ, RZ, R14 ;  /* 0x000000ffff047224 */ /* 0x000fe200078e000e */
[----:B------:R-:W-:Y:S06]  /*225a0*/  BRA `(.L_x_3069) ;  /* 0xffffffd4003c7947 */ /* 0x000fec000383ffff */
.L_x_3074:
[----:B0-----:R0:W1:Y:S02]  /*225b0*/  SYNCS.PHASECHK.TRANS64.TRYWAIT P0, [R0+URZ+0x28c20], R3 ;  /* 0x028c2003000075a7 */ /* 0x001064000800017f */
[----:B-1----:R-:W-:Y:S05]  /*225c0*/  @!P0 NANOSLEEP.SYNCS 0x989680 ;  /* 0x009896800000895d */ /* 0x002fea0003900000 */
[----:B------:R-:W1:Y:S02]  /*225d0*/  @!P0 SYNCS.PHASECHK.TRANS64 P0, [R0+URZ+0x28c20], R3 ;  /* 0x028c2003000085a7 */ /* 0x000e64000800007f */
[----:B-1----:R-:W-:Y:S05]  /*225e0*/  @!P0 BRA `(.L_x_3074) ;  /* 0xfffffffc00f08947 */ /* 0x002fea000383ffff */
[----:B------:R-:W-:Y:S05]  /*225f0*/  BRA `(.L_x_3172) ;  /* 0xffffffd800bc7947 */ /* 0x000fea000383ffff */
.L_x_3075:
        /* <DEDUP_REMOVED lines=11> */
.L_x_3174:
[----:B------:R-:W-:Y:S05]  /*226b0*/  BSYNC B0 ;  /* 0x0000000000007941 */ /* 0x000fea0003800000 */
.L_x_3173:
[----:B------:R-:W-:Y:S05]  /*226c0*/  BRA `(.L_x_3175) ;  /* 0xffffffd800a47947 */ /* 0x000fea000383ffff */
.L_x_3076:
[----:B------:R-:W-:Y:S01]  /*226d0*/  BSSY B0, `(.L_x_3176) ;  /* 0x0000006000007945 */ /* 0x000fe20003800000 */
[----:B------:R-:W-:-:S07]  /*226e0*/  IMAD.MOV.U32 R15, RZ, RZ, -0x1 ;  /* 0xffffffffff0f7424 */ /* 0x000fce00078e00ff */
[----:B01---5:R-:W-:Y:S05]  /*226f0*/  WARPSYNC.COLLECTIVE R15, `(.L_x_3177) ;  /* 0x000000000f0c7348 */ /* 0x023fea0003c00000 */
[----:B------:R-:W-:Y:S02]  /*22700*/  ELECT P6, UR62, PT ;  /* 0x00000000003e782f */ /* 0x000fe400038c0000 */
[----:B------:R-:W-:Y:S01]  /*22710*/  MOV R14, UR62 ;  /* 0x0000003e000e7c02 */ /* 0x000fe20008000f00 */
[----:B01---5:R-:W-:Y:S10]  /*22720*/  ENDCOLLECTIVE ;  /* 0x000000000000791b */ /* 0x023ff40003800000 */
.L_x_3177:
[----:B------:R-:W-:Y:S05]  /*22730*/  BSYNC B0 ;  /* 0x0000000000007941 */ /* 0x000fea0003800000 */
.L_x_3176:
[----:B------:R-:W-:Y:S05]  /*22740*/  BRA `(.L_x_3178) ;  /* 0xffffffd800987947 */ /* 0x000fea000383ffff */
.L_x_3078:
[----:B0-----:R0:W1:Y:S02]  /*22750*/  SYNCS.PHASECHK.TRANS64.TRYWAIT P0, [R6+URZ], R5 ;  /* 0x00000005060075a7 */ /* 0x001064000800017f */
[----:B-1----:R-:W-:Y:S05]  /*22760*/  @!P0 NANOSLEEP.SYNCS 0x989680 ;  /* 0x009896800000895d */ /* 0x002fea0003900000 */
[----:B------:R-:W1:Y:S02]  /*22770*/  @!P0 SYNCS.PHASECHK.TRANS64 P0, [R6+URZ], R5 ;  /* 0x00000005060085a7 */ /* 0x000e64000800007f */
[----:B-1----:R-:W-:Y:S05]  /*22780*/  @!P0 BRA `(.L_x_3078) ;  /* 0xfffffffc00f08947 */ /* 0x002fea000383ffff */
[----:B------:R-:W-:Y:S05]  /*22790*/  BRA `(.L_x_3179) ;  /* 0xffffffd800d47947 */ /* 0x000fea000383ffff */
.L_x_3079:
[----:B-1----:R1:W2:Y:S02]  /*227a0*/  SYNCS.PHASECHK.TRANS64.TRYWAIT P0, [R7+URZ], R2 ;  /* 0x00000002070075a7 */ /* 0x0022a4000800017f */
[----:B--2---:R-:W-:Y:S05]  /*227b0*/  @!P0 NANOSLEEP.SYNCS 0x989680 ;  /* 0x009896800000895d */ /* 0x004fea0003900000 */
[----:B------:R-:W2:Y:S02]  /*227c0*/  @!P0 SYNCS.PHASECHK.TRANS64 P0, [R7+URZ], R2 ;  /* 0x00000002070085a7 */ /* 0x000ea4000800007f */
[----:B--2---:R-:W-:Y:S05]  /*227d0*/  @!P0 BRA `(.L_x_3079) ;  /* 0xfffffffc00f08947 */ /* 0x004fea000383ffff */
[----:B------:R-:W-:Y:S05]  /*227e0*/  BRA `(.L_x_3180) ;  /* 0xffffffd800c87947 */ /* 0x000fea000383ffff */
.L_x_3081:
[----:B--2---:R2:W3:Y:S02]  /*227f0*/  SYNCS.PHASECHK.TRANS64.TRYWAIT P0, [R4+URZ], R5 ;  /* 0x00000005040075a7 */ /* 0x0044e4000800017f */
[----:B---3--:R-:W-:Y:S05]  /*22800*/  @!P0 NANOSLEEP.SYNCS 0x989680 ;  /* 0x009896800000895d */ /* 0x008fea0003900000 */
[----:B------:R-:W3:Y:S02]  /*22810*/  @!P0 SYNCS.PHASECHK.TRANS64 P0, [R4+URZ], R5 ;  /* 0x00000005040085a7 */ /* 0x000ee4000800007f */
[----:B---3--:R-:W-:Y:S05]  /*22820*/  @!P0 BRA `(.L_x_3081) ;  /* 0xfffffffc00f08947 */ /* 0x008fea000383ffff */
[----:B------:R-:W-:Y:S05]  /*22830*/  BRA `(.L_x_3181) ;  /* 0xffffffd800d07947 */ /* 0x000fea000383ffff */
.L_x_3182:
        /* <DEDUP_REMOVED lines=12> */
.L_x_6029:


//--------------------- .text._ZN7cutlass13device_kernelIN5flash11enable_sm90INS1_16FlashAttnFwdSm90INS1_25CollectiveMainloopFwdSm90ILi2EN4cute5tupleIJNS5_1CILi1EEES8_S8_EEENS6_IJNS7_ILi64EEESA_SA_EEELi512ENS_6half_tEfNS_4arch4Sm90ELb0ELb1ELb1ELb1ELb0ELb0ELb1ELb0ELb0ELb1ELb0ELb0EEENS1_21CollectiveEpilogueFwdINS6_IJSA_NS7_ILi512EEESA_EEES9_SC_SE_Li256ELb1ELb1ELb0ELb0EEENS1_36VarlenDynamicPersistentTileSchedulerILi64ELi64ELi256ELi128ELb0ELb1ELb1ELb1ELb0ELb1EEEEEEEEEvNT_6ParamsE --------------------------
	.section	.text._ZN7cutlass13device_kernelIN5flash11enable_sm90INS1_16FlashAttnFwdSm90INS1_25CollectiveMainloopFwdSm90ILi2EN4cute5tupleIJNS5_1CILi1EEES8_S8_EEENS6_IJNS7_ILi64EEESA_SA_EEELi512ENS_6half_tEfNS_4arch4Sm90ELb0ELb1ELb1ELb1ELb0ELb0ELb1ELb0ELb0ELb1ELb0ELb0EEENS1_21CollectiveEpilogueFwdINS6_IJSA_NS7_ILi512EEESA_EEES9_SC_SE_Li256ELb1ELb1ELb0ELb0EEENS1_36VarlenDynamicPersistentTileSchedulerILi64ELi64ELi256ELi128ELb0ELb1ELb1ELb1ELb0ELb1EEEEEEEEEvNT_6ParamsE,"ax",@progbits
	.align	128
.text._ZN7cutlass13device_kernelIN5flash11enable_sm90INS1_16FlashAttnFwdSm90INS1_25CollectiveMainloopFwdSm90ILi2EN4cute5tupleIJNS5_1CILi1EEES8_S8_EEENS6_IJNS7_ILi64EEESA_SA_EEELi512ENS_6half_tEfNS_4arch4Sm90ELb0ELb1ELb1ELb1ELb0ELb0ELb1ELb0ELb0ELb1ELb0ELb0EEENS1_21CollectiveEpilogueFwdINS6_IJSA_NS7_ILi512EEESA_EEES9_SC_SE_Li256ELb1ELb1ELb0ELb0EEENS1_36VarlenDynamicPersistentTileSchedulerILi64ELi64ELi256ELi128ELb0ELb1ELb1ELb1ELb0ELb1EEEEEEEEEvNT_6ParamsE:
        .type           _ZN7cutlass13device_kernelIN5flash11enable_sm90INS1_16FlashAttnFwdSm90INS1_25CollectiveMainloopFwdSm90ILi2EN4cute5tupleIJNS5_1CILi1EEES8_S8_EEENS6_IJNS7_ILi64EEESA_SA_EEELi512ENS_6half_tEfNS_4arch4Sm90ELb0ELb1ELb1ELb1ELb0ELb0ELb1ELb0ELb0ELb1ELb0ELb0EEENS1_21CollectiveEpilogueFwdINS6_IJSA_NS7_ILi512EEESA_EEES9_SC_SE_Li256ELb1ELb1ELb0ELb0EEENS1_36VarlenDynamicPersistentTileSchedulerILi64ELi64ELi256ELi128ELb0ELb1ELb1ELb1ELb0ELb1EEEEEEEEEvNT_6ParamsE,@function
        .size           _ZN7cutlass13device_kernelIN5flash11enable_sm90INS1_16FlashAttnFwdSm90INS1_25CollectiveMainloopFwdSm90ILi2EN4cute5tupleIJNS5_1CILi1EEES8_S8_EEENS6_IJNS7_ILi64EEESA_SA_EEELi512ENS_6half_tEfNS_4arch4Sm90ELb0ELb1ELb1ELb1ELb0ELb0ELb1ELb0ELb0ELb1ELb0ELb0EEENS1_21CollectiveEpilogueFwdINS6_IJSA_NS7_ILi512EEESA_EEES9_SC_SE_Li256ELb1ELb1ELb0ELb0EEENS1_36VarlenDynamicPersistentTileSchedulerILi64ELi64ELi256ELi128ELb0ELb1ELb1ELb1ELb0ELb1EEEEEEEEEvNT_6ParamsE,(.L_x_6030 - _ZN7cutlass13device_kernelIN5flash11enable_sm90INS1_16FlashAttnFwdSm90INS1_25CollectiveMainloopFwdSm90ILi2EN4cute5tupleIJNS5_1CILi1EEES8_S8_EEENS6_IJNS7_ILi64EEESA_SA_EEELi512ENS_6half_tEfNS_4arch4Sm90ELb0ELb1ELb1ELb1ELb0ELb0ELb1ELb0ELb0ELb1ELb0ELb0EEENS1_21CollectiveEpilogueFwdINS6_IJSA_NS7_ILi512EEESA_EEES9_SC_SE_Li256ELb1ELb1ELb0ELb0EEENS1_36VarlenDynamicPersistentTileSchedulerILi64ELi64ELi256ELi128ELb0ELb1ELb1ELb1ELb0ELb1EEEEEEEEEvNT_6ParamsE)
        .other          _ZN7cutlass13device_kernelIN5flash11enable_sm90INS1_16FlashAttnFwdSm90INS1_25CollectiveMainloopFwdSm90ILi2EN4cute5tupleIJNS5_1CILi1EEES8_S8_EEENS6_IJNS7_ILi64EEESA_SA_EEELi512ENS_6half_tEfNS_4arch4Sm90ELb0ELb1ELb1ELb1ELb0ELb0ELb1ELb0ELb0ELb1ELb0ELb0EEENS1_21CollectiveEpilogueFwdINS6_IJSA_NS7_ILi512EEESA_EEES9_SC_SE_Li256ELb1ELb1ELb0ELb0EEENS1_36VarlenDynamicPersistentTileSchedulerILi64ELi64ELi256ELi128ELb0ELb1ELb1ELb1ELb0ELb1EEEEEEEEEvNT_6ParamsE,@"STO_CUDA_ENTRY STV_DEFAULT"
_ZN7cutlass13device_kernelIN5flash11enable_sm90INS1_16FlashAttnFwdSm90INS1_25CollectiveMainloopFwdSm90ILi2EN4cute5tupleIJNS5_1CILi1EEES8_S8_EEENS6_IJNS7_ILi64EEESA_SA_EEELi512ENS_6half_tEfNS_4arch4Sm90ELb0ELb1ELb1ELb1ELb0ELb0ELb1ELb0ELb0ELb1ELb0ELb0EEENS1_21CollectiveEpilogueFwdINS6_IJSA_NS7_ILi512EEESA_EEES9_SC_SE_Li256ELb1ELb1ELb0ELb0EEENS1_36VarlenDynamicPersistentTileSchedulerILi64ELi64ELi256ELi128ELb0ELb1ELb1ELb1ELb0ELb1EEEEEEEEEvNT_6ParamsE:
        /* <DEDUP_REMOVED lines=21> */
.L_x_3184:
[----:B------:R-:W-:Y:S05]  /*0150*/  BSYNC B0 ;  /* 0x0000000000007941 */ /* 0x000fea0003800000 */
.L_x_3183:
        /* <DEDUP_REMOVED lines=38> */
.L_x_3185:
        /* <DEDUP_REMOVED lines=22> */
.L_x_3186:
        /* <DEDUP_REMOVED lines=18> */
.L_x_3187:
        /* <DEDUP_REMOVED lines=22> */
.L_x_3188:
        /* <DEDUP_REMOVED lines=23> */
.L_x_3189:
[C---:B------:R-:W-:Y:S01]  /*0910*/  IADD3 R3, P0, R2.reuse, 0x70, RZ ;  /* 0x0000007002037810 */ /* 0x040fe20007f1e0ff */
[----:B------:R-:W-:Y:S01]  /*0920*/  UISETP.NE.AND UP0, UPT, UR38, URZ, UPT ;  /* 0x0000003f2600728c */ /* 0x000fe2000bf05270 */
[----:B------:R-:W-:Y:S01]  /*0930*/  IADD3 R17, P1, R2, 0x200, RZ ;  /* 0x0000020002117810 */ /* 0x000fe20007f3e0ff */
[----:B------:R-:W-:Y:S01]  /*0940*/  NOP ;  /* 0x0000000000007918 */ /* 0x000fe20000000000 */
[----:B------:R-:W-:Y:S01]  /*0950*/  ULDC.64 UR36, c[0x0][0x208] ;  /* 0x0000820000247ab9 */ /* 0x000fe20000000a00 */
[----:B------:R2:W-:Y:S01]  /*0960*/  STL [R1+0x448], R3 ;  /* 0x0004480301007387 */ /* 0x0005e20000100800 */
[----:B0-----:R-:W-:Y:S01]  /*0970*/  UP2UR UR4, UPR, URZ, 0x1 ;  /* 0x000000013f047883 */ /* 0x001fe20008000000 */
[----:B-1-34-:R-:W-:Y:S01]  /*0980*/  BAR.SYNC.DEFER_BLOCKING 0x0 ;  /* 0x0000000000007b1d */ /* 0x01afe20000010000 */
[----:B------:R-:W-:Y:S01]  /*0990*/  PLOP3.LUT P2, PT, PT, PT, UP0, 0x40, 0x0 ;  /* 0x000000000000781c */ /* 0x000fe20003f4e808 */
[----:B------:R-:W-:Y:S02]  /*09a0*/  IMAD.X R19, RZ, RZ, R16, P1 ;  /* 0x000000ffff137224 */ /* 0x000fe400008e0610 */
[----:B------:R-:W-:-:S02]  /*09b0*/  IMAD.MOV.U32 R152, RZ, RZ, R2 ;  /* 0x000000ffff987224 */ /* 0x000fc400078e0002 */
[--C-:B--2---:R-:W-:Y:S02]  /*09c0*/  IMAD.X R3, RZ, RZ, R16.reuse, P0 ;  /* 0x000000ffff037224 */ /* 0x104fe400000e0610 */
[----:B------:R-:W-:-:S03]  /*09d0*/  IMAD.MOV.U32 R153, RZ, RZ, R16 ;  /* 0x000000ffff997224 */ /* 0x000fc600078e0010 */
[----:B------:R0:W-:Y:S03]  /*09e0*/  STL [R1+0x444], R3 ;  /* 0x0004440301007387 */ /* 0x0001e60000100800 */
[----:B------:R-:W-:Y:S05]  /*09f0*/  @P2 BRA `(.L_x_3190) ;  /* 0x000002dc00302947 */ /* 0x000fea0003800000 */
.L_x_3191:
[----:B------:R-:W-:-:S08]  /*0a00*/  NOP ;  /* 0x0000000000007918 */ /* 0x000fd00000000000 */
[----:B------:R-:W1:Y:S02]  /*0a10*/  USETMAXREG.TRY_ALLOC.CTAPOOL UP0, 0xf0 ;  /* 0x000000f0000079c8 */ /* 0x000e640008000600 */
[----:B-1----:R-:W-:-:S13]  /*0a20*/  PLOP3.LUT P0, PT, PT, PT, UP0, 0x80, 0x0 ;  /* 0x000000000000781c */ /* 0x002fda0003f0f008 */
[----:B------:R-:W-:Y:S05]  /*0a30*/  @!P0 BRA `(.L_x_3191) ;  /* 0xfffffffc00f08947 */ /* 0x000fea000383ffff */
[----:B0-----:R-:W0:Y:S01]  /*0a40*/  S2R R3, SR_TID.X ;  /* 0x0000000000037919 */ /* 0x001e220000002100 */
[----:B------:R-:W1:Y:S01]  /*0a50*/  S2UR UR4, SR_CgaCtaId ;  /* 0x00000000000479c3 */ /* 0x000e620000008800 */
[----:B------:R-:W-:Y:S01]  /*0a60*/  UMOV UR39, 0x400 ;  /* 0x0000040000277882 */ /* 0x000fe20000000000 */
[C---:B------:R-:W-:Y:S01]  /*0a70*/  IADD3 R216, P1, R2.reuse, 0x1e8, RZ ;  /* 0x000001e802d87810 */ /* 0x040fe20007f3e0ff */
[----:B------:R-:W-:Y:S01]  /*0a80*/  STL.64 [R1+0x1e8], RZ ;  /* 0x0001e8ff01007387 */ /* 0x000fe20000100a00 */
[----:B------:R-:W-:-:S03]  /*0a90*/  IADD3 R218, P2, R2, 0x1f4, RZ ;  /* 0x000001f402da7810 */ /* 0x000fc60007f5e0ff */
[----:B------:R-:W-:Y:S01]  /*0aa0*/  STL [R1+0x1f0], RZ ;  /* 0x0001f0ff01007387 */ /* 0x000fe20000100800 */
[--C-:B------:R-:W-:Y:S02]  /*0ab0*/  IMAD.X R217, RZ, RZ, R16.reuse, P1 ;  /* 0x000000ffffd97224 */ /* 0x100fe400008e0610 */
[----:B------:R-:W-:Y:S01]  /*0ac0*/  IMAD.X R195, RZ, RZ, R16, P2 ;  /* 0x000000ffffc37224 */ /* 0x000fe200010e0610 */
[----:B------:R-:W-:Y:S01]  /*0ad0*/  STL [R1+0x1f4], RZ ;  /* 0x0001f4ff01007387 */ /* 0x000fe20000100800 */
        /* <DEDUP_REMOVED lines=13> */
[----:B------:R-:W0:Y:S01]  /*0bb0*/  S2UR UR4, SR_SWINHI ;  /* 0x00000000000479c3 */ /* 0x000e220000002f00 */
[----:B------:R-:W-:Y:S02]  /*0bc0*/  R2UR UR7, R10 ;  /* 0x000000000a0772ca */ /* 0x000fe400000e0000 */
[----:B------:R-:W-:Y:S02]  /*0bd0*/  R2UR UR5, R9 ;  /* 0x00000000090572ca */ /* 0x000fe400000e0000 */
[----:B------:R-:W-:Y:S02]  /*0be0*/  SHF.R.S32.HI R0, RZ, 0x1f, R3 ;  /* 0x0000001fff007819 */ /* 0x000fe40000011403 */
[----:B------:R-:W-:Y:S02]  /*0bf0*/  R2UR UR6, R11 ;  /* 0x000000000b0672ca */ /* 0x000fe400000e0000 */
[----:B------:R-:W-:-:S02]  /*0c00*/  LEA.HI R4, R0, R3, RZ, 0x4 ;  /* 0x0000000300047211 */ /* 0x000fc400078f20ff */
[----:B------:R-:W-:Y:S02]  /*0c10*/  LEA.HI R7, R0, R3, RZ, 0x3 ;  /* 0x0000000300077211 */ /* 0x000fe400078f18ff */
[----:B------:R-:W-:Y:S02]  /*0c20*/  SHF.R.S32.HI R5, RZ, 0x4, R4 ;  /* 0x00000004ff057819 */ /* 0x000fe40000011404 */
[----:B------:R-:W-:Y:S02]  /*0c30*/  LOP3.LUT R194, R7, 0xfffffff8, RZ, 0xc0, !PT ;  /* 0xfffffff807c27812 */ /* 0x000fe400078ec0ff */
[----:B------:R-:W-:Y:S02]  /*0c40*/  LEA.HI R6, R4, R5, RZ, 0x1 ;  /* 0x0000000504067211 */ /* 0x000fe400078f08ff */
[----:B------:R-:W-:Y:S01]  /*0c50*/  LEA.HI R8, R0, R3, RZ, 0x7 ;  /* 0x0000000300087211 */ /* 0x000fe200078f38ff */
[----:B------:R-:W-:Y:S01]  /*0c60*/  IMAD.IADD R194, R3, 0x1, -R194 ;  /* 0x0000000103c27824 */ /* 0x000fe200078e0ac2 */
[----:B------:R-:W-:-:S02]  /*0c70*/  LOP3.LUT R6, R6, 0x1ffffffe, RZ, 0xc0, !PT ;  /* 0x1ffffffe06067812 */ /* 0x000fc400078ec0ff */
[----:B------:R-:W-:Y:S01]  /*0c80*/  SHF.R.S32.HI R184, RZ, 0x3, R7 ;  /* 0x00000003ffb87819 */ /* 0x000fe20000011407 */
[----:B------:R-:W-:Y:S01]  /*0c90*/  IMAD.SHL.U32 R160, R194, 0x8, RZ ;  /* 0x00000008c2a07824 */ /* 0x000fe200078e00ff */
[----:B------:R-:W-:Y:S01]  /*0ca0*/  UMOV UR50, UR39 ;  /* 0x0000002700327c82 */ /* 0x000fe20008000000 */
[----:B0-----:R-:W-:Y:S01]  /*0cb0*/  UMOV UR51, UR4 ;  /* 0x0000000400337c82 */ /* 0x001fe20008000000 */
[----:B------:R-:W-:Y:S01]  /*0cc0*/  IMAD.IADD R6, R5, 0x1, -R6 ;  /* 0x0000000105067824 */ /* 0x000fe200078e0a06 */
[CC--:B------:R-:W-:Y:S01]  /*0cd0*/  LEA.HI R5, R0.reuse, R3.reuse, RZ, 0x5 ;  /* 0x0000000300057211 */ /* 0x0c0fe200078f28ff */
[----:B------:R-:W-:Y:S01]  /*0ce0*/  IMAD.U32 R22, RZ, RZ, UR50 ;  /* 0x00000032ff167e24 */ /* 0x000fe2000f8e00ff */
[----:B------:R-:W-:Y:S01]  /*0cf0*/  LEA.HI R0, R0, R3, RZ, 0x2 ;  /* 0x0000000300007211 */ /* 0x000fe200078f10ff */
[----:B------:R-:W-:Y:S01]  /*0d00*/  IMAD.U32 R23, RZ, RZ, UR51 ;  /* 0x00000033ff177e24 */ /* 0x000fe2000f8e00ff */
[----:B------:R-:W-:Y:S01]  /*0d10*/  LOP3.LUT R4, R4, 0xfffffff0, RZ, 0xc0, !PT ;  /* 0xfffffff004047812 */ /* 0x000fe200078ec0ff */
[----:B------:R-:W-:Y:S01]  /*0d20*/  IMAD R159, R184, 0x40, R160 ;  /* 0x00000040b89f7824 */ /* 0x000fe200078e02a0 */
[----:B------:R-:W-:Y:S01]  /*0d30*/  LOP3.LUT R10, R0, 0xfffffffc, RZ, 0xc0, !PT ;  /* 0xfffffffc000a7812 */ /* 0x000fe200078ec0ff */
[----:B------:R-:W-:Y:S01]  /*0d40*/  IMAD.SHL.U32 R223, R6, 0x8, RZ ;  /* 0x0000000806df7824 */ /* 0x000fe200078e00ff */
[----:B------:R-:W-:Y:S01]  /*0d50*/  LOP3.LUT R0, R8, 0xffffff80, RZ, 0xc0, !PT ;  /* 0xffffff8008007812 */ /* 0x000fe200078ec0ff */
[C---:B------:R-:W-:Y:S01]  /*0d60*/  IMAD.IADD R221, R3.reuse, 0x1, -R4 ;  /* 0x0000000103dd7824 */ /* 0x040fe200078e0a04 */
[--C-:B------:R-:W-:Y:S01]  /*0d70*/  SHF.R.S32.HI R220, RZ, 0x5, R5.reuse ;  /* 0x00000005ffdc7819 */ /* 0x100fe20000011405 */
[C---:B------:R-:W-:Y:S01]  /*0d80*/  IMAD.IADD R10, R3.reuse, 0x1, -R10 ;  /* 0x00000001030a7824 */ /* 0x040fe200078e0a0a */
[----:B------:R-:W-:Y:S01]  /*0d90*/  SHF.R.S32.HI R5, RZ, 0x1f, R5 ;  /* 0x0000001fff057819 */ /* 0x000fe20000011405 */
[----:B------:R-:W-:Y:S01]  /*0da0*/  IMAD.IADD R0, R3, 0x1, -R0 ;  /* 0x0000000103007824 */ /* 0x000fe200078e0a00 */
[----:B------:R-:W-:Y:S01]  /*0db0*/  SHF.R.S32.HI R193, RZ, 0x7, R8 ;  /* 0x00000007ffc17819 */ /* 0x000fe20000011408 */
[----:B------:R-:W-:Y:S01]  /*0dc0*/  IMAD.WIDE R158, R159, 0x2, R22 ;  /* 0x000000029f9e7825 */ /* 0x000fe200078e0216 */
[----:B------:R-:W-:-:S02]  /*0dd0*/  LEA.HI R4, R10, R10, RZ, 0x1 ;  /* 0x0000000a0a047211 */ /* 0x000fc400078f08ff */
[----:B------:R-:W-:Y:S01]  /*0de0*/  SHF.R.S32.HI R7, RZ, 0x1f, R0 ;  /* 0x0000001fff077819 */ /* 0x000fe20000011400 */
[----:B------:R-:W-:Y:S01]  /*0df0*/  IMAD R12, R193, 0x100, R221 ;  /* 0x00000100c10c7824 */ /* 0x000fe200078e02dd */
[----:B------:R-:W-:Y:S01]  /*0e00*/  LOP3.LUT R9, R4, 0x1ffffffe, RZ, 0xc0, !PT ;  /* 0x1ffffffe04097812 */ /* 0x000fe200078ec0ff */
[----:B------:R-:W-:Y:S01]  /*0e10*/  VIADD R165, R160, 0x40 ;  /* 0x00000040a0a57836 */ /* 0x000fe20000000000 */
[----:B------:R-:W-:Y:S01]  /*0e20*/  IADD3 R215, P1, R158, 0x6000, RZ ;  /* 0x000060009ed77810 */ /* 0x000fe20007f3e0ff */
[----:B------:R-:W-:Y:S01]  /*0e30*/  VIADD R164, R160, 0x80 ;  /* 0x00000080a0a47836 */ /* 0x000fe20000000000 */
[----:B------:R-:W-:Y:S01]  /*0e40*/  IADD3 R213, P6, R158, 0x7000, RZ ;  /* 0x000070009ed57810 */ /* 0x000fe20007fde0ff */
[----:B------:R-:W-:Y:S01]  /*0e50*/  IMAD.IADD R13, R10, 0x1, -R9 ;  /* 0x000000010a0d7824 */ /* 0x000fe200078e0a09 */
[----:B------:R-:W-:Y:S01]  /*0e60*/  IADD3 R211, P5, R158, 0x8000, RZ ;  /* 0x000080009ed37810 */ /* 0x000fe20007fbe0ff */
[C---:B------:R-:W-:Y:S01]  /*0e70*/  VIADD R163, R160.reuse, 0xc0 ;  /* 0x000000c0a0a37836 */ /* 0x040fe20000000000 */
[-C--:B------:R-:W-:Y:S01]  /*0e80*/  LEA.HI R4, R7, R0.reuse, RZ, 0x2 ;  /* 0x0000000007047211 */ /* 0x080fe200078f10ff */
[C---:B------:R-:W-:Y:S01]  /*0e90*/  VIADD R162, R160.reuse, 0x100 ;  /* 0x00000100a0a27836 */ /* 0x040fe20000000000 */
[----:B------:R-:W-:Y:S01]  /*0ea0*/  LOP3.LUT R214, R215, 0x380, RZ, 0xc0, !PT ;  /* 0x00000380d7d67812 */ /* 0x000fe200078ec0ff */
[C---:B------:R-:W-:Y:S01]  /*0eb0*/  VIADD R161, R160.reuse, 0x140 ;  /* 0x00000140a0a17836 */ /* 0x040fe20000000000 */
[----:B------:R-:W-:Y:S01]  /*0ec0*/  LOP3.LUT R212, R213, 0x380, RZ, 0xc0, !PT ;  /* 0x00000380d5d47812 */ /* 0x000fe200078ec0ff */
[C---:B------:R-:W-:Y:S01]  /*0ed0*/  VIADD R167, R160.reuse, 0x180 ;  /* 0x00000180a0a77836 */ /* 0x040fe20000000000 */
[----:B------:R-:W-:Y:S01]  /*0ee0*/  LOP3.LUT R210, R211, 0x380, RZ, 0xc0, !PT ;  /* 0x00000380d3d27812 */ /* 0x000fe200078ec0ff */
[----:B------:R-:W-:Y:S01]  /*0ef0*/  VIADD R166, R160, 0x1c0 ;  /* 0x000001c0a0a67836 */ /* 0x000fe20000000000 */
[----:B------:R-:W-:-:S02]  /*0f00*/  LEA.HI R9, R7, R0, RZ, 0x5 ;  /* 0x0000000007097211 */ /* 0x000fc400078f28ff */
[----:B------:R-:W-:Y:S02]  /*0f10*/  LEA.HI R5, R5, R220, RZ, 0x2 ;  /* 0x000000dc05057211 */ /* 0x000fe400078f10ff */
[--C-:B------:R-:W-:Y:S02]  /*0f20*/  SHF.R.S32.HI R7, RZ, 0x2, R4.reuse ;  /* 0x00000002ff077819 */ /* 0x100fe40000011404 */
[----:B------:R-:W-:Y:S02]  /*0f30*/  SHF.R.S32.HI R10, RZ, 0x1f, R4 ;  /* 0x0000001fff0a7819 */ /* 0x000fe40000011404 */
[----:B------:R-:W-:Y:S02]  /*0f40*/  SHF.R.U64 R214, R214, 0x3, RZ ;  /* 0x00000003d6d67819 */ /* 0x000fe400000012ff */
[----:B------:R-:W-:Y:S02]  /*0f50*/  SHF.R.U64 R212, R212, 0x3, RZ ;  /* 0x00000003d4d47819 */ /* 0x000fe400000012ff */
[----:B------:R-:W-:-:S02]  /*0f60*/  SHF.R.U64 R210, R210, 0x3, RZ ;  /* 0x00000003d2d27819 */ /* 0x000fc400000012ff */
[----:B------:R-:W-:Y:S02]  /*0f70*/  LOP3.LUT R5, R5, 0x3ffffc, RZ, 0xc0, !PT ;  /* 0x003ffffc05057812 */ /* 0x000fe400078ec0ff */
[----:B------:R-:W-:Y:S02]  /*0f80*/  LEA.HI R10, R10, R7, RZ, 0x3 ;  /* 0x000000070a0a7211 */ /* 0x000fe400078f18ff */
[----:B------:R-:W-:Y:S01]  /*0f90*/  LEA.HI R8, R8, R193, RZ, 0x1 ;  /* 0x000000c108087211 */ /* 0x000fe200078f08ff */
[----:B------:R-:W-:Y:S01]  /*0fa0*/  IMAD.IADD R5, R220, 0x1, -R5 ;  /* 0x00000001dc057824 */ /* 0x000fe200078e0a05 */
[----:B------:R-:W-:Y:S01]  /*0fb0*/  LOP3.LUT R214, R214, R215, RZ, 0x3c, !PT ;  /* 0x000000d7d6d67212 */ /* 0x000fe200078e3cff */
[--C-:B------:R-:W-:Y:S01]  /*0fc0*/  IMAD.X R215, RZ, RZ, R159.reuse, P1 ;  /* 0x000000ffffd77224 */ /* 0x100fe200008e069f */
[----:B------:R-:W-:Y:S01]  /*0fd0*/  LOP3.LUT R212, R212, R213, RZ, 0x3c, !PT ;  /* 0x000000d5d4d47212 */ /* 0x000fe200078e3cff */
[--C-:B------:R-:W-:Y:S01]  /*0fe0*/  IMAD.X R213, RZ, RZ, R159.reuse, P6 ;  /* 0x000000ffffd57224 */ /* 0x100fe200030e069f */
[----:B------:R-:W-:Y:S01]  /*0ff0*/  LOP3.LUT R210, R210, R211, RZ, 0x3c, !PT ;  /* 0x000000d3d2d27212 */ /* 0x000fe200078e3cff */
[----:B------:R-:W-:Y:S01]  /*1000*/  IMAD.X R211, RZ, RZ, R159, P5 ;  /* 0x000000ffffd37224 */ /* 0x000fe200028e069f */
[----:B------:R-:W-:Y:S01]  /*1010*/  LOP3.LUT R11, R4, 0x7ffffffc, RZ, 0xc0, !PT ;  /* 0x7ffffffc040b7812 */ /* 0x000fe200078ec0ff */
[----:B------:R-:W-:Y:S01]  /*1020*/  IMAD R12, R5, 0x10, R12 ;  /* 0x00000010050c7824 */ /* 0x000fe200078e020c */
[----:B------:R-:W-:-:S02]  /*1030*/  LOP3.LUT R10, R10, 0xfffffff8, RZ, 0xc0, !PT ;  /* 0xfffffff80a0a7812 */ /* 0x000fc400078ec0ff */
[----:B------:R-:W-:Y:S01]  /*1040*/  IADD3 R209, P0, R158, 0x9000, RZ ;  /* 0x000090009ed17810 */ /* 0x000fe20007f1e0ff */
[----:B------:R-:W-:Y:S01]  /*1050*/  IMAD.IADD R11, R0, 0x1, -R11 ;  /* 0x00000001000b7824 */ /* 0x000fe200078e0a0b */
[C---:B------:R-:W-:Y:S01]  /*1060*/  IADD3 R207, P4, R158.reuse, 0xa000, RZ ;  /* 0x0000a0009ecf7810 */ /* 0x040fe20007f9e0ff */
[----:B------:R-:W-:Y:S01]  /*1070*/  IMAD.IADD R10, R7, 0x1, -R10 ;  /* 0x00000001070a7824 */ /* 0x000fe200078e0a0a */
[----:B------:R-:W-:Y:S01]  /*1080*/  IADD3 R205, P3, R158, 0xb000, RZ ;  /* 0x0000b0009ecd7810 */ /* 0x000fe20007f7e0ff */
[----:B------:R-:W-:Y:S01]  /*1090*/  IMAD.U32 R5, R12, 0x40, R223 ;  /* 0x000000400c057824 */ /* 0x000fe200078e00df */
[C---:B------:R-:W-:Y:S01]  /*10a0*/  IADD3 R203, P2, R158.reuse, 0xc000, RZ ;  /* 0x0000c0009ecb7810 */ /* 0x040fe20007f5e0ff */
[----:B------:R-:W-:Y:S01]  /*10b0*/  IMAD.SHL.U32 R222, R11, 0x2, RZ ;  /* 0x000000020bde7824 */ /* 0x000fe200078e00ff */
[C---:B------:R-:W-:Y:S01]  /*10c0*/  IADD3 R201, P1, R158.reuse, 0xd000, RZ ;  /* 0x0000d0009ec97810 */ /* 0x040fe20007f3e0ff */
[----:B------:R-:W-:Y:S01]  /*10d0*/  IMAD.WIDE R22, R5, 0x2, R22 ;  /* 0x0000000205167825 */ /* 0x000fe200078e0216 */
[----:B------:R-:W-:-:S02]  /*10e0*/  IADD3 R199, P6, R158, 0xe000, RZ ;  /* 0x0000e0009ec77810 */ /* 0x000fc40007fde0ff */
[----:B------:R-:W-:Y:S02]  /*10f0*/  IADD3 R197, P5, R158, 0xf000, RZ ;  /* 0x0000f0009ec57810 */ /* 0x000fe40007fbe0ff */
[----:B------:R-:W-:Y:S02]  /*1100*/  LOP3.LUT R8, R8, 0xfffffe, RZ, 0xc0, !PT ;  /* 0x00fffffe08087812 */ /* 0x000fe400078ec0ff */
[----:B------:R-:W-:Y:S02]  /*1110*/  LOP3.LUT R208, R209, 0x380, RZ, 0xc0, !PT ;  /* 0x00000380d1d07812 */ /* 0x000fe400078ec0ff */
[----:B------:R-:W-:Y:S01]  /*1120*/  LOP3.LUT R206, R207, 0x380, RZ, 0xc0, !PT ;  /* 0x00000380cfce7812 */ /* 0x000fe200078ec0ff */
[----:B------:R-:W-:Y:S01]  /*1130*/  IMAD.IADD R8, R193, 0x1, -R8 ;  /* 0x00000001c1087824 */ /* 0x000fe200078e0a08 */
[----:B------:R-:W-:Y:S02]  /*1140*/  LOP3.LUT R204, R205, 0x380, RZ, 0xc0, !PT ;  /* 0x00000380cdcc7812 */ /* 0x000fe400078ec0ff */
[----:B------:R-:W-:Y:S01]  /*1150*/  LOP3.LUT R202, R203, 0x380, RZ, 0xc0, !PT ;  /* 0x00000380cbca7812 */ /* 0x000fe200078ec0ff */
[----:B------:R-:W-:Y:S01]  /*1160*/  IMAD.SHL.U32 R219, R8, 0x100, RZ ;  /* 0x0000010008db7824 */ /* 0x000fe200078e00ff */
[----:B------:R-:W-:-:S02]  /*1170*/  LOP3.LUT R200, R201, 0x380, RZ, 0xc0, !PT ;  /* 0x00000380c9c87812 */ /* 0x000fc400078ec0ff */
[----:B------:R-:W-:Y:S01]  /*1180*/  LOP3.LUT R198, R199, 0x380, RZ, 0xc0, !PT ;  /* 0x00000380c7c67812 */ /* 0x000fe200078ec0ff */
[----:B------:R-:W-:Y:S01]  /*1190*/  IMAD.IADD R157, R222, 0x1, R219 ;  /* 0x00000001de9d7824 */ /* 0x000fe200078e02db */
        /* <DEDUP_REMOVED lines=31> */
[----:B------:R-:W-:-:S02]  /*1390*/  SHF.R.S32.HI R186, RZ, 0x1f, R167 ;  /* 0x0000001fffba7819 */ /* 0x000fc400000114a7 */
[----:B------:R-:W-:-:S07]  /*13a0*/  SHF.R.S32.HI R185, RZ, 0x1f, R166 ;  /* 0x0000001fffb97819 */ /* 0x000fce00000114a6 */
.L_x_3322:
        /* <DEDUP_REMOVED lines=12> */
[----:B0--34-:R-:W-:Y:S02]  /*1470*/  IMAD.U32 R4, RZ, RZ, UR8 ;  /* 0x00000008ff047e24 */ /* 0x019fe4000f8e00ff */
[----:B------:R-:W-:Y:S01]  /*1480*/  IMAD.U32 R5, RZ, RZ, UR9 ;  /* 0x00000009ff057e24 */ /* 0x000fe2000f8e00ff */
[----:B------:R-:W-:-:S04]  /*1490*/  @UP1 UIMAD.WIDE UR8, UR6, 0x4, UR10 ;  /* 0x00000004060818a5 */ /* 0x000fc8000f8e020a */
[----:B--2---:R-:W2:Y:S02]  /*14a0*/  @P0 LDG.E R4, desc[UR36][R4.64] ;  /* 0x0000002404040981 */ /* 0x004ea4000c1e1900 */
[----:B------:R-:W-:Y:S02]  /*14b0*/  IMAD.U32 R6, RZ, RZ, UR8 ;  /* 0x00000008ff067e24 */ /* 0x000fe4000f8e00ff */
[----:B------:R-:W-:Y:S01]  /*14c0*/  IMAD.U32 R7, RZ, RZ, UR9 ;  /* 0x00000009ff077e24 */ /* 0x000fe2000f8e00ff */
        /* <DEDUP_REMOVED lines=15> */
[----:B-1----:R-:W-:-:S14]  /*15c0*/  @P2 BRA `(.L_x_3192) ;  /* 0x0000000000342947 */ /* 0x002fdc0003800000 */
        /* <DEDUP_REMOVED lines=13> */
.L_x_3192:
[----:B------:R-:W-:Y:S01]  /*16a0*/  UMOV UR42, UR5 ;  /* 0x00000005002a7c82 */ /* 0x000fe20008000000 */
        /* <DEDUP_REMOVED lines=9> */
.L_x_3193:
        /* <DEDUP_REMOVED lines=13> */
.L_x_3194:
[----:B------:R-:W0:Y:S01]  /*1810*/  LDC R0, c[0x0][0xa80] ;  /* 0x0002a000ff007b82 */ /* 0x000e220000000800 */
[----:B------:R-:W-:Y:S01]  /*1820*/  UISETP.NE.AND UP0, UPT, UR38, 0x1, UPT ;  /* 0x000000012600788c */ /* 0x000fe2000bf05270 */
[----:B------:R1:W-:Y:S01]  /*1830*/  STL.128 [R1+0x410], RZ ;  /* 0x000410ff01007387 */ /* 0x0003e20000100c00 */
[----:B------:R-:W-:Y:S01]  /*1840*/  IADD3 R32, P0, R2, 0x410, RZ ;  /* 0x0000041002207810 */ /* 0x000fe20007f1e0ff */
[----:B------:R-:W-:Y:S02]  /*1850*/  UIADD3 UR44, -UR44, UR4, URZ ;  /* 0x000000042c2c7290 */ /* 0x000fe4000fffe13f */
[----:B------:R1:W-:Y:S01]  /*1860*/  STL.128 [R1+0x420], RZ ;  /* 0x000420ff01007387 */ /* 0x0003e20000100c00 */
[----:B------:R-:W-:Y:S01]  /*1870*/  PLOP3.LUT P1, PT, PT, PT, UP0, 0x80, 0x0 ;  /* 0x000000000000781c */ /* 0x000fe20003f2f008 */
[----:B------:R-:W-:Y:S02]  /*1880*/  IMAD.X R33, RZ, RZ, R16, P0 ;  /* 0x000000ffff217224 */ /* 0x000fe400000e0610 */
[----:B------:R1:W-:Y:S04]  /*1890*/  STL.128 [R1+0x200], RZ ;  /* 0x000200ff01007387 */ /* 0x0003e80000100c00 */
[----:B------:R1:W-:Y:S04]  /*18a0*/  STL.128 [R1+0x210], RZ ;  /* 0x000210ff01007387 */ /* 0x0003e80000100c00 */
[----:B------:R1:W-:Y:S04]  /*18b0*/  STL.128 [R1+0x220], RZ ;  /* 0x000220ff01007387 */ /* 0x0003e80000100c00 */
[----:B------:R1:W-:Y:S04]  /*18c0*/  STL.128 [R1+0x230], RZ ;  /* 0x000230ff01007387 */ /* 0x0003e80000100c00 */
[----:B0-----:R1:W-:Y:S04]  /*18d0*/  STL [R1+0x430], R0 ;  /* 0x0004300001007387 */ /* 0x0013e80000100800 */
        /* <DEDUP_REMOVED lines=31> */
[----:B------:R-:W-:Y:S02]  /*1ad0*/  UISETP.NE.AND UP0, UPT, UR4, 0x1, UPT ;  /* 0x000000010400788c */ /* 0x000fe4000bf05270 */
[----:B------:R-:W-:Y:S01]  /*1ae0*/  UIADD3 UR9, UR8, 0x3f, URZ ;  /* 0x0000003f08097890 */ /* 0x000fe2000fffe03f */
[----:B------:R-:W-:Y:S01]  /*1af0*/  ULDC.64 UR4, c[0x0][0xad8] ;  /* 0x0002b60000047ab9 */ /* 0x000fe20000000a00 */
[----:B------:R-:W-:Y:S02]  /*1b00*/  UIADD3 UR10, UR44, 0x1, -UR40 ;  /* 0x000000012c0a7890 */ /* 0x000fe4000fffe828 */
[----:B------:R-:W-:-:S05]  /*1b10*/  UISETP.GE.AND UP1, UPT, UR5, 0x1, UPT ;  /* 0x000000010500788c */ /* 0x000fca000bf26270 */
[----:B------:R-:W-:Y:S01]  /*1b20*/  @UP0 UIADD3 UR6, UR8, 0x3f, URZ ;  /* 0x0000003f08060890 */ /* 0x000fe2000fffe03f */
[----:B------:R-:W-:Y:S01]  /*1b30*/  @UP0 ULDC UR7, c[0x0][0x44c] ;  /* 0x0001130000070ab9 */ /* 0x000fe20000000800 */
[----:B------:R-:W-:Y:S02]  /*1b40*/  PLOP3.LUT P1, PT, PT, PT, UP1, 0x80, 0x0 ;  /* 0x000000000000781c */ /* 0x000fe40003f2f018 */
        /* <DEDUP_REMOVED lines=16> */
.L_x_3197:
[----:B------:R-:W-:-:S11]  /*1c50*/  UISETP.NE.AND UP1, UPT, UR5, 0x1, UPT ;  /* 0x000000010500788c */ /* 0x000fd6000bf25270 */
[----:B------:R-:W-:Y:S02]  /*1c60*/  @UP1 ULDC.64 UR10, c[0x0][0xae0] ;  /* 0x0002b800000a1ab9 */ /* 0x000fe40000000a00 */
[----:B------:R-:W-:-:S04]  /*1c70*/  UIMAD.WIDE.U32 UR6, UR9, UR10, URZ ;  /* 0x0000000a090672a5 */ /* 0x000fc8000f8e003f */
[----:B------:R-:W-:-:S12]  /*1c80*/  @UP1 USHF.R.U32.HI UR9, URZ, UR11, UR7 ;  /* 0x0000000b3f091299 */ /* 0x000fd80008011607 */
.L_x_3198:
[----:B------:R-:W-:-:S04]  /*1c90*/  UIMAD UR9, UR9, UR5, UR5 ;  /* 0x00000005090972a4 */ /* 0x000fc8000f8e0205 */
[----:B------:R-:W-:-:S04]  /*1ca0*/  UISETP.LT.AND UP1, UPT, UR4, UR9, UPT ;  /* 0x000000090400728c */ /* 0x000fc8000bf21270 */
[----:B------:R-:W-:-:S12]  /*1cb0*/  USEL UR4, UR4, UR9, UP1 ;  /* 0x0000000904047287 */ /* 0x000fd80008800000 */
.L_x_3196:
        /* <DEDUP_REMOVED lines=13> */
[----:B------:R-:W-:Y:S01]  /*1d90*/  UIADD3 UR8, UR8, UR44, -UR40 ;  /* 0x0000002c08087290 */ /* 0x000fe2000fffe828 */
        /* <DEDUP_REMOVED lines=14> */
.L_x_3200:
[----:B------:R-:W-:-:S11]  /*1e80*/  UISETP.NE.AND UP0, UPT, UR5, 0x1, UPT ;  /* 0x000000010500788c */ /* 0x000fd6000bf05270 */
[----:B------:R-:W-:Y:S02]  /*1e90*/  @UP0 ULDC.64 UR10, c[0x0][0xae0] ;  /* 0x0002b800000a0ab9 */ /* 0x000fe40000000a00 */
[----:B------:R-:W-:-:S04]  /*1ea0*/  UIMAD.WIDE.U32 UR6, UR8, UR10, URZ ;  /* 0x0000000a080672a5 */ /* 0x000fc8000f8e003f */
[----:B------:R-:W-:-:S12]  /*1eb0*/  @UP0 USHF.R.U32.HI UR8, URZ, UR11, UR7 ;  /* 0x0000000b3f080299 */ /* 0x000fd80008011607 */
.L_x_3201:
[----:B------:R-:W-:-:S04]  /*1ec0*/  UIMAD UR5, UR8, UR5, URZ ;  /* 0x00000005080572a4 */ /* 0x000fc8000f8e023f */
[----:B------:R-:W-:-:S04]  /*1ed0*/  UISETP.LT.AND UP0, UPT, UR4, UR5, UPT ;  /* 0x000000050400728c */ /* 0x000fc8000bf01270 */
[----:B------:R-:W-:-:S12]  /*1ee0*/  USEL UR4, UR4, UR5, !UP0 ;  /* 0x0000000504047287 */ /* 0x000fd8000c000000 */
.L_x_3199:
        /* <DEDUP_REMOVED lines=711> */
.L_x_3204:
[----:B------:R-:W-:Y:S05]  /*4b60*/  BSYNC B0 ;  /* 0x0000000000007941 */ /* 0x000fea0003800000 */
.L_x_3203:
[----:B------:R-:W-:-:S04]  /*4b70*/  UIADD3 UR21, UR21, -0x2, URZ ;  /* 0xfffffffe15157890 */ /* 0x000fc8000fffe03f */
[----:B------:R-:W-:-:S06]  /*4b80*/  UISETP.GE.AND UP0, UPT, UR21, UR20, UPT ;  /* 0x000000141500728c */ /* 0x000fcc000bf06270 */
[----:B------:R-:W-:-:S13]  /*4b90*/  PLOP3.LUT P0, PT, PT, PT, UP0, 0x80, 0x0 ;  /* 0x000000000000781c */ /* 0x000fda0003f0f008 */
[----:B------:R-:W-:Y:S05]  /*4ba0*/  @!P0 BRA `(.L_x_3205) ;  /* 0x0000003c00648947 */ /* 0x000fea0003800000 */
.L_x_3208:
[----:B0-----:R-:W0:Y:S04]  /*4bb0*/  LDL R155, [R1+0x1e8] ;  /* 0x0001e800019b7983 */ /* 0x001e280000100800 */
[----:B-1----:R-:W2:Y:S04]  /*4bc0*/  LDL.64 R4, [R1+0x240] ;  /* 0x0002400001047983 */ /* 0x002ea80000100a00 */
        /* <DEDUP_REMOVED lines=69> */
[----:B------:R-:W-:Y:S04]  /*5020*/  STL.64 [R1+0x240], R4 ;  /* 0x0002400401007387 */ /* 0x000fe80000100a00 */
[----:B------:R-:W0:Y:S01]  /*5030*/  LDS R4, [R138+0x38420] ;  /* 0x038420008a047984 */ /* 0x000e220000000800 */
[C---:B---3--:R-:W-:Y:S01]  /*5040*/  FMUL.FTZ R133, R0.reuse, R133 ;  /* 0x0000008500857220 */ /* 0x048fe20000410000 */
[C---:B------:R-:W-:Y:S01]  /*5050*/  FMUL.FTZ R132, R0.reuse, R132 ;  /* 0x0000008400847220 */ /* 0x040fe20000410000 */
        /* <DEDUP_REMOVED lines=187> */
[----:B0-----:R-:W5:Y:S04]  /*5c10*/  LDL R72, [R1+0x204] ;  /* 0x0002040001487983 */ /* 0x001f680000100800 */
[----:B-1----:R-:W5:Y:S04]  /*5c20*/  LDL R74, [R1+0x208] ;  /* 0x00020800014a7983 */ /* 0x002f680000100800 */
[----:B--2---:R-:W2:Y:S04]  /*5c30*/  LDL R76, [R1+0x20c] ;  /* 0x00020c00014c7983 */ /* 0x004ea80000100800 */
[----:B------:R-:W2:Y:S04]  /*5c40*/  LDL R0, [R1+0x210] ;  /* 0x0002100001007983 */ /* 0x000ea80000100800 */
[----:B---3--:R-:W3:Y:S04]  /*5c50*/  LDL R78, [R1+0x214] ;  /* 0x00021400014e7983 */ /* 0x008ee80000100800 */
[----:B----4-:R-:W4:Y:S04]  /*5c60*/  LDL R80, [R1+0x218] ;  /* 0x0002180001507983 */ /* 0x010f280000100800 */
        /* <DEDUP_REMOVED lines=121> */
[----:B------:R-:W-:Y:S04]  /*6400*/  STL [R1+0x200], R64 ;  /* 0x0002004001007387 */ /* 0x000fe80000100800 */
[----:B------:R-:W-:Y:S04]  /*6410*/  STL [R1+0x204], R72 ;  /* 0x0002044801007387 */ /* 0x000fe80000100800 */
[----:B------:R-:W-:Y:S04]  /*6420*/  STL [R1+0x208], R74 ;  /* 0x0002084a01007387 */ /* 0x000fe80000100800 */
[----:B--2---:R-:W-:Y:S04]  /*6430*/  STL [R1+0x20c], R76 ;  /* 0x00020c4c01007387 */ /* 0x004fe80000100800 */
        /* <DEDUP_REMOVED lines=590> */
.L_x_3207:
[----:B------:R-:W-:Y:S05]  /*8920*/  BSYNC B0 ;  /* 0x0000000000007941 */ /* 0x000fea0003800000 */
.L_x_3206:
[----:B------:R-:W-:Y:S05]  /*8930*/  @P0 BRA `(.L_x_3208) ;  /* 0xffffffc0009c0947 */ /* 0x000fea000383ffff */
.L_x_3205:
[----:B------:R-:W2:Y:S04]  /*8940*/  LDL R139, [R1+0x1e8] ;  /* 0x0001e800018b7983 */ /* 0x000ea80000100800 */
[----:B-1----:R-:W3:Y:S04]  /*8950*/  LDL.64 R4, [R1+0x240] ;  /* 0x0002400001047983 */ /* 0x002ee80000100a00 */
        /* <DEDUP_REMOVED lines=71> */
[----:B------:R-:W-:Y:S04]  /*8dd0*/  STL.64 [R1+0x240], R4 ;  /* 0x0002400401007387 */ /* 0x000fe80000100a00 */
[----:B------:R-:W4:Y:S01]  /*8de0*/  LDS R4, [R140+0x38420] ;  /* 0x038420008c047984 */ /* 0x000f220000000800 */
[----:B------:R-:W-:Y:S01]  /*8df0*/  BSSY B0, `(.L_x_3209) ;  /* 0x00000ca000007945 */ /* 0x000fe20003800000 */
        /* <DEDUP_REMOVED lines=127> */
[----:B------:R-:W-:Y:S01]  /*95f0*/  VIADD R4, R0, 0x1 ;  /* 0x0000000100047836 */ /* 0x000fe20000000000 */
        /* <DEDUP_REMOVED lines=67> */
[----:B------:R-:W-:-:S12]  /*9a30*/  IMAD.MOV.U32 R0, RZ, RZ, 0x1 ;  /* 0x00000001ff007424 */ /* 0x000fd800078e00ff */
[----:B0-----:R-:W-:Y:S05]  /*9a40*/  @P0 BRA `(.L_x_3210) ;  /* 0x0000000000100947 */ /* 0x001fea0003800000 */
[----:B------:R-:W2:Y:S04]  /*9a50*/  LDL R4, [R1+0x1ec] ;  /* 0x0001ec0001047983 */ /* 0x000ea80000100800 */
[----:B------:R0:W-:Y:S01]  /*9a60*/  STL [R1+0x1e8], RZ ;  /* 0x0001e8ff01007387 */ /* 0x0001e20000100800 */
[----:B--2---:R-:W-:-:S05]  /*9a70*/  LOP3.LUT R4, R4, 0x1, RZ, 0x3c, !PT ;  /* 0x0000000104047812 */ /* 0x004fca00078e3cff */
[----:B------:R0:W-:Y:S02]  /*9a80*/  STL [R1+0x1ec], R4 ;  /* 0x0001ec0401007387 */ /* 0x0001e40000100800 */
.L_x_3210:
[----:B------:R-:W-:Y:S05]  /*9a90*/  BSYNC B0 ;  /* 0x0000000000007941 */ /* 0x000fea0003800000 */
.L_x_3209:
[----:B------:R-:W-:Y:S05]  /*9aa0*/  BRA `(.L_x_3202) ;  /* 0x0000021c00447947 */ /* 0x000fea0003800000 */
.L_x_3195:
        /* <DEDUP_REMOVED lines=11> */
[----:B------:R-:W-:Y:S01]  /*9b60*/  IMAD.MOV.U32 R10, RZ, RZ, 0x1 ;  /* 0x00000001ff0a7424 */ /* 0x000fe200078e00ff */
[----:B------:R-:W-:Y:S01]  /*9b70*/  UIADD3 UR9, UP0, UR50, 0x38840, URZ ;  /* 0x0003884032097890 */ /* 0x000fe2000ff1e03f */
[----:B------:R-:W-:Y:S01]  /*9b80*/  IMAD.U32 R13, RZ, RZ, UR4 ;  /* 0x00000004ff0d7e24 */ /* 0x000fe2000f8e00ff */
[----:B------:R-:W-:Y:S01]  /*9b90*/  UIADD3 UR4, UP2, UR50, 0x38850, URZ ;  /* 0x0003885032047890 */ /* 0x000fe2000ff5e03f */
[----:B------:R-:W-:Y:S01]  /*9ba0*/  IMAD.MOV.U32 R11, RZ, RZ, RZ ;  /* 0x000000ffff0b7224 */ /* 0x000fe200078e00ff */
[----:B------:R1:W-:Y:S01]  /*9bb0*/  STL.64 [R1+0x60], R4 ;  /* 0x0000600401007387 */ /* 0x0003e20000100a00 */
[----:B------:R-:W-:Y:S01]  /*9bc0*/  ULDC UR11, c[0x0][0x448] ;  /* 0x00011200000b7ab9 */ /* 0x000fe20000000800 */
[----:B------:R-:W-:Y:S01]  /*9bd0*/  UIADD3.X UR6, URZ, UR51, URZ, UP2, !UPT ;  /* 0x000000333f067290 */ /* 0x000fe200097fe43f */
[----:B------:R-:W-:Y:S01]  /*9be0*/  IMAD.MOV.U32 R7, RZ, RZ, 0x100 ;  /* 0x00000100ff077424 */ /* 0x000fe200078e00ff */
[----:B------:R2:W-:Y:S01]  /*9bf0*/  STL [R1+0x70], R0 ;  /* 0x0000700001007387 */ /* 0x0005e20000100800 */
[----:B------:R-:W-:Y:S01]  /*9c00*/  IMAD.MOV.U32 R12, RZ, RZ, 0x2000 ;  /* 0x00002000ff0c7424 */ /* 0x000fe200078e00ff */
[----:B------:R-:W-:-:S02]  /*9c10*/  UIADD3 UR45, UR44, 0x1, -UR40 ;  /* 0x000000012c2d7890 */ /* 0x000fc4000fffe828 */
[----:B------:R-:W-:Y:S01]  /*9c20*/  STL.64 [R1], RZ ;  /* 0x000000ff01007387 */ /* 0x000fe20000100a00 */
[----:B-1----:R-:W-:-:S03]  /*9c30*/  IMAD.MOV.U32 R4, RZ, RZ, 0x10000 ;  /* 0x00010000ff047424 */ /* 0x002fc600078e00ff */
[----:B------:R-:W-:Y:S01]  /*9c40*/  STL.64 [R1+0x18], R12 ;  /* 0x0000180c01007387 */ /* 0x000fe20000100a00 */
[----:B--2---:R-:W-:Y:S01]  /*9c50*/  IMAD.U32 R0, RZ, RZ, UR4 ;  /* 0x00000004ff007e24 */ /* 0x004fe2000f8e00ff */
[----:B------:R-:W-:Y:S01]  /*9c60*/  UIADD3.X UR4, URZ, UR51, URZ, UP1, !UPT ;  /* 0x000000333f047290 */ /* 0x000fe20008ffe43f */
[----:B0-----:R-:W-:Y:S01]  /*9c70*/  LOP3.LUT R6, R6, 0x7f, RZ, 0xc0, !PT ;  /* 0x0000007f06067812 */ /* 0x001fe200078ec0ff */
[----:B------:R-:W-:Y:S01]  /*9c80*/  IMAD.MOV.U32 R5, RZ, RZ, R13 ;  /* 0x000000ffff057224 */ /* 0x000fe200078e000d */
[----:B------:R-:W-:Y:S01]  /*9c90*/  UISETP.NE.AND UP1, UPT, UR11, 0x1, UPT ;  /* 0x000000010b00788c */ /* 0x000fe2000bf25270 */
[----:B------:R-:W-:Y:S01]  /*9ca0*/  STL.64 [R1+0x38], RZ ;  /* 0x000038ff01007387 */ /* 0x000fe20000100a00 */
[----:B------:R-:W-:-:S04]  /*9cb0*/  ISETP.NE.AND P0, PT, R6, RZ, PT ;  /* 0x000000ff0600720c */ /* 0x000fc80003f05270 */
[----:B------:R-:W-:Y:S02]  /*9cc0*/  SEL R8, RZ, 0x1, P0 ;  /* 0x00000001ff087807 */ /* 0x000fe40000000000 */
[----:B------:R-:W-:-:S03]  /*9cd0*/  IADD3 R41, P0, R2, 0x38, RZ ;  /* 0x0000003802297810 */ /* 0x000fc60007f1e0ff */
[----:B------:R0:W-:Y:S01]  /*9ce0*/  STL.128 [R1+0x20], R8 ;  /* 0x0000200801007387 */ /* 0x0001e20000100c00 */
[----:B------:R-:W-:Y:S02]  /*9cf0*/  IMAD.MOV.U32 R6, RZ, RZ, R8 ;  /* 0x000000ffff067224 */ /* 0x000fe400078e0008 */
[----:B------:R-:W-:-:S03]  /*9d00*/  IMAD.X R52, RZ, RZ, R16, P0 ;  /* 0x000000ffff347224 */ /* 0x000fc600000e0610 */
[----:B------:R1:W-:Y:S01]  /*9d10*/  STL.128 [R1+0x50], R4 ;  /* 0x0000500401007387 */ /* 0x0003e20000100c00 */
[----:B0-----:R-:W-:Y:S01]  /*9d20*/  IMAD.U32 R9, RZ, RZ, UR6 ;  /* 0x00000006ff097e24 */ /* 0x001fe2000f8e00ff */
[----:B------:R-:W-:Y:S01]  /*9d30*/  UIADD3.X UR6, URZ, UR51, URZ, UP0, !UPT ;  /* 0x000000333f067290 */ /* 0x000fe200087fe43f */
[----:B------:R-:W-:Y:S01]  /*9d40*/  IMAD.U32 R8, RZ, RZ, UR8 ;  /* 0x00000008ff087e24 */ /* 0x000fe2000f8e00ff */
[----:B------:R-:W-:Y:S01]  /*9d50*/  USHF.L.U32 UR8, UR5, 0x6, URZ ;  /* 0x0000000605087899 */ /* 0x000fe2000800063f */
[----:B------:R-:W-:Y:S01]  /*9d60*/  IMAD.U32 R11, RZ, RZ, UR10 ;  /* 0x0000000aff0b7e24 */ /* 0x000fe2000f8e00ff */
[----:B------:R-:W-:Y:S01]  /*9d70*/  @UP1 ULDC UR10, c[0x0][0x450] ;  /* 0x00011400000a1ab9 */ /* 0x000fe20000000800 */
[----:B-1----:R-:W-:Y:S02]  /*9d80*/  IMAD.MOV.U32 R5, RZ, RZ, R9 ;  /* 0x000000ffff057224 */ /* 0x002fe400078e0009 */
[----:B------:R-:W-:Y:S02]  /*9d90*/  IMAD.MOV.U32 R6, RZ, RZ, R8 ;  /* 0x000000ffff067224 */ /* 0x000fe400078e0008 */
[----:B------:R-:W-:-:S02]  /*9da0*/  IMAD.MOV.U32 R7, RZ, RZ, R11 ;  /* 0x000000ffff077224 */ /* 0x000fc400078e000b */
[----:B------:R-:W-:Y:S02]  /*9db0*/  IMAD.MOV.U32 R4, RZ, RZ, R0 ;  /* 0x000000ffff047224 */ /* 0x000fe400078e0000 */
[----:B------:R-:W-:Y:S01]  /*9dc0*/  IMAD.U32 R10, RZ, RZ, UR7 ;  /* 0x00000007ff0a7e24 */ /* 0x000fe2000f8e00ff */
[----:B------:R0:W-:Y:S01]  /*9dd0*/  STL.64 [R1+0x68], R6 ;  /* 0x0000680601007387 */ /* 0x0001e20000100a00 */
[----:B------:R-:W-:Y:S01]  /*9de0*/  IMAD.U32 R11, RZ, RZ, UR4 ;  /* 0x00000004ff0b7e24 */ /* 0x000fe2000f8e00ff */
[----:B------:R-:W-:Y:S01]  /*9df0*/  ULDC.64 UR4, c[0x0][0xad8] ;  /* 0x0002b60000047ab9 */ /* 0x000fe20000000a00 */
[----:B------:R-:W-:Y:S01]  /*9e00*/  IMAD.U32 R8, RZ, RZ, UR9 ;  /* 0x00000009ff087e24 */ /* 0x000fe2000f8e00ff */
[----:B------:R-:W-:Y:S01]  /*9e10*/  UISETP.GE.AND UP0, UPT, UR5, 0x1, UPT ;  /* 0x000000010500788c */ /* 0x000fe2000bf06270 */
[----:B------:R-:W-:Y:S01]  /*9e20*/  IMAD.U32 R9, RZ, RZ, UR6 ;  /* 0x00000006ff097e24 */ /* 0x000fe2000f8e00ff */
[----:B------:R0:W-:Y:S01]  /*9e30*/  STL.128 [R1+0x40], R4 ;  /* 0x0000400401007387 */ /* 0x0001e20000100c00 */
[----:B------:R-:W-:Y:S01]  /*9e40*/  @UP1 UIADD3 UR6, UR8, 0x3f, URZ ;  /* 0x0000003f08061890 */ /* 0x000fe2000fffe03f */
[----:B------:R-:W-:-:S02]  /*9e50*/  @UP1 ULDC UR7, c[0x0][0x44c] ;  /* 0x0001130000071ab9 */ /* 0x000fc40000000800 */
[----:B------:R0:W-:Y:S01]  /*9e60*/  STL.64 [R1+0x8], R10 ;  /* 0x0000080a01007387 */ /* 0x0001e20000100a00 */
[----:B------:R-:W-:Y:S01]  /*9e70*/  UIMAD.WIDE.U32 UR6, UR6, UR7, URZ ;  /* 0x00000007060672a5 */ /* 0x000fe2000f8e003f */
[----:B------:R-:W-:Y:S01]  /*9e80*/  PLOP3.LUT P1, PT, PT, PT, UP0, 0x80, 0x0 ;  /* 0x000000000000781c */ /* 0x000fe20003f2f008 */
[----:B------:R-:W-:Y:S01]  /*9e90*/  UIADD3 UR9, UR8, 0x3f, URZ ;  /* 0x0000003f08097890 */ /* 0x000fe2000fffe03f */
[----:B------:R0:W-:Y:S01]  /*9ea0*/  STL.64 [R1+0x10], R8 ;  /* 0x0000100801007387 */ /* 0x0001e20000100a00 */
[----:B------:R-:W-:-:S03]  /*9eb0*/  @UP1 USHF.R.U32.HI UR9, URZ, UR10, UR7 ;  /* 0x0000000a3f091299 */ /* 0x000fc60008011607 */
[----:B------:R0:W-:Y:S01]  /*9ec0*/  STL.64 [R1+0x30], R8 ;  /* 0x0000300801007387 */ /* 0x0001e20000100a00 */
        /* <DEDUP_REMOVED lines=13> */
.L_x_3212:
[----:B------:R-:W-:-:S11]  /*9fa0*/  UISETP.NE.AND UP0, UPT, UR5, 0x1, UPT ;  /* 0x000000010500788c */ /* 0x000fd6000bf05270 */
[----:B------:R-:W-:Y:S02]  /*9fb0*/  @UP0 ULDC.64 UR10, c[0x0][0xae0] ;  /* 0x0002b800000a0ab9 */ /* 0x000fe40000000a00 */
[----:B------:R-:W-:-:S04]  /*9fc0*/  UIMAD.WIDE.U32 UR6, UR9, UR10, URZ ;  /* 0x0000000a090672a5 */ /* 0x000fc8000f8e003f */
[----:B------:R-:W-:-:S12]  /*9fd0*/  @UP0 USHF.R.U32.HI UR9, URZ, UR11, UR7 ;  /* 0x0000000b3f090299 */ /* 0x000fd80008011607 */
.L_x_3213:
[----:B------:R-:W-:-:S04]  /*9fe0*/  UIMAD UR9, UR9, UR5, UR5 ;  /* 0x00000005090972a4 */ /* 0x000fc8000f8e0205 */
[----:B------:R-:W-:-:S04]  /*9ff0*/  UISETP.LT.AND UP0, UPT, UR4, UR9, UPT ;  /* 0x000000090400728c */ /* 0x000fc8000bf01270 */
[----:B------:R-:W-:-:S12]  /*a000*/  USEL UR4, UR4, UR9, UP0 ;  /* 0x0000000904047287 */ /* 0x000fd80008000000 */
.L_x_3211:
        /* <DEDUP_REMOVED lines=29> */
.L_x_3215:
[----:B------:R-:W-:-:S11]  /*a1e0*/  UISETP.NE.AND UP0, UPT, UR5, 0x1, UPT ;  /* 0x000000010500788c */ /* 0x000fd6000bf05270 */
[----:B------:R-:W-:Y:S02]  /*a1f0*/  @UP0 ULDC.64 UR10, c[0x0][0xae0] ;  /* 0x0002b800000a0ab9 */ /* 0x000fe40000000a00 */
[----:B------:R-:W-:-:S04]  /*a200*/  UIMAD.WIDE.U32 UR6, UR8, UR10, URZ ;  /* 0x0000000a080672a5 */ /* 0x000fc8000f8e003f */
[----:B------:R-:W-:-:S12]  /*a210*/  @UP0 USHF.R.U32.HI UR8, URZ, UR11, UR7 ;  /* 0x0000000b3f080299 */ /* 0x000fd80008011607 */
.L_x_3216:
[----:B------:R-:W-:-:S04]  /*a220*/  UIMAD UR5, UR8, UR5, URZ ;  /* 0x00000005080572a4 */ /* 0x000fc8000f8e023f */
[----:B------:R-:W-:-:S04]  /*a230*/  UISETP.LT.AND UP0, UPT, UR4, UR5, UPT ;  /* 0x000000050400728c */ /* 0x000fc8000bf01270 */
[----:B------:R-:W-:-:S12]  /*a240*/  USEL UR4, UR4, UR5, !UP0 ;  /* 0x0000000504047287 */ /* 0x000fd8000c000000 */
.L_x_3214:
        /* <DEDUP_REMOVED lines=9> */
[----:B------:R-:W1:Y:S01]  /*a2e0*/  SHFL.IDX PT, R0, R193, RZ, 0x1f ;  /* 0x00001fffc1007589 */ /* 0x000e6200000e0000 */
[----:B------:R-:W-:Y:S01]  /*a2f0*/  UIADD3 UR8, UR39, 0x400, URZ ;  /* 0x0000040027087890 */ /* 0x000fe2000fffe03f */
[----:B0-----:R-:W-:Y:S01]  /*a300*/  IMAD.MOV.U32 R4, RZ, RZ, 0x1 ;  /* 0x00000001ff047424 */ /* 0x001fe200078e00ff */
[----:B------:R-:W-:Y:S01]  /*a310*/  UIADD3 UR5, UR39, 0x22400, URZ ;  /* 0x0002240027057890 */ /* 0x000fe2000fffe03f */
[----:B------:R-:W0:Y:S01]  /*a320*/  S2R R53, SR_TID.X ;  /* 0x0000000000357919 */ /* 0x000e220000002100 */
        /* <DEDUP_REMOVED lines=13> */
[C---:B------:R-:W-:Y:S01]  /*a400*/  IADD3 R38, P5, R2.reuse, 0xa8, RZ ;  /* 0x000000a802267810 */ /* 0x040fe20007fbe0ff */
[----:B------:R-:W-:Y:S01]  /*a410*/  ULOP3.LUT UR4, UR4, 0x3fff, URZ, 0xc0, !UPT ;  /* 0x00003fff04047892 */ /* 0x000fe2000f8ec03f */
[C---:B------:R-:W-:Y:S01]  /*a420*/  IADD3 R39, P1, R2.reuse, 0xb8, RZ ;  /* 0x000000b802277810 */ /* 0x040fe20007f3e0ff */
[----:B------:R-:W-:Y:S01]  /*a430*/  UIADD3 UR9, UP0, UR50, 0x38400, URZ ;  /* 0x0003840032097890 */ /* 0x000fe2000ff1e03f */
[----:B------:R-:W-:Y:S01]  /*a440*/  IADD3 R37, P6, R2, 0xb0, RZ ;  /* 0x000000b002257810 */ /* 0x000fe20007fde0ff */
[----:B------:R-:W-:Y:S01]  /*a450*/  ULOP3.LUT UR6, UR6, 0x3fff, URZ, 0xc0, !UPT ;  /* 0x00003fff06067892 */ /* 0x000fe2000f8ec03f */
[C---:B-1----:R-:W-:Y:S01]  /*a460*/  LEA.HI R3, R0.reuse, R0, RZ, 0x1 ;  /* 0x0000000000037211 */ /* 0x042fe200078f08ff */
[----:B------:R-:W-:Y:S01]  /*a470*/  ULOP3.LUT UR7, UR7, 0x3fff, URZ, 0xc0, !UPT ;  /* 0x00003fff07077892 */ /* 0x000fe2000f8ec03f */
[----:B------:R-:W-:Y:S01]  /*a480*/  IMAD.X R51, RZ, RZ, R16, P5 ;  /* 0x000000ffff337224 */ /* 0x000fe200028e0610 */
[----:B------:R-:W-:Y:S01]  /*a490*/  ULOP3.LUT UR5, UR5, 0x10000, URZ, 0xfc, !UPT ;  /* 0x0001000005057892 */ /* 0x000fe2000f8efc3f */
[----:B------:R-:W-:Y:S01]  /*a4a0*/  LOP3.LUT R3, R3, 0x6, RZ, 0xc0, !PT ;  /* 0x0000000603037812 */ /* 0x000fe200078ec0ff */
[----:B------:R-:W-:Y:S01]  /*a4b0*/  ULOP3.LUT UR4, UR4, 0x10000, URZ, 0xfc, !UPT ;  /* 0x0001000004047892 */ /* 0x000fe2000f8efc3f */
[----:B------:R-:W-:Y:S01]  /*a4c0*/  IMAD.U32 R8, RZ, RZ, UR9 ;  /* 0x00000009ff087e24 */ /* 0x000fe2000f8e00ff */
[----:B------:R-:W-:Y:S01]  /*a4d0*/  UIADD3.X UR10, URZ, UR51, URZ, UP0, !UPT ;  /* 0x000000333f0a7290 */ /* 0x000fe200087fe43f */
[----:B--2---:R-:W-:Y:S01]  /*a4e0*/  IMAD.MOV.U32 R5, RZ, RZ, 0x40000040 ;  /* 0x40000040ff057424 */ /* 0x004fe200078e00ff */
[----:B------:R-:W-:Y:S01]  /*a4f0*/  ULOP3.LUT UR6, UR6, 0x10000, URZ, 0xfc, !UPT ;  /* 0x0001000006067892 */ /* 0x000fe2000f8efc3f */
[----:B------:R-:W-:Y:S01]  /*a500*/  IMAD.IADD R0, R0, 0x1, -R3 ;  /* 0x0000000100007824 */ /* 0x000fe200078e0a03 */
[----:B------:R-:W-:Y:S01]  /*a510*/  ULOP3.LUT UR7, UR7, 0x10000, URZ, 0xfc, !UPT ;  /* 0x0001000007077892 */ /* 0x000fe2000f8efc3f */
[----:B0-----:R-:W-:Y:S01]  /*a520*/  VIADD R12, R53, 0xffffff80 ;  /* 0xffffff80350c7836 */ /* 0x001fe20000000000 */
[----:B------:R-:W-:Y:S01]  /*a530*/  IADD3 R36, P0, R2, 0xa0, RZ ;  /* 0x000000a002247810 */ /* 0x000fe20007f1e0ff */
        /* <DEDUP_REMOVED lines=8> */
[----:B------:R-:W-:Y:S01]  /*a5c0*/  IMAD.U32 R6, RZ, RZ, UR7 ;  /* 0x00000007ff067e24 */ /* 0x000fe2000f8e00ff */
[----:B------:R-:W-:Y:S01]  /*a5d0*/  LOP3.LUT R0, R0, 0x3fff, RZ, 0xc0, !PT ;  /* 0x00003fff00007812 */ /* 0x000fe200078ec0ff */
[----:B------:R-:W-:Y:S01]  /*a5e0*/  IMAD.MOV.U32 R7, RZ, RZ, 0x40000040 ;  /* 0x40000040ff077424 */ /* 0x000fe200078e00ff */
[----:B------:R-:W-:Y:S01]  /*a5f0*/  ULOP3.LUT UP0, URZ, UR4, 0x3ff, URZ, 0xc0, !UPT ;  /* 0x000003ff043f7892 */ /* 0x000fe2000f80c03f */
[----:B------:R-:W-:Y:S01]  /*a600*/  STL.64 [R1+0x78], R8 ;  /* 0x0000780801007387 */ /* 0x000fe20000100a00 */
[----:B------:R-:W-:Y:S01]  /*a610*/  LOP3.LUT R0, R0, 0x2000000, RZ, 0xfc, !PT ;  /* 0x0200000000007812 */ /* 0x000fe200078efcff */
[----:B0-----:R-:W-:Y:S01]  /*a620*/  IMAD.MOV.U32 R12, RZ, RZ, R3 ;  /* 0x000000ffff0c7224 */ /* 0x001fe200078e0003 */
[C---:B------:R-:W-:Y:S01]  /*a630*/  IADD3 R154, P4, R2.reuse, 0x98, RZ ;  /* 0x00000098029a7810 */ /* 0x040fe20007f9e0ff */
[----:B------:R-:W-:Y:S01]  /*a640*/  STL.128 [R1+0xb0], R4 ;  /* 0x0000b00401007387 */ /* 0x000fe20000100c00 */
[----:B------:R-:W-:Y:S01]  /*a650*/  PLOP3.LUT P5, PT, PT, PT, UP0, 0x80, 0x0 ;  /* 0x000000000000781c */ /* 0x000fe20003faf008 */
[----:B------:R-:W-:Y:S01]  /*a660*/  IMAD.MOV.U32 R14, RZ, RZ, R0 ;  /* 0x000000ffff0e7224 */ /* 0x000fe200078e0000 */
[C---:B------:R-:W-:Y:S01]  /*a670*/  IADD3 R24, P3, R2.reuse, 0x94, RZ ;  /* 0x0000009402187810 */ /* 0x040fe20007f7e0ff */
[----:B------:R-:W-:Y:S01]  /*a680*/  IMAD.MOV.U32 R11, RZ, RZ, 0x40000040 ;  /* 0x40000040ff0b7424 */ /* 0x000fe200078e00ff */
[C---:B------:R-:W-:Y:S01]  /*a690*/  IADD3 R35, P2, R2.reuse, 0x88, RZ ;  /* 0x0000008802237810 */ /* 0x040fe20007f5e0ff */
[--C-:B------:R-:W-:Y:S01]  /*a6a0*/  IMAD.X R40, RZ, RZ, R16.reuse, P1 ;  /* 0x000000ffff287224 */ /* 0x100fe200008e0610 */
[----:B------:R-:W-:Y:S01]  /*a6b0*/  STL.128 [R1+0xa0], R12 ;  /* 0x0000a00c01007387 */ /* 0x000fe20000100c00 */
[----:B------:R-:W-:Y:S01]  /*a6c0*/  IMAD.X R50, RZ, RZ, R16, P6 ;  /* 0x000000ffff327224 */ /* 0x000fe200030e0610 */
[C---:B------:R-:W-:Y:S01]  /*a6d0*/  IADD3 R34, P1, R2.reuse, 0x80, RZ ;  /* 0x0000008002227810 */ /* 0x040fe20007f3e0ff */
[----:B------:R-:W-:Y:S01]  /*a6e0*/  IMAD.MOV.U32 R0, RZ, RZ, R220 ;  /* 0x000000ffff007224 */ /* 0x000fe200078e00dc */
[----:B------:R-:W-:Y:S01]  /*a6f0*/  IADD3 R26, P6, R2, 0x78, RZ ;  /* 0x00000078021a7810 */ /* 0x000fe20007fde0ff */
[----:B------:R0:W-:Y:S01]  /*a700*/  STL.64 [R1+0x98], R10 ;  /* 0x0000980a01007387 */ /* 0x0001e20000100a00 */
[----:B------:R-:W-:-:S02]  /*a710*/  IMAD.MOV.U32 R3, RZ, RZ, R221 ;  /* 0x000000ffff037224 */ /* 0x000fc400078e00dd */
[--C-:B------:R-:W-:Y:S02]  /*a720*/  IMAD.X R49, RZ, RZ, R16.reuse, P0 ;  /* 0x000000ffff317224 */ /* 0x100fe400000e0610 */
        /* <DEDUP_REMOVED lines=23> */
.L_x_3218:
        /* <DEDUP_REMOVED lines=8> */
[----:B------:R-:W-:-:S03]  /*a920*/  LOP3.LUT R5, R5, 0x1ffffffe, RZ, 0xc0, !PT ;  /* 0x1ffffffe05057812 */ /* 0x000fc600078ec0ff */
[----:B------:R-:W-:Y:S02]  /*a930*/  IMAD.IADD R3, R7, 0x1, -R3 ;  /* 0x0000000107037824 */ /* 0x000fe400078e0a03 */
[----:B------:R-:W-:-:S04]  /*a940*/  IMAD.IADD R5, R4, 0x1, -R5 ;  /* 0x0000000104057824 */ /* 0x000fc800078e0a05 */
[----:B------:R-:W-:-:S07]  /*a950*/  IMAD.SHL.U32 R10, R5, 0x8, RZ ;  /* 0x00000008050a7824 */ /* 0x000fce00078e00ff */
.L_x_3217:
[----:B------:R-:W2:Y:S01]  /*a960*/  LDL R46, [R1+0x1f4] ;  /* 0x0001f400012e7983 */ /* 0x000ea20000100800 */
[----:B------:R-:W-:Y:S01]  /*a970*/  SHF.R.S32.HI R4, RZ, 0x1f, R3 ;  /* 0x0000001fff047819 */ /* 0x000fe20000011403 */
[----:B------:R-:W0:Y:S01]  /*a980*/  LDC.64 R42, c[0x0][0xad0] ;  /* 0x0002b400ff2a7b82 */ /* 0x000e220000000a00 */
[----:B------:R-:W-:Y:S01]  /*a990*/  IADD3 R7, P0, R2, 0x11c, RZ ;  /* 0x0000011c02077810 */ /* 0x000fe20007f1e0ff */
[----:B------:R0:W-:Y:S01]  /*a9a0*/  STL.64 [R1+0xe0], R26 ;  /* 0x0000e01a01007387 */ /* 0x0001e20000100a00 */
[----:B------:R-:W-:Y:S01]  /*a9b0*/  LEA.HI R4, R4, R3, RZ, 0x3 ;  /* 0x0000000304047211 */ /* 0x000fe200078f18ff */
[----:B------:R-:W-:Y:S01]  /*a9c0*/  IMAD.MOV.U32 R12, RZ, RZ, R24 ;  /* 0x000000ffff0c7224 */ /* 0x000fe200078e0018 */
[----:B------:R-:W-:Y:S01]  /*a9d0*/  IADD3 R30, P2, R2, 0xd0, RZ ;  /* 0x000000d0021e7810 */ /* 0x000fe20007f5e0ff */
[--C-:B------:R-:W-:Y:S01]  /*a9e0*/  IMAD.X R8, RZ, RZ, R16.reuse, P0 ;  /* 0x000000ffff087224 */ /* 0x100fe200000e0610 */
[C---:B------:R-:W-:Y:S01]  /*a9f0*/  LOP3.LUT R6, R4.reuse, 0xfffffff8, RZ, 0xc0, !PT ;  /* 0xfffffff804067812 */ /* 0x040fe200078ec0ff */
[----:B------:R-:W-:Y:S01]  /*aa00*/  IMAD.SHL.U32 R4, R4, 0x40, RZ ;  /* 0x0000004004047824 */ /* 0x000fe200078e00ff */
[----:B------:R-:W1:Y:S01]  /*aa10*/  LDC.64 R44, c[0x0][0xad8] ;  /* 0x0002b600ff2c7b82 */ /* 0x000e620000000a00 */
[----:B------:R-:W-:Y:S01]  /*aa20*/  IMAD.X R31, RZ, RZ, R16, P2 ;  /* 0x000000ffff1f7224 */ /* 0x000fe200010e0610 */
[C---:B------:R-:W-:Y:S01]  /*aa30*/  IADD3 R14, P3, R2.reuse, 0xc0, RZ ;  /* 0x000000c0020e7810 */ /* 0x040fe20007f7e0ff */
[----:B------:R-:W-:Y:S01]  /*aa40*/  IMAD.IADD R3, R3, 0x1, -R6 ;  /* 0x0000000103037824 */ /* 0x000fe200078e0a06 */
[----:B------:R-:W-:Y:S01]  /*aa50*/  IADD3 R6, P1, R2, 0x90, RZ ;  /* 0x0000009002067810 */ /* 0x000fe20007f3e0ff */
[----:B------:R-:W-:Y:S01]  /*aa60*/  IMAD.U32 R24, RZ, RZ, UR40 ;  /* 0x00000028ff187e24 */ /* 0x000fe2000f8e00ff */
[----:B------:R-:W-:Y:S01]  /*aa70*/  LOP3.LUT R11, R4, 0xfffffe00, RZ, 0xc0, !PT ;  /* 0xfffffe00040b7812 */ /* 0x000fe200078ec0ff */
[C---:B------:R-:W-:Y:S01]  /*aa80*/  IMAD.SHL.U32 R5, R3.reuse, 0x40, RZ ;  /* 0x0000004003057824 */ /* 0x040fe200078e00ff */
[----:B------:R-:W3:Y:S01]  /*aa90*/  LDC.64 R54, c[0x0][0xae0] ;  /* 0x0002b800ff367b82 */ /* 0x000ee20000000a00 */
[----:B------:R-:W-:Y:S01]  /*aaa0*/  IMAD.X R13, RZ, RZ, R16, P1 ;  /* 0x000000ffff0d7224 */ /* 0x000fe200008e0610 */
[----:B------:R-:W-:Y:S01]  /*aab0*/  LOP3.LUT P0, RZ, R3, 0x2, RZ, 0xc0, !PT ;  /* 0x0000000203ff7812 */ /* 0x000fe2000780c0ff */
[----:B------:R-:W-:Y:S01]  /*aac0*/  IMAD R0, R0, 0x400, R11 ;  /* 0x0000040000007824 */ /* 0x000fe200078e020b */
[----:B------:R-:W-:Y:S01]  /*aad0*/  LOP3.LUT R5, R5, 0x1c0, RZ, 0xc0, !PT ;  /* 0x000001c005057812 */ /* 0x000fe200078ec0ff */
[----:B------:R-:W-:Y:S01]  /*aae0*/  IMAD.MOV.U32 R11, RZ, RZ, 0x10 ;  /* 0x00000010ff0b7424 */ /* 0x000fe200078e00ff */
[----:B------:R-:W-:Y:S01]  /*aaf0*/  LOP3.LUT P1, RZ, R3, 0x4, RZ, 0xc0, !PT ;  /* 0x0000000403ff7812 */ /* 0x000fe2000782c0ff */
[----:B------:R3:W-:Y:S01]  /*ab00*/  STL.64 [R1+0xd8], R30 ;  /* 0x0000d81e01007387 */ /* 0x0007e20000100a00 */
[----:B------:R-:W-:Y:S01]  /*ab10*/  LOP3.LUT R9, R5, 0x8, R10, 0xf8, !PT ;  /* 0x0000000805097812 */ /* 0x000fe200078ef80a */
[----:B------:R-:W-:Y:S01]  /*ab20*/  IMAD.X R15, RZ, RZ, R16, P3 ;  /* 0x000000ffff0f7224 */ /* 0x000fe200018e0610 */
[----:B------:R-:W-:Y:S01]  /*ab30*/  SHF.R.U32.HI R4, RZ, 0x3, R5 ;  /* 0x00000003ff047819 */ /* 0x000fe20000011605 */
[----:B------:R-:W-:Y:S01]  /*ab40*/  IMAD.MOV.U32 R5, RZ, RZ, R8 ;  /* 0x000000ffff057224 */ /* 0x000fe200078e0008 */
[----:B------:R-:W4:Y:S01]  /*ab50*/  LDC R10, c[0x0][0x450] ;  /* 0x00011400ff0a7b82 */ /* 0x000f220000000800 */
[----:B------:R-:W-:Y:S01]  /*ab60*/  IMAD.MOV.U32 R28, RZ, RZ, RZ ;  /* 0x000000ffff1c7224 */ /* 0x000fe200078e00ff */
[----:B------:R-:W-:Y:S01]  /*ab70*/  LOP3.LUT R9, R9, R4, RZ, 0x3c, !PT ;  /* 0x0000000409097212 */ /* 0x000fe200078e3cff */
[----:B------:R-:W-:Y:S01]  /*ab80*/  IMAD.MOV.U32 R4, RZ, RZ, R7 ;  /* 0x000000ffff047224 */ /* 0x000fe200078e0007 */
[----:B------:R-:W-:Y:S01]  /*ab90*/  STL.64 [R1+0xd0], R156 ;  /* 0x0000d09c01007387 */ /* 0x000fe20000100a00 */
[----:B------:R-:W-:Y:S01]  /*aba0*/  IMAD.MOV.U32 R7, RZ, RZ, R13 ;  /* 0x000000ffff077224 */ /* 0x000fe200078e000d */
[----:B------:R-:W-:Y:S01]  /*abb0*/  BSSY B0, `(.L_x_3219) ;  /* 0x0000028000007945 */ /* 0x000fe20003800000 */
[----:B------:R-:W-:Y:S01]  /*abc0*/  IMAD.IADD R3, R0, 0x1, R9 ;  /* 0x0000000100037824 */ /* 0x000fe200078e0209 */
[----:B------:R-:W-:Y:S01]  /*abd0*/  STL.U8 [R1+0xe8], RZ ;  /* 0x0000e8ff01007387 */ /* 0x000fe20000100000 */
[----:B------:R-:W4:Y:S01]  /*abe0*/  LDC.64 R8, c[0x0][0x448] ;  /* 0x00011200ff087b82 */ /* 0x000f220000000a00 */
[----:B------:R-:W-:-:S02]  /*abf0*/  IMAD.MOV.U32 R0, RZ, RZ, 0x20 ;  /* 0x00000020ff007424 */ /* 0x000fc400078e00ff */
[----:B------:R5:W-:Y:S01]  /*ac00*/  STL.128 [R1+0x120], R4 ;  /* 0x0001200401007387 */ /* 0x000be20000100c00 */
[----:B------:R-:W-:Y:S02]  /*ac10*/  IMAD.MOV.U32 R13, RZ, RZ, R25 ;  /* 0x000000ffff0d7224 */ /* 0x000fe400078e0019 */
[----:B------:R-:W-:Y:S01]  /*ac20*/  IMAD.U32 R25, RZ, RZ, UR44 ;  /* 0x0000002cff197e24 */ /* 0x000fe2000f8e00ff */
[----:B------:R-:W-:Y:S01]  /*ac30*/  STL.U8 [R1+0x140], RZ ;  /* 0x000140ff01007387 */ /* 0x000fe20000100000 */
[----:B0-----:R-:W-:Y:S02]  /*ac40*/  IMAD.MOV.U32 R26, RZ, RZ, R43 ;  /* 0x000000ffff1a7224 */ /* 0x001fe400078e002b */
[----:B-1----:R-:W-:Y:S01]  /*ac50*/  IMAD.MOV.U32 R27, RZ, RZ, R44 ;  /* 0x000000ffff1b7224 */ /* 0x002fe200078e002c */
[----:B------:R0:W-:Y:S01]  /*ac60*/  STL.128 [R1+0x130], R12 ;  /* 0x0001300c01007387 */ /* 0x0001e20000100c00 */
[----:B------:R-:W-:Y:S02]  /*ac70*/  IMAD.MOV.U32 R29, RZ, RZ, R45 ;  /* 0x000000ffff1d7224 */ /* 0x000fe400078e002d */
[----:B---3--:R-:W-:Y:S01]  /*ac80*/  IMAD.MOV.U32 R30, RZ, RZ, R54 ;  /* 0x000000ffff1e7224 */ /* 0x008fe200078e0036 */
[----:B------:R-:W-:Y:S01]  /*ac90*/  STL.128 [R1+0xf0], R24 ;  /* 0x0000f01801007387 */ /* 0x000fe20000100c00 */
[----:B------:R-:W-:-:S02]  /*aca0*/  IMAD.MOV.U32 R31, RZ, RZ, R55 ;  /* 0x000000ffff1f7224 */ /* 0x000fc400078e0037 */
[----:B-----5:R-:W-:Y:S01]  /*acb0*/  IMAD.U32 R6, RZ, RZ, UR50 ;  /* 0x00000032ff067e24 */ /* 0x020fe2000f8e00ff */
[----:B------:R-:W-:Y:S01]  /*acc0*/  SEL R5, R0, 0xffffffe0, !P1 ;  /* 0xffffffe000057807 */ /* 0x000fe20004800000 */
[----:B------:R-:W-:Y:S01]  /*acd0*/  IMAD.U32 R7, RZ, RZ, UR51 ;  /* 0x00000033ff077e24 */ /* 0x000fe2000f8e00ff */
[----:B------:R-:W-:Y:S01]  /*ace0*/  SEL R4, R11, 0xfffffff0, !P0 ;  /* 0xfffffff00b047807 */ /* 0x000fe20004000000 */
[----:B------:R-:W-:Y:S01]  /*acf0*/  IMAD.MOV.U32 R11, RZ, RZ, R42 ;  /* 0x000000ffff0b7224 */ /* 0x000fe200078e002a */
[----:B------:R-:W-:Y:S01]  /*ad00*/  STL.128 [R1+0x100], R28 ;  /* 0x0001001c01007387 */ /* 0x000fe20000100c00 */
[----:B------:R-:W-:Y:S01]  /*ad10*/  IMAD.WIDE.U32 R20, R3, 0x2, R6 ;  /* 0x0000000203147825 */ /* 0x000fe200078e0006 */
[----:B0-----:R-:W-:Y:S02]  /*ad20*/  IADD3 R12, P1, R2, 0xe8, RZ ;  /* 0x000000e8020c7810 */ /* 0x001fe40007f3e0ff */
[----:B------:R-:W-:Y:S01]  /*ad30*/  STL.64 [R1+0xc0], R4 ;  /* 0x0000c00401007387 */ /* 0x000fe20000100a00 */
[----:B------:R-:W-:-:S03]  /*ad40*/  IADD3 R20, P0, R20, 0x36400, RZ ;  /* 0x0003640014147810 */ /* 0x000fc60007f1e0ff */
[----:B----4-:R0:W-:Y:S01]  /*ad50*/  STL.128 [R1+0x110], R8 ;  /* 0x0001100801007387 */ /* 0x0101e20000100c00 */
[----:B------:R-:W-:Y:S02]  /*ad60*/  IMAD.X R13, RZ, RZ, R16, P1 ;  /* 0x000000ffff0d7224 */ /* 0x000fe400008e0610 */
[----:B------:R-:W-:-:S05]  /*ad70*/  IMAD.X R21, RZ, RZ, R21, P0 ;  /* 0x000000ffff157224 */ /* 0x000fca00000e0615 */
[----:B------:R1:W-:Y:S01]  /*ad80*/  STL.64 [R1+0xc8], R20 ;  /* 0x0000c81401007387 */ /* 0x0003e20000100a00 */
[----:B0-----:R-:W-:Y:S02]  /*ad90*/  IMAD.MOV.U32 R8, RZ, RZ, R34 ;  /* 0x000000ffff087224 */ /* 0x001fe400078e0022 */
[----:B------:R-:W-:Y:S01]  /*ada0*/  IMAD.MOV.U32 R9, RZ, RZ, R47 ;  /* 0x000000ffff097224 */ /* 0x000fe200078e002f */
[----:B--2---:R-:W-:-:S04]  /*adb0*/  LEA.HI R0, R46, R46, RZ, 0x1 ;  /* 0x0000002e2e007211 */ /* 0x004fc800078f08ff */
[----:B------:R-:W-:-:S05]  /*adc0*/  LOP3.LUT R3, R0, 0xfffffffe, RZ, 0xc0, !PT ;  /* 0xfffffffe00037812 */ /* 0x000fca00078ec0ff */
[----:B------:R-:W-:Y:S02]  /*add0*/  IMAD.IADD R0, R46, 0x1, -R3 ;  /* 0x000000012e007824 */ /* 0x000fe400078e0a03 */
[----:B------:R-:W-:-:S03]  /*ade0*/  VIADD R3, R53, 0xffffff80 ;  /* 0xffffff8035037836 */ /* 0x000fc60000000000 */
[----:B------:R-:W-:Y:S02]  /*adf0*/  SHF.L.U32 R0, R0, 0x1f, RZ ;  /* 0x0000001f00007819 */ /* 0x000fe400000006ff */
[----:B------:R1:W-:Y:S02]  /*ae00*/  STL [R1+0xec], R3 ;  /* 0x0000ec0301007387 */ /* 0x0003e40000100800 */
[----:B------:R-:W0:Y:S02]  /*ae10*/  SYNCS.PHASECHK.TRANS64.TRYWAIT P0, [UR39+0x38800], R0 ;  /* 0x03880000ff0075a7 */ /* 0x000e240008000167 */
[----:B01----:R-:W-:Y:S05]  /*ae20*/  @!P0 BRA `(.L_x_3220) ;  /* 0x000002b800ec8947 */ /* 0x003fea0003800000 */
.L_x_3475:
[----:B------:R-:W-:Y:S05]  /*ae30*/  BSYNC B0 ;  /* 0x0000000000007941 */ /* 0x000fea0003800000 */
.L_x_3219:
[----:B------:R-:W-:Y:S01]  /*ae40*/  IMAD.MOV.U32 R4, RZ, RZ, R36 ;  /* 0x000000ffff047224 */ /* 0x000fe200078e0024 */
[C---:B0-----:R-:W-:Y:S01]  /*ae50*/  IADD3 R0, P0, R2.reuse, 0x400, RZ ;  /* 0x0000040002007810 */ /* 0x041fe20007f1e0ff */
[----:B------:R-:W-:Y:S01]  /*ae60*/  IMAD.MOV.U32 R5, RZ, RZ, R49 ;  /* 0x000000ffff057224 */ /* 0x000fe200078e0031 */
[C---:B------:R-:W-:Y:S01]  /*ae70*/  IADD3 R20, P1, R2.reuse, 0x120, RZ ;  /* 0x0000012002147810 */ /* 0x040fe20007f3e0ff */
[----:B------:R-:W-:Y:S01]  /*ae80*/  IMAD.MOV.U32 R10, RZ, RZ, R12 ;  /* 0x000000ffff0a7224 */ /* 0x000fe200078e000c */
[----:B------:R-:W-:Y:S01]  /*ae90*/  STL.128 [R1+0x160], R152 ;  /* 0x0001609801007387 */ /* 0x000fe20000100c00 */
[--C-:B------:R-:W-:Y:S01]  /*aea0*/  IMAD.X R21, RZ, RZ, R16.reuse, P0 ;  /* 0x000000ffff157224 */ /* 0x100fe200000e0610 */
[----:B------:R-:W-:Y:S01]  /*aeb0*/  IADD3 R24, P0, R2, 0x128, RZ ;  /* 0x0000012802187810 */ /* 0x000fe20007f1e0ff */
[----:B------:R-:W-:Y:S01]  /*aec0*/  IMAD.MOV.U32 R11, RZ, RZ, R13 ;  /* 0x000000ffff0b7224 */ /* 0x000fe200078e000d */
[----:B------:R0:W-:Y:S01]  /*aed0*/  STL.128 [R1+0x170], R4 ;  /* 0x0001700401007387 */ /* 0x0001e20000100c00 */
[----:B------:R-:W-:Y:S01]  /*aee0*/  IMAD.MOV.U32 R36, RZ, RZ, R17 ;  /* 0x000000ffff247224 */ /* 0x000fe200078e0011 */
[----:B------:R-:W-:Y:S01]  /*aef0*/  BSSY B0, `(.L_x_3221) ;  /* 0x000002d000007945 */ /* 0x000fe20003800000 */
[----:B------:R-:W-:Y:S01]  /*af00*/  IMAD.X R25, RZ, RZ, R16, P0 ;  /* 0x000000ffff197224 */ /* 0x000fe200000e0610 */
[----:B------:R1:W-:Y:S01]  /*af10*/  STL.128 [R1+0x150], R8 ;  /* 0x0001500801007387 */ /* 0x0003e20000100c00 */
[----:B------:R-:W-:-:S02]  /*af20*/  IMAD.MOV.U32 R14, RZ, RZ, R41 ;  /* 0x000000ffff0e7224 */ /* 0x000fc400078e0029 */
[----:B------:R-:W-:Y:S01]  /*af30*/  IMAD.MOV.U32 R15, RZ, RZ, R52 ;  /* 0x000000ffff0f7224 */ /* 0x000fe200078e0034 */
[----:B------:R-:W-:Y:S01]  /*af40*/  STL.64 [R1+0x148], R216 ;  /* 0x000148d801007387 */ /* 0x000fe20000100a00 */
[----:B------:R-:W-:Y:S02]  /*af50*/  IMAD.MOV.U32 R12, RZ, RZ, R218 ;  /* 0x000000ffff0c7224 */ /* 0x000fe400078e00da */
[----:B------:R-:W-:Y:S02]  /*af60*/  IMAD.MOV.U32 R13, RZ, RZ, R195 ;  /* 0x000000ffff0d7224 */ /* 0x000fe400078e00c3 */
[----:B0-----:R-:W-:-:S03]  /*af70*/  IMAD.MOV.U32 R4, RZ, RZ, R35 ;  /* 0x000000ffff047224 */ /* 0x001fc600078e0023 */
[----:B------:R0:W-:Y:S01]  /*af80*/  STL.128 [R1+0x180], R12 ;  /* 0x0001800c01007387 */ /* 0x0001e20000100c00 */
[----:B------:R-:W-:Y:S02]  /*af90*/  IMAD.MOV.U32 R5, RZ, RZ, R48 ;  /* 0x000000ffff057224 */ /* 0x000fe400078e0030 */
[----:B------:R-:W-:Y:S01]  /*afa0*/  IMAD.MOV.U32 R6, RZ, RZ, R37 ;  /* 0x000000ffff067224 */ /* 0x000fe200078e0025 */
[C---:B-1----:R-:W-:Y:S01]  /*afb0*/  IADD3 R10, P0, R2.reuse, 0x140, RZ ;  /* 0x00000140020a7810 */ /* 0x042fe20007f1e0ff */
[----:B------:R-:W-:Y:S01]  /*afc0*/  IMAD.MOV.U32 R7, RZ, RZ, R50 ;  /* 0x000000ffff077224 */ /* 0x000fe200078e0032 */
[----:B------:R-:W-:Y:S01]  /*afd0*/  IADD3 R8, P2, R2, 0xd8, RZ ;  /* 0x000000d802087810 */ /* 0x000fe20007f5e0ff */
[--C-:B------:R-:W-:Y:S02]  /*afe0*/  IMAD.X R11, RZ, RZ, R16.reuse, P1 ;  /* 0x000000ffff0b7224 */ /* 0x100fe400008e0610 */
[----:B------:R-:W-:Y:S01]  /*aff0*/  IMAD.MOV.U32 R37, RZ, RZ, R19 ;  /* 0x000000ffff257224 */ /* 0x000fe200078e0013 */
[----:B------:R1:W-:Y:S01]  /*b000*/  STL.128 [R1+0x190], R4 ;  /* 0x0001900401007387 */ /* 0x0003e20000100c00 */
[----:B------:R-:W-:Y:S01]  /*b010*/  IMAD.X R9, RZ, RZ, R16, P2 ;  /* 0x000000ffff097224 */ /* 0x000fe200010e0610 */
[----:B0-----:R-:W-:Y:S01]  /*b020*/  MOV R12, 0xb1c0 ;  /* 0x0000b1c0000c7802 */ /* 0x001fe20000000f00 */
[----:B-1----:R-:W-:-:S02]  /*b030*/  IMAD.MOV.U32 R4, RZ, RZ, R39 ;  /* 0x000000ffff047224 */ /* 0x002fc400078e0027 */
[----:B------:R-:W-:Y:S02]  /*b040*/  IMAD.MOV.U32 R5, RZ, RZ, R40 ;  /* 0x000000ffff057224 */ /* 0x000fe400078e0028 */
[----:B------:R-:W-:Y:S02]  /*b050*/  IMAD.MOV.U32 R6, RZ, RZ, R0 ;  /* 0x000000ffff067224 */ /* 0x000fe400078e0000 */
[----:B------:R-:W-:Y:S02]  /*b060*/  IMAD.MOV.U32 R7, RZ, RZ, R21 ;  /* 0x000000ffff077224 */ /* 0x000fe400078e0015 */
[----:B------:R-:W-:Y:S02]  /*b070*/  IMAD.MOV.U32 R39, RZ, RZ, R51 ;  /* 0x000000ffff277224 */ /* 0x000fe400078e0033 */
[----:B------:R-:W-:Y:S01]  /*b080*/  VIADD R0, R2, 0x148 ;  /* 0x0000014802007836 */ /* 0x000fe20000000000 */
[----:B------:R0:W-:Y:S04]  /*b090*/  STL.128 [R1+0x1a0], R4 ;  /* 0x0001a00401007387 */ /* 0x0001e80000100c00 */
[----:B------:R-:W-:Y:S01]  /*b0a0*/  STL.128 [R1+0x1d0], R36 ;  /* 0x0001d02401007387 */ /* 0x000fe20000100c00 */
[----:B0-----:R-:W-:-:S02]  /*b0b0*/  IMAD.MOV.U32 R5, RZ, RZ, R11 ;  /* 0x000000ffff057224 */ /* 0x001fc400078e000b */
[----:B------:R-:W-:Y:S02]  /*b0c0*/  IMAD.X R11, RZ, RZ, R16, P0 ;  /* 0x000000ffff0b7224 */ /* 0x000fe400000e0610 */
[----:B------:R-:W-:Y:S02]  /*b0d0*/  IMAD.MOV.U32 R6, RZ, RZ, R32 ;  /* 0x000000ffff067224 */ /* 0x000fe400078e0020 */
[----:B------:R-:W-:Y:S01]  /*b0e0*/  IMAD.MOV.U32 R7, RZ, RZ, R33 ;  /* 0x000000ffff077224 */ /* 0x000fe200078e0021 */
[----:B------:R-:W-:Y:S01]  /*b0f0*/  STL.64 [R1+0x1e0], R10 ;  /* 0x0001e00a01007387 */ /* 0x000fe20000100a00 */
[----:B------:R-:W-:-:S05]  /*b100*/  IMAD.MOV.U32 R4, RZ, RZ, R20 ;  /* 0x000000ffff047224 */ /* 0x000fca00078e0014 */
[----:B------:R0:W-:Y:S02]  /*b110*/  STL.128 [R1+0x1b0], R4 ;  /* 0x0001b00401007387 */ /* 0x0001e40000100c00 */
[----:B0-----:R-:W-:Y:S01]  /*b120*/  IMAD.MOV.U32 R4, RZ, RZ, R8 ;  /* 0x000000ffff047224 */ /* 0x001fe200078e0008 */
[----:B------:R-:W-:Y:S01]  /*b130*/  IADD3 R8, P0, R2, 0xec, RZ ;  /* 0x000000ec02087810 */ /* 0x000fe20007f1e0ff */
[----:B------:R-:W-:Y:S02]  /*b140*/  IMAD.MOV.U32 R5, RZ, RZ, R9 ;  /* 0x000000ffff057224 */ /* 0x000fe400078e0009 */
[----:B------:R-:W-:Y:S02]  /*b150*/  IMAD.MOV.U32 R6, RZ, RZ, R24 ;  /* 0x000000ffff067224 */ /* 0x000fe400078e0018 */
[----:B------:R-:W-:Y:S02]  /*b160*/  IMAD.MOV.U32 R7, RZ, RZ, R25 ;  /* 0x000000ffff077224 */ /* 0x000fe400078e0019 */
[----:B------:R-:W-:-:S03]  /*b170*/  IMAD.U32 R9, RZ, RZ, UR47 ;  /* 0x0000002fff097e24 */ /* 0x000fc6000f8e00ff */
[----:B------:R0:W-:Y:S02]  /*b180*/  STL.128 [R1+0x1c0], R4 ;  /* 0x0001c00401007387 */ /* 0x0001e40000100c00 */
[----:B0-----:R-:W-:Y:S02]  /*b190*/  VIADD R6, R9, 0xffffffff ;  /* 0xffffffff09067836 */ /* 0x001fe40000000000 */
[----:B------:R-:W-:-:S07]  /*b1a0*/  IMAD.X R9, RZ, RZ, R16, P0 ;  /* 0x000000ffff097224 */ /* 0x000fce00000e0610 */
[----:B------:R-:W-:Y:S05]  /*b1b0*/  CALL.REL.NOINC `($_ZN7cutlass13device_kernelIN5flash11enable_sm90INS1_16FlashAttnFwdSm90INS1_25CollectiveMainloopFwdSm90ILi2EN4cute5tupleIJNS5_1CILi1EEES8_S8_EEENS6_IJNS7_ILi64EEESA_SA_EEELi512ENS_6half_tEfNS_4arch4Sm90ELb0ELb1ELb1ELb1ELb0ELb0ELb1ELb0ELb0ELb1ELb0ELb0EEENS1_21CollectiveEpilogueFwdINS6_IJSA_NS7_ILi512EEESA_EEES9_SC_SE_Li256ELb1ELb1ELb0ELb0EEENS1_36VarlenDynamicPersistentTileSchedulerILi64ELi64ELi256ELi128ELb0ELb1ELb1ELb1ELb0ELb1EEEEEEEEEvNT_6ParamsE$_ZZN5flash25CollectiveMainloopFwdSm90ILi2EN4cute5tupleIJNS1_1CILi1EEES4_S4_EEENS2_IJNS3_ILi64EEES6_S6_EEELi512EN7cutlass6half_tEfNS8_4arch4Sm90ELb0ELb1ELb1ELb1ELb0ELb0ELb1ELb0ELb0ELb1ELb0ELb0EE3mmaINS_16FlashAttnFwdSm90ISC_NS_21CollectiveEpilogueFwdINS2_IJS6_NS3_ILi512EEES6_EEES5_S9_SB_Li256ELb1ELb1ELb0ELb0EEENS_36VarlenDynamicPersistentTileSchedulerILi64ELi64ELi256ELi128ELb0ELb1ELb1ELb1ELb0ELb1EEEE13SharedStorageENS1_6TensorINS1_11ArrayEngineIfLm128EEENS1_6LayoutINS2_IJNS2_IJNS3_ILi2EEESR_NS3_ILi32EEEEEES4_S4_EEENS2_IJNS2_IJS4_SR_NS3_ILi4EEEEEENS3_ILi0EEESX_EEEEEEENS_7SoftmaxILi2ELi0EEEEEbRKNSC_6ParamsENS8_25PipelineTmaAsyncNoClusterILi2ENS8_16PipelineTmaAsyncILi2EEEEES19_RNS8_13PipelineStateILj2EEERT0_RT1_iRiRKNS_16SeqlenInfoQKNewKILb1ELb0EEENS2_IJiiiiEEERT_ENKUliT_T0_T1_E_clIZSD_ISM_S10_S12_EbS15_S19_S19_S1C_S1E_S1G_iS1H_S1L_S1M_S1O_EUlRS1P_iE0_NS3_ILb1EEES1W_EEDaiS1P_S1Q_S1R_) ;  /* 0x000002dc00087944 */ /* 0x000fea0003c00000 */
[----:B------:R-:W-:Y:S05]  /*b1c0*/  BSYNC B0 ;  /* 0x0000000000007941 */ /* 0x000fea0003800000 */
.L_x_3221:
        /* <DEDUP_REMOVED lines=27> */
.L_x_3224:
[----:B------:R-:W-:-:S13]  /*b380*/  ISETP.NE.AND P0, PT, R9, 0x1, PT ;  /* 0x000000010900780c */ /* 0x000fda0003f05270 */
[----:B------:R-:W0:Y:S02]  /*b390*/  @P0 LDC.64 R6, c[0x0][0xae0] ;  /* 0x0002b800ff060b82 */ /* 0x000e240000000a00 */
[----:B0-----:R-:W-:-:S05]  /*b3a0*/  @P0 IMAD.HI.U32 R6, R4, R6, RZ ;  /* 0x0000000604060227 */ /* 0x001fca00078e00ff */
[----:B------:R-:W-:-:S07]  /*b3b0*/  @P0 SHF.R.U32.HI R4, RZ, R7, R6 ;  /* 0x00000007ff040219 */ /* 0x000fce0000011606 */
.L_x_3225:
[----:B------:R-:W-:Y:S05]  /*b3c0*/  BSYNC B0 ;  /* 0x0000000000007941 */ /* 0x000fea0003800000 */
.L_x_3223:
[----:B------:R-:W-:-:S05]  /*b3d0*/  IMAD R9, R4, R9, R9 ;  /* 0x0000000904097224 */ /* 0x000fca00078e0209 */
[----:B------:R-:W-:-:S07]  /*b3e0*/  VIMNMX R8, R8, R9, PT ;  /* 0x0000000908087248 */ /* 0x000fce0003fe0100 */
.L_x_3222:
[----:B------:R-:W-:-:S04]  /*b3f0*/  SHF.R.S32.HI R7, RZ, 0x1f, R8 ;  /* 0x0000001fff077819 */ /* 0x000fc80000011408 */
[----:B------:R-:W-:-:S04]  /*b400*/  LEA.HI R7, R7, R8, RZ, 0x6 ;  /* 0x0000000807077211 */ /* 0x000fc800078f30ff */
[----:B------:R-:W-:-:S04]  /*b410*/  SHF.R.S32.HI R4, RZ, 0x6, R7 ;  /* 0x00000006ff047819 */ /* 0x000fc80000011407 */
[----:B------:R-:W-:-:S04]  /*b420*/  VIMNMX R4, R4, UR49, !PT ;  /* 0x0000003104047c48 */ /* 0x000fc8000ffe0100 */
[----:B------:R-:W-:-:S13]  /*b430*/  ISETP.GE.AND P0, PT, R0, R4, PT ;  /* 0x000000040000720c */ /* 0x000fda0003f06270 */
[----:B------:R-:W-:Y:S05]  /*b440*/  @!P0 BRA `(.L_x_3226) ;  /* 0x000000a800388947 */ /* 0x000fea0003800000 */
.L_x_3255:
        /* <DEDUP_REMOVED lines=20> */
.L_x_3228:
[----:B------:R-:W-:Y:S05]  /*b590*/  BSYNC B0 ;  /* 0x0000000000007941 */ /* 0x000fea0003800000 */
.L_x_3227:
        /* <DEDUP_REMOVED lines=13> */
.L_x_3230:
[----:B------:R-:W-:Y:S05]  /*b670*/  BSYNC B0 ;  /* 0x0000000000007941 */ /* 0x000fea0003800000 */
.L_x_3229:
        /* <DEDUP_REMOVED lines=8> */
.L_x_3232:
[----:B------:R-:W-:Y:S05]  /*b700*/  BSYNC B0 ;  /* 0x0000000000007941 */ /* 0x000fea0003800000 */
.L_x_3231:
        /* <DEDUP_REMOVED lines=60> */
.L_x_3235:
[----:B------:R-:W-:Y:S05]  /*bad0*/  BSYNC B0 ;  /* 0x0000000000007941 */ /* 0x000fea0003800000 */
.L_x_3234:
        /* <DEDUP_REMOVED lines=13> */
.L_x_3237:
[----:B------:R-:W-:Y:S05]  /*bbb0*/  BSYNC B0 ;  /* 0x0000000000007941 */ /* 0x000fea0003800000 */
.L_x_3236:
        /* <DEDUP_REMOVED lines=8> */
.L_x_3239:
[----:B------:R-:W-:Y:S05]  /*bc40*/  BSYNC B0 ;  /* 0x0000000000007941 */ /* 0x000fea0003800000 */
.L_x_3238:
        /* <DEDUP_REMOVED lines=479> */
[----:B0-----:R-:W-:-:S03]  /*da40*/  FMUL.FTZ R5, R26, R62 ;  /* 0x0000003e1a057220 */ /* 0x001fc60000410000 */
[----:B------:R-:W-:-:S04]  /*da50*/  LEA.HI R26, R24, R63, RZ, 0x7 ;  /* 0x0000003f181a7211 */ /* 0x000fc800078f38ff */
[----:B------:R-:W-:Y:S01]  /*da60*/  LOP3.LUT R26, R26, 0xffffff80, RZ, 0xc0, !PT ;  /* 0xffffff801a1a7812 */ /* 0x000fe200078ec0ff */
[-C--:B------:R-:W-:Y:S01]  /*da70*/  FMUL.FTZ R29, R29, R62.reuse ;  /* 0x0000003e1d1d7220 */ /* 0x080fe20000410000 */
[----:B------:R-:W-:-:S03]  /*da80*/  FMUL.FTZ R32, R32, R62 ;  /* 0x0000003e20207220 */ /* 0x000fc60000410000 */
[----:B------:R-:W-:Y:S01]  /*da90*/  IMAD.IADD R26, R63, 0x1, -R26 ;  /* 0x000000013f1a7824 */ /* 0x000fe200078e0a1a */
[----:B------:R0:W2:Y:S01]  /*daa0*/  MUFU.TANH R64, R29 ;  /* 0x0000001d00407308 */ /* 0x0000a20000002400 */
[-C--:B-1----:R-:W-:Y:S01]  /*dab0*/  FMUL.FTZ R20, R27, R62.reuse ;  /* 0x0000003e1b147220 */ /* 0x082fe20000410000 */
[----:B------:R-:W-:-:S06]  /*dac0*/  FMUL.FTZ R27, R30, R62 ;  /* 0x0000003e1e1b7220 */ /* 0x000fcc0000410000 */
[----:B------:R1:W3:Y:S01]  /*dad0*/  MUFU.TANH R65, R32 ;  /* 0x0000002000417308 */ /* 0x0002e20000002400 */
[----:B0-----:R-:W-:Y:S01]  /*dae0*/  SHF.R.S32.HI R29, RZ, 0x1f, R26 ;  /* 0x0000001fff1d7819 */ /* 0x001fe2000001141a */
[----:B------:R-:W-:-:S03]  /*daf0*/  FMUL.FTZ R59, R31, R62 ;  /* 0x0000003e1f3b7220 */ /* 0x000fc60000410000 */
[----:B------:R-:W-:Y:S02]  /*db00*/  LEA.HI R30, R29, R26, RZ, 0x2 ;  /* 0x0000001a1d1e7211 */ /* 0x000fe400078f10ff */
[----:B-1----:R-:W-:Y:S02]  /*db10*/  LEA.HI R32, R24, R63, RZ, 0x2 ;  /* 0x0000003f18207211 */ /* 0x002fe400078f10ff */
[--C-:B------:R-:W-:Y:S02]  /*db20*/  SHF.R.S32.HI R24, RZ, 0x2, R30.reuse ;  /* 0x00000002ff187819 */ /* 0x100fe4000001141e */
[----:B------:R-:W-:Y:S02]  /*db30*/  LOP3.LUT R32, R32, 0xfffffffc, RZ, 0xc0, !PT ;  /* 0xfffffffc20207812 */ /* 0x000fe400078ec0ff */
        /* <DEDUP_REMOVED lines=8> */
[----:B0-----:R-:W-:-:S03]  /*dbc0*/  LEA.HI R33, R32, R32, RZ, 0x1 ;  /* 0x0000002020217211 */ /* 0x001fc600078f08ff */
[----:B------:R-:W-:Y:S02]  /*dbd0*/  IMAD.IADD R31, R24, 0x1, -R31 ;  /* 0x00000001181f7824 */ /* 0x000fe400078e0a1f */
[----:B------:R-:W-:Y:S01]  /*dbe0*/  IMAD R56, R56, 0x4, R29 ;  /* 0x0000000438387824 */ /* 0x000fe200078e021d */
[----:B------:R-:W-:-:S03]  /*dbf0*/  LOP3.LUT R33, R33, 0x1ffffffe, RZ, 0xc0, !PT ;  /* 0x1ffffffe21217812 */ /* 0x000fc600078ec0ff */
[----:B------:R-:W-:Y:S02]  /*dc00*/  IMAD.U32 R6, R56, 0x10, R31 ;  /* 0x0000001038067824 */ /* 0x000fe400078e001f */
[----:B------:R-:W-:-:S04]  /*dc10*/  IMAD.IADD R33, R32, 0x1, -R33 ;  /* 0x0000000120217824 */ /* 0x000fc800078e0a21 */
[----:B------:R-:W-:-:S04]  /*dc20*/  IMAD R6, R33, 0x8, R6 ;  /* 0x0000000821067824 */ /* 0x000fc800078e0206 */
[----:B------:R-:W-:-:S04]  /*dc30*/  @P1 IMAD.HI.U32 R24, R6, R7, RZ ;  /* 0x0000000706181227 */ /* 0x000fc800078e00ff */
[----:B------:R-:W-:Y:S01]  /*dc40*/  FMUL.FTZ R43, R43, R62 ;  /* 0x0000003e2b2b7220 */ /* 0x000fe20000410000 */
[----:B------:R-:W-:-:S03]  /*dc50*/  @P1 SHF.R.U32.HI R6, RZ, R57, R24 ;  /* 0x00000039ff061219 */ /* 0x000fc60000011618 */
[----:B------:R0:W4:Y:S01]  /*dc60*/  MUFU.TANH R72, R43 ;  /* 0x0000002b00487308 */ /* 0x0001220000002400 */
[-C--:B------:R-:W-:Y:S01]  /*dc70*/  FMUL.FTZ R41, R41, R62.reuse ;  /* 0x0000003e29297220 */ /* 0x080fe20000410000 */
[----:B------:R-:W-:Y:S01]  /*dc80*/  LOP3.LUT R7, R30, 0x7ffffffc, RZ, 0xc0, !PT ;  /* 0x7ffffffc1e077812 */ /* 0x000fe200078ec0ff */
[----:B------:R-:W2:Y:S01]  /*dc90*/  SHFL.IDX PT, R31, R6, RZ, 0x1c1f ;  /* 0x001c1fff061f7589 */ /* 0x000ea200000e0000 */
[----:B0-----:R-:W-:Y:S01]  /*dca0*/  FMUL.FTZ R43, R47, R62 ;  /* 0x0000003e2f2b7220 */ /* 0x001fe20000410000 */
[----:B------:R-:W-:-:S03]  /*dcb0*/  IMAD.SHL.U32 R47, R0, 0x40, RZ ;  /* 0x00000040002f7824 */ /* 0x000fc600078e00ff */
[----:B------:R0:W1:Y:S01]  /*dcc0*/  MUFU.TANH R70, R41 ;  /* 0x0000002900467308 */ /* 0x0000620000002400 */
[-C--:B------:R-:W-:Y:S01]  /*dcd0*/  FMUL.FTZ R25, R25, R62.reuse ;  /* 0x0000003e19197220 */ /* 0x080fe20000410000 */
[-C--:B------:R-:W-:Y:S01]  /*dce0*/  FMUL.FTZ R28, R28, R62.reuse ;  /* 0x0000003e1c1c7220 */ /* 0x080fe20000410000 */
[-C--:B------:R-:W-:Y:S01]  /*dcf0*/  FMUL.FTZ R60, R34, R62.reuse ;  /* 0x0000003e223c7220 */ /* 0x080fe20000410000 */
[----:B------:R-:W-:Y:S01]  /*dd00*/  IADD3 R24, -R47, 0x1, RZ ;  /* 0x000000012f187810 */ /* 0x000fe20007ffe1ff */
[-C--:B------:R-:W-:Y:S01]  /*dd10*/  FMUL.FTZ R61, R35, R62.reuse ;  /* 0x0000003e233d7220 */ /* 0x080fe20000410000 */
        /* <DEDUP_REMOVED lines=8> */
[----:B------:R-:W-:Y:S01]  /*dda0*/  FMUL.FTZ R53, R53, R62 ;  /* 0x0000003e35357220 */ /* 0x000fe20000410000 */
[----:B------:R-:W-:-:S02]  /*ddb0*/  IMAD.IADD R7, R26, 0x1, -R7 ;  /* 0x000000011a077824 */ /* 0x000fc400078e0a07 */
        /* <DEDUP_REMOVED lines=8> */
[----:B------:R-:W0:Y:S01]  /*de40*/  MUFU.TANH R21, R21 ;  /* 0x0000001500157308 */ /* 0x000e220000002400 */
[----:B------:R-:W-:-:S03]  /*de50*/  LOP3.LUT R29, RZ, R10, RZ, 0x33, !PT ;  /* 0x0000000aff1d7212 */ /* 0x000fc600078e33ff */
[----:B------:R-:W-:-:S04]  /*de60*/  IADD3 R24, -R8, R24, R9 ;  /* 0x0000001808187210 */ /* 0x000fc80007ffe109 */
[----:B------:R-:W0:Y:S01]  /*de70*/  MUFU.TANH R25, R25 ;  /* 0x0000001900197308 */ /* 0x000e220000002400 */
        /* <DEDUP_REMOVED lines=26> */
[----:B------:R-:W-:-:S05]  /*e020*/  IMAD.IADD R46, R24, 0x1, R29 ;  /* 0x00000001182e7824 */ /* 0x000fca00078e021d */
[----:B------:R3:W0:Y:S01]  /*e030*/  MUFU.TANH R68, R38 ;  /* 0x0000002600447308 */ /* 0x0006220000002400 */
[----:B--2---:R-:W-:Y:S02]  /*e040*/  IMAD.IADD R11, R46, 0x1, R31 ;  /* 0x000000012e0b7824 */ /* 0x004fe400078e021f */
[----:B---3--:R-:W-:Y:S02]  /*e050*/  IMAD.IADD R38, R12, 0x1, -R47 ;  /* 0x000000010c267824 */ /* 0x008fe400078e0a2f */
[----:B------:R-:W-:Y:S01]  /*e060*/  IMAD.IADD R12, R32, 0x1, R31 ;  /* 0x00000001200c7824 */ /* 0x000fe200078e021f */
[----:B-1--4-:R-:W-:Y:S06]  /*e070*/  @!P2 BRA `(.L_x_3242) ;  /* 0x000000000048a947 */ /* 0x012fec0003800000 */
        /* <DEDUP_REMOVED lines=10> */
.L_x_3244:
[----:B------:R-:W-:-:S13]  /*e120*/  ISETP.NE.AND P1, PT, R13, 0x1, PT ;  /* 0x000000010d00780c */ /* 0x000fda0003f25270 */
[----:B------:R-:W-:-:S05]  /*e130*/  @P1 IMAD.HI.U32 R24, R10, R14, RZ ;  /* 0x0000000e0a181227 */ /* 0x000fca00078e00ff */
[----:B------:R-:W-:-:S07]  /*e140*/  @P1 SHF.R.U32.HI R10, RZ, R15, R24 ;  /* 0x0000000fff0a1219 */ /* 0x000fce0000011618 */
.L_x_3245:
[----:B------:R-:W-:Y:S05]  /*e150*/  BSYNC B1 ;  /* 0x0000000000017941 */ /* 0x000fea0003800000 */
.L_x_3243:
[----:B------:R-:W-:-:S04]  /*e160*/  IMAD R10, R10, R13, -R47 ;  /* 0x0000000d0a0a7224 */ /* 0x000fc800078e0a2f */
[----:B------:R-:W-:-:S05]  /*e170*/  IMAD R10, R7, -0x2, R10 ;  /* 0xfffffffe070a7824 */ /* 0x000fca00078e020a */
[----:B------:R-:W-:Y:S02]  /*e180*/  VIMNMX R11, R11, R10, !PT ;  /* 0x0000000a0b0b7248 */ /* 0x000fe40007fe0100 */
[----:B------:R-:W-:-:S07]  /*e190*/  VIADDMNMX R12, R10, R13, R12, PT ;  /* 0x0000000d0a0c7246 */ /* 0x000fce000380010c */
.L_x_3242:
[----:B------:R-:W-:Y:S05]  /*e1a0*/  BSYNC B0 ;  /* 0x0000000000007941 */ /* 0x000fea0003800000 */
.L_x_3241:
[C---:B------:R-:W-:Y:S01]  /*e1b0*/  ISETP.GE.AND P1, PT, R38.reuse, 0x2, PT ;  /* 0x000000022600780c */ /* 0x040fe20003f26270 */
[----:B------:R-:W-:Y:S01]  /*e1c0*/  BSSY B0, `(.L_x_3246) ;  /* 0x0000062000007945 */ /* 0x000fe20003800000 */
[C---:B------:R-:W-:Y:S02]  /*e1d0*/  ISETP.GE.AND P3, PT, R38.reuse, 0xa, PT ;  /* 0x0000000a2600780c */ /* 0x040fe40003f66270 */
[----:B------:R-:W-:Y:S02]  /*e1e0*/  P2R R51, PR, RZ, 0x2 ;  /* 0x00000002ff337803 */ /* 0x000fe40000000000 */
[----:B------:R-:W-:Y:S02]  /*e1f0*/  ISETP.GT.AND P1, PT, R11, 0x1, !P1 ;  /* 0x000000010b00780c */ /* 0x000fe40004f24270 */
[----:B------:R-:W-:Y:S02]  /*e200*/  ISETP.GE.AND P2, PT, R38, 0x9, PT ;  /* 0x000000092600780c */ /* 0x000fe40003f46270 */
[----:B------:R-:W-:-:S02]  /*e210*/  ISETP.LT.OR P1, PT, R12, 0x2, P1 ;  /* 0x000000020c00780c */ /* 0x000fc40000f21670 */
[----:B------:R-:W-:Y:S02]  /*e220*/  P2R R57, PR, RZ, 0x4 ;  /* 0x00000004ff397803 */ /* 0x000fe40000000000 */
[----:B0-----:R-:W-:Y:S02]  /*e230*/  FSEL R42, R25, -INF , !P1 ;  /* 0xff800000192a7808 */ /* 0x001fe40004800000 */
        /* <DEDUP_REMOVED lines=62> */
[----:B------:R-:W-:Y:S01]  /*e620*/  ISETP.GE.AND P6, PT, R38, 0x3a, PT ;  /* 0x0000003a2600780c */ /* 0x000fe20003fc6270 */
[----:B------:R-:W0:Y:S03]  /*e630*/  SHFL.IDX PT, R21, R6, 0x1, 0x1c1f ;  /* 0x003c1f0006157f89 */ /* 0x000e2600000e0000 */
[----:B------:R-:W-:Y:S02]  /*e640*/  P2R R48, PR, RZ, 0x40 ;  /* 0x00000040ff307803 */ /* 0x000fe40000000000 */
[----:B------:R-:W-:-:S04]  /*e650*/  ISETP.GT.AND P6, PT, R11, 0x39, !P6 ;  /* 0x000000390b00780c */ /* 0x000fc800077c4270 */
[----:B------:R-:W-:-:S04]  /*e660*/  ISETP.LT.OR P6, PT, R12, 0x3a, P6 ;  /* 0x0000003a0c00780c */ /* 0x000fc800037c1670 */
[----:B------:R-:W-:Y:S02]  /*e670*/  FSEL R11, R53, -INF , !P6 ;  /* 0xff800000350b7808 */ /* 0x000fe40007000000 */
[----:B------:R-:W-:Y:S01]  /*e680*/  ISETP.GE.AND P6, PT, R13, 0x1, PT ;  /* 0x000000010d00780c */ /* 0x000fe20003fc6270 */
[--C-:B0-----:R-:W-:Y:S02]  /*e690*/  IMAD.IADD R44, R32, 0x1, R21.reuse ;  /* 0x00000001202c7824 */ /* 0x101fe400078e0215 */
[----:B------:R-:W-:-:S10]  /*e6a0*/  IMAD.IADD R46, R46, 0x1, R21 ;  /* 0x000000012e2e7824 */ /* 0x000fd400078e0215 */
        /* <DEDUP_REMOVED lines=11> */
.L_x_3249:
[----:B------:R-:W-:-:S13]  /*e760*/  ISETP.NE.AND P6, PT, R13, 0x1, PT ;  /* 0x000000010d00780c */ /* 0x000fda0003fc5270 */
[----:B------:R-:W-:-:S05]  /*e770*/  @P6 IMAD.HI.U32 R14, R8, R14, RZ ;  /* 0x0000000e080e6227 */ /* 0x000fca00078e00ff */
[----:B------:R-:W-:-:S07]  /*e780*/  @P6 SHF.R.U32.HI R8, RZ, R15, R14 ;  /* 0x0000000fff086219 */ /* 0x000fce000001160e */
.L_x_3250:
[----:B------:R-:W-:Y:S05]  /*e790*/  BSYNC B1 ;  /* 0x0000000000017941 */ /* 0x000fea0003800000 */
.L_x_3248:
[----:B------:R-:W-:-:S04]  /*e7a0*/  IMAD R8, R8, R13, -R47 ;  /* 0x0000000d08087224 */ /* 0x000fc800078e0a2f */
[----:B------:R-:W-:-:S05]  /*e7b0*/  IMAD R7, R7, -0x2, R8 ;  /* 0xfffffffe07077824 */ /* 0x000fca00078e0208 */
[----:B------:R-:W-:Y:S02]  /*e7c0*/  VIADDMNMX R44, R7, R13, R44, PT ;  /* 0x0000000d072c7246 */ /* 0x000fe4000380012c */
[----:B------:R-:W-:-:S07]  /*e7d0*/  VIMNMX R46, R46, R7, !PT ;  /* 0x000000072e2e7248 */ /* 0x000fce0007fe0100 */
.L_x_3247:
[----:B------:R-:W-:Y:S05]  /*e7e0*/  BSYNC B0 ;  /* 0x0000000000007941 */ /* 0x000fea0003800000 */
.L_x_3246:
        /* <DEDUP_REMOVED lines=43> */
[----:B------:R-:W-:Y:S02]  /*eaa0*/  ISETP.GT.AND P1, PT, R46, 0x29, !P1 ;  /* 0x000000292e00780c */ /* 0x000fe40004f24270 */
[----:B------:R-:W-:Y:S02]  /*eab0*/  ISETP.LT.OR P5, PT, R44, 0x29, P5 ;  /* 0x000000292c00780c */ /* 0x000fe40002fa1670 */
[----:B------:R-:W-:Y:S02]  /*eac0*/  ISETP.GT.AND P2, PT, R46, 0x30, !P2 ;  /* 0x000000302e00780c */ /* 0x000fe40005744270 */
[----:B------:R-:W-:Y:S02]  /*ead0*/  ISETP.LT.OR P1, PT, R44, 0x2a, P1 ;  /* 0x0000002a2c00780c */ /* 0x000fe40000f21670 */
[----:B------:R-:W-:-:S02]  /*eae0*/  FSEL R60, R41, -INF , !P5 ;  /* 0xff800000293c7808 */ /* 0x000fc40006800000 */
[----:B------:R-:W-:Y:S02]  /*eaf0*/  ISETP.GT.AND P3, PT, R46, 0x31, !P3 ;  /* 0x000000312e00780c */ /* 0x000fe40005f64270 */
[----:B------:R-:W-:Y:S02]  /*eb00*/  ISETP.LT.OR P2, PT, R44, 0x31, P2 ;  /* 0x000000312c00780c */ /* 0x000fe40001741670 */
[----:B------:R-:W-:Y:S02]  /*eb10*/  FSEL R62, R43, -INF , !P1 ;  /* 0xff8000002b3e7808 */ /* 0x000fe40004800000 */
[----:B------:R-:W-:Y:S02]  /*eb20*/  ISETP.GT.AND P4, PT, R46, 0x38, !P4 ;  /* 0x000000382e00780c */ /* 0x000fe40006784270 */
[----:B------:R-:W-:Y:S02]  /*eb30*/  ISETP.LT.OR P3, PT, R44, 0x32, P3 ;  /* 0x000000322c00780c */ /* 0x000fe40001f61670 */
[----:B------:R-:W-:-:S02]  /*eb40*/  FSEL R64, R50, -INF , !P2 ;  /* 0xff80000032407808 */ /* 0x000fc40005000000 */
[----:B------:R-:W-:Y:S02]  /*eb50*/  ISETP.GT.AND P1, PT, R46, 0x39, !P6 ;  /* 0x000000392e00780c */ /* 0x000fe40007724270 */
[----:B------:R-:W-:Y:S02]  /*eb60*/  ISETP.LT.OR P4, PT, R44, 0x39, P4 ;  /* 0x000000392c00780c */ /* 0x000fe40002781670 */
[----:B------:R-:W-:Y:S02]  /*eb70*/  FSEL R43, R56, -INF , !P3 ;  /* 0xff800000382b7808 */ /* 0x000fe40005800000 */
[----:B------:R-:W-:Y:S02]  /*eb80*/  ISETP.LT.OR P1, PT, R44, 0x3a, P1 ;  /* 0x0000003a2c00780c */ /* 0x000fe40000f21670 */
[----:B------:R-:W-:Y:S02]  /*eb90*/  FSEL R41, R54, -INF , !P4 ;  /* 0xff80000036297808 */ /* 0x000fe40006000000 */
        /* <DEDUP_REMOVED lines=34> */
[----:B------:R-:W-:Y:S02]  /*edc0*/  FSEL R15, R55, -INF , !P1 ;  /* 0xff800000370f7808 */ /* 0x000fe40004800000 */
[----:B------:R-:W-:Y:S02]  /*edd0*/  FMNMX.FTZ R14, R41, R8, !PT ;  /* 0x00000008290e7209 */ /* 0x000fe40007810000 */
[----:B------:R-:W-:Y:S01]  /*ede0*/  LOP3.LUT R8, R9, 0x4, RZ, 0xfc, !PT ;  /* 0x0000000409087812 */ /* 0x000fe200078efcff */
[----:B------:R-:W-:Y:S01]  /*edf0*/  IMAD.X R9, RZ, RZ, R16, P2 ;  /* 0x000000ffff097224 */ /* 0x000fe200010e0610 */
[----:B------:R-:W-:-:S02]  /*ee00*/  FMNMX.FTZ R49, R15, R14, !PT ;  /* 0x0000000e0f317209 */ /* 0x000fc40007810000 */
        /* <DEDUP_REMOVED lines=42> */
.L_x_3252:
[----:B------:R-:W-:Y:S05]  /*f0b0*/  BSYNC B0 ;  /* 0x0000000000007941 */ /* 0x000fea0003800000 */
.L_x_3251:
[----:B------:R-:W2:Y:S04]  /*f0c0*/  @!P1 LD.E.64 R48, desc[UR36][R152.64+0xe0] ;  /* 0x0000e02498309980 */ /* 0x000ea8000c101b00 */
[----:B------:R-:W3:Y:S04]  /*f0d0*/  @!P1 LD.E R47, desc[UR36][R46.64] ;  /* 0x000000242e2f9980 */ /* 0x000ee8000c101900 */
[----:B--2---:R-:W2:Y:S01]  /*f0e0*/  @!P1 LD.E.64 R48, desc[UR36][R48.64] ;  /* 0x0000002430309980 */ /* 0x004ea2000c101b00 */
[----:B---3--:R-:W-:-:S04]  /*f0f0*/  @!P1 IMAD R58, R58, 0x40, R47 ;  /* 0x000000403a3a9824 */ /* 0x008fc800078e022f */
[----:B------:R-:W-:-:S04]  /*f100*/  @!P1 VIADD R51, R58, 0x8 ;  /* 0x000000083a339836 */ /* 0x000fc80000000000 */
[----:B--2---:R-:W-:-:S05]  /*f110*/  @!P1 IMAD.WIDE R50, R51, 0x4, R48 ;  /* 0x0000000433329825 */ /* 0x004fca00078e0230 */
[----:B------:R-:W-:Y:S04]  /*f120*/  @!P1 ST.E desc[UR36][R50.64], R14 ;  /* 0x0000000e32009985 */ /* 0x000fe8000c101924 */
        /* <DEDUP_REMOVED lines=34> */
[-C--:B------:R-:W-:Y:S01]  /*f350*/  FFMA.FTZ R7, R11, R18.reuse, -R7 ;  /* 0x000000120b077223 */ /* 0x080fe20000010807 */
[-CC-:B------:R-:W-:Y:S01]  /*f360*/  FFMA.FTZ R21, R21, R18.reuse, -R9.reuse ;  /* 0x0000001215157223 */ /* 0x180fe20000010809 */
[----:B-----5:R-:W-:Y:S01]  /*f370*/  FADD.FTZ R11, R45, R52 ;  /* 0x000000342d0b7221 */ /* 0x020fe20000010000 */
[-CC-:B------:R-:W-:Y:S01]  /*f380*/  FFMA.FTZ R20, R20, R18.reuse, -R9.reuse ;  /* 0x0000001214147223 */ /* 0x180fe20000010809 */
[-CC-:B------:R-:W-:Y:S01]  /*f390*/  FFMA.FTZ R13, R13, R18.reuse, -R9.reuse ;  /* 0x000000120d0d7223 */ /* 0x180fe20000010809 */
[-CC-:B------:R-:W-:Y:S01]  /*f3a0*/  FFMA.FTZ R5, R5, R18.reuse, -R9.reuse ;  /* 0x0000001205057223 */ /* 0x180fe20000010809 */
[-CC-:B------:R-:W-:Y:S01]  /*f3b0*/  FFMA.FTZ R12, R12, R18.reuse, -R9.reuse ;  /* 0x000000120c0c7223 */ /* 0x180fe20000010809 */
[----:B------:R-:W1:Y:S01]  /*f3c0*/  MUFU.EX2 R169, R38 ;  /* 0x0000002600a97308 */ /* 0x000e620000000800 */
[-CC-:B------:R-:W-:Y:S01]  /*f3d0*/  FFMA.FTZ R8, R60, R18.reuse, -R9.reuse ;  /* 0x000000123c087223 */ /* 0x180fe20000010809 */
[-CC-:B------:R-:W-:Y:S01]  /*f3e0*/  FFMA.FTZ R43, R43, R18.reuse, -R9.reuse ;  /* 0x000000122b2b7223 */ /* 0x180fe20000010809 */
[----:B------:R-:W-:-:S05]  /*f3f0*/  FFMA.FTZ R41, R41, R18, -R9 ;  /* 0x0000001229297223 */ /* 0x000fca0000010809 */
[----:B------:R-:W-:Y:S08]  /*f400*/  MUFU.EX2 R39, R39 ;  /* 0x0000002700277308 */ /* 0x000ff00000000800 */
[----:B------:R-:W2:Y:S08]  /*f410*/  MUFU.EX2 R34, R34 ;  /* 0x0000002200227308 */ /* 0x000eb00000000800 */
[----:B------:R-:W-:Y:S08]  /*f420*/  MUFU.EX2 R170, R37 ;  /* 0x0000002500aa7308 */ /* 0x000ff00000000800 */
[----:B------:R0:W3:Y:S08]  /*f430*/  MUFU.EX2 R171, R32 ;  /* 0x0000002000ab7308 */ /* 0x0000f00000000800 */
[----:B------:R-:W4:Y:S01]  /*f440*/  MUFU.EX2 R36, R36 ;  /* 0x0000002400247308 */ /* 0x000f220000000800 */
[----:B0-----:R-:W-:-:S07]  /*f450*/  FADD.FTZ R32, R42, R11 ;  /* 0x0000000b2a207221 */ /* 0x001fce0000010000 */
[----:B------:R0:W-:Y:S08]  /*f460*/  MUFU.EX2 R182, R10 ;  /* 0x0000000a00b67308 */ /* 0x0001f00000000800 */
[----:B------:R-:W5:Y:S01]  /*f470*/  MUFU.EX2 R27, R27 ;  /* 0x0000001b001b7308 */ /* 0x000f620000000800 */
[----:B0-----:R-:W-:-:S04]  /*f480*/  FADD.FTZ R10, R40, R53 ;  /* 0x00000035280a7221 */ /* 0x001fc80000010000 */
[----:B-1----:R-:W-:Y:S01]  /*f490*/  FADD.FTZ R11, R169, R10 ;  /* 0x0000000aa90b7221 */ /* 0x002fe20000010000 */
[-C--:B------:R-:W-:Y:S02]  /*f4a0*/  FFMA.FTZ R10, R62, R18.reuse, -R9 ;  /* 0x000000123e0a7223 */ /* 0x080fe40000010809 */
[----:B------:R-:W0:Y:S01]  /*f4b0*/  MUFU.EX2 R35, R35 ;  /* 0x0000002300237308 */ /* 0x000e220000000800 */
[----:B--2---:R-:W-:Y:S01]  /*f4c0*/  FADD.FTZ R38, R34, R11 ;  /* 0x0000000b22267221 */ /* 0x004fe20000010000 */
[-CC-:B------:R-:W-:Y:S01]  /*f4d0*/  FFMA.FTZ R11, R64, R18.reuse, -R9.reuse ;  /* 0x00000012400b7223 */ /* 0x180fe20000010809 */
[----:B------:R-:W-:Y:S02]  /*f4e0*/  FFMA.FTZ R9, R15, R18, -R9 ;  /* 0x000000120f097223 */ /* 0x000fe40000010809 */
[----:B---3--:R-:W-:-:S03]  /*f4f0*/  FADD.FTZ R38, R171, R38 ;  /* 0x00000026ab267221 */ /* 0x008fc60000010000 */
[----:B------:R-:W-:Y:S08]  /*f500*/  MUFU.EX2 R37, R26 ;  /* 0x0000001a00257308 */ /* 0x000ff00000000800 */
[----:B------:R1:W2:Y:S08]  /*f510*/  MUFU.EX2 R26, R21 ;  /* 0x00000015001a7308 */ /* 0x0002b00000000800 */
[----:B------:R-:W3:Y:S01]  /*f520*/  MUFU.EX2 R33, R33 ;  /* 0x0000002100217308 */ /* 0x000ee20000000800 */
[----:B-1----:R-:W-:-:S04]  /*f530*/  FADD.FTZ R21, R39, R32 ;  /* 0x0000002027157221 */ /* 0x002fc80000010000 */
[----:B------:R-:W-:-:S03]  /*f540*/  FADD.FTZ R21, R170, R21 ;  /* 0x00000015aa157221 */ /* 0x000fc60000010000 */
[----:B------:R-:W-:Y:S01]  /*f550*/  MUFU.EX2 R20, R20 ;  /* 0x0000001400147308 */ /* 0x000fe20000000800 */
[----:B----4-:R-:W-:Y:S01]  /*f560*/  FADD.FTZ R44, R36, R21 ;  /* 0x00000015242c7221 */ /* 0x010fe20000010000 */
[----:B-----5:R-:W-:-:S03]  /*f570*/  FADD.FTZ R21, R27, R38 ;  /* 0x000000261b157221 */ /* 0x020fc60000010000 */
[----:B0-----:R-:W-:Y:S01]  /*f580*/  FADD.FTZ R44, R35, R44 ;  /* 0x0000002c232c7221 */ /* 0x001fe20000010000 */
[----:B--2---:R-:W-:Y:S02]  /*f590*/  FADD.FTZ R21, R26, R21 ;  /* 0x000000151a157221 */ /* 0x004fe40000010000 */
[----:B------:R3:W0:Y:S08]  /*f5a0*/  MUFU.EX2 R174, R31 ;  /* 0x0000001f00ae7308 */ /* 0x0006300000000800 */
[----:B------:R-:W1:Y:S01]  /*f5b0*/  MUFU.EX2 R13, R13 ;  /* 0x0000000d000d7308 */ /* 0x000e620000000800 */
[----:B---3--:R-:W-:-:S07]  /*f5c0*/  FADD.FTZ R31, R33, R44 ;  /* 0x0000002c211f7221 */ /* 0x008fce0000010000 */
[----:B------:R-:W2:Y:S01]  /*f5d0*/  MUFU.EX2 R30, R30 ;  /* 0x0000001e001e7308 */ /* 0x000ea20000000800 */
[----:B0-----:R-:W-:-:S07]  /*f5e0*/  FADD.FTZ R31, R174, R31 ;  /* 0x0000001fae1f7221 */ /* 0x001fce0000010000 */
[----:B------:R-:W-:Y:S08]  /*f5f0*/  MUFU.EX2 R5, R5 ;  /* 0x0000000500057308 */ /* 0x000ff00000000800 */
[----:B------:R-:W0:Y:S08]  /*f600*/  MUFU.EX2 R29, R29 ;  /* 0x0000001d001d7308 */ /* 0x000e300000000800 */
[----:B------:R-:W-:Y:S08]  /*f610*/  MUFU.EX2 R12, R12 ;  /* 0x0000000c000c7308 */ /* 0x000ff00000000800 */
[----:B------:R-:W3:Y:S08]  /*f620*/  MUFU.EX2 R28, R28 ;  /* 0x0000001c001c7308 */ /* 0x000ef00000000800 */
[----:B------:R4:W5:Y:S08]  /*f630*/  MUFU.EX2 R179, R8 ;  /* 0x0000000800b37308 */ /* 0x0009700000000800 */
[----:B------:R2:W5:Y:S01]  /*f640*/  MUFU.EX2 R32, R10 ;  /* 0x0000000a00207308 */ /* 0x0005620000000800 */
[----:B----4-:R-:W-:-:S04]  /*f650*/  FADD.FTZ R8, R20, R21 ;  /* 0x0000001514087221 */ /* 0x010fc80000010000 */
[----:B-1----:R-:W-:-:S03]  /*f660*/  FADD.FTZ R8, R13, R8 ;  /* 0x000000080d087221 */ /* 0x002fc60000010000 */
[----:B------:R-:W1:Y:S01]  /*f670*/  MUFU.EX2 R25, R25 ;  /* 0x0000001900197308 */ /* 0x000e620000000800 */
[----:B--2---:R-:W-:-:S04]  /*f680*/  FADD.FTZ R10, R30, R31 ;  /* 0x0000001f1e0a7221 */ /* 0x004fc80000010000 */
[----:B0-----:R-:W-:-:S03]  /*f690*/  FADD.FTZ R21, R29, R10 ;  /* 0x0000000a1d157221 */ /* 0x001fc60000010000 */
[----:B------:R0:W2:Y:S01]  /*f6a0*/  MUFU.EX2 R181, R11 ;  /* 0x0000000b00b57308 */ /* 0x0000a20000000800 */
[----:B---3--:R-:W-:-:S04]  /*f6b0*/  FADD.FTZ R10, R28, R21 ;  /* 0x000000151c0a7221 */ /* 0x008fc80000010000 */
[----:B------:R-:W-:-:S03]  /*f6c0*/  FADD.FTZ R10, R37, R10 ;  /* 0x0000000a250a7221 */ /* 0x000fc60000010000 */
[----:B------:R-:W3:Y:S01]  /*f6d0*/  MUFU.EX2 R24, R24 ;  /* 0x0000001800187308 */ /* 0x000ee20000000800 */
[----:B0-----:R-:W-:-:S04]  /*f6e0*/  FADD.FTZ R11, R5, R8 ;  /* 0x00000008050b7221 */ /* 0x001fc80000010000 */
[----:B------:R-:W-:-:S03]  /*f6f0*/  FADD.FTZ R8, R12, R11 ;  /* 0x0000000b0c087221 */ /* 0x000fc60000010000 */
[----:B------:R-:W0:Y:S01]  /*f700*/  MUFU.EX2 R38, R43 ;  /* 0x0000002b00267308 */ /* 0x000e220000000800 */
[----:B-----5:R-:W-:-:S04]  /*f710*/  FADD.FTZ R11, R179, R8 ;  /* 0x00000008b30b7221 */ /* 0x020fc80000010000 */
[----:B------:R-:W-:Y:S01]  /*f720*/  FADD.FTZ R8, R32, R11 ;  /* 0x0000000b20087221 */ /* 0x000fe20000010000 */
[----:B-1----:R-:W-:Y:S02]  /*f730*/  FADD.FTZ R11, R25, R10 ;  /* 0x0000000a190b7221 */ /* 0x002fe40000010000 */
[----:B------:R-:W1:Y:S01]  /*f740*/  MUFU.EX2 R41, R41 ;  /* 0x0000002900297308 */ /* 0x000e620000000800 */
[----:B--2---:R-:W-:Y:S01]  /*f750*/  FADD.FTZ R15, R181, R8 ;  /* 0x00000008b50f7221 */ /* 0x004fe20000010000 */
[----:B---3--:R-:W-:-:S04]  /*f760*/  FADD.FTZ R11, R24, R11 ;  /* 0x0000000b180b7221 */ /* 0x008fc80000010000 */
[----:B------:R-:W-:Y:S02]  /*f770*/  FADD.FTZ R10, R182, R11 ;  /* 0x0000000bb60a7221 */ /* 0x000fe40000010000 */
[----:B------:R-:W2:Y:S01]  /*f780*/  MUFU.EX2 R7, R7 ;  /* 0x0000000700077308 */ /* 0x000ea20000000800 */
[----:B0-----:R-:W-:-:S07]  /*f790*/  FADD.FTZ R8, R38, R15 ;  /* 0x0000000f26087221 */ /* 0x001fce0000010000 */
[----:B------:R-:W0:Y:S01]  /*f7a0*/  MUFU.EX2 R18, R9 ;  /* 0x0000000900127308 */ /* 0x000e220000000800 */
[----:B-1----:R-:W-:Y:S01]  /*f7b0*/  FADD.FTZ R11, R41, R8 ;  /* 0x00000008290b7221 */ /* 0x002fe20000010000 */
[----:B--2---:R-:W-:-:S05]  /*f7c0*/  FADD.FTZ R15, R7, R10 ;  /* 0x0000000a070f7221 */ /* 0x004fca0000010000 */
[----:B------:R-:W-:Y:S01]  /*f7d0*/  ST.E desc[UR36][R152.64+0x420], R15 ;  /* 0x0004200f98007985 */ /* 0x000fe2000c101924 */
[----:B0-----:R-:W-:-:S05]  /*f7e0*/  FADD.FTZ R21, R18, R11 ;  /* 0x0000000b12157221 */ /* 0x001fca0000010000 */
        /* <DEDUP_REMOVED lines=224> */
[----:B0-----:R-:W3:Y:S01]  /*105f0*/  LD.E R5, desc[UR36][R6.64] ;  /* 0x0000002406057980 */ /* 0x001ee2000c101900 */
[----:B------:R-:W-:Y:S01]  /*10600*/  LOP3.LUT R8, R17, 0xc, RZ, 0xfc, !PT ;  /* 0x0000000c11087812 */ /* 0x000fe200078efcff */
[----:B------:R-:W-:-:S02]  /*10610*/  IMAD.MOV.U32 R9, RZ, RZ, R19 ;  /* 0x000000ffff097224 */ /* 0x000fc400078e0013 */
[----:B---3--:R-:W-:-:S05]  /*10620*/  FMUL.FTZ R5, R14, R5 ;  /* 0x000000050e057220 */ /* 0x008fca0000410000 */
[----:B------:R0:W-:Y:S04]  /*10630*/  ST.E desc[UR36][R6.64], R5 ;  /* 0x0000000506007985 */ /* 0x0001e8000c101924 */
[----:B------:R-:W3:Y:S02]  /*10640*/  LD.E R11, desc[UR36][R8.64] ;  /* 0x00000024080b7980 */ /* 0x000ee4000c101900 */
[----:B---3--:R-:W-:-:S05]  /*10650*/  FMUL.FTZ R11, R14, R11 ;  /* 0x0000000b0e0b7220 */ /* 0x008fca0000410000 */
[----:B------:R3:W-:Y:S04]  /*10660*/  ST.E desc[UR36][R8.64], R11 ;  /* 0x0000000b08007985 */ /* 0x0007e8000c101924 */
[----:B------:R-:W4:Y:S04]  /*10670*/  LD.E R137, desc[UR36][R152.64+0x3fc] ;  /* 0x0003fc2498897980 */ /* 0x000f28000c101900 */
[----:B------:R-:W5:Y:S04]  /*10680*/  LD.E R13, desc[UR36][R152.64+0x218] ;  /* 0x00021824980d7980 */ /* 0x000f68000c101900 */
[----:B------:R-:W5:Y:S04]  /*10690*/  LD.E R15, desc[UR36][R152.64+0x21c] ;  /* 0x00021c24980f7980 */ /* 0x000f68000c101900 */
[----:B------:R-:W5:Y:S04]  /*106a0*/  LD.E R21, desc[UR36][R152.64+0x228] ;  /* 0x0002282498157980 */ /* 0x000f68000c101900 */
[----:B------:R-:W5:Y:S04]  /*106b0*/  LD.E R25, desc[UR36][R152.64+0x22c] ;  /* 0x00022c2498197980 */ /* 0x000f68000c101900 */
[----:B-1----:R-:W5:Y:S04]  /*106c0*/  LD.E R27, desc[UR36][R152.64+0x238] ;  /* 0x00023824981b7980 */ /* 0x002f68000c101900 */
[----:B--2---:R-:W2:Y:S04]  /*106d0*/  LD.E R29, desc[UR36][R152.64+0x23c] ;  /* 0x00023c24981d7980 */ /* 0x004ea8000c101900 */
[----:B0-----:R-:W2:Y:S04]  /*106e0*/  LD.E R5, desc[UR36][R152.64+0x248] ;  /* 0x0002482498057980 */ /* 0x001ea8000c101900 */
[----:B------:R-:W2:Y:S04]  /*106f0*/  LD.E R31, desc[UR36][R152.64+0x24c] ;  /* 0x00024c24981f7980 */ /* 0x000ea8000c101900 */
        /* <DEDUP_REMOVED lines=53> */
[----:B------:R-:W3:Y:S01]  /*10a50*/  LD.E R139, desc[UR36][R152.64+0x200] ;  /* 0x00020024988b7980 */ /* 0x000ee2000c101900 */
[C---:B----4-:R-:W-:Y:S01]  /*10a60*/  FMUL.FTZ R137, R14.reuse, R137 ;  /* 0x000000890e897220 */ /* 0x050fe20000410000 */
[C---:B-----5:R-:W-:Y:S01]  /*10a70*/  FMUL.FTZ R13, R14.reuse, R13 ;  /* 0x0000000d0e0d7220 */ /* 0x060fe20000410000 */
        /* <DEDUP_REMOVED lines=8> */
[C---:B---3--:R-:W-:Y:S01]  /*10b00*/  FMUL.FTZ R11, R14.reuse, R11 ;  /* 0x0000000b0e0b7220 */ /* 0x048fe20000410000 */
        /* <DEDUP_REMOVED lines=114> */
[----:B0-----:R-:W4:Y:S04]  /*11230*/  LD.E R13, desc[UR36][R18.64] ;  /* 0x00000024120d7980 */ /* 0x001f28000c101900 */
[----:B-1----:R-:W5:Y:S04]  /*11240*/  LD.E R5, desc[UR36][R152.64+0x1e8] ;  /* 0x0001e82498057980 */ /* 0x002f68000c101900 */
[----:B--2---:R-:W5:Y:S04]  /*11250*/  LD.E.64 R10, desc[UR36][R152.64+0xa8] ;  /* 0x0000a824980a7980 */ /* 0x004f68000c101b00 */
[----:B----4-:R0:W-:Y:S04]  /*11260*/  ST.E desc[UR36][R18.64], R13 ;  /* 0x0000000d12007985 */ /* 0x0101e8000c101924 */
[----:B------:R-:W2:Y:S04]  /*11270*/  LD.E R15, desc[UR36][R6.64] ;  /* 0x00000024060f7980 */ /* 0x000ea8000c101900 */
[----:B--2---:R1:W-:Y:S04]  /*11280*/  ST.E desc[UR36][R6.64], R15 ;  /* 0x0000000f06007985 */ /* 0x0043e8000c101924 */
[----:B------:R-:W2:Y:S04]  /*11290*/  LD.E R21, desc[UR36][R8.64] ;  /* 0x0000002408157980 */ /* 0x000ea8000c101900 */
[----:B--2---:R2:W-:Y:S04]  /*112a0*/  ST.E desc[UR36][R8.64], R21 ;  /* 0x0000001508007985 */ /* 0x0045e8000c101924 */
[----:B------:R-:W4:Y:S04]  /*112b0*/  LD.E R25, desc[UR36][R152.64+0x210] ;  /* 0x0002102498197980 */ /* 0x000f28000c101900 */
[----:B------:R-:W5:Y:S04]  /*112c0*/  LD.E R27, desc[UR36][R152.64+0x214] ;  /* 0x00021424981b7980 */ /* 0x000f68000c101900 */
[----:B------:R-:W5:Y:S04]  /*112d0*/  LD.E R29, desc[UR36][R152.64+0x218] ;  /* 0x00021824981d7980 */ /* 0x000f68000c101900 */
[----:B------:R-:W5:Y:S04]  /*112e0*/  LD.E R31, desc[UR36][R152.64+0x21c] ;  /* 0x00021c24981f7980 */ /* 0x000f68000c101900 */
[----:B------:R-:W5:Y:S04]  /*112f0*/  LD.E R33, desc[UR36][R152.64+0x220] ;  /* 0x0002202498217980 */ /* 0x000f68000c101900 */
[----:B---3--:R-:W3:Y:S04]  /*11300*/  LD.E R35, desc[UR36][R152.64+0x224] ;  /* 0x0002242498237980 */ /* 0x008ee8000c101900 */
[----:B0-----:R-:W3:Y:S04]  /*11310*/  LD.E R13, desc[UR36][R152.64+0x228] ;  /* 0x00022824980d7980 */ /* 0x001ee8000c101900 */
[----:B------:R-:W3:Y:S04]  /*11320*/  LD.E R37, desc[UR36][R152.64+0x22c] ;  /* 0x00022c2498257980 */ /* 0x000ee8000c101900 */
[----:B-1----:R-:W3:Y:S04]  /*11330*/  LD.E R15, desc[UR36][R152.64+0x230] ;  /* 0x00023024980f7980 */ /* 0x002ee8000c101900 */
[----:B------:R-:W3:Y:S04]  /*11340*/  LD.E R39, desc[UR36][R152.64+0x234] ;  /* 0x0002342498277980 */ /* 0x000ee8000c101900 */
        /* <DEDUP_REMOVED lines=114> */
[----:B----4-:R-:W-:Y:S04]  /*11a70*/  ST.E desc[UR36][R152.64+0x210], R25 ;  /* 0x0002101998007985 */ /* 0x010fe8000c101924 */
[----:B-----5:R-:W-:Y:S04]  /*11a80*/  ST.E desc[UR36][R152.64+0x214], R27 ;  /* 0x0002141b98007985 */ /* 0x020fe8000c101924 */
        /* <DEDUP_REMOVED lines=1060> */
.L_x_3254:
[----:B------:R-:W-:Y:S05]  /*15cd0*/  BSYNC B0 ;  /* 0x0000000000007941 */ /* 0x000fea0003800000 */
.L_x_3253:
[C---:B------:R-:W-:Y:S01]  /*15ce0*/  ISETP.GT.AND P0, PT, R0.reuse, R4, PT ;  /* 0x000000040000720c */ /* 0x040fe20003f04270 */
[----:B------:R-:W-:-:S12]  /*15cf0*/  VIADD R0, R0, 0xffffffff ;  /* 0xffffffff00007836 */ /* 0x000fd80000000000 */
[----:B------:R-:W-:Y:S05]  /*15d00*/  @P0 BRA `(.L_x_3255) ;  /* 0xffffff5400d00947 */ /* 0x000fea000383ffff */
[----:B01----:R-:W2:Y:S02]  /*15d10*/  LDL R5, [R1+0x70] ;  /* 0x0000700001057983 */ /* 0x003ea40000100800 */
[----:B--2---:R-:W-:-:S07]  /*15d20*/  IMAD.SHL.U32 R5, R5, 0x40, RZ ;  /* 0x0000004005057824 */ /* 0x004fce00078e00ff */
.L_x_3226:
        /* <DEDUP_REMOVED lines=23> */
.L_x_3258:
[----:B------:R-:W-:-:S13]  /*15ea0*/  ISETP.NE.AND P0, PT, R8, 0x1, PT ;  /* 0x000000010800780c */ /* 0x000fda0003f05270 */
[----:B------:R-:W0:Y:S02]  /*15eb0*/  @P0 LDC.64 R6, c[0x0][0xae0] ;  /* 0x0002b800ff060b82 */ /* 0x000e240000000a00 */
[----:B0-----:R-:W-:-:S05]  /*15ec0*/  @P0 IMAD.HI.U32 R6, R5, R6, RZ ;  /* 0x0000000605060227 */ /* 0x001fca00078e00ff */
[----:B------:R-:W-:-:S07]  /*15ed0*/  @P0 SHF.R.U32.HI R5, RZ, R7, R6 ;  /* 0x00000007ff050219 */ /* 0x000fce0000011606 */
.L_x_3259:
[----:B------:R-:W-:Y:S05]  /*15ee0*/  BSYNC B0 ;  /* 0x0000000000007941 */ /* 0x000fea0003800000 */
.L_x_3257:
[----:B------:R-:W-:-:S05]  /*15ef0*/  IMAD R5, R5, R8, RZ ;  /* 0x0000000805057224 */ /* 0x000fca00078e02ff */
[----:B------:R-:W-:-:S07]  /*15f00*/  VIMNMX R4, R4, R5, !PT ;  /* 0x0000000504047248 */ /* 0x000fce0007fe0100 */
.L_x_3256:
[----:B------:R-:W-:-:S05]  /*15f10*/  VIADD R4, R4, 0x3f ;  /* 0x0000003f04047836 */ /* 0x000fca0000000000 */
[----:B------:R-:W-:-:S04]  /*15f20*/  SHF.R.S32.HI R5, RZ, 0x1f, R4 ;  /* 0x0000001fff057819 */ /* 0x000fc80000011404 */
[----:B------:R-:W-:-:S04]  /*15f30*/  LEA.HI R5, R5, R4, RZ, 0x6 ;  /* 0x0000000405057211 */ /* 0x000fc800078f30ff */
[----:B------:R-:W-:-:S04]  /*15f40*/  SHF.R.S32.HI R4, RZ, 0x6, R5 ;  /* 0x00000006ff047819 */ /* 0x000fc80000011405 */
[----:B------:R-:W-:-:S04]  /*15f50*/  VIMNMX3 R4, RZ, UR48, R4, !PT ;  /* 0x00000030ff047c0f */ /* 0x000fc8000f800104 */
[----:B------:R-:W-:-:S13]  /*15f60*/  ISETP.GE.AND P0, PT, R0, R4, PT ;  /* 0x000000040000720c */ /* 0x000fda0003f06270 */
[----:B------:R-:W-:Y:S05]  /*15f70*/  @!P0 BRA `(.L_x_3260) ;  /* 0x00000098009c8947 */ /* 0x000fea0003800000 */
.L_x_3279:
        /* <DEDUP_REMOVED lines=23> */
.L_x_3262:
[----:B------:R-:W-:Y:S05]  /*160f0*/  BSYNC B0 ;  /* 0x0000000000007941 */ /* 0x000fea0003800000 */
.L_x_3261:
        /* <DEDUP_REMOVED lines=13> */
.L_x_3264:
[----:B------:R-:W-:Y:S05]  /*161d0*/  BSYNC B0 ;  /* 0x0000000000007941 */ /* 0x000fea0003800000 */
.L_x_3263:
        /* <DEDUP_REMOVED lines=8> */
.L_x_3266:
[----:B------:R-:W-:Y:S05]  /*16260*/  BSYNC B0 ;  /* 0x0000000000007941 */ /* 0x000fea0003800000 */
.L_x_3265:
        /* <DEDUP_REMOVED lines=62> */
.L_x_3269:
[----:B------:R-:W-:Y:S05]  /*16650*/  BSYNC B0 ;  /* 0x0000000000007941 */ /* 0x000fea0003800000 */
.L_x_3268:
        /* <DEDUP_REMOVED lines=13> */
.L_x_3271:
[----:B------:R-:W-:Y:S05]  /*16730*/  BSYNC B0 ;  /* 0x0000000000007941 */ /* 0x000fea0003800000 */
.L_x_3270:
        /* <DEDUP_REMOVED lines=8> */
.L_x_3273:
[----:B------:R-:W-:Y:S05]  /*167c0*/  BSYNC B0 ;  /* 0x0000000000007941 */ /* 0x000fea0003800000 */
.L_x_3272:
        /* <DEDUP_REMOVED lines=467> */
[----:B------:R-:W0:Y:S04]  /*18500*/  LD.E.64 R6, desc[UR36][R152.64+0x410] ;  /* 0x0004102498067980 */ /* 0x000e28000c101b00 */
[----:B--2---:R-:W2:Y:S02]  /*18510*/  LD.E R8, desc[UR36][R14.64] ;  /* 0x000000240e087980 */ /* 0x004ea4000c101900 */
[-C--:B--2---:R-:W-:Y:S01]  /*18520*/  FMUL.FTZ R11, R24, R8.reuse ;  /* 0x00000008180b7220 */ /* 0x084fe20000410000 */
[-C--:B------:R-:W-:Y:S01]  /*18530*/  FMUL.FTZ R10, R25, R8.reuse ;  /* 0x00000008190a7220 */ /* 0x080fe20000410000 */
[-C--:B------:R-:W-:Y:S01]  /*18540*/  FMUL.FTZ R13, R27, R8.reuse ;  /* 0x000000081b0d7220 */ /* 0x080fe20000410000 */
[----:B------:R-:W-:-:S03]  /*18550*/  FMUL.FTZ R27, R28, R8 ;  /* 0x000000081c1b7220 */ /* 0x000fc60000410000 */
[----:B------:R-:W0:Y:S01]  /*18560*/  MUFU.TANH R11, R11 ;  /* 0x0000000b000b7308 */ /* 0x000e220000002400 */
[-C--:B------:R-:W-:Y:S01]  /*18570*/  FMUL.FTZ R28, R29, R8.reuse ;  /* 0x000000081d1c7220 */ /* 0x080fe20000410000 */
[----:B------:R-:W-:-:S06]  /*18580*/  FMUL.FTZ R56, R32, R8 ;  /* 0x0000000820387220 */ /* 0x000fcc0000410000 */
[----:B------:R-:W2:Y:S01]  /*18590*/  MUFU.TANH R10, R10 ;  /* 0x0000000a000a7308 */ /* 0x000ea20000002400 */
[----:B------:R-:W-:-:S07]  /*185a0*/  FMUL.FTZ R33, R33, R8 ;  /* 0x0000000821217220 */ /* 0x000fce0000410000 */
[----:B------:R-:W3:Y:S01]  /*185b0*/  MUFU.TANH R27, R27 ;  /* 0x0000001b001b7308 */ /* 0x000ee20000002400 */
[----:B0-----:R-:W-:Y:S01]  /*185c0*/  FMNMX.FTZ R9, R11, R6, !PT ;  /* 0x000000060b097209 */ /* 0x001fe20007810000 */
[----:B------:R-:W-:-:S06]  /*185d0*/  FMUL.FTZ R57, R36, R8 ;  /* 0x0000000824397220 */ /* 0x000fcc0000410000 */
        /* <DEDUP_REMOVED lines=25> */
[-C--:B------:R-:W-:Y:S01]  /*18770*/  FMUL.FTZ R52, R52, R8.reuse ;  /* 0x0000000834347220 */ /* 0x080fe20000410000 */
[----:B------:R-:W-:Y:S01]  /*18780*/  FMUL.FTZ R12, R26, R8 ;  /* 0x000000081a0c7220 */ /* 0x000fe20000410000 */
[----:B0-----:R-:W-:-:S05]  /*18790*/  FMNMX.FTZ R30, R60, R30, !PT ;  /* 0x0000001e3c1e7209 */ /* 0x001fca0007810000 */
[----:B------:R-:W0:Y:S01]  /*187a0*/  MUFU.TANH R48, R48 ;  /* 0x0000003000307308 */ /* 0x000e220000002400 */
[----:B------:R-:W-:Y:S01]  /*187b0*/  FMUL.FTZ R53, R53, R8 ;  /* 0x0000000835357220 */ /* 0x000fe20000410000 */
[----:B--2---:R-:W-:-:S06]  /*187c0*/  FMNMX.FTZ R30, R62, R30, !PT ;  /* 0x0000001e3e1e7209 */ /* 0x004fcc0007810000 */
[----:B------:R-:W2:Y:S01]  /*187d0*/  MUFU.TANH R66, R49 ;  /* 0x0000003100427308 */ /* 0x000ea20000002400 */
[----:B---3--:R-:W-:-:S07]  /*187e0*/  FMNMX.FTZ R30, R64, R30, !PT ;  /* 0x0000001e401e7209 */ /* 0x008fce0007810000 */
[----:B------:R-:W3:Y:S01]  /*187f0*/  MUFU.TANH R52, R52 ;  /* 0x0000003400347308 */ /* 0x000ee20000002400 */
[----:B------:R-:W-:-:S07]  /*18800*/  FMUL.FTZ R15, R31, R8 ;  /* 0x000000081f0f7220 */ /* 0x000fce0000410000 */
[----:B------:R-:W4:Y:S01]  /*18810*/  MUFU.TANH R12, R12 ;  /* 0x0000000c000c7308 */ /* 0x000f220000002400 */
[----:B0-----:R-:W-:-:S07]  /*18820*/  FMNMX.FTZ R30, R48, R30, !PT ;  /* 0x0000001e301e7209 */ /* 0x001fce0007810000 */
[----:B------:R-:W0:Y:S01]  /*18830*/  MUFU.TANH R68, R53 ;  /* 0x0000003500447308 */ /* 0x000e220000002400 */
[----:B-1----:R-:W-:-:S07]  /*18840*/  FMUL.FTZ R20, R34, R8 ;  /* 0x0000000822147220 */ /* 0x002fce0000410000 */
[----:B------:R-:W1:Y:S01]  /*18850*/  MUFU.TANH R13, R13 ;  /* 0x0000000d000d7308 */ /* 0x000e620000002400 */
[----:B--2---:R-:W-:Y:S01]  /*18860*/  FMNMX.FTZ R9, R66, R30, !PT ;  /* 0x0000001e42097209 */ /* 0x004fe20007810000 */
[----:B------:R-:W-:-:S06]  /*18870*/  FMUL.FTZ R21, R35, R8 ;  /* 0x0000000823157220 */ /* 0x000fcc0000410000 */
[----:B------:R-:W2:Y:S01]  /*18880*/  MUFU.TANH R14, R14 ;  /* 0x0000000e000e7308 */ /* 0x000ea20000002400 */
[----:B---3--:R-:W-:Y:S01]  /*18890*/  FMNMX.FTZ R29, R52, R9, !PT ;  /* 0x00000009341d7209 */ /* 0x008fe20007810000 */
[----:B------:R-:W-:Y:S01]  /*188a0*/  FMUL.FTZ R24, R38, R8 ;  /* 0x0000000826187220 */ /* 0x000fe20000410000 */
[----:B----4-:R-:W-:-:S05]  /*188b0*/  FMNMX.FTZ R30, R12, R7, !PT ;  /* 0x000000070c1e7209 */ /* 0x010fca0007810000 */
[----:B------:R-:W3:Y:S01]  /*188c0*/  MUFU.TANH R15, R15 ;  /* 0x0000000f000f7308 */ /* 0x000ee20000002400 */
[----:B0-----:R-:W-:Y:S01]  /*188d0*/  FMNMX.FTZ R29, R68, R29, !PT ;  /* 0x0000001d441d7209 */ /* 0x001fe20007810000 */
[----:B------:R-:W-:Y:S01]  /*188e0*/  FMUL.FTZ R25, R39, R8 ;  /* 0x0000000827197220 */ /* 0x000fe20000410000 */
[----:B-1----:R-:W-:-:S05]  /*188f0*/  FMNMX.FTZ R9, R13, R30, !PT ;  /* 0x0000001e0d097209 */ /* 0x002fca0007810000 */
[----:B------:R-:W0:Y:S01]  /*18900*/  MUFU.TANH R20, R20 ;  /* 0x0000001400147308 */ /* 0x000e220000002400 */
[----:B--2---:R-:W-:Y:S01]  /*18910*/  FMNMX.FTZ R30, R14, R9, !PT ;  /* 0x000000090e1e7209 */ /* 0x004fe20007810000 */
[----:B------:R-:W1:Y:S06]  /*18920*/  SHFL.BFLY PT, R40, R29, 0x2, 0x1f ;  /* 0x0c401f001d287f89 */ /* 0x000e6c00000e0000 */
        /* <DEDUP_REMOVED lines=19> */
[----:B-1----:R-:W-:Y:S01]  /*18a60*/  FMNMX.FTZ R40, R29, R40, !PT ;  /* 0x000000281d287209 */ /* 0x002fe20007810000 */
[----:B------:R-:W-:Y:S01]  /*18a70*/  FMUL.FTZ R32, R54, R8 ;  /* 0x0000000836207220 */ /* 0x000fe20000410000 */
[----:B---3--:R-:W-:-:S05]  /*18a80*/  FMNMX.FTZ R30, R36, R9, !PT ;  /* 0x00000009241e7209 */ /* 0x008fca0007810000 */
[----:B------:R-:W1:Y:S01]  /*18a90*/  MUFU.TANH R35, R35 ;  /* 0x0000002300237308 */ /* 0x000e620000002400 */
[----:B------:R-:W3:Y:S01]  /*18aa0*/  SHFL.BFLY PT, R43, R40, 0x1, 0x1f ;  /* 0x0c201f00282b7f89 */ /* 0x000ee200000e0000 */
[----:B------:R-:W-:Y:S01]  /*18ab0*/  FMUL.FTZ R31, R55, R8 ;  /* 0x00000008371f7220 */ /* 0x000fe20000410000 */
[----:B0-----:R-:W-:-:S05]  /*18ac0*/  FMNMX.FTZ R9, R39, R30, !PT ;  /* 0x0000001e27097209 */ /* 0x001fca0007810000 */
[----:B------:R-:W0:Y:S01]  /*18ad0*/  MUFU.TANH R34, R34 ;  /* 0x0000002200227308 */ /* 0x000e220000002400 */
[----:B--2---:R-:W-:-:S07]  /*18ae0*/  FMNMX.FTZ R8, R38, R9, !PT ;  /* 0x0000000926087209 */ /* 0x004fce0007810000 */
[----:B------:R-:W2:Y:S01]  /*18af0*/  MUFU.TANH R32, R32 ;  /* 0x0000002000207308 */ /* 0x000ea20000002400 */
[----:B-1----:R-:W-:-:S07]  /*18b00*/  FMNMX.FTZ R9, R35, R8, !PT ;  /* 0x0000000823097209 */ /* 0x002fce0007810000 */
[----:B------:R-:W1:Y:S01]  /*18b10*/  MUFU.TANH R31, R31 ;  /* 0x0000001f001f7308 */ /* 0x000e620000002400 */
[----:B0-----:R-:W-:Y:S02]  /*18b20*/  FMNMX.FTZ R9, R34, R9, !PT ;  /* 0x0000000922097209 */ /* 0x001fe40007810000 */
[----:B------:R-:W-:Y:S02]  /*18b30*/  IADD3 R8, P1, R2, 0x410, RZ ;  /* 0x0000041002087810 */ /* 0x000fe40007f3e0ff */
[----:B--2---:R-:W-:-:S03]  /*18b40*/  FMNMX.FTZ R30, R32, R9, !PT ;  /* 0x00000009201e7209 */ /* 0x004fc60007810000 */
[----:B------:R-:W-:Y:S01]  /*18b50*/  IMAD.X R9, RZ, RZ, R16, P1 ;  /* 0x000000ffff097224 */ /* 0x000fe200008e0610 */
[----:B------:R-:W-:Y:S02]  /*18b60*/  LOP3.LUT R8, R8, 0x4, RZ, 0xfc, !PT ;  /* 0x0000000408087812 */ /* 0x000fe400078efcff */
[----:B---3--:R-:W-:Y:S02]  /*18b70*/  FMNMX.FTZ R43, R40, R43, !PT ;  /* 0x0000002b282b7209 */ /* 0x008fe40007810000 */
[----:B-1----:R-:W-:Y:S01]  /*18b80*/  FMNMX.FTZ R41, R31, R30, !PT ;  /* 0x0000001e1f297209 */ /* 0x002fe20007810000 */
        /* <DEDUP_REMOVED lines=37> */
.L_x_3276:
[----:B------:R-:W-:Y:S05]  /*18de0*/  BSYNC B0 ;  /* 0x0000000000007941 */ /* 0x000fea0003800000 */
.L_x_3275:
        /* <DEDUP_REMOVED lines=18> */
[-CC-:B------:R-:W-:Y:S01]  /*18f10*/  FFMA.FTZ R13, R13, R44.reuse, -R45.reuse ;  /* 0x0000002c0d0d7223 */ /* 0x180fe2000001082d */
[-C--:B------:R-:W-:Y:S01]  /*18f20*/  FFMA.FTZ R14, R14, R44.reuse, -R45 ;  /* 0x0000002c0e0e7223 */ /* 0x080fe2000001082d */
[----:B------:R-:W4:Y:S01]  /*18f30*/  MUFU.EX2 R11, R11 ;  /* 0x0000000b000b7308 */ /* 0x000f220000000800 */
[-C--:B------:R-:W-:Y:S01]  /*18f40*/  FFMA.FTZ R28, R28, R44.reuse, -R5 ;  /* 0x0000002c1c1c7223 */ /* 0x080fe20000010805 */
[-C--:B------:R-:W-:Y:S01]  /*18f50*/  FFMA.FTZ R15, R15, R44.reuse, -R45 ;  /* 0x0000002c0f0f7223 */ /* 0x080fe2000001082d */
[-CC-:B------:R-:W-:Y:S01]  /*18f60*/  FFMA.FTZ R6, R58, R44.reuse, -R5.reuse ;  /* 0x0000002c3a067223 */ /* 0x180fe20000010805 */
[-C--:B------:R-:W-:Y:S01]  /*18f70*/  FFMA.FTZ R56, R56, R44.reuse, -R5 ;  /* 0x0000002c38387223 */ /* 0x080fe20000010805 */
[-C--:B------:R-:W-:Y:S01]  /*18f80*/  FFMA.FTZ R20, R20, R44.reuse, -R45 ;  /* 0x0000002c14147223 */ /* 0x080fe2000001082d */
[-CC-:B------:R-:W-:Y:S01]  /*18f90*/  FFMA.FTZ R7, R60, R44.reuse, -R5.reuse ;  /* 0x0000002c3c077223 */ /* 0x180fe20000010805 */
[-C--:B------:R-:W-:Y:S01]  /*18fa0*/  FFMA.FTZ R33, R33, R44.reuse, -R5 ;  /* 0x0000002c21217223 */ /* 0x080fe20000010805 */
[----:B------:R-:W5:Y:S01]  /*18fb0*/  MUFU.EX2 R12, R12 ;  /* 0x0000000c000c7308 */ /* 0x000f620000000800 */
[-C--:B------:R-:W-:Y:S01]  /*18fc0*/  FFMA.FTZ R21, R21, R44.reuse, -R45 ;  /* 0x0000002c15157223 */ /* 0x080fe2000001082d */
[-CC-:B------:R-:W-:Y:S01]  /*18fd0*/  FFMA.FTZ R8, R62, R44.reuse, -R5.reuse ;  /* 0x0000002c3e087223 */ /* 0x180fe20000010805 */
[-C--:B------:R-:W-:Y:S01]  /*18fe0*/  FFMA.FTZ R57, R57, R44.reuse, -R5 ;  /* 0x0000002c39397223 */ /* 0x080fe20000010805 */
[-C--:B------:R-:W-:Y:S01]  /*18ff0*/  FFMA.FTZ R24, R24, R44.reuse, -R45 ;  /* 0x0000002c18187223 */ /* 0x080fe2000001082d */
[-C--:B------:R-:W-:Y:S01]  /*19000*/  FFMA.FTZ R9, R64, R44.reuse, -R5 ;  /* 0x0000002c40097223 */ /* 0x080fe20000010805 */
[-C--:B------:R-:W-:Y:S01]  /*19010*/  FFMA.FTZ R25, R25, R44.reuse, -R45 ;  /* 0x0000002c19197223 */ /* 0x080fe2000001082d */
[-C--:B------:R-:W-:Y:S01]  /*19020*/  FFMA.FTZ R37, R37, R44.reuse, -R5 ;  /* 0x0000002c25257223 */ /* 0x080fe20000010805 */
[----:B------:R-:W1:Y:S01]  /*19030*/  MUFU.EX2 R10, R10 ;  /* 0x0000000a000a7308 */ /* 0x000e620000000800 */
[-CC-:B------:R-:W-:Y:S01]  /*19040*/  FFMA.FTZ R26, R26, R44.reuse, -R45.reuse ;  /* 0x0000002c1a1a7223 */ /* 0x180fe2000001082d */
[-CC-:B------:R-:W-:Y:S01]  /*19050*/  FFMA.FTZ R36, R36, R44.reuse, -R45.reuse ;  /* 0x0000002c24247223 */ /* 0x180fe2000001082d */
[-CC-:B------:R-:W-:Y:S01]  /*19060*/  FFMA.FTZ R39, R39, R44.reuse, -R45.reuse ;  /* 0x0000002c27277223 */ /* 0x180fe2000001082d */
[-C--:B------:R-:W-:Y:S01]  /*19070*/  FFMA.FTZ R38, R38, R44.reuse, -R45 ;  /* 0x0000002c26267223 */ /* 0x080fe2000001082d */
[-C--:B------:R-:W-:Y:S01]  /*19080*/  FFMA.FTZ R40, R48, R44.reuse, -R5 ;  /* 0x0000002c30287223 */ /* 0x080fe20000010805 */
[-CC-:B------:R-:W-:Y:S01]  /*19090*/  FFMA.FTZ R35, R35, R44.reuse, -R45.reuse ;  /* 0x0000002c23237223 */ /* 0x180fe2000001082d */
[-CC-:B------:R-:W-:Y:S01]  /*190a0*/  FFMA.FTZ R34, R34, R44.reuse, -R45.reuse ;  /* 0x0000002c22227223 */ /* 0x180fe2000001082d */
[----:B------:R-:W2:Y:S01]  /*190b0*/  MUFU.EX2 R13, R13 ;  /* 0x0000000d000d7308 */ /* 0x000ea20000000800 */
[-CC-:B------:R-:W-:Y:S01]  /*190c0*/  FFMA.FTZ R32, R32, R44.reuse, -R45.reuse ;  /* 0x0000002c20207223 */ /* 0x180fe2000001082d */
[----:B------:R-:W-:-:S06]  /*190d0*/  FFMA.FTZ R31, R31, R44, -R45 ;  /* 0x0000002c1f1f7223 */ /* 0x000fcc000001082d */
[----:B------:R-:W-:Y:S08]  /*190e0*/  MUFU.EX2 R27, R27 ;  /* 0x0000001b001b7308 */ /* 0x000ff00000000800 */
[----:B------:R-:W3:Y:S08]  /*190f0*/  MUFU.EX2 R14, R14 ;  /* 0x0000000e000e7308 */ /* 0x000ef00000000800 */
[----:B------:R-:W-:Y:S08]  /*19100*/  MUFU.EX2 R28, R28 ;  /* 0x0000001c001c7308 */ /* 0x000ff00000000800 */
[----:B------:R0:W-:Y:S08]  /*19110*/  MUFU.EX2 R176, R6 ;  /* 0x0000000600b07308 */ /* 0x0001f00000000800 */
[----:B------:R-:W3:Y:S01]  /*19120*/  MUFU.EX2 R15, R15 ;  /* 0x0000000f000f7308 */ /* 0x000ee20000000800 */
[----:B0-----:R-:W-:-:S07]  /*19130*/  FFMA.FTZ R6, R52, R44, -R5 ;  /* 0x0000002c34067223 */ /* 0x001fce0000010805 */
[----:B------:R-:W-:Y:S08]  /*19140*/  MUFU.EX2 R56, R56 ;  /* 0x0000003800387308 */ /* 0x000ff00000000800 */
[----:B------:R4:W-:Y:S08]  /*19150*/  MUFU.EX2 R41, R7 ;  /* 0x0000000700297308 */ /* 0x0009f00000000800 */
[----:B------:R5:W-:Y:S01]  /*19160*/  MUFU.EX2 R182, R6 ;  /* 0x0000000600b67308 */ /* 0x000be20000000800 */
[----:B----4-:R-:W-:-:S07]  /*19170*/  FADD.FTZ R7, R11, R46 ;  /* 0x0000002e0b077221 */ /* 0x010fce0000010000 */
[----:B------:R-:W0:Y:S01]  /*19180*/  MUFU.EX2 R20, R20 ;  /* 0x0000001400147308 */ /* 0x000e220000000800 */
[----:B-----5:R-:W-:-:S07]  /*19190*/  FADD.FTZ R6, R12, R47 ;  /* 0x0000002f0c067221 */ /* 0x020fce0000010000 */
[----:B------:R-:W-:Y:S08]  /*191a0*/  MUFU.EX2 R33, R33 ;  /* 0x0000002100217308 */ /* 0x000ff00000000800 */
[----:B------:R1:W-:Y:S08]  /*191b0*/  MUFU.EX2 R178, R8 ;  /* 0x0000000800b27308 */ /* 0x0003f00000000800 */
[----:B------:R-:W4:Y:S01]  /*191c0*/  MUFU.EX2 R21, R21 ;  /* 0x0000001500157308 */ /* 0x000f220000000800 */
[----:B-1----:R-:W-:Y:S01]  /*191d0*/  FADD.FTZ R8, R10, R7 ;  /* 0x000000070a087221 */ /* 0x002fe20000010000 */
[----:B--2---:R-:W-:-:S04]  /*191e0*/  FADD.FTZ R7, R13, R6 ;  /* 0x000000060d077221 */ /* 0x004fc80000010000 */
[----:B---3--:R-:W-:Y:S02]  /*191f0*/  FADD.FTZ R6, R14, R7 ;  /* 0x000000070e067221 */ /* 0x008fe40000010000 */
[----:B------:R-:W1:Y:S02]  /*19200*/  MUFU.EX2 R57, R57 ;  /* 0x0000003900397308 */ /* 0x000e640000000800 */
[----:B------:R-:W-:-:S06]  /*19210*/  FADD.FTZ R7, R15, R6 ;  /* 0x000000060f077221 */ /* 0x000fcc0000010000 */
[----:B------:R2:W-:Y:S08]  /*19220*/  MUFU.EX2 R43, R9 ;  /* 0x00000009002b7308 */ /* 0x0005f00000000800 */
[----:B------:R-:W3:Y:S01]  /*19230*/  MUFU.EX2 R24, R24 ;  /* 0x0000001800187308 */ /* 0x000ee20000000800 */
[----:B--2---:R-:W-:Y:S01]  /*19240*/  FADD.FTZ R9, R27, R8 ;  /* 0x000000081b097221 */ /* 0x004fe20000010000 */
[----:B0-----:R-:W-:-:S03]  /*19250*/  FADD.FTZ R8, R20, R7 ;  /* 0x0000000714087221 */ /* 0x001fc60000010000 */
[----:B------:R-:W-:Y:S01]  /*19260*/  FADD.FTZ R9, R28, R9 ;  /* 0x000000091c097221 */ /* 0x000fe20000010000 */
[----:B----4-:R-:W-:Y:S02]  /*19270*/  FADD.FTZ R7, R21, R8 ;  /* 0x0000000815077221 */ /* 0x010fe40000010000 */
[----:B------:R0:W2:Y:S01]  /*19280*/  MUFU.EX2 R174, R37 ;  /* 0x0000002500ae7308 */ /* 0x0000a20000000800 */
[----:B------:R-:W-:-:S04]  /*19290*/  FADD.FTZ R6, R56, R9 ;  /* 0x0000000938067221 */ /* 0x000fc80000010000 */
[----:B------:R-:W-:-:S03]  /*192a0*/  FADD.FTZ R6, R33, R6 ;  /* 0x0000000621067221 */ /* 0x000fc60000010000 */
[----:B------:R-:W4:Y:S01]  /*192b0*/  MUFU.EX2 R25, R25 ;  /* 0x0000001900197308 */ /* 0x000f220000000800 */
[----:B-1----:R-:W-:Y:S01]  /*192c0*/  FADD.FTZ R9, R57, R6 ;  /* 0x0000000639097221 */ /* 0x002fe20000010000 */
[----:B---3--:R-:W-:Y:S01]  /*192d0*/  FADD.FTZ R6, R24, R7 ;  /* 0x0000000718067221 */ /* 0x008fe20000010000 */
[-CC-:B0-----:R-:W-:Y:S01]  /*192e0*/  FFMA.FTZ R37, R66, R44.reuse, -R5.reuse ;  /* 0x0000002c42257223 */ /* 0x181fe20000010805 */
[----:B------:R-:W-:-:S04]  /*192f0*/  FFMA.FTZ R5, R68, R44, -R5 ;  /* 0x0000002c44057223 */ /* 0x000fc80000010805 */
[----:B------:R-:W0:Y:S01]  /*19300*/  MUFU.EX2 R26, R26 ;  /* 0x0000001a001a7308 */ /* 0x000e220000000800 */
[----:B--2---:R-:W-:-:S07]  /*19310*/  FADD.FTZ R9, R174, R9 ;  /* 0x00000009ae097221 */ /* 0x004fce0000010000 */
[----:B------:R-:W1:Y:S01]  /*19320*/  MUFU.EX2 R177, R36 ;  /* 0x0000002400b17308 */ /* 0x000e620000000800 */
[----:B----4-:R-:W-:Y:S01]  /*19330*/  FADD.FTZ R7, R25, R6 ;  /* 0x0000000619077221 */ /* 0x010fe20000010000 */
[----:B------:R-:W-:-:S06]  /*19340*/  FADD.FTZ R6, R176, R9 ;  /* 0x00000009b0067221 */ /* 0x000fcc0000010000 */
[----:B------:R-:W2:Y:S01]  /*19350*/  MUFU.EX2 R39, R39 ;  /* 0x0000002700277308 */ /* 0x000ea20000000800 */
[----:B0-----:R-:W-:Y:S01]  /*19360*/  FADD.FTZ R8, R26, R7 ;  /* 0x000000071a087221 */ /* 0x001fe20000010000 */
[----:B------:R-:W-:-:S04]  /*19370*/  FADD.FTZ R7, R41, R6 ;  /* 0x0000000629077221 */ /* 0x000fc80000010000 */
[----:B------:R-:W-:Y:S02]  /*19380*/  FADD.FTZ R6, R178, R7 ;  /* 0x00000007b2067221 */ /* 0x000fe40000010000 */
[----:B------:R-:W0:Y:S01]  /*19390*/  MUFU.EX2 R38, R38 ;  /* 0x0000002600267308 */ /* 0x000e220000000800 */
[----:B-1----:R-:W-:Y:S01]  /*193a0*/  FADD.FTZ R8, R177, R8 ;  /* 0x00000008b1087221 */ /* 0x002fe20000010000 */
[----:B------:R-:W-:-:S06]  /*193b0*/  FADD.FTZ R9, R43, R6 ;  /* 0x000000062b097221 */ /* 0x000fcc0000010000 */
[----:B------:R-:W1:Y:S01]  /*193c0*/  MUFU.EX2 R40, R40 ;  /* 0x0000002800287308 */ /* 0x000e620000000800 */
[----:B--2---:R-:W-:-:S07]  /*193d0*/  FADD.FTZ R7, R39, R8 ;  /* 0x0000000827077221 */ /* 0x004fce0000010000 */
[----:B------:R-:W2:Y:S01]  /*193e0*/  MUFU.EX2 R35, R35 ;  /* 0x0000002300237308 */ /* 0x000ea20000000800 */
[----:B0-----:R-:W-:-:S07]  /*193f0*/  FADD.FTZ R6, R38, R7 ;  /* 0x0000000726067221 */ /* 0x001fce0000010000 */
[----:B------:R-:W0:Y:S01]  /*19400*/  MUFU.EX2 R37, R37 ;  /* 0x0000002500257308 */ /* 0x000e220000000800 */
[----:B-1----:R-:W-:-:S07]  /*19410*/  FADD.FTZ R8, R40, R9 ;  /* 0x0000000928087221 */ /* 0x002fce0000010000 */
[----:B------:R-:W1:Y:S01]  /*19420*/  MUFU.EX2 R34, R34 ;  /* 0x0000002200227308 */ /* 0x000e620000000800 */
[----:B--2---:R-:W-:-:S07]  /*19430*/  FADD.FTZ R7, R35, R6 ;  /* 0x0000000623077221 */ /* 0x004fce0000010000 */
[----:B------:R-:W2:Y:S01]  /*19440*/  MUFU.EX2 R32, R32 ;  /* 0x0000002000207308 */ /* 0x000ea20000000800 */
[----:B0-----:R-:W-:-:S04]  /*19450*/  FADD.FTZ R9, R37, R8 ;  /* 0x0000000825097221 */ /* 0x001fc80000010000 */
[----:B------:R-:W-:-:S03]  /*19460*/  FADD.FTZ R6, R182, R9 ;  /* 0x00000009b6067221 */ /* 0x000fc60000010000 */
[----:B------:R-:W0:Y:S01]  /*19470*/  MUFU.EX2 R5, R5 ;  /* 0x0000000500057308 */ /* 0x000e220000000800 */
[----:B-1----:R-:W-:-:S07]  /*19480*/  FADD.FTZ R7, R34, R7 ;  /* 0x0000000722077221 */ /* 0x002fce0000010000 */
[----:B------:R-:W1:Y:S01]  /*19490*/  MUFU.EX2 R31, R31 ;  /* 0x0000001f001f7308 */ /* 0x000e620000000800 */
[----:B--2---:R-:W-:Y:S01]  /*194a0*/  FADD.FTZ R8, R32, R7 ;  /* 0x0000000720087221 */ /* 0x004fe20000010000 */
[----:B0-----:R-:W-:-:S05]  /*194b0*/  FADD.FTZ R45, R5, R6 ;  /* 0x00000006052d7221 */ /* 0x001fca0000010000 */
[----:B------:R-:W-:Y:S01]  /*194c0*/  ST.E desc[UR36][R152.64+0x420], R45 ;  /* 0x0004202d98007985 */ /* 0x000fe2000c101924 */
[----:B-1----:R-:W-:-:S05]  /*194d0*/  FADD.FTZ R47, R31, R8 ;  /* 0x000000081f2f7221 */ /* 0x002fca0000010000 */
        /* <DEDUP_REMOVED lines=1615> */
.L_x_3278:
[----:B------:R-:W-:Y:S05]  /*1f9d0*/  BSYNC B0 ;  /* 0x0000000000007941 */ /* 0x000fea0003800000 */
.L_x_3277:
[----:B------:R-:W-:Y:S05]  /*1f9e0*/  @P0 BRA `(.L_x_3279) ;  /* 0xffffff6400640947 */ /* 0x000fea000383ffff */
.L_x_3260:
[----:B------:R-:W-:-:S04]  /*1f9f0*/  UISETP.LT.AND UP0, UPT, URZ, UR48, UPT ;  /* 0x000000303f00728c */ /* 0x000fc8000bf01270 */
[----:B------:R-:W-:-:S06]  /*1fa00*/  USEL UR4, URZ, UR48, !UP0 ;  /* 0x000000303f047287 */ /* 0x000fcc000c000000 */
[----:B------:R-:W-:-:S13]  /*1fa10*/  ISETP.GE.AND P0, PT, R0, UR4, PT ;  /* 0x0000000400007c0c */ /* 0x000fda000bf06270 */
[----:B------:R-:W-:Y:S05]  /*1fa20*/  @!P0 BRA `(.L_x_3280) ;  /* 0x000000a8003c8947 */ /* 0x000fea0003800000 */
.L_x_3309:
        /* <DEDUP_REMOVED lines=20> */
.L_x_3282:
[----:B------:R-:W-:Y:S05]  /*1fb70*/  BSYNC B0 ;  /* 0x0000000000007941 */ /* 0x000fea0003800000 */
.L_x_3281:
        /* <DEDUP_REMOVED lines=13> */
.L_x_3284:
[----:B------:R-:W-:Y:S05]  /*1fc50*/  BSYNC B0 ;  /* 0x0000000000007941 */ /* 0x000fea0003800000 */
.L_x_3283:
        /* <DEDUP_REMOVED lines=8> */
.L_x_3286:
[----:B------:R-:W-:Y:S05]  /*1fce0*/  BSYNC B0 ;  /* 0x0000000000007941 */ /* 0x000fea0003800000 */
.L_x_3285:
        /* <DEDUP_REMOVED lines=60> */
.L_x_3289:
[----:B------:R-:W-:Y:S05]  /*200b0*/  BSYNC B0 ;  /* 0x0000000000007941 */ /* 0x000fea0003800000 */
.L_x_3288:
        /* <DEDUP_REMOVED lines=13> */
.L_x_3291:
[----:B------:R-:W-:Y:S05]  /*20190*/  BSYNC B0 ;  /* 0x0000000000007941 */ /* 0x000fea0003800000 */
.L_x_3290:
        /* <DEDUP_REMOVED lines=8> */
.L_x_3293:
[----:B------:R-:W-:Y:S05]  /*20220*/  BSYNC B0 ;  /* 0x0000000000007941 */ /* 0x000fea0003800000 */
.L_x_3292:
        /* <DEDUP_REMOVED lines=473> */
[----:B--2---:R-:W0:Y:S01]  /*21fc0*/  LD.E R59, desc[UR36][R58.64] ;  /* 0x000000243a3b7980 */ /* 0x004e22000c101900 */
[----:B----4-:R-:W-:-:S02]  /*21fd0*/  ISETP.NE.AND P1, PT, R12, 0x1, PT ;  /* 0x000000010c00780c */ /* 0x010fc40003f25270 */
[----:B---3--:R-:W-:Y:S01]  /*21fe0*/  ISETP.GE.AND P2, PT, R9, 0x1, PT ;  /* 0x000000010900780c */ /* 0x008fe20003f46270 */
[----:B------:R-:W-:Y:S01]  /*21ff0*/  BSSY B0, `(.L_x_3295) ;  /* 0x0000079000007945 */ /* 0x000fe20003800000 */
[-C--:B0-----:R-:W-:Y:S01]  /*22000*/  FMUL.FTZ R15, R27, R59.reuse ;  /* 0x0000003b1b0f7220 */ /* 0x081fe20000410000 */
[----:B------:R-:W-:Y:S01]  /*22010*/  FMUL.FTZ R29, R29, R59 ;  /* 0x0000003b1d1d7220 */ /* 0x000fe20000410000 */
[----:B------:R-:W-:-:S03]  /*22020*/  SHF.R.S32.HI R27, RZ, 0x1f, R60 ;  /* 0x0000001fff1b7819 */ /* 0x000fc6000001143c */
[----:B------:R0:W2:Y:S02]  /*22030*/  MUFU.TANH R61, R29 ;  /* 0x0000001d003d7308 */ /* 0x0000a40000002400 */
[----:B0-----:R-:W-:-:S04]  /*22040*/  LEA.HI R29, R27, R60, RZ, 0x7 ;  /* 0x0000003c1b1d7211 */ /* 0x001fc800078f38ff */
[----:B------:R-:W-:Y:S01]  /*22050*/  LOP3.LUT R29, R29, 0xffffff80, RZ, 0xc0, !PT ;  /* 0xffffff801d1d7812 */ /* 0x000fe200078ec0ff */
[-C--:B------:R-:W-:Y:S01]  /*22060*/  FMUL.FTZ R32, R32, R59.reuse ;  /* 0x0000003b20207220 */ /* 0x080fe20000410000 */
[----:B------:R-:W-:-:S03]  /*22070*/  FMUL.FTZ R33, R33, R59 ;  /* 0x0000003b21217220 */ /* 0x000fc60000410000 */
[----:B------:R-:W-:Y:S01]  /*22080*/  IMAD.IADD R29, R60, 0x1, -R29 ;  /* 0x000000013c1d7824 */ /* 0x000fe200078e0a1d */
[----:B------:R0:W3:Y:S01]  /*22090*/  MUFU.TANH R62, R32 ;  /* 0x00000020003e7308 */ /* 0x0000e20000002400 */
[-C--:B-1----:R-:W-:Y:S01]  /*220a0*/  FMUL.FTZ R14, R26, R59.reuse ;  /* 0x0000003b1a0e7220 */ /* 0x082fe20000410000 */
[-C--:B------:R-:W-:Y:S01]  /*220b0*/  FMUL.FTZ R26, R31, R59.reuse ;  /* 0x0000003b1f1a7220 */ /* 0x080fe20000410000 */
[----:B------:R-:W-:-:S05]  /*220c0*/  FMUL.FTZ R20, R24, R59 ;  /* 0x0000003b18147220 */ /* 0x000fca0000410000 */
[----:B------:R1:W4:Y:S01]  /*220d0*/  MUFU.TANH R63, R33 ;  /* 0x00000021003f7308 */ /* 0x0003220000002400 */
[----:B0-----:R-:W-:Y:S01]  /*220e0*/  SHF.R.S32.HI R32, RZ, 0x1f, R29 ;  /* 0x0000001fff207819 */ /* 0x001fe2000001141d */
[----:B------:R-:W-:-:S03]  /*220f0*/  FMUL.FTZ R24, R30, R59 ;  /* 0x0000003b1e187220 */ /* 0x000fc60000410000 */
[----:B------:R-:W-:Y:S02]  /*22100*/  LEA.HI R31, R32, R29, RZ, 0x2 ;  /* 0x0000001d201f7211 */ /* 0x000fe400078f10ff */
[----:B-1----:R-:W-:Y:S01]  /*22110*/  LEA.HI R33, R27, R60, RZ, 0x2 ;  /* 0x0000003c1b217211 */ /* 0x002fe200078f10ff */
[----:B------:R-:W-:Y:S01]  /*22120*/  FMUL.FTZ R30, R34, R59 ;  /* 0x0000003b221e7220 */ /* 0x000fe20000410000 */
[--C-:B------:R-:W-:Y:S02]  /*22130*/  SHF.R.S32.HI R27, RZ, 0x2, R31.reuse ;  /* 0x00000002ff1b7819 */ /* 0x100fe4000001141f */
[----:B------:R-:W-:Y:S02]  /*22140*/  LOP3.LUT R33, R33, 0xfffffffc, RZ, 0xc0, !PT ;  /* 0xfffffffc21217812 */ /* 0x000fe400078ec0ff */
[----:B------:R-:W-:Y:S02]  /*22150*/  SHF.R.S32.HI R34, RZ, 0x1f, R31 ;  /* 0x0000001fff227819 */ /* 0x000fe4000001141f */
[----:B------:R-:W-:Y:S01]  /*22160*/  LEA.HI R32, R32, R29, RZ, 0x5 ;  /* 0x0000001d20207211 */ /* 0x000fe200078f28ff */
[----:B------:R-:W-:Y:S01]  /*22170*/  IMAD.IADD R33, R60, 0x1, -R33 ;  /* 0x000000013c217824 */ /* 0x000fe200078e0a21 */
[----:B------:R-:W-:Y:S01]  /*22180*/  LEA.HI R34, R34, R27, RZ, 0x3 ;  /* 0x0000001b22227211 */ /* 0x000fe200078f18ff */
[-C--:B------:R-:W-:Y:S01]  /*22190*/  FMUL.FTZ R58, R35, R59.reuse ;  /* 0x0000003b233a7220 */ /* 0x080fe20000410000 */
[----:B------:R-:W-:Y:S01]  /*221a0*/  FMUL.FTZ R36, R36, R59 ;  /* 0x0000003b24247220 */ /* 0x000fe20000410000 */
[----:B------:R-:W-:-:S02]  /*221b0*/  SHF.R.S32.HI R32, RZ, 0x5, R32 ;  /* 0x00000005ff207819 */ /* 0x000fc40000011420 */
[----:B------:R-:W-:Y:S02]  /*221c0*/  LOP3.LUT R34, R34, 0xfffffff8, RZ, 0xc0, !PT ;  /* 0xfffffff822227812 */ /* 0x000fe400078ec0ff */
[----:B------:R-:W-:Y:S01]  /*221d0*/  LEA.HI R35, R33, R33, RZ, 0x1 ;  /* 0x0000002121237211 */ /* 0x000fe200078f08ff */
[----:B------:R0:W1:Y:S01]  /*221e0*/  MUFU.TANH R64, R36 ;  /* 0x0000002400407308 */ /* 0x0000620000002400 */
[----:B------:R-:W-:Y:S02]  /*221f0*/  IMAD R21, R21, 0x4, R32 ;  /* 0x0000000415157824 */ /* 0x000fe400078e0220 */
[----:B------:R-:W-:Y:S01]  /*22200*/  IMAD.IADD R34, R27, 0x1, -R34 ;  /* 0x000000011b227824 */ /* 0x000fe200078e0a22 */
[----:B0-----:R-:W-:-:S03]  /*22210*/  LOP3.LUT R36, R35, 0x1ffffffe, RZ, 0xc0, !PT ;  /* 0x1ffffffe23247812 */ /* 0x001fc600078ec0ff */
[----:B------:R-:W-:Y:S02]  /*22220*/  IMAD.U32 R21, R21, 0x10, R34 ;  /* 0x0000001015157824 */ /* 0x000fe400078e0022 */
[----:B------:R-:W-:-:S04]  /*22230*/  IMAD.IADD R36, R33, 0x1, -R36 ;  /* 0x0000000121247824 */ /* 0x000fc800078e0a24 */
[----:B------:R-:W-:Y:S02]  /*22240*/  IMAD R36, R36, 0x8, R21 ;  /* 0x0000000824247824 */ /* 0x000fe400078e0215 */
[----:B------:R-:W-:Y:S02]  /*22250*/  FMUL.FTZ R43, R43, R59 ;  /* 0x0000003b2b2b7220 */ /* 0x000fe40000410000 */
[----:B------:R-:W-:Y:S02]  /*22260*/  @P1 IMAD.HI.U32 R13, R36, R13, RZ ;  /* 0x0000000d240d1227 */ /* 0x000fe400078e00ff */
[----:B------:R0:W1:Y:S03]  /*22270*/  MUFU.TANH R71, R43 ;  /* 0x0000002b00477308 */ /* 0x0000660000002400 */
[----:B------:R-:W-:Y:S01]  /*22280*/  @P1 SHF.R.U32.HI R36, RZ, R56, R13 ;  /* 0x00000038ff241219 */ /* 0x000fe2000001160d */
[-C--:B------:R-:W-:Y:S01]  /*22290*/  FMUL.FTZ R41, R41, R59.reuse ;  /* 0x0000003b29297220 */ /* 0x080fe20000410000 */
[----:B------:R-:W-:Y:S01]  /*222a0*/  LOP3.LUT R12, R31, 0x7ffffffc, RZ, 0xc0, !PT ;  /* 0x7ffffffc1f0c7812 */ /* 0x000fe200078ec0ff */
[----:B0-----:R-:W-:Y:S01]  /*222b0*/  FMUL.FTZ R43, R47, R59 ;  /* 0x0000003b2f2b7220 */ /* 0x001fe20000410000 */
[----:B------:R-:W-:Y:S01]  /*222c0*/  IMAD.SHL.U32 R47, R0, 0x40, RZ ;  /* 0x00000040002f7824 */ /* 0x000fe200078e00ff */
[----:B------:R-:W0:Y:S01]  /*222d0*/  SHFL.IDX PT, R21, R36, RZ, 0x1c1f ;  /* 0x001c1fff24157589 */ /* 0x000e2200000e0000 */
[----:B------:R2:W0:Y:S01]  /*222e0*/  MUFU.TANH R69, R41 ;  /* 0x0000002900457308 */ /* 0x0004220000002400 */
[----:B------:R-:W-:-:S02]  /*222f0*/  IMAD.IADD R32, R29, 0x1, -R12 ;  /* 0x000000011d207824 */ /* 0x000fc400078e0a0c */
[----:B------:R-:W-:Y:S01]  /*22300*/  IADD3 R13, -R47, 0x1, RZ ;  /* 0x000000012f0d7810 */ /* 0x000fe20007ffe1ff */
        /* <DEDUP_REMOVED lines=16> */
[----:B------:R-:W-:Y:S01]  /*22410*/  IMAD R13, R32, -0x2, R13 ;  /* 0xfffffffe200d7824 */ /* 0x000fe200078e020d */
[----:B------:R-:W2:Y:S01]  /*22420*/  MUFU.TANH R20, R20 ;  /* 0x0000001400147308 */ /* 0x000ea20000002400 */
[-C--:B------:R-:W-:Y:S01]  /*22430*/  FMUL.FTZ R38, R38, R59.reuse ;  /* 0x0000003b26267220 */ /* 0x080fe20000410000 */
[----:B------:R-:W-:-:S02]  /*22440*/  FMUL.FTZ R42, R42, R59 ;  /* 0x0000003b2a2a7220 */ /* 0x000fc40000410000 */
[----:B------:R-:W-:-:S04]  /*22450*/  IADD3 R12, -R4, R13, R5 ;  /* 0x0000000d040c7210 */ /* 0x000fc80007ffe105 */
[----:B------:R-:W0:Y:S01]  /*22460*/  MUFU.TANH R25, R25 ;  /* 0x0000001900197308 */ /* 0x000e220000002400 */
[----:B------:R-:W-:-:S07]  /*22470*/  LOP3.LUT R13, RZ, R6, RZ, 0x33, !PT ;  /* 0x00000006ff0d7212 */ /* 0x000fce00078e33ff */
        /* <DEDUP_REMOVED lines=23> */
[----:B------:R3:W1:Y:S08]  /*225f0*/  MUFU.TANH R66, R38 ;  /* 0x0000002600427308 */ /* 0x0006700000002400 */
[----:B------:R4:W1:Y:S01]  /*22600*/  MUFU.TANH R70, R42 ;  /* 0x0000002a00467308 */ /* 0x0008620000002400 */
[----:B---3--:R-:W-:-:S04]  /*22610*/  IMAD.IADD R38, R12, 0x1, R7 ;  /* 0x000000010c267824 */ /* 0x008fc800078e0207 */
[----:B0-----:R-:W-:Y:S02]  /*22620*/  IMAD.IADD R6, R38, 0x1, R21 ;  /* 0x0000000126067824 */ /* 0x001fe400078e0215 */
[----:B----4-:R-:W-:-:S04]  /*22630*/  IMAD.IADD R42, R12, 0x1, R13 ;  /* 0x000000010c2a7824 */ /* 0x010fc800078e020d */
[----:B------:R-:W-:Y:S01]  /*22640*/  IMAD.IADD R7, R42, 0x1, R21 ;  /* 0x000000012a077824 */ /* 0x000fe200078e0215 */
[----:B--2---:R-:W-:Y:S06]  /*22650*/  @!P2 BRA `(.L_x_3296) ;  /* 0x000000000048a947 */ /* 0x004fec0003800000 */
        /* <DEDUP_REMOVED lines=10> */
.L_x_3298:
[----:B------:R-:W-:-:S13]  /*22700*/  ISETP.NE.AND P1, PT, R9, 0x1, PT ;  /* 0x000000010900780c */ /* 0x000fda0003f25270 */
[----:B------:R-:W-:-:S05]  /*22710*/  @P1 IMAD.HI.U32 R12, R8, R10, RZ ;  /* 0x0000000a080c1227 */ /* 0x000fca00078e00ff */
[----:B------:R-:W-:-:S07]  /*22720*/  @P1 SHF.R.U32.HI R8, RZ, R11, R12 ;  /* 0x0000000bff081219 */ /* 0x000fce000001160c */
.L_x_3299:
[----:B------:R-:W-:Y:S05]  /*22730*/  BSYNC B1 ;  /* 0x0000000000017941 */ /* 0x000fea0003800000 */
.L_x_3297:
[----:B------:R-:W-:-:S04]  /*22740*/  IMAD R13, R8, R9, -R47 ;  /* 0x00000009080d7224 */ /* 0x000fc800078e0a2f */
[----:B------:R-:W-:-:S05]  /*22750*/  IMAD R8, R32, -0x2, R13 ;  /* 0xfffffffe20087824 */ /* 0x000fca00078e020d */
[----:B------:R-:W-:Y:S02]  /*22760*/  VIMNMX R7, R7, R8, !PT ;  /* 0x0000000807077248 */ /* 0x000fe40007fe0100 */
[----:B------:R-:W-:-:S07]  /*22770*/  VIADDMNMX R6, R8, R9, R6, PT ;  /* 0x0000000908067246 */ /* 0x000fce0003800106 */
.L_x_3296:
[----:B------:R-:W-:Y:S05]  /*22780*/  BSYNC B0 ;  /* 0x0000000000007941 */ /* 0x000fea0003800000 */
.L_x_3295:
        /* <DEDUP_REMOVED lines=30> */
[----:B-1----:R-:W-:-:S02]  /*22970*/  FSEL R33, R64, -INF , !P1 ;  /* 0xff80000040217808 */ /* 0x002fc40004800000 */
        /* <DEDUP_REMOVED lines=32> */
[----:B------:R-:W-:Y:S01]  /*22b80*/  ISETP.GE.AND P4, PT, R46, 0x39, PT ;  /* 0x000000392e00780c */ /* 0x000fe20003f86270 */
[----:B------:R-:W0:Y:S03]  /*22b90*/  SHFL.IDX PT, R49, R36, 0x1, 0x1c1f ;  /* 0x003c1f0024317f89 */ /* 0x000e2600000e0000 */
        /* <DEDUP_REMOVED lines=26> */
.L_x_3303:
[----:B------:R-:W-:-:S13]  /*22d40*/  ISETP.NE.AND P6, PT, R9, 0x1, PT ;  /* 0x000000010900780c */ /* 0x000fda0003fc5270 */
[----:B------:R-:W-:-:S05]  /*22d50*/  @P6 IMAD.HI.U32 R10, R4, R10, RZ ;  /* 0x0000000a040a6227 */ /* 0x000fca00078e00ff */
[----:B------:R-:W-:-:S07]  /*22d60*/  @P6 SHF.R.U32.HI R4, RZ, R11, R10 ;  /* 0x0000000bff046219 */ /* 0x000fce000001160a */
.L_x_3304:
[----:B------:R-:W-:Y:S05]  /*22d70*/  BSYNC B1 ;  /* 0x0000000000017941 */ /* 0x000fea0003800000 */
.L_x_3302:
[----:B------:R-:W-:-:S04]  /*22d80*/  IMAD R5, R4, R9, -R47 ;  /* 0x0000000904057224 */ /* 0x000fc800078e0a2f */
[----:B------:R-:W-:-:S05]  /*22d90*/  IMAD R32, R32, -0x2, R5 ;  /* 0xfffffffe20207824 */ /* 0x000fca00078e0205 */
[----:B------:R-:W-:Y:S02]  /*22da0*/  VIADDMNMX R6, R32, R9, R6, PT ;  /* 0x0000000920067246 */ /* 0x000fe40003800106 */
[----:B------:R-:W-:-:S07]  /*22db0*/  VIMNMX R7, R7, R32, !PT ;  /* 0x0000002007077248 */ /* 0x000fce0007fe0100 */
.L_x_3301:
[----:B------:R-:W-:Y:S05]  /*22dc0*/  BSYNC B0 ;  /* 0x0000000000007941 */ /* 0x000fea0003800000 */
.L_x_3300:
        /* <DEDUP_REMOVED lines=59> */
[----:B------:R-:W-:-:S04]  /*23180*/  IADD3 R6, P2, R2, 0x410, RZ ;  /* 0x0000041002067810 */ /* 0x000fc80007f5e0ff */
        /* <DEDUP_REMOVED lines=80> */
.L_x_3306:
[----:B------:R-:W-:Y:S05]  /*23690*/  BSYNC B0 ;  /* 0x0000000000007941 */ /* 0x000fea0003800000 */
.L_x_3305:
        /* <DEDUP_REMOVED lines=22> */
[-CC-:B------:R-:W-:Y:S01]  /*23800*/  FFMA.FTZ R35, R35, R50.reuse, -R46.reuse ;  /* 0x0000003223237223 */ /* 0x180fe2000001082e */
[-CC-:B------:R-:W-:Y:S01]  /*23810*/  FFMA.FTZ R42, R42, R50.reuse, -R5.reuse ;  /* 0x000000322a2a7223 */ /* 0x180fe20000010805 */
[----:B------:R-:W5:Y:S01]  /*23820*/  MUFU.EX2 R45, R45 ;  /* 0x0000002d002d7308 */ /* 0x000f620000000800 */
        /* <DEDUP_REMOVED lines=14> */
[-C--:B------:R-:W-:Y:S01]  /*23910*/  FFMA.FTZ R29, R29, R50.reuse, -R46 ;  /* 0x000000321d1d7223 */ /* 0x080fe2000001082e */
[----:B------:R-:W1:Y:S01]  /*23920*/  MUFU.EX2 R40, R40 ;  /* 0x0000002800287308 */ /* 0x000e620000000800 */
[----:B-----5:R-:W-:Y:S01]  /*23930*/  FADD.FTZ R7, R45, R52 ;  /* 0x000000342d077221 */ /* 0x020fe20000010000 */
[-CC-:B------:R-:W-:Y:S01]  /*23940*/  FFMA.FTZ R10, R10, R50.reuse, -R5.reuse ;  /* 0x000000320a0a7223 */ /* 0x180fe20000010805 */
[-CC-:B------:R-:W-:Y:S01]  /*23950*/  FFMA.FTZ R4, R56, R50.reuse, -R5.reuse ;  /* 0x0000003238047223 */ /* 0x180fe20000010805 */
[-CC-:B------:R-:W-:Y:S01]  /*23960*/  FFMA.FTZ R28, R28, R50.reuse, -R46.reuse ;  /* 0x000000321c1c7223 */ /* 0x180fe2000001082e */
[-C--:B------:R-:W-:Y:S01]  /*23970*/  FFMA.FTZ R9, R9, R50.reuse, -R5 ;  /* 0x0000003209097223 */ /* 0x080fe20000010805 */
[-CC-:B------:R-:W-:Y:S01]  /*23980*/  FFMA.FTZ R27, R27, R50.reuse, -R46.reuse ;  /* 0x000000321b1b7223 */ /* 0x180fe2000001082e */
[-CC-:B------:R-:W-:Y:S01]  /*23990*/  FFMA.FTZ R21, R21, R50.reuse, -R46.reuse ;  /* 0x0000003215157223 */ /* 0x180fe2000001082e */
[----:B------:R-:W2:Y:S01]  /*239a0*/  MUFU.EX2 R169, R38 ;  /* 0x0000002600a97308 */ /* 0x000ea20000000800 */
[----:B0-----:R-:W-:Y:S01]  /*239b0*/  FADD.FTZ R6, R42, R51 ;  /* 0x000000332a067221 */ /* 0x001fe20000010000 */
[-CC-:B------:R-:W-:Y:S01]  /*239c0*/  FFMA.FTZ R43, R43, R50.reuse, -R5.reuse ;  /* 0x000000322b2b7223 */ /* 0x180fe20000010805 */
[-C--:B------:R-:W-:Y:S01]  /*239d0*/  FFMA.FTZ R8, R8, R50.reuse, -R46 ;  /* 0x0000003208087223 */ /* 0x080fe2000001082e */
[----:B------:R-:W-:-:S04]  /*239e0*/  FFMA.FTZ R41, R41, R50, -R5 ;  /* 0x0000003229297223 */ /* 0x000fc80000010805 */
[----:B------:R-:W-:Y:S08]  /*239f0*/  MUFU.EX2 R39, R39 ;  /* 0x0000002700277308 */ /* 0x000ff00000000800 */
[----:B------:R-:W0:Y:S08]  /*23a00*/  MUFU.EX2 R36, R36 ;  /* 0x0000002400247308 */ /* 0x000e300000000800 */
[----:B------:R-:W3:Y:S08]  /*23a10*/  MUFU.EX2 R170, R37 ;  /* 0x0000002500aa7308 */ /* 0x000ef00000000800 */
[----:B------:R-:W4:Y:S08]  /*23a20*/  MUFU.EX2 R171, R32 ;  /* 0x0000002000ab7308 */ /* 0x000f300000000800 */
[----:B------:R-:W5:Y:S08]  /*23a30*/  MUFU.EX2 R35, R35 ;  /* 0x0000002300237308 */ /* 0x000f700000000800 */
[----:B------:R-:W-:Y:S08]  /*23a40*/  MUFU.EX2 R30, R30 ;  /* 0x0000001e001e7308 */ /* 0x000ff00000000800 */
[----:B------:R-:W-:Y:S08]  /*23a50*/  MUFU.EX2 R178, R25 ;  /* 0x0000001900b27308 */ /* 0x000ff00000000800 */
[----:B------:R-:W5:Y:S08]  /*23a60*/  MUFU.EX2 R34, R34 ;  /* 0x0000002200227308 */ /* 0x000f700000000800 */
[----:B------:R1:W-:Y:S08]  /*23a70*/  MUFU.EX2 R25, R12 ;  /* 0x0000000c00197308 */ /* 0x0003f00000000800 */
[----:B------:R0:W-:Y:S01]  /*23a80*/  MUFU.EX2 R173, R26 ;  /* 0x0000001a00ad7308 */ /* 0x0001e20000000800 */
[----:B-1----:R-:W-:Y:S01]  /*23a90*/  FADD.FTZ R12, R40, R7 ;  /* 0x00000007280c7221 */ /* 0x002fe20000010000 */
[----:B--2---:R-:W-:Y:S01]  /*23aa0*/  FADD.FTZ R7, R169, R6 ;  /* 0x00000006a9077221 */ /* 0x004fe20000010000 */
[----:B------:R-:W-:-:S05]  /*23ab0*/  FFMA.FTZ R6, R58, R50, -R5 ;  /* 0x000000323a067223 */ /* 0x000fca0000010805 */
[----:B------:R-:W1:Y:S01]  /*23ac0*/  MUFU.EX2 R33, R33 ;  /* 0x0000002100217308 */ /* 0x000e620000000800 */
[----:B0-----:R-:W-:Y:S01]  /*23ad0*/  FADD.FTZ R26, R36, R7 ;  /* 0x00000007241a7221 */ /* 0x001fe20000010000 */
[-CC-:B------:R-:W-:Y:S01]  /*23ae0*/  FFMA.FTZ R7, R60, R50.reuse, -R5.reuse ;  /* 0x000000323c077223 */ /* 0x180fe20000010805 */
[----:B------:R-:W-:-:S05]  /*23af0*/  FFMA.FTZ R5, R20, R50, -R5 ;  /* 0x0000003214057223 */ /* 0x000fca0000010805 */
[----:B------:R0:W-:Y:S08]  /*23b00*/  MUFU.EX2 R180, R13 ;  /* 0x0000000d00b47308 */ /* 0x0001f00000000800 */
[----:B------:R-:W2:Y:S01]  /*23b10*/  MUFU.EX2 R24, R24 ;  /* 0x0000001800187308 */ /* 0x000ea20000000800 */
[----:B0-----:R-:W-:-:S04]  /*23b20*/  FADD.FTZ R13, R39, R12 ;  /* 0x0000000c270d7221 */ /* 0x001fc80000010000 */
[----:B---3--:R-:W-:Y:S01]  /*23b30*/  FADD.FTZ R32, R170, R13 ;  /* 0x0000000daa207221 */ /* 0x008fe20000010000 */
[----:B----4-:R-:W-:Y:S02]  /*23b40*/  FADD.FTZ R13, R171, R26 ;  /* 0x0000001aab0d7221 */ /* 0x010fe40000010000 */
[----:B------:R5:W-:Y:S08]  /*23b50*/  MUFU.EX2 R174, R31 ;  /* 0x0000001f00ae7308 */ /* 0x000bf00000000800 */
[----:B------:R-:W0:Y:S01]  /*23b60*/  MUFU.EX2 R11, R11 ;  /* 0x0000000b000b7308 */ /* 0x000e220000000800 */
[----:B-----5:R-:W-:-:S04]  /*23b70*/  FADD.FTZ R31, R35, R32 ;  /* 0x00000020231f7221 */ /* 0x020fc80000010000 */
[----:B------:R-:W-:-:S03]  /*23b80*/  FADD.FTZ R26, R34, R31 ;  /* 0x0000001f221a7221 */ /* 0x000fc60000010000 */
[----:B------:R-:W-:Y:S01]  /*23b90*/  MUFU.EX2 R29, R29 ;  /* 0x0000001d001d7308 */ /* 0x000fe20000000800 */
[----:B-1----:R-:W-:-:S07]  /*23ba0*/  FADD.FTZ R31, R33, R26 ;  /* 0x0000001a211f7221 */ /* 0x002fce0000010000 */
[----:B------:R-:W1:Y:S08]  /*23bb0*/  MUFU.EX2 R10, R10 ;  /* 0x0000000a000a7308 */ /* 0x000e700000000800 */
[----:B------:R3:W-:Y:S08]  /*23bc0*/  MUFU.EX2 R179, R4 ;  /* 0x0000000400b37308 */ /* 0x0007f00000000800 */
[----:B------:R-:W-:Y:S01]  /*23bd0*/  MUFU.EX2 R28, R28 ;  /* 0x0000001c001c7308 */ /* 0x000fe20000000800 */
[----:B---3--:R-:W-:-:S04]  /*23be0*/  FADD.FTZ R4, R30, R13 ;  /* 0x0000000d1e047221 */ /* 0x008fc80000010000 */
[----:B------:R-:W-:-:S03]  /*23bf0*/  FADD.FTZ R13, R173, R4 ;  /* 0x00000004ad0d7221 */ /* 0x000fc60000010000 */
[----:B------:R-:W3:Y:S01]  /*23c00*/  MUFU.EX2 R9, R9 ;  /* 0x0000000900097308 */ /* 0x000ee20000000800 */
[----:B--2---:R-:W-:-:S04]  /*23c10*/  FADD.FTZ R4, R24, R13 ;  /* 0x0000000d18047221 */ /* 0x004fc80000010000 */
[----:B0-----:R-:W-:-:S03]  /*23c20*/  FADD.FTZ R13, R11, R4 ;  /* 0x000000040b0d7221 */ /* 0x001fc60000010000 */
[----:B------:R-:W0:Y:S01]  /*23c30*/  MUFU.EX2 R27, R27 ;  /* 0x0000001b001b7308 */ /* 0x000e220000000800 */
[----:B-1----:R-:W-:-:S07]  /*23c40*/  FADD.FTZ R4, R10, R13 ;  /* 0x0000000d0a047221 */ /* 0x002fce0000010000 */
[----:B------:R1:W2:Y:S01]  /*23c50*/  MUFU.EX2 R12, R6 ;  /* 0x00000006000c7308 */ /* 0x0002a20000000800 */
[----:B---3--:R-:W-:-:S04]  /*23c60*/  FADD.FTZ R4, R9, R4 ;  /* 0x0000000409047221 */ /* 0x008fc80000010000 */
[----:B------:R-:W-:-:S03]  /*23c70*/  FADD.FTZ R13, R179, R4 ;  /* 0x00000004b30d7221 */ /* 0x000fc60000010000 */
[----:B------:R-:W3:Y:S01]  /*23c80*/  MUFU.EX2 R21, R21 ;  /* 0x0000001500157308 */ /* 0x000ee20000000800 */
[----:B-1----:R-:W-:-:S04]  /*23c90*/  FADD.FTZ R6, R174, R31 ;  /* 0x0000001fae067221 */ /* 0x002fc80000010000 */
[----:B------:R-:W-:-:S03]  /*23ca0*/  FADD.FTZ R31, R29, R6 ;  /* 0x000000061d1f7221 */ /* 0x000fc60000010000 */
[----:B------:R0:W1:Y:S01]  /*23cb0*/  MUFU.EX2 R181, R7 ;  /* 0x0000000700b57308 */ /* 0x0000620000000800 */
[----:B------:R-:W-:-:S07]  /*23cc0*/  FADD.FTZ R6, R28, R31 ;  /* 0x0000001f1c067221 */ /* 0x000fce0000010000 */
[----:B------:R-:W4:Y:S01]  /*23cd0*/  MUFU.EX2 R26, R43 ;  /* 0x0000002b001a7308 */ /* 0x000f220000000800 */
[----:B0-----:R-:W-:Y:S01]  /*23ce0*/  FADD.FTZ R7, R27, R6 ;  /* 0x000000061b077221 */ /* 0x001fe20000010000 */
[----:B--2---:R-:W-:-:S03]  /*23cf0*/  FADD.FTZ R6, R12, R13 ;  /* 0x0000000d0c067221 */ /* 0x004fc60000010000 */
[----:B------:R-:W-:-:S03]  /*23d00*/  FADD.FTZ R4, R178, R7 ;  /* 0x00000007b2047221 */ /* 0x000fc60000010000 */
[----:B------:R-:W0:Y:S01]  /*23d10*/  MUFU.EX2 R8, R8 ;  /* 0x0000000800087308 */ /* 0x000e220000000800 */
[----:B---3--:R-:W-:Y:S01]  /*23d20*/  FADD.FTZ R7, R21, R4 ;  /* 0x0000000415077221 */ /* 0x008fe20000010000 */
[----:B-1----:R-:W-:-:S03]  /*23d30*/  FADD.FTZ R13, R181, R6 ;  /* 0x00000006b50d7221 */ /* 0x002fc60000010000 */
[----:B------:R-:W-:-:S03]  /*23d40*/  FADD.FTZ R7, R180, R7 ;  /* 0x00000007b4077221 */ /* 0x000fc60000010000 */
[----:B------:R-:W1:Y:S01]  /*23d50*/  MUFU.EX2 R41, R41 ;  /* 0x0000002900297308 */ /* 0x000e620000000800 */
[----:B----4-:R-:W-:-:S07]  /*23d60*/  FADD.FTZ R4, R26, R13 ;  /* 0x0000000d1a047221 */ /* 0x010fce0000010000 */
[----:B------:R-:W2:Y:S01]  /*23d70*/  MUFU.EX2 R20, R5 ;  /* 0x0000000500147308 */ /* 0x000ea20000000800 */
[----:B0-----:R-:W-:-:S04]  /*23d80*/  FADD.FTZ R6, R8, R7 ;  /* 0x0000000708067221 */ /* 0x001fc80000010000 */
[----:B------:R-:W-:Y:S01]  /*23d90*/  FADD.FTZ R13, R25, R6 ;  /* 0x00000006190d7221 */ /* 0x000fe20000010000 */
[----:B-1----:R-:W-:-:S04]  /*23da0*/  FADD.FTZ R7, R41, R4 ;  /* 0x0000000429077221 */ /* 0x002fc80000010000 */
        /* <DEDUP_REMOVED lines=30> */
[----:B------:R1:W-:Y:S04]  /*23f90*/  STSM.16.M88.4 [R46], R180 ;  /* 0x000000b42e007844 */ /* 0x0003e80000000200 */
[----:B------:R-:W2:Y:S01]  /*23fa0*/  LD.E R8, desc[UR36][R152.64+0x200] ;  /* 0x0002002498087980 */ /* 0x000ea2000c101900 */
[----:B------:R-:W-:Y:S01]  /*23fb0*/  LOP3.LUT R4, R17, 0x4, RZ, 0xfc, !PT ;  /* 0x0000000411047812 */ /* 0x000fe200078efcff */
[----:B------:R-:W-:-:S02]  /*23fc0*/  IMAD.MOV.U32 R5, RZ, RZ, R19 ;  /* 0x000000ffff057224 */ /* 0x000fc400078e0013 */
[----:B--2---:R-:W-:-:S05]  /*23fd0*/  FMUL.FTZ R7, R15, R8 ;  /* 0x000000080f077220 */ /* 0x004fca0000410000 */
[----:B------:R2:W-:Y:S04]  /*23fe0*/  ST.E desc[UR36][R152.64+0x200], R7 ;  /* 0x0002000798007985 */ /* 0x0005e8000c101924 */
[----:B------:R-:W3:Y:S02]  /*23ff0*/  LD.E R8, desc[UR36][R4.64] ;  /* 0x0000002404087980 */ /* 0x000ee4000c101900 */
[----:B---3--:R-:W-:-:S05]  /*24000*/  FMUL.FTZ R9, R15, R8 ;  /* 0x000000080f097220 */ /* 0x008fca0000410000 */
[----:B------:R3:W-:Y:S04]  /*24010*/  ST.E desc[UR36][R4.64], R9 ;  /* 0x0000000904007985 */ /* 0x0007e8000c101924 */
[----:B0-----:R-:W2:Y:S04]  /*24020*/  LD.E R6, desc[UR36][R152.64+0x210] ;  /* 0x0002102498067980 */ /* 0x001ea8000c101900 */
[----:B------:R-:W4:Y:S04]  /*24030*/  LD.E R136, desc[UR36][R152.64+0x3f4] ;  /* 0x0003f42498887980 */ /* 0x000f28000c101900 */
[----:B------:R-:W5:Y:S04]  /*24040*/  LD.E R28, desc[UR36][R152.64+0x244] ;  /* 0x00024424981c7980 */ /* 0x000f68000c101900 */
[----:B------:R-:W3:Y:S04]  /*24050*/  LD.E R8, desc[UR36][R152.64+0x214] ;  /* 0x0002142498087980 */ /* 0x000ee8000c101900 */
        /* <DEDUP_REMOVED lines=59> */
[----:B----4-:R-:W-:-:S04]  /*24410*/  FMUL.FTZ R29, R15, R136 ;  /* 0x000000880f1d7220 */ /* 0x010fc80000410000 */
[----:B------:R5:W-:Y:S04]  /*24420*/  ST.E desc[UR36][R152.64+0x210], R7 ;  /* 0x0002100798007985 */ /* 0x000be8000c101924 */
[----:B------:R0:W-:Y:S01]  /*24430*/  ST.E desc[UR36][R152.64+0x3f4], R29 ;  /* 0x0003f41d98007985 */ /* 0x0001e2000c101924 */
[C---:B---3--:R-:W-:Y:S01]  /*24440*/  FMUL.FTZ R9, R15.reuse, R8 ;  /* 0x000000080f097220 */ /* 0x048fe20000410000 */
[C---:B-----5:R-:W-:Y:S01]  /*24450*/  FMUL.FTZ R7, R15.reuse, R28 ;  /* 0x0000001c0f077220 */ /* 0x060fe20000410000 */
[C---:B------:R-:W-:Y:S01]  /*24460*/  FMUL.FTZ R11, R15.reuse, R10 ;  /* 0x0000000a0f0b7220 */ /* 0x040fe20000410000 */
[----:B------:R-:W-:-:S03]  /*24470*/  FMUL.FTZ R13, R15, R12 ;  /* 0x0000000c0f0d7220 */ /* 0x000fc60000410000 */
[----:B------:R1:W-:Y:S01]  /*24480*/  ST.E desc[UR36][R152.64+0x244], R7 ;  /* 0x0002440798007985 */ /* 0x0003e2000c101924 */
[C---:B------:R-:W-:Y:S01]  /*24490*/  FMUL.FTZ R21, R15.reuse, R20 ;  /* 0x000000140f157220 */ /* 0x040fe20000410000 */
[C---:B------:R-:W-:Y:S01]  /*244a0*/  FMUL.FTZ R25, R15.reuse, R24 ;  /* 0x000000180f197220 */ /* 0x040fe20000410000 */
[C---:B------:R-:W-:Y:S01]  /*244b0*/  FMUL.FTZ R27, R15.reuse, R26 ;  /* 0x0000001a0f1b7220 */ /* 0x040fe20000410000 */
[C---:B0-----:R-:W-:Y:S01]  /*244c0*/  FMUL.FTZ R29, R15.reuse, R32 ;  /* 0x000000200f1d7220 */ /* 0x041fe20000410000 */
[C---:B------:R-:W-:Y:S01]  /*244d0*/  FMUL.FTZ R31, R15.reuse, R34 ;  /* 0x000000220f1f7220 */ /* 0x040fe20000410000 */
[----:B------:R0:W-:Y:S01]  /*244e0*/  ST.E desc[UR36][R152.64+0x214], R9 ;  /* 0x0002140998007985 */ /* 0x0001e2000c101924 */
[----:B-1----:R-:W-:-:S03]  /*244f0*/  FMUL.FTZ R7, R15, R48 ;  /* 0x000000300f077220 */ /* 0x002fc60000410000 */
[----:B------:R1:W-:Y:S04]  /*24500*/  ST.E desc[UR36][R152.64+0x220], R11 ;  /* 0x0002200b98007985 */ /* 0x0003e8000c101924 */
[----:B------:R2:W-:Y:S01]  /*24510*/  ST.E desc[UR36][R152.64+0x224], R13 ;  /* 0x0002240d98007985 */ /* 0x0005e2000c101924 */
[----:B------:R-:W-:-:S03]  /*24520*/  FMUL.FTZ R33, R15, R36 ;  /* 0x000000240f217220 */ /* 0x000fc60000410000 */
[----:B------:R3:W-:Y:S01]  /*24530*/  ST.E desc[UR36][R152.64+0x230], R21 ;  /* 0x0002301598007985 */ /* 0x0007e2000c101924 */
[----:B0-----:R-:W-:-:S03]  /*24540*/  FMUL.FTZ R9, R15, R30 ;  /* 0x0000001e0f097220 */ /* 0x001fc60000410000 */
[----:B------:R0:W-:Y:S01]  /*24550*/  ST.E desc[UR36][R152.64+0x234], R25 ;  /* 0x0002341998007985 */ /* 0x0001e2000c101924 */
[----:B-1----:R-:W-:-:S03]  /*24560*/  FMUL.FTZ R11, R15, R38 ;  /* 0x000000260f0b7220 */ /* 0x002fc60000410000 */
[----:B------:R1:W-:Y:S01]  /*24570*/  ST.E desc[UR36][R152.64+0x240], R27 ;  /* 0x0002401b98007985 */ /* 0x0003e2000c101924 */
[----:B--2---:R-:W-:-:S03]  /*24580*/  FMUL.FTZ R13, R15, R40 ;  /* 0x000000280f0d7220 */ /* 0x004fc60000410000 */
[----:B------:R2:W-:Y:S01]  /*24590*/  ST.E desc[UR36][R152.64+0x254], R29 ;  /* 0x0002541d98007985 */ /* 0x0005e2000c101924 */
[----:B---3--:R-:W-:-:S03]  /*245a0*/  FMUL.FTZ R21, R15, R42 ;  /* 0x0000002a0f157220 */ /* 0x008fc60000410000 */
[----:B------:R3:W-:Y:S01]  /*245b0*/  ST.E desc[UR36][R152.64+0x260], R31 ;  /* 0x0002601f98007985 */ /* 0x0007e2000c101924 */
[C---:B0-----:R-:W-:Y:S01]  /*245c0*/  FMUL.FTZ R25, R15.reuse, R44 ;  /* 0x0000002c0f197220 */ /* 0x041fe20000410000 */
[C---:B-1----:R-:W-:Y:S02]  /*245d0*/  FMUL.FTZ R27, R15.reuse, R46 ;  /* 0x0000002e0f1b7220 */ /* 0x042fe40000410000 */
[----:B------:R0:W-:Y:S01]  /*245e0*/  ST.E desc[UR36][R152.64+0x294], R7 ;  /* 0x0002940798007985 */ /* 0x0001e2000c101924 */
[C---:B--2---:R-:W-:Y:S01]  /*245f0*/  FMUL.FTZ R29, R15.reuse, R52 ;  /* 0x000000340f1d7220 */ /* 0x044fe20000410000 */
[C---:B---3--:R-:W-:Y:S02]  /*24600*/  FMUL.FTZ R31, R15.reuse, R54 ;  /* 0x000000360f1f7220 */ /* 0x048fe40000410000 */
[----:B------:R1:W-:Y:S01]  /*24610*/  ST.E desc[UR36][R152.64+0x250], R9 ;  /* 0x0002500998007985 */ /* 0x0003e2000c101924 */
[----:B0-----:R-:W-:-:S03]  /*24620*/  FMUL.FTZ R7, R15, R68 ;  /* 0x000000440f077220 */ /* 0x001fc60000410000 */
[----:B------:R0:W-:Y:S04]  /*24630*/  ST.E desc[UR36][R152.64+0x264], R33 ;  /* 0x0002642198007985 */ /* 0x0001e8000c101924 */
[----:B------:R2:W-:Y:S01]  /*24640*/  ST.E desc[UR36][R152.64+0x270], R11 ;  /* 0x0002700b98007985 */ /* 0x0005e2000c101924 */
[----:B-1----:R-:W-:-:S03]  /*24650*/  FMUL.FTZ R9, R15, R50 ;  /* 0x000000320f097220 */ /* 0x002fc60000410000 */
[----:B------:R1:W-:Y:S04]  /*24660*/  ST.E desc[UR36][R152.64+0x274], R13 ;  /* 0x0002740d98007985 */ /* 0x0003e8000c101924 */
[----:B------:R3:W-:Y:S01]  /*24670*/  ST.E desc[UR36][R152.64+0x280], R21 ;  /* 0x0002801598007985 */ /* 0x0007e2000c101924 */
[----:B0-----:R-:W-:-:S03]  /*24680*/  FMUL.FTZ R33, R15, R56 ;  /* 0x000000380f217220 */ /* 0x001fc60000410000 */
[----:B------:R0:W-:Y:S01]  /*24690*/  ST.E desc[UR36][R152.64+0x284], R25 ;  /* 0x0002841998007985 */ /* 0x0001e2000c101924 */
[----:B--2---:R-:W-:-:S03]  /*246a0*/  FMUL.FTZ R11, R15, R58 ;  /* 0x0000003a0f0b7220 */ /* 0x004fc60000410000 */
[----:B------:R2:W-:Y:S01]  /*246b0*/  ST.E desc[UR36][R152.64+0x290], R27 ;  /* 0x0002901b98007985 */ /* 0x0005e2000c101924 */
[----:B-1----:R-:W-:-:S03]  /*246c0*/  FMUL.FTZ R13, R15, R60 ;  /* 0x0000003c0f0d7220 */ /* 0x002fc60000410000 */
[----:B------:R1:W-:Y:S01]  /*246d0*/  ST.E desc[UR36][R152.64+0x2a4], R29 ;  /* 0x0002a41d98007985 */ /* 0x0003e2000c101924 */
[----:B---3--:R-:W-:-:S03]  /*246e0*/  FMUL.FTZ R21, R15, R62 ;  /* 0x0000003e0f157220 */ /* 0x008fc60000410000 */
[----:B------:R3:W-:Y:S01]  /*246f0*/  ST.E desc[UR36][R152.64+0x2b0], R31 ;  /* 0x0002b01f98007985 */ /* 0x0007e2000c101924 */
[C---:B0-----:R-:W-:Y:S01]  /*24700*/  FMUL.FTZ R25, R15.reuse, R64 ;  /* 0x000000400f197220 */ /* 0x041fe20000410000 */
[C---:B--2---:R-:W-:Y:S02]  /*24710*/  FMUL.FTZ R27, R15.reuse, R66 ;  /* 0x000000420f1b7220 */ /* 0x044fe40000410000 */
[----:B------:R0:W-:Y:S01]  /*24720*/  ST.E desc[UR36][R152.64+0x2e4], R7 ;  /* 0x0002e40798007985 */ /* 0x0001e2000c101924 */
[C---:B-1----:R-:W-:Y:S01]  /*24730*/  FMUL.FTZ R29, R15.reuse, R72 ;  /* 0x000000480f1d7220 */ /* 0x042fe20000410000 */
        /* <DEDUP_REMOVED lines=43> */
[----:B------:R0:W-:Y:S01]  /*249f0*/  ST.E desc[UR36][R152.64+0x354], R33 ;  /* 0x0003542198007985 */ /* 0x0001e2000c101924 */
[----:B------:R-:W-:-:S03]  /*24a00*/  LOP3.LUT R6, R17, 0x8, RZ, 0xfc, !PT ;  /* 0x0000000811067812 */ /* 0x000fc600078efcff */
        /* <DEDUP_REMOVED lines=16> */
[C---:B---3--:R-:W-:Y:S01]  /*24b10*/  FMUL.FTZ R31, R15.reuse, R132 ;  /* 0x000000840f1f7220 */ /* 0x048fe20000410000 */
[----:B------:R-:W-:Y:S01]  /*24b20*/  FMUL.FTZ R15, R15, R134 ;  /* 0x000000860f0f7220 */ /* 0x000fe20000410000 */
[--C-:B0-----:R-:W-:Y:S01]  /*24b30*/  IMAD.MOV.U32 R7, RZ, RZ, R19.reuse ;  /* 0x000000ffff077224 */ /* 0x101fe200078e0013 */
[----:B------:R0:W-:Y:S04]  /*24b40*/  ST.E desc[UR36][R152.64+0x390], R9 ;  /* 0x0003900998007985 */ /* 0x0001e8000c101924 */
        /* <DEDUP_REMOVED lines=8> */
[----:B------:R3:W-:Y:S04]  /*24bd0*/  ST.E desc[UR36][R152.64+0x3f0], R15 ;  /* 0x0003f00f98007985 */ /* 0x0007e8000c101924 */
[----:B0-----:R-:W1:Y:S01]  /*24be0*/  LD.E R9, desc[UR36][R6.64] ;  /* 0x0000002406097980 */ /* 0x001e62000c101900 */
[----:B------:R-:W-:Y:S01]  /*24bf0*/  LOP3.LUT R8, R17, 0xc, RZ, 0xfc, !PT ;  /* 0x0000000c11087812 */ /* 0x000fe200078efcff */
[----:B-1----:R-:W-:Y:S01]  /*24c00*/  FMUL.FTZ R11, R14, R9 ;  /* 0x000000090e0b7220 */ /* 0x002fe20000410000 */
[----:B------:R-:W-:-:S04]  /*24c10*/  IMAD.MOV.U32 R9, RZ, RZ, R19 ;  /* 0x000000ffff097224 */ /* 0x000fc800078e0013 */
[----:B------:R0:W-:Y:S04]  /*24c20*/  ST.E desc[UR36][R6.64], R11 ;  /* 0x0000000b06007985 */ /* 0x0001e8000c101924 */
[----:B--2---:R-:W2:Y:S02]  /*24c30*/  LD.E R13, desc[UR36][R8.64] ;  /* 0x00000024080d7980 */ /* 0x004ea4000c101900 */
[----:B--2---:R-:W-:-:S05]  /*24c40*/  FMUL.FTZ R13, R14, R13 ;  /* 0x0000000d0e0d7220 */ /* 0x004fca0000410000 */
[----:B------:R1:W-:Y:S04]  /*24c50*/  ST.E desc[UR36][R8.64], R13 ;  /* 0x0000000d08007985 */ /* 0x0003e8000c101924 */
[----:B------:R-:W2:Y:S04]  /*24c60*/  LD.E R139, desc[UR36][R152.64+0x3fc] ;  /* 0x0003fc24988b7980 */ /* 0x000ea8000c101900 */
[----:B---3--:R-:W3:Y:S04]  /*24c70*/  LD.E R15, desc[UR36][R152.64+0x218] ;  /* 0x00021824980f7980 */ /* 0x008ee8000c101900 */
        /* <DEDUP_REMOVED lines=1380> */
.L_x_3308:
[----:B------:R-:W-:Y:S05]  /*2a2c0*/  BSYNC B0 ;  /* 0x0000000000007941 */ /* 0x000fea0003800000 */
.L_x_3307:
[----:B------:R-:W-:-:S04]  /*2a2d0*/  UISETP.LT.AND UP0, UPT, URZ, UR48, UPT ;  /* 0x000000303f00728c */ /* 0x000fc8000bf01270 */
[----:B------:R-:W-:-:S06]  /*2a2e0*/  USEL UR4, URZ, UR48, !UP0 ;  /* 0x000000303f047287 */ /* 0x000fcc000c000000 */
[C---:B------:R-:W-:Y:S01]  /*2a2f0*/  ISETP.GT.AND P0, PT, R0.reuse, UR4, PT ;  /* 0x0000000400007c0c */ /* 0x040fe2000bf04270 */
[----:B------:R-:W-:-:S12]  /*2a300*/  VIADD R0, R0, 0xffffffff ;  /* 0xffffffff00007836 */ /* 0x000fd80000000000 */
[----:B------:R-:W-:Y:S05]  /*2a310*/  @P0 BRA `(.L_x_3309) ;  /* 0xffffff5400c40947 */ /* 0x000fea000383ffff */
.L_x_3280:
[----:B------:R-:W-:Y:S05]  /*2a320*/  WARPSYNC.ALL ;  /* 0x0000000000007948 */ /* 0x000fea0003800000 */
[----:B0-----:R-:W2:Y:S04]  /*2a330*/  LDL R7, [R1+0x420] ;  /* 0x0004200001077983 */ /* 0x001ea80000100800 */
[----:B------:R-:W3:Y:S04]  /*2a340*/  LDL R10, [R1+0x424] ;  /* 0x00042400010a7983 */ /* 0x000ee80000100800 */
[----:B------:R-:W4:Y:S01]  /*2a350*/  LDL.64 R20, [R1+0xd8] ;  /* 0x0000d80001147983 */ /* 0x000f220000100a00 */
        /* <DEDUP_REMOVED lines=21> */
[----:B------:R-:W-:Y:S02]  /*2a4b0*/  IMAD.MOV.U32 R10, RZ, RZ, -0x800000 ;  /* 0xff800000ff0a7424 */ /* 0x000fe400078e00ff */
        /* <DEDUP_REMOVED lines=34> */
[----:B-1----:R-:W4:Y:S04]  /*2a6e0*/  LDL.64 R6, [R1+0x220] ;  /* 0x0002200001067983 */ /* 0x002f280000100a00 */
        /* <DEDUP_REMOVED lines=269> */
.L_x_3202:
[----:B------:R-:W2:Y:S08]  /*2b7c0*/  S2UR UR4, SR_CgaCtaId ;  /* 0x00000000000479c3 */ /* 0x000eb00000008800 */
[----:B------:R-:W-:Y:S01]  /*2b7d0*/  BAR.SYNC.DEFER_BLOCKING 0x5, 0x180 ;  /* 0x0146000000007b1d */ /* 0x000fe20000010000 */
[----:B------:R-:W-:-:S04]  /*2b7e0*/  PRMT R0, R0, 0x9910, RZ ;  /* 0x0000991000007816 */ /* 0x000fc800000000ff */
[----:B------:R-:W-:Y:S01]  /*2b7f0*/  ISETP.NE.AND P0, PT, R0, RZ, PT ;  /* 0x000000ff0000720c */ /* 0x000fe20003f05270 */
[----:B------:R-:W-:Y:S01]  /*2b800*/  UMOV UR39, 0x400 ;  /* 0x0000040000277882 */ /* 0x000fe20000000000 */
[----:B------:R-:W-:Y:S01]  /*2b810*/  BSSY B0, `(.L_x_3310) ;  /* 0x00002e5000007945 */ /* 0x000fe20003800000 */
[----:B--2---:R-:W-:-:S09]  /*2b820*/  ULEA UR39, UR4, UR39, 0x18 ;  /* 0x0000002704277291 */ /* 0x004fd2000f8ec03f */
[----:B01----:R-:W0:Y:S02]  /*2b830*/  LDS.128 R4, [UR39+0x388d0] ;  /* 0x0388d027ff047984 */ /* 0x003e240008000c00 */
[----:B0-----:R-:W-:Y:S02]  /*2b840*/  R2UR UR5, R5 ;  /* 0x00000000050572ca */ /* 0x001fe400000e0000 */
[----:B------:R-:W-:Y:S02]  /*2b850*/  R2UR UR7, R6 ;  /* 0x00000000060772ca */ /* 0x000fe400000e0000 */
[----:B------:R-:W-:Y:S01]  /*2b860*/  R2UR UR6, R7 ;  /* 0x00000000070672ca */ /* 0x000fe200000e0000 */
[----:B------:R-:W-:Y:S06]  /*2b870*/  BAR.ARV 0x4, 0x180 ;  /* 0x0106000000007b1d */ /* 0x000fec0000002000 */
[----:B------:R-:W-:Y:S08]  /*2b880*/  @!P0 BRA `(.L_x_3311) ;  /* 0x0000001c00dc8947 */ /* 0x000ff00003800000 */
[----:B------:R-:W2:Y:S04]  /*2b890*/  LDL.128 R136, [R1+0x200] ;  /* 0x0002000001887983 */ /* 0x000ea80000100c00 */
[----:B------:R-:W3:Y:S04]  /*2b8a0*/  LDL.128 R128, [R1+0x220] ;  /* 0x0002200001807983 */ /* 0x000ee80000100c00 */
[----:B------:R-:W4:Y:S04]  /*2b8b0*/  LDL.128 R132, [R1+0x210] ;  /* 0x0002100001847983 */ /* 0x000f280000100c00 */
        /* <DEDUP_REMOVED lines=28> */
[----:B------:R-:W4:Y:S01]  /*2ba80*/  LDL.128 R4, [R1+0x3f0] ;  /* 0x0003f00001047983 */ /* 0x000f220000100c00 */
[----:B------:R-:W-:Y:S01]  /*2ba90*/  IADD3 R21, P1, R22, 0x20, RZ ;  /* 0x0000002016157810 */ /* 0x000fe20007f3e0ff */
[----:B------:R-:W-:-:S03]  /*2baa0*/  ULDC.64 UR8, c[0x0][0xd00] ;  /* 0x0003400000087ab9 */ /* 0x000fc60000000a00 */
[----:B------:R-:W-:Y:S02]  /*2bab0*/  LOP3.LUT R20, R21, 0x380, RZ, 0xc0, !PT ;  /* 0x0000038015147812 */ /* 0x000fe400078ec0ff */
[----:B------:R-:W-:Y:S02]  /*2bac0*/  IADD3 R146, P4, R22, 0x60, RZ ;  /* 0x0000006016927810 */ /* 0x000fe40007f9e0ff */
[----:B------:R-:W-:-:S04]  /*2bad0*/  SHF.R.U64 R20, R20, 0x3, RZ ;  /* 0x0000000314147819 */ /* 0x000fc800000012ff */
[----:B------:R-:W-:Y:S02]  /*2bae0*/  LOP3.LUT R20, R20, R21, RZ, 0x3c, !PT ;  /* 0x0000001514147212 */ /* 0x000fe400078e3cff */
[----:B------:R-:W-:Y:S02]  /*2baf0*/  LOP3.LUT R21, R146, 0x380, RZ, 0xc0, !PT ;  /* 0x0000038092157812 */ /* 0x000fe400078ec0ff */
[C---:B------:R-:W-:Y:S02]  /*2bb00*/  IADD3 R144, P0, R22.reuse, 0x40, RZ ;  /* 0x0000004016907810 */ /* 0x040fe40007f1e0ff */
[----:B------:R-:W-:Y:S02]  /*2bb10*/  SHF.R.U64 R21, R21, 0x3, RZ ;  /* 0x0000000315157819 */ /* 0x000fe400000012ff */
[C---:B------:R-:W-:Y:S02]  /*2bb20*/  IADD3 R180, P3, R22.reuse, 0x2000, RZ ;  /* 0x0000200016b47810 */ /* 0x040fe40007f7e0ff */
[----:B------:R-:W-:-:S02]  /*2bb30*/  IADD3 R150, P6, R22, 0x2020, RZ ;  /* 0x0000202016967810 */ /* 0x000fc40007fde0ff */
[----:B------:R-:W-:Y:S02]  /*2bb40*/  LOP3.LUT R0, R144, 0x380, RZ, 0xc0, !PT ;  /* 0x0000038090007812 */ /* 0x000fe400078ec0ff */
[----:B------:R-:W-:Y:S01]  /*2bb50*/  LOP3.LUT R146, R21, R146, RZ, 0x3c, !PT ;  /* 0x0000009215927212 */ /* 0x000fe200078e3cff */
[----:B------:R-:W-:Y:S01]  /*2bb60*/  IMAD.X R21, RZ, RZ, R23, P1 ;  /* 0x000000ffff157224 */ /* 0x000fe200008e0617 */
[C---:B------:R-:W-:Y:S02]  /*2bb70*/  IADD3 R179, P5, R22.reuse, 0x2040, RZ ;  /* 0x0000204016b37810 */ /* 0x040fe40007fbe0ff */
[----:B------:R-:W-:Y:S02]  /*2bb80*/  IADD3 R177, P2, R22, 0x2060, RZ ;  /* 0x0000206016b17810 */ /* 0x000fe40007f5e0ff */
[----:B------:R-:W-:Y:S02]  /*2bb90*/  LOP3.LUT R181, R180, 0x380, RZ, 0xc0, !PT ;  /* 0x00000380b4b57812 */ /* 0x000fe400078ec0ff */
[----:B------:R-:W-:-:S02]  /*2bba0*/  IADD3 R175, P1, R22, 0x4000, RZ ;  /* 0x0000400016af7810 */ /* 0x000fc40007f3e0ff */
[----:B------:R-:W-:Y:S02]  /*2bbb0*/  LOP3.LUT R151, R150, 0x380, RZ, 0xc0, !PT ;  /* 0x0000038096977812 */ /* 0x000fe400078ec0ff */
[----:B------:R-:W-:Y:S02]  /*2bbc0*/  SHF.R.U64 R145, R0, 0x3, RZ ;  /* 0x0000000300917819 */ /* 0x000fe400000012ff */
[----:B------:R-:W-:Y:S02]  /*2bbd0*/  LOP3.LUT R178, R179, 0x380, RZ, 0xc0, !PT ;  /* 0x00000380b3b27812 */ /* 0x000fe400078ec0ff */
[----:B------:R-:W-:Y:S02]  /*2bbe0*/  LOP3.LUT R176, R177, 0x380, RZ, 0xc0, !PT ;  /* 0x00000380b1b07812 */ /* 0x000fe400078ec0ff */
[----:B------:R-:W-:Y:S02]  /*2bbf0*/  LOP3.LUT R183, R22, 0x380, RZ, 0xc0, !PT ;  /* 0x0000038016b77812 */ /* 0x000fe400078ec0ff */
[----:B------:R-:W-:-:S02]  /*2bc00*/  SHF.R.U64 R181, R181, 0x3, RZ ;  /* 0x00000003b5b57819 */ /* 0x000fc400000012ff */
[----:B------:R-:W-:Y:S02]  /*2bc10*/  LOP3.LUT R174, R175, 0x380, RZ, 0xc0, !PT ;  /* 0x00000380afae7812 */ /* 0x000fe400078ec0ff */
[----:B------:R-:W-:Y:S02]  /*2bc20*/  SHF.R.U64 R151, R151, 0x3, RZ ;  /* 0x0000000397977819 */ /* 0x000fe400000012ff */
[----:B------:R-:W-:Y:S01]  /*2bc30*/  LOP3.LUT R144, R145, R144, RZ, 0x3c, !PT ;  /* 0x0000009091907212 */ /* 0x000fe200078e3cff */
[--C-:B------:R-:W-:Y:S01]  /*2bc40*/  IMAD.X R145, RZ, RZ, R23.reuse, P0 ;  /* 0x000000ffff917224 */ /* 0x100fe200000e0617 */
[----:B------:R-:W-:Y:S01]  /*2bc50*/  SHF.R.U64 R178, R178, 0x3, RZ ;  /* 0x00000003b2b27819 */ /* 0x000fe200000012ff */
[----:B------:R-:W-:Y:S01]  /*2bc60*/  IMAD.X R147, RZ, RZ, R23, P4 ;  /* 0x000000ffff937224 */ /* 0x000fe200020e0617 */
[----:B------:R-:W-:Y:S02]  /*2bc70*/  SHF.R.U64 R176, R176, 0x3, RZ ;  /* 0x00000003b0b07819 */ /* 0x000fe400000012ff */
[----:B------:R-:W-:-:S02]  /*2bc80*/  SHF.R.U64 R183, R183, 0x3, RZ ;  /* 0x00000003b7b77819 */ /* 0x000fc400000012ff */
[----:B------:R-:W-:Y:S01]  /*2bc90*/  LOP3.LUT R180, R181, R180, RZ, 0x3c, !PT ;  /* 0x000000b4b5b47212 */ /* 0x000fe200078e3cff */
[--C-:B------:R-:W-:Y:S01]  /*2bca0*/  IMAD.X R181, RZ, RZ, R23.reuse, P3 ;  /* 0x000000ffffb57224 */ /* 0x100fe200018e0617 */
[----:B------:R-:W-:Y:S02]  /*2bcb0*/  IADD3 R173, P0, R22, 0x4020, RZ ;  /* 0x0000402016ad7810 */ /* 0x000fe40007f1e0ff */
[----:B------:R-:W-:Y:S02]  /*2bcc0*/  SHF.R.U64 R174, R174, 0x3, RZ ;  /* 0x00000003aeae7819 */ /* 0x000fe400000012ff */
[----:B------:R-:W-:Y:S01]  /*2bcd0*/  LOP3.LUT R150, R151, R150, RZ, 0x3c, !PT ;  /* 0x0000009697967212 */ /* 0x000fe200078e3cff */
[--C-:B------:R-:W-:Y:S01]  /*2bce0*/  IMAD.X R151, RZ, RZ, R23.reuse, P6 ;  /* 0x000000ffff977224 */ /* 0x100fe200030e0617 */
[----:B------:R-:W-:Y:S02]  /*2bcf0*/  IADD3 R141, P4, R22, 0x4040, RZ ;  /* 0x00004040168d7810 */ /* 0x000fe40007f9e0ff */
[----:B------:R-:W-:Y:S01]  /*2bd00*/  LOP3.LUT R178, R178, R179, RZ, 0x3c, !PT ;  /* 0x000000b3b2b27212 */ /* 0x000fe200078e3cff */
[----:B------:R-:W-:Y:S01]  /*2bd10*/  IMAD.X R179, RZ, RZ, R23, P5 ;  /* 0x000000ffffb37224 */ /* 0x000fe200028e0617 */
[----:B------:R-:W-:-:S02]  /*2bd20*/  IADD3 R171, P3, R22, 0x4060, RZ ;  /* 0x0000406016ab7810 */ /* 0x000fc40007f7e0ff */
[----:B------:R-:W-:Y:S01]  /*2bd30*/  LOP3.LUT R176, R176, R177, RZ, 0x3c, !PT ;  /* 0x000000b1b0b07212 */ /* 0x000fe200078e3cff */
[--C-:B------:R-:W-:Y:S01]  /*2bd40*/  IMAD.X R177, RZ, RZ, R23.reuse, P2 ;  /* 0x000000ffffb17224 */ /* 0x100fe200010e0617 */
[----:B------:R-:W-:Y:S02]  /*2bd50*/  IADD3 R143, P6, R22, 0x6000, RZ ;  /* 0x00006000168f7810 */ /* 0x000fe40007fde0ff */
[----:B------:R-:W-:Y:S01]  /*2bd60*/  LOP3.LUT R182, R183, R22, RZ, 0x3c, !PT ;  /* 0x00000016b7b67212 */ /* 0x000fe200078e3cff */
[--C-:B------:R-:W-:Y:S01]  /*2bd70*/  IMAD.MOV.U32 R183, RZ, RZ, R23.reuse ;  /* 0x000000ffffb77224 */ /* 0x100fe200078e0017 */
[----:B------:R-:W-:Y:S02]  /*2bd80*/  LOP3.LUT R172, R173, 0x380, RZ, 0xc0, !PT ;  /* 0x00000380adac7812 */ /* 0x000fe400078ec0ff */
[----:B------:R-:W-:Y:S01]  /*2bd90*/  LOP3.LUT R174, R174, R175, RZ, 0x3c, !PT ;  /* 0x000000afaeae7212 */ /* 0x000fe200078e3cff */
[----:B------:R-:W-:Y:S01]  /*2bda0*/  IMAD.X R175, RZ, RZ, R23, P1 ;  /* 0x000000ffffaf7224 */ /* 0x000fe200008e0617 */
[----:B------:R-:W-:-:S02]  /*2bdb0*/  IADD3 R169, P5, R22, 0x6020, RZ ;  /* 0x0000602016a97810 */ /* 0x000fc40007fbe0ff */
[----:B------:R-:W-:Y:S02]  /*2bdc0*/  LOP3.LUT R140, R141, 0x380, RZ, 0xc0, !PT ;  /* 0x000003808d8c7812 */ /* 0x000fe400078ec0ff */
[C---:B------:R-:W-:Y:S02]  /*2bdd0*/  IADD3 R155, P2, R22.reuse, 0x6040, RZ ;  /* 0x00006040169b7810 */ /* 0x040fe40007f5e0ff */
[----:B------:R-:W-:Y:S02]  /*2bde0*/  LOP3.LUT R170, R171, 0x380, RZ, 0xc0, !PT ;  /* 0x00000380abaa7812 */ /* 0x000fe400078ec0ff */
[----:B------:R-:W-:Y:S02]  /*2bdf0*/  IADD3 R149, P1, R22, 0x6060, RZ ;  /* 0x0000606016957810 */ /* 0x000fe40007f3e0ff */
[----:B------:R-:W-:Y:S02]  /*2be00*/  LOP3.LUT R142, R143, 0x380, RZ, 0xc0, !PT ;  /* 0x000003808f8e7812 */ /* 0x000fe400078ec0ff */
[----:B------:R-:W-:-:S02]  /*2be10*/  SHF.R.U64 R172, R172, 0x3, RZ ;  /* 0x00000003acac7819 */ /* 0x000fc400000012ff */
[----:B------:R-:W-:Y:S02]  /*2be20*/  LOP3.LUT R168, R169, 0x380, RZ, 0xc0, !PT ;  /* 0x00000380a9a87812 */ /* 0x000fe400078ec0ff */
[----:B------:R-:W-:Y:S02]  /*2be30*/  SHF.R.U64 R140, R140, 0x3, RZ ;  /* 0x000000038c8c7819 */ /* 0x000fe400000012ff */
[----:B------:R-:W-:Y:S02]  /*2be40*/  LOP3.LUT R154, R155, 0x380, RZ, 0xc0, !PT ;  /* 0x000003809b9a7812 */ /* 0x000fe400078ec0ff */
[----:B------:R-:W-:Y:S02]  /*2be50*/  MOV R182, R182 ;  /* 0x000000b600b67202 */ /* 0x000fe40000000f00 */
[----:B------:R-:W-:Y:S02]  /*2be60*/  SHF.R.U64 R170, R170, 0x3, RZ ;  /* 0x00000003aaaa7819 */ /* 0x000fe400000012ff */
[----:B------:R-:W-:-:S02]  /*2be70*/  LOP3.LUT R148, R149, 0x380, RZ, 0xc0, !PT ;  /* 0x0000038095947812 */ /* 0x000fc400078ec0ff */
[----:B------:R-:W-:Y:S02]  /*2be80*/  MOV R183, R20 ;  /* 0x0000001400b77202 */ /* 0x000fe40000000f00 */
[----:B------:R-:W-:Y:S02]  /*2be90*/  SHF.R.U64 R142, R142, 0x3, RZ ;  /* 0x000000038e8e7819 */ /* 0x000fe400000012ff */
[----:B------:R-:W-:Y:S02]  /*2bea0*/  MOV R145, R144 ;  /* 0x0000009000917202 */ /* 0x000fe40000000f00 */
[----:B------:R-:W-:Y:S01]  /*2beb0*/  LOP3.LUT R172, R172, R173, RZ, 0x3c, !PT ;  /* 0x000000adacac7212 */ /* 0x000fe200078e3cff */
[----:B------:R-:W-:Y:S01]  /*2bec0*/  IMAD.X R173, RZ, RZ, R23, P0 ;  /* 0x000000ffffad7224 */ /* 0x000fe200000e0617 */
[----:B------:R-:W-:Y:S02]  /*2bed0*/  SHF.R.U64 R168, R168, 0x3, RZ ;  /* 0x00000003a8a87819 */ /* 0x000fe400000012ff */
[----:B------:R-:W-:-:S02]  /*2bee0*/  MOV R146, R146 ;  /* 0x0000009200927202 */ /* 0x000fc40000000f00 */
[----:B------:R-:W-:Y:S01]  /*2bef0*/  LOP3.LUT R140, R140, R141, RZ, 0x3c, !PT ;  /* 0x0000008d8c8c7212 */ /* 0x000fe200078e3cff */
[--C-:B------:R-:W-:Y:S01]  /*2bf00*/  IMAD.X R141, RZ, RZ, R23.reuse, P4 ;  /* 0x000000ffff8d7224 */ /* 0x100fe200020e0617 */
        /* <DEDUP_REMOVED lines=8> */
[----:B------:R-:W-:Y:S01]  /*2bf90*/  MOV R151, R178 ;  /* 0x000000b200977202 */ /* 0x000fe20000000f00 */
[----:B------:R-:W-:Y:S01]  /*2bfa0*/  UISETP.NE.U32.AND UP0, UPT, UR8, URZ, UPT ;  /* 0x0000003f0800728c */ /* 0x000fe2000bf05070 */
[----:B------:R-:W-:Y:S01]  /*2bfb0*/  LOP3.LUT R168, R168, R169, RZ, 0x3c, !PT ;  /* 0x000000a9a8a87212 */ /* 0x000fe200078e3cff */
[--C-:B------:R-:W-:Y:S01]  /*2bfc0*/  IMAD.X R169, RZ, RZ, R23.reuse, P5 ;  /* 0x000000ffffa97224 */ /* 0x100fe200028e0617 */
[----:B------:R-:W-:Y:S02]  /*2bfd0*/  MOV R0, R176 ;  /* 0x000000b000007202 */ /* 0x000fe40000000f00 */
[----:B------:R-:W-:Y:S01]  /*2bfe0*/  LOP3.LUT R154, R154, R155, RZ, 0x3c, !PT ;  /* 0x0000009b9a9a7212 */ /* 0x000fe200078e3cff */
[----:B------:R-:W-:Y:S01]  /*2bff0*/  IMAD.X R155, RZ, RZ, R23, P2 ;  /* 0x000000ffff9b7224 */ /* 0x000fe200010e0617 */
[----:B------:R-:W-:-:S02]  /*2c000*/  MOV R20, R174 ;  /* 0x000000ae00147202 */ /* 0x000fc40000000f00 */
[----:B------:R-:W-:Y:S01]  /*2c010*/  LOP3.LUT R148, R148, R149, RZ, 0x3c, !PT ;  /* 0x0000009594947212 */ /* 0x000fe200078e3cff */
[----:B------:R-:W-:Y:S01]  /*2c020*/  IMAD.X R149, RZ, RZ, R23, P1 ;  /* 0x000000ffff957224 */ /* 0x000fe200008e0617 */
[----:B------:R-:W-:Y:S02]  /*2c030*/  MOV R21, R172 ;  /* 0x000000ac00157202 */ /* 0x000fe40000000f00 */
[----:B------:R-:W-:Y:S01]  /*2c040*/  MOV R140, R140 ;  /* 0x0000008c008c7202 */ /* 0x000fe20000000f00 */
[----:B------:R-:W-:Y:S01]  /*2c050*/  UISETP.NE.AND.EX UP0, UPT, UR9, URZ, UPT, UP0 ;  /* 0x0000003f0900728c */ /* 0x000fe2000bf05300 */
[----:B------:R-:W-:Y:S02]  /*2c060*/  MOV R141, R170 ;  /* 0x000000aa008d7202 */ /* 0x000fe40000000f00 */
[----:B------:R-:W-:Y:S01]  /*2c070*/  MOV R142, R142 ;  /* 0x0000008e008e7202 */ /* 0x000fe20000000f00 */
[----:B------:R-:W-:Y:S01]  /*2c080*/  ULDC.64 UR8, c[0x0][0xd00] ;  /* 0x0003400000087ab9 */ /* 0x000fe20000000a00 */
[----:B------:R-:W-:Y:S01]  /*2c090*/  MOV R143, R168 ;  /* 0x000000a8008f7202 */ /* 0x000fe20000000f00 */
[----:B------:R-:W-:Y:S01]  /*2c0a0*/  UIMAD.WIDE UR8, UR43, 0x4, UR8 ;  /* 0x000000042b0878a5 */ /* 0x000fe2000f8e0208 */
[----:B------:R-:W-:-:S02]  /*2c0b0*/  MOV R144, R154 ;  /* 0x0000009a00907202 */ /* 0x000fc40000000f00 */
[----:B--2---:R-:W-:Y:S02]  /*2c0c0*/  F2FP.F16.F32.PACK_AB R136, R137, R136 ;  /* 0x000000888988723e */ /* 0x004fe400000000ff */
[----:B------:R-:W-:Y:S02]  /*2c0d0*/  F2FP.F16.F32.PACK_AB R137, R139, R138 ;  /* 0x0000008a8b89723e */ /* 0x000fe400000000ff */
[----:B---3--:R-:W-:Y:S02]  /*2c0e0*/  F2FP.F16.F32.PACK_AB R128, R129, R128 ;  /* 0x000000808180723e */ /* 0x008fe400000000ff */
[----:B------:R-:W-:Y:S02]  /*2c0f0*/  F2FP.F16.F32.PACK_AB R129, R131, R130 ;  /* 0x000000828381723e */ /* 0x000fe400000000ff */
[----:B----4-:R-:W-:Y:S02]  /*2c100*/  F2FP.F16.F32.PACK_AB R138, R133, R132 ;  /* 0x00000084858a723e */ /* 0x010fe400000000ff */
[----:B------:R-:W-:Y:S01]  /*2c110*/  F2FP.F16.F32.PACK_AB R139, R135, R134 ;  /* 0x00000086878b723e */ /* 0x000fe200000000ff */
[----:B------:R-:W-:Y:S01]  /*2c120*/  BAR.SYNC.DEFER_BLOCKING 0x1, 0x100 ;  /* 0x0044000000007b1d */ /* 0x000fe20000010000 */
        /* <DEDUP_REMOVED lines=53> */
[----:B------:R0:W-:Y:S01]  /*2c480*/  STSM.16.M88.4 [R20], R72 ;  /* 0x0000004814007844 */ /* 0x0001e20000000200 */
        /* <DEDUP_REMOVED lines=12> */
[----:B------:R-:W-:Y:S01]  /*2c550*/  F2FP.F16.F32.PACK_AB R27, R15, R14 ;  /* 0x0000000e0f1b723e */ /* 0x000fe200000000ff */
[----:B------:R-:W-:Y:S01]  /*2c560*/  STSM.16.M88.4 [R141], R48 ;  /* 0x000000308d007844 */ /* 0x000fe20000000200 */
[----:B------:R-:W-:-:S02]  /*2c570*/  MOV R148, R148 ;  /* 0x0000009400947202 */ /* 0x000fc40000000f00 */
[----:B------:R-:W-:Y:S02]  /*2c580*/  F2FP.F16.F32.PACK_AB R10, R5, R4 ;  /* 0x00000004050a723e */ /* 0x000fe400000000ff */
[----:B------:R-:W-:Y:S01]  /*2c590*/  F2FP.F16.F32.PACK_AB R11, R7, R6 ;  /* 0x00000006070b723e */ /* 0x000fe200000000ff */
[----:B------:R-:W-:Y:S01]  /*2c5a0*/  STSM.16.M88.4 [R142], R40 ;  /* 0x000000288e007844 */ /* 0x000fe20000000200 */
[----:B------:R-:W-:-:S03]  /*2c5b0*/  IMAD.U32 R4, RZ, RZ, UR8 ;  /* 0x00000008ff047e24 */ /* 0x000fc6000f8e00ff */
[----:B------:R-:W-:Y:S01]  /*2c5c0*/  STSM.16.M88.4 [R143], R32 ;  /* 0x000000208f007844 */ /* 0x000fe20000000200 */
[----:B------:R-:W-:Y:S01]  /*2c5d0*/  IMAD.U32 R5, RZ, RZ, UR9 ;  /* 0x00000009ff057e24 */ /* 0x000fe2000f8e00ff */
[----:B------:R-:W-:Y:S02]  /*2c5e0*/  ULDC.64 UR8, c[0x0][0xd08] ;  /* 0x0003420000087ab9 */ /* 0x000fe40000000a00 */
[----:B------:R-:W-:Y:S04]  /*2c5f0*/  STSM.16.M88.4 [R144], R24 ;  /* 0x0000001890007844 */ /* 0x000fe80000000200 */
[----:B------:R1:W-:Y:S01]  /*2c600*/  STSM.16.M88.4 [R148], R8 ;  /* 0x0000000894007844 */ /* 0x0003e20000000200 */
[----:B------:R-:W-:-:S04]  /*2c610*/  UISETP.NE.U32.AND UP1, UPT, UR8, URZ, UPT ;  /* 0x0000003f0800728c */ /* 0x000fc8000bf25070 */
[----:B------:R-:W-:Y:S01]  /*2c620*/  UISETP.NE.AND.EX UP1, UPT, UR9, URZ, UPT, UP1 ;  /* 0x0000003f0900728c */ /* 0x000fe2000bf25310 */
[----:B------:R-:W-:Y:S01]  /*2c630*/  BAR.SYNC.DEFER_BLOCKING 0x1, 0x100 ;  /* 0x0044000000007b1d */ /* 0x000fe20000010000 */
[----:B------:R-:W-:-:S04]  /*2c640*/  PLOP3.LUT P1, PT, PT, PT, UP0, 0x80, 0x0 ;  /* 0x000000000000781c */ /* 0x000fc80003f2f008 */
[----:B------:R-:W-:-:S05]  /*2c650*/  PLOP3.LUT P2, PT, PT, PT, UP1, 0x80, 0x0 ;  /* 0x000000000000781c */ /* 0x000fca0003f4f018 */
[----:B------:R-:W-:Y:S02]  /*2c660*/  @UP1 ULDC.64 UR8, c[0x0][0xd08] ;  /* 0x0003420000081ab9 */ /* 0x000fe40000000a00 */
[----:B------:R-:W-:Y:S01]  /*2c670*/  @UP1 UIMAD.WIDE UR8, UR43, 0x4, UR8 ;  /* 0x000000042b0818a5 */ /* 0x000fe2000f8e0208 */
[----:B------:R-:W-:Y:S02]  /*2c680*/  ULDC UR4, c[0x0][0xb88] ;  /* 0x0002e20000047ab9 */ /* 0x000fe40000000800 */
[----:B0-----:R-:W-:-:S03]  /*2c690*/  IMAD.U32 R20, RZ, RZ, UR4 ;  /* 0x00000004ff147e24 */ /* 0x001fc6000f8e00ff */
[----:B------:R-:W-:Y:S02]  /*2c6a0*/  IMAD.U32 R6, RZ, RZ, UR8 ;  /* 0x00000008ff067e24 */ /* 0x000fe4000f8e00ff */
[----:B------:R-:W-:Y:S01]  /*2c6b0*/  IMAD.U32 R7, RZ, RZ, UR9 ;  /* 0x00000009ff077e24 */ /* 0x000fe2000f8e00ff */
[----:B------:R-:W2:Y:S04]  /*2c6c0*/  @P1 LDG.E R0, desc[UR36][R4.64] ;  /* 0x0000002404001981 */ /* 0x000ea8000c1e1900 */
[----:B------:R0:W5:Y:S01]  /*2c6d0*/  @P2 LDG.E R20, desc[UR36][R6.64] ;  /* 0x0000002406142981 */ /* 0x000162000c1e1900 */
[----:B-1----:R-:W-:Y:S01]  /*2c6e0*/  IADD3 R9, P0, R158, 0x1000, RZ ;  /* 0x000010009e097810 */ /* 0x002fe20007f1e0ff */
[----:B------:R-:W-:-:S03]  /*2c6f0*/  UMOV UR4, URZ ;  /* 0x0000003f00047c82 */ /* 0x000fc60008000000 */
[----:B------:R-:W-:Y:S02]  /*2c700*/  LOP3.LUT R8, R9, 0x380, RZ, 0xc0, !PT ;  /* 0x0000038009087812 */ /* 0x000fe400078ec0ff */
[----:B--2---:R-:W-:Y:S01]  /*2c710*/  @P1 R2UR UR4, R0 ;  /* 0x00000000000412ca */ /* 0x004fe200000e0000 */
[----:B0-----:R-:W-:-:S14]  /*2c720*/  @P2 BRA `(.L_x_3312) ;  /* 0x0000000000102947 */ /* 0x001fdc0003800000 */
[----:B------:R-:W-:Y:S05]  /*2c730*/  @!P1 BRA `(.L_x_3312) ;  /* 0x00000000000c9947 */ /* 0x000fea0003800000 */
[----:B------:R-:W2:Y:S04]  /*2c740*/  LDG.E R7, desc[UR36][R4.64] ;  /* 0x0000002404077981 */ /* 0x000ea8000c1e1900 */
[----:B-----5:R-:W2:Y:S02]  /*2c750*/  LDG.E R20, desc[UR36][R4.64+0x4] ;  /* 0x0000042404147981 */ /* 0x020ea4000c1e1900 */
[----:B--2---:R-:W-:-:S07]  /*2c760*/  IMAD.IADD R20, R20, 0x1, -R7 ;  /* 0x0000000114147824 */ /* 0x004fce00078e0a07 */
.L_x_3312:
[----:B------:R-:W0:Y:S01]  /*2c770*/  SHFL.IDX PT, R0, R193, RZ, 0x1f ;  /* 0x00001fffc1007589 */ /* 0x000e2200000e0000 */
[C---:B------:R-:W-:Y:S01]  /*2c780*/  IADD3 R13, P2, R158.reuse, 0x2000, RZ ;  /* 0x000020009e0d7810 */ /* 0x040fe20007f5e0ff */
[----:B------:R-:W-:Y:S01]  /*2c790*/  USHF.R.S32.HI UR8, URZ, 0x1f, UR43 ;  /* 0x0000001f3f087899 */ /* 0x000fe2000801142b */
[C---:B------:R-:W-:Y:S01]  /*2c7a0*/  IADD3 R25, P3, R158.reuse, 0x3000, RZ ;  /* 0x000030009e197810 */ /* 0x040fe20007f7e0ff */
[----:B------:R-:W-:Y:S01]  /*2c7b0*/  USHF.R.S32.HI UR14, URZ, 0x1f, UR4 ;  /* 0x0000001f3f0e7899 */ /* 0x000fe20008011404 */
[C---:B------:R-:W-:Y:S01]  /*2c7c0*/  IADD3 R29, P4, R158.reuse, 0x4000, RZ ;  /* 0x000040009e1d7810 */ /* 0x040fe20007f9e0ff */
[----:B------:R-:W-:Y:S01]  /*2c7d0*/  USHF.R.S32.HI UR15, URZ, 0x1f, UR41 ;  /* 0x0000001f3f0f7899 */ /* 0x000fe20008011429 */
[----:B------:R-:W-:Y:S01]  /*2c7e0*/  IADD3 R33, P5, R158, 0x5000, RZ ;  /* 0x000050009e217810 */ /* 0x000fe20007fbe0ff */
[----:B------:R-:W-:Y:S01]  /*2c7f0*/  USEL UR16, UR43, URZ, !UP0 ;  /* 0x0000003f2b107287 */ /* 0x000fe2000c000000 */
[----:B------:R-:W-:Y:S01]  /*2c800*/  LOP3.LUT R12, R13, 0x380, RZ, 0xc0, !PT ;  /* 0x000003800d0c7812 */ /* 0x000fe200078ec0ff */
[----:B------:R-:W-:Y:S01]  /*2c810*/  USEL UR17, UR8, URZ, !UP0 ;  /* 0x0000003f08117287 */ /* 0x000fe2000c000000 */
[----:B------:R-:W-:-:S02]  /*2c820*/  LOP3.LUT R24, R25, 0x380, RZ, 0xc0, !PT ;  /* 0x0000038019187812 */ /* 0x000fc400078ec0ff */
[----:B------:R-:W-:Y:S02]  /*2c830*/  LOP3.LUT R28, R29, 0x380, RZ, 0xc0, !PT ;  /* 0x000003801d1c7812 */ /* 0x000fe400078ec0ff */
[----:B------:R-:W-:Y:S02]  /*2c840*/  LOP3.LUT R32, R33, 0x380, RZ, 0xc0, !PT ;  /* 0x0000038021207812 */ /* 0x000fe400078ec0ff */
[----:B------:R-:W-:Y:S02]  /*2c850*/  LOP3.LUT R7, R158, 0x380, RZ, 0xc0, !PT ;  /* 0x000003809e077812 */ /* 0x000fe400078ec0ff */
[----:B------:R-:W-:Y:S02]  /*2c860*/  SHF.R.U64 R8, R8, 0x3, RZ ;  /* 0x0000000308087819 */ /* 0x000fe400000012ff */
[----:B------:R-:W-:Y:S02]  /*2c870*/  SHF.R.U64 R12, R12, 0x3, RZ ;  /* 0x000000030c0c7819 */ /* 0x000fe400000012ff */
[----:B------:R-:W-:-:S02]  /*2c880*/  SHF.R.U64 R24, R24, 0x3, RZ ;  /* 0x0000000318187819 */ /* 0x000fc400000012ff */
[----:B0-----:R-:W-:Y:S02]  /*2c890*/  ISETP.NE.AND P1, PT, R0, RZ, PT ;  /* 0x000000ff0000720c */ /* 0x001fe40003f25270 */
        /* <DEDUP_REMOVED lines=15> */
[----:B------:R-:W-:Y:S06]  /*2c990*/  @P1 BRA `(.L_x_3313) ;  /* 0x0000000000cc1947 */ /* 0x000fec0003800000 */
[----:B------:R-:W0:Y:S01]  /*2c9a0*/  LDC R10, c[0x0][0xce8] ;  /* 0x00033a00ff0a7b82 */ /* 0x000e220000000800 */
[----:B------:R-:W-:Y:S01]  /*2c9b0*/  IMAD.MOV R5, RZ, RZ, -R219 ;  /* 0x000000ffff057224 */ /* 0x000fe200078e0adb */
[----:B------:R-:W-:Y:S01]  /*2c9c0*/  ULDC.64 UR12, c[0x0][0xc90] ;  /* 0x00032400000c7ab9 */ /* 0x000fe20000000a00 */
[----:B------:R-:W-:-:S03]  /*2c9d0*/  IMAD.U32 R11, RZ, RZ, UR42 ;  /* 0x0000002aff0b7e24 */ /* 0x000fc6000f8e00ff */
[----:B------:R-:W-:Y:S01]  /*2c9e0*/  ISETP.NE.AND P0, PT, R222, R5, PT ;  /* 0x00000005de00720c */ /* 0x000fe20003f05270 */
[----:B------:R-:W-:Y:S02]  /*2c9f0*/  IMAD R30, R11, 0x40, R156 ;  /* 0x000000400b1e7824 */ /* 0x000fe400078e029c */
[----:B0----5:R-:W-:-:S05]  /*2ca00*/  IMAD R21, R20, R10, RZ ;  /* 0x0000000a14157224 */ /* 0x021fca00078e02ff */
[----:B------:R-:W-:-:S13]  /*2ca10*/  ISETP.GE.OR P1, PT, R30, R21, P0 ;  /* 0x000000151e00720c */ /* 0x000fda0000726670 */
[----:B------:R-:W2:Y:S01]  /*2ca20*/  @!P1 LDL R15, [R1+0x420] ;  /* 0x00042000010f9983 */ /* 0x000ea20000100800 */
[----:B------:R-:W-:Y:S01]  /*2ca30*/  ISETP.NE.AND P2, PT, R10, 0x1, PT ;  /* 0x000000010a00780c */ /* 0x000fe20003f45270 */
[----:B------:R-:W-:Y:S01]  /*2ca40*/  IMAD.U32 R5, RZ, RZ, UR42 ;  /* 0x0000002aff057e24 */ /* 0x000fe2000f8e00ff */
[----:B------:R-:W-:Y:S01]  /*2ca50*/  UIMAD UR10, UR15, UR12, URZ ;  /* 0x0000000c0f0a72a4 */ /* 0x000fe2000f8e023f */
[----:B------:R-:W-:Y:S02]  /*2ca60*/  UMOV UR8, UR4 ;  /* 0x0000000400087c82 */ /* 0x000fe40008000000 */
[----:B------:R-:W-:Y:S01]  /*2ca70*/  IMAD R5, R5, 0x40, R224 ;  /* 0x0000004005057824 */ /* 0x000fe200078e02e0 */
[----:B------:R-:W-:Y:S01]  /*2ca80*/  UMOV UR9, UR14 ;  /* 0x0000000e00097c82 */ /* 0x000fe20008000000 */
[----:B------:R-:W-:Y:S02]  /*2ca90*/  UIMAD UR10, UR41, UR13, UR10 ;  /* 0x0000000d290a72a4 */ /* 0x000fe4000f8e020a */
[----:B------:R-:W-:-:S03]  /*2caa0*/  UIMAD.WIDE.U32 UR8, UR41, UR12, UR8 ;  /* 0x0000000c290872a5 */ /* 0x000fc6000f8e0008 */
[----:B------:R-:W-:Y:S01]  /*2cab0*/  ULDC.64 UR12, c[0x0][0xc98] ;  /* 0x00032600000c7ab9 */ /* 0x000fe20000000a00 */
[----:B------:R-:W0:Y:S01]  /*2cac0*/  @P2 LDC R0, c[0x0][0xcec] ;  /* 0x00033b00ff002b82 */ /* 0x000e220000000800 */
[----:B------:R-:W-:Y:S02]  /*2cad0*/  UIMAD UR11, UR17, UR12, URZ ;  /* 0x0000000c110b72a4 */ /* 0x000fe4000f8e023f */
[----:B------:R-:W-:Y:S02]  /*2cae0*/  UIADD3 UR9, UR9, UR10, URZ ;  /* 0x0000000a09097290 */ /* 0x000fe4000fffe03f */
[----:B------:R-:W-:Y:S02]  /*2caf0*/  UIMAD UR11, UR16, UR13, UR11 ;  /* 0x0000000d100b72a4 */ /* 0x000fe4000f8e020b */
[----:B------:R-:W-:Y:S01]  /*2cb00*/  UIMAD.WIDE.U32 UR8, UR16, UR12, UR8 ;  /* 0x0000000c100872a5 */ /* 0x000fe2000f8e0008 */
[----:B------:R-:W1:Y:S01]  /*2cb10*/  @P2 LDC R4, c[0x0][0xcf0] ;  /* 0x00033c00ff042b82 */ /* 0x000e620000000800 */
[----:B0-----:R-:W-:-:S04]  /*2cb20*/  @P2 IMAD.HI.U32 R11, R5, R0, RZ ;  /* 0x00000000050b2227 */ /* 0x001fc800078e00ff */
[----:B------:R-:W-:Y:S01]  /*2cb30*/  IMAD.MOV.U32 R0, RZ, RZ, R5 ;  /* 0x000000ffff007224 */ /* 0x000fe200078e0005 */
[----:B-1----:R-:W-:-:S04]  /*2cb40*/  @P2 SHF.R.U32.HI R0, RZ, R4, R11 ;  /* 0x00000004ff002219 */ /* 0x002fc8000001160b */
[----:B------:R-:W-:Y:S01]  /*2cb50*/  IADD3 R4, P2, R0, UR8, RZ ;  /* 0x0000000800047c10 */ /* 0x000fe2000ff5e0ff */
[----:B------:R-:W-:-:S04]  /*2cb60*/  IMAD.MOV R11, RZ, RZ, -R0 ;  /* 0x000000ffff0b7224 */ /* 0x000fc800078e0a00 */
[----:B------:R-:W-:Y:S01]  /*2cb70*/  IMAD R11, R10, R11, R5 ;  /* 0x0000000b0a0b7224 */ /* 0x000fe200078e0205 */
[----:B------:R-:W-:Y:S01]  /*2cb80*/  SHF.R.S32.HI R5, RZ, 0x1f, R0 ;  /* 0x0000001fff057819 */ /* 0x000fe20000011400 */
        /* <DEDUP_REMOVED lines=8> */
[----:B------:R-:W-:Y:S01]  /*2cc10*/  VIADD R0, R30, 0x8 ;  /* 0x000000081e007836 */ /* 0x000fe20000000000 */
[----:B------:R-:W-:Y:S01]  /*2cc20*/  LEA R14, P2, R4, UR8, 0x2 ;  /* 0x00000008040e7c11 */ /* 0x000fe2000f8410ff */
[----:B------:R-:W-:-:S03]  /*2cc30*/  IMAD.IADD R5, R5, 0x1, R11 ;  /* 0x0000000105057824 */ /* 0x000fc600078e020b */
[----:B------:R-:W-:Y:S01]  /*2cc40*/  ISETP.GE.OR P0, PT, R0, R21, P0 ;  /* 0x000000150000720c */ /* 0x000fe20000706670 */
[----:B------:R-:W-:Y:S01]  /*2cc50*/  SHFL.IDX PT, R10, R14, RZ, 0x1c1f ;  /* 0x001c1fff0e0a7589 */ /* 0x000fe200000e0000 */
[----:B------:R-:W-:-:S05]  /*2cc60*/  LEA.HI.X R26, R4, UR9, R5, 0x2, P2 ;  /* 0x00000009041a7c11 */ /* 0x000fca00090f1405 */
[----:B------:R-:W2:Y:S04]  /*2cc70*/  SHFL.IDX PT, R11, R26, RZ, 0x1c1f ;  /* 0x001c1fff1a0b7589 */ /* 0x000ea800000e0000 */
[----:B--2---:R-:W-:Y:S04]  /*2cc80*/  @!P1 ST.E desc[UR36][R10.64], R15 ;  /* 0x0000000f0a009985 */ /* 0x004fe8000c101924 */
[----:B------:R-:W2:Y:S04]  /*2cc90*/  @!P0 LDL R21, [R1+0x424] ;  /* 0x0004240001158983 */ /* 0x000ea80000100800 */
[----:B------:R-:W-:Y:S04]  /*2cca0*/  SHFL.IDX PT, R4, R14, 0x1, 0x1c1f ;  /* 0x003c1f000e047f89 */ /* 0x000fe800000e0000 */
[----:B------:R-:W2:Y:S04]  /*2ccb0*/  SHFL.IDX PT, R5, R26, 0x1, 0x1c1f ;  /* 0x003c1f001a057f89 */ /* 0x000ea800000e0000 */
[----:B--2---:R0:W-:Y:S02]  /*2ccc0*/  @!P0 ST.E desc[UR36][R4.64], R21 ;  /* 0x0000001504008985 */ /* 0x0041e4000c101924 */
.L_x_3313:
[----:B------:R-:W1:Y:S01]  /*2ccd0*/  LDC R83, c[0x0][0xce8] ;  /* 0x00033a00ff537b82 */ /* 0x000e620000000800 */
[----:B------:R-:W-:Y:S01]  /*2cce0*/  ULDC UR18, c[0x0][0xbc8] ;  /* 0x0002f20000127ab9 */ /* 0x000fe20000000800 */
[----:B------:R-:W-:Y:S01]  /*2ccf0*/  ULDC.64 UR12, c[0x0][0xba0] ;  /* 0x0002e800000c7ab9 */ /* 0x000fe20000000a00 */
[----:B------:R-:W-:Y:S01]  /*2cd00*/  ISETP.GE.AND P0, PT, R165, UR18, PT ;  /* 0x00000012a5007c0c */ /* 0x000fe2000bf06270 */
[----:B0-----:R-:W5:Y:S01]  /*2cd10*/  LD.E.128 R4, desc[UR36][R6.64] ;  /* 0x0000002406047980 */ /* 0x001f62000c101d00 */
        /* <DEDUP_REMOVED lines=12> */
[----:B------:R-:W-:-:S03]  /*2cde0*/  SEL R21, RZ, 0xffffffff, P0 ;  /* 0xffffffffff157807 */ /* 0x000fc60000000000 */
[----:B------:R0:W5:Y:S04]  /*2cdf0*/  LD.E.128 R36, desc[UR36][R214.64] ;  /* 0x00000024d6247980 */ /* 0x000168000c101d00 */
[----:B------:R0:W5:Y:S02]  /*2ce00*/  LD.E.128 R40, desc[UR36][R212.64] ;  /* 0x00000024d4287980 */ /* 0x000164000c101d00 */
[----:B------:R-:W1:Y:S01]  /*2ce10*/  @P2 LDC R77, c[0x0][0xcec] ;  /* 0x00033b00ff4d2b82 */ /* 0x000e620000000800 */
[----:B------:R-:W-:Y:S01]  /*2ce20*/  IMAD.SHL.U32 R21, R21, 0x4, RZ ;  /* 0x0000000415157824 */ /* 0x000fe200078e00ff */
[----:B------:R-:W-:Y:S01]  /*2ce30*/  UIMAD UR10, UR14, UR12, URZ ;  /* 0x0000000c0e0a72a4 */ /* 0x000fe2000f8e023f */
[----:B------:R-:W-:Y:S01]  /*2ce40*/  ISETP.GE.AND P0, PT, R163, UR18, PT ;  /* 0x00000012a3007c0c */ /* 0x000fe2000bf06270 */
[----:B------:R0:W5:Y:S04]  /*2ce50*/  LD.E.128 R44, desc[UR36][R210.64] ;  /* 0x00000024d22c7980 */ /* 0x000168000c101d00 */
        /* <DEDUP_REMOVED lines=10> */
[----:B------:R0:W5:Y:S01]  /*2cf00*/  LD.E.128 R48, desc[UR36][R208.64] ;  /* 0x00000024d0307980 */ /* 0x000162000c101d00 */
[----:B------:R-:W-:Y:S01]  /*2cf10*/  UIMAD UR4, UR15, UR12, URZ ;  /* 0x0000000c0f0472a4 */ /* 0x000fe2000f8e023f */
[----:B------:R-:W-:Y:S01]  /*2cf20*/  IMAD R82, R81, 0x40, R0 ;  /* 0x0000004051527824 */ /* 0x000fe200078e0200 */
[----:B------:R-:W-:Y:S01]  /*2cf30*/  SEL R0, RZ, 0xffffffff, P0 ;  /* 0xffffffffff007807 */ /* 0x000fe20000000000 */
[----:B------:R-:W-:Y:S01]  /*2cf40*/  UIMAD.WIDE.U32 UR8, UR41, UR12, UR8 ;  /* 0x0000000c290872a5 */ /* 0x000fe2000f8e0008 */
[----:B------:R-:W-:Y:S01]  /*2cf50*/  IMAD.SHL.U32 R76, R76, 0x8, RZ ;  /* 0x000000084c4c7824 */ /* 0x000fe200078e00ff */
[----:B------:R-:W-:Y:S01]  /*2cf60*/  UIMAD UR4, UR41, UR13, UR4 ;  /* 0x0000000d290472a4 */ /* 0x000fe2000f8e0204 */
[----:B------:R0:W5:Y:S01]  /*2cf70*/  LD.E.128 R52, desc[UR36][R206.64] ;  /* 0x00000024ce347980 */ /* 0x000162000c101d00 */
[----:B------:R-:W-:Y:S01]  /*2cf80*/  IMAD.SHL.U32 R81, R0, 0x10, RZ ;  /* 0x0000001000517824 */ /* 0x000fe200078e00ff */
[----:B------:R-:W-:Y:S01]  /*2cf90*/  ULDC.64 UR10, c[0x0][0xbf0] ;  /* 0x0002fc00000a7ab9 */ /* 0x000fe20000000a00 */
[----:B-1----:R-:W-:Y:S01]  /*2cfa0*/  @P2 IMAD.HI.U32 R0, R82, R77, RZ ;  /* 0x0000004d52002227 */ /* 0x002fe200078e00ff */
[----:B------:R-:W-:Y:S01]  /*2cfb0*/  UIADD3 UR9, UR9, UR4, URZ ;  /* 0x0000000409097290 */ /* 0x000fe2000fffe03f */
[----:B------:R-:W-:Y:S01]  /*2cfc0*/  LOP3.LUT R76, R76, 0x8, R21, 0xe2, !PT ;  /* 0x000000084c4c7812 */ /* 0x000fe200078ee215 */
[----:B------:R-:W-:Y:S01]  /*2cfd0*/  UIMAD UR4, UR17, UR10, URZ ;  /* 0x0000000a110472a4 */ /* 0x000fe2000f8e023f */
[----:B------:R-:W-:Y:S01]  /*2cfe0*/  IMAD.MOV.U32 R21, RZ, RZ, R82 ;  /* 0x000000ffff157224 */ /* 0x000fe200078e0052 */
[----:B------:R-:W-:Y:S01]  /*2cff0*/  UIMAD.WIDE.U32 UR8, UR16, UR10, UR8 ;  /* 0x0000000a100872a5 */ /* 0x000fe2000f8e0008 */
[----:B--2---:R-:W-:Y:S01]  /*2d000*/  @P2 SHF.R.U32.HI R21, RZ, R79, R0 ;  /* 0x0000004fff152219 */ /* 0x004fe20000011600 */
[----:B------:R-:W-:Y:S01]  /*2d010*/  UIMAD UR4, UR16, UR11, UR4 ;  /* 0x0000000b100472a4 */ /* 0x000fe2000f8e0204 */
[----:B------:R-:W-:Y:S01]  /*2d020*/  LOP3.LUT R78, R81, 0x10, R76, 0xe2, !PT ;  /* 0x00000010514e7812 */ /* 0x000fe200078ee24c */
[----:B------:R0:W5:Y:S01]  /*2d030*/  LD.E.128 R56, desc[UR36][R204.64] ;  /* 0x00000024cc387980 */ /* 0x000162000c101d00 */
[--C-:B------:R-:W-:Y:S01]  /*2d040*/  SHF.R.S32.HI R79, RZ, 0x1f, R21.reuse ;  /* 0x0000001fff4f7819 */ /* 0x100fe20000011415 */
[----:B------:R-:W-:Y:S01]  /*2d050*/  UIADD3 UR4, UR9, UR4, URZ ;  /* 0x0000000409047290 */ /* 0x000fe2000fffe03f */
[----:B------:R-:W-:Y:S01]  /*2d060*/  ISETP.GE.AND P0, PT, R161, UR18, PT ;  /* 0x00000012a1007c0c */ /* 0x000fe2000bf06270 */
[----:B------:R-:W-:Y:S01]  /*2d070*/  IMAD.U32 R76, RZ, RZ, UR8 ;  /* 0x00000008ff4c7e24 */ /* 0x000fe2000f8e00ff */
[----:B------:R0:W5:Y:S01]  /*2d080*/  LD.E.128 R60, desc[UR36][R202.64] ;  /* 0x00000024ca3c7980 */ /* 0x000162000c101d00 */
[----:B------:R-:W-:Y:S01]  /*2d090*/  IMAD.U32 R77, RZ, RZ, UR9 ;  /* 0x00000009ff4d7e24 */ /* 0x000fe2000f8e00ff */
[----:B------:R-:W-:Y:S01]  /*2d0a0*/  ULDC.64 UR8, c[0x0][0xbe0] ;  /* 0x0002f80000087ab9 */ /* 0x000fe20000000a00 */
[----:B------:R-:W-:Y:S01]  /*2d0b0*/  IMAD.MOV R81, RZ, RZ, -R21 ;  /* 0x000000ffff517224 */ /* 0x000fe200078e0a15 */
[----:B------:R-:W-:Y:S01]  /*2d0c0*/  SEL R0, RZ, 0xffffffff, P0 ;  /* 0xffffffffff007807 */ /* 0x000fe20000000000 */
[----:B------:R-:W-:Y:S01]  /*2d0d0*/  IMAD R80, R79, UR8, RZ ;  /* 0x000000084f507c24 */ /* 0x000fe2000f8e02ff */
[----:B------:R0:W5:Y:S01]  /*2d0e0*/  LD.E.128 R64, desc[UR36][R200.64] ;  /* 0x00000024c8407980 */ /* 0x000162000c101d00 */
[----:B------:R-:W-:-:S02]  /*2d0f0*/  IMAD R79, R83, R81, R82 ;  /* 0x00000051534f7224 */ /* 0x000fc400078e0252 */
[----:B------:R-:W-:Y:S01]  /*2d100*/  IMAD.U32 R77, RZ, RZ, UR4 ;  /* 0x00000004ff4d7e24 */ /* 0x000fe2000f8e00ff */
[----:B------:R0:W5:Y:S01]  /*2d110*/  LD.E.128 R68, desc[UR36][R198.64] ;  /* 0x00000024c6447980 */ /* 0x000162000c101d00 */
[----:B------:R-:W-:Y:S01]  /*2d120*/  IMAD.SHL.U32 R85, R0, 0x20, RZ ;  /* 0x0000002000557824 */ /* 0x000fe200078e00ff */
[----:B------:R-:W-:Y:S01]  /*2d130*/  ISETP.GE.AND P0, PT, R167, UR18, PT ;  /* 0x00000012a7007c0c */ /* 0x000fe2000bf06270 */
[C---:B------:R-:W-:Y:S01]  /*2d140*/  IMAD R81, R21.reuse, UR9, R80 ;  /* 0x0000000915517c24 */ /* 0x040fe2000f8e0250 */
[----:B------:R0:W5:Y:S01]  /*2d150*/  LD.E.128 R72, desc[UR36][R196.64] ;  /* 0x00000024c4487980 */ /* 0x000162000c101d00 */
[----:B------:R-:W-:Y:S01]  /*2d160*/  SHF.R.S32.HI R80, RZ, 0x1f, R79 ;  /* 0x0000001fff507819 */ /* 0x000fe2000001144f */
[----:B------:R-:W-:Y:S01]  /*2d170*/  IMAD.WIDE.U32 R76, R21, UR8, R76 ;  /* 0x00000008154c7c25 */ /* 0x000fe2000f8e004c */
[----:B------:R-:W-:Y:S01]  /*2d180*/  ULDC.64 UR8, c[0x0][0xbd8] ;  /* 0x0002f60000087ab9 */ /* 0x000fe20000000a00 */
[----:B------:R-:W-:Y:S01]  /*2d190*/  @!PT LDS RZ, [RZ] ;  /* 0x00000000fffff984 */ /* 0x000fe20000000800 */
[----:B------:R-:W-:Y:S01]  /*2d1a0*/  @!PT LDS RZ, [RZ] ;  /* 0x00000000fffff984 */ /* 0x000fe20000000800 */
[----:B------:R-:W-:Y:S01]  /*2d1b0*/  @!PT LDS RZ, [RZ] ;  /* 0x00000000fffff984 */ /* 0x000fe20000000800 */
[----:B------:R-:W-:Y:S01]  /*2d1c0*/  @!PT LDS RZ, [RZ] ;  /* 0x00000000fffff984 */ /* 0x000fe20000000800 */
[----:B------:R1:W-:Y:S06]  /*2d1d0*/  MEMBAR.ALL.CTA ;  /* 0x0000000000007992 */ /* 0x0003ec0000008000 */
[----:B-1----:R-:W1:Y:S01]  /*2d1e0*/  FENCE.VIEW.ASYNC.S ;  /* 0x00000000000073c6 */ /* 0x002e620000000000 */
[----:B------:R-:W-:Y:S01]  /*2d1f0*/  LOP3.LUT R78, R85, 0x20, R78, 0xe2, !PT ;  /* 0x00000020554e7812 */ /* 0x000fe200078ee24e */
[----:B------:R-:W-:Y:S01]  /*2d200*/  IMAD.U32 R87, RZ, RZ, UR42 ;  /* 0x0000002aff577e24 */ /* 0x000fe2000f8e00ff */
[----:B------:R-:W-:Y:S01]  /*2d210*/  SEL R21, RZ, 0x40, P0 ;  /* 0x00000040ff157807 */ /* 0x000fe20000000000 */
[----:B------:R-:W-:Y:S01]  /*2d220*/  IMAD.IADD R77, R77, 0x1, R81 ;  /* 0x000000014d4d7824 */ /* 0x000fe200078e0251 */
[----:B------:R-:W-:Y:S01]  /*2d230*/  ISETP.GE.AND P0, PT, R166, UR18, PT ;  /* 0x00000012a6007c0c */ /* 0x000fe2000bf06270 */
[----:B------:R-:W-:Y:S01]  /*2d240*/  IMAD R80, R80, UR8, RZ ;  /* 0x0000000850507c24 */ /* 0x000fe2000f8e02ff */
[----:B------:R-:W-:Y:S01]  /*2d250*/  LOP3.LUT R0, R78, R21, RZ, 0xfc, !PT ;  /* 0x000000154e007212 */ /* 0x000fe200078efcff */
[----:B-----5:R-:W-:Y:S01]  /*2d260*/  IMAD R88, R20, R83, RZ ;  /* 0x0000005314587224 */ /* 0x020fe200078e02ff */
[----:B------:R-:W-:Y:S01]  /*2d270*/  UIADD3 UR4, UR39, 0x38820, URZ ;  /* 0x0003882027047890 */ /* 0x000fe2000fffe03f */
[----:B------:R-:W-:Y:S01]  /*2d280*/  IMAD R87, R87, 0x40, R184 ;  /* 0x0000004057577824 */ /* 0x000fe200078e02b8 */
[----:B------:R-:W-:Y:S01]  /*2d290*/  BSSY B1, `(.L_x_3314) ;  /* 0x000002f000017945 */ /* 0x000fe20003800000 */
[C---:B------:R-:W-:Y:S01]  /*2d2a0*/  IMAD R81, R79.reuse, UR9, R80 ;  /* 0x000000094f517c24 */ /* 0x040fe2000f8e0250 */
[----:B------:R-:W-:Y:S01]  /*2d2b0*/  UPRMT UR4, URZ, 0x654, UR4 ;  /* 0x000006543f047896 */ /* 0x000fe20008000004 */
        /* <DEDUP_REMOVED lines=8> */
[----:B-1----:R-:W-:Y:S01]  /*2d340*/  SYNCS.ARRIVE.TRANS64.RED.A1T0 RZ, [UR4], RZ ;  /* 0x000000ffffff79a7 */ /* 0x002fe20008100404 */
        /* <DEDUP_REMOVED lines=8> */
[CC--:B------:R-:W-:Y:S02]  /*2d3d0*/  @!P1 LEA R76, P4, R165.reuse, R86.reuse, 0x1 ;  /* 0x00000056a54c9211 */ /* 0x0c0fe400078808ff */
[-C--:B--2---:R-:W-:Y:S02]  /*2d3e0*/  @!P0 LEA.HI.X R21, R160, R85.reuse, R192, 0x1, P2 ;  /* 0x00000055a0158211 */ /* 0x084fe400010f0cc0 */
[----:B------:R-:W-:Y:S02]  /*2d3f0*/  @!P1 LEA.HI.X R77, R165, R85, R191, 0x1, P4 ;  /* 0x00000055a54d9211 */ /* 0x000fe400020f0cbf */
[----:B------:R-:W-:Y:S01]  /*2d400*/  ISETP.GE.AND P2, PT, R162, UR18, PT ;  /* 0x00000012a2007c0c */ /* 0x000fe2000bf46270 */
[----:B------:R1:W-:Y:S01]  /*2d410*/  @!P0 ST.E.128 desc[UR36][R20.64], R4 ;  /* 0x0000000414008985 */ /* 0x0003e2000c101d24 */
        /* <DEDUP_REMOVED lines=22> */
.L_x_3315:
[----:B------:R-:W-:Y:S05]  /*2d580*/  BSYNC B1 ;  /* 0x0000000000017941 */ /* 0x000fea0003800000 */
.L_x_3314:
[----:B---3--:R-:W-:Y:S01]  /*2d590*/  VIADD R4, R87, 0x20 ;  /* 0x0000002057047836 */ /* 0x008fe20000000000 */
[----:B0-----:R-:W0:Y:S04]  /*2d5a0*/  SHFL.IDX PT, R84, R84, 0x1, 0x181f ;  /* 0x00381f0054547f89 */ /* 0x001e2800000e0000 */
[----:B------:R-:W-:Y:S01]  /*2d5b0*/  ISETP.GE.AND P0, PT, R4, R88, PT ;  /* 0x000000580400720c */ /* 0x000fe20003f06270 */
[----:B------:R-:W3:-:S12]  /*2d5c0*/  SHFL.IDX PT, R83, R83, 0x1, 0x181f ;  /* 0x00381f0053537f89 */ /* 0x000ed800000e0000 */
[----:B------:R-:W-:Y:S05]  /*2d5d0*/  @P0 BRA `(.L_x_3316) ;  /* 0x0000001000200947 */ /* 0x000fea0003800000 */
[----:B------:R-:W-:Y:S02]  /*2d5e0*/  ISETP.GE.AND P1, PT, R160, UR18, PT ;  /* 0x00000012a0007c0c */ /* 0x000fe4000bf26270 */
[----:B------:R-:W-:Y:S02]  /*2d5f0*/  ISETP.GE.AND P5, PT, R165, UR18, PT ;  /* 0x00000012a5007c0c */ /* 0x000fe4000bfa6270 */
[----:B------:R-:W-:Y:S02]  /*2d600*/  ISETP.GE.AND P3, PT, R164, UR18, PT ;  /* 0x00000012a4007c0c */ /* 0x000fe4000bf66270 */
[----:B------:R-:W-:-:S07]  /*2d610*/  ISETP.GE.AND P2, PT, R163, UR18, PT ;  /* 0x00000012a3007c0c */ /* 0x000fce000bf46270 */
[CC--:B---3--:R-:W-:Y:S02]  /*2d620*/  @!P1 LEA R4, P0, R160.reuse, R83.reuse, 0x1 ;  /* 0x00000053a0049211 */ /* 0x0c8fe400078008ff */
[----:B------:R-:W-:Y:S02]  /*2d630*/  @!P5 LEA R6, P4, R165, R83, 0x1 ;  /* 0x00000053a506d211 */ /* 0x000fe400078808ff */
[-C--:B0-----:R-:W-:Y:S02]  /*2d640*/  @!P1 LEA.HI.X R5, R160, R84.reuse, R192, 0x1, P0 ;  /* 0x00000054a0059211 */ /* 0x081fe400000f0cc0 */
[----:B------:R-:W-:Y:S02]  /*2d650*/  ISETP.GE.AND P0, PT, R161, UR18, PT ;  /* 0x00000012a1007c0c */ /* 0x000fe4000bf06270 */
[----:B------:R-:W-:Y:S01]  /*2d660*/  @!P5 LEA.HI.X R7, R165, R84, R191, 0x1, P4 ;  /* 0x00000054a507d211 */ /* 0x000fe200020f0cbf */
[----:B------:R0:W-:Y:S01]  /*2d670*/  @!P1 ST.E.128 desc[UR36][R4.64], R8 ;  /* 0x0000000804009985 */ /* 0x0001e2000c101d24 */
[----:B------:R-:W-:-:S02]  /*2d680*/  ISETP.GE.AND P1, PT, R162, UR18, PT ;  /* 0x00000012a2007c0c */ /* 0x000fc4000bf26270 */
[----:B------:R-:W-:Y:S01]  /*2d690*/  LOP3.LUT P4, RZ, R0, 0x40, RZ, 0xc0, !PT ;  /* 0x0000004000ff7812 */ /* 0x000fe2000788c0ff */
[----:B------:R3:W-:Y:S01]  /*2d6a0*/  @!P5 ST.E.128 desc[UR36][R6.64], R24 ;  /* 0x000000180600d985 */ /* 0x0007e2000c101d24 */
[CC--:B------:R-:W-:Y:S02]  /*2d6b0*/  @!P3 LEA R12, P6, R164.reuse, R83.reuse, 0x1 ;  /* 0x00000053a40cb211 */ /* 0x0c0fe400078c08ff */
[C---:B------:R-:W-:Y:S02]  /*2d6c0*/  @!P2 LEA R14, P5, R163.reuse, R83, 0x1 ;  /* 0x00000053a30ea211 */ /* 0x040fe400078a08ff */
[-C--:B------:R-:W-:Y:S02]  /*2d6d0*/  @!P3 LEA.HI.X R13, R164, R84.reuse, R190, 0x1, P6 ;  /* 0x00000054a40db211 */ /* 0x080fe400030f0cbe */
[----:B------:R-:W-:-:S03]  /*2d6e0*/  @!P2 LEA.HI.X R15, R163, R84, R189, 0x1, P5 ;  /* 0x00000054a30fa211 */ /* 0x000fc600028f0cbd */
[----:B------:R3:W-:Y:S01]  /*2d6f0*/  @!P3 ST.E.128 desc[UR36][R12.64], R32 ;  /* 0x000000200c00b985 */ /* 0x0007e2000c101d24 */
        /* <DEDUP_REMOVED lines=16> */
.L_x_3311:
        /* <DEDUP_REMOVED lines=13> */
[----:B------:R-:W2:Y:S01]  /*2d8d0*/  @P1 LDG.E R8, desc[UR36][R4.64] ;  /* 0x0000002404081981 */ /* 0x000ea2000c1e1900 */
        /* <DEDUP_REMOVED lines=10> */
[----:B--2---:R-:W-:Y:S01]  /*2d980*/  @P1 R2UR UR4, R8 ;  /* 0x00000000080412ca */ /* 0x004fe200000e0000 */
[----:B01----:R-:W-:-:S14]  /*2d990*/  @P2 BRA `(.L_x_3317) ;  /* 0x0000000000102947 */ /* 0x003fdc0003800000 */
[----:B------:R-:W-:Y:S05]  /*2d9a0*/  @!P1 BRA `(.L_x_3317) ;  /* 0x00000000000c9947 */ /* 0x000fea0003800000 */
[----:B------:R-:W2:Y:S04]  /*2d9b0*/  LDG.E R7, desc[UR36][R4.64] ;  /* 0x0000002404077981 */ /* 0x000ea8000c1e1900 */
[----:B-----5:R-:W2:Y:S02]  /*2d9c0*/  LDG.E R0, desc[UR36][R4.64+0x4] ;  /* 0x0000042404007981 */ /* 0x020ea4000c1e1900 */
[----:B--2---:R-:W-:-:S07]  /*2d9d0*/  IMAD.IADD R0, R0, 0x1, -R7 ;  /* 0x0000000100007824 */ /* 0x004fce00078e0a07 */
.L_x_3317:
        /* <DEDUP_REMOVED lines=32> */
[----:B------:R-:W-:-:S03]  /*2dbe0*/  IMAD.U32 R8, RZ, RZ, UR10 ;  /* 0x0000000aff087e24 */ /* 0x000fc6000f8e00ff */
[--C-:B------:R-:W-:Y:S01]  /*2dbf0*/  SHF.R.S32.HI R5, RZ, 0x1f, R4.reuse ;  /* 0x0000001fff057819 */ /* 0x100fe20000011404 */
[----:B------:R-:W-:Y:S01]  /*2dc00*/  IMAD.MOV R7, RZ, RZ, -R4 ;  /* 0x000000ffff077224 */ /* 0x000fe200078e0a04 */
[----:B------:R-:W-:-:S03]  /*2dc10*/  IADD3 R4, P0, R4, UR8, RZ ;  /* 0x0000000804047c10 */ /* 0x000fc6000ff1e0ff */
[----:B------:R-:W-:Y:S01]  /*2dc20*/  IMAD R7, R9, R7, R6 ;  /* 0x0000000709077224 */ /* 0x000fe200078e0206 */
[----:B------:R-:W-:Y:S01]  /*2dc30*/  IADD3.X R5, R5, UR9, R8, P0, !PT ;  /* 0x0000000905057c10 */ /* 0x000fe200087fe408 */
[----:B------:R-:W-:-:S03]  /*2dc40*/  ULDC.64 UR8, c[0x0][0xc50] ;  /* 0x0003140000087ab9 */ /* 0x000fc60000000a00 */
[----:B------:R-:W-:Y:S01]  /*2dc50*/  SHF.R.S32.HI R6, RZ, 0x1f, R7 ;  /* 0x0000001fff067819 */ /* 0x000fe20000011407 */
[----:B------:R-:W-:-:S04]  /*2dc60*/  IMAD.WIDE.U32 R4, R7, UR16, R4 ;  /* 0x0000001007047c25 */ /* 0x000fc8000f8e0004 */
[----:B------:R-:W-:-:S04]  /*2dc70*/  IMAD R6, R6, UR16, RZ ;  /* 0x0000001006067c24 */ /* 0x000fc8000f8e02ff */
[----:B------:R-:W-:Y:S01]  /*2dc80*/  IMAD R9, R7, UR17, R6 ;  /* 0x0000001107097c24 */ /* 0x000fe2000f8e0206 */
[----:B------:R-:W-:-:S03]  /*2dc90*/  LEA R6, P0, R4, UR8, 0x2 ;  /* 0x0000000804067c11 */ /* 0x000fc6000f8010ff */
[----:B------:R-:W-:-:S05]  /*2dca0*/  IMAD.IADD R5, R5, 0x1, R9 ;  /* 0x0000000105057824 */ /* 0x000fca00078e0209 */
[----:B------:R-:W-:Y:S01]  /*2dcb0*/  LEA.HI.X R7, R4, UR9, R5, 0x2, P0 ;  /* 0x0000000904077c11 */ /* 0x000fe200080f1405 */
[----:B------:R-:W-:-:S05]  /*2dcc0*/  IMAD.MOV.U32 R5, RZ, RZ, -0x800000 ;  /* 0xff800000ff057424 */ /* 0x000fca00078e00ff */
[----:B------:R0:W-:Y:S02]  /*2dcd0*/  STG.E desc[UR36][R6.64], R5 ;  /* 0x0000000506007986 */ /* 0x0001e4000c101924 */
.L_x_3319:
[----:B------:R-:W-:Y:S05]  /*2dce0*/  BSYNC B1 ;  /* 0x0000000000017941 */ /* 0x000fea0003800000 */
.L_x_3318:
[----:B------:R-:W-:Y:S01]  /*2dcf0*/  ISETP.NE.AND P0, PT, R13, 0x1, PT ;  /* 0x000000010d00780c */ /* 0x000fe20003f05270 */
[----:B------:R-:W-:Y:S01]  /*2dd00*/  ULDC UR15, c[0x0][0xbc8] ;  /* 0x0002f200000f7ab9 */ /* 0x000fe20000000800 */
[----:B------:R-:W-:Y:S01]  /*2dd10*/  ULDC.64 UR16, c[0x0][0xba0] ;  /* 0x0002e80000107ab9 */ /* 0x000fe20000000a00 */
[----:B------:R-:W-:Y:S01]  /*2dd20*/  ISETP.GE.AND P1, PT, R165, UR15, PT ;  /* 0x0000000fa5007c0c */ /* 0x000fe2000bf26270 */
[----:B------:R-:W-:Y:S01]  /*2dd30*/  UIMAD UR10, UR11, UR16, URZ ;  /* 0x000000100b0a72a4 */ /* 0x000fe2000f8e023f */
[----:B------:R-:W-:Y:S01]  /*2dd40*/  ISETP.GE.AND P2, PT, R160, UR15, PT ;  /* 0x0000000fa0007c0c */ /* 0x000fe2000bf46270 */
[----:B------:R-:W-:Y:S01]  /*2dd50*/  UIMAD.WIDE.U32 UR8, UR4, UR16, URZ ;  /* 0x00000010040872a5 */ /* 0x000fe2000f8e003f */
[----:B0-----:R-:W-:Y:S01]  /*2dd60*/  SEL R6, RZ, 0xffffffff, P1 ;  /* 0xffffffffff067807 */ /* 0x001fe20000800000 */
[----:B------:R-:W-:Y:S01]  /*2dd70*/  UIMAD UR10, UR4, UR17, UR10 ;  /* 0x00000011040a72a4 */ /* 0x000fe2000f8e020a */
[----:B------:R-:W-:Y:S01]  /*2dd80*/  SEL R4, RZ, 0x1, P2 ;  /* 0x00000001ff047807 */ /* 0x000fe20001000000 */
[----:B------:R-:W-:Y:S01]  /*2dd90*/  IMAD.U32 R11, RZ, RZ, UR42 ;  /* 0x0000002aff0b7e24 */ /* 0x000fe2000f8e00ff */
[----:B------:R-:W-:Y:S01]  /*2dda0*/  ISETP.GE.AND P2, PT, R164, UR15, PT ;  /* 0x0000000fa4007c0c */ /* 0x000fe2000bf46270 */
[----:B------:R-:W-:Y:S01]  /*2ddb0*/  IMAD.SHL.U32 R7, R6, 0x2, RZ ;  /* 0x0000000206077824 */ /* 0x000fe200078e00ff */
[----:B------:R-:W0:Y:S01]  /*2ddc0*/  @P0 LDC R5, c[0x0][0xcec] ;  /* 0x00033b00ff050b82 */ /* 0x000e220000000800 */
[----:B------:R-:W-:Y:S01]  /*2ddd0*/  ULDC.64 UR16, c[0x0][0xbe8] ;  /* 0x0002fa0000107ab9 */ /* 0x000fe20000000a00 */
        /* <DEDUP_REMOVED lines=14> */
[----:B-----5:R-:W-:Y:S01]  /*2dec0*/  IMAD R27, R0, R13, RZ ;  /* 0x0000000d001b7224 */ /* 0x020fe200078e02ff */
[----:B------:R-:W-:Y:S01]  /*2ded0*/  LOP3.LUT R10, R7, 0x4, R6, 0xe2, !PT ;  /* 0x00000004070a7812 */ /* 0x000fe200078ee206 */
[----:B------:R-:W-:Y:S01]  /*2dee0*/  UIMAD UR4, UR14, UR10, URZ ;  /* 0x0000000a0e0472a4 */ /* 0x000fe2000f8e023f */
[----:B------:R-:W-:Y:S01]  /*2def0*/  IMAD.MOV.U32 R7, RZ, RZ, R8 ;  /* 0x000000ffff077224 */ /* 0x000fe200078e0008 */
[----:B------:R-:W-:Y:S01]  /*2df00*/  UIMAD.WIDE.U32 UR8, UR13, UR10, UR8 ;  /* 0x0000000a0d0872a5 */ /* 0x000fe2000f8e0008 */
[----:B------:R-:W-:Y:S01]  /*2df10*/  IMAD.SHL.U32 R11, R4, 0x8, RZ ;  /* 0x00000008040b7824 */ /* 0x000fe200078e00ff */
[----:B------:R-:W-:Y:S01]  /*2df20*/  UIMAD UR4, UR13, UR11, UR4 ;  /* 0x0000000b0d0472a4 */ /* 0x000fe2000f8e0204 */
[----:B------:R-:W-:Y:S01]  /*2df30*/  ISETP.GE.AND P2, PT, R166, UR15, PT ;  /* 0x0000000fa6007c0c */ /* 0x000fe2000bf46270 */
[----:B0-----:R-:W-:Y:S01]  /*2df40*/  @P0 IMAD.HI.U32 R6, R8, R5, RZ ;  /* 0x0000000508060227 */ /* 0x001fe200078e00ff */
[----:B------:R-:W-:Y:S01]  /*2df50*/  BSSY B1, `(.L_x_3320) ;  /* 0x000004b000017945 */ /* 0x000fe20003800000 */
[----:B------:R-:W-:Y:S01]  /*2df60*/  UIADD3 UR4, UR9, UR4, URZ ;  /* 0x0000000409047290 */ /* 0x000fe2000fffe03f */
[----:B------:R-:W-:Y:S01]  /*2df70*/  LOP3.LUT R10, R11, 0x8, R10, 0xe2, !PT ;  /* 0x000000080b0a7812 */ /* 0x000fe200078ee20a */
        /* <DEDUP_REMOVED lines=18> */
[----:B------:R-:W-:Y:S01]  /*2e0a0*/  IMAD.SHL.U32 R7, R8, 0x20, RZ ;  /* 0x0000002008077824 */ /* 0x000fe200078e00ff */
[----:B------:R-:W-:Y:S01]  /*2e0b0*/  ULDC.64 UR8, c[0x0][0xbd8] ;  /* 0x0002f60000087ab9 */ /* 0x000fe20000000a00 */
[----:B------:R-:W-:Y:S01]  /*2e0c0*/  IMAD.IADD R5, R5, 0x1, R11 ;  /* 0x0000000105057824 */ /* 0x000fe200078e020b */
[----:B------:R-:W-:Y:S01]  /*2e0d0*/  LOP3.LUT R10, R15, 0x10, R10, 0xe2, !PT ;  /* 0x000000100f0a7812 */ /* 0x000fe200078ee20a */
[----:B------:R-:W-:-:S02]  /*2e0e0*/  IMAD.U32 R11, RZ, RZ, UR42 ;  /* 0x0000002aff0b7e24 */ /* 0x000fc4000f8e00ff */
[----:B------:R-:W-:Y:S01]  /*2e0f0*/  IMAD R6, R6, UR8, RZ ;  /* 0x0000000806067c24 */ /* 0x000fe2000f8e02ff */
[----:B------:R-:W-:Y:S01]  /*2e100*/  LOP3.LUT R10, R7, 0x20, R10, 0xe2, !PT ;  /* 0x00000020070a7812 */ /* 0x000fe200078ee20a */
[----:B------:R-:W-:Y:S02]  /*2e110*/  IMAD R26, R11, 0x40, R184 ;  /* 0x000000400b1a7824 */ /* 0x000fe400078e02b8 */
[C---:B------:R-:W-:Y:S02]  /*2e120*/  IMAD R7, R9.reuse, UR9, R6 ;  /* 0x0000000909077c24 */ /* 0x040fe4000f8e0206 */
        /* <DEDUP_REMOVED lines=9> */
[----:B------:R-:W-:-:S03]  /*2e1c0*/  SEL R7, RZ, 0x80, P2 ;  /* 0x00000080ff077807 */ /* 0x000fc60001000000 */
[----:B------:R0:W2:Y:S01]  /*2e1d0*/  SHFL.IDX PT, R0, R21, RZ, 0x181f ;  /* 0x00181fff15007589 */ /* 0x0000a200000e0000 */
[----:B------:R-:W-:Y:S01]  /*2e1e0*/  LOP3.LUT R25, R24, R7, RZ, 0xfc, !PT ;  /* 0x0000000718197212 */ /* 0x000fe200078efcff */
[----:B------:R-:W-:Y:S06]  /*2e1f0*/  @P0 BRA `(.L_x_3321) ;  /* 0x0000000000800947 */ /* 0x000fec0003800000 */
[----:B------:R-:W-:Y:S02]  /*2e200*/  ISETP.GE.AND P2, PT, R160, UR15, PT ;  /* 0x0000000fa0007c0c */ /* 0x000fe4000bf46270 */
[----:B------:R-:W-:Y:S02]  /*2e210*/  ISETP.GE.AND P4, PT, R165, UR15, PT ;  /* 0x0000000fa5007c0c */ /* 0x000fe4000bf86270 */
[----:B------:R-:W-:Y:S02]  /*2e220*/  ISETP.GE.AND P5, PT, R164, UR15, PT ;  /* 0x0000000fa4007c0c */ /* 0x000fe4000bfa6270 */
[----:B------:R-:W-:-:S07]  /*2e230*/  ISETP.GE.AND P3, PT, R163, UR15, PT ;  /* 0x0000000fa3007c0c */ /* 0x000fce000bf66270 */
[CC--:B-1----:R-:W-:Y:S02]  /*2e240*/  @!P2 LEA R4, P0, R160.reuse, R14.reuse, 0x1 ;  /* 0x0000000ea004a211 */ /* 0x0c2fe400078008ff */
[C---:B------:R-:W-:Y:S02]  /*2e250*/  @!P4 LEA R6, P1, R165.reuse, R14, 0x1 ;  /* 0x0000000ea506c211 */ /* 0x040fe400078208ff */
[-C--:B--2---:R-:W-:Y:S02]  /*2e260*/  @!P2 LEA.HI.X R5, R160, R0.reuse, R192, 0x1, P0 ;  /* 0x00000000a005a211 */ /* 0x084fe400000f0cc0 */
[----:B------:R-:W-:Y:S02]  /*2e270*/  @!P4 LEA.HI.X R7, R165, R0, R191, 0x1, P1 ;  /* 0x00000000a507c211 */ /* 0x000fe400008f0cbf */
[----:B------:R-:W-:Y:S01]  /*2e280*/  ISETP.GE.AND P1, PT, R161, UR15, PT ;  /* 0x0000000fa1007c0c */ /* 0x000fe2000bf26270 */
[----:B------:R1:W-:Y:S01]  /*2e290*/  @!P2 ST.E.128 desc[UR36][R4.64], RZ ;  /* 0x000000ff0400a985 */ /* 0x0003e2000c101d24 */
[----:B------:R-:W-:-:S02]  /*2e2a0*/  ISETP.GE.AND P2, PT, R162, UR15, PT ;  /* 0x0000000fa2007c0c */ /* 0x000fc4000bf46270 */
[----:B------:R-:W-:Y:S01]  /*2e2b0*/  LOP3.LUT P0, RZ, R24, 0x40, RZ, 0xc0, !PT ;  /* 0x0000004018ff7812 */ /* 0x000fe2000780c0ff */
[----:B------:R2:W-:Y:S01]  /*2e2c0*/  @!P4 ST.E.128 desc[UR36][R6.64], RZ ;  /* 0x000000ff0600c985 */ /* 0x0005e2000c101d24 */
[CC--:B------:R-:W-:Y:S02]  /*2e2d0*/  @!P5 LEA R8, P4, R164.reuse, R14.reuse, 0x1 ;  /* 0x0000000ea408d211 */ /* 0x0c0fe400078808ff */
        /* <DEDUP_REMOVED lines=18> */
.L_x_3321:
[----:B------:R-:W-:Y:S05]  /*2e400*/  BSYNC B1 ;  /* 0x0000000000017941 */ /* 0x000fea0003800000 */
.L_x_3320:
[----:B--2---:R-:W-:Y:S01]  /*2e410*/  VIADD R0, R26, 0x20 ;  /* 0x000000201a007836 */ /* 0x004fe20000000000 */
[----:B0-----:R-:W0:Y:S04]  /*2e420*/  SHFL.IDX PT, R21, R21, 0x1, 0x181f ;  /* 0x00381f0015157f89 */ /* 0x001e2800000e0000 */
[----:B------:R-:W-:Y:S01]  /*2e430*/  ISETP.GE.AND P0, PT, R0, R27, PT ;  /* 0x0000001b0000720c */ /* 0x000fe20003f06270 */
[----:B------:R-:W2:-:S12]  /*2e440*/  SHFL.IDX PT, R20, R20, 0x1, 0x181f ;  /* 0x00381f0014147f89 */ /* 0x000e9800000e0000 */
[----:B------:R-:W-:Y:S05]  /*2e450*/  @P0 BRA `(.L_x_3316) ;  /* 0x0000000000800947 */ /* 0x000fea0003800000 */
[----:B------:R-:W-:Y:S02]  /*2e460*/  ISETP.GE.AND P5, PT, R160, UR15, PT ;  /* 0x0000000fa0007c0c */ /* 0x000fe4000bfa6270 */
[----:B------:R-:W-:Y:S02]  /*2e470*/  ISETP.GE.AND P4, PT, R165, UR15, PT ;  /* 0x0000000fa5007c0c */ /* 0x000fe4000bf86270 */
[----:B------:R-:W-:Y:S02]  /*2e480*/  ISETP.GE.AND P1, PT, R164, UR15, PT ;  /* 0x0000000fa4007c0c */ /* 0x000fe4000bf26270 */
[----:B------:R-:W-:-:S07]  /*2e490*/  ISETP.GE.AND P3, PT, R163, UR15, PT ;  /* 0x0000000fa3007c0c */ /* 0x000fce000bf66270 */
[CC--:B--23--:R-:W-:Y:S02]  /*2e4a0*/  @!P5 LEA R4, P0, R160.reuse, R20.reuse, 0x1 ;  /* 0x00000014a004d211 */ /* 0x0ccfe400078008ff */
[CC--:B------:R-:W-:Y:S02]  /*2e4b0*/  @!P4 LEA R6, P2, R165.reuse, R20.reuse, 0x1 ;  /* 0x00000014a506c211 */ /* 0x0c0fe400078408ff */
[-C--:B0-----:R-:W-:Y:S02]  /*2e4c0*/  @!P5 LEA.HI.X R5, R160, R21.reuse, R192, 0x1, P0 ;  /* 0x00000015a005d211 */ /* 0x081fe400000f0cc0 */
        /* <DEDUP_REMOVED lines=14> */
[-C--:B0-----:R-:W-:Y:S01]  /*2e5b0*/  @!P4 LEA R4, P5, R161, R20.reuse, 0x1 ;  /* 0x00000014a104c211 */ /* 0x081fe200078a08ff */
[----:B------:R4:W-:Y:S01]  /*2e5c0*/  @!P3 ST.E.128 desc[UR36][R10.64], RZ ;  /* 0x000000ff0a00b985 */ /* 0x0009e2000c101d24 */
[-C--:B-1----:R-:W-:Y:S02]  /*2e5d0*/  @P0 LEA R14, P3, R167, R20.reuse, 0x1 ;  /* 0x00000014a70e0211 */ /* 0x082fe400078608ff */
[----:B--2---:R-:W-:Y:S01]  /*2e5e0*/  @P6 LEA R6, P1, R166, R20, 0x1 ;  /* 0x00000014a6066211 */ /* 0x004fe200078208ff */
[----:B------:R4:W-:Y:S01]  /*2e5f0*/  @!P2 ST.E.128 desc[UR36][R12.64], RZ ;  /* 0x000000ff0c00a985 */ /* 0x0009e2000c101d24 */
[----:B------:R-:W-:-:S02]  /*2e600*/  @!P4 LEA.HI.X R5, R161, R21, R187, 0x1, P5 ;  /* 0x00000015a105c211 */ /* 0x000fc400028f0cbb */
[-C--:B------:R-:W-:Y:S02]  /*2e610*/  @P0 LEA.HI.X R15, R167, R21.reuse, R186, 0x1, P3 ;  /* 0x00000015a70f0211 */ /* 0x080fe400018f0cba */
[----:B------:R-:W-:Y:S01]  /*2e620*/  @P6 LEA.HI.X R7, R166, R21, R185, 0x1, P1 ;  /* 0x00000015a6076211 */ /* 0x000fe200008f0cb9 */
[----:B------:R4:W-:Y:S04]  /*2e630*/  @!P4 ST.E.128 desc[UR36][R4.64], RZ ;  /* 0x000000ff0400c985 */ /* 0x0009e8000c101d24 */
[----:B------:R4:W-:Y:S04]  /*2e640*/  @P0 ST.E.128 desc[UR36][R14.64], RZ ;  /* 0x000000ff0e000985 */ /* 0x0009e8000c101d24 */
[----:B------:R4:W-:Y:S02]  /*2e650*/  @P6 ST.E.128 desc[UR36][R6.64], RZ ;  /* 0x000000ff06006985 */ /* 0x0009e4000c101d24 */
.L_x_3316:
[----:B------:R-:W-:Y:S05]  /*2e660*/  BSYNC B0 ;  /* 0x0000000000007941 */ /* 0x000fea0003800000 */
.L_x_3310:
[----:B------:R-:W-:Y:S02]  /*2e670*/  ULDC UR4, c[0x0][0xd3c] ;  /* 0x00034f0000047ab9 */ /* 0x000fe40000000800 */
[----:B------:R-:W-:-:S06]  /*2e680*/  UISETP.GE.AND UP0, UPT, UR6, UR4, UPT ;  /* 0x000000040600728c */ /* 0x000fcc000bf06270 */
[----:B------:R-:W-:-:S13]  /*2e690*/  PLOP3.LUT P0, PT, PT, PT, UP0, 0x80, 0x0 ;  /* 0x000000000000781c */ /* 0x000fda0003f0f008 */
[----:B------:R-:W-:Y:S05]  /*2e6a0*/  @!P0 BRA `(.L_x_3322) ;  /* 0xfffffd2c00408947 */ /* 0x000fea000383ffff */
[----:B------:R-:W-:Y:S05]  /*2e6b0*/  EXIT ;  /* 0x000000000000794d */ /* 0x000fea0003800000 */
.L_x_3190:
[----:B------:R-:W-:-:S08]  /*2e6c0*/  NOP ;  /* 0x0000000000007918 */ /* 0x000fd00000000000 */
[----:B0-----:R-:W0:-:S00]  /*2e6d0*/  USETMAXREG.DEALLOC.CTAPOOL 0x18 ;  /* 0x00000018000079c8 */ /* 0x001e0000080e0500 */
        /* <DEDUP_REMOVED lines=16> */
.L_x_3323:
[----:B------:R-:W1:Y:S01]  /*2e7e0*/  S2R R0, SR_TID.X ;  /* 0x0000000000007919 */ /* 0x000e620000002100 */
[----:B------:R-:W-:Y:S01]  /*2e7f0*/  ULDC UR4, c[0x0][0xd3c] ;  /* 0x00034f0000047ab9 */ /* 0x000fe20000000800 */
[----:B------:R-:W2:Y:S01]  /*2e800*/  S2UR UR6, SR_CTAID.X ;  /* 0x00000000000679c3 */ /* 0x000ea20000002500 */
[----:B------:R-:W-:Y:S01]  /*2e810*/  ULDC UR5, c[0x0][0xd38] ;  /* 0x00034e0000057ab9 */ /* 0x000fe20000000800 */
[----:B-1----:R-:W-:-:S04]  /*2e820*/  LOP3.LUT R0, R0, 0x1f, RZ, 0xc0, !PT ;  /* 0x0000001f00007812 */ /* 0x002fc800078ec0ff */
[----:B------:R-:W-:-:S04]  /*2e830*/  ISETP.NE.AND P0, PT, R0, 0x1f, PT ;  /* 0x0000001f0000780c */ /* 0x000fc80003f05270 */
[----:B------:R-:W-:-:S13]  /*2e840*/  ISETP.GE.OR P1, PT, R0, UR4, !P0 ;  /* 0x0000000400007c0c */ /* 0x000fda000c726670 */
[----:B0-----:R-:W0:Y:S02]  /*2e850*/  @!P1 LDC.64 R2, c[0x0][0xd80] ;  /* 0x00036000ff029b82 */ /* 0x001e240000000a00 */
[----:B0-----:R-:W-:-:S05]  /*2e860*/  @!P1 IMAD.WIDE.U32 R2, R0, 0x4, R2 ;  /* 0x0000000400029825 */ /* 0x001fca00078e0002 */
[----:B------:R-:W3:Y:S01]  /*2e870*/  @!P1 LDG.E R4, desc[UR36][R2.64] ;  /* 0x0000002402049981 */ /* 0x000ee2000c1e1900 */
[C---:B------:R-:W-:Y:S01]  /*2e880*/  ISETP.NE.AND P1, PT, R0.reuse, RZ, PT ;  /* 0x000000ff0000720c */ /* 0x040fe20003f25270 */
[----:B------:R-:W-:Y:S01]  /*2e890*/  UMOV UR4, URZ ;  /* 0x0000003f00047c82 */ /* 0x000fe20008000000 */
[C---:B------:R-:W-:Y:S01]  /*2e8a0*/  ISETP.GE.U32.AND P2, PT, R0.reuse, 0x2, PT ;  /* 0x000000020000780c */ /* 0x040fe20003f46070 */
[----:B------:R-:W-:Y:S01]  /*2e8b0*/  IMAD.MOV.U32 R16, RZ, RZ, RZ ;  /* 0x000000ffff107224 */ /* 0x000fe200078e00ff */
[C---:B------:R-:W-:Y:S02]  /*2e8c0*/  ISETP.GE.U32.AND P3, PT, R0.reuse, 0x4, PT ;  /* 0x000000040000780c */ /* 0x040fe40003f66070 */
[C---:B------:R-:W-:Y:S02]  /*2e8d0*/  ISETP.GE.U32.AND P4, PT, R0.reuse, 0x8, PT ;  /* 0x000000080000780c */ /* 0x040fe40003f86070 */
[----:B------:R-:W-:Y:S01]  /*2e8e0*/  ISETP.GE.U32.AND P5, PT, R0, 0x10, PT ;  /* 0x000000100000780c */ /* 0x000fe20003fa6070 */
[----:B---3--:R-:W0:Y:S02]  /*2e8f0*/  SHFL.UP PT, R5, R4, 0x1, RZ ;  /* 0x0420000004057989 */ /* 0x008e2400000e00ff */
        /* <DEDUP_REMOVED lines=17> */
[----:B--2---:R-:W-:-:S13]  /*2ea10*/  ISETP.GT.AND P6, PT, R6, UR6, PT ;  /* 0x0000000606007c0c */ /* 0x004fda000bfc4270 */
[----:B------:R-:W-:Y:S05]  /*2ea20*/  @P6 BRA `(.L_x_3325) ;  /* 0x00000000009c6947 */ /* 0x000fea0003800000 */
[----:B------:R-:W0:Y:S01]  /*2ea30*/  LDC R5, c[0x0][0xd3c] ;  /* 0x00034f00ff057b82 */ /* 0x000e220000000800 */
[----:B------:R-:W-:Y:S01]  /*2ea40*/  IMAD.MOV.U32 R6, RZ, RZ, R3 ;  /* 0x000000ffff067224 */ /* 0x000fe200078e0003 */
[----:B------:R-:W-:Y:S01]  /*2ea50*/  UMOV UR4, URZ ;  /* 0x0000003f00047c82 */ /* 0x000fe20008000000 */
[----:B------:R-:W-:Y:S01]  /*2ea60*/  ULDC UR7, c[0x0][0xd3c] ;  /* 0x00034f0000077ab9 */ /* 0x000fe20000000800 */
[----:B------:R-:W-:-:S05]  /*2ea70*/  ULDC UR5, c[0x0][0xd38] ;  /* 0x00034e0000057ab9 */ /* 0x000fca0000000800 */
.L_x_3329:
        /* <DEDUP_REMOVED lines=12> */
.L_x_3328:
[----:B------:R-:W-:Y:S05]  /*2eb40*/  BSYNC B0 ;  /* 0x0000000000007941 */ /* 0x000fea0003800000 */
.L_x_3327:
        /* <DEDUP_REMOVED lines=21> */
.L_x_3325:
        /* <DEDUP_REMOVED lines=18> */
[----:B------:R-:W-:-:S06]  /*2edc0*/  VIADD R16, R7, 0xffffffff ;  /* 0xffffffff07107836 */ /* 0x000fcc0000000000 */
[----:B------:R2:W3:Y:S02]  /*2edd0*/  SHFL.IDX PT, R16, R5, R16, 0x1f ;  /* 0x00001f1005107589 */ /* 0x0004e400000e0000 */
.L_x_3330:
[--C-:B-12---:R-:W-:Y:S02]  /*2ede0*/  IMAD.MOV R5, RZ, RZ, -R3.reuse ;  /* 0x000000ffff057224 */ /* 0x106fe400078e0a03 */
[----:B---3--:R-:W-:Y:S01]  /*2edf0*/  IMAD R16, R16, UR5, R6 ;  /* 0x0000000510107c24 */ /* 0x008fe2000f8e0206 */
[----:B------:R-:W-:Y:S01]  /*2ee00*/  IABS R6, R8 ;  /* 0x0000000800067213 */ /* 0x000fe20000000000 */
[----:B------:R-:W-:Y:S02]  /*2ee10*/  IMAD R5, R5, R10, RZ ;  /* 0x0000000a05057224 */ /* 0x000fe400078e02ff */
[----:B------:R-:W-:Y:S02]  /*2ee20*/  IMAD.MOV.U32 R2, RZ, RZ, RZ ;  /* 0x000000ffff027224 */ /* 0x000fe400078e00ff */
[----:B------:R-:W-:Y:S02]  /*2ee30*/  IMAD.MOV R6, RZ, RZ, -R6 ;  /* 0x000000ffff067224 */ /* 0x000fe400078e0a06 */
[----:B------:R-:W-:Y:S01]  /*2ee40*/  IMAD.HI.U32 R2, R3, R5, R2 ;  /* 0x0000000503027227 */ /* 0x000fe200078e0002 */
[----:B------:R-:W-:-:S04]  /*2ee50*/  IADD3 R5, -R16, UR6, RZ ;  /* 0x0000000610057c10 */ /* 0x000fc8000fffe1ff */
        /* <DEDUP_REMOVED lines=17> */
[----:B------:R-:W-:-:S04]  /*2ef70*/  VIADDMNMX R9, R10, UR5, R9, PT ;  /* 0x000000050a097c46 */ /* 0x000fc8000b800109 */
[-C--:B------:R-:W-:Y:S02]  /*2ef80*/  IABS R7, R9.reuse ;  /* 0x0000000900077213 */ /* 0x080fe40000000000 */
[----:B------:R-:W-:Y:S02]  /*2ef90*/  IABS R8, R9 ;  /* 0x0000000900087213 */ /* 0x000fe40000000000 */
[----:B------:R-:W1:Y:S03]  /*2efa0*/  I2F.RP R10, R7 ;  /* 0x00000007000a7306 */ /* 0x000e660000209400 */
[----:B------:R-:W-:-:S05]  /*2efb0*/  IMAD.MOV R8, RZ, RZ, -R8 ;  /* 0x000000ffff087224 */ /* 0x000fca00078e0a08 */
[----:B-1----:R-:W1:Y:S02]  /*2efc0*/  MUFU.RCP R10, R10 ;  /* 0x0000000a000a7308 */ /* 0x002e640000001000 */
[----:B-1----:R-:W-:-:S06]  /*2efd0*/  VIADD R3, R10, 0xffffffe ;  /* 0x0ffffffe0a037836 */ /* 0x002fcc0000000000 */
[----:B------:R-:W1:Y:S02]  /*2efe0*/  F2I.FTZ.U32.TRUNC.NTZ R3, R3 ;  /* 0x0000000300037305 */ /* 0x000e64000021f000 */
        /* <DEDUP_REMOVED lines=18> */
[----:B------:R-:W-:-:S03]  /*2f110*/  IMAD.MOV R9, RZ, RZ, -R9 ;  /* 0x000000ffff097224 */ /* 0x000fc600078e0a09 */
[----:B------:R-:W-:Y:S01]  /*2f120*/  LOP3.LUT R17, RZ, R2, RZ, 0x33, !PT ;  /* 0x00000002ff117212 */ /* 0x000fe200078e33ff */
[----:B------:R-:W-:-:S04]  /*2f130*/  IMAD R18, R2, R9, R5 ;  /* 0x0000000902127224 */ /* 0x000fc800078e0205 */
[----:B------:R-:W-:Y:S01]  /*2f140*/  IMAD.IADD R17, R4, 0x1, R17 ;  /* 0x0000000104117824 */ /* 0x000fe200078e0211 */
[----:B------:R-:W-:Y:S06]  /*2f150*/  BRA `(.L_x_3331) ;  /* 0x00000000000c7947 */ /* 0x000fec0003800000 */
.L_x_3326:
[----:B------:R-:W-:Y:S02]  /*2f160*/  IMAD.MOV.U32 R17, RZ, RZ, RZ ;  /* 0x000000ffff117224 */ /* 0x000fe400078e00ff */
[----:B------:R-:W-:Y:S02]  /*2f170*/  IMAD.U32 R16, RZ, RZ, UR6 ;  /* 0x00000006ff107e24 */ /* 0x000fe4000f8e00ff */
[----:B------:R-:W-:-:S07]  /*2f180*/  IMAD.MOV.U32 R18, RZ, RZ, RZ ;  /* 0x000000ffff127224 */ /* 0x000fce00078e00ff */
.L_x_3331:
[----:B------:R-:W-:-:S13]  /*2f190*/  ISETP.NE.AND P0, PT, R0, RZ, PT ;  /* 0x000000ff0000720c */ /* 0x000fda0003f05270 */
[----:B------:R-:W1:Y:S01]  /*2f1a0*/  @!P0 S2R R3, SR_CgaCtaId ;  /* 0x0000000000038919 */ /* 0x000e620000008800 */
[----:B------:R-:W-:-:S04]  /*2f1b0*/  @!P0 MOV R0, 0x400 ;  /* 0x0000040000008802 */ /* 0x000fc80000000f00 */
[----:B-1----:R-:W-:-:S05]  /*2f1c0*/  @!P0 LEA R0, R3, R0, 0x18 ;  /* 0x0000000003008211 */ /* 0x002fca00078ec0ff */
[----:B------:R1:W-:Y:S01]  /*2f1d0*/  @!P0 STS.128 [R0+0x388d0], R16 ;  /* 0x0388d01000008388 */ /* 0x0003e20000000c00 */
[----:B------:R-:W-:Y:S06]  /*2f1e0*/  BAR.ARV 0x5, 0x180 ;  /* 0x0146000000007b1d */ /* 0x000fec0000002000 */
.L_x_3324:
[----:B-1----:R-:W-:Y:S01]  /*2f1f0*/  IMAD.MOV.U32 R0, RZ, RZ, 0x1 ;  /* 0x00000001ff007424 */ /* 0x002fe200078e00ff */
[----:B------:R1:W-:Y:S01]  /*2f200*/  STL [R1+0x448], RZ ;  /* 0x000448ff01007387 */ /* 0x0003e20000100800 */
[----:B------:R-:W-:Y:S02]  /*2f210*/  ULDC UR4, c[0x0][0xd3c] ;  /* 0x00034f0000047ab9 */ /* 0x000fe40000000800 */
[----:B--2---:R-:W-:Y:S01]  /*2f220*/  ISETP.GE.AND P0, PT, R19, UR4, PT ;  /* 0x0000000413007c0c */ /* 0x004fe2000bf06270 */
[----:B------:R1:W-:Y:S04]  /*2f230*/  STL [R1+0x454], R0 ;  /* 0x0004540001007387 */ /* 0x0003e80000100800 */
[----:B------:R1:W-:Y:S08]  /*2f240*/  STL [R1+0x4a0], RZ ;  /* 0x0004a0ff01007387 */ /* 0x0003f00000100800 */
[----:B-1----:R-:W-:Y:S05]  /*2f250*/  @P0 BRA `(.L_x_3332) ;  /* 0x0000007400080947 */ /* 0x002fea0003800000 */
[----:B------:R-:W1:Y:S01]  /*2f260*/  S2R R5, SR_TID.X ;  /* 0x0000000000057919 */ /* 0x000e620000002100 */
[----:B------:R-:W2:Y:S01]  /*2f270*/  S2UR UR5, SR_CgaCtaId ;  /* 0x00000000000579c3 */ /* 0x000ea20000008800 */
[----:B------:R-:W-:Y:S01]  /*2f280*/  UMOV UR4, 0x400 ;  /* 0x0000040000047882 */ /* 0x000fe20000000000 */
[----:B------:R-:W-:Y:S01]  /*2f290*/  BSSY B8, `(.L_x_3332) ;  /* 0x000073e000087945 */ /* 0x000fe20003800000 */
[----:B------:R-:W-:Y:S01]  /*2f2a0*/  STL [R1+0x4a0], RZ ;  /* 0x0004a0ff01007387 */ /* 0x000fe20000100800 */
[----:B------:R-:W-:Y:S01]  /*2f2b0*/  ULDC UR38, c[0x0][0xc] ;  /* 0x0000030000267ab9 */ /* 0x000fe20000000800 */
[----:B------:R-:W-:Y:S02]  /*2f2c0*/  ULDC.64 UR40, c[0x0][0x198] ;  /* 0x0000660000287ab9 */ /* 0x000fe40000000a00 */
[----:B------:R-:W-:Y:S01]  /*2f2d0*/  STL [R1+0x448], RZ ;  /* 0x000448ff01007387 */ /* 0x000fe20000100800 */
        /* <DEDUP_REMOVED lines=16> */
[----:B------:R2:W-:Y:S01]  /*2f3e0*/  STL [R1+0x454], R2 ;  /* 0x0004540201007387 */ /* 0x0005e20000100800 */
[C---:B0-----:R-:W-:Y:S02]  /*2f3f0*/  LOP3.LUT R4, R0.reuse, 0x40, RZ, 0xfc, !PT ;  /* 0x0000004000047812 */ /* 0x041fe400078efcff */
[C---:B------:R-:W-:Y:S02]  /*2f400*/  LOP3.LUT R4, R0.reuse, 0x100, RZ, 0xfc, !PT ;  /* 0x0000010000047812 */ /* 0x040fe400078efcff */
[C---:B-1----:R-:W-:Y:S02]  /*2f410*/  LOP3.LUT R3, R0.reuse, 0x80, RZ, 0xfc, !PT ;  /* 0x0000008000037812 */ /* 0x042fe400078efcff */
[----:B------:R-:W-:-:S02]  /*2f420*/  LOP3.LUT R3, R0, 0x140, RZ, 0xfc, !PT ;  /* 0x0000014000037812 */ /* 0x000fc400078efcff */
[C---:B--2---:R-:W-:Y:S02]  /*2f430*/  LOP3.LUT R2, R0.reuse, 0xc0, RZ, 0xfc, !PT ;  /* 0x000000c000027812 */ /* 0x044fe400078efcff */
[C---:B------:R-:W-:Y:S02]  /*2f440*/  LOP3.LUT R2, R0.reuse, 0x180, RZ, 0xfc, !PT ;  /* 0x0000018000027812 */ /* 0x040fe400078efcff */
[----:B------:R-:W-:-:S07]  /*2f450*/  LOP3.LUT R0, R0, 0x1c0, RZ, 0xfc, !PT ;  /* 0x000001c000007812 */ /* 0x000fce00078efcff */
.L_x_3464:
[----:B------:R-:W-:Y:S05]  /*2f460*/  YIELD ;  /* 0x0000000000007946 */ /* 0x000fea0003800000 */
[----:B------:R-:W-:Y:S01]  /*2f470*/  ULDC.64 UR4, c[0x0][0xb20] ;  /* 0x0002c80000047ab9 */ /* 0x000fe20000000a00 */
[----:B---3--:R-:W-:Y:S01]  /*2f480*/  IMAD.MOV.U32 R0, RZ, RZ, RZ ;  /* 0x000000ffff007224 */ /* 0x008fe200078e00ff */
[----:B------:R-:W-:Y:S01]  /*2f490*/  ISETP.NE.U32.AND P0, PT, RZ, UR4, PT ;  /* 0x00000004ff007c0c */ /* 0x000fe2000bf05070 */
[----:B0-----:R-:W0:Y:S01]  /*2f4a0*/  LDC.64 R4, c[0x0][0xaf8] ;  /* 0x0002be00ff047b82 */ /* 0x001e220000000a00 */
[----:B-1----:R-:W-:Y:S01]  /*2f4b0*/  CS2R R8, SRZ ;  /* 0x0000000000087805 */ /* 0x002fe2000001ff00 */
[----:B------:R-:W-:Y:S01]  /*2f4c0*/  ULDC.64 UR6, c[0x0][0xb00] ;  /* 0x0002c00000067ab9 */ /* 0x000fe20000000a00 */
[----:B------:R-:W-:Y:S01]  /*2f4d0*/  ISETP.NE.AND.EX P0, PT, RZ, UR5, PT, P0 ;  /* 0x00000005ff007c0c */ /* 0x000fe2000bf05300 */
[----:B------:R-:W-:-:S12]  /*2f4e0*/  ULDC.64 UR4, c[0x0][0xb10] ;  /* 0x0002c40000047ab9 */ /* 0x000fd80000000a00 */
[----:B------:R-:W1:Y:S02]  /*2f4f0*/  @P0 LDC.64 R2, c[0x0][0xb20] ;  /* 0x0002c800ff020b82 */ /* 0x000e640000000a00 */
        /* <DEDUP_REMOVED lines=11> */
[----:B--2---:R-:W1:Y:S08]  /*2f5b0*/  @P2 LDC.64 R6, c[0x0][0xb10] ;  /* 0x0002c400ff062b82 */ /* 0x004e700000000a00 */
        /* <DEDUP_REMOVED lines=23> */
.L_x_3333:
        /* <DEDUP_REMOVED lines=10> */
.L_x_3334:
[----:B------:R-:W-:Y:S05]  /*2f7d0*/  @!P1 BRA `(.L_x_3335) ;  /* 0x00000000000c9947 */ /* 0x000fea0003800000 */
[----:B------:R-:W2:Y:S04]  /*2f7e0*/  LDG.E R6, desc[UR36][R2.64] ;  /* 0x0000002402067981 */ /* 0x000ea8000c1e1900 */
[----:B------:R-:W2:Y:S02]  /*2f7f0*/  LDG.E R2, desc[UR36][R2.64+0x4] ;  /* 0x0000042402027981 */ /* 0x000ea4000c1e1900 */
[----:B--2---:R-:W-:-:S07]  /*2f800*/  IMAD.IADD R6, R2, 0x1, -R6 ;  /* 0x0000000102067824 */ /* 0x004fce00078e0a06 */
.L_x_3335:
        /* <DEDUP_REMOVED lines=28> */
.L_x_3338:
[----:B------:R-:W-:-:S13]  /*2f9d0*/  ISETP.NE.AND P0, PT, R3, 0x1, PT ;  /* 0x000000010300780c */ /* 0x000fda0003f05270 */
[----:B------:R-:W2:Y:S02]  /*2f9e0*/  @P0 LDC.64 R4, c[0x0][0xae0] ;  /* 0x0002b800ff040b82 */ /* 0x000ea40000000a00 */
[----:B--2---:R-:W-:-:S05]  /*2f9f0*/  @P0 IMAD.HI.U32 R4, R7, R4, RZ ;  /* 0x0000000407040227 */ /* 0x004fca00078e00ff */
[----:B------:R-:W-:-:S07]  /*2fa00*/  @P0 SHF.R.U32.HI R7, RZ, R5, R4 ;  /* 0x00000005ff070219 */ /* 0x000fce0000011604 */
.L_x_3339:
[----:B------:R-:W-:Y:S05]  /*2fa10*/  BSYNC B0 ;  /* 0x0000000000007941 */ /* 0x000fea0003800000 */
.L_x_3337:
[----:B------:R-:W-:-:S05]  /*2fa20*/  IMAD R7, R7, R3, R3 ;  /* 0x0000000307077224 */ /* 0x000fca00078e0203 */
[----:B------:R-:W-:-:S07]  /*2fa30*/  VIMNMX R2, R2, R7, PT ;  /* 0x0000000702027248 */ /* 0x000fce0003fe0100 */
.L_x_3336:
        /* <DEDUP_REMOVED lines=29> */
.L_x_3342:
[----:B------:R-:W-:-:S13]  /*2fc10*/  ISETP.NE.AND P0, PT, R3, 0x1, PT ;  /* 0x000000010300780c */ /* 0x000fda0003f05270 */
[----:B------:R-:W3:Y:S02]  /*2fc20*/  @P0 LDC.64 R4, c[0x0][0xae0] ;  /* 0x0002b800ff040b82 */ /* 0x000ee40000000a00 */
[----:B---3--:R-:W-:-:S05]  /*2fc30*/  @P0 IMAD.HI.U32 R4, R2, R4, RZ ;  /* 0x0000000402040227 */ /* 0x008fca00078e00ff */
[----:B------:R-:W-:-:S07]  /*2fc40*/  @P0 SHF.R.U32.HI R2, RZ, R5, R4 ;  /* 0x00000005ff020219 */ /* 0x000fce0000011604 */
.L_x_3343:
[----:B------:R-:W-:Y:S05]  /*2fc50*/  BSYNC B0 ;  /* 0x0000000000007941 */ /* 0x000fea0003800000 */
.L_x_3341:
[----:B------:R-:W-:-:S05]  /*2fc60*/  IMAD R2, R2, R3, RZ ;  /* 0x0000000302027224 */ /* 0x000fca00078e02ff */
[----:B------:R-:W-:-:S07]  /*2fc70*/  VIMNMX R0, R0, R2, !PT ;  /* 0x0000000200007248 */ /* 0x000fce0007fe0100 */
.L_x_3340:
        /* <DEDUP_REMOVED lines=13> */
[----:B------:R-:W-:Y:S02]  /*2fd50*/  VOTEU.ANY UR4, UPT, PT ;  /* 0x0000000000047886 */ /* 0x000fe400038e0100 */
[----:B------:R-:W3:Y:S08]  /*2fd60*/  FLO.U32 R0, UR4 ;  /* 0x0000000400007d00 */ /* 0x000ef000080e0000 */
[----:B------:R-:W4:Y:S01]  /*2fd70*/  POPC R4, UR4 ;  /* 0x0000000400047d09 */ /* 0x000f220008000000 */
[----:B---3--:R-:W-:-:S02]  /*2fd80*/  ISETP.EQ.U32.AND P0, PT, R0, R2, PT ;  /* 0x000000020000720c */ /* 0x008fc40003f02070 */
[----:B------:R-:W4:Y:S11]  /*2fd90*/  LDC.64 R2, c[0x0][0xd60] ;  /* 0x00035800ff027b82 */ /* 0x000f360000000a00 */
[----:B----4-:R-:W3:Y:S04]  /*2fda0*/  @P0 ATOMG.E.ADD.STRONG.GPU PT, R2, desc[UR36][R2.64], R4 ;  /* 0x00000004020209a8 */ /* 0x010ee800081ee1e4 */
[----:B---3--:R3:W4:Y:S02]  /*2fdb0*/  SHFL.IDX PT, R2, R2, R0, 0x1f ;  /* 0x00001f0002027589 */ /* 0x00872400000e0000 */
[----:B---3--:R-:W3:Y:S02]  /*2fdc0*/  S2R R0, SR_LTMASK ;  /* 0x0000000000007919 */ /* 0x008ee40000003900 */
[----:B---3--:R-:W-:-:S06]  /*2fdd0*/  LOP3.LUT R0, R0, UR4, RZ, 0xc0, !PT ;  /* 0x0000000400007c12 */ /* 0x008fcc000f8ec0ff */
[----:B------:R-:W4:Y:S02]  /*2fde0*/  POPC R0, R0 ;  /* 0x0000000000007309 */ /* 0x000f240000000000 */
[----:B----4-:R-:W-:Y:S01]  /*2fdf0*/  IADD3 R16, R2, UR38, R0 ;  /* 0x0000002602107c10 */ /* 0x010fe2000fffe000 */
[----:B------:R-:W-:Y:S06]  /*2fe00*/  BRA `(.L_x_3346) ;  /* 0x0000005800fc7947 */ /* 0x000fec0003800000 */
.L_x_3345:
[----:B------:R-:W3:Y:S01]  /*2fe10*/  LDL R17, [R1+0x440] ;  /* 0x0004400001117983 */ /* 0x000ee20000100800 */
        /* <DEDUP_REMOVED lines=20> */
.L_x_3348:
[----:B------:R-:W-:Y:S05]  /*2ff60*/  BSYNC B6 ;  /* 0x0000000000067941 */ /* 0x000fea0003800000 */
.L_x_3347:
        /* <DEDUP_REMOVED lines=20> */
.L_x_3351:
        /* <DEDUP_REMOVED lines=15> */
.L_x_3350:
[----:B------:R-:W-:Y:S05]  /*301a0*/  BSYNC B6 ;  /* 0x0000000000067941 */ /* 0x000fea0003800000 */
.L_x_3349:
        /* <DEDUP_REMOVED lines=23> */
.L_x_3478:
        /* <DEDUP_REMOVED lines=11> */
.L_x_3481:
        /* <DEDUP_REMOVED lines=24> */
.L_x_3355:
[----:B--2---:R-:W2:Y:S04]  /*30550*/  LDL R7, [R1+0x440] ;  /* 0x0004400001077983 */ /* 0x004ea80000100800 */
[----:B----4-:R-:W2:Y:S04]  /*30560*/  LDL R0, [R1+0x448] ;  /* 0x0004480001007983 */ /* 0x010ea80000100800 */
[----:B---3--:R-:W3:Y:S01]  /*30570*/  LDL R2, [R1+0x454] ;  /* 0x0004540001027983 */ /* 0x008ee20000100800 */
[----:B--2---:R-:W-:Y:S01]  /*30580*/  IMAD R0, R0, 0x8, R7 ;  /* 0x0000000800007824 */ /* 0x004fe200078e0207 */
[----:B---3--:R-:W-:-:S04]  /*30590*/  SHF.L.U32 R2, R2, 0x1f, RZ ;  /* 0x0000001f02027819 */ /* 0x008fc800000006ff */
[----:B------:R-:W2:Y:S02]  /*305a0*/  SYNCS.PHASECHK.TRANS64.TRYWAIT P0, [R0+URZ+0x38840], R2 ;  /* 0x03884002000075a7 */ /* 0x000ea4000800017f */
[----:B--2---:R-:W-:Y:S05]  /*305b0*/  @!P0 BRA `(.L_x_3356) ;  /* 0x0000006400ec8947 */ /* 0x004fea0003800000 */
.L_x_3482:
        /* <DEDUP_REMOVED lines=11> */
.L_x_3357:
[----:B------:R-:W3:Y:S04]  /*30670*/  LDL R5, [R1+0x440] ;  /* 0x0004400001057983 */ /* 0x000ee80000100800 */
        /* <DEDUP_REMOVED lines=25> */
.L_x_3353:
[----:B----4-:R-:W4:Y:S04]  /*30810*/  LDL R0, [R1+0x440] ;  /* 0x0004400001007983 */ /* 0x010f280000100800 */
[----:B---3--:R-:W3:Y:S01]  /*30820*/  LDL R2, [R1+0x46c] ;  /* 0x00046c0001027983 */ /* 0x008ee20000100800 */
[----:B------:R-:W-:Y:S05]  /*30830*/  WARPSYNC.ALL ;  /* 0x0000000000007948 */ /* 0x000fea0003800000 */
[----:B------:R-:W-:Y:S01]  /*30840*/  ULDC.64 UR4, c[0x0][0xaf8] ;  /* 0x0002be0000047ab9 */ /* 0x000fe20000000a00 */
[----:B------:R-:W-:Y:S01]  /*30850*/  BSSY B6, `(.L_x_3358) ;  /* 0x0000020000067945 */ /* 0x000fe20003800000 */
[----:B------:R-:W-:Y:S01]  /*30860*/  BAR.SYNC.DEFER_BLOCKING 0x8, 0x100 ;  /* 0x0204000000007b1d */ /* 0x000fe20000010000 */
[----:B------:R-:W-:-:S04]  /*30870*/  ISETP.NE.U32.AND P0, PT, RZ, UR4, PT ;  /* 0x00000004ff007c0c */ /* 0x000fc8000bf05070 */
[----:B------:R-:W-:Y:S01]  /*30880*/  ISETP.NE.AND.EX P0, PT, RZ, UR5, PT, P0 ;  /* 0x00000005ff007c0c */ /* 0x000fe2000bf05300 */
[----:B----4-:R-:W-:Y:S01]  /*30890*/  VIADD R0, R0, 0x20400 ;  /* 0x0002040000007836 */ /* 0x010fe20000000000 */
[----:B---3--:R-:W-:-:S04]  /*308a0*/  SHF.R.S32.HI R3, RZ, 0x1f, R2 ;  /* 0x0000001fff037819 */ /* 0x008fc80000011402 */
[----:B------:R-:W-:Y:S02]  /*308b0*/  LOP3.LUT P1, RZ, R0, 0x3ff, RZ, 0xc0, !PT ;  /* 0x000003ff00ff7812 */ /* 0x000fe4000782c0ff */
[----:B------:R-:W-:Y:S01]  /*308c0*/  SHF.R.S32.HI R0, RZ, 0x1f, R19 ;  /* 0x0000001fff007819 */ /* 0x000fe20000011413 */
[----:B------:R-:W-:Y:S01]  /*308d0*/  STL [R1+0x488], R3 ;  /* 0x0004880301007387 */ /* 0x000fe20000100800 */
[----:B------:R-:W-:Y:S02]  /*308e0*/  SHF.R.S32.HI R2, RZ, 0x1f, R18 ;  /* 0x0000001fff027819 */ /* 0x000fe40000011412 */
[----:B------:R-:W-:-:S03]  /*308f0*/  SEL R0, R0, RZ, !P0 ;  /* 0x000000ff00007207 */ /* 0x000fc60004000000 */
[----:B------:R-:W-:Y:S04]  /*30900*/  STL [R1+0x490], R2 ;  /* 0x0004900201007387 */ /* 0x000fe80000100800 */
[----:B------:R3:W-:Y:S02]  /*30910*/  STL [R1+0x494], R0 ;  /* 0x0004940001007387 */ /* 0x0007e40000100800 */
[----:B---3--:R-:W-:-:S05]  /*30920*/  SEL R0, R19, RZ, !P0 ;  /* 0x000000ff13007207 */ /* 0x008fca0004000000 */
[----:B------:R3:W-:Y:S01]  /*30930*/  STL [R1+0x47c], R0 ;  /* 0x00047c0001007387 */ /* 0x0007e20000100800 */
[----:B------:R-:W-:Y:S05]  /*30940*/  @!P1 BRA `(.L_x_3359) ;  /* 0x0000000000409947 */ /* 0x000fea0003800000 */
[----:B------:R-:W-:Y:S01]  /*30950*/  MOV R2, 0x0 ;  /* 0x0000000000027802 */ /* 0x000fe20000000f00 */
[----:B------:R-:W-:Y:S01]  /*30960*/  ULDC.64 UR4, c[0x4][0x90] ;  /* 0x0100240000047ab9 */ /* 0x000fe20000000a00 */
[----:B------:R-:W-:Y:S01]  /*30970*/  ULDC.64 UR6, c[0x4][0x98] ;  /* 0x0100260000067ab9 */ /* 0x000fe20000000a00 */
[----:B------:R-:W-:Y:S01]  /*30980*/  ULDC.64 UR8, c[0x4][0x20] ;  /* 0x0100080000087ab9 */ /* 0x000fe20000000a00 */
[----:B------:R-:W-:Y:S02]  /*30990*/  IMAD.U32 R4, RZ, RZ, UR4 ;  /* 0x00000004ff047e24 */ /* 0x000fe4000f8e00ff */
[----:B------:R-:W4:Y:S01]  /*309a0*/  LDC.64 R2, c[0x4][R2] ;  /* 0x0100000002027b82 */ /* 0x000f220000000a00 */
        /* <DEDUP_REMOVED lines=9> */
[----:B01-34-:R-:W-:Y:S05]  /*30a40*/  CALL.ABS.NOINC R2 ;  /* 0x0000000002007343 */ /* 0x01bfea0003c00000 */
.L_x_3359:
[----:B------:R-:W-:Y:S05]  /*30a50*/  BSYNC B6 ;  /* 0x0000000000067941 */ /* 0x000fea0003800000 */
.L_x_3358:
[----:B------:R-:W4:Y:S01]  /*30a60*/  LDL R11, [R1+0x478] ;  /* 0x00047800010b7983 */ /* 0x000f220000100800 */
[----:B--2---:R-:W2:Y:S01]  /*30a70*/  LDC R7, c[0x0][0x448] ;  /* 0x00011200ff077b82 */ /* 0x004ea20000000800 */
[----:B------:R-:W-:Y:S01]  /*30a80*/  ULDC.64 UR4, c[0x0][0x298] ;  /* 0x0000a60000047ab9 */ /* 0x000fe20000000a00 */
[----:B------:R-:W-:Y:S01]  /*30a90*/  ULDC.64 UR6, c[0x0][0x280] ;  /* 0x0000a00000067ab9 */ /* 0x000fe20000000a00 */
[----:B------:R-:W4:Y:S04]  /*30aa0*/  LDL R4, [R1+0x488] ;  /* 0x0004880001047983 */ /* 0x000f280000100800 */
[----:B------:R-:W4:Y:S04]  /*30ab0*/  LDL R10, [R1+0x46c] ;  /* 0x00046c00010a7983 */ /* 0x000f280000100800 */
[----:B01----:R-:W4:Y:S01]  /*30ac0*/  LDL R9, [R1+0x490] ;  /* 0x0004900001097983 */ /* 0x003f220000100800 */
[----:B------:R-:W0:Y:S01]  /*30ad0*/  S2R R2, SR_TID.X ;  /* 0x0000000000027919 */ /* 0x000e220000002100 */
[----:B---3--:R-:W1:Y:S02]  /*30ae0*/  S2R R0, SR_TID.X ;  /* 0x0000000000007919 */ /* 0x008e640000002100 */
[----:B------:R-:W3:Y:S01]  /*30af0*/  LDL R8, [R1+0x494] ;  /* 0x0004940001087983 */ /* 0x000ee20000100800 */
[----:B--2---:R-:W-:-:S03]  /*30b00*/  ISETP.NE.AND P0, PT, R7, 0x1, PT ;  /* 0x000000010700780c */ /* 0x004fc60003f05270 */
[----:B------:R-:W2:Y:S10]  /*30b10*/  LDL R6, [R1+0x47c] ;  /* 0x00047c0001067983 */ /* 0x000eb40000100800 */
[----:B------:R-:W4:Y:S01]  /*30b20*/  @P0 LDC R3, c[0x0][0x450] ;  /* 0x00011400ff030b82 */ /* 0x000f220000000800 */
[----:B0-----:R-:W-:-:S04]  /*30b30*/  LOP3.LUT R2, R2, 0x7f, RZ, 0xc0, !PT ;  /* 0x0000007f02027812 */ /* 0x001fc800078ec0ff */
[----:B------:R-:W-:Y:S01]  /*30b40*/  SHF.R.U32.HI R2, RZ, 0x3, R2 ;  /* 0x00000003ff027819 */ /* 0x000fe20000011602 */
[----:B-1----:R-:W-:-:S05]  /*30b50*/  IMAD.SHL.U32 R0, R0, 0x10, RZ ;  /* 0x0000001000007824 */ /* 0x002fca00078e00ff */
[----:B------:R-:W-:Y:S02]  /*30b60*/  LOP3.LUT R0, R2, 0x70, R0, 0xf8, !PT ;  /* 0x0000007002007812 */ /* 0x000fe400078ef800 */
[----:B------:R-:W0:Y:S03]  /*30b70*/  @P0 LDC R2, c[0x0][0x44c] ;  /* 0x00011300ff020b82 */ /* 0x000e260000000800 */
[----:B----4-:R-:W-:-:S04]  /*30b80*/  IMAD.IADD R5, R0, 0x1, R11 ;  /* 0x0000000100057824 */ /* 0x010fc800078e020b */
[----:B0-----:R-:W-:-:S04]  /*30b90*/  @P0 IMAD.HI.U32 R2, R5, R2, RZ ;  /* 0x0000000205020227 */ /* 0x001fc800078e00ff */
[----:B------:R-:W-:Y:S01]  /*30ba0*/  IMAD.MOV.U32 R0, RZ, RZ, R5 ;  /* 0x000000ffff007224 */ /* 0x000fe200078e0005 */
[----:B------:R-:W-:Y:S01]  /*30bb0*/  @P0 SHF.R.U32.HI R0, RZ, R3, R2 ;  /* 0x00000003ff000219 */ /* 0x000fe20000011602 */
[----:B------:R-:W-:-:S04]  /*30bc0*/  IMAD R2, R4, UR4, RZ ;  /* 0x0000000404027c24 */ /* 0x000fc8000f8e02ff */
[C---:B------:R-:W-:Y:S02]  /*30bd0*/  IMAD R4, R10.reuse, UR5, R2 ;  /* 0x000000050a047c24 */ /* 0x040fe4000f8e0202 */
        /* <DEDUP_REMOVED lines=9> */
[----:B---3--:R-:W-:Y:S02]  /*30c70*/  IMAD R4, R8, UR4, RZ ;  /* 0x0000000408047c24 */ /* 0x008fe4000f8e02ff */
[----:B------:R-:W1:Y:S01]  /*30c80*/  S2R R8, SR_TID.X ;  /* 0x0000000000087919 */ /* 0x000e620000002100 */
[----:B--2---:R-:W-:-:S04]  /*30c90*/  IMAD.WIDE.U32 R2, R6, UR4, R2 ;  /* 0x0000000406027c25 */ /* 0x004fc8000f8e0002 */
        /* <DEDUP_REMOVED lines=11> */
[----:B------:R-:W-:Y:S01]  /*30d50*/  IMAD.IADD R3, R3, 0x1, R4 ;  /* 0x0000000103037824 */ /* 0x000fe200078e0204 */
[----:B------:R2:W-:Y:S01]  /*30d60*/  STL [R1+0x468], R5 ;  /* 0x0004680501007387 */ /* 0x0005e20000100800 */
[----:B-1----:R-:W-:Y:S02]  /*30d70*/  IMAD.SHL.U32 R10, R8, 0x8, RZ ;  /* 0x00000008080a7824 */ /* 0x002fe400078e00ff */
[----:B------:R-:W-:-:S03]  /*30d80*/  IMAD R6, R6, UR4, RZ ;  /* 0x0000000406067c24 */ /* 0x000fc6000f8e02ff */
[----:B------:R-:W-:Y:S01]  /*30d90*/  LOP3.LUT R10, R10, 0x38, RZ, 0xc0, !PT ;  /* 0x000000380a0a7812 */ /* 0x000fe200078ec0ff */
[----:B--2---:R-:W-:Y:S01]  /*30da0*/  IMAD.WIDE.U32 R4, R0, UR4, R2 ;  /* 0x0000000400047c25 */ /* 0x004fe2000f8e0002 */
[----:B------:R-:W-:-:S03]  /*30db0*/  ULDC UR4, c[0x0][0x2b8] ;  /* 0x0000ae0000047ab9 */ /* 0x000fc60000000800 */
        /* <DEDUP_REMOVED lines=9> */
[----:B------:R-:W2:Y:S04]  /*30e50*/  LDL R11, [R1+0x474] ;  /* 0x00047400010b7983 */ /* 0x000ea80000100800 */
[----:B------:R-:W3:Y:S04]  /*30e60*/  LDL.LU R6, [R1+0x478] ;  /* 0x0004780001067983 */ /* 0x000ee80000300800 */
[----:B------:R-:W0:Y:S04]  /*30e70*/  SHFL.IDX PT, R5, R3, RZ, 0x181f ;  /* 0x00181fff03057589 */ /* 0x000e2800000e0000 */
[----:B------:R-:W1:Y:S01]  /*30e80*/  SHFL.IDX PT, R4, R2, RZ, 0x181f ;  /* 0x00181fff02047589 */ /* 0x000e6200000e0000 */
[----:B--2---:R-:W-:-:S02]  /*30e90*/  IMAD R0, R11, R7, RZ ;  /* 0x000000070b007224 */ /* 0x004fc400078e02ff */
[----:B---3--:R-:W-:Y:S02]  /*30ea0*/  IMAD.IADD R8, R8, 0x1, R6 ;  /* 0x0000000108087824 */ /* 0x008fe400078e0206 */
[----:B------:R-:W-:Y:S02]  /*30eb0*/  SHFL.IDX PT, R6, R2, 0x1, 0x181f ;  /* 0x00381f0002067f89 */ /* 0x000fe400000e0000 */
[C---:B------:R-:W-:Y:S01]  /*30ec0*/  VIADD R7, R8.reuse, 0x10 ;  /* 0x0000001008077836 */ /* 0x040fe20000000000 */
[----:B------:R-:W-:Y:S01]  /*30ed0*/  ISETP.GE.AND P1, PT, R8, R0, PT ;  /* 0x000000000800720c */ /* 0x000fe20003f26270 */
[----:B------:R-:W-:Y:S04]  /*30ee0*/  STL [R1+0x478], R8 ;  /* 0x0004780801007387 */ /* 0x000fe80000100800 */
[----:B------:R2:W-:Y:S08]  /*30ef0*/  STL [R1+0x480], R7 ;  /* 0x0004800701007387 */ /* 0x0005f00000100800 */
        /* <DEDUP_REMOVED lines=27> */
.L_x_3491:
[----:B0-----:R-:W3:Y:S04]  /*310b0*/  LDL R2, [R1+0x478] ;  /* 0x0004780001027983 */ /* 0x001ee80000100800 */
[----:B------:R0:W5:Y:S01]  /*310c0*/  LDL R8, [R1+0x440] ;  /* 0x0004400001087983 */ /* 0x0001620000100800 */
[----:B---3--:R-:W-:-:S05]  /*310d0*/  VIADD R2, R2, 0x30 ;  /* 0x0000003002027836 */ /* 0x008fca0000000000 */
[----:B------:R-:W-:Y:S01]  /*310e0*/  ISETP.GE.AND P1, PT, R2, R0, PT ;  /* 0x000000000200720c */ /* 0x000fe20003f26270 */
[----:B------:R1:W-:-:S12]  /*310f0*/  STL [R1+0x49c], R2 ;  /* 0x00049c0201007387 */ /* 0x0003d80000100800 */
[----:B-1----:R-:W-:-:S05]  /*31100*/  @!P1 LEA R2, P2, R10, R3, 0x1 ;  /* 0x000000030a029211 */ /* 0x002fca00078408ff */
[----:B--2---:R-:W-:-:S05]  /*31110*/  @!P1 IMAD.X R3, RZ, RZ, R4, P2 ;  /* 0x000000ffff039224 */ /* 0x004fca00010e0604 */
[----:B------:R-:W-:Y:S01]  /*31120*/  @!PT LDS RZ, [RZ] ;  /* 0x00000000fffff984 */ /* 0x000fe20000000800 */
[----:B------:R-:W-:Y:S01]  /*31130*/  @!PT LDS RZ, [RZ] ;  /* 0x00000000fffff984 */ /* 0x000fe20000000800 */
[----:B------:R-:W-:Y:S01]  /*31140*/  @!PT LDS RZ, [RZ] ;  /* 0x00000000fffff984 */ /* 0x000fe20000000800 */
[----:B------:R0:W-:Y:S01]  /*31150*/  @!P1 LDGSTS.E.BYPASS.LTC128B.128 [R9+0x21c00], desc[UR36][R2.64], !P0 ;  /* 0x21c0000002099fae */ /* 0x0001e2000c101d64 */
[----:B------:R-:W-:Y:S01]  /*31160*/  PLOP3.LUT P0, PT, PT, PT, PT, 0x80, 0x0 ;  /* 0x000000000000781c */ /* 0x000fe20003f0f070 */
[----:B------:R-:W-:-:S12]  /*31170*/  NOP ;  /* 0x0000000000007918 */ /* 0x000fd80000000000 */
.L_x_3361:
        /* <DEDUP_REMOVED lines=8> */
[----:B0-----:R-:W2:Y:S01]  /*31200*/  LDL.LU R2, [R1+0x488] ;  /* 0x0004880001027983 */ /* 0x001ea20000300800 */
        /* <DEDUP_REMOVED lines=29> */
.L_x_3363:
[----:B------:R-:W-:Y:S05]  /*313e0*/  BSYNC B6 ;  /* 0x0000000000067941 */ /* 0x000fea0003800000 */
.L_x_3362:
[----:B------:R-:W2:Y:S01]  /*313f0*/  LDL.LU R6, [R1+0x46c] ;  /* 0x00046c0001067983 */ /* 0x000ea20000300800 */
[----:B------:R-:W1:Y:S01]  /*31400*/  LDC R7, c[0x0][0x448] ;  /* 0x00011200ff077b82 */ /* 0x000e620000000800 */
[----:B------:R-:W-:Y:S02]  /*31410*/  ULDC.64 UR4, c[0x0][0x3d8] ;  /* 0x0000f60000047ab9 */ /* 0x000fe40000000a00 */
[----:B------:R-:W2:Y:S04]  /*31420*/  LDL.LU.64 R2, [R1+0x488] ;  /* 0x0004880001027983 */ /* 0x000ea80000300a00 */
[----:B0-----:R-:W3:Y:S04]  /*31430*/  LDL.LU R0, [R1+0x490] ;  /* 0x0004900001007983 */ /* 0x001ee80000300800 */
[----:B------:R-:W4:Y:S04]  /*31440*/  LDL.LU R5, [R1+0x494] ;  /* 0x0004940001057983 */ /* 0x000f280000300800 */
[----:B------:R-:W4:Y:S04]  /*31450*/  LDL.LU R4, [R1+0x47c] ;  /* 0x00047c0001047983 */ /* 0x000f280000300800 */
[----:B------:R-:W4:Y:S01]  /*31460*/  LDL.LU R9, [R1+0x444] ;  /* 0x0004440001097983 */ /* 0x000f220000300800 */
[----:B-1----:R-:W-:Y:S01]  /*31470*/  ISETP.NE.AND P0, PT, R7, 0x1, PT ;  /* 0x000000010700780c */ /* 0x002fe20003f05270 */
[----:B--2---:R-:W-:-:S02]  /*31480*/  IMAD.MOV.U32 R3, RZ, RZ, R6 ;  /* 0x000000ffff037224 */ /* 0x004fc400078e0006 */
[----:B------:R-:W2:Y:S01]  /*31490*/  LDL.LU R6, [R1+0x468] ;  /* 0x0004680001067983 */ /* 0x000ea20000300800 */
[----:B---3--:R-:W-:Y:S02]  /*314a0*/  IMAD R0, R0, UR4, RZ ;  /* 0x0000000400007c24 */ /* 0x008fe4000f8e02ff */
        /* <DEDUP_REMOVED lines=15> */
[----:B------:R-:W-:Y:S02]  /*315a0*/  LOP3.LUT R8, R8, 0x40, RZ, 0xfc, !PT ;  /* 0x0000004008087812 */ /* 0x000fe400078efcff */
        /* <DEDUP_REMOVED lines=25> */
[----:B------:R-:W-:-:S11]  /*31740*/  ISETP.GE.AND P2, PT, R11, UR4, PT ;  /* 0x000000040b007c0c */ /* 0x000fd6000bf46270 */
        /* <DEDUP_REMOVED lines=41> */
[----:B------:R-:W5:Y:S04]  /*319e0*/  LDL.LU R12, [R1+0x444] ;  /* 0x00044400010c7983 */ /* 0x000f680000300800 */
[----:B------:R-:W5:Y:S04]  /*319f0*/  LDL R11, [R1+0x450] ;  /* 0x00045000010b7983 */ /* 0x000f680000100800 */
[----:B------:R-:W5:Y:S04]  /*31a00*/  LDL.LU R10, [R1+0x498] ;  /* 0x00049800010a7983 */ /* 0x000f680000300800 */
[----:B------:R-:W-:Y:S04]  /*31a10*/  SHFL.IDX PT, R14, R0, 0x1, 0x181f ;  /* 0x00381f00000e7f89 */ /* 0x000fe800000e0000 */
[----:B------:R-:W-:Y:S01]  /*31a20*/  SHFL.IDX PT, R9, R4, 0x1, 0x181f ;  /* 0x00381f0004097f89 */ /* 0x000fe200000e0000 */
[----:B--2---:R-:W-:-:S05]  /*31a30*/  IMAD R7, R8, R7, RZ ;  /* 0x0000000708077224 */ /* 0x004fca00078e02ff */
[-C--:B---3--:R-:W-:Y:S02]  /*31a40*/  ISETP.GE.AND P2, PT, R3, R7.reuse, PT ;  /* 0x000000070300720c */ /* 0x088fe40003f46270 */
[----:B------:R-:W0:Y:S01]  /*31a50*/  S2R R3, SR_TID.X ;  /* 0x0000000000037919 */ /* 0x000e220000002100 */
[----:B----4-:R-:W-:Y:S02]  /*31a60*/  ISETP.GE.AND P3, PT, R2, R7, PT ;  /* 0x000000070200720c */ /* 0x010fe40003f66270 */
[----:B-----5:R-:W-:-:S04]  /*31a70*/  LOP3.LUT R12, R12, 0xffff7fff, RZ, 0xc0, !PT ;  /* 0xffff7fff0c0c7812 */ /* 0x020fc800078ec0ff */
[----:B------:R-:W-:-:S04]  /*31a80*/  @P1 LOP3.LUT R12, R12, 0x8000, RZ, 0xfc, !PT ;  /* 0x000080000c0c1812 */ /* 0x000fc800078efcff */
[----:B------:R-:W-:Y:S02]  /*31a90*/  @!P2 LOP3.LUT R2, R5, 0x40, RZ, 0xc0, !PT ;  /* 0x000000400502a812 */ /* 0x000fe400078ec0ff */
[C---:B------:R-:W-:Y:S02]  /*31aa0*/  LOP3.LUT P1, RZ, R12.reuse, 0x8, RZ, 0xc0, !PT ;  /* 0x000000080cff7812 */ /* 0x040fe4000782c0ff */
[C---:B------:R-:W-:Y:S02]  /*31ab0*/  LOP3.LUT P4, RZ, R12.reuse, 0x2, RZ, 0xc0, !PT ;  /* 0x000000020cff7812 */ /* 0x040fe4000788c0ff */
[----:B------:R-:W-:Y:S02]  /*31ac0*/  LOP3.LUT R12, R12, 0xffffdfff, RZ, 0xc0, !PT ;  /* 0xffffdfff0c0c7812 */ /* 0x000fe400078ec0ff */
[----:B------:R-:W-:Y:S02]  /*31ad0*/  @!P2 SHF.R.U32.HI R2, RZ, 0x2, R2 ;  /* 0x00000002ff02a819 */ /* 0x000fe40000011602 */
[----:B------:R-:W-:-:S02]  /*31ae0*/  @P3 LOP3.LUT R12, R12, 0x2000, RZ, 0xfc, !PT ;  /* 0x000020000c0c3812 */ /* 0x000fc400078efcff */
[----:B------:R-:W-:Y:S02]  /*31af0*/  @!P2 ISETP.NE.U32.AND P3, PT, R2, RZ, PT ;  /* 0x000000ff0200a20c */ /* 0x000fe40003f65070 */
[----:B------:R-:W-:Y:S02]  /*31b00*/  @!P2 LOP3.LUT R2, R6, 0x80, RZ, 0xc0, !PT ;  /* 0x000000800602a812 */ /* 0x000fe400078ec0ff */
[----:B------:R-:W-:Y:S02]  /*31b10*/  LOP3.LUT R12, R12, 0xffffffdf, RZ, 0xc0, !PT ;  /* 0xffffffdf0c0c7812 */ /* 0x000fe400078ec0ff */
[----:B------:R-:W-:Y:S01]  /*31b20*/  @!P2 SHF.R.U32.HI R2, RZ, 0x3, R2 ;  /* 0x00000003ff02a819 */ /* 0x000fe20000011602 */
[----:B------:R-:W-:Y:S01]  /*31b30*/  SHFL.IDX PT, R8, R4, RZ, 0x181f ;  /* 0x00181fff04087589 */ /* 0x000fe200000e0000 */
[----:B0-----:R-:W-:-:S05]  /*31b40*/  IMAD.SHL.U32 R13, R3, 0x8, RZ ;  /* 0x00000008030d7824 */ /* 0x001fca00078e00ff */
[----:B------:R-:W-:Y:S02]  /*31b50*/  @P3 LOP3.LUT R12, R12, 0x20, RZ, 0xfc, !PT ;  /* 0x000000200c0c3812 */ /* 0x000fe400078efcff */
[----:B------:R-:W-:Y:S02]  /*31b60*/  @!P2 ISETP.NE.U32.AND P3, PT, R2, RZ, PT ;  /* 0x000000ff0200a20c */ /* 0x000fe40003f65070 */
[----:B------:R-:W0:Y:S01]  /*31b70*/  SHFL.IDX PT, R2, R0, RZ, 0x181f ;  /* 0x00181fff00027589 */ /* 0x000e2200000e0000 */
[----:B------:R-:W-:Y:S02]  /*31b80*/  LOP3.LUT R13, R13, 0x38, RZ, 0xc0, !PT ;  /* 0x000000380d0d7812 */ /* 0x000fe400078ec0ff */
[----:B------:R-:W-:-:S08]  /*31b90*/  LOP3.LUT R12, R12, 0xffffbfff, RZ, 0xc0, !PT ;  /* 0xffffbfff0c0c7812 */ /* 0x000fd000078ec0ff */
[----:B------:R-:W-:Y:S02]  /*31ba0*/  @P3 LOP3.LUT R12, R12, 0x4000, RZ, 0xfc, !PT ;  /* 0x000040000c0c3812 */ /* 0x000fe400078efcff */
[----:B0-----:R-:W-:-:S05]  /*31bb0*/  @!P2 LEA R3, P6, R13, R2, 0x1 ;  /* 0x000000020d03a211 */ /* 0x001fca00078c08ff */
[----:B------:R-:W-:-:S05]  /*31bc0*/  @!P2 IMAD.X R2, RZ, RZ, R8, P6 ;  /* 0x000000ffff02a224 */ /* 0x000fca00030e0608 */
[----:B------:R-:W-:-:S04]  /*31bd0*/  @!P2 LOP3.LUT R3, R3, R2, RZ, 0x3c, !PT ;  /* 0x000000020303a212 */ /* 0x000fc800078e3cff */
[C---:B------:R-:W-:Y:S02]  /*31be0*/  @!P2 LOP3.LUT R2, R3.reuse, R2, RZ, 0x3c, !PT ;  /* 0x000000020302a212 */ /* 0x040fe400078e3cff */
[C---:B------:R-:W-:Y:S02]  /*31bf0*/  LOP3.LUT P6, RZ, R12.reuse, 0x4, RZ, 0xc0, !PT ;  /* 0x000000040cff7812 */ /* 0x040fe400078cc0ff */
[----:B------:R-:W-:Y:S02]  /*31c00*/  @!P2 LOP3.LUT R3, R3, R2, RZ, 0x3c, !PT ;  /* 0x000000020303a212 */ /* 0x000fe400078e3cff */
[----:B------:R-:W-:-:S03]  /*31c10*/  LOP3.LUT P3, RZ, R12, 0x20, RZ, 0xc0, !PT ;  /* 0x000000200cff7812 */ /* 0x000fc6000786c0ff */
[----:B------:R-:W-:Y:S01]  /*31c20*/  @!P2 LDGSTS.E.BYPASS.LTC128B.128 [R11+0x26400], desc[UR36][R2.64], !P1 ;  /* 0x26400000020bafae */ /* 0x000fe2000c901d64 */
        /* <DEDUP_REMOVED lines=56> */
.L_x_3501:
        /* <DEDUP_REMOVED lines=31> */
.L_x_3366:
[----:B------:R-:W-:Y:S05]  /*321a0*/  BSYNC B0 ;  /* 0x0000000000007941 */ /* 0x000fea0003800000 */
.L_x_3365:
[----:B--2---:R2:W5:Y:S01]  /*321b0*/  LDL R0, [R1+0x440] ;  /* 0x0004400001007983 */ /* 0x0045620000100800 */
[----:B------:R-:W-:Y:S01]  /*321c0*/  PLOP3.LUT P0, PT, PT, PT, PT, 0x80, 0x0 ;  /* 0x000000000000781c */ /* 0x000fe20003f0f070 */
[----:B------:R-:W-:-:S12]  /*321d0*/  NOP ;  /* 0x0000000000007918 */ /* 0x000fd80000000000 */
.L_x_3367:
        /* <DEDUP_REMOVED lines=19> */
.L_x_3502:
[----:B------:R-:W-:Y:S05]  /*32310*/  BSYNC B0 ;  /* 0x0000000000007941 */ /* 0x000fea0003800000 */
.L_x_3368:
        /* <DEDUP_REMOVED lines=8> */
[----:B------:R-:W3:Y:S02]  /*323a0*/  LDL R2, [R1+0x454] ;  /* 0x0004540001027983 */ /* 0x000ee40000100800 */
[----:B----4-:R-:W-:Y:S01]  /*323b0*/  IMAD R0, R4, 0x8, R5 ;  /* 0x0000000804007824 */ /* 0x010fe200078e0205 */
[----:B0-----:R-:W-:Y:S01]  /*323c0*/  LOP3.LUT R3, R3, 0x7f, RZ, 0xc0, !PT ;  /* 0x0000007f03037812 */ /* 0x001fe200078ec0ff */
[----:B------:R-:W-:Y:S03]  /*323d0*/  BSSY B1, `(.L_x_3372) ;  /* 0x0000005000017945 */ /* 0x000fe60003800000 */
[----:B------:R-:W-:-:S02]  /*323e0*/  ISETP.NE.AND P1, PT, R3, RZ, PT ;  /* 0x000000ff0300720c */ /* 0x000fc40003f25270 */
[----:B---3--:R-:W-:-:S04]  /*323f0*/  SHF.L.U32 R2, R2, 0x1f, RZ ;  /* 0x0000001f02027819 */ /* 0x008fc800000006ff */
[----:B------:R-:W0:Y:S02]  /*32400*/  SYNCS.PHASECHK.TRANS64.TRYWAIT P0, [R0+URZ+0x38860], R2 ;  /* 0x03886002000075a7 */ /* 0x000e24000800017f */
[----:B0-----:R-:W-:Y:S05]  /*32410*/  @!P0 BRA `(.L_x_3373) ;  /* 0x0000005800bc8947 */ /* 0x001fea0003800000 */
.L_x_3503:
[----:B------:R-:W-:Y:S05]  /*32420*/  BSYNC B1 ;  /* 0x0000000000017941 */ /* 0x000fea0003800000 */
.L_x_3372:
        /* <DEDUP_REMOVED lines=9> */
.L_x_3375:
[----:B------:R-:W-:Y:S05]  /*324c0*/  BSYNC B1 ;  /* 0x0000000000017941 */ /* 0x000fea0003800000 */
.L_x_3374:
[----:B------:R-:W3:Y:S04]  /*324d0*/  LDL R4, [R1+0x440] ;  /* 0x0004400001047983 */ /* 0x000ee80000100800 */
[----:B0-----:R-:W3:Y:S04]  /*324e0*/  LDL R2, [R1+0x448] ;  /* 0x0004480001027983 */ /* 0x001ee80000100800 */
[----:B------:R-:W4:Y:S04]  /*324f0*/  LDL R5, [R1+0x45c] ;  /* 0x00045c0001057983 */ /* 0x000f280000100800 */
[----:B------:R-:W4:Y:S01]  /*32500*/  LDL.LU R3, [R1+0x470] ;  /* 0x0004700001037983 */ /* 0x000f220000300800 */
[----:B------:R-:W-:Y:S01]  /*32510*/  UIADD3 UR4, UP0, UR40, 0x470, URZ ;  /* 0x0000047028047890 */ /* 0x000fe2000ff1e03f */
[----:B------:R-:W-:Y:S01]  /*32520*/  PLOP3.LUT P0, PT, PT, PT, PT, 0x80, 0x0 ;  /* 0x000000000000781c */ /* 0x000fe20003f0f070 */
[----:B------:R-:W-:Y:S01]  /*32530*/  VIADD R0, R0, 0x38850 ;  /* 0x0003885000007836 */ /* 0x000fe20000000000 */
[----:B------:R-:W-:Y:S01]  /*32540*/  UMOV UR6, 0x0 ;  /* 0x0000000000067882 */ /* 0x000fe20000000000 */
[----:B------:R-:W-:Y:S01]  /*32550*/  UIADD3.X UR5, URZ, UR41, URZ, UP0, !UPT ;  /* 0x000000293f057290 */ /* 0x000fe200087fe43f */
[----:B------:R-:W-:Y:S01]  /*32560*/  UMOV UR7, 0x14f00000 ;  /* 0x14f0000000077882 */ /* 0x000fe20000000000 */
[----:B------:R-:W-:Y:S01]  /*32570*/  UMOV UR10, URZ ;  /* 0x0000003f000a7c82 */ /* 0x000fe20008000000 */
[----:B---3--:R-:W-:-:S04]  /*32580*/  IMAD R2, R2, 0x10000, R4 ;  /* 0x0001000002027824 */ /* 0x008fc800078e0204 */
[----:B------:R-:W-:Y:S02]  /*32590*/  VIADD R4, R2, 0x400 ;  /* 0x0000040002047836 */ /* 0x000fe40000000000 */
[----:B----4-:R-:W-:-:S07]  /*325a0*/  IMAD R3, R3, 0x40, R5 ;  /* 0x0000004003037824 */ /* 0x010fce00078e0205 */
.L_x_3376:
        /* <DEDUP_REMOVED lines=15> */
.L_x_3377:
        /* <DEDUP_REMOVED lines=15> */
.L_x_3378:
        /* <DEDUP_REMOVED lines=15> */
.L_x_3379:
        /* <DEDUP_REMOVED lines=15> */
.L_x_3380:
        /* <DEDUP_REMOVED lines=15> */
.L_x_3381:
        /* <DEDUP_REMOVED lines=15> */
.L_x_3382:
        /* <DEDUP_REMOVED lines=15> */
.L_x_3383:
        /* <DEDUP_REMOVED lines=10> */
.L_x_3371:
[----:B------:R-:W-:Y:S05]  /*32ce0*/  BSYNC B0 ;  /* 0x0000000000007941 */ /* 0x000fea0003800000 */
.L_x_3370:
[----:B-1----:R-:W3:Y:S04]  /*32cf0*/  LDL R4, [R1+0x464] ;  /* 0x0004640001047983 */ /* 0x002ee80000100800 */
[----:B------:R-:W4:Y:S01]  /*32d00*/  LDL R5, [R1+0x460] ;  /* 0x0004600001057983 */ /* 0x000f220000100800 */
[----:B------:R-:W-:Y:S01]  /*32d10*/  BSSY B0, `(.L_x_3384) ;  /* 0x00002b3000007945 */ /* 0x000fe20003800000 */
[----:B---3--:R-:W-:-:S05]  /*32d20*/  VIADD R0, R4, 0xfffffffe ;  /* 0xfffffffe04007836 */ /* 0x008fca0000000000 */
[----:B----4-:R-:W-:-:S13]  /*32d30*/  ISETP.GE.AND P0, PT, R0, R5, PT ;  /* 0x000000050000720c */ /* 0x010fda0003f06270 */
        /* <DEDUP_REMOVED lines=9> */
[----:B------:R-:W3:Y:S04]  /*32dd0*/  LDL.LU R4, [R1+0x448] ;  /* 0x0004480001047983 */ /* 0x000ee80000300800 */
[----:B------:R-:W4:Y:S04]  /*32de0*/  LDL.LU R7, [R1+0x454] ;  /* 0x0004540001077983 */ /* 0x000f280000300800 */
[----:B------:R-:W5:Y:S01]  /*32df0*/  LDL R5, [R1+0x444] ;  /* 0x0004440001057983 */ /* 0x000f620000100800 */
[----:B------:R-:W-:Y:S01]  /*32e00*/  BSSY B1, `(.L_x_3388) ;  /* 0x00000db000017945 */ /* 0x000fe20003800000 */
[----:B---3--:R-:W-:-:S05]  /*32e10*/  VIADD R2, R4, 0x1 ;  /* 0x0000000104027836 */ /* 0x008fca0000000000 */
[----:B------:R-:W-:-:S04]  /*32e20*/  ISETP.NE.AND P0, PT, R2, 0x2, PT ;  /* 0x000000020200780c */ /* 0x000fc80003f05270 */
[----:B------:R-:W-:Y:S02]  /*32e30*/  SEL R3, RZ, 0x1, P0 ;  /* 0x00000001ff037807 */ /* 0x000fe40000000000 */
[----:B------:R-:W-:Y:S02]  /*32e40*/  SEL R8, R2, RZ, P0 ;  /* 0x000000ff02087207 */ /* 0x000fe40000000000 */
[----:B----4-:R-:W-:-:S03]  /*32e50*/  LOP3.LUT R7, R7, R3, RZ, 0x3c, !PT ;  /* 0x0000000307077212 */ /* 0x010fc600078e3cff */
[----:B------:R0:W-:Y:S04]  /*32e60*/  STL [R1+0x448], R8 ;  /* 0x0004480801007387 */ /* 0x0001e80000100800 */
[----:B------:R0:W-:Y:S01]  /*32e70*/  STL [R1+0x454], R7 ;  /* 0x0004540701007387 */ /* 0x0001e20000100800 */
[----:B-----5:R-:W-:-:S13]  /*32e80*/  LOP3.LUT P2, RZ, R5, 0x1, RZ, 0xc0, !PT ;  /* 0x0000000105ff7812 */ /* 0x020fda000784c0ff */
[----:B0-----:R-:W-:Y:S05]  /*32e90*/  @!P2 BRA `(.L_x_3389) ;  /* 0x0000000c0044a947 */ /* 0x001fea0003800000 */
[----:B------:R-:W-:Y:S02]  /*32ea0*/  ULDC.64 UR4, c[0x0][0x418] ;  /* 0x0001060000047ab9 */ /* 0x000fe40000000a00 */
        /* <DEDUP_REMOVED lines=21> */
[----:B------:R0:W5:Y:S04]  /*33000*/  LDG.E R17, desc[UR36][R4.64] ;  /* 0x0000002404117981 */ /* 0x000168000c1e1900 */
.L_x_3390:
[----:B------:R-:W3:Y:S01]  /*33010*/  LDL R2, [R1+0x440] ;  /* 0x0004400001027983 */ /* 0x000ee20000100800 */
[----:B------:R-:W0:Y:S02]  /*33020*/  S2R R3, SR_TID.X ;  /* 0x0000000000037919 */ /* 0x000e240000002100 */
[----:B0-----:R-:W-:Y:S01]  /*33030*/  LOP3.LUT R4, R3, 0x7f, RZ, 0xc0, !PT ;  /* 0x0000007f03047812 */ /* 0x001fe200078ec0ff */
[----:B------:R-:W-:Y:S03]  /*33040*/  BSSY B3, `(.L_x_3391) ;  /* 0x0000006000037945 */ /* 0x000fe60003800000 */
[----:B------:R-:W-:Y:S01]  /*33050*/  ISETP.NE.AND P1, PT, R4, RZ, PT ;  /* 0x000000ff0400720c */ /* 0x000fe20003f25270 */
[----:B---3--:R-:W-:Y:S01]  /*33060*/  IMAD R3, R8, 0x8, R2 ;  /* 0x0000000808037824 */ /* 0x008fe200078e0202 */
[----:B------:R-:W-:-:S04]  /*33070*/  SHF.L.U32 R2, R7, 0x1f, RZ ;  /* 0x0000001f07027819 */ /* 0x000fc800000006ff */
[----:B------:R-:W0:Y:S02]  /*33080*/  SYNCS.PHASECHK.TRANS64.TRYWAIT P0, [R3+URZ+0x38840], R2 ;  /* 0x03884002030075a7 */ /* 0x000e24000800017f */
[----:B0-----:R-:W-:Y:S05]  /*33090*/  @!P0 BRA `(.L_x_3392) ;  /* 0x0000004c00b08947 */ /* 0x001fea0003800000 */
.L_x_3504:
[----:B------:R-:W-:Y:S05]  /*330a0*/  BSYNC B3 ;  /* 0x0000000000037941 */ /* 0x000fea0003800000 */
.L_x_3391:
        /* <DEDUP_REMOVED lines=9> */
.L_x_3394:
[----:B------:R-:W-:Y:S05]  /*33140*/  BSYNC B3 ;  /* 0x0000000000037941 */ /* 0x000fea0003800000 */
.L_x_3393:
        /* <DEDUP_REMOVED lines=14> */
.L_x_3395:
        /* <DEDUP_REMOVED lines=13> */
.L_x_3505:
[----:B------:R-:W-:Y:S05]  /*33300*/  BSYNC B3 ;  /* 0x0000000000037941 */ /* 0x000fea0003800000 */
.L_x_3396:
        /* <DEDUP_REMOVED lines=11> */
.L_x_3399:
[----:B------:R-:W-:Y:S05]  /*333c0*/  BSYNC B3 ;  /* 0x0000000000037941 */ /* 0x000fea0003800000 */
.L_x_3398:
        /* <DEDUP_REMOVED lines=11> */
.L_x_3400:
        /* <DEDUP_REMOVED lines=15> */
.L_x_3401:
        /* <DEDUP_REMOVED lines=15> */
.L_x_3402:
        /* <DEDUP_REMOVED lines=15> */
.L_x_3403:
        /* <DEDUP_REMOVED lines=15> */
.L_x_3404:
        /* <DEDUP_REMOVED lines=15> */
.L_x_3405:
        /* <DEDUP_REMOVED lines=15> */
.L_x_3406:
        /* <DEDUP_REMOVED lines=15> */
.L_x_3407:
        /* <DEDUP_REMOVED lines=10> */
.L_x_3389:
[----:B------:R-:W-:Y:S05]  /*33bb0*/  BSYNC B1 ;  /* 0x0000000000017941 */ /* 0x000fea0003800000 */
.L_x_3388:
[----:B------:R-:W3:Y:S02]  /*33bc0*/  LDL R4, [R1+0x464] ;  /* 0x0004640001047983 */ /* 0x000ee40000100800 */
[----:B---3--:R-:W-:-:S07]  /*33bd0*/  VIADD R0, R4, 0xfffffffd ;  /* 0xfffffffd04007836 */ /* 0x008fce0000000000 */
.L_x_3387:
[----:B------:R-:W-:Y:S05]  /*33be0*/  BSYNC B2 ;  /* 0x0000000000027941 */ /* 0x000fea0003800000 */
.L_x_3386:
[----:B------:R-:W3:Y:S01]  /*33bf0*/  LDL.LU R2, [R1+0x464] ;  /* 0x0004640001027983 */ /* 0x000ee20000300800 */
[----:B------:R-:W-:Y:S01]  /*33c00*/  VIADD R6, R6, 0xfffffffe ;  /* 0xfffffffe06067836 */ /* 0x000fe20000000000 */
[----:B---3--:R-:W-:-:S04]  /*33c10*/  LOP3.LUT R2, RZ, R2, RZ, 0x33, !PT ;  /* 0x00000002ff027212 */ /* 0x008fc800078e33ff */
[----:B------:R-:W-:-:S13]  /*33c20*/  ISETP.NE.AND P0, PT, R6, R2, PT ;  /* 0x000000020600720c */ /* 0x000fda0003f05270 */
[----:B------:R-:W-:Y:S05]  /*33c30*/  @!P0 BRA `(.L_x_3385) ;  /* 0x0000001c00008947 */ /* 0x000fea0003800000 */
.L_x_3448:
[----:B------:R-:W3:Y:S04]  /*33c40*/  LDL R4, [R1+0x444] ;  /* 0x0004440001047983 */ /* 0x000ee80000100800 */
[----:B------:R-:W4:Y:S04]  /*33c50*/  LDL.LU R3, [R1+0x448] ;  /* 0x0004480001037983 */ /* 0x000f280000300800 */
[----:B------:R-:W5:Y:S01]  /*33c60*/  LDL.LU R2, [R1+0x454] ;  /* 0x0004540001027983 */ /* 0x000f620000300800 */
[----:B------:R-:W-:Y:S05]  /*33c70*/  YIELD ;  /* 0x0000000000007946 */ /* 0x000fea0003800000 */
[----:B------:R-:W-:Y:S01]  /*33c80*/  BSSY B1, `(.L_x_3408) ;  /* 0x00000d8000017945 */ /* 0x000fe20003800000 */
[----:B---3--:R-:W-:Y:S01]  /*33c90*/  LOP3.LUT P1, RZ, R4, 0x1, RZ, 0xc0, !PT ;  /* 0x0000000104ff7812 */ /* 0x008fe2000782c0ff */
[----:B----4-:R-:W-:-:S05]  /*33ca0*/  VIADD R7, R3, 0x1 ;  /* 0x0000000103077836 */ /* 0x010fca0000000000 */
[----:B------:R-:W-:-:S04]  /*33cb0*/  ISETP.NE.AND P0, PT, R7, 0x2, PT ;  /* 0x000000020700780c */ /* 0x000fc80003f05270 */
[----:B------:R-:W-:Y:S02]  /*33cc0*/  SEL R6, RZ, 0x1, P0 ;  /* 0x00000001ff067807 */ /* 0x000fe40000000000 */
[----:B------:R-:W-:Y:S02]  /*33cd0*/  SEL R7, R7, RZ, P0 ;  /* 0x000000ff07077207 */ /* 0x000fe40000000000 */
[----:B-----5:R-:W-:Y:S01]  /*33ce0*/  LOP3.LUT R6, R2, R6, RZ, 0x3c, !PT ;  /* 0x0000000602067212 */ /* 0x020fe200078e3cff */
[----:B0-----:R-:W-:Y:S06]  /*33cf0*/  @!P1 BRA `(.L_x_3409) ;  /* 0x0000000c00409947 */ /* 0x001fec0003800000 */
        /* <DEDUP_REMOVED lines=24> */
.L_x_3410:
[----:B------:R-:W0:Y:S01]  /*33e80*/  LDL R2, [R1+0x440] ;  /* 0x0004400001027983 */ /* 0x000e220000100800 */
[----:B------:R-:W1:Y:S01]  /*33e90*/  S2R R3, SR_TID.X ;  /* 0x0000000000037919 */ /* 0x000e620000002100 */
[----:B------:R-:W-:Y:S01]  /*33ea0*/  BSSY B2, `(.L_x_3411) ;  /* 0x0000007000027945 */ /* 0x000fe20003800000 */
[----:B-1----:R-:W-:-:S04]  /*33eb0*/  LOP3.LUT R3, R3, 0x7f, RZ, 0xc0, !PT ;  /* 0x0000007f03037812 */ /* 0x002fc800078ec0ff */
[----:B------:R-:W-:Y:S01]  /*33ec0*/  ISETP.NE.AND P1, PT, R3, RZ, PT ;  /* 0x000000ff0300720c */ /* 0x000fe20003f25270 */
[----:B0-----:R-:W-:Y:S01]  /*33ed0*/  IMAD R4, R7, 0x8, R2 ;  /* 0x0000000807047824 */ /* 0x001fe200078e0202 */
[----:B------:R-:W-:-:S04]  /*33ee0*/  SHF.L.U32 R2, R6, 0x1f, RZ ;  /* 0x0000001f06027819 */ /* 0x000fc800000006ff */
[----:B------:R-:W0:Y:S02]  /*33ef0*/  SYNCS.PHASECHK.TRANS64.TRYWAIT P0, [R4+URZ+0x38840], R2 ;  /* 0x03884002040075a7 */ /* 0x000e24000800017f */
[----:B0-----:R-:W-:Y:S05]  /*33f00*/  @!P0 BRA `(.L_x_3412) ;  /* 0x00000040003c8947 */ /* 0x001fea0003800000 */
.L_x_3506:
[----:B------:R-:W-:Y:S05]  /*33f10*/  BSYNC B2 ;  /* 0x0000000000027941 */ /* 0x000fea0003800000 */
.L_x_3411:
        /* <DEDUP_REMOVED lines=9> */
.L_x_3414:
[----:B------:R-:W-:Y:S05]  /*33fb0*/  BSYNC B2 ;  /* 0x0000000000027941 */ /* 0x000fea0003800000 */
.L_x_3413:
        /* <DEDUP_REMOVED lines=13> */
.L_x_3415:
        /* <DEDUP_REMOVED lines=13> */
.L_x_3507:
[----:B------:R-:W-:Y:S05]  /*34160*/  BSYNC B2 ;  /* 0x0000000000027941 */ /* 0x000fea0003800000 */
.L_x_3416:
        /* <DEDUP_REMOVED lines=11> */
.L_x_3419:
[----:B------:R-:W-:Y:S05]  /*34220*/  BSYNC B2 ;  /* 0x0000000000027941 */ /* 0x000fea0003800000 */
.L_x_3418:
        /* <DEDUP_REMOVED lines=10> */
.L_x_3420:
        /* <DEDUP_REMOVED lines=15> */
.L_x_3421:
        /* <DEDUP_REMOVED lines=15> */
.L_x_3422:
        /* <DEDUP_REMOVED lines=15> */
.L_x_3423:
        /* <DEDUP_REMOVED lines=15> */
.L_x_3424:
        /* <DEDUP_REMOVED lines=15> */
.L_x_3425:
        /* <DEDUP_REMOVED lines=15> */
.L_x_3426:
        /* <DEDUP_REMOVED lines=15> */
.L_x_3427:
        /* <DEDUP_REMOVED lines=10> */
.L_x_3409:
[----:B------:R-:W-:Y:S05]  /*34a00*/  BSYNC B1 ;  /* 0x0000000000017941 */ /* 0x000fea0003800000 */
.L_x_3408:
[----:B------:R-:W3:Y:S01]  /*34a10*/  LDL R2, [R1+0x444] ;  /* 0x0004440001027983 */ /* 0x000ee20000100800 */
[----:B------:R-:W-:Y:S01]  /*34a20*/  VIADD R7, R7, 0x1 ;  /* 0x0000000107077836 */ /* 0x000fe20000000000 */
[----:B------:R-:W-:Y:S04]  /*34a30*/  BSSY B1, `(.L_x_3428) ;  /* 0x00000dc000017945 */ /* 0x000fe80003800000 */
[----:B------:R-:W-:-:S04]  /*34a40*/  ISETP.NE.AND P0, PT, R7, 0x2, PT ;  /* 0x000000020700780c */ /* 0x000fc80003f05270 */
[----:B------:R-:W-:-:S05]  /*34a50*/  SEL R9, R7, RZ, P0 ;  /* 0x000000ff07097207 */ /* 0x000fca0000000000 */
[----:B------:R0:W-:Y:S01]  /*34a60*/  STL [R1+0x448], R9 ;  /* 0x0004480901007387 */ /* 0x0001e20000100800 */
[----:B---3--:R-:W-:Y:S02]  /*34a70*/  LOP3.LUT P2, RZ, R2, 0x1, RZ, 0xc0, !PT ;  /* 0x0000000102ff7812 */ /* 0x008fe4000784c0ff */
[----:B------:R-:W-:-:S04]  /*34a80*/  SEL R2, RZ, 0x1, P0 ;  /* 0x00000001ff027807 */ /* 0x000fc80000000000 */
[----:B------:R-:W-:Y:S01]  /*34a90*/  LOP3.LUT R8, R6, R2, RZ, 0x3c, !PT ;  /* 0x0000000206087212 */ /* 0x000fe200078e3cff */
[----:B------:R-:W-:-:S04]  /*34aa0*/  VIADD R6, R0, 0xffffffff ;  /* 0xffffffff00067836 */ /* 0x000fc80000000000 */
[----:B------:R0:W-:Y:S02]  /*34ab0*/  STL [R1+0x454], R8 ;  /* 0x0004540801007387 */ /* 0x0001e40000100800 */
[----:B------:R-:W-:Y:S05]  /*34ac0*/  @!P2 BRA `(.L_x_3429) ;  /* 0x0000000c0048a947 */ /* 0x000fea0003800000 */
[----:B------:R-:W-:Y:S01]  /*34ad0*/  ULDC.64 UR4, c[0x0][0x418] ;  /* 0x0001060000047ab9 */ /* 0x000fe20000000a00 */
[----:B------:R-:W-:Y:S01]  /*34ae0*/  IMAD.MOV.U32 R7, RZ, RZ, R6 ;  /* 0x000000ffff077224 */ /* 0x000fe200078e0006 */
        /* <DEDUP_REMOVED lines=22> */
.L_x_3430:
[----:B------:R-:W3:Y:S01]  /*34c50*/  LDL R2, [R1+0x440] ;  /* 0x0004400001027983 */ /* 0x000ee20000100800 */
[----:B------:R-:W1:Y:S02]  /*34c60*/  S2R R3, SR_TID.X ;  /* 0x0000000000037919 */ /* 0x000e640000002100 */
[----:B-1----:R-:W-:Y:S02]  /*34c70*/  LOP3.LUT R4, R3, 0x7f, RZ, 0xc0, !PT ;  /* 0x0000007f03047812 */ /* 0x002fe400078ec0ff */
[----:B------:R-:W-:Y:S01]  /*34c80*/  SHF.L.U32 R3, R8, 0x1f, RZ ;  /* 0x0000001f08037819 */ /* 0x000fe200000006ff */
[----:B------:R-:W-:Y:S01]  /*34c90*/  BSSY B2, `(.L_x_3431) ;  /* 0x0000005000027945 */ /* 0x000fe20003800000 */
[----:B------:R-:W-:Y:S01]  /*34ca0*/  ISETP.NE.AND P1, PT, R4, RZ, PT ;  /* 0x000000ff0400720c */ /* 0x000fe20003f25270 */
[----:B---3--:R-:W-:-:S04]  /*34cb0*/  IMAD R2, R9, 0x8, R2 ;  /* 0x0000000809027824 */ /* 0x008fc800078e0202 */
[----:B------:R-:W1:Y:S02]  /*34cc0*/  SYNCS.PHASECHK.TRANS64.TRYWAIT P0, [R2+URZ+0x38840], R3 ;  /* 0x03884003020075a7 */ /* 0x000e64000800017f */
[----:B-1----:R-:W-:Y:S06]  /*34cd0*/  @!P0 BRA `(.L_x_3432) ;  /* 0x0000003000f08947 */ /* 0x002fec0003800000 */
.L_x_3508:
[----:B------:R-:W-:Y:S05]  /*34ce0*/  BSYNC B2 ;  /* 0x0000000000027941 */ /* 0x000fea0003800000 */
.L_x_3431:
        /* <DEDUP_REMOVED lines=9> */
.L_x_3434:
[----:B------:R-:W-:Y:S05]  /*34d80*/  BSYNC B2 ;  /* 0x0000000000027941 */ /* 0x000fea0003800000 */
.L_x_3433:
        /* <DEDUP_REMOVED lines=14> */
.L_x_3435:
        /* <DEDUP_REMOVED lines=13> */
.L_x_3509:
[----:B------:R-:W-:Y:S05]  /*34f40*/  BSYNC B2 ;  /* 0x0000000000027941 */ /* 0x000fea0003800000 */
.L_x_3436:
        /* <DEDUP_REMOVED lines=11> */
.L_x_3439:
[----:B------:R-:W-:Y:S05]  /*35000*/  BSYNC B2 ;  /* 0x0000000000027941 */ /* 0x000fea0003800000 */
.L_x_3438:
        /* <DEDUP_REMOVED lines=11> */
.L_x_3440:
        /* <DEDUP_REMOVED lines=15> */
.L_x_3441:
        /* <DEDUP_REMOVED lines=15> */
.L_x_3442:
        /* <DEDUP_REMOVED lines=15> */
.L_x_3443:
        /* <DEDUP_REMOVED lines=15> */
.L_x_3444:
        /* <DEDUP_REMOVED lines=15> */
.L_x_3445:
        /* <DEDUP_REMOVED lines=15> */
.L_x_3446:
        /* <DEDUP_REMOVED lines=15> */
.L_x_3447:
        /* <DEDUP_REMOVED lines=10> */
.L_x_3429:
[----:B------:R-:W-:Y:S05]  /*357f0*/  BSYNC B1 ;  /* 0x0000000000017941 */ /* 0x000fea0003800000 */
.L_x_3428:
[----:B------:R-:W3:Y:S01]  /*35800*/  LDL R5, [R1+0x460] ;  /* 0x0004600001057983 */ /* 0x000ee20000100800 */
[----:B------:R-:W-:Y:S01]  /*35810*/  VIADD R0, R0, 0xfffffffe ;  /* 0xfffffffe00007836 */ /* 0x000fe20000000000 */
[----:B---3--:R-:W-:-:S13]  /*35820*/  ISETP.GT.AND P0, PT, R6, R5, PT ;  /* 0x000000050600720c */ /* 0x008fda0003f04270 */
[----:B------:R-:W-:Y:S05]  /*35830*/  @P0 BRA `(.L_x_3448) ;  /* 0xffffffe400000947 */ /* 0x000fea000383ffff */
.L_x_3385:
[----:B------:R-:W-:Y:S05]  /*35840*/  BSYNC B0 ;  /* 0x0000000000007941 */ /* 0x000fea0003800000 */
.L_x_3384:
        /* <DEDUP_REMOVED lines=12> */
[----:B------:R-:W3:Y:S01]  /*35910*/  S2R R2, SR_LANEID ;  /* 0x0000000000027919 */ /* 0x000ee20000000000 */
[----:B------:R-:W-:Y:S02]  /*35920*/  VOTEU.ANY UR4, UPT, PT ;  /* 0x0000000000047886 */ /* 0x000fe400038e0100 */
[----:B------:R-:W3:Y:S08]  /*35930*/  FLO.U32 R4, UR4 ;  /* 0x0000000400047d00 */ /* 0x000ef000080e0000 */
[----:B------:R-:W4:Y:S01]  /*35940*/  POPC R5, UR4 ;  /* 0x0000000400057d09 */ /* 0x000f220008000000 */
[----:B---3--:R-:W-:-:S02]  /*35950*/  ISETP.EQ.U32.AND P1, PT, R4, R2, PT ;  /* 0x000000020400720c */ /* 0x008fc40003f22070 */
[----:B-1----:R-:W4:Y:S11]  /*35960*/  LDC.64 R2, c[0x0][0xd60] ;  /* 0x00035800ff027b82 */ /* 0x002f360000000a00 */
[----:B----4-:R1:W3:Y:S02]  /*35970*/  @P1 ATOMG.E.ADD.STRONG.GPU PT, R2, desc[UR36][R2.64], R5 ;  /* 0x00000005020219a8 */ /* 0x0102e400081ee1e4 */
[----:B-1----:R-:W1:Y:S02]  /*35980*/  S2R R3, SR_LTMASK ;  /* 0x0000000000037919 */ /* 0x002e640000003900 */
[----:B-1----:R-:W-:-:S06]  /*35990*/  LOP3.LUT R3, R3, UR4, RZ, 0xc0, !PT ;  /* 0x0000000403037c12 */ /* 0x002fcc000f8ec0ff */
[----:B------:R-:W1:Y:S01]  /*359a0*/  POPC R3, R3 ;  /* 0x0000000300037309 */ /* 0x000e620000000000 */
[----:B---3--:R-:W1:Y:S02]  /*359b0*/  SHFL.IDX PT, R2, R2, R4, 0x1f ;  /* 0x00001f0402027589 */ /* 0x008e6400000e0000 */
[----:B-1----:R-:W-:-:S07]  /*359c0*/  IADD3 R16, R2, UR38, R3 ;  /* 0x0000002602107c10 */ /* 0x002fce000fffe003 */
.L_x_3450:
[----:B------:R-:W-:Y:S05]  /*359d0*/  BSYNC B0 ;  /* 0x0000000000007941 */ /* 0x000fea0003800000 */
.L_x_3449:
[----:B------:R-:W-:-:S05]  /*359e0*/  SEL R0, R0, RZ, P0 ;  /* 0x000000ff00007207 */ /* 0x000fca0000000000 */
[----:B------:R3:W-:Y:S02]  /*359f0*/  STL [R1+0x448], R0 ;  /* 0x0004480001007387 */ /* 0x0007e40000100800 */
.L_x_3346:
[----:B------:R-:W-:Y:S05]  /*35a00*/  BSYNC B7 ;  /* 0x0000000000077941 */ /* 0x000fea0003800000 */
.L_x_3344:
        /* <DEDUP_REMOVED lines=13> */
.L_x_3451:
[----:B------:R-:W3:Y:S01]  /*35ae0*/  S2R R0, SR_TID.X ;  /* 0x0000000000007919 */ /* 0x000ee20000002100 */
[----:B------:R-:W-:Y:S01]  /*35af0*/  UMOV UR4, 0xffffffff ;  /* 0xffffffff00047882 */ /* 0x000fe20000000000 */
[----:B---3--:R-:W-:-:S04]  /*35b00*/  LOP3.LUT R6, R0, 0x1f, RZ, 0xc0, !PT ;  /* 0x0000001f00067812 */ /* 0x008fc800078ec0ff */
[----:B------:R-:W-:Y:S01]  /*35b10*/  ISETP.NE.AND P0, PT, R6, 0x1f, PT ;  /* 0x0000001f0600780c */ /* 0x000fe20003f05270 */
[----:B------:R-:W-:-:S12]  /*35b20*/  BRA.DIV UR4, `(.L_x_3453) ;  /* 0x0000002604847947 */ /* 0x000fd8000b800000 */
[----:B------:R-:W-:Y:S01]  /*35b30*/  IMAD.IADD R0, R19, 0x1, R6 ;  /* 0x0000000113007824 */ /* 0x000fe200078e0206 */
[----:B------:R-:W-:-:S04]  /*35b40*/  ULDC UR4, c[0x0][0xd3c] ;  /* 0x00034f0000047ab9 */ /* 0x000fc80000000800 */
[----:B------:R-:W-:-:S13]  /*35b50*/  ISETP.GE.OR P1, PT, R0, UR4, !P0 ;  /* 0x0000000400007c0c */ /* 0x000fda000c726670 */
[----:B-1----:R-:W1:Y:S02]  /*35b60*/  @!P1 LDC.64 R2, c[0x0][0xd80] ;  /* 0x00036000ff029b82 */ /* 0x002e640000000a00 */
[----:B-1----:R-:W-:-:S06]  /*35b70*/  @!P1 IMAD.WIDE R2, R0, 0x4, R2 ;  /* 0x0000000400029825 */ /* 0x002fcc00078e0202 */
[----:B------:R1:W3:Y:S01]  /*35b80*/  @!P1 LDG.E R3, desc[UR36][R2.64] ;  /* 0x0000002402039981 */ /* 0x0002e2000c1e1900 */
[C---:B------:R-:W-:Y:S02]  /*35b90*/  ISETP.GE.U32.AND P2, PT, R6.reuse, 0x2, PT ;  /* 0x000000020600780c */ /* 0x040fe40003f46070 */
[C---:B------:R-:W-:Y:S01]  /*35ba0*/  ISETP.GE.U32.AND P3, PT, R6.reuse, 0x4, PT ;  /* 0x000000040600780c */ /* 0x040fe20003f66070 */
[----:B------:R-:W-:Y:S01]  /*35bb0*/  SHFL.IDX PT, R0, R16, RZ, 0x1f ;  /* 0x00001fff10007589 */ /* 0x000fe200000e0000 */
[C---:B------:R-:W-:Y:S02]  /*35bc0*/  ISETP.GE.U32.AND P4, PT, R6.reuse, 0x8, PT ;  /* 0x000000080600780c */ /* 0x040fe40003f86070 */
[C---:B------:R-:W-:Y:S01]  /*35bd0*/  ISETP.GE.U32.AND P5, PT, R6.reuse, 0x10, PT ;  /* 0x000000100600780c */ /* 0x040fe20003fa6070 */
[----:B------:R-:W-:Y:S01]  /*35be0*/  SHFL.IDX PT, R5, R16, 0x1, 0x1f ;  /* 0x00201f0010057f89 */ /* 0x000fe200000e0000 */
[----:B-1----:R-:W-:Y:S02]  /*35bf0*/  IMAD.MOV.U32 R2, RZ, RZ, RZ ;  /* 0x000000ffff027224 */ /* 0x002fe400078e00ff */
[----:B---3--:R-:W-:Y:S01]  /*35c00*/  @!P1 IMAD.MOV.U32 R2, RZ, RZ, R3 ;  /* 0x000000ffff029224 */ /* 0x008fe200078e0003 */
        /* <DEDUP_REMOVED lines=16> */
[----:B------:R1:W3:Y:S02]  /*35d10*/  SHFL.IDX PT, R16, R3, 0x1f, 0x1f ;  /* 0x03e01f0003107f89 */ /* 0x0002e400000e0000 */
.L_x_3519:
[----:B------:R-:W-:Y:S02]  /*35d20*/  ULDC UR4, c[0x0][0xd38] ;  /* 0x00034e0000047ab9 */ /* 0x000fe40000000800 */
[----:B------:R-:W-:-:S04]  /*35d30*/  IMAD.U32 R4, RZ, RZ, UR4 ;  /* 0x00000004ff047e24 */ /* 0x000fc8000f8e00ff */
[----:B---3--:R-:W-:-:S04]  /*35d40*/  IMAD R16, R16, R4, RZ ;  /* 0x0000000410107224 */ /* 0x008fc800078e02ff */
[----:B------:R-:W-:-:S05]  /*35d50*/  IMAD.IADD R5, R5, 0x1, R16 ;  /* 0x0000000105057824 */ /* 0x000fca00078e0210 */
[----:B------:R-:W-:-:S13]  /*35d60*/  ISETP.GT.AND P6, PT, R5, R0, PT ;  /* 0x000000000500720c */ /* 0x000fda0003fc4270 */
[----:B------:R-:W-:Y:S05]  /*35d70*/  @P6 BRA `(.L_x_3454) ;  /* 0x00000000009c6947 */ /* 0x000fea0003800000 */
.L_x_3459:
[----:B------:R-:W3:Y:S01]  /*35d80*/  LDC R2, c[0x0][0xd3c] ;  /* 0x00034f00ff027b82 */ /* 0x000ee20000000800 */
[----:B------:R-:W-:-:S05]  /*35d90*/  VIADD R19, R19, 0x1f ;  /* 0x0000001f13137836 */ /* 0x000fca0000000000 */
[----:B---3--:R-:W-:-:S13]  /*35da0*/  ISETP.GE.AND P6, PT, R19, R2, PT ;  /* 0x000000021300720c */ /* 0x008fda0003fc6270 */
[----:B------:R-:W-:Y:S05]  /*35db0*/  @P6 BRA `(.L_x_3455) ;  /* 0x0000000400d46947 */ /* 0x000fea0003800000 */
[----:B-1----:R-:W1:Y:S01]  /*35dc0*/  S2R R3, SR_TID.X ;  /* 0x0000000000037919 */ /* 0x002e620000002100 */
[----:B------:R-:W-:Y:S01]  /*35dd0*/  BSSY B0, `(.L_x_3456) ;  /* 0x0000009000007945 */ /* 0x000fe20003800000 */
[----:B-1----:R-:W-:-:S05]  /*35de0*/  LOP3.LUT R3, R3, 0x1f, RZ, 0xc0, !PT ;  /* 0x0000001f03037812 */ /* 0x002fca00078ec0ff */
[----:B------:R-:W-:-:S05]  /*35df0*/  IMAD.IADD R4, R19, 0x1, R3 ;  /* 0x0000000113047824 */ /* 0x000fca00078e0203 */
[----:B------:R-:W-:Y:S01]  /*35e00*/  ISETP.GE.OR P6, PT, R4, R2, !P0 ;  /* 0x000000020400720c */ /* 0x000fe200047c6670 */
[----:B------:R-:W-:-:S12]  /*35e10*/  IMAD.MOV.U32 R2, RZ, RZ, RZ ;  /* 0x000000ffff027224 */ /* 0x000fd800078e00ff */
[----:B------:R-:W-:Y:S05]  /*35e20*/  @P6 BRA `(.L_x_3457) ;  /* 0x00000000000c6947 */ /* 0x000fea0003800000 */
[----:B------:R-:W1:Y:S02]  /*35e30*/  LDC.64 R2, c[0x0][0xd80] ;  /* 0x00036000ff027b82 */ /* 0x000e640000000a00 */
[----:B-1----:R-:W-:-:S06]  /*35e40*/  IMAD.WIDE R2, R4, 0x4, R2 ;  /* 0x0000000404027825 */ /* 0x002fcc00078e0202 */
[----:B------:R1:W5:Y:S02]  /*35e50*/  LDG.E R2, desc[UR36][R2.64] ;  /* 0x0000002402027981 */ /* 0x000364000c1e1900 */
.L_x_3457:
[----:B------:R-:W-:Y:S05]  /*35e60*/  BSYNC B0 ;  /* 0x0000000000007941 */ /* 0x000fea0003800000 */
.L_x_3456:
[----:B------:R-:W-:-:S03]  /*35e70*/  UMOV UR4, 0xffffffff ;  /* 0xffffffff00047882 */ /* 0x000fc60000000000 */
[----:B------:R-:W-:Y:S05]  /*35e80*/  BRA.DIV UR4, `(.L_x_3458) ;  /* 0x0000002604e87947 */ /* 0x000fea000b800000 */
[----:B-1---5:R-:W1:Y:S02]  /*35e90*/  SHFL.UP PT, R3, R2, 0x1, RZ ;  /* 0x0420000002037989 */ /* 0x022e6400000e00ff */
        /* <DEDUP_REMOVED lines=15> */
.L_x_3527:
[----:B------:R-:W-:Y:S02]  /*35f90*/  ULDC UR4, c[0x0][0xd38] ;  /* 0x00034e0000047ab9 */ /* 0x000fe40000000800 */
[----:B------:R-:W-:-:S04]  /*35fa0*/  IMAD.U32 R4, RZ, RZ, UR4 ;  /* 0x00000004ff047e24 */ /* 0x000fc8000f8e00ff */
[----:B---3--:R-:W-:-:S04]  /*35fb0*/  IMAD R16, R16, R4, RZ ;  /* 0x0000000410107224 */ /* 0x008fc800078e02ff */
[----:B------:R-:W-:-:S05]  /*35fc0*/  IMAD.IADD R5, R16, 0x1, R5 ;  /* 0x0000000110057824 */ /* 0x000fca00078e0205 */
[----:B------:R-:W-:-:S13]  /*35fd0*/  ISETP.GT.AND P6, PT, R5, R0, PT ;  /* 0x000000000500720c */ /* 0x000fda0003fc4270 */
[----:B------:R-:W-:Y:S05]  /*35fe0*/  @!P6 BRA `(.L_x_3459) ;  /* 0xfffffffc0064e947 */ /* 0x000fea000383ffff */
.L_x_3454:
[----:B------:R-:W-:Y:S01]  /*35ff0*/  IMAD.IADD R16, R5, 0x1, -R16 ;  /* 0x0000000105107824 */ /* 0x000fe200078e0a10 */
[----:B------:R-:W-:-:S03]  /*36000*/  UMOV UR4, 0xffffffff ;  /* 0xffffffff00047882 */ /* 0x000fc60000000000 */
[----:B------:R-:W-:-:S05]  /*36010*/  IMAD R5, R3, R4, R16 ;  /* 0x0000000403057224 */ /* 0x000fca00078e0210 */
[----:B------:R-:W-:Y:S01]  /*36020*/  ISETP.GT.AND P6, PT, R5, R0, PT ;  /* 0x000000000500720c */ /* 0x000fe20003fc4270 */
[----:B------:R-:W-:-:S12]  /*36030*/  BRA.DIV UR4, `(.L_x_3460) ;  /* 0x0000002a04547947 */ /* 0x000fd8000b800000 */
[----:B------:R-:W-:-:S04]  /*36040*/  VOTE.ANY R5, PT, !P6 ;  /* 0x0000000000057806 */ /* 0x000fc800070e0100 */
[----:B------:R-:W3:Y:S02]  /*36050*/  POPC R6, R5 ;  /* 0x0000000500067309 */ /* 0x000ee40000000000 */
[----:B---3--:R3:W4:Y:S02]  /*36060*/  SHFL.IDX PT, R17, R2, R6, 0x1f ;  /* 0x00001f0602117589 */ /* 0x00872400000e0000 */
.L_x_3531:
[----:B------:R-:W-:Y:S01]  /*36070*/  ISETP.NE.AND P0, PT, R5, RZ, PT ;  /* 0x000000ff0500720c */ /* 0x000fe20003f05270 */
[----:B------:R-:W-:-:S12]  /*36080*/  IMAD.MOV.U32 R5, RZ, RZ, RZ ;  /* 0x000000ffff057224 */ /* 0x000fd800078e00ff */
[----:B------:R-:W-:Y:S05]  /*36090*/  @!P0 BRA `(.L_x_3461) ;  /* 0x0000000000148947 */ /* 0x000fea0003800000 */
[----:B------:R-:W-:Y:S01]  /*360a0*/  UMOV UR4, 0xffffffff ;  /* 0xffffffff00047882 */ /* 0x000fe20000000000 */
[----:B------:R-:W-:Y:S02]  /*360b0*/  VIADD R12, R6, 0xffffffff ;  /* 0xffffffff060c7836 */ /* 0x000fe40000000000 */
[----:B------:R-:W-:Y:S05]  /*360c0*/  BRA.DIV UR4, `(.L_x_3462) ;  /* 0x0000002a04787947 */ /* 0x000fea000b800000 */
[----:B-1----:R1:W0:Y:S02]  /*360d0*/  SHFL.IDX PT, R3, R3, R12, 0x1f ;  /* 0x00001f0c03037589 */ /* 0x00222400000e0000 */
.L_x_3534:
[----:B0-----:R-:W-:-:S07]  /*360e0*/  IMAD.MOV.U32 R5, RZ, RZ, R3 ;  /* 0x000000ffff057224 */ /* 0x001fce00078e0003 */
.L_x_3461:
[----:B-1-3--:R-:W1:Y:S01]  /*360f0*/  LDC.64 R2, c[0x0][0xd90] ;  /* 0x00036400ff027b82 */ /* 0x00ae620000000a00 */
[----:B------:R-:W-:-:S04]  /*36100*/  IMAD.IADD R19, R6, 0x1, R19 ;  /* 0x0000000106137824 */ /* 0x000fc800078e0213 */
[----:B-1----:R-:W-:-:S05]  /*36110*/  IMAD.WIDE R2, R19, 0x4, R2 ;  /* 0x0000000413027825 */ /* 0x002fca00078e0202 */
[----:B--2---:R-:W4:Y:S01]  /*36120*/  LDG.E R7, desc[UR36][R2.64] ;  /* 0x0000002402077981 */ /* 0x004f22000c1e1900 */
[----:B------:R-:W-:-:S04]  /*36130*/  IMAD R16, R5, R4, R16 ;  /* 0x0000000405107224 */ /* 0x000fc800078e0210 */
[----:B------:R-:W-:Y:S02]  /*36140*/  IMAD.IADD R0, R0, 0x1, -R16 ;  /* 0x0000000100007824 */ /* 0x000fe400078e0a10 */
[----:B----4-:R-:W-:-:S05]  /*36150*/  IMAD R6, R17, R7, RZ ;  /* 0x0000000711067224 */ /* 0x010fca00078e02ff */
[----:B0-----:R-:W-:-:S04]  /*36160*/  IABS R8, R6 ;  /* 0x0000000600087213 */ /* 0x001fc80000000000 */
        /* <DEDUP_REMOVED lines=47> */
[C---:B------:R-:W-:Y:S01]  /*36460*/  LOP3.LUT R3, R0.reuse, R4, RZ, 0x3c, !PT ;  /* 0x0000000400037212 */ /* 0x040fe200078e3cff */
[----:B------:R-:W-:-:S03]  /*36470*/  IMAD.IADD R0, R0, 0x1, R5 ;  /* 0x0000000100007824 */ /* 0x000fc600078e0205 */
[----:B------:R-:W-:-:S07]  /*36480*/  ISETP.GE.AND P2, PT, R3, RZ, PT ;  /* 0x000000ff0300720c */ /* 0x000fce0003f46270 */
        /* <DEDUP_REMOVED lines=8> */
.L_x_3455:
[----:B------:R-:W-:Y:S01]  /*36510*/  UMOV UR4, URZ ;  /* 0x0000003f00047c82 */ /* 0x000fe20008000000 */
[----:B------:R-:W-:Y:S01]  /*36520*/  UMOV UR5, URZ ;  /* 0x0000003f00057c82 */ /* 0x000fe20008000000 */
[----:B------:R-:W-:Y:S01]  /*36530*/  ULDC UR6, c[0x0][0xd3c] ;  /* 0x00034f0000067ab9 */ /* 0x000fe20000000800 */
[----:B------:R-:W-:Y:S02]  /*36540*/  IMAD.MOV.U32 R16, RZ, RZ, R0 ;  /* 0x000000ffff107224 */ /* 0x000fe400078e0000 */
[----:B------:R-:W-:Y:S02]  /*36550*/  IMAD.U32 R17, RZ, RZ, UR4 ;  /* 0x00000004ff117e24 */ /* 0x000fe4000f8e00ff */
[----:B------:R-:W-:Y:S02]  /*36560*/  IMAD.U32 R18, RZ, RZ, UR5 ;  /* 0x00000005ff127e24 */ /* 0x000fe4000f8e00ff */
[----:B------:R-:W-:-:S07]  /*36570*/  IMAD.U32 R19, RZ, RZ, UR6 ;  /* 0x00000006ff137e24 */ /* 0x000fce000f8e00ff */
.L_x_3463:
[----:B-1----:R1:W3:Y:S01]  /*36580*/  LDL R3, [R1+0x440] ;  /* 0x0004400001037983 */ /* 0x0022e20000100800 */
[----:B------:R-:W4:Y:S01]  /*36590*/  S2R R0, SR_TID.X ;  /* 0x0000000000007919 */ /* 0x000f220000002100 */
[----:B------:R-:W-:Y:S05]  /*365a0*/  WARPSYNC.ALL ;  /* 0x0000000000007948 */ /* 0x000fea0003800000 */
[----:B----4-:R-:W-:Y:S01]  /*365b0*/  LOP3.LUT R0, R0, 0x1f, RZ, 0xc0, !PT ;  /* 0x0000001f00007812 */ /* 0x010fe200078ec0ff */
        /* <DEDUP_REMOVED lines=8> */
.L_x_3452:
[----:B------:R-:W-:Y:S02]  /*36640*/  ULDC UR4, c[0x0][0xd3c] ;  /* 0x00034f0000047ab9 */ /* 0x000fe40000000800 */
[----:B----4-:R-:W-:-:S13]  /*36650*/  ISETP.GE.AND P0, PT, R19, UR4, PT ;  /* 0x0000000413007c0c */ /* 0x010fda000bf06270 */
[----:B------:R-:W-:Y:S05]  /*36660*/  @!P0 BRA `(.L_x_3464) ;  /* 0xffffff8c007c8947 */ /* 0x000fea000383ffff */
[----:B------:R-:W-:Y:S05]  /*36670*/  BSYNC B8 ;  /* 0x0000000000087941 */ /* 0x000fea0003800000 */
.L_x_3332:
[----:B---3--:R-:W3:Y:S01]  /*36680*/  LDL.LU R0, [R1+0x4a0] ;  /* 0x0004a00001007983 */ /* 0x008ee20000300800 */
[----:B------:R-:W-:Y:S01]  /*36690*/  BSSY B0, `(.L_x_3465) ;  /* 0x000000b000007945 */ /* 0x000fe20003800000 */
[----:B------:R-:W4:Y:S01]  /*366a0*/  S2R R5, SR_CgaCtaId ;  /* 0x0000000000057919 */ /* 0x000f220000008800 */
[----:B---3--:R-:W-:-:S05]  /*366b0*/  VIADD R0, R0, 0x1 ;  /* 0x0000000100007836 */ /* 0x008fca0000000000 */
[----:B0-----:R-:W-:-:S04]  /*366c0*/  LEA.HI R2, R0, R0, RZ, 0x1 ;  /* 0x0000000000027211 */ /* 0x001fc800078f08ff */
[----:B-1----:R-:W-:Y:S02]  /*366d0*/  LOP3.LUT R3, R2, 0xfffffffe, RZ, 0xc0, !PT ;  /* 0xfffffffe02037812 */ /* 0x002fe400078ec0ff */
[----:B------:R-:W-:-:S03]  /*366e0*/  MOV R2, 0x400 ;  /* 0x0000040000027802 */ /* 0x000fc60000000f00 */
[----:B------:R-:W-:Y:S01]  /*366f0*/  IMAD.IADD R0, R0, 0x1, -R3 ;  /* 0x0000000100007824 */ /* 0x000fe200078e0a03 */
[----:B----4-:R-:W-:-:S04]  /*36700*/  LEA R9, R5, R2, 0x18 ;  /* 0x0000000205097211 */ /* 0x010fc800078ec0ff */
[----:B------:R-:W-:-:S04]  /*36710*/  SHF.L.U32 R0, R0, 0x1f, RZ ;  /* 0x0000001f00007819 */ /* 0x000fc800000006ff */
[----:B------:R-:W0:Y:S02]  /*36720*/  SYNCS.PHASECHK.TRANS64.TRYWAIT P0, [R9+URZ+0x38820], R0 ;  /* 0x03882000090075a7 */ /* 0x000e24000800017f */
[----:B0-----:R-:W-:Y:S05]  /*36730*/  @!P0 BRA `(.L_x_3466) ;  /* 0x0000002400048947 */ /* 0x001fea0003800000 */
.L_x_3535:
[----:B------:R-:W-:Y:S05]  /*36740*/  BSYNC B0 ;  /* 0x0000000000007941 */ /* 0x000fea0003800000 */
.L_x_3465:
[----:B------:R-:W-:-:S03]  /*36750*/  UMOV UR4, 0xffffffff ;  /* 0xffffffff00047882 */ /* 0x000fc60000000000 */
[----:B------:R-:W-:Y:S05]  /*36760*/  BRA.DIV UR4, `(.L_x_3467) ;  /* 0x00000026040c7947 */ /* 0x000fea000b800000 */
[----:B0-----:R-:W0:Y:S02]  /*36770*/  S2R R0, SR_TID.X ;  /* 0x0000000000007919 */ /* 0x001e240000002100 */
[----:B0-----:R-:W-:-:S04]  /*36780*/  SHF.R.U32.HI R0, RZ, 0x5, R0 ;  /* 0x00000005ff007819 */ /* 0x001fc80000011600 */
[----:B------:R-:W-:-:S05]  /*36790*/  LOP3.LUT R0, R0, 0x3, RZ, 0xc0, !PT ;  /* 0x0000000300007812 */ /* 0x000fca00078ec0ff */
[----:B------:R0:W1:Y:S02]  /*367a0*/  SHFL.IDX PT, R14, R0, RZ, 0x1f ;  /* 0x00001fff000e7589 */ /* 0x00006400000e0000 */
.L_x_3538:
[----:B-1----:R-:W-:Y:S01]  /*367b0*/  ISETP.NE.AND P0, PT, R14, RZ, PT ;  /* 0x000000ff0e00720c */ /* 0x002fe20003f05270 */
[----:B------:R-:W-:-:S12]  /*367c0*/  BSSY B0, `(.L_x_3468) ;  /* 0x0000020000007945 */ /* 0x000fd80003800000 */
[----:B------:R-:W-:Y:S05]  /*367d0*/  @P0 BRA `(.L_x_3469) ;  /* 0x0000000000780947 */ /* 0x000fea0003800000 */
[----:B------:R-:W-:-:S03]  /*367e0*/  UMOV UR4, 0xffffffff ;  /* 0xffffffff00047882 */ /* 0x000fc60000000000 */
[----:B------:R-:W-:Y:S05]  /*367f0*/  BRA.DIV UR4, `(.L_x_3470) ;  /* 0x00000026041c7947 */ /* 0x000fea000b800000 */
[----:B------:R-:W-:-:S13]  /*36800*/  ELECT P6, URZ, PT ;  /* 0x00000000003f782f */ /* 0x000fda00038c0000 */
.L_x_3541:
        /* <DEDUP_REMOVED lines=13> */
[----:B--2---:R-:W-:Y:S01]  /*368e0*/  IMAD R7, R3, 0x8, R0 ;  /* 0x0000000803077824 */ /* 0x004fe200078e0200 */
[----:B0-----:R-:W-:Y:S06]  /*368f0*/  @!P0 BRA `(.L_x_3471) ;  /* 0x0000002000fc8947 */ /* 0x001fec0003800000 */
.L_x_3542:
[----:B------:R-:W0:Y:S01]  /*36900*/  LDL.LU R6, [R1+0x448] ;  /* 0x0004480001067983 */ /* 0x000e220000300800 */
[----:B------:R-:W1:Y:S01]  /*36910*/  SYNCS.PHASECHK.TRANS64.TRYWAIT P0, [R7+URZ], R2 ;  /* 0x00000002070075a7 */ /* 0x000e62000800017f */
[----:B------:R-:W-:-:S04]  /*36920*/  VIADD R0, R9, 0x38860 ;  /* 0x0003886009007836 */ /* 0x000fc80000000000 */
[----:B0-----:R-:W-:Y:S01]  /*36930*/  IMAD R5, R6, 0x8, R0 ;  /* 0x0000000806057824 */ /* 0x001fe200078e0200 */
[----:B-1----:R-:W-:Y:S06]  /*36940*/  @!P0 BRA `(.L_x_3472) ;  /* 0x0000002000fc8947 */ /* 0x002fec0003800000 */
.L_x_3543:
[----:B------:R-:W1:Y:S02]  /*36950*/  SYNCS.PHASECHK.TRANS64.TRYWAIT P0, [R5+URZ], R4 ;  /* 0x00000004050075a7 */ /* 0x000e64000800017f */
[----:B-1----:R-:W-:Y:S05]  /*36960*/  @!P0 BRA `(.L_x_3473) ;  /* 0x0000002400088947 */ /* 0x002fea0003800000 */
.L_x_3544:
[----:B------:R-:W-:-:S07]  /*36970*/  IMAD R3, R3, 0x8, R0 ;  /* 0x0000000803037824 */ /* 0x000fce00078e0200 */
.L_x_3474:
[----:B--2---:R2:W3:Y:S02]  /*36980*/  SYNCS.PHASECHK.TRANS64.TRYWAIT P0, [R3+URZ], R2 ;  /* 0x00000002030075a7 */ /* 0x0044e4000800017f */
[----:B---3--:R-:W-:Y:S05]  /*36990*/  @!P0 NANOSLEEP.SYNCS 0x989680 ;  /* 0x009896800000895d */ /* 0x008fea0003900000 */
[----:B------:R-:W3:Y:S02]  /*369a0*/  @!P0 SYNCS.PHASECHK.TRANS64 P0, [R3+URZ], R2 ;  /* 0x00000002030085a7 */ /* 0x000ee4000800007f */
[----:B---3--:R-:W-:Y:S05]  /*369b0*/  @!P0 BRA `(.L_x_3474) ;  /* 0xfffffffc00f08947 */ /* 0x008fea000383ffff */
.L_x_3469:
[----:B------:R-:W-:Y:S05]  /*369c0*/  BSYNC B0 ;  /* 0x0000000000007941 */ /* 0x000fea0003800000 */
.L_x_3468:
[----:B------:R-:W-:Y:S05]  /*369d0*/  EXIT ;  /* 0x000000000000794d */ /* 0x000fea0003800000 */
.L_x_3220:
[----:B0-----:R-:W-:-:S04]  /*369e0*/  IMAD.U32 R5, RZ, RZ, UR39 ;  /* 0x00000027ff057e24 */ /* 0x001fc8000f8e00ff */
[----:B------:R0:W1:Y:S03]  /*369f0*/  SYNCS.PHASECHK.TRANS64.TRYWAIT P0, [R5+URZ+0x38800], R0 ;  /* 0x03880000050075a7 */ /* 0x000066000800017f */
[----:B-1----:R-:W-:Y:S05]  /*36a00*/  @!P0 NANOSLEEP.SYNCS 0x989680 ;  /* 0x009896800000895d */ /* 0x002fea0003900000 */
[----:B------:R-:W1:Y:S02]  /*36a10*/  @!P0 SYNCS.PHASECHK.TRANS64 P0, [R5+URZ+0x38800], R0 ;  /* 0x03880000050085a7 */ /* 0x000e64000800007f */
[----:B-1----:R-:W-:Y:S05]  /*36a20*/  @!P0 BRA `(.L_x_3220) ;  /* 0xfffffffc00ec8947 */ /* 0x002fea000383ffff */
[----:B------:R-:W-:Y:S05]  /*36a30*/  BRA `(.L_x_3475) ;  /* 0xfffffd4000fc7947 */ /* 0x000fea000383ffff */
.L_x_3233:
[----:B0-----:R0:W1:Y:S02]  /*36a40*/  SYNCS.PHASECHK.TRANS64.TRYWAIT P0, [R5+URZ], R8 ;  /* 0x00000008050075a7 */ /* 0x001064000800017f */
[----:B-1----:R-:W-:Y:S05]  /*36a50*/  @!P0 NANOSLEEP.SYNCS 0x989680 ;  /* 0x009896800000895d */ /* 0x002fea0003900000 */
[----:B------:R-:W1:Y:S02]  /*36a60*/  @!P0 SYNCS.PHASECHK.TRANS64 P0, [R5+URZ], R8 ;  /* 0x00000008050085a7 */ /* 0x000e64000800007f */
[----:B-1----:R-:W-:Y:S05]  /*36a70*/  @!P0 BRA `(.L_x_3233) ;  /* 0xfffffffc00f08947 */ /* 0x002fea000383ffff */
[----:B------:R-:W-:Y:S05]  /*36a80*/  BRA `(.L_x_3232) ;  /* 0xfffffd4c001c7947 */ /* 0x000fea000383ffff */
.L_x_3240:
[----:B-1----:R1:W2:Y:S02]  /*36a90*/  SYNCS.PHASECHK.TRANS64.TRYWAIT P0, [R8+URZ], R9 ;  /* 0x00000009080075a7 */ /* 0x0022a4000800017f */
[----:B--2---:R-:W-:Y:S05]  /*36aa0*/  @!P0 NANOSLEEP.SYNCS 0x989680 ;  /* 0x009896800000895d */ /* 0x004fea0003900000 */
[----:B------:R-:W2:Y:S02]  /*36ab0*/  @!P0 SYNCS.PHASECHK.TRANS64 P0, [R8+URZ], R9 ;  /* 0x00000009080085a7 */ /* 0x000ea4000800007f */
[----:B--2---:R-:W-:Y:S05]  /*36ac0*/  @!P0 BRA `(.L_x_3240) ;  /* 0xfffffffc00f08947 */ /* 0x004fea000383ffff */
[----:B------:R-:W-:Y:S05]  /*36ad0*/  BRA `(.L_x_3239) ;  /* 0xfffffd5000587947 */ /* 0x000fea000383ffff */
.L_x_3267:
[----:B0-----:R0:W1:Y:S02]  /*36ae0*/  SYNCS.PHASECHK.TRANS64.TRYWAIT P1, [R8+URZ], R9 ;  /* 0x00000009080075a7 */ /* 0x001064000802017f */
[----:B-1----:R-:W-:Y:S05]  /*36af0*/  @!P1 NANOSLEEP.SYNCS 0x989680 ;  /* 0x009896800000995d */ /* 0x002fea0003900000 */
[----:B------:R-:W1:Y:S02]  /*36b00*/  @!P1 SYNCS.PHASECHK.TRANS64 P1, [R8+URZ], R9 ;  /* 0x00000009080095a7 */ /* 0x000e64000802007f */
[----:B-1----:R-:W-:Y:S05]  /*36b10*/  @!P1 BRA `(.L_x_3267) ;  /* 0xfffffffc00f09947 */ /* 0x002fea000383ffff */
[----:B------:R-:W-:Y:S05]  /*36b20*/  BRA `(.L_x_3266) ;  /* 0xfffffdf400cc7947 */ /* 0x000fea000383ffff */
.L_x_3274:
[----:B-1----:R1:W2:Y:S02]  /*36b30*/  SYNCS.PHASECHK.TRANS64.TRYWAIT P1, [R8+URZ], R11 ;  /* 0x0000000b080075a7 */ /* 0x0022a4000802017f */
[----:B--2---:R-:W-:Y:S05]  /*36b40*/  @!P1 NANOSLEEP.SYNCS 0x989680 ;  /* 0x009896800000995d */ /* 0x004fea0003900000 */
[----:B------:R-:W2:Y:S02]  /*36b50*/  @!P1 SYNCS.PHASECHK.TRANS64 P1, [R8+URZ], R11 ;  /* 0x0000000b080095a7 */ /* 0x000ea4000802007f */
[----:B--2---:R-:W-:Y:S05]  /*36b60*/  @!P1 BRA `(.L_x_3274) ;  /* 0xfffffffc00f09947 */ /* 0x004fea000383ffff */
[----:B------:R-:W-:Y:S05]  /*36b70*/  BRA `(.L_x_3273) ;  /* 0xfffffdfc00107947 */ /* 0x000fea000383ffff */
.L_x_3287:
[----:B0-----:R0:W1:Y:S02]  /*36b80*/  SYNCS.PHASECHK.TRANS64.TRYWAIT P0, [R6+URZ], R7 ;  /* 0x00000007060075a7 */ /* 0x001064000800017f */
[----:B-1----:R-:W-:Y:S05]  /*36b90*/  @!P0 NANOSLEEP.SYNCS 0x989680 ;  /* 0x009896800000895d */ /* 0x002fea0003900000 */
[----:B------:R-:W1:Y:S02]  /*36ba0*/  @!P0 SYNCS.PHASECHK.TRANS64 P0, [R6+URZ], R7 ;  /* 0x00000007060085a7 */ /* 0x000e64000800007f */
[----:B-1----:R-:W-:Y:S05]  /*36bb0*/  @!P0 BRA `(.L_x_3287) ;  /* 0xfffffffc00f08947 */ /* 0x002fea000383ffff */
[----:B------:R-:W-:Y:S05]  /*36bc0*/  BRA `(.L_x_3286) ;  /* 0xfffffe9000447947 */ /* 0x000fea000383ffff */
.L_x_3294:
[----:B-1----:R1:W2:Y:S02]  /*36bd0*/  SYNCS.PHASECHK.TRANS64.TRYWAIT P0, [R6+URZ], R7 ;  /* 0x00000007060075a7 */ /* 0x0022a4000800017f */
[----:B--2---:R-:W-:Y:S05]  /*36be0*/  @!P0 NANOSLEEP.SYNCS 0x989680 ;  /* 0x009896800000895d */ /* 0x004fea0003900000 */
[----:B------:R-:W2:Y:S02]  /*36bf0*/  @!P0 SYNCS.PHASECHK.TRANS64 P0, [R6+URZ], R7 ;  /* 0x00000007060085a7 */ /* 0x000ea4000800007f */
[----:B--2---:R-:W-:Y:S05]  /*36c00*/  @!P0 BRA `(.L_x_3294) ;  /* 0xfffffffc00f08947 */ /* 0x004fea000383ffff */
[----:B------:R-:W-:Y:S05]  /*36c10*/  BRA `(.L_x_3293) ;  /* 0xfffffe9400807947 */ /* 0x000fea000383ffff */
.L_x_3352:
        /* <DEDUP_REMOVED lines=11> */
.L_x_3477:
[----:B------:R-:W-:Y:S05]  /*36cd0*/  BSYNC B0 ;  /* 0x0000000000007941 */ /* 0x000fea0003800000 */
.L_x_3476:
[----:B------:R-:W-:Y:S05]  /*36ce0*/  BRA `(.L_x_3478) ;  /* 0xffffff94008c7947 */ /* 0x000fea000383ffff */
.L_x_3354:
[----:B------:R-:W-:Y:S01]  /*36cf0*/  BSSY B0, `(.L_x_3479) ;  /* 0x0000006000007945 */ /* 0x000fe20003800000 */
[----:B------:R-:W-:-:S07]  /*36d00*/  IMAD.MOV.U32 R15, RZ, RZ, -0x1 ;  /* 0xffffffffff0f7424 */ /* 0x000fce00078e00ff */
[----:B012-4-:R-:W-:Y:S05]  /*36d10*/  WARPSYNC.COLLECTIVE R15, `(.L_x_3480) ;  /* 0x000000000f0c7348 */ /* 0x017fea0003c00000 */
[----:B------:R-:W-:Y:S02]  /*36d20*/  ELECT P6, UR62, PT ;  /* 0x00000000003e782f */ /* 0x000fe400038c0000 */
[----:B------:R-:W-:Y:S01]  /*36d30*/  MOV R14, UR62 ;  /* 0x0000003e000e7c02 */ /* 0x000fe20008000f00 */
[----:B012-4-:R-:W-:Y:S10]  /*36d40*/  ENDCOLLECTIVE ;  /* 0x000000000000791b */ /* 0x017ff40003800000 */
.L_x_3480:
[----:B------:R-:W-:Y:S05]  /*36d50*/  BSYNC B0 ;  /* 0x0000000000007941 */ /* 0x000fea0003800000 */
.L_x_3479:
[----:B------:R-:W-:Y:S05]  /*36d60*/  BRA `(.L_x_3481) ;  /* 0xffffff9400987947 */ /* 0x000fea000383ffff */
.L_x_3356:
[----:B--2---:R2:W3:Y:S02]  /*36d70*/  SYNCS.PHASECHK.TRANS64.TRYWAIT P0, [R0+URZ+0x38840], R2 ;  /* 0x03884002000075a7 */ /* 0x0044e4000800017f */
[----:B---3--:R-:W-:Y:S05]  /*36d80*/  @!P0 NANOSLEEP.SYNCS 0x989680 ;  /* 0x009896800000895d */ /* 0x008fea0003900000 */
[----:B------:R-:W3:Y:S02]  /*36d90*/  @!P0 SYNCS.PHASECHK.TRANS64 P0, [R0+URZ+0x38840], R2 ;  /* 0x03884002000085a7 */ /* 0x000ee4000800007f */
[----:B---3--:R-:W-:Y:S05]  /*36da0*/  @!P0 BRA `(.L_x_3356) ;  /* 0xfffffffc00f08947 */ /* 0x008fea000383ffff */
[----:B------:R-:W-:Y:S05]  /*36db0*/  BRA `(.L_x_3482) ;  /* 0xffffff9800007947 */ /* 0x000fea000383ffff */
.L_x_3360:
[----:B------:R0:W5:Y:S01]  /*36dc0*/  LDL R0, [R1+0x474] ;  /* 0x0004740001007983 */ /* 0x0001620000100800 */
[----:B------:R-:W-:Y:S02]  /*36dd0*/  IMAD.MOV.U32 R6, RZ, RZ, R11 ;  /* 0x000000ffff067224 */ /* 0x000fe400078e000b */
[----:B------:R-:W-:Y:S02]  /*36de0*/  IMAD.MOV.U32 R13, RZ, RZ, R2 ;  /* 0x000000ffff0d7224 */ /* 0x000fe400078e0002 */
[----:B------:R-:W-:Y:S02]  /*36df0*/  IMAD.MOV.U32 R12, RZ, RZ, RZ ;  /* 0x000000ffff0c7224 */ /* 0x000fe400078e00ff */
[----:B------:R-:W-:Y:S02]  /*36e00*/  IMAD.MOV.U32 R11, RZ, RZ, 0x181f ;  /* 0x0000181fff0b7424 */ /* 0x000fe400078e00ff */
[----:B------:R-:W-:Y:S02]  /*36e10*/  IMAD.MOV.U32 R15, RZ, RZ, -0x1 ;  /* 0xffffffffff0f7424 */ /* 0x000fe400078e00ff */
[----:B0-----:R-:W-:-:S07]  /*36e20*/  IMAD.IADD R8, R8, 0x1, R6 ;  /* 0x0000000108087824 */ /* 0x001fce00078e0206 */
[----:B-----5:R-:W-:Y:S05]  /*36e30*/  WARPSYNC.COLLECTIVE R15, `(.L_x_3483) ;  /* 0x000000000f087348 */ /* 0x020fea0003c00000 */
[----:B------:R0:W1:Y:S02]  /*36e40*/  SHFL.IDX P6, R14, R13, R12, R11 ;  /* 0x0000000c0d0e7389 */ /* 0x00006400000c000b */
[----:B01---5:R-:W-:Y:S01]  /*36e50*/  ENDCOLLECTIVE ;  /* 0x000000000000791b */ /* 0x023fe20003800000 */
.L_x_3483:
[----:B------:R0:W-:Y:S01]  /*36e60*/  STL [R1+0x478], R8 ;  /* 0x0004780801007387 */ /* 0x0001e20000100800 */
[----:B------:R-:W-:Y:S02]  /*36e70*/  IMAD.MOV.U32 R13, RZ, RZ, R3 ;  /* 0x000000ffff0d7224 */ /* 0x000fe400078e0003 */
[----:B------:R-:W-:-:S07]  /*36e80*/  IMAD.MOV.U32 R4, RZ, RZ, R14 ;  /* 0x000000ffff047224 */ /* 0x000fce00078e000e */
[----:B0-----:R-:W-:Y:S05]  /*36e90*/  WARPSYNC.COLLECTIVE R15, `(.L_x_3484) ;  /* 0x000000000f087348 */ /* 0x001fea0003c00000 */
[----:B------:R1:W2:Y:S02]  /*36ea0*/  SHFL.IDX P6, R14, R13, R12, R11 ;  /* 0x0000000c0d0e7389 */ /* 0x0002a400000c000b */
[----:B012---:R-:W-:Y:S01]  /*36eb0*/  ENDCOLLECTIVE ;  /* 0x000000000000791b */ /* 0x007fe20003800000 */
.L_x_3484:
[----:B------:R-:W-:Y:S02]  /*36ec0*/  IMAD.MOV.U32 R13, RZ, RZ, R2 ;  /* 0x000000ffff0d7224 */ /* 0x000fe400078e0002 */
[----:B------:R-:W-:Y:S02]  /*36ed0*/  IMAD.MOV.U32 R12, RZ, RZ, 0x1 ;  /* 0x00000001ff0c7424 */ /* 0x000fe400078e00ff */
[----:B------:R-:W-:-:S07]  /*36ee0*/  IMAD.MOV.U32 R5, RZ, RZ, R14 ;  /* 0x000000ffff057224 */ /* 0x000fce00078e000e */
[----:B------:R-:W-:Y:S05]  /*36ef0*/  WARPSYNC.COLLECTIVE R15, `(.L_x_3485) ;  /* 0x000000000f087348 */ /* 0x000fea0003c00000 */
[----:B------:R0:W1:Y:S02]  /*36f00*/  SHFL.IDX P6, R14, R13, R12, R11 ;  /* 0x0000000c0d0e7389 */ /* 0x00006400000c000b */
[----:B01----:R-:W-:Y:S01]  /*36f10*/  ENDCOLLECTIVE ;  /* 0x000000000000791b */ /* 0x003fe20003800000 */
.L_x_3485:
[----:B------:R-:W-:Y:S02]  /*36f20*/  IMAD.MOV.U32 R13, RZ, RZ, R3 ;  /* 0x000000ffff0d7224 */ /* 0x000fe400078e0003 */
[----:B------:R-:W-:-:S07]  /*36f30*/  IMAD.MOV.U32 R6, RZ, RZ, R14 ;  /* 0x000000ffff067224 */ /* 0x000fce00078e000e */
[----:B------:R-:W-:Y:S05]  /*36f40*/  WARPSYNC.COLLECTIVE R15, `(.L_x_3486) ;  /* 0x000000000f087348 */ /* 0x000fea0003c00000 */
[----:B------:R0:W1:Y:S02]  /*36f50*/  SHFL.IDX P6, R14, R13, R12, R11 ;  /* 0x0000000c0d0e7389 */ /* 0x00006400000c000b */
[----:B01----:R-:W-:Y:S01]  /*36f60*/  ENDCOLLECTIVE ;  /* 0x000000000000791b */ /* 0x003fe20003800000 */
.L_x_3486:
[----:B------:R-:W-:Y:S02]  /*36f70*/  IMAD.MOV.U32 R13, RZ, RZ, R2 ;  /* 0x000000ffff0d7224 */ /* 0x000fe400078e0002 */
[----:B------:R-:W-:Y:S02]  /*36f80*/  IMAD.MOV.U32 R12, RZ, RZ, 0x2 ;  /* 0x00000002ff0c7424 */ /* 0x000fe400078e00ff */
[----:B------:R-:W-:Y:S02]  /*36f90*/  IMAD R0, R0, R7, RZ ;  /* 0x0000000700007224 */ /* 0x000fe400078e02ff */
[----:B------:R-:W-:-:S03]  /*36fa0*/  VIADD R7, R8, 0x10 ;  /* 0x0000001008077836 */ /* 0x000fc60000000000 */
[----:B------:R-:W-:Y:S02]  /*36fb0*/  ISETP.GE.AND P1, PT, R8, R0, PT ;  /* 0x000000000800720c */ /* 0x000fe40003f26270 */
[----:B------:R0:W-:Y:S11]  /*36fc0*/  STL [R1+0x480], R7 ;  /* 0x0004800701007387 */ /* 0x0001f60000100800 */
[----:B------:R-:W-:-:S05]  /*36fd0*/  @!P1 LEA R5, P2, R10, R5, 0x1 ;  /* 0x000000050a059211 */ /* 0x000fca00078408ff */
        /* <DEDUP_REMOVED lines=15> */
.L_x_3487:
        /* <DEDUP_REMOVED lines=10> */
.L_x_3488:
        /* <DEDUP_REMOVED lines=11> */
.L_x_3489:
        /* <DEDUP_REMOVED lines=14> */
.L_x_3490:
[----:B------:R-:W-:Y:S01]  /*37300*/  IMAD.MOV.U32 R3, RZ, RZ, R14 ;  /* 0x000000ffff037224 */ /* 0x000fe200078e000e */
[----:B------:R-:W-:Y:S06]  /*37310*/  BRA `(.L_x_3491) ;  /* 0xffffff9c00647947 */ /* 0x000fec000383ffff */
.L_x_3364:
[----:B------:R-:W2:Y:S04]  /*37320*/  LDL.LU R13, [R1+0x474] ;  /* 0x00047400010d7983 */ /* 0x000ea80000300800 */
[----:B------:R-:W3:Y:S04]  /*37330*/  LDL.LU R12, [R1+0x478] ;  /* 0x00047800010c7983 */ /* 0x000ee80000300800 */
[----:B------:R-:W4:Y:S04]  /*37340*/  LDL.LU R8, [R1+0x444] ;  /* 0x0004440001087983 */ /* 0x000f280000300800 */
[----:B------:R-:W5:Y:S04]  /*37350*/  LDL.LU R11, [R1+0x480] ;  /* 0x00048000010b7983 */ /* 0x000f680000300800 */
[----:B------:R-:W5:Y:S01]  /*37360*/  LDL.LU R9, [R1+0x498] ;  /* 0x0004980001097983 */ /* 0x000f620000300800 */
[----:B------:R-:W-:Y:S01]  /*37370*/  BSSY B0, `(.L_x_3492) ;  /* 0x0000017000007945 */ /* 0x000fe20003800000 */
[----:B------:R-:W-:-:S02]  /*37380*/  IMAD.MOV.U32 R15, RZ, RZ, -0x1 ;  /* 0xffffffffff0f7424 */ /* 0x000fc400078e00ff */
[----:B--2---:R-:W-:-:S05]  /*37390*/  IMAD R7, R13, R7, RZ ;  /* 0x000000070d077224 */ /* 0x004fca00078e02ff */
[----:B---3--:R-:W-:-:S13]  /*373a0*/  ISETP.GE.AND P2, PT, R12, R7, PT ;  /* 0x000000070c00720c */ /* 0x008fda0003f46270 */
[----:B------:R-:W-:-:S04]  /*373b0*/  @!P2 LOP3.LUT R2, R5, 0x40, RZ, 0xc0, !PT ;  /* 0x000000400502a812 */ /* 0x000fc800078ec0ff */
[----:B------:R-:W-:-:S04]  /*373c0*/  @!P2 SHF.R.U32.HI R2, RZ, 0x2, R2 ;  /* 0x00000002ff02a819 */ /* 0x000fc80000011602 */
[----:B------:R-:W-:Y:S02]  /*373d0*/  @!P2 ISETP.NE.U32.AND P6, PT, R2, RZ, PT ;  /* 0x000000ff0200a20c */ /* 0x000fe40003fc5070 */
[----:B------:R-:W-:Y:S02]  /*373e0*/  @!P2 LOP3.LUT R2, R6, 0x80, RZ, 0xc0, !PT ;  /* 0x000000800602a812 */ /* 0x000fe400078ec0ff */
[----:B----4-:R-:W-:Y:S02]  /*373f0*/  LOP3.LUT R8, R8, 0xffffffdf, RZ, 0xc0, !PT ;  /* 0xffffffdf08087812 */ /* 0x010fe400078ec0ff */
[----:B------:R-:W-:-:S07]  /*37400*/  @!P2 SHF.R.U32.HI R2, RZ, 0x3, R2 ;  /* 0x00000003ff02a819 */ /* 0x000fce0000011602 */
[----:B------:R-:W-:Y:S02]  /*37410*/  @P6 LOP3.LUT R8, R8, 0x20, RZ, 0xfc, !PT ;  /* 0x0000002008086812 */ /* 0x000fe400078efcff */
[----:B------:R-:W-:Y:S02]  /*37420*/  @!P2 ISETP.NE.U32.AND P6, PT, R2, RZ, PT ;  /* 0x000000ff0200a20c */ /* 0x000fe40003fc5070 */
[----:B------:R-:W-:-:S11]  /*37430*/  LOP3.LUT R8, R8, 0xffffffef, RZ, 0xc0, !PT ;  /* 0xffffffef08087812 */ /* 0x000fd600078ec0ff */
[----:B------:R-:W-:-:S05]  /*37440*/  @P6 LOP3.LUT R8, R8, 0x10, RZ, 0xfc, !PT ;  /* 0x0000001008086812 */ /* 0x000fca00078efcff */
[----:B------:R0:W-:Y:S01]  /*37450*/  STL [R1+0x444], R8 ;  /* 0x0004440801007387 */ /* 0x0001e20000100800 */
[-C--:B-----5:R-:W-:Y:S01]  /*37460*/  ISETP.GE.AND P3, PT, R11, R7.reuse, PT ;  /* 0x000000070b00720c */ /* 0x0a0fe20003f66270 */
[----:B------:R-:W-:Y:S01]  /*37470*/  IMAD.MOV.U32 R13, RZ, RZ, R4 ;  /* 0x000000ffff0d7224 */ /* 0x000fe200078e0004 */
[----:B------:R-:W-:Y:S01]  /*37480*/  ISETP.GE.AND P4, PT, R9, R7, PT ;  /* 0x000000070900720c */ /* 0x000fe20003f86270 */
[----:B------:R-:W-:Y:S02]  /*37490*/  IMAD.MOV.U32 R12, RZ, RZ, RZ ;  /* 0x000000ffff0c7224 */ /* 0x000fe400078e00ff */
[----:B------:R-:W-:-:S10]  /*374a0*/  IMAD.MOV.U32 R11, RZ, RZ, 0x181f ;  /* 0x0000181fff0b7424 */ /* 0x000fd400078e00ff */
[----:B0-----:R-:W-:Y:S05]  /*374b0*/  WARPSYNC.COLLECTIVE R15, `(.L_x_3493) ;  /* 0x000000000f087348 */ /* 0x001fea0003c00000 */
[----:B------:R1:W2:Y:S02]  /*374c0*/  SHFL.IDX P6, R14, R13, R12, R11 ;  /* 0x0000000c0d0e7389 */ /* 0x0002a400000c000b */
[----:B012---:R-:W-:Y:S01]  /*374d0*/  ENDCOLLECTIVE ;  /* 0x000000000000791b */ /* 0x007fe20003800000 */
.L_x_3493:
[----:B------:R-:W-:Y:S05]  /*374e0*/  BSYNC B0 ;  /* 0x0000000000007941 */ /* 0x000fea0003800000 */
.L_x_3492:
[----:B------:R0:W-:Y:S04]  /*374f0*/  STL [R1+0x4a8], R16 ;  /* 0x0004a81001007387 */ /* 0x0001e80000100800 */
[----:B0-----:R0:W5:Y:S04]  /*37500*/  LDL.LU R16, [R1+0x444] ;  /* 0x0004440001107983 */ /* 0x0011680000300800 */
[----:B------:R1:W-:Y:S04]  /*37510*/  STL [R1+0x4a4], R7 ;  /* 0x0004a40701007387 */ /* 0x0003e80000100800 */
[----:B-1----:R0:W5:Y:S01]  /*37520*/  LDL R7, [R1+0x450] ;  /* 0x0004500001077983 */ /* 0x0021620000100800 */
[----:B------:R-:W-:-:S02]  /*37530*/  IMAD.MOV.U32 R13, RZ, RZ, R0 ;  /* 0x000000ffff0d7224 */ /* 0x000fc400078e0000 */
[----:B------:R-:W-:Y:S02]  /*37540*/  IMAD.MOV.U32 R12, RZ, RZ, RZ ;  /* 0x000000ffff0c7224 */ /* 0x000fe400078e00ff */
[----:B------:R-:W-:Y:S02]  /*37550*/  IMAD.MOV.U32 R11, RZ, RZ, 0x181f ;  /* 0x0000181fff0b7424 */ /* 0x000fe400078e00ff */
[----:B------:R-:W-:Y:S02]  /*37560*/  IMAD.MOV.U32 R15, RZ, RZ, -0x1 ;  /* 0xffffffffff0f7424 */ /* 0x000fe400078e00ff */
[----:B0-----:R-:W-:-:S07]  /*37570*/  IMAD.MOV.U32 R8, RZ, RZ, R14 ;  /* 0x000000ffff087224 */ /* 0x001fce00078e000e */
[----:B-----5:R-:W-:Y:S05]  /*37580*/  WARPSYNC.COLLECTIVE R15, `(.L_x_3494) ;  /* 0x000000000f087348 */ /* 0x020fea0003c00000 */
[----:B------:R0:W1:Y:S02]  /*37590*/  SHFL.IDX P6, R14, R13, R12, R11 ;  /* 0x0000000c0d0e7389 */ /* 0x00006400000c000b */
[----:B01---5:R-:W-:Y:S01]  /*375a0*/  ENDCOLLECTIVE ;  /* 0x000000000000791b */ /* 0x023fe20003800000 */
.L_x_3494:
        /* <DEDUP_REMOVED lines=35> */
[C---:B------:R-:W-:Y:S02]  /*377e0*/  LOP3.LUT P5, RZ, R16.reuse, 0x4, RZ, 0xc0, !PT ;  /* 0x0000000410ff7812 */ /* 0x040fe400078ac0ff */
[----:B------:R-:W-:Y:S01]  /*377f0*/  @!P3 LOP3.LUT R8, R5, 0x40, RZ, 0xc0, !PT ;  /* 0x000000400508b812 */ /* 0x000fe200078ec0ff */
[----:B------:R0:W-:Y:S01]  /*37800*/  @!P2 LDGSTS.E.BYPASS.LTC128B.128 [R7+0x32400], desc[UR36][R2.64+0x300], P6 ;  /* 0x324003000207afae */ /* 0x0001e2000b101d64 */
[----:B------:R-:W-:Y:S02]  /*37810*/  LOP3.LUT R16, R16, 0xfffdffff, RZ, 0xc0, !PT ;  /* 0xfffdffff10107812 */ /* 0x000fe400078ec0ff */
[----:B------:R-:W-:-:S07]  /*37820*/  @!P3 SHF.R.U32.HI R8, RZ, 0x2, R8 ;  /* 0x00000002ff08b819 */ /* 0x000fce0000011608 */
[----:B0-----:R-:W-:Y:S05]  /*37830*/  WARPSYNC.COLLECTIVE R15, `(.L_x_3495) ;  /* 0x000000000f087348 */ /* 0x001fea0003c00000 */
[----:B------:R1:W2:Y:S02]  /*37840*/  SHFL.IDX P6, R14, R13, R12, R11 ;  /* 0x0000000c0d0e7389 */ /* 0x0002a400000c000b */
[----:B012---:R-:W-:Y:S01]  /*37850*/  ENDCOLLECTIVE ;  /* 0x000000000000791b */ /* 0x007fe20003800000 */
.L_x_3495:
        /* <DEDUP_REMOVED lines=18> */
.L_x_3496:
        /* <DEDUP_REMOVED lines=29> */
.L_x_3497:
        /* <DEDUP_REMOVED lines=13> */
.L_x_3498:
        /* <DEDUP_REMOVED lines=20> */
[----:B------:R0:W5:Y:S10]  /*37d60*/  LDL.LU R16, [R1+0x4a8] ;  /* 0x0004a80001107983 */ /* 0x0001740000300800 */
[----:B------:R0:W-:Y:S04]  /*37d70*/  @!P4 LDGSTS.E.BYPASS.LTC128B.128 [R7+0x2b400], desc[UR36][R2.64+0x100], !P2 ;  /* 0x2b4001000207cfae */ /* 0x0001e8000d101d64 */
[----:B------:R0:W-:Y:S04]  /*37d80*/  @!P4 LDGSTS.E.BYPASS.LTC128B.128 [R7+0x2d400], desc[UR36][R2.64+0x180], !P5 ;  /* 0x2d4001800207cfae */ /* 0x0001e8000e901d64 */
[----:B------:R0:W-:Y:S04]  /*37d90*/  @!P4 LDGSTS.E.BYPASS.LTC128B.128 [R7+0x2f400], desc[UR36][R2.64+0x200], !P0 ;  /* 0x2f4002000207cfae */ /* 0x0001e8000c101d64 */
[----:B------:R0:W-:Y:S04]  /*37da0*/  @!P4 LDGSTS.E.BYPASS.LTC128B.128 [R7+0x31400], desc[UR36][R2.64+0x280], !P1 ;  /* 0x314002800207cfae */ /* 0x0001e8000c901d64 */
[----:B------:R0:W-:Y:S04]  /*37db0*/  @!P4 LDGSTS.E.BYPASS.LTC128B.128 [R7+0x33400], desc[UR36][R2.64+0x300], P6 ;  /* 0x334003000207cfae */ /* 0x0001e8000b101d64 */
[----:B------:R0:W-:Y:S04]  /*37dc0*/  @!P4 LDGSTS.E.BYPASS.LTC128B.128 [R7+0x35400], desc[UR36][R2.64+0x380], P3 ;  /* 0x354003800207cfae */ /* 0x0001e80009901d64 */
[----:B------:R0:W5:Y:S01]  /*37dd0*/  LDL.LU R7, [R1+0x4a4] ;  /* 0x0004a40001077983 */ /* 0x0001620000300800 */
[----:B------:R-:W-:-:S02]  /*37de0*/  IMAD.MOV.U32 R13, RZ, RZ, R4 ;  /* 0x000000ffff0d7224 */ /* 0x000fc400078e0004 */
[----:B------:R-:W-:Y:S02]  /*37df0*/  IMAD.MOV.U32 R12, RZ, RZ, 0x3 ;  /* 0x00000003ff0c7424 */ /* 0x000fe400078e00ff */
[----:B------:R-:W-:-:S07]  /*37e00*/  IMAD.MOV.U32 R15, RZ, RZ, -0x1 ;  /* 0xffffffffff0f7424 */ /* 0x000fce00078e00ff */
[----:B0----5:R-:W-:Y:S05]  /*37e10*/  WARPSYNC.COLLECTIVE R15, `(.L_x_3499) ;  /* 0x000000000f087348 */ /* 0x021fea0003c00000 */
[----:B------:R1:W2:Y:S02]  /*37e20*/  SHFL.IDX P6, R14, R13, R12, R11 ;  /* 0x0000000c0d0e7389 */ /* 0x0002a400000c000b */
[----:B012--5:R-:W-:Y:S01]  /*37e30*/  ENDCOLLECTIVE ;  /* 0x000000000000791b */ /* 0x027fe20003800000 */
.L_x_3499:
[----:B------:R-:W-:Y:S02]  /*37e40*/  IMAD.MOV.U32 R13, RZ, RZ, R0 ;  /* 0x000000ffff0d7224 */ /* 0x000fe400078e0000 */
[----:B------:R-:W-:-:S07]  /*37e50*/  IMAD.MOV.U32 R4, RZ, RZ, R14 ;  /* 0x000000ffff047224 */ /* 0x000fce00078e000e */
[----:B------:R-:W-:Y:S05]  /*37e60*/  WARPSYNC.COLLECTIVE R15, `(.L_x_3500) ;  /* 0x000000000f087348 */ /* 0x000fea0003c00000 */
[----:B------:R0:W1:Y:S02]  /*37e70*/  SHFL.IDX P6, R14, R13, R12, R11 ;  /* 0x0000000c0d0e7389 */ /* 0x00006400000c000b */
[----:B01----:R-:W-:Y:S01]  /*37e80*/  ENDCOLLECTIVE ;  /* 0x000000000000791b */ /* 0x003fe20003800000 */
.L_x_3500:
[----:B------:R-:W-:Y:S01]  /*37e90*/  IMAD.MOV.U32 R0, RZ, RZ, R14 ;  /* 0x000000ffff007224 */ /* 0x000fe200078e000e */
[----:B------:R-:W-:Y:S06]  /*37ea0*/  BRA `(.L_x_3501) ;  /* 0xffffffa000407947 */ /* 0x000fec000383ffff */
.L_x_3369:
[----:B0-----:R-:W3:Y:S02]  /*37eb0*/  LDL R2, [R1+0x440] ;  /* 0x0004400001027983 */ /* 0x001ee40000100800 */
[----:B---3--:R0:W3:Y:S02]  /*37ec0*/  SYNCS.PHASECHK.TRANS64.TRYWAIT P0, [R2+URZ+0x38820], R0 ;  /* 0x03882000020075a7 */ /* 0x0080e4000800017f */
[----:B---3--:R-:W-:Y:S05]  /*37ed0*/  @!P0 NANOSLEEP.SYNCS 0x989680 ;  /* 0x009896800000895d */ /* 0x008fea0003900000 */
[----:B------:R-:W3:Y:S02]  /*37ee0*/  @!P0 SYNCS.PHASECHK.TRANS64 P0, [R2+URZ+0x38820], R0 ;  /* 0x03882000020085a7 */ /* 0x000ee4000800007f */
[----:B---3--:R-:W-:Y:S05]  /*37ef0*/  @!P0 BRA `(.L_x_3369) ;  /* 0xfffffffc00ec8947 */ /* 0x008fea000383ffff */
[----:B------:R-:W-:Y:S05]  /*37f00*/  BRA `(.L_x_3502) ;  /* 0xffffffa400007947 */ /* 0x000fea000383ffff */
.L_x_3373:
[----:B0-----:R0:W1:Y:S02]  /*37f10*/  SYNCS.PHASECHK.TRANS64.TRYWAIT P0, [R0+URZ+0x38860], R2 ;  /* 0x03886002000075a7 */ /* 0x001064000800017f */
[----:B-1----:R-:W-:Y:S05]  /*37f20*/  @!P0 NANOSLEEP.SYNCS 0x989680 ;  /* 0x009896800000895d */ /* 0x002fea0003900000 */
[----:B------:R-:W1:Y:S02]  /*37f30*/  @!P0 SYNCS.PHASECHK.TRANS64 P0, [R0+URZ+0x38860], R2 ;  /* 0x03886002000085a7 */ /* 0x000e64000800007f */
[----:B-1----:R-:W-:Y:S05]  /*37f40*/  @!P0 BRA `(.L_x_3373) ;  /* 0xfffffffc00f08947 */ /* 0x002fea000383ffff */
[----:B------:R-:W-:Y:S05]  /*37f50*/  BRA `(.L_x_3503) ;  /* 0xffffffa400307947 */ /* 0x000fea000383ffff */
.L_x_3392:
[----:B0-----:R0:W1:Y:S02]  /*37f60*/  SYNCS.PHASECHK.TRANS64.TRYWAIT P0, [R3+URZ+0x38840], R2 ;  /* 0x03884002030075a7 */ /* 0x001064000800017f */
[----:B-1----:R-:W-:Y:S05]  /*37f70*/  @!P0 NANOSLEEP.SYNCS 0x989680 ;  /* 0x009896800000895d */ /* 0x002fea0003900000 */
[----:B------:R-:W1:Y:S02]  /*37f80*/  @!P0 SYNCS.PHASECHK.TRANS64 P0, [R3+URZ+0x38840], R2 ;  /* 0x03884002030085a7 */ /* 0x000e64000800007f */
[----:B-1----:R-:W-:Y:S05]  /*37f90*/  @!P0 BRA `(.L_x_3392) ;  /* 0xfffffffc00f08947 */ /* 0x002fea000383ffff */
[----:B------:R-:W-:Y:S05]  /*37fa0*/  BRA `(.L_x_3504) ;  /* 0xffffffb0003c7947 */ /* 0x000fea000383ffff */
.L_x_3397:
[----:B-1----:R1:W3:Y:S02]  /*37fb0*/  SYNCS.PHASECHK.TRANS64.TRYWAIT P0, [R3+URZ+0x38860], R2 ;  /* 0x03886002030075a7 */ /* 0x0022e4000800017f */
[----:B---3--:R-:W-:Y:S05]  /*37fc0*/  @!P0 NANOSLEEP.SYNCS 0x989680 ;  /* 0x009896800000895d */ /* 0x008fea0003900000 */
[----:B------:R-:W3:Y:S02]  /*37fd0*/  @!P0 SYNCS.PHASECHK.TRANS64 P0, [R3+URZ+0x38860], R2 ;  /* 0x03886002030085a7 */ /* 0x000ee4000800007f */
[----:B---3--:R-:W-:Y:S05]  /*37fe0*/  @!P0 BRA `(.L_x_3397) ;  /* 0xfffffffc00f08947 */ /* 0x008fea000383ffff */
[----:B------:R-:W-:Y:S05]  /*37ff0*/  BRA `(.L_x_3505) ;  /* 0xffffffb000c07947 */ /* 0x000fea000383ffff */
.L_x_3412:
[----:B0-----:R0:W1:Y:S02]  /*38000*/  SYNCS.PHASECHK.TRANS64.TRYWAIT P0, [R4+URZ+0x38840], R2 ;  /* 0x03884002040075a7 */ /* 0x001064000800017f */
[----:B-1----:R-:W-:Y:S05]  /*38010*/  @!P0 NANOSLEEP.SYNCS 0x989680 ;  /* 0x009896800000895d */ /* 0x002fea0003900000 */
[----:B------:R-:W1:Y:S02]  /*38020*/  @!P0 SYNCS.PHASECHK.TRANS64 P0, [R4+URZ+0x38840], R2 ;  /* 0x03884002040085a7 */ /* 0x000e64000800007f */
[----:B-1----:R-:W-:Y:S05]  /*38030*/  @!P0 BRA `(.L_x_3412) ;  /* 0xfffffffc00f08947 */ /* 0x002fea000383ffff */
[----:B------:R-:W-:Y:S05]  /*38040*/  BRA `(.L_x_3506) ;  /* 0xffffffbc00b07947 */ /* 0x000fea000383ffff */
.L_x_3417:
[----:B-1----:R1:W3:Y:S02]  /*38050*/  SYNCS.PHASECHK.TRANS64.TRYWAIT P0, [R4+URZ+0x38860], R2 ;  /* 0x03886002040075a7 */ /* 0x0022e4000800017f */
[----:B---3--:R-:W-:Y:S05]  /*38060*/  @!P0 NANOSLEEP.SYNCS 0x989680 ;  /* 0x009896800000895d */ /* 0x008fea0003900000 */
[----:B------:R-:W3:Y:S02]  /*38070*/  @!P0 SYNCS.PHASECHK.TRANS64 P0, [R4+URZ+0x38860], R2 ;  /* 0x03886002040085a7 */ /* 0x000ee4000800007f */
[----:B---3--:R-:W-:Y:S05]  /*38080*/  @!P0 BRA `(.L_x_3417) ;  /* 0xfffffffc00f08947 */ /* 0x008fea000383ffff */
[----:B------:R-:W-:Y:S05]  /*38090*/  BRA `(.L_x_3507) ;  /* 0xffffffc000307947 */ /* 0x000fea000383ffff */
.L_x_3432:
[----:B-1----:R1:W3:Y:S02]  /*380a0*/  SYNCS.PHASECHK.TRANS64.TRYWAIT P0, [R2+URZ+0x38840], R3 ;  /* 0x03884003020075a7 */ /* 0x0022e4000800017f */
[----:B---3--:R-:W-:Y:S05]  /*380b0*/  @!P0 NANOSLEEP.SYNCS 0x989680 ;  /* 0x009896800000895d */ /* 0x008fea0003900000 */
[----:B------:R-:W3:Y:S02]  /*380c0*/  @!P0 SYNCS.PHASECHK.TRANS64 P0, [R2+URZ+0x38840], R3 ;  /* 0x03884003020085a7 */ /* 0x000ee4000800007f */
[----:B---3--:R-:W-:Y:S05]  /*380d0*/  @!P0 BRA `(.L_x_3432) ;  /* 0xfffffffc00f08947 */ /* 0x008fea000383ffff */
[----:B------:R-:W-:Y:S05]  /*380e0*/  BRA `(.L_x_3508) ;  /* 0xffffffc800fc7947 */ /* 0x000fea000383ffff */
.L_x_3437:
[----:B0-----:R0:W3:Y:S02]  /*380f0*/  SYNCS.PHASECHK.TRANS64.TRYWAIT P0, [R2+URZ+0x38860], R3 ;  /* 0x03886003020075a7 */ /* 0x0010e4000800017f */
[----:B---3--:R-:W-:Y:S05]  /*38100*/  @!P0 NANOSLEEP.SYNCS 0x989680 ;  /* 0x009896800000895d */ /* 0x008fea0003900000 */
[----:B------:R-:W3:Y:S02]  /*38110*/  @!P0 SYNCS.PHASECHK.TRANS64 P0, [R2+URZ+0x38860], R3 ;  /* 0x03886003020085a7 */ /* 0x000ee4000800007f */
[----:B---3--:R-:W-:Y:S05]  /*38120*/  @!P0 BRA `(.L_x_3437) ;  /* 0xfffffffc00f08947 */ /* 0x008fea000383ffff */
[----:B------:R-:W-:Y:S05]  /*38130*/  BRA `(.L_x_3509) ;  /* 0xffffffcc00807947 */ /* 0x000fea000383ffff */
.L_x_3453:
[----:B------:R-:W-:Y:S01]  /*38140*/  BSSY B0, `(.L_x_3510) ;  /* 0x0000008000007945 */ /* 0x000fe20003800000 */
[----:B------:R-:W-:Y:S02]  /*38150*/  IMAD.MOV.U32 R13, RZ, RZ, R16 ;  /* 0x000000ffff0d7224 */ /* 0x000fe400078e0010 */
[----:B------:R-:W-:Y:S02]  /*38160*/  IMAD.MOV.U32 R12, RZ, RZ, RZ ;  /* 0x000000ffff0c7224 */ /* 0x000fe400078e00ff */
[----:B------:R-:W-:Y:S02]  /*38170*/  IMAD.MOV.U32 R11, RZ, RZ, 0x1f ;  /* 0x0000001fff0b7424 */ /* 0x000fe400078e00ff */
[----:B------:R-:W-:-:S07]  /*38180*/  IMAD.MOV.U32 R15, RZ, RZ, -0x1 ;  /* 0xffffffffff0f7424 */ /* 0x000fce00078e00ff */
[----:B012---:R-:W-:Y:S05]  /*38190*/  WARPSYNC.COLLECTIVE R15, `(.L_x_3511) ;  /* 0x000000000f087348 */ /* 0x007fea0003c00000 */
[----:B------:R3:W4:Y:S02]  /*381a0*/  SHFL.IDX P6, R14, R13, R12, R11 ;  /* 0x0000000c0d0e7389 */ /* 0x00072400000c000b */
[----:B01234-:R-:W-:Y:S01]  /*381b0*/  ENDCOLLECTIVE ;  /* 0x000000000000791b */ /* 0x01ffe20003800000 */
.L_x_3511:
[----:B------:R-:W-:Y:S05]  /*381c0*/  BSYNC B0 ;  /* 0x0000000000007941 */ /* 0x000fea0003800000 */
.L_x_3510:
        /* <DEDUP_REMOVED lines=9> */
.L_x_3512:
        /* <DEDUP_REMOVED lines=18> */
.L_x_3513:
        /* <DEDUP_REMOVED lines=8> */
.L_x_3514:
        /* <DEDUP_REMOVED lines=8> */
.L_x_3515:
        /* <DEDUP_REMOVED lines=8> */
.L_x_3516:
        /* <DEDUP_REMOVED lines=8> */
.L_x_3517:
        /* <DEDUP_REMOVED lines=9> */
.L_x_3518:
[----:B------:R-:W-:Y:S01]  /*38610*/  IMAD.MOV.U32 R16, RZ, RZ, R14 ;  /* 0x000000ffff107224 */ /* 0x000fe200078e000e */
[----:B------:R-:W-:Y:S06]  /*38620*/  BRA `(.L_x_3519) ;  /* 0xffffffd400bc7947 */ /* 0x000fec000383ffff */
.L_x_3458:
        /* <DEDUP_REMOVED lines=8> */
.L_x_3521:
[----:B------:R-:W-:Y:S05]  /*386b0*/  BSYNC B0 ;  /* 0x0000000000007941 */ /* 0x000fea0003800000 */
.L_x_3520:
        /* <DEDUP_REMOVED lines=10> */
.L_x_3522:
        /* <DEDUP_REMOVED lines=8> */
.L_x_3523:
        /* <DEDUP_REMOVED lines=8> */
.L_x_3524:
        /* <DEDUP_REMOVED lines=8> */
.L_x_3525:
        /* <DEDUP_REMOVED lines=9> */
.L_x_3526:
[----:B------:R-:W-:Y:S01]  /*38970*/  IMAD.MOV.U32 R16, RZ, RZ, R14 ;  /* 0x000000ffff107224 */ /* 0x000fe200078e000e */
[----:B------:R-:W-:Y:S06]  /*38980*/  BRA `(.L_x_3527) ;  /* 0xffffffd400807947 */ /* 0x000fec000383ffff */
.L_x_3460:
[----:B------:R-:W-:Y:S01]  /*38990*/  BSSY B0, `(.L_x_3528) ;  /* 0x0000006000007945 */ /* 0x000fe20003800000 */
[----:B------:R-:W-:Y:S01]  /*389a0*/  PLOP3.LUT P6, PT, P6, PT, PT, 0x8, 0x0 ;  /* 0x000000000000781c */ /* 0x000fe200037ce170 */
[----:B------:R-:W-:-:S12]  /*389b0*/  IMAD.MOV.U32 R15, RZ, RZ, -0x1 ;  /* 0xffffffffff0f7424 */ /* 0x000fd800078e00ff */
[----:B012---:R-:W-:Y:S05]  /*389c0*/  WARPSYNC.COLLECTIVE R15, `(.L_x_3529) ;  /* 0x000000000f087348 */ /* 0x007fea0003c00000 */
[----:B------:R-:W-:Y:S01]  /*389d0*/  VOTE.ANY R14, PT, P6 ;  /* 0x00000000000e7806 */ /* 0x000fe200030e0100 */
[----:B012---:R-:W-:Y:S06]  /*389e0*/  ENDCOLLECTIVE ;  /* 0x000000000000791b */ /* 0x007fec0003800000 */
.L_x_3529:
[----:B------:R-:W-:Y:S05]  /*389f0*/  BSYNC B0 ;  /* 0x0000000000007941 */ /* 0x000fea0003800000 */
.L_x_3528:
        /* <DEDUP_REMOVED lines=9> */
.L_x_3530:
[----:B------:R-:W-:Y:S01]  /*38a90*/  IMAD.MOV.U32 R17, RZ, RZ, R14 ;  /* 0x000000ffff117224 */ /* 0x000fe200078e000e */
[----:B------:R-:W-:Y:S06]  /*38aa0*/  BRA `(.L_x_3531) ;  /* 0xffffffd400707947 */ /* 0x000fec000383ffff */
.L_x_3462:
[----:B------:R-:W-:Y:S01]  /*38ab0*/  BSSY B0, `(.L_x_3532) ;  /* 0x0000007000007945 */ /* 0x000fe20003800000 */
[----:B------:R-:W-:Y:S02]  /*38ac0*/  IMAD.MOV.U32 R13, RZ, RZ, R3 ;  /* 0x000000ffff0d7224 */ /* 0x000fe400078e0003 */
[----:B------:R-:W-:Y:S02]  /*38ad0*/  IMAD.MOV.U32 R11, RZ, RZ, 0x1f ;  /* 0x0000001fff0b7424 */ /* 0x000fe400078e00ff */
[----:B------:R-:W-:-:S07]  /*38ae0*/  IMAD.MOV.U32 R15, RZ, RZ, -0x1 ;  /* 0xffffffffff0f7424 */ /* 0x000fce00078e00ff */
[----:B01234-:R-:W-:Y:S05]  /*38af0*/  WARPSYNC.COLLECTIVE R15, `(.L_x_3533) ;  /* 0x000000000f087348 */ /* 0x01ffea0003c00000 */
[----:B------:R0:W0:Y:S02]  /*38b00*/  SHFL.IDX P6, R14, R13, R12, R11 ;  /* 0x0000000c0d0e7389 */ /* 0x00002400000c000b */
[----:B01234-:R-:W-:Y:S01]  /*38b10*/  ENDCOLLECTIVE ;  /* 0x000000000000791b */ /* 0x01ffe20003800000 */
.L_x_3533:
[----:B------:R-:W-:Y:S05]  /*38b20*/  BSYNC B0 ;  /* 0x0000000000007941 */ /* 0x000fea0003800000 */
.L_x_3532:
[----:B------:R-:W-:Y:S01]  /*38b30*/  IMAD.MOV.U32 R3, RZ, RZ, R14 ;  /* 0x000000ffff037224 */ /* 0x000fe200078e000e */
[----:B------:R-:W-:Y:S06]  /*38b40*/  BRA `(.L_x_3534) ;  /* 0xffffffd400647947 */ /* 0x000fec000383ffff */
.L_x_3466:
[----:B0-----:R0:W1:Y:S02]  /*38b50*/  SYNCS.PHASECHK.TRANS64.TRYWAIT P0, [R9+URZ+0x38820], R0 ;  /* 0x03882000090075a7 */ /* 0x001064000800017f */
[----:B-1----:R-:W-:Y:S05]  /*38b60*/  @!P0 NANOSLEEP.SYNCS 0x989680 ;  /* 0x009896800000895d */ /* 0x002fea0003900000 */
[----:B------:R-:W1:Y:S02]  /*38b70*/  @!P0 SYNCS.PHASECHK.TRANS64 P0, [R9+URZ+0x38820], R0 ;  /* 0x03882000090085a7 */ /* 0x000e64000800007f */
[----:B-1----:R-:W-:Y:S05]  /*38b80*/  @!P0 BRA `(.L_x_3466) ;  /* 0xfffffffc00f08947 */ /* 0x002fea000383ffff */
[----:B------:R-:W-:Y:S05]  /*38b90*/  BRA `(.L_x_3535) ;  /* 0xffffffd800e87947 */ /* 0x000fea000383ffff */
.L_x_3467:
        /* <DEDUP_REMOVED lines=11> */
.L_x_3537:
[----:B------:R-:W-:Y:S05]  /*38c50*/  BSYNC B0 ;  /* 0x0000000000007941 */ /* 0x000fea0003800000 */
.L_x_3536:
[----:B------:R-:W-:Y:S05]  /*38c60*/  BRA `(.L_x_3538) ;  /* 0xffffffd800d07947 */ /* 0x000fea000383ffff */
.L_x_3470:
[----:B------:R-:W-:Y:S01]  /*38c70*/  BSSY B1, `(.L_x_3539) ;  /* 0x0000006000017945 */ /* 0x000fe20003800000 */
[----:B------:R-:W-:-:S07]  /*38c80*/  IMAD.MOV.U32 R15, RZ, RZ, -0x1 ;  /* 0xffffffffff0f7424 */ /* 0x000fce00078e00ff */
[----:B0-2---:R-:W-:Y:S05]  /*38c90*/  WARPSYNC.COLLECTIVE R15, `(.L_x_3540) ;  /* 0x000000000f0c7348 */ /* 0x005fea0003c00000 */
[----:B------:R-:W-:Y:S02]  /*38ca0*/  ELECT P6, UR62, PT ;  /* 0x00000000003e782f */ /* 0x000fe400038c0000 */
[----:B------:R-:W-:Y:S01]  /*38cb0*/  MOV R14, UR62 ;  /* 0x0000003e000e7c02 */ /* 0x000fe20008000f00 */
[----:B0-2---:R-:W-:Y:S10]  /*38cc0*/  ENDCOLLECTIVE ;  /* 0x000000000000791b */ /* 0x005ff40003800000 */
.L_x_3540:
[----:B------:R-:W-:Y:S05]  /*38cd0*/  BSYNC B1 ;  /* 0x0000000000017941 */ /* 0x000fea0003800000 */
.L_x_3539:
[----:B------:R-:W-:Y:S05]  /*38ce0*/  BRA `(.L_x_3541) ;  /* 0xffffffd800c87947 */ /* 0x000fea000383ffff */
.L_x_3471:
[----:B0-----:R0:W1:Y:S02]  /*38cf0*/  SYNCS.PHASECHK.TRANS64.TRYWAIT P0, [R5+URZ], R4 ;  /* 0x00000004050075a7 */ /* 0x001064000800017f */
[----:B-1----:R-:W-:Y:S05]  /*38d00*/  @!P0 NANOSLEEP.SYNCS 0x989680 ;  /* 0x009896800000895d */ /* 0x002fea0003900000 */
[----:B------:R-:W1:Y:S02]  /*38d10*/  @!P0 SYNCS.PHASECHK.TRANS64 P0, [R5+URZ], R4 ;  /* 0x00000004050085a7 */ /* 0x000e64000800007f */
[----:B-1----:R-:W-:Y:S05]  /*38d20*/  @!P0 BRA `(.L_x_3471) ;  /* 0xfffffffc00f08947 */ /* 0x002fea000383ffff */
[----:B------:R-:W-:Y:S05]  /*38d30*/  BRA `(.L_x_3542) ;  /* 0xffffffd800f07947 */ /* 0x000fea000383ffff */
.L_x_3472:
[----:B0-----:R0:W1:Y:S02]  /*38d40*/  SYNCS.PHASECHK.TRANS64.TRYWAIT P0, [R7+URZ], R2 ;  /* 0x00000002070075a7 */ /* 0x001064000800017f */
[----:B-1----:R-:W-:Y:S05]  /*38d50*/  @!P0 NANOSLEEP.SYNCS 0x989680 ;  /* 0x009896800000895d */ /* 0x002fea0003900000 */
[----:B------:R-:W1:Y:S02]  /*38d60*/  @!P0 SYNCS.PHASECHK.TRANS64 P0, [R7+URZ], R2 ;  /* 0x00000002070085a7 */ /* 0x000e64000800007f */
[----:B-1----:R-:W-:Y:S05]  /*38d70*/  @!P0 BRA `(.L_x_3472) ;  /* 0xfffffffc00f08947 */ /* 0x002fea000383ffff */
[----:B------:R-:W-:Y:S05]  /*38d80*/  BRA `(.L_x_3543) ;  /* 0xffffffd800f07947 */ /* 0x000fea000383ffff */
.L_x_3473:
[----:B-1----:R1:W2:Y:S02]  /*38d90*/  SYNCS.PHASECHK.TRANS64.TRYWAIT P0, [R5+URZ], R4 ;  /* 0x00000004050075a7 */ /* 0x0022a4000800017f */
[----:B--2---:R-:W-:Y:S05]  /*38da0*/  @!P0 NANOSLEEP.SYNCS 0x989680 ;  /* 0x009896800000895d */ /* 0x004fea0003900000 */
[----:B------:R-:W2:Y:S02]  /*38db0*/  @!P0 SYNCS.PHASECHK.TRANS64 P0, [R5+URZ], R4 ;  /* 0x00000004050085a7 */ /* 0x000ea4000800007f */
[----:B--2---:R-:W-:Y:S05]  /*38dc0*/  @!P0 BRA `(.L_x_3473) ;  /* 0xfffffffc00f08947 */ /* 0x004fea000383ffff */
[----:B------:R-:W-:Y:S05]  /*38dd0*/  BRA `(.L_x_3544) ;  /* 0xffffffd800e47947 */ /* 0x000fea000383ffff */
        .type           $_ZN7cutlass13device_kernelIN5flash11enable_sm90INS1_16FlashAttnFwdSm90INS1_25CollectiveMainloopFwdSm90ILi2EN4cute5tupleIJNS5_1CILi1EEES8_S8_EEENS6_IJNS7_ILi64EEESA_SA_EEELi512ENS_6half_tEfNS_4arch4Sm90ELb0ELb1ELb1ELb1ELb0ELb0ELb1ELb0ELb0ELb1ELb0ELb0EEENS1_21CollectiveEpilogueFwdINS6_IJSA_NS7_ILi512EEESA_EEES9_SC_SE_Li256ELb1ELb1ELb0ELb0EEENS1_36VarlenDynamicPersistentTileSchedulerILi64ELi64ELi256ELi128ELb0ELb1ELb1ELb1ELb0ELb1EEEEEEEEEvNT_6ParamsE$_ZZN5flash25CollectiveMainloopFwdSm90ILi2EN4cute5tupleIJNS1_1CILi1EEES4_S4_EEENS2_IJNS3_ILi64EEES6_S6_EEELi512EN7cutlass6half_tEfNS8_4arch4Sm90ELb0ELb1ELb1ELb1ELb0ELb0ELb1ELb0ELb0ELb1ELb0ELb0EE3mmaINS_16FlashAttnFwdSm90ISC_NS_21CollectiveEpilogueFwdINS2_IJS6_NS3_ILi512EEES6_EEES5_S9_SB_Li256ELb1ELb1ELb0ELb0EEENS_36VarlenDynamicPersistentTileSchedulerILi64ELi64ELi256ELi128ELb0ELb1ELb1ELb1ELb0ELb1EEEE13SharedStorageENS1_6TensorINS1_11ArrayEngineIfLm128EEENS1_6LayoutINS2_IJNS2_IJNS3_ILi2EEESR_NS3_ILi32EEEEEES4_S4_EEENS2_IJNS2_IJS4_SR_NS3_ILi4EEEEEENS3_ILi0EEESX_EEEEEEENS_7SoftmaxILi2ELi0EEEEEbRKNSC_6ParamsENS8_25PipelineTmaAsyncNoClusterILi2ENS8_16PipelineTmaAsyncILi2EEEEES19_RNS8_13PipelineStateILj2EEERT0_RT1_iRiRKNS_16SeqlenInfoQKNewKILb1ELb0EEENS2_IJiiiiEEERT_ENKUliT_T0_T1_E_clIZSD_ISM_S10_S12_EbS15_S19_S19_S1C_S1E_S1G_iS1H_S1L_S1M_S1O_EUlRS1P_iE0_NS3_ILb1EEES1W_EEDaiS1P_S1Q_S1R_,@function
        .size           $_ZN7cutlass13device_kernelIN5flash11enable_sm90INS1_16FlashAttnFwdSm90INS1_25CollectiveMainloopFwdSm90ILi2EN4cute5tupleIJNS5_1CILi1EEES8_S8_EEENS6_IJNS7_ILi64EEESA_SA_EEELi512ENS_6half_tEfNS_4arch4Sm90ELb0ELb1ELb1ELb1ELb0ELb0ELb1ELb0ELb0ELb1ELb0ELb0EEENS1_21CollectiveEpilogueFwdINS6_IJSA_NS7_ILi512EEESA_EEES9_SC_SE_Li256ELb1ELb1ELb0ELb0EEENS1_36VarlenDynamicPersistentTileSchedulerILi64ELi64ELi256ELi128ELb0ELb1ELb1ELb1ELb0ELb1EEEEEEEEEvNT_6ParamsE$_ZZN5flash25CollectiveMainloopFwdSm90ILi2EN4cute5tupleIJNS1_1CILi1EEES4_S4_EEENS2_IJNS3_ILi64EEES6_S6_EEELi512EN7cutlass6half_tEfNS8_4arch4Sm90ELb0ELb1ELb1ELb1ELb0ELb0ELb1ELb0ELb0ELb1ELb0ELb0EE3mmaINS_16FlashAttnFwdSm90ISC_NS_21CollectiveEpilogueFwdINS2_IJS6_NS3_ILi512EEES6_EEES5_S9_SB_Li256ELb1ELb1ELb0ELb0EEENS_36VarlenDynamicPersistentTileSchedulerILi64ELi64ELi256ELi128ELb0ELb1ELb1ELb1ELb0ELb1EEEE13SharedStorageENS1_6TensorINS1_11ArrayEngineIfLm128EEENS1_6LayoutINS2_IJNS2_IJNS3_ILi2EEESR_NS3_ILi32EEEEEES4_S4_EEENS2_IJNS2_IJS4_SR_NS3_ILi4EEEEEENS3_ILi0EEESX_EEEEEEENS_7SoftmaxILi2ELi0EEEEEbRKNSC_6ParamsENS8_25PipelineTmaAsyncNoClusterILi2ENS8_16PipelineTmaAsyncILi2EEEEES19_RNS8_13PipelineStateILj2EEERT0_RT1_iRiRKNS_16SeqlenInfoQKNewKILb1ELb0EEENS2_IJiiiiEEERT_ENKUliT_T0_T1_E_clIZSD_ISM_S10_S12_EbS15_S19_S19_S1C_S1E_S1G_iS1H_S1L_S1M_S1O_EUlRS1P_iE0_NS3_ILb1EEES1W_EEDaiS1P_S1Q_S1R_,(.L_x_6030 - $_ZN7cutlass13device_kernelIN5flash11enable_sm90INS1_16FlashAttnFwdSm90INS1_25CollectiveMainloopFwdSm90ILi2EN4cute5tupleIJNS5_1CILi1EEES8_S8_EEENS6_IJNS7_ILi64EEESA_SA_EEELi512ENS_6half_tEfNS_4arch4Sm90ELb0ELb1ELb1ELb1ELb0ELb0ELb1ELb0ELb0ELb1ELb0ELb0EEENS1_21CollectiveEpilogueFwdINS6_IJSA_NS7_ILi512EEESA_EEES9_SC_SE_Li256ELb1ELb1ELb0ELb0EEENS1_36VarlenDynamicPersistentTileSchedulerILi64ELi64ELi256ELi128ELb0ELb1ELb1ELb1ELb0ELb1EEEEEEEEEvNT_6ParamsE$_ZZN5flash25CollectiveMainloopFwdSm90ILi2EN4cute5tupleIJNS1_1CILi1EEES4_S4_EEENS2_IJNS3_ILi64EEES6_S6_EEELi512EN7cutlass6half_tEfNS8_4arch4Sm90ELb0ELb1ELb1ELb1ELb0ELb0ELb1ELb0ELb0ELb1ELb0ELb0EE3mmaINS_16FlashAttnFwdSm90ISC_NS_21CollectiveEpilogueFwdINS2_IJS6_NS3_ILi512EEES6_EEES5_S9_SB_Li256ELb1ELb1ELb0ELb0EEENS_36VarlenDynamicPersistentTileSchedulerILi64ELi64ELi256ELi128ELb0ELb1ELb1ELb1ELb0ELb1EEEE13SharedStorageENS1_6TensorINS1_11ArrayEngineIfLm128EEENS1_6LayoutINS2_IJNS2_IJNS3_ILi2EEESR_NS3_ILi32EEEEEES4_S4_EEENS2_IJNS2_IJS4_SR_NS3_ILi4EEEEEENS3_ILi0EEESX_EEEEEEENS_7SoftmaxILi2ELi0EEEEEbRKNSC_6ParamsENS8_25PipelineTmaAsyncNoClusterILi2ENS8_16PipelineTmaAsyncILi2EEEEES19_RNS8_13PipelineStateILj2EEERT0_RT1_iRiRKNS_16SeqlenInfoQKNewKILb1ELb0EEENS2_IJiiiiEEERT_ENKUliT_T0_T1_E_clIZSD_ISM_S10_S12_EbS15_S19_S19_S1C_S1E_S1G_iS1H_S1L_S1M_S1O_EUlRS1P_iE0_NS3_ILb1EEES1W_EEDaiS1P_S1Q_S1R_)
$_ZN7cutlass13device_kernelIN5flash11enable_sm90INS1_16FlashAttnFwdSm90INS1_25CollectiveMainloopFwdSm90ILi2EN4cute5tupleIJNS5_1CILi1EEES8_S8_EEENS6_IJNS7_ILi64EEESA_SA_EEELi512ENS_6half_tEfNS_4arch4Sm90ELb0ELb1ELb1ELb1ELb0ELb0ELb1ELb0ELb0ELb1ELb0ELb0EEENS1_21CollectiveEpilogueFwdINS6_IJSA_NS7_ILi512EEESA_EEES9_SC_SE_Li256ELb1ELb1ELb0ELb0EEENS1_36VarlenDynamicPersistentTileSchedulerILi64ELi64ELi256ELi128ELb0ELb1ELb1ELb1ELb0ELb1EEEEEEEEEvNT_6ParamsE$_ZZN5flash25CollectiveMainloopFwdSm90ILi2EN4cute5tupleIJNS1_1CILi1EEES4_S4_EEENS2_IJNS3_ILi64EEES6_S6_EEELi512EN7cutlass6half_tEfNS8_4arch4Sm90ELb0ELb1ELb1ELb1ELb0ELb0ELb1ELb0ELb0ELb1ELb0ELb0EE3mmaINS_16FlashAttnFwdSm90ISC_NS_21CollectiveEpilogueFwdINS2_IJS6_NS3_ILi512EEES6_EEES5_S9_SB_Li256ELb1ELb1ELb0ELb0EEENS_36VarlenDynamicPersistentTileSchedulerILi64ELi64ELi256ELi128ELb0ELb1ELb1ELb1ELb0ELb1EEEE13SharedStorageENS1_6TensorINS1_11ArrayEngineIfLm128EEENS1_6LayoutINS2_IJNS2_IJNS3_ILi2EEESR_NS3_ILi32EEEEEES4_S4_EEENS2_IJNS2_IJS4_SR_NS3_ILi4EEEEEENS3_ILi0EEESX_EEEEEEENS_7SoftmaxILi2ELi0EEEEEbRKNSC_6ParamsENS8_25PipelineTmaAsyncNoClusterILi2ENS8_16PipelineTmaAsyncILi2EEEEES19_RNS8_13PipelineStateILj2EEERT0_RT1_iRiRKNS_16SeqlenInfoQKNewKILb1ELb0EEENS2_IJiiiiEEERT_ENKUliT_T0_T1_E_clIZSD_ISM_S10_S12_EbS15_S19_S19_S1C_S1E_S1G_iS1H_S1L_S1M_S1O_EUlRS1P_iE0_NS3_ILb1EEES1W_EEDaiS1P_S1Q_S1R_:
        /* <DEDUP_REMOVED lines=20> */
.L_x_3546:
[----:B------:R-:W-:Y:S05]  /*38f20*/  BSYNC B1 ;  /* 0x0000000000017941 */ /* 0x000fea0003800000 */
.L_x_3545:
        /* <DEDUP_REMOVED lines=17> */
.L_x_3548:
[----:B------:R-:W-:Y:S05]  /*39040*/  BSYNC B1 ;  /* 0x0000000000017941 */ /* 0x000fea0003800000 */
.L_x_3547:
        /* <DEDUP_REMOVED lines=10> */
.L_x_3550:
[----:B------:R-:W-:Y:S05]  /*390f0*/  BSYNC B1 ;  /* 0x0000000000017941 */ /* 0x000fea0003800000 */
.L_x_3549:
        /* <DEDUP_REMOVED lines=18> */
[----:B------:R-:W-:Y:S01]  /*39220*/  WARPGROUP.ARRIVE ;  /* 0x00000000000079c5 */ /* 0x000fe20000000000 */
[----:B------:R-:W-:Y:S01]  /*39230*/  IMAD.MOV.U32 R21, RZ, RZ, R59 ;  /* 0x000000ffff157224 */ /* 0x000fe200078e003b */
[----:B------:R-:W-:Y:S01]  /*39240*/  R2UR UR8, R4 ;  /* 0x00000000040872ca */ /* 0x000fe200000e0000 */
[----:B------:R-:W-:Y:S01]  /*39250*/  IMAD.MOV.U32 R7, RZ, RZ, 0x1 ;  /* 0x00000001ff077424 */ /* 0x000fe200078e00ff */
[----:B------:R-:W-:-:S02]  /*39260*/  R2UR UR6, R20 ;  /* 0x00000000140672ca */ /* 0x000fc400000e0000 */
[----:B------:R-:W-:Y:S02]  /*39270*/  R2UR UR7, R21 ;  /* 0x00000000150772ca */ /* 0x000fe400000e0000 */
        /* <DEDUP_REMOVED lines=65> */
.L_x_3576:
[----:B------:R-:W-:Y:S05]  /*39690*/  BSYNC B1 ;  /* 0x0000000000017941 */ /* 0x000fea0003800000 */
.L_x_3552:
        /* <DEDUP_REMOVED lines=14> */
.L_x_3555:
[----:B------:R-:W-:Y:S05]  /*39780*/  BSYNC B1 ;  /* 0x0000000000017941 */ /* 0x000fea0003800000 */
.L_x_3554:
        /* <DEDUP_REMOVED lines=17> */
.L_x_3557:
[----:B------:R-:W-:Y:S05]  /*398a0*/  BSYNC B1 ;  /* 0x0000000000017941 */ /* 0x000fea0003800000 */
.L_x_3556:
        /* <DEDUP_REMOVED lines=10> */
.L_x_3559:
[----:B------:R-:W-:Y:S05]  /*39950*/  BSYNC B1 ;  /* 0x0000000000017941 */ /* 0x000fea0003800000 */
.L_x_3558:
[----:B------:R-:W2:Y:S04]  /*39960*/  LDL.64 R58, [R0] ;  /* 0x00000000003a7983 */ /* 0x000ea80000100a00 */
[----:B------:R-:W0:Y:S04]  /*39970*/  LDL.64 R56, [R0+0x58] ;  /* 0x0000580000387983 */ /* 0x000e280000100a00 */
[----:B------:R-:W3:Y:S04]  /*39980*/  LDL.64 R10, [R0+0x48] ;  /* 0x00004800000a7983 */ /* 0x000ee80000100a00 */
[----:B------:R-:W4:Y:S01]  /*39990*/  LDL.64 R14, [R0+0x50] ;  /* 0x00005000000e7983 */ /* 0x000f220000100a00 */
[----:B------:R-:W-:-:S02]  /*399a0*/  R2UR UR6, R4 ;  /* 0x00000000040672ca */ /* 0x000fc400000e0000 */
[C---:B------:R-:W-:Y:S01]  /*399b0*/  R2UR UR7, R5.reuse ;  /* 0x00000000050772ca */ /* 0x040fe200000e0000 */
[----:B------:R-:W4:Y:S01]  /*399c0*/  LDL R68, [R1+0x444] ;  /* 0x0004440001447983 */ /* 0x000f220000100800 */
[C---:B------:R-:W-:Y:S02]  /*399d0*/  R2UR UR4, R4.reuse ;  /* 0x00000000040472ca */ /* 0x040fe400000e0000 */
[----:B------:R-:W-:Y:S01]  /*399e0*/  R2UR UR5, R5 ;  /* 0x00000000050572ca */ /* 0x000fe200000e0000 */
[----:B------:R-:W4:Y:S08]  /*399f0*/  LDL R64, [R1+0x448] ;  /* 0x0004480001407983 */ /* 0x000f300000100800 */
        /* <DEDUP_REMOVED lines=25> */
[----:B------:R-:W-:-:S02]  /*39b90*/  VIADD R58, R20, 0x2 ;  /* 0x00000002143a7836 */ /* 0x000fc40000000000 */
[----:B------:R-:W-:-:S03]  /*39ba0*/  IMAD.MOV.U32 R59, RZ, RZ, R21 ;  /* 0x000000ffff3b7224 */ /* 0x000fc600078e0015 */
[----:B------:R-:W-:Y:S02]  /*39bb0*/  R2UR UR6, R58 ;  /* 0x000000003a0672ca */ /* 0x000fe400000e0000 */
[----:B------:R-:W-:Y:S01]  /*39bc0*/  R2UR UR7, R59 ;  /* 0x000000003b0772ca */ /* 0x000fe200000e0000 */
[----:B------:R-:W-:Y:S01]  /*39bd0*/  WARPGROUP.ARRIVE ;  /* 0x00000000000079c5 */ /* 0x000fe20000000000 */
[C---:B------:R-:W-:Y:S02]  /*39be0*/  R2UR UR8, R4.reuse ;  /* 0x00000000040872ca */ /* 0x040fe400000e0000 */
        /* <DEDUP_REMOVED lines=234> */
[----:B------:R-:W0:Y:S02]  /*3aa90*/  S2R R13, SR_TID.X ;  /* 0x00000000000d7919 */ /* 0x000e240000002100 */
[----:B0-----:R-:W-:-:S06]  /*3aaa0*/  SHF.R.U32.HI R60, RZ, 0x7, R13 ;  /* 0x00000007ff3c7819 */ /* 0x001fcc000001160d */
[----:B------:R-:W0:Y:S01]  /*3aab0*/  SHFL.IDX PT, R60, R60, RZ, 0x1f ;  /* 0x00001fff3c3c7589 */ /* 0x000e2200000e0000 */
[----:B------:R-:W-:Y:S02]  /*3aac0*/  VIADD R62, R20, 0x800 ;  /* 0x00000800143e7836 */ /* 0x000fe40000000000 */
[----:B------:R-:W-:Y:S01]  /*3aad0*/  IMAD.MOV.U32 R59, RZ, RZ, R21 ;  /* 0x000000ffff3b7224 */ /* 0x000fe200078e0015 */
[----:B------:R-:W-:Y:S02]  /*3aae0*/  UMOV UR8, 0x1 ;  /* 0x0000000100087882 */ /* 0x000fe40000000000 */
[----:B------:R-:W-:Y:S02]  /*3aaf0*/  UISETP.NE.U32.AND UP0, UPT, UR8, URZ, UPT ;  /* 0x0000003f0800728c */ /* 0x000fe4000bf05070 */
[----:B------:R-:W-:Y:S02]  /*3ab00*/  R2UR UR7, R59 ;  /* 0x000000003b0772ca */ /* 0x000fe400000e0000 */
[----:B0-----:R-:W-:-:S04]  /*3ab10*/  ISETP.GT.AND P0, PT, R60, 0x7f, PT ;  /* 0x0000007f3c00780c */ /* 0x001fc80003f04270 */
[----:B------:R-:W-:-:S05]  /*3ab20*/  SEL R61, RZ, 0x2, !P0 ;  /* 0x00000002ff3d7807 */ /* 0x000fca0004000000 */
[----:B------:R-:W-:-:S05]  /*3ab30*/  IMAD.IADD R58, R61, 0x1, R62 ;  /* 0x000000013d3a7824 */ /* 0x000fca00078e023e */
[----:B------:R-:W-:Y:S01]  /*3ab40*/  R2UR UR6, R58 ;  /* 0x000000003a0672ca */ /* 0x000fe200000e0000 */
[----:B------:R-:W-:Y:S01]  /*3ab50*/  WARPGROUP.ARRIVE ;  /* 0x00000000000079c5 */ /* 0x000fe20000000000 */
[C---:B------:R-:W-:Y:S02]  /*3ab60*/  R2UR UR10, R4.reuse ;  /* 0x00000000040a72ca */ /* 0x040fe400000e0000 */
[C---:B------:R-:W-:Y:S02]  /*3ab70*/  R2UR UR11, R5.reuse ;  /* 0x00000000050b72ca */ /* 0x040fe400000e0000 */
[----:B------:R-:W-:Y:S02]  /*3ab80*/  R2UR UR12, R4 ;  /* 0x00000000040c72ca */ /* 0x000fe400000e0000 */
[----:B------:R-:W-:Y:S02]  /*3ab90*/  R2UR UR13, R5 ;  /* 0x00000000050d72ca */ /* 0x000fe400000e0000 */
[----:B--2---:R-:W-:-:S02]  /*3aba0*/  IADD3 R56, R61, 0x800, R56 ;  /* 0x000008003d387810 */ /* 0x004fc40007ffe038 */
[----:B------:R-:W-:Y:S02]  /*3abb0*/  R2UR UR5, R57 ;  /* 0x00000000390572ca */ /* 0x000fe400000e0000 */
[----:B------:R-:W-:-:S13]  /*3abc0*/  R2UR UR4, R56 ;  /* 0x00000000380472ca */ /* 0x000fda00000e0000 */
[----:B------:R-:W-:Y:S03]  /*3abd0*/  HGMMA.64x64x16.F32 R24, gdesc[UR4], R24, UP0, gsb0 ;  /* 0x00e00000041879f0 */ /* 0x000fe6000b800818 */
[----:B------:R-:W-:Y:S02]  /*3abe0*/  WARPGROUP.DEPBAR.LE gsb0, 0x0 ;  /* 0x00008000000079c5 */ /* 0x000fe40000010000 */
[----:B------:R-:W-:Y:S04]  /*3abf0*/  ST.E desc[UR10][R10.64], R7 ;  /* 0x000000070a007985 */ /* 0x000fe8000c10190a */
[----:B------:R-:W2:Y:S01]  /*3ac00*/  LD.E.64 R56, desc[UR12][R14.64] ;  /* 0x0000000c0e387980 */ /* 0x000ea2000c101b00 */
[----:B------:R-:W-:-:S05]  /*3ac10*/  IMAD.MOV.U32 R65, RZ, RZ, 0x4 ;  /* 0x00000004ff417424 */ /* 0x000fca00078e00ff */
[----:B------:R-:W-:Y:S01]  /*3ac20*/  SEL R63, R65, 0x2, P0 ;  /* 0x00000002413f7807 */ /* 0x000fe20000000000 */
[----:B------:R-:W-:-:S04]  /*3ac30*/  IMAD.MOV.U32 R59, RZ, RZ, R21 ;  /* 0x000000ffff3b7224 */ /* 0x000fc800078e0015 */
[----:B------:R-:W-:Y:S01]  /*3ac40*/  IMAD.IADD R58, R62, 0x1, R63 ;  /* 0x000000013e3a7824 */ /* 0x000fe200078e023f */
[----:B------:R-:W-:-:S04]  /*3ac50*/  R2UR UR7, R59 ;  /* 0x000000003b0772ca */ /* 0x000fc800000e0000 */
        /* <DEDUP_REMOVED lines=13> */
[----:B------:R-:W-:Y:S01]  /*3ad30*/  SEL R65, R65, 0x6, !P0 ;  /* 0x0000000641417807 */ /* 0x000fe20004000000 */
        /* <DEDUP_REMOVED lines=16> */
[----:B------:R-:W-:-:S02]  /*3ae40*/  IMAD.MOV.U32 R56, RZ, RZ, 0x28 ;  /* 0x00000028ff387424 */ /* 0x000fc400078e00ff */
[----:B------:R-:W-:-:S03]  /*3ae50*/  IMAD.MOV.U32 R57, RZ, RZ, 0xa00 ;  /* 0x00000a00ff397424 */ /* 0x000fc600078e00ff */
[----:B------:R-:W-:Y:S02]  /*3ae60*/  SEL R56, R56, 0x26, P0 ;  /* 0x0000002638387807 */ /* 0x000fe40000000000 */
[----:B------:R-:W-:-:S05]  /*3ae70*/  SEL R57, R57, 0x980, P0 ;  /* 0x0000098039397807 */ /* 0x000fca0000000000 */
[----:B------:R-:W-:-:S05]  /*3ae80*/  IMAD.IADD R56, R56, 0x1, R57 ;  /* 0x0000000138387824 */ /* 0x000fca00078e0239 */
[----:B------:R-:W-:Y:S01]  /*3ae90*/  LOP3.LUT R57, R56, 0xa06, RZ, 0xc0, !PT ;  /* 0x00000a0638397812 */ /* 0x000fe200078ec0ff */
        /* <DEDUP_REMOVED lines=17> */
[----:B------:R-:W-:-:S02]  /*3afb0*/  VIADD R60, R20, 0xa00 ;  /* 0x00000a00143c7836 */ /* 0x000fc40000000000 */
[----:B------:R-:W-:Y:S02]  /*3afc0*/  IMAD.MOV.U32 R59, RZ, RZ, R21 ;  /* 0x000000ffff3b7224 */ /* 0x000fe400078e0015 */
[----:B------:R-:W-:-:S03]  /*3afd0*/  IMAD.IADD R58, R61, 0x1, R60 ;  /* 0x000000013d3a7824 */ /* 0x000fc600078e023c */
[----:B------:R-:W-:Y:S02]  /*3afe0*/  R2UR UR7, R59 ;  /* 0x000000003b0772ca */ /* 0x000fe400000e0000 */
[----:B------:R-:W-:Y:S01]  /*3aff0*/  R2UR UR6, R58 ;  /* 0x000000003a0672ca */ /* 0x000fe200000e0000 */
[----:B------:R-:W-:Y:S01]  /*3b000*/  WARPGROUP.ARRIVE ;  /* 0x00000000000079c5 */ /* 0x000fe20000000000 */
[C---:B------:R-:W-:Y:S02]  /*3b010*/  R2UR UR8, R4.reuse ;  /* 0x00000000040872ca */ /* 0x040fe400000e0000 */
[C---:B------:R-:W-:Y:S02]  /*3b020*/  R2UR UR9, R5.reuse ;  /* 0x00000000050972ca */ /* 0x040fe400000e0000 */
        /* <DEDUP_REMOVED lines=9> */
[----:B------:R-:W-:-:S02]  /*3b0c0*/  IMAD.IADD R58, R63, 0x1, R60 ;  /* 0x000000013f3a7824 */ /* 0x000fc400078e023c */
[----:B------:R-:W-:-:S03]  /*3b0d0*/  IMAD.MOV.U32 R59, RZ, RZ, R21 ;  /* 0x000000ffff3b7224 */ /* 0x000fc600078e0015 */
        /* <DEDUP_REMOVED lines=179> */
[----:B------:R-:W-:-:S05]  /*3bc10*/  LOP3.LUT R57, R56, 0x1e06, RZ, 0xc0, !PT ;  /* 0x00001e0638397812 */ /* 0x000fca00078ec0ff */
[----:B------:R-:W-:-:S05]  /*3bc20*/  IMAD.IADD R56, R20, 0x1, R57 ;  /* 0x0000000114387824 */ /* 0x000fca00078e0239 */
[----:B------:R-:W-:Y:S01]  /*3bc30*/  R2UR UR6, R56 ;  /* 0x00000000380672ca */ /* 0x000fe200000e0000 */
[----:B------:R-:W-:Y:S01]  /*3bc40*/  WARPGROUP.ARRIVE ;  /* 0x00000000000079c5 */ /* 0x000fe20000000000 */
[----:B------:R-:W-:Y:S02]  /*3bc50*/  R2UR UR8, R4 ;  /* 0x00000000040872ca */ /* 0x000fe400000e0000 */
[----:B------:R-:W-:Y:S02]  /*3bc60*/  R2UR UR9, R5 ;  /* 0x00000000050972ca */ /* 0x000fe400000e0000 */
[----:B------:R-:W-:Y:S01]  /*3bc70*/  LOP3.LUT P0, RZ, R13, 0x7f, RZ, 0xc0, !PT ;  /* 0x0000007f0dff7812 */ /* 0x000fe2000780c0ff */
[----:B--2---:R-:W-:Y:S02]  /*3bc80*/  IMAD.IADD R20, R57, 0x1, R14 ;  /* 0x0000000139147824 */ /* 0x004fe400078e020e */
[----:B------:R-:W-:Y:S02]  /*3bc90*/  IMAD.MOV.U32 R57, RZ, RZ, R21 ;  /* 0x000000ffff397224 */ /* 0x000fe400078e0015 */
[----:B------:R-:W-:Y:S01]  /*3bca0*/  IMAD.MOV.U32 R21, RZ, RZ, R15 ;  /* 0x000000ffff157224 */ /* 0x000fe200078e000f */
[----:B------:R-:W-:-:S02]  /*3bcb0*/  R2UR UR4, R20 ;  /* 0x00000000140472ca */ /* 0x000fc400000e0000 */
        /* <DEDUP_REMOVED lines=37> */
[----:B--2---:R0:W2:Y:S01]  /*3bf10*/  LD.E R56, desc[UR4][R10.64] ;  /* 0x000000040a387980 */ /* 0x0040a2000c101900 */
[----:B------:R-:W-:-:S02]  /*3bf20*/  R2UR UR4, R4 ;  /* 0x00000000040472ca */ /* 0x000fc400000e0000 */
[----:B------:R-:W-:-:S13]  /*3bf30*/  R2UR UR5, R5 ;  /* 0x00000000050572ca */ /* 0x000fda00000e0000 */
[----:B------:R-:W4:Y:S01]  /*3bf40*/  LD.E R57, desc[UR4][R8.64] ;  /* 0x0000000408397980 */ /* 0x000f22000c101900 */
[----:B------:R-:W-:Y:S02]  /*3bf50*/  R2UR UR4, R4 ;  /* 0x00000000040472ca */ /* 0x000fe400000e0000 */
[----:B------:R-:W-:Y:S02]  /*3bf60*/  R2UR UR5, R5 ;  /* 0x00000000050572ca */ /* 0x000fe400000e0000 */
[----:B---3--:R-:W-:Y:S01]  /*3bf70*/  ISETP.NE.AND P1, PT, R7, 0x1, PT ;  /* 0x000000010700780c */ /* 0x008fe20003f25270 */
[----:B0-----:R-:W-:Y:S02]  /*3bf80*/  IMAD.MOV.U32 R10, RZ, RZ, R64 ;  /* 0x000000ffff0a7224 */ /* 0x001fe400078e0040 */
[----:B------:R-:W-:-:S08]  /*3bf90*/  IMAD.MOV.U32 R11, RZ, RZ, R68 ;  /* 0x000000ffff0b7224 */ /* 0x000fd000078e0044 */
        /* <DEDUP_REMOVED lines=16> */
[----:B------:R-:W-:-:S03]  /*3c0a0*/  FMUL.FTZ R29, R29, R56 ;  /* 0x000000381d1d7220 */ /* 0x000fc60000410000 */
[----:B------:R4:W0:Y:S01]  /*3c0b0*/  MUFU.TANH R67, R32 ;  /* 0x0000002000437308 */ /* 0x0008220000002400 */
[-C--:B------:R-:W-:Y:S01]  /*3c0c0*/  FMUL.FTZ R15, R24, R56.reuse ;  /* 0x00000038180f7220 */ /* 0x080fe20000410000 */
[----:B------:R-:W-:-:S06]  /*3c0d0*/  FMUL.FTZ R24, R34, R56 ;  /* 0x0000003822187220 */ /* 0x000fcc0000410000 */
[----:B------:R2:W0:Y:S01]  /*3c0e0*/  MUFU.TANH R66, R29 ;  /* 0x0000001d00427308 */ /* 0x0004220000002400 */
[----:B----4-:R-:W-:-:S04]  /*3c0f0*/  SHF.R.S32.HI R32, RZ, 0x1f, R57 ;  /* 0x0000001fff207819 */ /* 0x010fc80000011439 */
[----:B--2---:R-:W-:-:S04]  /*3c100*/  LEA.HI R29, R32, R57, RZ, 0x7 ;  /* 0x00000039201d7211 */ /* 0x004fc800078f38ff */
[----:B------:R-:W-:Y:S01]  /*3c110*/  LOP3.LUT R34, R29, 0xffffff80, RZ, 0xc0, !PT ;  /* 0xffffff801d227812 */ /* 0x000fe200078ec0ff */
[-C--:B------:R-:W-:Y:S01]  /*3c120*/  FMUL.FTZ R33, R33, R56.reuse ;  /* 0x0000003821217220 */ /* 0x080fe20000410000 */
[----:B------:R-:W-:-:S03]  /*3c130*/  FMUL.FTZ R25, R25, R56 ;  /* 0x0000003819197220 */ /* 0x000fc60000410000 */
[----:B------:R-:W-:Y:S01]  /*3c140*/  IMAD.IADD R34, R57, 0x1, -R34 ;  /* 0x0000000139227824 */ /* 0x000fe200078e0a22 */
[----:B------:R2:W4:Y:S01]  /*3c150*/  MUFU.TANH R68, R33 ;  /* 0x0000002100447308 */ /* 0x0005220000002400 */
[-C--:B------:R-:W-:Y:S01]  /*3c160*/  FMUL.FTZ R36, R36, R56.reuse ;  /* 0x0000003824247220 */ /* 0x080fe20000410000 */
[-C--:B------:R-:W-:Y:S01]  /*3c170*/  FMUL.FTZ R7, R26, R56.reuse ;  /* 0x000000381a077220 */ /* 0x080fe20000410000 */
[----:B------:R-:W-:-:S05]  /*3c180*/  FMUL.FTZ R26, R38, R56 ;  /* 0x00000038261a7220 */ /* 0x000fca0000410000 */
[----:B------:R1:W0:Y:S01]  /*3c190*/  MUFU.TANH R64, R25 ;  /* 0x0000001900407308 */ /* 0x0002220000002400 */
[----:B--2---:R-:W-:Y:S01]  /*3c1a0*/  SHF.R.S32.HI R33, RZ, 0x1f, R34 ;  /* 0x0000001fff217819 */ /* 0x004fe20000011422 */
[----:B-1----:R-:W-:Y:S01]  /*3c1b0*/  FMUL.FTZ R25, R35, R56 ;  /* 0x0000003823197220 */ /* 0x002fe20000410000 */
[----:B------:R-:W-:Y:S02]  /*3c1c0*/  LEA.HI R35, R32, R57, RZ, 0x2 ;  /* 0x0000003920237211 */ /* 0x000fe400078f10ff */
[----:B------:R-:W-:-:S03]  /*3c1d0*/  LEA.HI R32, R33, R34, RZ, 0x2 ;  /* 0x0000002221207211 */ /* 0x000fc600078f10ff */
[----:B------:R1:W2:Y:S01]  /*3c1e0*/  MUFU.TANH R69, R36 ;  /* 0x0000002400457308 */ /* 0x0002a20000002400 */
[----:B------:R-:W-:Y:S02]  /*3c1f0*/  LOP3.LUT R38, R35, 0xfffffffc, RZ, 0xc0, !PT ;  /* 0xfffffffc23267812 */ /* 0x000fe400078ec0ff */
[----:B------:R-:W-:Y:S01]  /*3c200*/  SHF.R.S32.HI R35, RZ, 0x2, R32 ;  /* 0x00000002ff237819 */ /* 0x000fe20000011420 */
[----:B------:R-:W-:Y:S01]  /*3c210*/  FMUL.FTZ R37, R37, R56 ;  /* 0x0000003825257220 */ /* 0x000fe20000410000 */
[----:B------:R-:W-:Y:S01]  /*3c220*/  LEA.HI R33, R33, R34, RZ, 0x5 ;  /* 0x0000002221217211 */ /* 0x000fe200078f28ff */
[----:B------:R-:W-:Y:S01]  /*3c230*/  IMAD.IADD R38, R57, 0x1, -R38 ;  /* 0x0000000139267824 */ /* 0x000fe200078e0a26 */
[----:B-1----:R-:W-:Y:S01]  /*3c240*/  SHF.R.S32.HI R36, RZ, 0x1f, R32 ;  /* 0x0000001fff247819 */ /* 0x002fe20000011420 */
[----:B------:R1:W0:Y:S03]  /*3c250*/  MUFU.TANH R70, R37 ;  /* 0x0000002500467308 */ /* 0x0002260000002400 */
[----:B------:R-:W-:-:S02]  /*3c260*/  LEA.HI R36, R36, R35, RZ, 0x3 ;  /* 0x0000002324247211 */ /* 0x000fc400078f18ff */
[----:B------:R-:W-:Y:S02]  /*3c270*/  SHF.R.S32.HI R33, RZ, 0x5, R33 ;  /* 0x00000005ff217819 */ /* 0x000fe40000011421 */
[----:B------:R-:W-:Y:S02]  /*3c280*/  LOP3.LUT R36, R36, 0xfffffff8, RZ, 0xc0, !PT ;  /* 0xfffffff824247812 */ /* 0x000fe400078ec0ff */
[----:B-1----:R-:W-:Y:S01]  /*3c290*/  LEA.HI R37, R38, R38, RZ, 0x1 ;  /* 0x0000002626257211 */ /* 0x002fe200078f08ff */
[----:B---3--:R-:W-:Y:S02]  /*3c2a0*/  IMAD R33, R58, 0x4, R33 ;  /* 0x000000043a217824 */ /* 0x008fe400078e0221 */
[----:B------:R-:W-:Y:S01]  /*3c2b0*/  IMAD.IADD R36, R35, 0x1, -R36 ;  /* 0x0000000123247824 */ /* 0x000fe200078e0a24 */
[----:B------:R-:W-:-:S03]  /*3c2c0*/  LOP3.LUT R37, R37, 0x1ffffffe, RZ, 0xc0, !PT ;  /* 0x1ffffffe25257812 */ /* 0x000fc600078ec0ff */
[----:B------:R-:W-:Y:S02]  /*3c2d0*/  IMAD.U32 R36, R33, 0x10, R36 ;  /* 0x0000001021247824 */ /* 0x000fe400078e0024 */
[----:B------:R-:W-:-:S04]  /*3c2e0*/  IMAD.IADD R37, R38, 0x1, -R37 ;  /* 0x0000000126257824 */ /* 0x000fc800078e0a25 */
[----:B------:R-:W-:-:S04]  /*3c2f0*/  IMAD R36, R37, 0x8, R36 ;  /* 0x0000000825247824 */ /* 0x000fc800078e0224 */
[----:B------:R-:W-:-:S05]  /*3c300*/  @P1 IMAD.HI.U32 R59, R36, R59, RZ ;  /* 0x0000003b243b1227 */ /* 0x000fca00078e00ff */
[----:B------:R-:W-:Y:S01]  /*3c310*/  @P1 SHF.R.U32.HI R36, RZ, R60, R59 ;  /* 0x0000003cff241219 */ /* 0x000fe2000001163b */
[----:B------:R-:W-:Y:S01]  /*3c320*/  IMAD.SHL.U32 R38, R6, 0x40, RZ ;  /* 0x0000004006267824 */ /* 0x000fe200078e00ff */
[----:B------:R-:W-:Y:S01]  /*3c330*/  LOP3.LUT R33, R32, 0x7ffffffc, RZ, 0xc0, !PT ;  /* 0x7ffffffc20217812 */ /* 0x000fe200078ec0ff */
[-C--:B------:R-:W-:Y:S02]  /*3c340*/  FMUL.FTZ R28, R28, R56.reuse ;  /* 0x000000381c1c7220 */ /* 0x080fe40000410000 */
[----:B------:R-:W1:Y:S01]  /*3c350*/  SHFL.IDX PT, R37, R36, RZ, 0x1c1f ;  /* 0x001c1fff24257589 */ /* 0x000e6200000e0000 */
[----:B------:R-:W-:Y:S01]  /*3c360*/  IADD3 R6, -R38, 0x1, RZ ;  /* 0x0000000126067810 */ /* 0x000fe20007ffe1ff */
[-C--:B------:R-:W-:Y:S01]  /*3c370*/  FMUL.FTZ R13, R27, R56.reuse ;  /* 0x000000381b0d7220 */ /* 0x080fe20000410000 */
[----:B------:R3:W0:Y:S01]  /*3c380*/  MUFU.TANH R65, R28 ;  /* 0x0000001c00417308 */ /* 0x0006220000002400 */
        /* <DEDUP_REMOVED lines=22> */
[----:B------:R-:W3:Y:S01]  /*3c4f0*/  MUFU.TANH R15, R15 ;  /* 0x0000000f000f7308 */ /* 0x000ee20000002400 */
        /* <DEDUP_REMOVED lines=29> */
[----:B------:R-:W-:Y:S01]  /*3c6d0*/  IMAD.IADD R42, R32, 0x1, R35 ;  /* 0x00000001202a7824 */ /* 0x000fe200078e0223 */
[----:B-1----:R-:W-:Y:S01]  /*3c6e0*/  VIADDMNMX R35, R37, R61, R34, PT ;  /* 0x0000003d25237246 */ /* 0x002fe20003800122 */
        /* <DEDUP_REMOVED lines=19> */
.L_x_3566:
[----:B------:R-:W-:Y:S05]  /*3c820*/  BSYNC B3 ;  /* 0x0000000000037941 */ /* 0x000fea0003800000 */
.L_x_3565:
[----:B------:R-:W-:Y:S01]  /*3c830*/  LOP3.LUT R37, RZ, R37, RZ, 0x33, !PT ;  /* 0x00000025ff257212 */ /* 0x000fe200078e33ff */
[----:B------:R-:W-:Y:S06]  /*3c840*/  BRA `(.L_x_3567) ;  /* 0x0000000000287947 */ /* 0x000fec0003800000 */
.L_x_3564:
        /* <DEDUP_REMOVED lines=10> */
.L_x_3567:
[----:B------:R-:W-:Y:S05]  /*3c8f0*/  BSYNC B2 ;  /* 0x0000000000027941 */ /* 0x000fea0003800000 */
.L_x_3563:
[----:B------:R-:W-:-:S04]  /*3c900*/  IMAD R32, R10, R37, -R38 ;  /* 0x000000250a207224 */ /* 0x000fc800078e0a26 */
[----:B------:R-:W-:-:S05]  /*3c910*/  IMAD R37, R33, -0x2, R32 ;  /* 0xfffffffe21257824 */ /* 0x000fca00078e0220 */
[----:B------:R-:W-:Y:S02]  /*3c920*/  VIMNMX R6, R6, R37, !PT ;  /* 0x0000002506067248 */ /* 0x000fe40007fe0100 */
[----:B------:R-:W-:-:S07]  /*3c930*/  VIADDMNMX R35, R37, R10, R35, PT ;  /* 0x0000000a25237246 */ /* 0x000fce0003800123 */
.L_x_3562:
[----:B------:R-:W-:Y:S05]  /*3c940*/  BSYNC B1 ;  /* 0x0000000000017941 */ /* 0x000fea0003800000 */
.L_x_3561:
[C---:B------:R-:W-:Y:S01]  /*3c950*/  ISETP.GE.AND P1, PT, R63.reuse, 0x2, PT ;  /* 0x000000023f00780c */ /* 0x040fe20003f26270 */
[----:B------:R-:W-:Y:S01]  /*3c960*/  BSSY B1, `(.L_x_3568) ;  /* 0x0000072000017945 */ /* 0x000fe20003800000 */
[C---:B------:R-:W-:Y:S02]  /*3c970*/  ISETP.GE.AND P5, PT, R63.reuse, 0xa, PT ;  /* 0x0000000a3f00780c */ /* 0x040fe40003fa6270 */
[----:B------:R-:W-:Y:S02]  /*3c980*/  ISETP.GT.AND P3, PT, R6, 0x1, !P1 ;  /* 0x000000010600780c */ /* 0x000fe40004f64270 */
[----:B------:R-:W-:Y:S02]  /*3c990*/  ISETP.GE.AND P2, PT, R63, 0x9, PT ;  /* 0x000000093f00780c */ /* 0x000fe40003f46270 */
[----:B------:R-:W-:Y:S02]  /*3c9a0*/  ISETP.LT.OR P3, PT, R35, 0x2, P3 ;  /* 0x000000022300780c */ /* 0x000fe40001f61670 */
[----:B------:R-:W-:-:S02]  /*3c9b0*/  P2R R39, PR, RZ, 0x20 ;  /* 0x00000020ff277803 */ /* 0x000fc40000000000 */
[----:B0-----:R-:W-:Y:S02]  /*3c9c0*/  FSEL R43, R64, -INF , !P3 ;  /* 0xff800000402b7808 */ /* 0x001fe40005800000 */
[C---:B------:R-:W-:Y:S02]  /*3c9d0*/  ISETP.GT.AND P3, PT, R6.reuse, 0x9, !P5 ;  /* 0x000000090600780c */ /* 0x040fe40006f64270 */
[----:B------:R-:W-:Y:S02]  /*3c9e0*/  ISETP.GT.AND P4, PT, R6, 0x8, !P2 ;  /* 0x000000080600780c */ /* 0x000fe40005784270 */
        /* <DEDUP_REMOVED lines=63> */
[----:B------:R-:W-:-:S04]  /*3cde0*/  ISETP.GT.AND P6, PT, R6, 0x39, !P6 ;  /* 0x000000390600780c */ /* 0x000fc800077c4270 */
[----:B------:R-:W-:Y:S02]  /*3cdf0*/  ISETP.LT.OR P6, PT, R35, 0x3a, P6 ;  /* 0x0000003a2300780c */ /* 0x000fe400037c1670 */
[----:B------:R-:W0:Y:S02]  /*3ce00*/  SHFL.IDX PT, R35, R36, 0x1, 0x1c1f ;  /* 0x003c1f0024237f89 */ /* 0x000e2400000e0000 */
[----:B------:R-:W-:Y:S02]  /*3ce10*/  FSEL R53, R53, -INF , !P6 ;  /* 0xff80000035357808 */ /* 0x000fe40007000000 */
[----:B------:R-:W-:Y:S02]  /*3ce20*/  ISETP.GE.AND P6, PT, R10, 0x1, PT ;  /* 0x000000010a00780c */ /* 0x000fe40003fc6270 */
[----:B0-----:R-:W-:Y:S01]  /*3ce30*/  VIADDMNMX R15, R35, R61, R34, PT ;  /* 0x0000003d230f7246 */ /* 0x001fe20003800122 */
[----:B------:R-:W-:-:S10]  /*3ce40*/  IMAD.IADD R32, R42, 0x1, R35 ;  /* 0x000000012a207824 */ /* 0x000fd400078e0223 */
        /* <DEDUP_REMOVED lines=17> */
.L_x_3573:
[----:B------:R-:W-:Y:S05]  /*3cf60*/  BSYNC B3 ;  /* 0x0000000000037941 */ /* 0x000fea0003800000 */
.L_x_3572:
[----:B------:R-:W-:Y:S01]  /*3cf70*/  LOP3.LUT R11, RZ, R11, RZ, 0x33, !PT ;  /* 0x0000000bff0b7212 */ /* 0x000fe200078e33ff */
[----:B------:R-:W-:Y:S06]  /*3cf80*/  BRA `(.L_x_3574) ;  /* 0x0000000000287947 */ /* 0x000fec0003800000 */
.L_x_3571:
        /* <DEDUP_REMOVED lines=10> */
.L_x_3574:
[----:B------:R-:W-:Y:S05]  /*3d030*/  BSYNC B2 ;  /* 0x0000000000027941 */ /* 0x000fea0003800000 */
.L_x_3570:
[----:B------:R-:W-:-:S04]  /*3d040*/  IMAD R6, R10, R11, -R38 ;  /* 0x0000000b0a067224 */ /* 0x000fc800078e0a26 */
[----:B------:R-:W-:-:S05]  /*3d050*/  IMAD R33, R33, -0x2, R6 ;  /* 0xfffffffe21217824 */ /* 0x000fca00078e0206 */
[----:B------:R-:W-:Y:S02]  /*3d060*/  VIADDMNMX R15, R33, R10, R15, PT ;  /* 0x0000000a210f7246 */ /* 0x000fe4000380010f */
[----:B------:R-:W-:-:S07]  /*3d070*/  VIMNMX R32, R32, R33, !PT ;  /* 0x0000002120207248 */ /* 0x000fce0007fe0100 */
.L_x_3569:
[----:B------:R-:W-:Y:S05]  /*3d080*/  BSYNC B1 ;  /* 0x0000000000017941 */ /* 0x000fea0003800000 */
.L_x_3568:
        /* <DEDUP_REMOVED lines=53> */
[C---:B------:R-:W-:Y:S02]  /*3d3e0*/  ISETP.LT.OR P1, PT, R15.reuse, 0x29, P1 ;  /* 0x000000290f00780c */ /* 0x040fe40000f21670 */
        /* <DEDUP_REMOVED lines=74> */
[----:B------:R0:W-:Y:S01]  /*3d890*/  MUFU.EX2 R168, R6 ;  /* 0x0000000600a87308 */ /* 0x0001e20000000800 */
[-CC-:B------:R-:W-:Y:S01]  /*3d8a0*/  FFMA.FTZ R10, R10, R37.reuse, -R42.reuse ;  /* 0x000000250a0a7223 */ /* 0x180fe2000001082a */
[-CC-:B------:R-:W-:Y:S01]  /*3d8b0*/  FFMA.FTZ R13, R13, R37.reuse, -R42.reuse ;  /* 0x000000250d0d7223 */ /* 0x180fe2000001082a */
[-C--:B------:R-:W-:Y:S01]  /*3d8c0*/  FFMA.FTZ R20, R20, R37.reuse, -R42 ;  /* 0x0000002514147223 */ /* 0x080fe2000001082a */
[----:B------:R-:W-:-:S04]  /*3d8d0*/  FFMA.FTZ R35, R47, R37, -R36 ;  /* 0x000000252f237223 */ /* 0x000fc80000010824 */
[----:B------:R-:W-:Y:S01]  /*3d8e0*/  MUFU.EX2 R169, R10 ;  /* 0x0000000a00a97308 */ /* 0x000fe20000000800 */
[-C--:B------:R-:W-:Y:S01]  /*3d8f0*/  FFMA.FTZ R21, R21, R37.reuse, -R42 ;  /* 0x0000002515157223 */ /* 0x080fe2000001082a */
[----:B------:R-:W-:-:S06]  /*3d900*/  FFMA.FTZ R38, R67, R37, -R36 ;  /* 0x0000002543267223 */ /* 0x000fcc0000010824 */
[----:B------:R-:W1:Y:S01]  /*3d910*/  MUFU.EX2 R48, R13 ;  /* 0x0000000d00307308 */ /* 0x000e620000000800 */
[-C--:B------:R-:W-:Y:S01]  /*3d920*/  FFMA.FTZ R24, R24, R37.reuse, -R42 ;  /* 0x0000002518187223 */ /* 0x080fe2000001082a */
[----:B------:R-:W-:-:S06]  /*3d930*/  FFMA.FTZ R39, R57, R37, -R36 ;  /* 0x0000002539277223 */ /* 0x000fcc0000010824 */
[----:B------:R-:W-:Y:S01]  /*3d940*/  MUFU.EX2 R34, R34 ;  /* 0x0000002200227308 */ /* 0x000fe20000000800 */
[-C--:B0-----:R-:W-:Y:S01]  /*3d950*/  FFMA.FTZ R6, R69, R37.reuse, -R36 ;  /* 0x0000002545067223 */ /* 0x081fe20000010824 */
[----:B------:R-:W-:-:S06]  /*3d960*/  FFMA.FTZ R25, R25, R37, -R42 ;  /* 0x0000002519197223 */ /* 0x000fcc000001082a */
[----:B------:R-:W0:Y:S01]  /*3d970*/  MUFU.EX2 R20, R20 ;  /* 0x0000001400147308 */ /* 0x000e220000000800 */
[----:B------:R-:W-:-:S07]  /*3d980*/  FFMA.FTZ R26, R26, R37, -R42 ;  /* 0x000000251a1a7223 */ /* 0x000fce000001082a */
[----:B------:R-:W-:Y:S08]  /*3d990*/  MUFU.EX2 R35, R35 ;  /* 0x0000002300237308 */ /* 0x000ff00000000800 */
[----:B------:R-:W2:Y:S01]  /*3d9a0*/  MUFU.EX2 R21, R21 ;  /* 0x0000001500157308 */ /* 0x000ea20000000800 */
[----:B-1----:R-:W-:-:S07]  /*3d9b0*/  FADD.FTZ R13, R169, R48 ;  /* 0x00000030a90d7221 */ /* 0x002fce0000010000 */
[----:B------:R-:W1:Y:S08]  /*3d9c0*/  MUFU.EX2 R38, R38 ;  /* 0x0000002600267308 */ /* 0x000e700000000800 */
[----:B------:R-:W3:Y:S01]  /*3d9d0*/  MUFU.EX2 R24, R24 ;  /* 0x0000001800187308 */ /* 0x000ee20000000800 */
[----:B------:R-:W-:-:S07]  /*3d9e0*/  FFMA.FTZ R28, R28, R37, -R42 ;  /* 0x000000251c1c7223 */ /* 0x000fce000001082a */
[----:B------:R4:W-:Y:S01]  /*3d9f0*/  MUFU.EX2 R174, R6 ;  /* 0x0000000600ae7308 */ /* 0x0009e20000000800 */
[----:B------:R-:W-:Y:S01]  /*3da00*/  FFMA.FTZ R40, R71, R37, -R36 ;  /* 0x0000002547287223 */ /* 0x000fe20000010824 */
[----:B0-----:R-:W-:-:S06]  /*3da10*/  FADD.FTZ R10, R20, R13 ;  /* 0x0000000d140a7221 */ /* 0x001fcc0000010000 */
[----:B------:R-:W0:Y:S01]  /*3da20*/  MUFU.EX2 R39, R39 ;  /* 0x0000002700277308 */ /* 0x000e220000000800 */
[----:B----4-:R-:W-:-:S07]  /*3da30*/  FFMA.FTZ R6, R77, R37, -R36 ;  /* 0x000000254d067223 */ /* 0x010fce0000010824 */
[----:B------:R4:W-:Y:S01]  /*3da40*/  MUFU.EX2 R47, R7 ;  /* 0x00000007002f7308 */ /* 0x0009e20000000800 */
[----:B------:R-:W-:-:S07]  /*3da50*/  FFMA.FTZ R30, R30, R37, -R42 ;  /* 0x000000251e1e7223 */ /* 0x000fce000001082a */
[----:B------:R-:W5:Y:S01]  /*3da60*/  MUFU.EX2 R25, R25 ;  /* 0x0000001900197308 */ /* 0x000f620000000800 */
[----:B----4-:R-:W-:Y:S01]  /*3da70*/  FADD.FTZ R7, R168, R33 ;  /* 0x00000021a8077221 */ /* 0x010fe20000010000 */
[----:B--2---:R-:W-:-:S06]  /*3da80*/  FADD.FTZ R13, R21, R10 ;  /* 0x0000000a150d7221 */ /* 0x004fcc0000010000 */
[----:B------:R2:W-:Y:S01]  /*3da90*/  MUFU.EX2 R180, R6 ;  /* 0x0000000600b47308 */ /* 0x0005e20000000800 */
[----:B------:R-:W-:-:S07]  /*3daa0*/  FFMA.FTZ R31, R31, R37, -R42 ;  /* 0x000000251f1f7223 */ /* 0x000fce000001082a */
[----:B------:R-:W4:Y:S01]  /*3dab0*/  MUFU.EX2 R26, R26 ;  /* 0x0000001a001a7308 */ /* 0x000f220000000800 */
[----:B--2---:R-:W-:-:S04]  /*3dac0*/  FADD.FTZ R6, R34, R7 ;  /* 0x0000000722067221 */ /* 0x004fc80000010000 */
[----:B------:R-:W-:-:S03]  /*3dad0*/  FADD.FTZ R7, R35, R6 ;  /* 0x0000000623077221 */ /* 0x000fc60000010000 */
[----:B------:R-:W2:Y:S01]  /*3dae0*/  MUFU.EX2 R175, R28 ;  /* 0x0000001c00af7308 */ /* 0x000ea20000000800 */
[----:B-1----:R-:W-:Y:S01]  /*3daf0*/  FADD.FTZ R6, R38, R7 ;  /* 0x0000000726067221 */ /* 0x002fe20000010000 */
[-C--:B------:R-:W-:Y:S01]  /*3db00*/  FFMA.FTZ R44, R75, R37.reuse, -R36 ;  /* 0x000000254b2c7223 */ /* 0x080fe20000010824 */
[----:B---3--:R-:W-:Y:S01]  /*3db10*/  FADD.FTZ R10, R24, R13 ;  /* 0x0000000d180a7221 */ /* 0x008fe20000010000 */
[----:B------:R-:W-:-:S04]  /*3db20*/  FFMA.FTZ R27, R27, R37, -R42 ;  /* 0x000000251b1b7223 */ /* 0x000fc8000001082a */
[----:B------:R-:W1:Y:S01]  /*3db30*/  MUFU.EX2 R40, R40 ;  /* 0x0000002800287308 */ /* 0x000e620000000800 */
[----:B0-----:R-:W-:Y:S01]  /*3db40*/  FADD.FTZ R7, R39, R6 ;  /* 0x0000000627077221 */ /* 0x001fe20000010000 */
[----:B------:R-:W-:Y:S01]  /*3db50*/  FFMA.FTZ R45, R45, R37, -R36 ;  /* 0x000000252d2d7223 */ /* 0x000fe20000010824 */
[----:B-----5:R-:W-:-:S05]  /*3db60*/  FADD.FTZ R13, R25, R10 ;  /* 0x0000000a190d7221 */ /* 0x020fca0000010000 */
[----:B------:R-:W0:Y:S01]  /*3db70*/  MUFU.EX2 R30, R30 ;  /* 0x0000001e001e7308 */ /* 0x000e220000000800 */
[----:B------:R-:W-:Y:S01]  /*3db80*/  FFMA.FTZ R29, R29, R37, -R42 ;  /* 0x000000251d1d7223 */ /* 0x000fe2000001082a */
[----:B------:R-:W-:Y:S01]  /*3db90*/  FADD.FTZ R6, R174, R7 ;  /* 0x00000007ae067221 */ /* 0x000fe20000010000 */
[----:B----4-:R-:W-:-:S05]  /*3dba0*/  FADD.FTZ R10, R26, R13 ;  /* 0x0000000d1a0a7221 */ /* 0x010fca0000010000 */
[----:B------:R-:W3:Y:S01]  /*3dbb0*/  MUFU.EX2 R31, R31 ;  /* 0x0000001f001f7308 */ /* 0x000ee20000000800 */
[----:B------:R-:W-:Y:S01]  /*3dbc0*/  FFMA.FTZ R11, R11, R37, -R42 ;  /* 0x000000250b0b7223 */ /* 0x000fe2000001082a */
[----:B------:R-:W-:-:S06]  /*3dbd0*/  FADD.FTZ R7, R41, R6 ;  /* 0x0000000629077221 */ /* 0x000fcc0000010000 */
[----:B------:R-:W4:Y:S01]  /*3dbe0*/  MUFU.EX2 R44, R44 ;  /* 0x0000002c002c7308 */ /* 0x000f220000000800 */
[----:B------:R-:W-:Y:S01]  /*3dbf0*/  FFMA.FTZ R46, R79, R37, -R36 ;  /* 0x000000254f2e7223 */ /* 0x000fe20000010824 */
[----:B--2---:R-:W-:-:S06]  /*3dc00*/  FADD.FTZ R13, R175, R10 ;  /* 0x0000000aaf0d7221 */ /* 0x004fcc0000010000 */
[----:B------:R-:W2:Y:S01]  /*3dc10*/  MUFU.EX2 R27, R27 ;  /* 0x0000001b001b7308 */ /* 0x000ea20000000800 */
[-C--:B------:R-:W-:Y:S01]  /*3dc20*/  FFMA.FTZ R36, R53, R37.reuse, -R36 ;  /* 0x0000002535247223 */ /* 0x080fe20000010824 */
[----:B------:R-:W-:Y:S01]  /*3dc30*/  FFMA.FTZ R14, R14, R37, -R42 ;  /* 0x000000250e0e7223 */ /* 0x000fe2000001082a */
[----:B-1----:R-:W-:-:S05]  /*3dc40*/  FADD.FTZ R6, R40, R7 ;  /* 0x0000000728067221 */ /* 0x002fca0000010000 */
[----:B------:R-:W1:Y:S01]  /*3dc50*/  MUFU.EX2 R45, R45 ;  /* 0x0000002d002d7308 */ /* 0x000e620000000800 */
[----:B0-----:R-:W-:-:S07]  /*3dc60*/  FADD.FTZ R10, R30, R13 ;  /* 0x0000000d1e0a7221 */ /* 0x001fce0000010000 */
[----:B------:R-:W0:Y:S01]  /*3dc70*/  MUFU.EX2 R28, R29 ;  /* 0x0000001d001c7308 */ /* 0x000e220000000800 */
[----:B------:R-:W-:Y:S01]  /*3dc80*/  FFMA.FTZ R15, R15, R37, -R42 ;  /* 0x000000250f0f7223 */ /* 0x000fe2000001082a */
[----:B------:R-:W-:Y:S01]  /*3dc90*/  FADD.FTZ R7, R43, R6 ;  /* 0x000000062b077221 */ /* 0x000fe20000010000 */
[----:B---3--:R-:W-:-:S05]  /*3dca0*/  FADD.FTZ R10, R31, R10 ;  /* 0x0000000a1f0a7221 */ /* 0x008fca0000010000 */
[----:B------:R1:W3:Y:S01]  /*3dcb0*/  MUFU.EX2 R181, R11 ;  /* 0x0000000b00b57308 */ /* 0x0002e20000000800 */
[----:B------:R-:W-:Y:S01]  /*3dcc0*/  FFMA.FTZ R32, R32, R37, -R42 ;  /* 0x0000002520207223 */ /* 0x000fe2000001082a */
[----:B----4-:R-:W-:-:S06]  /*3dcd0*/  FADD.FTZ R6, R44, R7 ;  /* 0x000000072c067221 */ /* 0x010fcc0000010000 */
[----:B------:R-:W-:Y:S01]  /*3dce0*/  MUFU.EX2 R49, R36 ;  /* 0x0000002400317308 */ /* 0x000fe20000000800 */
[----:B--2---:R-:W-:-:S07]  /*3dcf0*/  FADD.FTZ R7, R27, R10 ;  /* 0x0000000a1b077221 */ /* 0x004fce0000010000 */
[----:B------:R-:W2:Y:S01]  /*3dd00*/  MUFU.EX2 R36, R14 ;  /* 0x0000000e00247308 */ /* 0x000ea20000000800 */
[----:B-1----:R-:W-:Y:S01]  /*3dd10*/  FADD.FTZ R11, R45, R6 ;  /* 0x000000062d0b7221 */ /* 0x002fe20000010000 */
[----:B0-----:R-:W-:-:S06]  /*3dd20*/  FADD.FTZ R6, R28, R7 ;  /* 0x000000071c067221 */ /* 0x001fcc0000010000 */
[----:B------:R-:W0:Y:S08]  /*3dd30*/  MUFU.EX2 R46, R46 ;  /* 0x0000002e002e7308 */ /* 0x000e300000000800 */
[----:B------:R-:W1:Y:S01]  /*3dd40*/  MUFU.EX2 R183, R15 ;  /* 0x0000000f00b77308 */ /* 0x000e620000000800 */
[----:B------:R-:W-:Y:S01]  /*3dd50*/  FADD.FTZ R10, R180, R11 ;  /* 0x0000000bb40a7221 */ /* 0x000fe20000010000 */
[----:B---3--:R-:W-:-:S06]  /*3dd60*/  FADD.FTZ R7, R181, R6 ;  /* 0x00000006b5077221 */ /* 0x008fcc0000010000 */
[----:B------:R-:W3:Y:S01]  /*3dd70*/  MUFU.EX2 R32, R32 ;  /* 0x0000002000207308 */ /* 0x000ee20000000800 */
[----:B------:R-:W-:Y:S01]  /*3dd80*/  FADD.FTZ R11, R47, R10 ;  /* 0x0000000a2f0b7221 */ /* 0x000fe20000010000 */
[----:B--2---:R-:W-:-:S03]  /*3dd90*/  FADD.FTZ R6, R36, R7 ;  /* 0x0000000724067221 */ /* 0x004fc60000010000 */
[----:B0-----:R-:W-:Y:S01]  /*3dda0*/  FADD.FTZ R10, R46, R11 ;  /* 0x0000000b2e0a7221 */ /* 0x001fe20000010000 */
[----:B-1----:R-:W-:-:S03]  /*3ddb0*/  FADD.FTZ R7, R183, R6 ;  /* 0x00000006b7077221 */ /* 0x002fc60000010000 */
[----:B------:R-:W-:Y:S01]  /*3ddc0*/  FADD.FTZ R13, R49, R10 ;  /* 0x0000000a310d7221 */ /* 0x000fe20000010000 */
[----:B---3--:R-:W-:-:S04]  /*3ddd0*/  FADD.FTZ R29, R32, R7 ;  /* 0x00000007201d7221 */ /* 0x008fc80000010000 */
        /* <DEDUP_REMOVED lines=2663> */
.L_x_3575:
[----:B0-----:R-:W-:-:S04]  /*48450*/  IMAD.MOV.U32 R13, RZ, RZ, 0x0 ;  /* 0x00000000ff0d7424 */ /* 0x001fc800078e00ff */
[----:B-1----:R-:W-:Y:S05]  /*48460*/  RET.REL.NODEC R12 `(_ZN7cutlass13device_kernelIN5flash11enable_sm90INS1_16FlashAttnFwdSm90INS1_25CollectiveMainloopFwdSm90ILi2EN4cute5tupleIJNS5_1CILi1EEES8_S8_EEENS6_IJNS7_ILi64EEESA_SA_EEELi512ENS_6half_tEfNS_4arch4Sm90ELb0ELb1ELb1ELb1ELb0ELb0ELb1ELb0ELb0ELb1ELb0ELb0EEENS1_21CollectiveEpilogueFwdINS6_IJSA_NS7_ILi512EEESA_EEES9_SC_SE_Li256ELb1ELb1ELb0ELb0EEENS1_36VarlenDynamicPersistentTileSchedulerILi64ELi64ELi256ELi128ELb0ELb1ELb1ELb1ELb0ELb1EEEEEEEEEvNT_6ParamsE) ;  /* 0xfffffb780ce47950 */ /* 0x002fea0003c3ffff */
.L_x_3551:
[----:B0-----:R0:W1:Y:S02]  /*48470*/  SYNCS.PHASECHK.TRANS64.TRYWAIT P0, [R13+URZ], R20 ;  /* 0x000000140d0075a7 */ /* 0x001064000800017f */
[----:B-1----:R-:W-:Y:S05]  /*48480*/  @!P0 NANOSLEEP.SYNCS 0x989680 ;  /* 0x009896800000895d */ /* 0x002fea0003900000 */
[----:B------:R-:W1:Y:S02]  /*48490*/  @!P0 SYNCS.PHASECHK.TRANS64 P0, [R13+URZ], R20 ;  /* 0x000000140d0085a7 */ /* 0x000e64000800007f */
[----:B-1----:R-:W-:Y:S05]  /*484a0*/  @!P0 BRA `(.L_x_3551) ;  /* 0xfffffffc00f08947 */ /* 0x002fea000383ffff */
[----:B------:R-:W-:Y:S05]  /*484b0*/  BRA `(.L_x_3550) ;  /* 0xffffff0c000c7947 */ /* 0x000fea000383ffff */
.L_x_3553:
[----:B0-----:R0:W1:Y:S02]  /*484c0*/  SYNCS.PHASECHK.TRANS64.TRYWAIT P0, [R10+URZ+0x38810], R13 ;  /* 0x0388100d0a0075a7 */ /* 0x001064000800017f */
[----:B-1----:R-:W-:Y:S05]  /*484d0*/  @!P0 NANOSLEEP.SYNCS 0x989680 ;  /* 0x009896800000895d */ /* 0x002fea0003900000 */
[----:B------:R-:W1:Y:S02]  /*484e0*/  @!P0 SYNCS.PHASECHK.TRANS64 P0, [R10+URZ+0x38810], R13 ;  /* 0x0388100d0a0085a7 */ /* 0x000e64000800007f */
[----:B-1----:R-:W-:Y:S05]  /*484f0*/  @!P0 BRA `(.L_x_3553) ;  /* 0xfffffffc00f08947 */ /* 0x002fea000383ffff */
[----:B------:R-:W-:Y:S05]  /*48500*/  BRA `(.L_x_3576) ;  /* 0xffffff1000607947 */ /* 0x000fea000383ffff */
.L_x_3560:
[----:B0-----:R0:W1:Y:S02]  /*48510*/  SYNCS.PHASECHK.TRANS64.TRYWAIT P0, [R20+URZ], R21 ;  /* 0x00000015140075a7 */ /* 0x001064000800017f */
[----:B-1----:R-:W-:Y:S05]  /*48520*/  @!P0 NANOSLEEP.SYNCS 0x989680 ;  /* 0x009896800000895d */ /* 0x002fea0003900000 */
[----:B------:R-:W1:Y:S02]  /*48530*/  @!P0 SYNCS.PHASECHK.TRANS64 P0, [R20+URZ], R21 ;  /* 0x00000015140085a7 */ /* 0x000e64000800007f */
[----:B-1----:R-:W-:Y:S05]  /*48540*/  @!P0 BRA `(.L_x_3560) ;  /* 0xfffffffc00f08947 */ /* 0x002fea000383ffff */
[----:B------:R-:W-:Y:S05]  /*48550*/  BRA `(.L_x_3559) ;  /* 0xffffff1000fc7947 */ /* 0x000fea000383ffff */
.L_x_3577:
        /* <DEDUP_REMOVED lines=10> */
.L_x_6030:


//--------------------- .text._ZN7cutlass13device_kernelIN5flash11enable_sm90INS1_16FlashAttnFwdSm90INS1_25CollectiveMainloopFwdSm90ILi2EN4cute5tupleIJNS5_1CILi1EEES8_S8_EEENS6_IJNS7_ILi64EEESA_SA_EEELi512ENS_6half_tEfNS_4arch4Sm90ELb0ELb1ELb1ELb1ELb0ELb1ELb1ELb0ELb0ELb1ELb0ELb0EEENS1_21CollectiveEpilogueFwdINS6_IJSA_NS7_ILi512EEESA_EEES9_SC_SE_Li256ELb1ELb1ELb0ELb0EEENS1_36VarlenDynamicPersistentTileSchedulerILi64ELi64ELi256ELi128ELb0ELb1ELb1ELb1ELb0ELb1EEEEEEEEEvNT_6ParamsE --------------------------
	.section	.text._ZN7cutlass13device_kernelIN5flash11enable_sm90INS1_16FlashAttnFwdSm90INS1_25CollectiveMainloopFwdSm90ILi2EN4cute5tupleIJNS5_1CILi1EEES8_S8_EEENS6_IJNS7_ILi64EEESA_SA_EEELi512ENS_6half_tEfNS_4arch4Sm90ELb0ELb1ELb1ELb1ELb0ELb1ELb1ELb0ELb0ELb1ELb0ELb0EEENS1_21CollectiveEpilogueFwdINS6_IJSA_NS7_ILi512EEESA_EEES9_SC_SE_Li256ELb1ELb1ELb0ELb0EEENS1_36VarlenDynamicPersistentTileSchedulerILi64ELi64ELi256ELi128ELb0ELb1ELb1ELb1ELb0ELb1EEEEEEEEEvNT_6ParamsE,"ax",@progbits
	.align	128
.text._ZN7cutlass13device_kernelIN5flash11enable_sm90INS1_16FlashAttnFwdSm90INS1_25CollectiveMainloopFwdSm90ILi2EN4cute5tupleIJNS5_1CILi1EEES8_S8_EEENS6_IJNS7_ILi64EEESA_SA_EEELi512ENS_6half_tEfNS_4arch4Sm90ELb0ELb1ELb1ELb1ELb0ELb1ELb1ELb0ELb0ELb1ELb0ELb0EEENS1_21CollectiveEpilogueFwdINS6_IJSA_NS7_ILi512EEESA_EEES9_SC_SE_Li256ELb1ELb1ELb0ELb0EEENS1_36VarlenDynamicPersistentTileSchedulerILi64ELi64ELi256ELi128ELb0ELb1ELb1ELb1ELb0ELb1EEEEEEEEEvNT_6ParamsE:
        .type           _ZN7cutlass13device_kernelIN5flash11enable_sm90INS1_16FlashAttnFwdSm90INS1_25CollectiveMainloopFwdSm90ILi2EN4cute5tupleIJNS5_1CILi1EEES8_S8_EEENS6_IJNS7_ILi64EEESA_SA_EEELi512ENS_6half_tEfNS_4arch4Sm90ELb0ELb1ELb1ELb1ELb0ELb1ELb1ELb0ELb0ELb1ELb0ELb0EEENS1_21CollectiveEpilogueFwdINS6_IJSA_NS7_ILi512EEESA_EEES9_SC_SE_Li256ELb1ELb1ELb0ELb0EEENS1_36VarlenDynamicPersistentTileSchedulerILi64ELi64ELi256ELi128ELb0ELb1ELb1ELb1ELb0ELb1EEEEEEEEEvNT_6ParamsE,@function
        .size           _ZN7cutlass13device_kernelIN5flash11enable_sm90INS1_16FlashAttnFwdSm90INS1_25CollectiveMainloopFwdSm90ILi2EN4cute5tupleIJNS5_1CILi1EEES8_S8_EEENS6_IJNS7_ILi64EEESA_SA_EEELi512ENS_6half_tEfNS_4arch4Sm90ELb0ELb1ELb1ELb1ELb0ELb1ELb1ELb0ELb0ELb1ELb0ELb0EEENS1_21CollectiveEpilogueFwdINS6_IJSA_NS7_ILi512EEESA_EEES9_SC_SE_Li256ELb1ELb1ELb0ELb0EEENS1_36VarlenDynamicPersistentTileSchedulerILi64ELi64ELi256ELi128ELb0ELb1ELb1ELb1ELb0ELb1EEEEEEEEEvNT_6ParamsE,(.L_x_6032 - _ZN7cutlass13device_kernelIN5flash11enable_sm90INS1_16FlashAttnFwdSm90INS1_25CollectiveMainloopFwdSm90ILi2EN4cute5tupleIJNS5_1CILi1EEES8_S8_EEENS6_IJNS7_ILi64EEESA_SA_EEELi512ENS_6half_tEfNS_4arch4Sm90ELb0ELb1ELb1ELb1ELb0ELb1ELb1ELb0ELb0ELb1ELb0ELb0EEENS1_21CollectiveEpilogueFwdINS6_IJSA_NS7_ILi512EEESA_EEES9_SC_SE_Li256ELb1ELb1ELb0ELb0EEENS1_36VarlenDynamicPersistentTileSchedulerILi64ELi64ELi256ELi128ELb0ELb1ELb1ELb1ELb0ELb1EEEEEEEEEvNT_6ParamsE)
        .other          _ZN7cutlass13device_kernelIN5flash11enable_sm90INS1_16FlashAttnFwdSm90INS1_25CollectiveMainloopFwdSm90ILi2EN4cute5tupleIJNS5_1CILi1EEES8_S8_EEENS6_IJNS7_ILi64EEESA_SA_EEELi512ENS_6half_tEfNS_4arch4Sm90ELb0ELb1ELb1ELb1ELb0ELb1ELb1ELb0ELb0ELb1ELb0ELb0EEENS1_21CollectiveEpilogueFwdINS6_IJSA_NS7_ILi512EEESA_EEES9_SC_SE_Li256ELb1ELb1ELb0ELb0EEENS1_36VarlenDynamicPersistentTileSchedulerILi64ELi64ELi256ELi128ELb0ELb1ELb1ELb1ELb0ELb1EEEEEEEEEvNT_6ParamsE,@"STO_CUDA_ENTRY STV_DEFAULT"
_ZN7cutlass13device_kernelIN5flash11enable_sm90INS1_16FlashAttnFwdSm90INS1_25CollectiveMainloopFwdSm90ILi2EN4cute5tupleIJNS5_1CILi1EEES8_S8_EEENS6_IJNS7_ILi64EEESA_SA_EEELi512ENS_6half_tEfNS_4arch4Sm90ELb0ELb1ELb1ELb1ELb0ELb1ELb1ELb0ELb0ELb1ELb0ELb0EEENS1_21CollectiveEpilogueFwdINS6_IJSA_NS7_ILi512EEESA_EEES9_SC_SE_Li256ELb1ELb1ELb0ELb0EEENS1_36VarlenDynamicPersistentTileSchedulerILi64ELi64ELi256ELi128ELb0ELb1ELb1ELb1ELb0ELb1EEEEEEEEEvNT_6ParamsE:
[----:B------:R-:W0:Y:S02]  /*0000*/  LDC R1, c[0x0][0x28] ;  /* 0x00000a00ff017b82 */ /* 0x000e240000000800 */
[----:B0-----:R-:W-:-:S05]  /*0010*/  VIADD R1, R1, 0xfffffb50 ;  /* 0xfffffb5001017836 */ /* 0x001fca0000000000 */
[----:B------:R-:W-:Y:S01]  /*0020*/  R2UR UR4, R1 ;  /* 0x00000000010472ca */ /* 0x000fe200000e0000 */
[----:B------:R-:W0:Y:S01]  /*0030*/  S2R R3, SR_TID.X ;  /* 0x0000000000037919 */ /* 0x000e220000002100 */
[----:B------:R-:W-:Y:S01]  /*0040*/  ELECT P0, URZ, PT ;  /* 0x00000000003f782f */ /* 0x000fe20003800000 */
[----:B------:R-:W-:Y:S01]  /*0050*/  BSSY B0, `(.L_x_3578) ;  /* 0x0000018000007945 */ /* 0x000fe20003800000 */
[----:B------:R-:W-:Y:S01]  /*0060*/  ULDC UR37, c[0x0][0x20] ;  /* 0x0000080000257ab9 */ /* 0x000fe20000000800 */
[----:B------:R-:W-:-:S08]  /*0070*/  ULDC UR36, c[0x0][0x24] ;  /* 0x0000090000247ab9 */ /* 0x000fd00000000800 */
[----:B------:R-:W-:-:S04]  /*0080*/  UIADD3 UR37, UP0, UR4, UR37, URZ ;  /* 0x0000002504257290 */ /* 0x000fc8000ff1e03f */
[----:B------:R-:W-:Y:S01]  /*0090*/  UIADD3.X UR36, URZ, UR36, URZ, UP0, !UPT ;  /* 0x000000243f247290 */ /* 0x000fe200087fe43f */
[--C-:B0-----:R-:W-:Y:S02]  /*00a0*/  SHF.R.U32.HI R0, RZ, 0x5, R3.reuse ;  /* 0x00000005ff007819 */ /* 0x101fe40000011603 */
[----:B------:R-:W-:-:S03]  /*00b0*/  SHF.R.U32.HI R3, RZ, 0x7, R3 ;  /* 0x00000007ff037819 */ /* 0x000fc60000011603 */
        /* <DEDUP_REMOVED lines=17> */
.L_x_3579:
[----:B------:R-:W-:Y:S05]  /*01d0*/  BSYNC B0 ;  /* 0x0000000000007941 */ /* 0x000fea0003800000 */
.L_x_3578:
        /* <DEDUP_REMOVED lines=21> */
[----:B0-----:R0:W1:Y:S01]  /*0330*/  @UP1 SYNCS.EXCH.64 URZ, [UR8+0x38800], UR4 ;  /* 0x03880004083f15b2 */ /* 0x0010620008000100 */
[----:B------:R0:W2:Y:S04]  /*0340*/  @UP2 SYNCS.EXCH.64 URZ, [UR8+0x38810], UR4 ;  /* 0x03881004083f25b2 */ /* 0x0000a80008000100 */
[----:B------:R0:W3:Y:S01]  /*0350*/  @UP3 SYNCS.EXCH.64 URZ, [UR8+0x38820], UR6 ;  /* 0x03882006083f35b2 */ /* 0x0000e20008000100 */
        /* <DEDUP_REMOVED lines=14> */
[----:B----4-:R-:W-:Y:S01]  /*0440*/  NOP ;  /* 0x0000000000007918 */ /* 0x010fe20000000000 */
.L_x_3580:
[----:B------:R-:W4:Y:S01]  /*0450*/  SHFL.IDX PT, R2, R0, RZ, 0x1f ;  /* 0x00001fff00027589 */ /* 0x000f2200000e0000 */
[----:B------:R-:W-:Y:S01]  /*0460*/  NOP ;  /* 0x0000000000007918 */ /* 0x000fe20000000000 */
[----:B----4-:R-:W-:-:S13]  /*0470*/  ISETP.NE.AND P0, PT, R2, RZ, PT ;  /* 0x000000ff0200720c */ /* 0x010fda0003f05270 */
        /* <DEDUP_REMOVED lines=18> */
[----:B----4-:R-:W-:Y:S01]  /*05a0*/  NOP ;  /* 0x0000000000007918 */ /* 0x010fe20000000000 */
.L_x_3581:
[----:B------:R-:W4:Y:S01]  /*05b0*/  SHFL.IDX PT, R2, R0, RZ, 0x1f ;  /* 0x00001fff00027589 */ /* 0x000f2200000e0000 */
[----:B------:R-:W-:Y:S01]  /*05c0*/  NOP ;  /* 0x0000000000007918 */ /* 0x000fe20000000000 */
[----:B----4-:R-:W-:-:S13]  /*05d0*/  ISETP.NE.AND P0, PT, R2, RZ, PT ;  /* 0x000000ff0200720c */ /* 0x010fda0003f05270 */
        /* <DEDUP_REMOVED lines=15> */
.L_x_3582:
        /* <DEDUP_REMOVED lines=22> */
.L_x_3583:
        /* <DEDUP_REMOVED lines=22> */
.L_x_3584:
[----:B------:R-:W-:Y:S01]  /*0990*/  PLOP3.LUT P0, PT, PT, PT, UP0, 0x80, 0x0 ;  /* 0x000000000000781c */ /* 0x000fe20003f0f008 */
[----:B------:R-:W-:Y:S01]  /*09a0*/  UMOV UR38, 0x1 ;  /* 0x0000000100267882 */ /* 0x000fe20000000000 */
[----:B------:R-:W-:Y:S01]  /*09b0*/  NOP ;  /* 0x0000000000007918 */ /* 0x000fe20000000000 */
[----:B------:R-:W-:Y:S01]  /*09c0*/  USEL UR38, UR38, 0x2, !UP0 ;  /* 0x0000000226267887 */ /* 0x000fe2000c000000 */
[----:B------:R-:W-:Y:S01]  /*09d0*/  BSSY B9, `(.L_x_3585) ;  /* 0x0003df7000097945 */ /* 0x000fe20003800000 */
[----:B------:R-:W-:Y:S01]  /*09e0*/  ULDC.64 UR44, c[0x0][0x208] ;  /* 0x00008200002c7ab9 */ /* 0x000fe20000000a00 */
[----:B------:R-:W-:Y:S02]  /*09f0*/  IMAD.U32 R16, RZ, RZ, UR37 ;  /* 0x00000025ff107e24 */ /* 0x000fe4000f8e00ff */
[----:B------:R-:W-:Y:S01]  /*0a00*/  IMAD.U32 R17, RZ, RZ, UR36 ;  /* 0x00000024ff117e24 */ /* 0x000fe2000f8e00ff */
[----:B0123--:R-:W-:Y:S06]  /*0a10*/  BAR.SYNC.DEFER_BLOCKING 0x0 ;  /* 0x0000000000007b1d */ /* 0x00ffec0000010000 */
[----:B------:R-:W-:Y:S05]  /*0a20*/  @!P0 BRA `(.L_x_3586) ;  /* 0x00000338009c8947 */ /* 0x000fea0003800000 */
.L_x_3587:
[----:B------:R-:W-:-:S08]  /*0a30*/  NOP ;  /* 0x0000000000007918 */ /* 0x000fd00000000000 */
[----:B------:R-:W0:Y:S02]  /*0a40*/  USETMAXREG.TRY_ALLOC.CTAPOOL UP0, 0xf0 ;  /* 0x000000f0000079c8 */ /* 0x000e240008000600 */
[----:B0-----:R-:W-:-:S13]  /*0a50*/  PLOP3.LUT P0, PT, PT, PT, UP0, 0x80, 0x0 ;  /* 0x000000000000781c */ /* 0x001fda0003f0f008 */
[----:B------:R-:W-:Y:S05]  /*0a60*/  @!P0 BRA `(.L_x_3587) ;  /* 0xfffffffc00f08947 */ /* 0x000fea000383ffff */
[----:B------:R-:W0:Y:S01]  /*0a70*/  S2R R0, SR_TID.X ;  /* 0x0000000000007919 */ /* 0x000e220000002100 */
[----:B------:R-:W1:Y:S01]  /*0a80*/  S2UR UR5, SR_CgaCtaId ;  /* 0x00000000000579c3 */ /* 0x000e620000008800 */
[----:B------:R-:W-:Y:S01]  /*0a90*/  UMOV UR4, 0x400 ;  /* 0x0000040000047882 */ /* 0x000fe20000000000 */
[----:B------:R-:W-:Y:S04]  /*0aa0*/  STL.64 [R1+0x1e8], RZ ;  /* 0x0001e8ff01007387 */ /* 0x000fe80000100a00 */
[----:B------:R-:W-:Y:S04]  /*0ab0*/  STL [R1+0x1f0], RZ ;  /* 0x0001f0ff01007387 */ /* 0x000fe80000100800 */
[----:B------:R-:W-:Y:S01]  /*0ac0*/  STL [R1+0x1f4], RZ ;  /* 0x0001f4ff01007387 */ /* 0x000fe20000100800 */
[----:B-1----:R-:W-:-:S06]  /*0ad0*/  ULEA UR4, UR5, UR4, 0x18 ;  /* 0x0000000405047291 */ /* 0x002fcc000f8ec03f */
[----:B------:R-:W-:Y:S01]  /*0ae0*/  IMAD.U32 R2, RZ, RZ, UR4 ;  /* 0x00000004ff027e24 */ /* 0x000fe2000f8e00ff */
[----:B0-----:R-:W-:Y:S01]  /*0af0*/  SHF.R.U32.HI R13, RZ, 0x7, R0 ;  /* 0x00000007ff0d7819 */ /* 0x001fe20000011600 */
[----:B------:R-:W-:-:S03]  /*0b00*/  ULDC UR4, c[0x0][0xd3c] ;  /* 0x00034f0000047ab9 */ /* 0x000fc60000000800 */
[----:B------:R-:W-:-:S13]  /*0b10*/  ISETP.NE.AND P0, PT, R13, 0x1, PT ;  /* 0x000000010d00780c */ /* 0x000fda0003f05270 */
[----:B------:R-:W-:Y:S06]  /*0b20*/  @!P0 BAR.ARV 0x8, 0x100 ;  /* 0x0204000000008b1d */ /* 0x000fec0000002000 */
[----:B------:R-:W-:-:S13]  /*0b30*/  ISETP.GE.U32.AND P0, PT, R0, 0x100, PT ;  /* 0x000001000000780c */ /* 0x000fda0003f06070 */
[----:B------:R-:W-:Y:S08]  /*0b40*/  @P0 BAR.ARV 0xf, 0x100 ;  /* 0x03c4000000000b1d */ /* 0x000ff00000002000 */
[----:B------:R-:W-:Y:S06]  /*0b50*/  BAR.SYNC.DEFER_BLOCKING 0x5, 0x180 ;  /* 0x0146000000007b1d */ /* 0x000fec0000010000 */
[----:B------:R-:W0:Y:S02]  /*0b60*/  LDS.128 R116, [R2+0x388d0] ;  /* 0x0388d00002747984 */ /* 0x000e240000000c00 */
[----:B------:R-:W-:Y:S06]  /*0b70*/  BAR.ARV 0x4, 0x180 ;  /* 0x0106000000007b1d */ /* 0x000fec0000002000 */
[----:B0-----:R-:W-:-:S13]  /*0b80*/  ISETP.GE.AND P0, PT, R119, UR4, PT ;  /* 0x0000000477007c0c */ /* 0x001fda000bf06270 */
[----:B------:R-:W-:Y:S05]  /*0b90*/  @P0 BRA `(.L_x_3588) ;  /* 0x000003dc00680947 */ /* 0x000fea0003800000 */
[----:B------:R-:W-:Y:S01]  /*0ba0*/  VIADD R212, R0, 0xffffff80 ;  /* 0xffffff8000d47836 */ /* 0x000fe20000000000 */
[----:B------:R-:W0:Y:S01]  /*0bb0*/  S2UR UR4, SR_SWINHI ;  /* 0x00000000000479c3 */ /* 0x000e220000002f00 */
[----:B------:R-:W-:Y:S01]  /*0bc0*/  R2UR UR42, R2 ;  /* 0x00000000022a72ca */ /* 0x000fe200000e0000 */
[----:B------:R-:W-:Y:S01]  /*0bd0*/  IMAD.MOV.U32 R160, RZ, RZ, 0x20 ;  /* 0x00000020ffa07424 */ /* 0x000fe200078e00ff */
[----:B------:R-:W-:Y:S01]  /*0be0*/  UIADD3 UR39, UP0, UR37, 0x1e8, URZ ;  /* 0x000001e825277890 */ /* 0x000fe2000ff1e03f */
[----:B------:R-:W-:Y:S01]  /*0bf0*/  SHF.R.S32.HI R3, RZ, 0x1f, R212 ;  /* 0x0000001fff037819 */ /* 0x000fe200000114d4 */
[----:B------:R-:W-:Y:S01]  /*0c00*/  IMAD.MOV.U32 R159, RZ, RZ, 0x2 ;  /* 0x00000002ff9f7424 */ /* 0x000fe200078e00ff */
[----:B------:R-:W-:Y:S01]  /*0c10*/  UIADD3 UR41, UP1, UR37, 0x1f4, URZ ;  /* 0x000001f425297890 */ /* 0x000fe2000ff3e03f */
[----:B------:R-:W-:Y:S01]  /*0c20*/  IMAD.MOV.U32 R153, RZ, RZ, RZ ;  /* 0x000000ffff997224 */ /* 0x000fe200078e00ff */
[-C--:B------:R-:W-:Y:S01]  /*0c30*/  LEA.HI R8, R3, R212.reuse, RZ, 0x7 ;  /* 0x000000d403087211 */ /* 0x080fe200078f38ff */
[----:B------:R-:W-:Y:S01]  /*0c40*/  VIADD R214, R13, 0x8 ;  /* 0x000000080dd67836 */ /* 0x000fe20000000000 */
[----:B------:R-:W-:Y:S01]  /*0c50*/  LEA.HI R0, R3, R212, RZ, 0x4 ;  /* 0x000000d403007211 */ /* 0x000fe200078f20ff */
[----:B------:R-:W-:Y:S01]  /*0c60*/  ULOP3.LUT UR46, UR38, 0x1, URZ, 0xfc, !UPT ;  /* 0x00000001262e7892 */ /* 0x000fe2000f8efc3f */
[----:B------:R-:W-:-:S02]  /*0c70*/  LOP3.LUT R7, R8, 0xffffff80, RZ, 0xc0, !PT ;  /* 0xffffff8008077812 */ /* 0x000fc400078ec0ff */
[----:B------:R-:W-:Y:S02]  /*0c80*/  SHF.R.S32.HI R5, RZ, 0x4, R0 ;  /* 0x00000004ff057819 */ /* 0x000fe40000011400 */
[----:B------:R-:W-:Y:S01]  /*0c90*/  LOP3.LUT R223, R0, 0xfffffff0, RZ, 0xc0, !PT ;  /* 0xfffffff000df7812 */ /* 0x000fe200078ec0ff */
[----:B------:R-:W-:Y:S01]  /*0ca0*/  IMAD.IADD R7, R212, 0x1, -R7 ;  /* 0x00000001d4077824 */ /* 0x000fe200078e0a07 */
[----:B------:R-:W-:Y:S02]  /*0cb0*/  LEA.HI R4, R0, R5, RZ, 0x1 ;  /* 0x0000000500047211 */ /* 0x000fe400078f08ff */
[----:B------:R-:W-:Y:S01]  /*0cc0*/  SHF.R.S32.HI R213, RZ, 0x7, R8 ;  /* 0x00000007ffd57819 */ /* 0x000fe20000011408 */
[----:B------:R-:W-:Y:S01]  /*0cd0*/  IMAD.IADD R223, R212, 0x1, -R223 ;  /* 0x00000001d4df7824 */ /* 0x000fe200078e0adf */
[----:B------:R-:W-:Y:S02]  /*0ce0*/  SHF.R.S32.HI R10, RZ, 0x1f, R7 ;  /* 0x0000001fff0a7819 */ /* 0x000fe40000011407 */
[----:B------:R-:W-:Y:S01]  /*0cf0*/  LOP3.LUT R6, R4, 0x1ffffffe, RZ, 0xc0, !PT ;  /* 0x1ffffffe04067812 */ /* 0x000fe200078ec0ff */
[----:B------:R-:W-:Y:S01]  /*0d00*/  IMAD R12, R213, 0x100, R223 ;  /* 0x00000100d50c7824 */ /* 0x000fe200078e02df */
[----:B------:R-:W-:-:S02]  /*0d10*/  LEA.HI R4, R3, R212, RZ, 0x5 ;  /* 0x000000d403047211 */ /* 0x000fc400078f28ff */
[CC--:B------:R-:W-:Y:S01]  /*0d20*/  LEA.HI R9, R10.reuse, R7.reuse, RZ, 0x2 ;  /* 0x000000070a097211 */ /* 0x0c0fe200078f10ff */
[----:B------:R-:W-:Y:S01]  /*0d30*/  IMAD.IADD R6, R5, 0x1, -R6 ;  /* 0x0000000105067824 */ /* 0x000fe200078e0a06 */
[--C-:B------:R-:W-:Y:S02]  /*0d40*/  SHF.R.S32.HI R220, RZ, 0x5, R4.reuse ;  /* 0x00000005ffdc7819 */ /* 0x100fe40000011404 */
[----:B------:R-:W-:Y:S02]  /*0d50*/  SHF.R.S32.HI R5, RZ, 0x1f, R4 ;  /* 0x0000001fff057819 */ /* 0x000fe40000011404 */
[----:B------:R-:W-:Y:S02]  /*0d60*/  LOP3.LUT R4, R9, 0x7ffffffc, RZ, 0xc0, !PT ;  /* 0x7ffffffc09047812 */ /* 0x000fe400078ec0ff */
[----:B------:R-:W-:Y:S02]  /*0d70*/  LEA.HI R10, R10, R7, RZ, 0x5 ;  /* 0x000000070a0a7211 */ /* 0x000fe400078f28ff */
[--C-:B------:R-:W-:Y:S01]  /*0d80*/  SHF.R.S32.HI R0, RZ, 0x2, R9.reuse ;  /* 0x00000002ff007819 */ /* 0x100fe20000011409 */
[----:B------:R-:W-:Y:S01]  /*0d90*/  IMAD.IADD R4, R7, 0x1, -R4 ;  /* 0x0000000107047824 */ /* 0x000fe200078e0a04 */
[----:B------:R-:W-:Y:S01]  /*0da0*/  SHF.R.S32.HI R11, RZ, 0x1f, R9 ;  /* 0x0000001fff0b7819 */ /* 0x000fe20000011409 */
[----:B------:R-:W2:Y:S01]  /*0db0*/  LDL.LU R7, [R1+0x44c] ;  /* 0x00044c0001077983 */ /* 0x000ea20000300800 */
[----:B------:R-:W-:-:S02]  /*0dc0*/  LEA.HI R5, R5, R220, RZ, 0x2 ;  /* 0x000000dc05057211 */ /* 0x000fc400078f10ff */
[----:B------:R-:W-:Y:S02]  /*0dd0*/  LEA.HI R11, R11, R0, RZ, 0x3 ;  /* 0x000000000b0b7211 */ /* 0x000fe400078f18ff */
[----:B------:R-:W-:Y:S02]  /*0de0*/  LOP3.LUT R5, R5, 0x3ffffc, RZ, 0xc0, !PT ;  /* 0x003ffffc05057812 */ /* 0x000fe400078ec0ff */
[----:B------:R-:W-:Y:S02]  /*0df0*/  LOP3.LUT R11, R11, 0xfffffff8, RZ, 0xc0, !PT ;  /* 0xfffffff80b0b7812 */ /* 0x000fe400078ec0ff */
[----:B------:R-:W-:Y:S01]  /*0e00*/  SHF.R.S32.HI R10, RZ, 0x5, R10 ;  /* 0x00000005ff0a7819 */ /* 0x000fe2000001140a */
[----:B------:R-:W-:Y:S02]  /*0e10*/  IMAD.IADD R5, R220, 0x1, -R5 ;  /* 0x00000001dc057824 */ /* 0x000fe400078e0a05 */
[----:B------:R-:W-:Y:S01]  /*0e20*/  IMAD.IADD R11, R0, 0x1, -R11 ;  /* 0x00000001000b7824 */ /* 0x000fe200078e0a0b */
[----:B------:R-:W-:Y:S01]  /*0e30*/  LEA.HI R0, R3, R212, RZ, 0x2 ;  /* 0x000000d403007211 */ /* 0x000fe200078f10ff */
[----:B------:R-:W-:-:S02]  /*0e40*/  IMAD R12, R5, 0x10, R12 ;  /* 0x00000010050c7824 */ /* 0x000fc400078e020c */
[----:B------:R-:W-:Y:S01]  /*0e50*/  IMAD R162, R10, 0x10, R11 ;  /* 0x000000100aa27824 */ /* 0x000fe200078e020b */
[--C-:B------:R-:W-:Y:S02]  /*0e60*/  SHF.R.S32.HI R152, RZ, 0x2, R0.reuse ;  /* 0x00000002ff987819 */ /* 0x100fe40000011400 */
[----:B------:R-:W-:-:S04]  /*0e70*/  SHF.R.S32.HI R5, RZ, 0x1f, R0 ;  /* 0x0000001fff057819 */ /* 0x000fc80000011400 */
[----:B------:R-:W-:-:S04]  /*0e80*/  LEA.HI R5, R5, R152, RZ, 0x3 ;  /* 0x0000009805057211 */ /* 0x000fc800078f18ff */
[----:B------:R-:W-:-:S05]  /*0e90*/  LOP3.LUT R5, R5, 0xfffffff8, RZ, 0xc0, !PT ;  /* 0xfffffff805057812 */ /* 0x000fca00078ec0ff */
[----:B------:R-:W-:-:S05]  /*0ea0*/  IMAD.IADD R5, R152, 0x1, -R5 ;  /* 0x0000000198057824 */ /* 0x000fca00078e0a05 */
[----:B------:R-:W-:Y:S01]  /*0eb0*/  LOP3.LUT P0, RZ, R5, 0x4, RZ, 0xc0, !PT ;  /* 0x0000000405ff7812 */ /* 0x000fe2000780c0ff */
[----:B------:R-:W-:Y:S01]  /*0ec0*/  VIADD R217, R152, 0x20 ;  /* 0x0000002098d97836 */ /* 0x000fe20000000000 */
[----:B------:R-:W-:Y:S02]  /*0ed0*/  LOP3.LUT R215, R0, 0xfffffffc, RZ, 0xc0, !PT ;  /* 0xfffffffc00d77812 */ /* 0x000fe400078ec0ff */
[----:B------:R-:W-:Y:S02]  /*0ee0*/  LEA.HI R3, R3, R212, RZ, 0x3 ;  /* 0x000000d403037211 */ /* 0x000fe400078f18ff */
[----:B------:R-:W-:Y:S01]  /*0ef0*/  SHF.R.S32.HI R10, RZ, 0x1f, R217 ;  /* 0x0000001fff0a7819 */ /* 0x000fe200000114d9 */
[----:B------:R-:W-:Y:S01]  /*0f00*/  IMAD.IADD R215, R212, 0x1, -R215 ;  /* 0x00000001d4d77824 */ /* 0x000fe200078e0ad7 */
[----:B------:R-:W-:Y:S01]  /*0f10*/  SHF.R.S32.HI R199, RZ, 0x3, R3 ;  /* 0x00000003ffc77819 */ /* 0x000fe20000011403 */
[----:B------:R-:W-:Y:S01]  /*0f20*/  IMAD.SHL.U32 R221, R217, 0x40, RZ ;  /* 0x00000040d9dd7824 */ /* 0x000fe200078e00ff */
[----:B------:R-:W-:Y:S01]  /*0f30*/  LEA.HI R10, R10, R217, RZ, 0x3 ;  /* 0x000000d90a0a7211 */ /* 0x000fe200078f18ff */
[----:B------:R-:W-:Y:S01]  /*0f40*/  IMAD.SHL.U32 R165, R5, 0x40, RZ ;  /* 0x0000004005a57824 */ /* 0x000fe200078e00ff */
[----:B------:R-:W-:-:S02]  /*0f50*/  LEA.HI R0, R215, R215, RZ, 0x1 ;  /* 0x000000d7d7007211 */ /* 0x000fc400078f08ff */
[----:B------:R-:W-:Y:S02]  /*0f60*/  LOP3.LUT R3, R3, 0xfffffff8, RZ, 0xc0, !PT ;  /* 0xfffffff803037812 */ /* 0x000fe400078ec0ff */
[----:B------:R-:W-:Y:S01]  /*0f70*/  LEA.HI R8, R8, R213, RZ, 0x1 ;  /* 0x000000d508087211 */ /* 0x000fe200078f08ff */
[----:B------:R-:W-:Y:S01]  /*0f80*/  IMAD.SHL.U32 R22, R215, 0x8, RZ ;  /* 0x00000008d7167824 */ /* 0x000fe200078e00ff */
[----:B------:R-:W-:Y:S01]  /*0f90*/  LOP3.LUT R0, R0, 0x1ffffffe, RZ, 0xc0, !PT ;  /* 0x1ffffffe00007812 */ /* 0x000fe200078ec0ff */
[----:B------:R-:W-:Y:S01]  /*0fa0*/  IMAD.SHL.U32 R10, R10, 0x40, RZ ;  /* 0x000000400a0a7824 */ /* 0x000fe200078e00ff */
[----:B------:R-:W-:Y:S01]  /*0fb0*/  LOP3.LUT R8, R8, 0xfffffe, RZ, 0xc0, !PT ;  /* 0x00fffffe08087812 */ /* 0x000fe200078ec0ff */
[----:B------:R-:W-:Y:S01]  /*0fc0*/  IMAD.IADD R218, R212, 0x1, -R3 ;  /* 0x00000001d4da7824 */ /* 0x000fe200078e0a03 */
[----:B------:R-:W-:Y:S02]  /*0fd0*/  LOP3.LUT R221, R221, 0x1c0, RZ, 0xc0, !PT ;  /* 0x000001c0dddd7812 */ /* 0x000fe400078ec0ff */
[----:B------:R-:W-:Y:S01]  /*0fe0*/  LOP3.LUT R165, R165, 0x1c0, RZ, 0xc0, !PT ;  /* 0x000001c0a5a57812 */ /* 0x000fe200078ec0ff */
[----:B------:R-:W-:Y:S01]  /*0ff0*/  IMAD.SHL.U32 R184, R220, 0x200, RZ ;  /* 0x00000200dcb87824 */ /* 0x000fe200078e00ff */
[----:B------:R-:W-:Y:S01]  /*1000*/  SHF.R.U32.HI R224, RZ, 0x3, R221 ;  /* 0x00000003ffe07819 */ /* 0x000fe200000116dd */
[----:B------:R-:W-:Y:S01]  /*1010*/  IMAD.IADD R3, R215, 0x1, -R0 ;  /* 0x00000001d7037824 */ /* 0x000fe200078e0a00 */
[--C-:B------:R-:W-:Y:S01]  /*1020*/  LOP3.LUT R0, R221, 0x38, R22.reuse, 0xf8, !PT ;  /* 0x00000038dd007812 */ /* 0x100fe200078ef816 */
[----:B------:R-:W-:Y:S01]  /*1030*/  IMAD.SHL.U32 R193, R218, 0x8, RZ ;  /* 0x00000008dac17824 */ /* 0x000fe200078e00ff */
[----:B------:R-:W-:Y:S01]  /*1040*/  LOP3.LUT R225, R10, 0xfffffe00, RZ, 0xc0, !PT ;  /* 0xfffffe000ae17812 */ /* 0x000fe200078ec0ff */
[----:B------:R-:W-:Y:S01]  /*1050*/  IMAD.SHL.U32 R154, R215, 0x4, RZ ;  /* 0x00000004d79a7824 */ /* 0x000fe200078e00ff */
[----:B------:R-:W-:Y:S01]  /*1060*/  LOP3.LUT R157, R165, 0x18, R22, 0xf8, !PT ;  /* 0x00000018a59d7812 */ /* 0x000fe200078ef816 */
[----:B------:R-:W-:Y:S01]  /*1070*/  IMAD.IADD R8, R213, 0x1, -R8 ;  /* 0x00000001d5087824 */ /* 0x000fe200078e0a08 */
[----:B------:R-:W-:Y:S01]  /*1080*/  SHF.R.U32.HI R167, RZ, 0x3, R165 ;  /* 0x00000003ffa77819 */ /* 0x000fe200000116a5 */
[----:B------:R-:W-:Y:S01]  /*1090*/  IMAD.SHL.U32 R227, R6, 0x8, RZ ;  /* 0x0000000806e37824 */ /* 0x000fe200078e00ff */
[----:B------:R-:W-:Y:S01]  /*10a0*/  SEL R160, R160, 0xffffffe0, !P0 ;  /* 0xffffffe0a0a07807 */ /* 0x000fe20004000000 */
[----:B------:R-:W-:Y:S01]  /*10b0*/  VIADD R161, R154, 0x10 ;  /* 0x000000109aa17836 */ /* 0x000fe20000000000 */
[----:B------:R-:W-:Y:S01]  /*10c0*/  LOP3.LUT R219, R225, R0, R224, 0xf6, !PT ;  /* 0x00000000e1db7212 */ /* 0x000fe200078ef6e0 */
[C---:B------:R-:W-:Y:S01]  /*10d0*/  VIADD R191, R193.reuse, 0x40 ;  /* 0x00000040c1bf7836 */ /* 0x040fe20000000000 */
[----:B------:R-:W-:Y:S01]  /*10e0*/  LOP3.LUT R157, R184, R157, R167, 0xf6, !PT ;  /* 0x0000009db89d7212 */ /* 0x000fe200078ef6a7 */
[----:B------:R-:W-:-:S02]  /*10f0*/  VIADD R190, R193, 0x80 ;  /* 0x00000080c1be7836 */ /* 0x000fc40000000000 */
[C---:B------:R-:W-:Y:S02]  /*1100*/  VIADD R189, R193.reuse, 0xc0 ;  /* 0x000000c0c1bd7836 */ /* 0x040fe40000000000 */
[C---:B------:R-:W-:Y:S02]  /*1110*/  VIADD R188, R193.reuse, 0x100 ;  /* 0x00000100c1bc7836 */ /* 0x040fe40000000000 */
[C---:B------:R-:W-:Y:S02]  /*1120*/  VIADD R187, R193.reuse, 0x140 ;  /* 0x00000140c1bb7836 */ /* 0x040fe40000000000 */
[C---:B------:R-:W-:Y:S02]  /*1130*/  VIADD R196, R193.reuse, 0x180 ;  /* 0x00000180c1c47836 */ /* 0x040fe40000000000 */
[----:B------:R-:W-:Y:S02]  /*1140*/  VIADD R195, R193, 0x1c0 ;  /* 0x000001c0c1c37836 */ /* 0x000fe40000000000 */
[----:B------:R-:W-:-:S02]  /*1150*/  IMAD.SHL.U32 R222, R8, 0x100, RZ ;  /* 0x0000010008de7824 */ /* 0x000fc400078e00ff */
[----:B------:R-:W-:Y:S02]  /*1160*/  IMAD.U32 R158, R12, 0x40, R227 ;  /* 0x000000400c9e7824 */ /* 0x000fe400078e00e3 */
[----:B------:R-:W-:Y:S01]  /*1170*/  IMAD.SHL.U32 R226, R4, 0x2, RZ ;  /* 0x0000000204e27824 */ /* 0x000fe200078e00ff */
[----:B------:R-:W-:Y:S01]  /*1180*/  UMOV UR42, UR42 ;  /* 0x0000002a002a7c82 */ /* 0x000fe20008000000 */
[----:B0-----:R-:W-:Y:S01]  /*1190*/  UMOV UR43, UR4 ;  /* 0x00000004002b7c82 */ /* 0x001fe20008000000 */
[----:B------:R-:W-:Y:S01]  /*11a0*/  IMAD.MOV.U32 R156, RZ, RZ, RZ ;  /* 0x000000ffff9c7224 */ /* 0x000fe200078e00ff */
[----:B------:R-:W-:Y:S01]  /*11b0*/  SHF.R.S32.HI R166, RZ, 0x1f, R152 ;  /* 0x0000001fffa67819 */ /* 0x000fe20000011498 */
[----:B------:R-:W-:Y:S01]  /*11c0*/  IMAD.WIDE R158, R158, R159, UR42 ;  /* 0x0000002a9e9e7e25 */ /* 0x000fe2000f8e029f */
[----:B------:R-:W-:Y:S02]  /*11d0*/  SHF.R.S32.HI R23, RZ, 0x1f, R22 ;  /* 0x0000001fff177819 */ /* 0x000fe40000011416 */
[----:B------:R-:W-:Y:S01]  /*11e0*/  SHF.R.S32.HI R155, RZ, 0x1f, R154 ;  /* 0x0000001fff9b7819 */ /* 0x000fe2000001149a */
[----:B------:R-:W-:Y:S01]  /*11f0*/  IMAD R219, R219, 0x2, R2 ;  /* 0x00000002dbdb7824 */ /* 0x000fe200078e0202 */
[----:B------:R-:W-:Y:S01]  /*1200*/  SHF.R.S32.HI R211, RZ, 0x1f, R191 ;  /* 0x0000001fffd37819 */ /* 0x000fe200000114bf */
[----:B------:R-:W-:Y:S01]  /*1210*/  IMAD.IADD R163, R226, 0x1, R222 ;  /* 0x00000001e2a37824 */ /* 0x000fe200078e02de */
[----:B------:R-:W-:Y:S01]  /*1220*/  SHF.R.S32.HI R210, RZ, 0x1f, R190 ;  /* 0x0000001fffd27819 */ /* 0x000fe200000114be */
[----:B------:R-:W-:Y:S01]  /*1230*/  IMAD.IADD R186, R160, 0x1, R157 ;  /* 0x00000001a0ba7824 */ /* 0x000fe200078e029d */
[----:B------:R-:W-:Y:S01]  /*1240*/  SHF.R.S32.HI R205, RZ, 0x1f, R189 ;  /* 0x0000001fffcd7819 */ /* 0x000fe200000114bd */
[----:B------:R-:W-:Y:S01]  /*1250*/  IMAD R228, R3, 0x8, R162 ;  /* 0x0000000803e47824 */ /* 0x000fe200078e02a2 */
[----:B------:R-:W-:-:S02]  /*1260*/  SHF.R.S32.HI R204, RZ, 0x1f, R188 ;  /* 0x0000001fffcc7819 */ /* 0x000fc400000114bc */
[----:B------:R-:W-:Y:S02]  /*1270*/  SHF.R.S32.HI R203, RZ, 0x1f, R187 ;  /* 0x0000001fffcb7819 */ /* 0x000fe400000114bb */
[----:B------:R-:W-:Y:S02]  /*1280*/  SHF.R.S32.HI R216, RZ, 0x1f, R161 ;  /* 0x0000001fffd87819 */ /* 0x000fe400000114a1 */
[----:B------:R-:W-:Y:S02]  /*1290*/  SHF.R.S32.HI R202, RZ, 0x1f, R196 ;  /* 0x0000001fffca7819 */ /* 0x000fe400000114c4 */
[----:B------:R-:W-:Y:S01]  /*12a0*/  SHF.R.S32.HI R201, RZ, 0x1f, R195 ;  /* 0x0000001fffc97819 */ /* 0x000fe200000114c3 */
[----:B------:R-:W-:Y:S02]  /*12b0*/  UIADD3.X UR47, URZ, UR36, URZ, UP0, !UPT ;  /* 0x000000243f2f7290 */ /* 0x000fe400087fe43f */
[----:B------:R-:W-:Y:S01]  /*12c0*/  UIADD3.X UR48, URZ, UR36, URZ, UP1, !UPT ;  /* 0x000000243f307290 */ /* 0x000fe20008ffe43f */
[----:B--2---:R-:W-:-:S04]  /*12d0*/  LOP3.LUT R7, R7, 0xffffefff, RZ, 0xc0, !PT ;  /* 0xffffefff07077812 */ /* 0x004fc800078ec0ff */
[----:B------:R-:W-:-:S05]  /*12e0*/  @P0 LOP3.LUT R7, R7, 0x1000, RZ, 0xfc, !PT ;  /* 0x0000100007070812 */ /* 0x000fca00078efcff */
[----:B------:R0:W-:Y:S02]  /*12f0*/  STL [R1+0x44c], R7 ;  /* 0x00044c0701007387 */ /* 0x0001e40000100800 */
.L_x_3798:
[----:B------:R-:W-:Y:S01]  /*1300*/  ULDC.64 UR4, c[0x0][0xb20] ;  /* 0x0002c80000047ab9 */ /* 0x000fe20000000a00 */
[----:B0-23--:R-:W0:Y:S01]  /*1310*/  LDC.64 R6, c[0x0][0xb00] ;  /* 0x0002c000ff067b82 */ /* 0x00de220000000a00 */
[----:B------:R-:W-:Y:S01]  /*1320*/  ISETP.NE.U32.AND P1, PT, RZ, UR4, PT ;  /* 0x00000004ff007c0c */ /* 0x000fe2000bf25070 */
[----:B------:R-:W-:Y:S01]  /*1330*/  IMAD.MOV.U32 R3, RZ, RZ, RZ ;  /* 0x000000ffff037224 */ /* 0x000fe200078e00ff */
[----:B------:R-:W-:Y:S01]  /*1340*/  ULDC.64 UR6, c[0x0][0xb18] ;  /* 0x0002c60000067ab9 */ /* 0x000fe20000000a00 */
[----:B----4-:R-:W-:Y:S01]  /*1350*/  IMAD.MOV.U32 R19, RZ, RZ, RZ ;  /* 0x000000ffff137224 */ /* 0x010fe200078e00ff */
        /* <DEDUP_REMOVED lines=13> */
[----:B------:R2:W5:Y:S01]  /*1430*/  @P0 LDG.E R19, desc[UR44][R10.64] ;  /* 0x0000002c0a130981 */ /* 0x000562000c1e1900 */
        /* <DEDUP_REMOVED lines=25> */
.L_x_3589:
[----:B------:R-:W-:Y:S02]  /*15d0*/  IMAD.U32 R42, RZ, RZ, UR5 ;  /* 0x00000005ff2a7e24 */ /* 0x000fe4000f8e00ff */
[----:B------:R-:W-:Y:S01]  /*15e0*/  IMAD.U32 R18, RZ, RZ, UR4 ;  /* 0x00000004ff127e24 */ /* 0x000fe2000f8e00ff */
[----:B------:R-:W-:Y:S06]  /*15f0*/  @!P3 BRA `(.L_x_3590) ;  /* 0x000000000010b947 */ /* 0x000fec0003800000 */
[----:B------:R-:W0:Y:S02]  /*1600*/  LDC.64 R4, c[0x0][0xb18] ;  /* 0x0002c600ff047b82 */ /* 0x000e240000000a00 */
[----:B0-----:R-:W-:-:S05]  /*1610*/  IMAD.WIDE R4, R119, 0x4, R4 ;  /* 0x0000000477047825 */ /* 0x001fca00078e0204 */
[----:B------:R0:W5:Y:S01]  /*1620*/  LDG.E R18, desc[UR44][R4.64] ;  /* 0x0000002c04127981 */ /* 0x000162000c1e1900 */
[----:B------:R-:W-:Y:S05]  /*1630*/  BRA `(.L_x_3591) ;  /* 0x0000000000107947 */ /* 0x000fea0003800000 */
.L_x_3590:
[----:B------:R-:W-:Y:S05]  /*1640*/  @!P0 BRA `(.L_x_3591) ;  /* 0x00000000000c8947 */ /* 0x000fea0003800000 */
[----:B------:R-:W2:Y:S04]  /*1650*/  LDG.E R5, desc[UR44][R10.64] ;  /* 0x0000002c0a057981 */ /* 0x000ea8000c1e1900 */
[----:B------:R-:W2:Y:S02]  /*1660*/  LDG.E R18, desc[UR44][R10.64+0x4] ;  /* 0x0000042c0a127981 */ /* 0x000ea4000c1e1900 */
[----:B--2---:R-:W-:-:S07]  /*1670*/  IMAD.IADD R18, R18, 0x1, -R5 ;  /* 0x0000000112127824 */ /* 0x004fce00078e0a05 */
.L_x_3591:
        /* <DEDUP_REMOVED lines=47> */
.L_x_3594:
[----:B------:R-:W-:-:S13]  /*1970*/  ISETP.NE.AND P0, PT, R13, 0x1, PT ;  /* 0x000000010d00780c */ /* 0x000fda0003f05270 */
[----:B------:R-:W0:Y:S02]  /*1980*/  @P0 LDC.64 R4, c[0x0][0xae0] ;  /* 0x0002b800ff040b82 */ /* 0x000e240000000a00 */
[----:B0-----:R-:W-:-:S05]  /*1990*/  @P0 IMAD.HI.U32 R4, R3, R4, RZ ;  /* 0x0000000403040227 */ /* 0x001fca00078e00ff */
[----:B------:R-:W-:-:S07]  /*19a0*/  @P0 SHF.R.U32.HI R3, RZ, R5, R4 ;  /* 0x00000005ff030219 */ /* 0x000fce0000011604 */
.L_x_3595:
[----:B------:R-:W-:Y:S05]  /*19b0*/  BSYNC B0 ;  /* 0x0000000000007941 */ /* 0x000fea0003800000 */
.L_x_3593:
[----:B------:R-:W-:-:S05]  /*19c0*/  IMAD R3, R3, R13, R13 ;  /* 0x0000000d03037224 */ /* 0x000fca00078e020d */
[----:B------:R-:W-:-:S07]  /*19d0*/  VIMNMX R0, R0, R3, PT ;  /* 0x0000000300007248 */ /* 0x000fce0003fe0100 */
.L_x_3592:
[----:B------:R-:W0:Y:S01]  /*19e0*/  @P1 LDC R4, c[0x0][0x44c] ;  /* 0x00011300ff041b82 */ /* 0x000e220000000800 */
[----:B------:R-:W-:Y:S01]  /*19f0*/  IMAD.IADD R197, R25, 0x1, -R24 ;  /* 0x0000000119c57824 */ /* 0x000fe200078e0a18 */
[----:B------:R-:W-:-:S06]  /*1a00*/  ULDC UR4, c[0x0][0xad4] ;  /* 0x0002b50000047ab9 */ /* 0x000fcc0000000800 */
[----:B------:R-:W1:Y:S01]  /*1a10*/  @P1 LDC R6, c[0x0][0x450] ;  /* 0x00011400ff061b82 */ /* 0x000e620000000800 */
[----:B0-----:R-:W-:-:S04]  /*1a20*/  @P1 IMAD.HI.U32 R3, R185, R4, RZ ;  /* 0x00000004b9031227 */ /* 0x001fc800078e00ff */
[----:B------:R-:W-:Y:S01]  /*1a30*/  IMAD.MOV.U32 R4, RZ, RZ, R185 ;  /* 0x000000ffff047224 */ /* 0x000fe200078e00b9 */
        /* <DEDUP_REMOVED lines=14> */
.L_x_3598:
[----:B------:R-:W-:-:S13]  /*1b20*/  ISETP.NE.AND P0, PT, R13, 0x1, PT ;  /* 0x000000010d00780c */ /* 0x000fda0003f05270 */
[----:B------:R-:W0:Y:S02]  /*1b30*/  @P0 LDC.64 R6, c[0x0][0xae0] ;  /* 0x0002b800ff060b82 */ /* 0x000e240000000a00 */
[----:B0-----:R-:W-:-:S05]  /*1b40*/  @P0 IMAD.HI.U32 R6, R3, R6, RZ ;  /* 0x0000000603060227 */ /* 0x001fca00078e00ff */
[----:B------:R-:W-:-:S07]  /*1b50*/  @P0 SHF.R.U32.HI R3, RZ, R7, R6 ;  /* 0x00000007ff030219 */ /* 0x000fce0000011606 */
.L_x_3599:
[----:B------:R-:W-:Y:S05]  /*1b60*/  BSYNC B0 ;  /* 0x0000000000007941 */ /* 0x000fea0003800000 */
.L_x_3597:
[----:B------:R-:W-:-:S05]  /*1b70*/  IMAD R3, R3, R13, RZ ;  /* 0x0000000d03037224 */ /* 0x000fca00078e02ff */
[----:B------:R-:W-:-:S07]  /*1b80*/  VIMNMX R4, R4, R3, !PT ;  /* 0x0000000304047248 */ /* 0x000fce0007fe0100 */
.L_x_3596:
        /* <DEDUP_REMOVED lines=43> */
.L_x_3602:
[----:B------:R-:W-:Y:S05]  /*1e40*/  BSYNC B6 ;  /* 0x0000000000067941 */ /* 0x000fea0003800000 */
.L_x_3601:
        /* <DEDUP_REMOVED lines=20> */
.L_x_3604:
[----:B------:R-:W-:Y:S05]  /*1f90*/  BSYNC B6 ;  /* 0x0000000000067941 */ /* 0x000fea0003800000 */
.L_x_3603:
        /* <DEDUP_REMOVED lines=8> */
[----:B------:R-:W1:Y:S10]  /*2020*/  LDC R53, c[0x0][0x3f4] ;  /* 0x0000fd00ff357b82 */ /* 0x000e740000000800 */
[----:B------:R-:W2:Y:S02]  /*2030*/  @P0 LDC.64 R4, c[0x0][0xaf0] ;  /* 0x0002bc00ff040b82 */ /* 0x000ea40000000a00 */
[----:B--2---:R-:W-:-:S05]  /*2040*/  @P0 IMAD.WIDE R4, R119, 0x4, R4 ;  /* 0x0000000477040825 */ /* 0x004fca00078e0204 */
[----:B------:R2:W3:Y:S01]  /*2050*/  @P0 LDG.E R119, desc[UR44][R4.64] ;  /* 0x0000002c04770981 */ /* 0x0004e2000c1e1900 */
[----:B------:R-:W-:Y:S01]  /*2060*/  SHF.R.S32.HI R29, RZ, 0x1f, R41 ;  /* 0x0000001fff1d7819 */ /* 0x000fe20000011429 */
[-C--:B0-----:R-:W-:Y:S01]  /*2070*/  IMAD.WIDE.U32 R6, R41, R48.reuse, RZ ;  /* 0x0000003029067225 */ /* 0x081fe200078e00ff */
[----:B------:R-:W-:Y:S02]  /*2080*/  ISETP.NE.U32.AND P0, PT, RZ, UR8, PT ;  /* 0x00000008ff007c0c */ /* 0x000fe4000bf05070 */
[----:B-1----:R-:W-:Y:S01]  /*2090*/  ISETP.GE.AND P1, PT, R22, R53, PT ;  /* 0x000000351600720c */ /* 0x002fe20003f26270 */
[----:B------:R-:W-:Y:S01]  /*20a0*/  IMAD R0, R29, R48, RZ ;  /* 0x000000301d007224 */ /* 0x000fe200078e02ff */
[----:B------:R-:W-:Y:S01]  /*20b0*/  ISETP.NE.AND.EX P0, PT, RZ, UR9, PT, P0 ;  /* 0x00000009ff007c0c */ /* 0x000fe2000bf05300 */
[----:B------:R-:W-:Y:S01]  /*20c0*/  IMAD.MOV.U32 R8, RZ, RZ, R6 ;  /* 0x000000ffff087224 */ /* 0x000fe200078e0006 */
[----:B------:R-:W-:Y:S01]  /*20d0*/  SEL R27, R53, RZ, P1 ;  /* 0x000000ff351b7207 */ /* 0x000fe20000800000 */
[----:B------:R-:W-:Y:S01]  /*20e0*/  IMAD R9, R41, R49, R0 ;  /* 0x0000003129097224 */ /* 0x000fe200078e0200 */
[----:B------:R-:W-:Y:S01]  /*20f0*/  SHF.R.S32.HI R0, RZ, 0x1f, R118 ;  /* 0x0000001fff007819 */ /* 0x000fe20000011476 */
[----:B------:R-:W-:Y:S01]  /*2100*/  IMAD.WIDE.U32 R10, R118, UR6, R22 ;  /* 0x00000006760a7c25 */ /* 0x000fe2000f8e0016 */
[----:B------:R-:W-:-:S02]  /*2110*/  IADD3 R40, P2, R152, R41, RZ ;  /* 0x0000002998287210 */ /* 0x000fc40007f5e0ff */
[----:B------:R-:W-:Y:S01]  /*2120*/  P2R R72, PR, RZ, 0x2 ;  /* 0x00000002ff487803 */ /* 0x000fe20000000000 */
[----:B------:R-:W-:Y:S01]  /*2130*/  IMAD.IADD R9, R7, 0x1, R9 ;  /* 0x0000000107097824 */ /* 0x000fe200078e0209 */
[----:B------:R-:W-:Y:S01]  /*2140*/  SHF.L.U64.HI R45, R48, 0x6, R49 ;  /* 0x00000006302d7819 */ /* 0x000fe20000010231 */
[----:B------:R-:W0:Y:S01]  /*2150*/  LDC.64 R6, c[0x0][0x3f8] ;  /* 0x0000fe00ff067b82 */ /* 0x000e220000000a00 */
[C---:B--2---:R-:W-:Y:S02]  /*2160*/  IMAD R5, R0.reuse, UR6, RZ ;  /* 0x0000000600057c24 */ /* 0x044fe4000f8e02ff */
[----:B------:R-:W-:Y:S02]  /*2170*/  IMAD R3, R0, UR4, RZ ;  /* 0x0000000400037c24 */ /* 0x000fe4000f8e02ff */
[C---:B------:R-:W-:Y:S01]  /*2180*/  IMAD R21, R118.reuse, UR7, R5 ;  /* 0x0000000776157c24 */ /* 0x040fe2000f8e0205 */
[----:B------:R-:W-:Y:S01]  /*2190*/  ULDC.64 UR6, c[0x0][0x338] ;  /* 0x0000ce0000067ab9 */ /* 0x000fe20000000a00 */
[C---:B------:R-:W-:Y:S01]  /*21a0*/  IMAD R3, R118.reuse, UR5, R3 ;  /* 0x0000000576037c24 */ /* 0x040fe2000f8e0203 */
[----:B------:R-:W1:Y:S01]  /*21b0*/  LDC.64 R4, c[0x0][0x408] ;  /* 0x00010200ff047b82 */ /* 0x000e620000000a00 */
[----:B------:R-:W-:Y:S01]  /*21c0*/  IMAD.WIDE.U32 R8, R118, UR4, R8 ;  /* 0x0000000476087c25 */ /* 0x000fe2000f8e0008 */
[----:B------:R-:W-:-:S03]  /*21d0*/  ULDC.64 UR4, c[0x0][0x310] ;  /* 0x0000c40000047ab9 */ /* 0x000fc60000000a00 */
[----:B------:R-:W-:Y:S02]  /*21e0*/  IMAD.IADD R9, R9, 0x1, R3 ;  /* 0x0000000109097824 */ /* 0x000fe400078e0203 */
[----:B------:R-:W-:Y:S02]  /*21f0*/  IMAD.IADD R21, R11, 0x1, R21 ;  /* 0x000000010b157824 */ /* 0x000fe400078e0215 */
[----:B------:R-:W-:Y:S02]  /*2200*/  IMAD.MOV.U32 R20, RZ, RZ, R10 ;  /* 0x000000ffff147224 */ /* 0x000fe400078e000a */
[----:B------:R-:W-:-:S04]  /*2210*/  IMAD.WIDE.U32 R10, R152, R48, R22 ;  /* 0x00000030980a7225 */ /* 0x000fc800078e0016 */
[----:B------:R-:W-:Y:S01]  /*2220*/  IMAD.IADD R27, R22, 0x1, R27 ;  /* 0x00000001161b7824 */ /* 0x000fe200078e021b */
[----:B0-----:R-:W-:Y:S01]  /*2230*/  SHF.L.U64.HI R47, R6, 0x6, R7 ;  /* 0x00000006062f7819 */ /* 0x001fe20000010207 */
[----:B------:R-:W-:Y:S02]  /*2240*/  IMAD.SHL.U32 R52, R53, 0x2, RZ ;  /* 0x0000000235347824 */ /* 0x000fe400078e00ff */
[----:B------:R-:W-:Y:S01]  /*2250*/  VIADD R74, R22, 0x20 ;  /* 0x00000020164a7836 */ /* 0x000fe20000000000 */
[----:B------:R-:W-:Y:S01]  /*2260*/  SHF.R.S32.HI R46, RZ, 0x1f, R27 ;  /* 0x0000001fff2e7819 */ /* 0x000fe2000001141b */
[C---:B------:R-:W-:Y:S02]  /*2270*/  IMAD.X R41, R166.reuse, 0x1, R29, P2 ;  /* 0x00000001a6297824 */ /* 0x040fe400010e061d */
[-C--:B-1----:R-:W-:Y:S01]  /*2280*/  IMAD R14, R166, R4.reuse, RZ ;  /* 0x00000004a60e7224 */ /* 0x082fe200078e02ff */
[----:B------:R-:W-:Y:S01]  /*2290*/  LEA.HI R46, R46, R27, RZ, 0x3 ;  /* 0x0000001b2e2e7211 */ /* 0x000fe200078f18ff */
[C---:B------:R-:W-:Y:S01]  /*22a0*/  IMAD.SHL.U32 R51, R4.reuse, 0x40, RZ ;  /* 0x0000004004337824 */ /* 0x040fe200078e00ff */
[----:B------:R-:W-:Y:S01]  /*22b0*/  SHF.L.U64.HI R50, R4, 0x6, R5 ;  /* 0x0000000604327819 */ /* 0x000fe20000010205 */
[C---:B------:R-:W-:Y:S01]  /*22c0*/  IMAD R35, R152.reuse, R5, R14 ;  /* 0x0000000598237224 */ /* 0x040fe200078e020e */
[----:B------:R-:W-:Y:S01]  /*22d0*/  LOP3.LUT R56, R165, 0x38, R46, 0xf8, !PT ;  /* 0x00000038a5387812 */ /* 0x000fe200078ef82e */
[----:B------:R-:W-:-:S03]  /*22e0*/  IMAD.WIDE.U32 R14, R152, R4, R22 ;  /* 0x00000004980e7225 */ /* 0x000fc600078e0016 */
[----:B------:R-:W-:Y:S01]  /*22f0*/  LOP3.LUT R56, R184, R56, R167, 0xf6, !PT ;  /* 0x00000038b8387212 */ /* 0x000fe200078ef6a7 */
[----:B------:R-:W-:Y:S02]  /*2300*/  IMAD.IADD R15, R35, 0x1, R15 ;  /* 0x00000001230f7824 */ /* 0x000fe400078e020f */
[----:B-----5:R-:W-:Y:S01]  /*2310*/  IMAD.WIDE.U32 R38, R33, R4, R14 ;  /* 0x0000000421267225 */ /* 0x020fe200078e000e */
[----:B---3--:R-:W-:Y:S02]  /*2320*/  SHF.R.S32.HI R0, RZ, 0x1f, R119 ;  /* 0x0000001fff007819 */ /* 0x008fe40000011477 */
[----:B------:R-:W-:Y:S02]  /*2330*/  SEL R119, R119, RZ, !P0 ;  /* 0x000000ff77777207 */ /* 0x000fe40004000000 */
[----:B------:R-:W-:-:S03]  /*2340*/  SEL R0, R0, RZ, !P0 ;  /* 0x000000ff00007207 */ /* 0x000fc60004000000 */
[----:B------:R-:W-:-:S04]  /*2350*/  IMAD.WIDE.U32 R18, R119, UR4, R8 ;  /* 0x0000000477127c25 */ /* 0x000fc8000f8e0008 */
[----:B------:R-:W-:Y:S01]  /*2360*/  IMAD R12, R0, UR4, RZ ;  /* 0x00000004000c7c24 */ /* 0x000fe2000f8e02ff */
[----:B------:R-:W-:Y:S01]  /*2370*/  IADD3 R44, P0, R18, R10, RZ ;  /* 0x0000000a122c7210 */ /* 0x000fe20007f1e0ff */
[----:B------:R-:W-:Y:S01]  /*2380*/  IMAD R0, R0, UR6, RZ ;  /* 0x0000000600007c24 */ /* 0x000fe2000f8e02ff */
[----:B------:R-:W-:Y:S01]  /*2390*/  ULDC UR4, c[0x0][0x2f4] ;  /* 0x0000bd0000047ab9 */ /* 0x000fe20000000800 */
[C---:B------:R-:W-:Y:S01]  /*23a0*/  IMAD R3, R119.reuse, UR5, R12 ;  /* 0x0000000577037c24 */ /* 0x040fe2000f8e020c */
[----:B------:R-:W-:Y:S01]  /*23b0*/  ISETP.GE.AND P1, PT, R74, UR4, PT ;  /* 0x000000044a007c0c */ /* 0x000fe2000bf26270 */
[C---:B------:R-:W-:Y:S02]  /*23c0*/  IMAD R8, R166.reuse, R48, RZ ;  /* 0x00000030a6087224 */ /* 0x040fe400078e02ff */
[----:B------:R-:W-:Y:S02]  /*23d0*/  IMAD R61, R119, UR7, R0 ;  /* 0x00000007773d7c24 */ /* 0x000fe4000f8e0200 */
[----:B------:R-:W-:-:S02]  /*23e0*/  IMAD R0, R166, R6, RZ ;  /* 0x00000006a6007224 */ /* 0x000fc400078e02ff */
[C---:B------:R-:W-:Y:S02]  /*23f0*/  IMAD R12, R152.reuse, R49, R8 ;  /* 0x00000031980c7224 */ /* 0x040fe400078e0208 */
[----:B------:R-:W-:Y:S02]  /*2400*/  IMAD.IADD R3, R19, 0x1, R3 ;  /* 0x0000000113037824 */ /* 0x000fe400078e0203 */
[C---:B------:R-:W-:Y:S02]  /*2410*/  IMAD R31, R152.reuse, R7, R0 ;  /* 0x00000007981f7224 */ /* 0x040fe400078e0200 */
[-C--:B------:R-:W-:Y:S01]  /*2420*/  IMAD.WIDE.U32 R8, R152, R6.reuse, R154 ;  /* 0x0000000698087225 */ /* 0x080fe200078e009a */
[----:B------:R-:W-:Y:S02]  /*2430*/  IADD3.X R0, R3, R11, R12, P0, !PT ;  /* 0x0000000b03007210 */ /* 0x000fe400007fe40c */
[----:B------:R-:W-:Y:S01]  /*2440*/  ISETP.GE.AND P0, PT, R22, UR4, PT ;  /* 0x0000000416007c0c */ /* 0x000fe2000bf06270 */
[----:B------:R-:W-:-:S04]  /*2450*/  IMAD.WIDE.U32 R12, R152, R6, R22 ;  /* 0x00000006980c7225 */ /* 0x000fc800078e0016 */
[----:B------:R-:W-:Y:S02]  /*2460*/  IMAD.IADD R9, R9, 0x1, R31 ;  /* 0x0000000109097824 */ /* 0x000fe400078e021f */
[----:B------:R-:W-:Y:S01]  /*2470*/  IMAD.IADD R13, R31, 0x1, R13 ;  /* 0x000000011f0d7824 */ /* 0x000fe200078e020d */
[----:B------:R-:W-:Y:S01]  /*2480*/  SHF.R.S32.HI R31, RZ, 0x1f, R33 ;  /* 0x0000001fff1f7819 */ /* 0x000fe20000011421 */
[----:B------:R-:W-:-:S04]  /*2490*/  IMAD.WIDE.U32 R10, R152, R4, R154 ;  /* 0x00000004980a7225 */ /* 0x000fc800078e009a */
[----:B------:R-:W-:Y:S02]  /*24a0*/  IMAD R26, R31, R6, RZ ;  /* 0x000000061f1a7224 */ /* 0x000fe400078e02ff */
[----:B------:R-:W-:Y:S02]  /*24b0*/  IMAD.IADD R11, R11, 0x1, R35 ;  /* 0x000000010b0b7824 */ /* 0x000fe400078e0223 */
[----:B------:R-:W-:Y:S02]  /*24c0*/  IMAD R55, R33, R7, R26 ;  /* 0x0000000721377224 */ /* 0x000fe400078e021a */
[----:B------:R-:W-:Y:S02]  /*24d0*/  IMAD R28, R31, R4, RZ ;  /* 0x000000041f1c7224 */ /* 0x000fe400078e02ff */
[----:B------:R-:W-:-:S04]  /*24e0*/  IMAD.WIDE.U32 R26, R33, R6, R8 ;  /* 0x00000006211a7225 */ /* 0x000fc800078e0008 */
[----:B------:R-:W-:-:S04]  /*24f0*/  IMAD.WIDE.U32 R34, R33, R6, R12 ;  /* 0x0000000621227225 */ /* 0x000fc800078e000c */
[C---:B------:R-:W-:Y:S02]  /*2500*/  IMAD R59, R33.reuse, R5, R28 ;  /* 0x00000005213b7224 */ /* 0x040fe400078e021c */
[----:B------:R-:W-:-:S04]  /*2510*/  IMAD.WIDE.U32 R36, R33, R4, R10 ;  /* 0x0000000421247225 */ /* 0x000fc800078e000a */
[----:B------:R-:W-:Y:S02]  /*2520*/  IMAD.IADD R53, R27, 0x1, R55 ;  /* 0x000000011b357824 */ /* 0x000fe400078e0237 */
[----:B------:R-:W-:Y:S01]  /*2530*/  IMAD.IADD R54, R55, 0x1, R35 ;  /* 0x0000000137367824 */ /* 0x000fe200078e0223 */
[----:B------:R-:W-:Y:S01]  /*2540*/  LOP3.LUT R55, R46, 0xfffffff8, RZ, 0xc0, !PT ;  /* 0xfffffff82e377812 */ /* 0x000fe200078ec0ff */
[----:B------:R-:W-:-:S03]  /*2550*/  IMAD.WIDE.U32 R20, R119, UR6, R20 ;  /* 0x0000000677147c25 */ /* 0x000fc6000f8e0014 */
[----:B------:R-:W-:Y:S01]  /*2560*/  SHF.R.S32.HI R58, RZ, 0x1f, R55 ;  /* 0x0000001fff3a7819 */ /* 0x000fe20000011437 */
[----:B------:R-:W-:Y:S02]  /*2570*/  IMAD.IADD R57, R37, 0x1, R59 ;  /* 0x0000000125397824 */ /* 0x000fe400078e023b */
[----:B------:R-:W-:Y:S02]  /*2580*/  IMAD.SHL.U32 R48, R48, 0x40, RZ ;  /* 0x0000004030307824 */ /* 0x000fe400078e00ff */
[----:B------:R-:W-:Y:S02]  /*2590*/  IMAD.SHL.U32 R49, R6, 0x40, RZ ;  /* 0x0000004006317824 */ /* 0x000fe400078e00ff */
[----:B------:R-:W-:Y:S02]  /*25a0*/  IMAD.IADD R59, R59, 0x1, R39 ;  /* 0x000000013b3b7824 */ /* 0x000fe400078e0227 */
[----:B------:R-:W-:-:S07]  /*25b0*/  IMAD.IADD R61, R21, 0x1, R61 ;  /* 0x00000001153d7824 */ /* 0x000fce00078e023d */
.L_x_3634:
        /* <DEDUP_REMOVED lines=36> */
[----:B------:R-:W-:Y:S01]  /*2800*/  IADD3 R8, P3, R26, R4, RZ ;  /* 0x000000041a087210 */ /* 0x000fe20007f7e0ff */
[----:B------:R-:W-:Y:S01]  /*2810*/  IMAD R6, R50, R43, RZ ;  /* 0x0000002b32067224 */ /* 0x000fe200078e02ff */
[----:B------:R-:W-:Y:S01]  /*2820*/  ULDC.64 UR6, c[0x0][0x400] ;  /* 0x0001000000067ab9 */ /* 0x000fe20000000a00 */
[----:B------:R-:W-:Y:S01]  /*2830*/  IMAD.MOV.U32 R4, RZ, RZ, R36 ;  /* 0x000000ffff047224 */ /* 0x000fe200078e0024 */
[----:B------:R-:W-:Y:S01]  /*2840*/  ULDC.64 UR4, c[0x0][0x3e8] ;  /* 0x0000fa0000047ab9 */ /* 0x000fe20000000a00 */
[----:B------:R-:W-:Y:S02]  /*2850*/  IMAD.MOV.U32 R5, RZ, RZ, R57 ;  /* 0x000000ffff057224 */ /* 0x000fe400078e0039 */
[-C--:B------:R-:W-:Y:S02]  /*2860*/  IMAD R7, R60, R51.reuse, R6 ;  /* 0x000000333c077224 */ /* 0x080fe400078e0206 */
[----:B------:R-:W-:-:S04]  /*2870*/  IMAD.WIDE.U32 R4, R43, R51, R4 ;  /* 0x000000332b047225 */ /* 0x000fc800078e0004 */
[----:B------:R-:W-:Y:S01]  /*2880*/  IMAD.X R9, R64, 0x1, R53, P3 ;  /* 0x0000000140097824 */ /* 0x000fe200018e0635 */
[----:B------:R-:W-:Y:S01]  /*2890*/  LEA R6, P3, R4, UR6, 0x1 ;  /* 0x0000000604067c11 */ /* 0x000fe2000f8608ff */
[----:B------:R-:W-:-:S05]  /*28a0*/  IMAD.IADD R5, R5, 0x1, R7 ;  /* 0x0000000105057824 */ /* 0x000fca00078e0207 */
[----:B------:R-:W-:Y:S02]  /*28b0*/  LEA.HI.X R7, R4, UR7, R5, 0x1, P3 ;  /* 0x0000000704077c11 */ /* 0x000fe400098f0c05 */
[----:B------:R-:W-:-:S04]  /*28c0*/  LEA R4, P3, R8, UR4, 0x1 ;  /* 0x0000000408047c11 */ /* 0x000fc8000f8608ff */
[----:B------:R-:W-:Y:S02]  /*28d0*/  LEA.HI.X R5, R8, UR5, R9, 0x1, P3 ;  /* 0x0000000508057c11 */ /* 0x000fe400098f0c09 */
[----:B------:R-:W-:Y:S02]  /*28e0*/  ISETP.GE.AND P3, PT, R154, R75, PT ;  /* 0x0000004b9a00720c */ /* 0x000fe40003f66270 */
[----:B------:R-:W-:Y:S02]  /*28f0*/  CS2R R8, SRZ ;  /* 0x0000000000087805 */ /* 0x000fe4000001ff00 */
[----:B------:R-:W-:-:S09]  /*2900*/  CS2R R10, SRZ ;  /* 0x00000000000a7805 */ /* 0x000fd2000001ff00 */
[----:B------:R0:W5:Y:S04]  /*2910*/  @!P3 LDG.E.64 R28, desc[UR44][R4.64] ;  /* 0x0000002c041cb981 */ /* 0x000168000c1e1b00 */
[----:B------:R0:W5:Y:S01]  /*2920*/  @!P3 LDG.E.64 R14, desc[UR44][R6.64] ;  /* 0x0000002c060eb981 */ /* 0x000162000c1e1b00 */
[----:B------:R-:W-:-:S13]  /*2930*/  ISETP.GE.AND P3, PT, R161, R75, PT ;  /* 0x0000004ba100720c */ /* 0x000fda0003f66270 */
[----:B------:R0:W5:Y:S04]  /*2940*/  @!P3 LDG.E.64 R8, desc[UR44][R4.64+0x20] ;  /* 0x0000202c0408b981 */ /* 0x000168000c1e1b00 */
[----:B------:R0:W5:Y:S02]  /*2950*/  @!P3 LDG.E.64 R10, desc[UR44][R6.64+0x20] ;  /* 0x0000202c060ab981 */ /* 0x000164000c1e1b00 */
.L_x_3609:
[----:B------:R-:W-:Y:S05]  /*2960*/  BSYNC B1 ;  /* 0x0000000000017941 */ /* 0x000fea0003800000 */
.L_x_3608:
[----:B------:R-:W-:Y:S01]  /*2970*/  UISETP.NE.AND UP0, UPT, UR46, 0x3, UPT ;  /* 0x000000032e00788c */ /* 0x000fe2000bf05270 */
[----:B0----5:R-:W-:Y:S02]  /*2980*/  IMAD.MOV.U32 R4, RZ, RZ, R8 ;  /* 0x000000ffff047224 */ /* 0x021fe400078e0008 */
[----:B------:R-:W-:Y:S02]  /*2990*/  IMAD.MOV.U32 R5, RZ, RZ, R9 ;  /* 0x000000ffff057224 */ /* 0x000fe400078e0009 */
[----:B------:R-:W-:Y:S01]  /*29a0*/  IMAD.MOV.U32 R6, RZ, RZ, R28 ;  /* 0x000000ffff067224 */ /* 0x000fe200078e001c */
        /* <DEDUP_REMOVED lines=12> */
.L_x_3610:
[----:B------:R-:W-:Y:S01]  /*2a70*/  IMAD R60, R153, 0x8, R2 ;  /* 0x00000008993c7824 */ /* 0x000fe200078e0202 */
[----:B------:R-:W-:Y:S01]  /*2a80*/  SHF.L.U32 R67, R156, 0x1f, RZ ;  /* 0x0000001f9c437819 */ /* 0x000fe200000006ff */
[----:B------:R-:W-:Y:S03]  /*2a90*/  BSSY B1, `(.L_x_3611) ;  /* 0x0000003000017945 */ /* 0x000fe60003800000 */
[----:B------:R-:W0:Y:S02]  /*2aa0*/  SYNCS.PHASECHK.TRANS64.TRYWAIT P5, [R60+URZ+0x38890], R67 ;  /* 0x038890433c0075a7 */ /* 0x000e2400080a017f */
[----:B0-----:R-:W-:Y:S05]  /*2ab0*/  @!P5 BRA `(.L_x_3612) ;  /* 0x000003bc00a8d947 */ /* 0x001fea0003800000 */
.L_x_4005:
[----:B------:R-:W-:Y:S05]  /*2ac0*/  BSYNC B1 ;  /* 0x0000000000017941 */ /* 0x000fea0003800000 */
.L_x_3611:
        /* <DEDUP_REMOVED lines=33> */
[----:B------:R-:W-:Y:S02]  /*2ce0*/  HADD2.F32 R14, -RZ, R14.H0_H0 ;  /* 0x2000000eff0e7230 */ /* 0x000fe40000004100 */
[-C--:B------:R-:W-:Y:S01]  /*2cf0*/  FMUL.FTZ R71, R6, R29.reuse ;  /* 0x0000001d06477220 */ /* 0x080fe20000410000 */
[--C-:B------:R-:W-:Y:S02]  /*2d00*/  HADD2.F32 R7, -RZ, R63.reuse.H0_H0 ;  /* 0x2000003fff077230 */ /* 0x100fe40000004100 */
[----:B------:R-:W-:Y:S02]  /*2d10*/  HADD2.F32 R15, -RZ, R63.H1_H1 ;  /* 0x3000003fff0f7230 */ /* 0x000fe40000004100 */
[-C--:B------:R-:W-:Y:S01]  /*2d20*/  FMUL.FTZ R63, R5, R28.reuse ;  /* 0x0000001c053f7220 */ /* 0x080fe20000410000 */
[----:B------:R-:W-:Y:S01]  /*2d30*/  FMUL.FTZ R28, R4, R28 ;  /* 0x0000001c041c7220 */ /* 0x000fe20000410000 */
[----:B------:R-:W-:-:S02]  /*2d40*/  FMUL.FTZ R29, R14, R29 ;  /* 0x0000001d0e1d7220 */ /* 0x000fc40000410000 */
[-C--:B------:R-:W-:Y:S01]  /*2d50*/  FFMA.FTZ R63, R4, R7.reuse, -R63 ;  /* 0x00000007043f7223 */ /* 0x080fe2000001083f */
[----:B------:R-:W-:Y:S01]  /*2d60*/  FFMA.FTZ R28, R5, R7, R28 ;  /* 0x00000007051c7223 */ /* 0x000fe2000001001c */
[-C--:B------:R-:W-:Y:S01]  /*2d70*/  FFMA.FTZ R71, R14, R15.reuse, -R71 ;  /* 0x0000000f0e477223 */ /* 0x080fe20000010847 */
[----:B------:R-:W-:Y:S01]  /*2d80*/  FFMA.FTZ R6, R6, R15, R29 ;  /* 0x0000000f06067223 */ /* 0x000fe2000001001d */
[----:B------:R-:W-:Y:S02]  /*2d90*/  F2FP.F16.F32.PACK_AB R5, R69, R64 ;  /* 0x000000404505723e */ /* 0x000fe400000000ff */
[----:B------:R-:W-:Y:S02]  /*2da0*/  F2FP.F16.F32.PACK_AB R7, R73, R66 ;  /* 0x000000424907723e */ /* 0x000fe400000000ff */
[----:B------:R-:W-:Y:S02]  /*2db0*/  F2FP.F16.F32.PACK_AB R4, R28, R63 ;  /* 0x0000003f1c04723e */ /* 0x000fe400000000ff */
[----:B------:R-:W-:-:S07]  /*2dc0*/  F2FP.F16.F32.PACK_AB R6, R6, R71 ;  /* 0x000000470606723e */ /* 0x000fce00000000ff */
.L_x_3617:
[----:B------:R-:W-:Y:S05]  /*2dd0*/  BSYNC B2 ;  /* 0x0000000000027941 */ /* 0x000fea0003800000 */
.L_x_3616:
[----:B--2---:R1:W-:Y:S02]  /*2de0*/  STG.E.128 desc[UR44][R12.64], R4 ;  /* 0x000000040c007986 */ /* 0x0043e4000c101d2c */
.L_x_3615:
[----:B------:R-:W-:Y:S05]  /*2df0*/  BSYNC B1 ;  /* 0x0000000000017941 */ /* 0x000fea0003800000 */
.L_x_3614:
[----:B------:R-:W-:Y:S05]  /*2e00*/  @P1 BRA `(.L_x_3613) ;  /* 0x0000000c00d81947 */ /* 0x000fea0003800000 */
[----:B-1----:R-:W2:Y:S01]  /*2e10*/  LDL R4, [R1+0x44c] ;  /* 0x00044c0001047983 */ /* 0x002ea20000100800 */
[----:B------:R-:W-:Y:S01]  /*2e20*/  IMAD.MOV.U32 R160, RZ, RZ, 0x20 ;  /* 0x00000020ffa07424 */ /* 0x000fe200078e00ff */
[----:B------:R-:W-:Y:S01]  /*2e30*/  BSSY B1, `(.L_x_3618) ;  /* 0x0000031000017945 */ /* 0x000fe20003800000 */
[----:B--2---:R-:W-:-:S04]  /*2e40*/  LOP3.LUT P4, RZ, R4, 0x1000, RZ, 0xc0, !PT ;  /* 0x0000100004ff7812 */ /* 0x004fc8000788c0ff */
        /* <DEDUP_REMOVED lines=47> */
.L_x_3619:
[----:B------:R-:W-:Y:S05]  /*3140*/  BSYNC B1 ;  /* 0x0000000000017941 */ /* 0x000fea0003800000 */
.L_x_3618:
[----:B-1----:R2:W-:Y:S01]  /*3150*/  STG.E.128 desc[UR44][R12.64+0x40], R4 ;  /* 0x000040040c007986 */ /* 0x0025e2000c101d2c */
[----:B------:R-:W-:Y:S05]  /*3160*/  BRA `(.L_x_3613) ;  /* 0x0000000c00007947 */ /* 0x000fea0003800000 */
.L_x_3607:
[----:B------:R-:W-:Y:S01]  /*3170*/  IMAD R65, R43, -0x40, R42 ;  /* 0xffffffc02b417824 */ /* 0x000fe200078e022a */
[----:B------:R-:W-:-:S04]  /*3180*/  ISETP.GE.AND P4, PT, R22, R75, PT ;  /* 0x0000004b1600720c */ /* 0x000fc80003f86270 */
[----:B------:R-:W-:-:S04]  /*3190*/  VIMNMX R65, R65, 0x40, PT ;  /* 0x0000004041417848 */ /* 0x000fc80003fe0100 */
[----:B------:R-:W-:-:S13]  /*31a0*/  ISETP.GE.OR P3, PT, R152, R65, P4 ;  /* 0x000000419800720c */ /* 0x000fda0002766670 */
[----:B------:R-:W0:Y:S01]  /*31b0*/  @!P3 LDC.64 R12, c[0x0][0x3e8] ;  /* 0x0000fa00ff0cbb82 */ /* 0x000e220000000a00 */
[----:B------:R-:W-:-:S05]  /*31c0*/  @!P3 IADD3 R4, P5, R34, R4, RZ ;  /* 0x000000042204b210 */ /* 0x000fca0007fbe0ff */
[----:B------:R-:W-:Y:S02]  /*31d0*/  @!P3 IMAD.X R5, R64, 0x1, R54, P5 ;  /* 0x000000014005b824 */ /* 0x000fe400028e0636 */
[----:B------:R-:W1:Y:S01]  /*31e0*/  @!P3 LDC.64 R28, c[0x0][0x400] ;  /* 0x00010000ff1cbb82 */ /* 0x000e620000000a00 */
[----:B0-----:R-:W-:-:S04]  /*31f0*/  @!P3 LEA R12, P5, R4, R12, 0x1 ;  /* 0x0000000c040cb211 */ /* 0x001fc800078a08ff */
[----:B------:R-:W-:Y:S01]  /*3200*/  @!P3 LEA.HI.X R13, R4, R13, R5, 0x1, P5 ;  /* 0x0000000d040db211 */ /* 0x000fe200028f0c05 */
[----:B------:R-:W-:Y:S02]  /*3210*/  @!P3 IMAD R4, R50, R43, RZ ;  /* 0x0000002b3204b224 */ /* 0x000fe400078e02ff */
[----:B------:R-:W-:Y:S02]  /*3220*/  @!P3 IMAD.MOV.U32 R5, RZ, RZ, R59 ;  /* 0x000000ffff05b224 */ /* 0x000fe400078e003b */
[----:B------:R-:W-:Y:S02]  /*3230*/  @!P3 IMAD R7, R60, R51, R4 ;  /* 0x000000333c07b224 */ /* 0x000fe400078e0204 */
[----:B------:R-:W-:-:S04]  /*3240*/  @!P3 IMAD.MOV.U32 R4, RZ, RZ, R38 ;  /* 0x000000ffff04b224 */ /* 0x000fc800078e0026 */
[----:B------:R-:W-:-:S04]  /*3250*/  @!P3 IMAD.WIDE.U32 R4, R43, R51, R4 ;  /* 0x000000332b04b225 */ /* 0x000fc800078e0004 */
[----:B------:R-:W-:Y:S01]  /*3260*/  @!P3 IMAD.IADD R5, R7, 0x1, R5 ;  /* 0x000000010705b824 */ /* 0x000fe200078e0205 */
[C---:B-1----:R-:W-:Y:S02]  /*3270*/  @!P3 LEA R28, P5, R4.reuse, R28, 0x1 ;  /* 0x0000001c041cb211 */ /* 0x042fe400078a08ff */
[----:B------:R-:W-:Y:S02]  /*3280*/  CS2R R6, SRZ ;  /* 0x0000000000067805 */ /* 0x000fe4000001ff00 */
[----:B------:R-:W-:Y:S02]  /*3290*/  @!P3 LEA.HI.X R29, R4, R29, R5, 0x1, P5 ;  /* 0x0000001d041db211 */ /* 0x000fe400028f0c05 */
[----:B------:R-:W-:Y:S02]  /*32a0*/  CS2R R4, SRZ ;  /* 0x0000000000047805 */ /* 0x000fe4000001ff00 */
[----:B------:R-:W-:Y:S02]  /*32b0*/  CS2R R10, SRZ ;  /* 0x00000000000a7805 */ /* 0x000fe4000001ff00 */
[----:B------:R-:W-:-:S02]  /*32c0*/  CS2R R8, SRZ ;  /* 0x0000000000087805 */ /* 0x000fc4000001ff00 */
[----:B------:R-:W2:Y:S04]  /*32d0*/  @!P3 LDG.E.128 R4, desc[UR44][R12.64] ;  /* 0x0000002c0c04b981 */ /* 0x000ea8000c1e1d00 */
[----:B------:R-:W3:Y:S01]  /*32e0*/  @!P3 LDG.E.128 R8, desc[UR44][R28.64] ;  /* 0x0000002c1c08b981 */ /* 0x000ee2000c1e1d00 */
[----:B------:R-:W-:-:S06]  /*32f0*/  UISETP.NE.AND UP0, UPT, UR46, 0x3, UPT ;  /* 0x000000032e00788c */ /* 0x000fcc000bf05270 */
[----:B------:R-:W-:Y:S01]  /*3300*/  PLOP3.LUT P3, PT, PT, PT, UP0, 0x80, 0x0 ;  /* 0x000000000000781c */ /* 0x000fe20003f6f008 */
[----:B--2---:R-:W-:Y:S02]  /*3310*/  IMAD.MOV.U32 R60, RZ, RZ, R7 ;  /* 0x000000ffff3c7224 */ /* 0x004fe400078e0007 */
[----:B------:R-:W-:Y:S02]  /*3320*/  IMAD.MOV.U32 R66, RZ, RZ, R5 ;  /* 0x000000ffff427224 */ /* 0x000fe400078e0005 */
[----:B------:R-:W-:Y:S01]  /*3330*/  IMAD.MOV.U32 R30, RZ, RZ, R6 ;  /* 0x000000ffff1e7224 */ /* 0x000fe200078e0006 */
[----:B------:R-:W-:Y:S01]  /*3340*/  PRMT R79, R79, 0x5410, R60 ;  /* 0x000054104f4f7816 */ /* 0x000fe2000000003c */
[----:B------:R-:W-:Y:S01]  /*3350*/  IMAD.MOV.U32 R64, RZ, RZ, R4 ;  /* 0x000000ffff407224 */ /* 0x000fe200078e0004 */
[----:B------:R-:W-:Y:S01]  /*3360*/  PRMT R76, R76, 0x5410, R66 ;  /* 0x000054104c4c7816 */ /* 0x000fe20000000042 */
[----:B---3--:R-:W-:Y:S02]  /*3370*/  IMAD.MOV.U32 R12, RZ, RZ, R10 ;  /* 0x000000ffff0c7224 */ /* 0x008fe400078e000a */
        /* <DEDUP_REMOVED lines=9> */
.L_x_3620:
[----:B------:R-:W-:Y:S01]  /*3410*/  IMAD R60, R153, 0x8, R2 ;  /* 0x00000008993c7824 */ /* 0x000fe200078e0202 */
[----:B------:R-:W-:Y:S01]  /*3420*/  SHF.L.U32 R67, R156, 0x1f, RZ ;  /* 0x0000001f9c437819 */ /* 0x000fe200000006ff */
[----:B------:R-:W-:Y:S03]  /*3430*/  BSSY B1, `(.L_x_3621) ;  /* 0x0000003000017945 */ /* 0x000fe60003800000 */
[----:B------:R-:W0:Y:S02]  /*3440*/  SYNCS.PHASECHK.TRANS64.TRYWAIT P5, [R60+URZ+0x38890], R67 ;  /* 0x038890433c0075a7 */ /* 0x000e2400080a017f */
[----:B0-----:R-:W-:Y:S05]  /*3450*/  @!P5 BRA `(.L_x_3622) ;  /* 0x000003b40054d947 */ /* 0x001fea0003800000 */
.L_x_4006:
[----:B------:R-:W-:Y:S05]  /*3460*/  BSYNC B1 ;  /* 0x0000000000017941 */ /* 0x000fea0003800000 */
.L_x_3621:
        /* <DEDUP_REMOVED lines=12> */
[----:B------:R-:W-:Y:S02]  /*3530*/  LEA R70, P5, R12, R62, 0x1 ;  /* 0x0000003e0c467211 */ /* 0x000fe400078a08ff */
[----:B------:R-:W-:-:S02]  /*3540*/  ISETP.NE.AND P6, PT, R72, RZ, PT ;  /* 0x000000ff4800720c */ /* 0x000fc40003fc5270 */
[----:B------:R-:W-:Y:S01]  /*3550*/  LEA.HI.X R71, R12, R63, R13, 0x1, P5 ;  /* 0x0000003f0c477211 */ /* 0x000fe200028f0c0d */
[----:B-1----:R-:W-:-:S05]  /*3560*/  IMAD.IADD R13, R73, 0x1, -R52 ;  /* 0x00000001490d7824 */ /* 0x002fca00078e0a34 */
[----:B------:R-:W-:-:S04]  /*3570*/  SEL R13, R52, R13, !P6 ;  /* 0x0000000d340d7207 */ /* 0x000fc80007000000 */
[----:B------:R-:W-:-:S04]  /*3580*/  SHF.R.S32.HI R12, RZ, 0x1f, R13 ;  /* 0x0000001fff0c7819 */ /* 0x000fc8000001140d */
[----:B------:R-:W-:-:S04]  /*3590*/  LEA.HI R12, R12, R13, RZ, 0x4 ;  /* 0x0000000d0c0c7211 */ /* 0x000fc800078f20ff */
[----:B------:R-:W-:-:S04]  /*35a0*/  SHF.R.S32.HI R13, RZ, 0x4, R12 ;  /* 0x00000004ff0d7819 */ /* 0x000fc8000001140c */
[----:B------:R-:W-:-:S05]  /*35b0*/  LEA.HI.SX32 R13, R46, R13, 0x1d ;  /* 0x0000000d2e0d7211 */ /* 0x000fca00078feaff */
[----:B------:R-:W-:Y:S02]  /*35c0*/  IMAD.SHL.U32 R66, R13, 0x8, RZ ;  /* 0x000000080d427824 */ /* 0x000fe400078e00ff */
[----:B------:R-:W-:-:S03]  /*35d0*/  IMAD.IADD R13, R56, 0x1, R31 ;  /* 0x00000001380d7824 */ /* 0x000fc600078e021f */
[----:B------:R-:W-:Y:S01]  /*35e0*/  LOP3.LUT R12, R165, 0x38, R66, 0xf8, !PT ;  /* 0x00000038a50c7812 */ /* 0x000fe200078ef842 */
[----:B------:R-:W-:-:S03]  /*35f0*/  IMAD R13, R13, 0x2, R2 ;  /* 0x000000020d0d7824 */ /* 0x000fc600078e0202 */
[----:B------:R-:W-:-:S05]  /*3600*/  LOP3.LUT R12, R184, R12, R167, 0xf6, !PT ;  /* 0x0000000cb80c7212 */ /* 0x000fca00078ef6a7 */
[----:B------:R-:W-:Y:S02]  /*3610*/  IMAD.IADD R31, R31, 0x1, R12 ;  /* 0x000000011f1f7824 */ /* 0x000fe400078e020c */
[----:B------:R-:W1:Y:S02]  /*3620*/  LDS.128 R12, [R13+0x22400] ;  /* 0x022400000d0c7984 */ /* 0x000e640000000c00 */
[----:B------:R-:W-:-:S06]  /*3630*/  IMAD R31, R31, 0x2, R2 ;  /* 0x000000021f1f7824 */ /* 0x000fcc00078e0202 */
        /* <DEDUP_REMOVED lines=36> */
[CC--:B------:R-:W-:Y:S01]  /*3880*/  FMUL.FTZ R80, R4.reuse, R7.reuse ;  /* 0x0000000704507220 */ /* 0x0c0fe20000410000 */
[----:B------:R-:W-:Y:S02]  /*3890*/  HADD2.F32 R8, -RZ, R77.H0_H0 ;  /* 0x2000004dff087230 */ /* 0x000fe40000004100 */
[----:B------:R-:W-:Y:S01]  /*38a0*/  FMUL.FTZ R10, R15, R10 ;  /* 0x0000000a0f0a7220 */ /* 0x000fe20000410000 */
[C---:B------:R-:W-:Y:S01]  /*38b0*/  FMUL.FTZ R9, R5.reuse, R7 ;  /* 0x0000000705097220 */ /* 0x040fe20000410000 */
[----:B------:R-:W-:Y:S01]  /*38c0*/  FFMA.FTZ R80, R5, R6, R80 ;  /* 0x0000000605507223 */ /* 0x000fe20000010050 */
[----:B------:R-:W-:Y:S02]  /*38d0*/  HADD2.F32 R5, -RZ, R28.H0_H0 ;  /* 0x2000001cff057230 */ /* 0x000fe40000004100 */
[-C--:B------:R-:W-:Y:S01]  /*38e0*/  FFMA.FTZ R82, R15, R8.reuse, -R82 ;  /* 0x000000080f527223 */ /* 0x080fe20000010852 */
[----:B------:R-:W-:Y:S01]  /*38f0*/  FFMA.FTZ R79, R31, R8, R10 ;  /* 0x000000081f4f7223 */ /* 0x000fe2000001000a */
[----:B------:R-:W-:Y:S01]  /*3900*/  FFMA.FTZ R77, R4, R6, -R9 ;  /* 0x00000006044d7223 */ /* 0x000fe20000010809 */
[----:B------:R-:W-:-:S02]  /*3910*/  HADD2.F32 R8, -RZ, R86.H1_H1 ;  /* 0x30000056ff087230 */ /* 0x000fc40000004100 */
[----:B------:R-:W-:Y:S02]  /*3920*/  HADD2.F32 R9, -RZ, R83.H0_H0 ;  /* 0x20000053ff097230 */ /* 0x000fe40000004100 */
[----:B------:R-:W-:Y:S02]  /*3930*/  HADD2.F32 R4, -RZ, R12.H0_H0 ;  /* 0x2000000cff047230 */ /* 0x000fe40000004100 */
[-C--:B------:R-:W-:Y:S01]  /*3940*/  FMUL.FTZ R11, R5, R8.reuse ;  /* 0x00000008050b7220 */ /* 0x080fe20000410000 */
[----:B------:R-:W-:Y:S01]  /*3950*/  HADD2.F32 R28, -RZ, R28.H1_H1 ;  /* 0x3000001cff1c7230 */ /* 0x000fe20000004100 */
[----:B------:R-:W-:Y:S01]  /*3960*/  F2FP.F16.F32.PACK_AB R77, R82, R77 ;  /* 0x0000004d524d723e */ /* 0x000fe200000000ff */
        /* <DEDUP_REMOVED lines=33> */
.L_x_3624:
[----:B------:R-:W-:Y:S05]  /*3b80*/  BSYNC B1 ;  /* 0x0000000000017941 */ /* 0x000fea0003800000 */
.L_x_3623:
[----:B-1----:R3:W-:Y:S01]  /*3b90*/  STG.E.128 desc[UR44][R70.64], R12 ;  /* 0x0000000c46007986 */ /* 0x0027e2000c101d2c */
[----:B------:R-:W-:-:S13]  /*3ba0*/  ISETP.GE.AND P4, PT, R66, R73, PT ;  /* 0x000000494200720c */ /* 0x000fda0003f86270 */
[----:B------:R-:W-:Y:S05]  /*3bb0*/  @P4 BRA `(.L_x_3613) ;  /* 0x00000000006c4947 */ /* 0x000fea0003800000 */
[--C-:B------:R-:W-:Y:S02]  /*3bc0*/  SHF.R.S32.HI R4, RZ, 0x1f, R66.reuse ;  /* 0x0000001fff047819 */ /* 0x100fe40000011442 */
[----:B------:R-:W-:-:S04]  /*3bd0*/  IADD3 R66, P4, P5, R18, R68, R66 ;  /* 0x0000004412427210 */ /* 0x000fc80007d9e042 */
[----:B------:R-:W-:Y:S02]  /*3be0*/  IADD3.X R4, R3, R64, R4, P4, P5 ;  /* 0x0000004003047210 */ /* 0x000fe400027ea404 */
[----:B------:R-:W-:-:S04]  /*3bf0*/  LEA R62, P4, R66, R62, 0x1 ;  /* 0x0000003e423e7211 */ /* 0x000fc800078808ff */
[----:B------:R-:W-:-:S05]  /*3c00*/  LEA.HI.X R63, R66, R63, R4, 0x1, P4 ;  /* 0x0000003f423f7211 */ /* 0x000fca00020f0c04 */
[----:B--2---:R4:W-:Y:S01]  /*3c10*/  STG.E.128 desc[UR44][R62.64], R28 ;  /* 0x0000001c3e007986 */ /* 0x0049e2000c101d2c */
[----:B------:R-:W-:Y:S05]  /*3c20*/  BRA `(.L_x_3613) ;  /* 0x0000000000507947 */ /* 0x000fea0003800000 */
.L_x_3606:
[----:B------:R-:W-:-:S06]  /*3c30*/  UISETP.NE.AND UP0, UPT, UR46, 0x3, UPT ;  /* 0x000000032e00788c */ /* 0x000fcc000bf05270 */
[----:B------:R-:W-:-:S13]  /*3c40*/  PLOP3.LUT P3, PT, PT, PT, UP0, 0x80, 0x0 ;  /* 0x000000000000781c */ /* 0x000fda0003f6f008 */
[----:B------:R-:W-:Y:S05]  /*3c50*/  @!P3 BRA `(.L_x_3625) ;  /* 0x000000000004b947 */ /* 0x000fea0003800000 */
[----:B------:R-:W-:Y:S01]  /*3c60*/  BPT.TRAP 0x1 ;  /* 0x000000040000795c */ /* 0x000fe20000300000 */
.L_x_3625:
[----:B------:R-:W-:Y:S01]  /*3c70*/  IMAD R60, R153, 0x8, R2 ;  /* 0x00000008993c7824 */ /* 0x000fe200078e0202 */
[----:B------:R-:W-:Y:S01]  /*3c80*/  SHF.L.U32 R67, R156, 0x1f, RZ ;  /* 0x0000001f9c437819 */ /* 0x000fe200000006ff */
[----:B------:R-:W-:Y:S01]  /*3c90*/  IMAD R65, R43, -0x40, R42 ;  /* 0xffffffc02b417824 */ /* 0x000fe200078e022a */
[----:B------:R-:W-:Y:S02]  /*3ca0*/  BSSY B1, `(.L_x_3626) ;  /* 0x0000004000017945 */ /* 0x000fe40003800000 */
[----:B------:R-:W0:Y:S02]  /*3cb0*/  SYNCS.PHASECHK.TRANS64.TRYWAIT P4, [R60+URZ+0x38890], R67 ;  /* 0x038890433c0075a7 */ /* 0x000e24000808017f */
[----:B------:R-:W-:Y:S01]  /*3cc0*/  VIMNMX R65, R65, 0x40, PT ;  /* 0x0000004041417848 */ /* 0x000fe20003fe0100 */
[----:B0-----:R-:W-:Y:S06]  /*3cd0*/  @!P4 BRA `(.L_x_3627) ;  /* 0x000003ac0048c947 */ /* 0x001fec0003800000 */
.L_x_4007:
[----:B------:R-:W-:Y:S05]  /*3ce0*/  BSYNC B1 ;  /* 0x0000000000017941 */ /* 0x000fea0003800000 */
.L_x_3626:
[----:B------:R-:W-:-:S13]  /*3cf0*/  ISETP.GE.AND P4, PT, R152, R65, PT ;  /* 0x000000419800720c */ /* 0x000fda0003f86270 */
[----:B------:R-:W-:Y:S05]  /*3d00*/  @P4 BRA `(.L_x_3613) ;  /* 0x0000000000184947 */ /* 0x000fea0003800000 */
[----:B------:R-:W-:Y:S01]  /*3d10*/  @!P1 IMAD.IADD R31, R186, 0x1, R31 ;  /* 0x00000001ba1f9824 */ /* 0x000fe200078e021f */
[----:B------:R-:W1:Y:S03]  /*3d20*/  @!P0 LDS.128 R4, [R30+0x22400] ;  /* 0x022400001e048984 */ /* 0x000e660000000c00 */
[----:B------:R-:W-:-:S06]  /*3d30*/  @!P1 IMAD R8, R31, 0x2, R2 ;  /* 0x000000021f089824 */ /* 0x000fcc00078e0202 */
[----:B------:R-:W2:Y:S04]  /*3d40*/  @!P1 LDS.128 R8, [R8+0x22400] ;  /* 0x0224000008089984 */ /* 0x000ea80000000c00 */
[----:B-1----:R1:W-:Y:S04]  /*3d50*/  @!P0 STG.E.128 desc[UR44][R12.64], R4 ;  /* 0x000000040c008986 */ /* 0x0023e8000c101d2c */
[----:B--2---:R1:W-:Y:S02]  /*3d60*/  @!P1 STG.E.128 desc[UR44][R12.64+0x40], R8 ;  /* 0x000040080c009986 */ /* 0x0043e4000c101d2c */
.L_x_3613:
[----:B------:R-:W-:Y:S05]  /*3d70*/  BSYNC B0 ;  /* 0x0000000000007941 */ /* 0x000fea0003800000 */
.L_x_3605:
        /* <DEDUP_REMOVED lines=17> */
.L_x_3629:
[----:B------:R-:W-:Y:S05]  /*3e90*/  BSYNC B0 ;  /* 0x0000000000007941 */ /* 0x000fea0003800000 */
.L_x_3628:
[----:B------:R-:W2:Y:S01]  /*3ea0*/  SYNCS.PHASECHK.TRANS64.TRYWAIT P3, [R60+URZ+0x388b0], R67 ;  /* 0x0388b0433c0075a7 */ /* 0x000ea2000806017f */
[----:B------:R-:W-:Y:S04]  /*3eb0*/  BSSY B0, `(.L_x_3630) ;  /* 0x0000002000007945 */ /* 0x000fe80003800000 */
[----:B--2---:R-:W-:Y:S05]  /*3ec0*/  @!P3 BRA `(.L_x_3631) ;  /* 0x000003a800e0b947 */ /* 0x004fea0003800000 */
.L_x_4008:
[----:B------:R-:W-:Y:S05]  /*3ed0*/  BSYNC B0 ;  /* 0x0000000000007941 */ /* 0x000fea0003800000 */
.L_x_3630:
[----:B------:R-:W-:Y:S01]  /*3ee0*/  ISETP.GE.AND P3, PT, R152, R65, PT ;  /* 0x000000419800720c */ /* 0x000fe20003f66270 */
[----:B------:R-:W-:-:S12]  /*3ef0*/  BSSY B0, `(.L_x_3632) ;  /* 0x0000050000007945 */ /* 0x000fd80003800000 */
[----:B------:R-:W-:Y:S05]  /*3f00*/  @P3 BRA `(.L_x_3633) ;  /* 0x0000000400383947 */ /* 0x000fea0003800000 */
[----:B-1----:R-:W-:Y:S01]  /*3f10*/  IMAD.WIDE R4, R43, 0x40, R40 ;  /* 0x000000402b047825 */ /* 0x002fe200078e0228 */
[----:B------:R-:W-:-:S03]  /*3f20*/  ULDC.64 UR4, c[0x0][0x328] ;  /* 0x0000ca0000047ab9 */ /* 0x000fc60000000a00 */
[----:B------:R-:W-:Y:S02]  /*3f30*/  IMAD R5, R5, UR4, RZ ;  /* 0x0000000405057c24 */ /* 0x000fe4000f8e02ff */
[----:B------:R-:W-:Y:S02]  /*3f40*/  IMAD.MOV.U32 R6, RZ, RZ, R20 ;  /* 0x000000ffff067224 */ /* 0x000fe400078e0014 */
[----:B------:R-:W-:Y:S02]  /*3f50*/  IMAD.MOV.U32 R7, RZ, RZ, R61 ;  /* 0x000000ffff077224 */ /* 0x000fe400078e003d */
[C---:B------:R-:W-:Y:S02]  /*3f60*/  IMAD R5, R4.reuse, UR5, R5 ;  /* 0x0000000504057c24 */ /* 0x040fe4000f8e0205 */
[----:B------:R-:W-:Y:S01]  /*3f70*/  IMAD.WIDE.U32 R6, R4, UR4, R6 ;  /* 0x0000000404067c25 */ /* 0x000fe2000f8e0006 */
[----:B------:R-:W-:-:S03]  /*3f80*/  ULDC.64 UR4, c[0x0][0x318] ;  /* 0x0000c60000047ab9 */ /* 0x000fc60000000a00 */
[----:B------:R-:W-:Y:S01]  /*3f90*/  IMAD.IADD R5, R7, 0x1, R5 ;  /* 0x0000000107057824 */ /* 0x000fe200078e0205 */
[C---:B------:R-:W-:Y:S01]  /*3fa0*/  LEA R8, P3, R6.reuse, UR4, 0x1 ;  /* 0x0000000406087c11 */ /* 0x040fe2000f8608ff */
[----:B------:R-:W-:Y:S01]  /*3fb0*/  ULDC UR4, c[0x0][0x320] ;  /* 0x0000c80000047ab9 */ /* 0x000fe20000000800 */
[----:B------:R-:W-:Y:S02]  /*3fc0*/  IMAD R11, R153, 0x8000, R157 ;  /* 0x00008000990b7824 */ /* 0x000fe400078e029d */
[----:B------:R-:W-:Y:S01]  /*3fd0*/  LEA.HI.X R9, R6, UR5, R5, 0x1, P3 ;  /* 0x0000000506097c11 */ /* 0x000fe200098f0c05 */
[C---:B------:R-:W-:Y:S01]  /*3fe0*/  VIADD R10, R22.reuse, 0x40 ;  /* 0x00000040160a7836 */ /* 0x040fe20000000000 */
[----:B------:R-:W-:Y:S01]  /*3ff0*/  ISETP.GE.AND P3, PT, R22, UR4, PT ;  /* 0x0000000416007c0c */ /* 0x000fe2000bf66270 */
[----:B---3--:R-:W-:Y:S02]  /*4000*/  IMAD R12, R11, 0x2, R2 ;  /* 0x000000020b0c7824 */ /* 0x008fe400078e0202 */
[----:B------:R-:W-:-:S04]  /*4010*/  IMAD.IADD R11, R160, 0x1, R11 ;  /* 0x00000001a00b7824 */ /* 0x000fc800078e020b */
[----:B------:R-:W-:-:S06]  /*4020*/  IMAD R11, R11, 0x2, R2 ;  /* 0x000000020b0b7824 */ /* 0x000fcc00078e0202 */
[----:B------:R-:W1:Y:S04]  /*4030*/  @!P3 LDS.128 R4, [R12+0x400] ;  /* 0x000400000c04b984 */ /* 0x000e680000000c00 */
[----:B-1----:R-:W-:Y:S01]  /*4040*/  @!P3 STG.E.128 desc[UR44][R8.64], R4 ;  /* 0x000000040800b986 */ /* 0x002fe2000c101d2c */
[----:B------:R-:W-:Y:S01]  /*4050*/  ISETP.GE.AND P3, PT, R10, UR4, PT ;  /* 0x000000040a007c0c */ /* 0x000fe2000bf66270 */
[----:B------:R-:W-:-:S12]  /*4060*/  VIADD R10, R22, 0x80 ;  /* 0x00000080160a7836 */ /* 0x000fd80000000000 */
        /* <DEDUP_REMOVED lines=26> */
[----:B------:R-:W-:-:S13]  /*4210*/  ISETP.GE.AND P3, PT, R74, UR4, PT ;  /* 0x000000044a007c0c */ /* 0x000fda000bf66270 */
        /* <DEDUP_REMOVED lines=28> */
[----:B-1----:R1:W-:Y:S02]  /*43e0*/  @!P3 STG.E.128 desc[UR44][R8.64+0x3c0], R4 ;  /* 0x0003c0040800b986 */ /* 0x0023e4000c101d2c */
.L_x_3633:
[----:B------:R-:W-:Y:S05]  /*43f0*/  BSYNC B0 ;  /* 0x0000000000007941 */ /* 0x000fea0003800000 */
.L_x_3632:
[----:B------:R-:W-:Y:S01]  /*4400*/  @!PT LDS RZ, [RZ] ;  /* 0x00000000fffff984 */ /* 0x000fe20000000800 */
[----:B------:R-:W-:Y:S01]  /*4410*/  @!PT LDS RZ, [RZ] ;  /* 0x00000000fffff984 */ /* 0x000fe20000000800 */
[----:B------:R-:W-:Y:S01]  /*4420*/  @!PT LDS RZ, [RZ] ;  /* 0x00000000fffff984 */ /* 0x000fe20000000800 */
[----:B------:R-:W-:Y:S01]  /*4430*/  @!PT LDS RZ, [RZ] ;  /* 0x00000000fffff984 */ /* 0x000fe20000000800 */
[----:B------:R5:W-:Y:S06]  /*4440*/  MEMBAR.ALL.CTA ;  /* 0x0000000000007992 */ /* 0x000bec0000008000 */
[----:B-----5:R-:W5:Y:S01]  /*4450*/  FENCE.VIEW.ASYNC.S ;  /* 0x00000000000073c6 */ /* 0x020f620000000000 */
[----:B0-2---:R-:W-:Y:S01]  /*4460*/  @!P4 VIADD R60, R60, 0x388c0 ;  /* 0x000388c03c3cc836 */ /* 0x005fe20000000000 */
        /* <DEDUP_REMOVED lines=10> */
.L_x_3600:
[----:B------:R-:W0:Y:S01]  /*4510*/  LDC R0, c[0x0][0xa80] ;  /* 0x0002a000ff007b82 */ /* 0x000e220000000800 */
[----:B------:R1:W-:Y:S01]  /*4520*/  STL.128 [R1+0x200], RZ ;  /* 0x000200ff01007387 */ /* 0x0003e20000100c00 */
[----:B------:R-:W-:Y:S01]  /*4530*/  BSSY B0, `(.L_x_3635) ;  /* 0x0000027000007945 */ /* 0x000fe20003800000 */
[----:B------:R-:W-:Y:S02]  /*4540*/  IMAD.U32 R37, RZ, RZ, UR37 ;  /* 0x00000025ff257e24 */ /* 0x000fe4000f8e00ff */
[----:B------:R1:W-:Y:S04]  /*4550*/  STL.128 [R1+0x210], RZ ;  /* 0x000210ff01007387 */ /* 0x0003e80000100c00 */
        /* <DEDUP_REMOVED lines=33> */
[----:B------:R-:W-:Y:S05]  /*4770*/  @P3 BRA `(.L_x_3636) ;  /* 0x0000000000083947 */ /* 0x000fea0003800000 */
[----:B------:R-:W0:Y:S02]  /*4780*/  FENCE.VIEW.ASYNC.G ;  /* 0x00000000000073c6 */ /* 0x000e240000000100 */
[----:B0-----:R-:W-:Y:S06]  /*4790*/  BAR.ARV 0xc, 0x180 ;  /* 0x0306000000007b1d */ /* 0x001fec0000002000 */
.L_x_3636:
[----:B------:R-:W-:Y:S05]  /*47a0*/  BSYNC B0 ;  /* 0x0000000000007941 */ /* 0x000fea0003800000 */
.L_x_3635:
[----:B------:R-:W-:Y:S01]  /*47b0*/  UISETP.NE.AND UP0, UPT, UR40, 0x1, UPT ;  /* 0x000000012800788c */ /* 0x000fe2000bf05270 */
[----:B------:R-:W-:Y:S01]  /*47c0*/  IMAD.U32 R19, RZ, RZ, UR37 ;  /* 0x00000025ff137e24 */ /* 0x000fe2000f8e00ff */
[----:B------:R-:W-:Y:S01]  /*47d0*/  IADD3 R37, P0, R37, 0x200, RZ ;  /* 0x0000020025257810 */ /* 0x000fe20007f1e0ff */
[----:B------:R-:W-:Y:S03]  /*47e0*/  BSSY B7, `(.L_x_3637) ;  /* 0x0002ccd000077945 */ /* 0x000fe60003800000 */
[----:B------:R-:W-:Y:S01]  /*47f0*/  PLOP3.LUT P2, PT, PT, PT, UP0, 0x80, 0x0 ;  /* 0x000000000000781c */ /* 0x000fe20003f4f008 */
[----:B------:R-:W-:Y:S01]  /*4800*/  IMAD.X R36, RZ, RZ, UR36, P0 ;  /* 0x00000024ff247e24 */ /* 0x000fe200080e06ff */
[----:B------:R-:W-:-:S05]  /*4810*/  IADD3 R19, P1, R19, 0x230, RZ ;  /* 0x0000023013137810 */ /* 0x000fca0007f3e0ff */
[----:B------:R-:W-:-:S06]  /*4820*/  IMAD.X R18, RZ, RZ, UR36, P1 ;  /* 0x00000024ff127e24 */ /* 0x000fcc00088e06ff */
[----:B------:R-:W-:Y:S05]  /*4830*/  @!P2 BRA `(.L_x_3638) ;  /* 0x000000800010a947 */ /* 0x000fea0003800000 */
[----:B-1----:R-:W0:Y:S01]  /*4840*/  LDC R0, c[0x0][0x448] ;  /* 0x00011200ff007b82 */ /* 0x002e220000000800 */
[----:B------:R-:W-:-:S07]  /*4850*/  VIADD R3, R185, 0x3f ;  /* 0x0000003fb9037836 */ /* 0x000fce0000000000 */
[----:B------:R-:W1:Y:S01]  /*4860*/  LDC.64 R6, c[0x0][0xad8] ;  /* 0x0002b600ff067b82 */ /* 0x000e620000000a00 */
[----:B0-----:R-:W-:Y:S02]  /*4870*/  ISETP.NE.AND P1, PT, R0, 0x1, PT ;  /* 0x000000010000780c */ /* 0x001fe40003f25270 */
        /* <DEDUP_REMOVED lines=19> */
.L_x_3641:
[----:B------:R-:W-:-:S13]  /*49b0*/  ISETP.NE.AND P0, PT, R7, 0x1, PT ;  /* 0x000000010700780c */ /* 0x000fda0003f05270 */
[----:B------:R-:W0:Y:S02]  /*49c0*/  @P0 LDC.64 R4, c[0x0][0xae0] ;  /* 0x0002b800ff040b82 */ /* 0x000e240000000a00 */
[----:B0-----:R-:W-:-:S05]  /*49d0*/  @P0 IMAD.HI.U32 R4, R3, R4, RZ ;  /* 0x0000000403040227 */ /* 0x001fca00078e00ff */
[----:B------:R-:W-:-:S07]  /*49e0*/  @P0 SHF.R.U32.HI R3, RZ, R5, R4 ;  /* 0x00000005ff030219 */ /* 0x000fce0000011604 */
.L_x_3642:
[----:B------:R-:W-:Y:S05]  /*49f0*/  BSYNC B0 ;  /* 0x0000000000007941 */ /* 0x000fea0003800000 */
.L_x_3640:
[----:B------:R-:W-:-:S05]  /*4a00*/  IMAD R3, R3, R7, R7 ;  /* 0x0000000703037224 */ /* 0x000fca00078e0207 */
[----:B------:R-:W-:-:S07]  /*4a10*/  VIMNMX R0, R0, R3, PT ;  /* 0x0000000300007248 */ /* 0x000fce0003fe0100 */
.L_x_3639:
[----:B------:R-:W0:Y:S01]  /*4a20*/  @P1 LDC R4, c[0x0][0x44c] ;  /* 0x00011300ff041b82 */ /* 0x000e220000000800 */
[----:B------:R-:W-:Y:S01]  /*4a30*/  VIADD R0, R0, 0x3f ;  /* 0x0000003f00007836 */ /* 0x000fe20000000000 */
[----:B------:R-:W-:-:S04]  /*4a40*/  ULDC UR4, c[0x0][0xad4] ;  /* 0x0002b50000047ab9 */ /* 0x000fc80000000800 */
[----:B------:R-:W-:Y:S02]  /*4a50*/  SHF.R.S32.HI R3, RZ, 0x1f, R0 ;  /* 0x0000001fff037819 */ /* 0x000fe40000011400 */
[----:B------:R-:W1:Y:S02]  /*4a60*/  @P1 LDC R6, c[0x0][0x450] ;  /* 0x00011400ff061b82 */ /* 0x000e640000000800 */
[----:B------:R-:W-:-:S04]  /*4a70*/  LEA.HI R3, R3, R0, RZ, 0x6 ;  /* 0x0000000003037211 */ /* 0x000fc800078f30ff */
[----:B------:R-:W-:-:S04]  /*4a80*/  SHF.R.S32.HI R3, RZ, 0x6, R3 ;  /* 0x00000006ff037819 */ /* 0x000fc80000011403 */
[----:B------:R-:W-:Y:S01]  /*4a90*/  VIMNMX R21, R200, R3, PT ;  /* 0x00000003c8157248 */ /* 0x000fe20003fe0100 */
        /* <DEDUP_REMOVED lines=16> */
.L_x_3645:
[----:B------:R-:W-:-:S13]  /*4ba0*/  ISETP.NE.AND P0, PT, R7, 0x1, PT ;  /* 0x000000010700780c */ /* 0x000fda0003f05270 */
[----:B------:R-:W0:Y:S02]  /*4bb0*/  @P0 LDC.64 R4, c[0x0][0xae0] ;  /* 0x0002b800ff040b82 */ /* 0x000e240000000a00 */
[----:B0-----:R-:W-:-:S05]  /*4bc0*/  @P0 IMAD.HI.U32 R4, R197, R4, RZ ;  /* 0x00000004c5040227 */ /* 0x001fca00078e00ff */
[----:B------:R-:W-:-:S07]  /*4bd0*/  @P0 SHF.R.U32.HI R197, RZ, R5, R4 ;  /* 0x00000005ffc50219 */ /* 0x000fce0000011604 */
.L_x_3646:
[----:B------:R-:W-:Y:S05]  /*4be0*/  BSYNC B0 ;  /* 0x0000000000007941 */ /* 0x000fea0003800000 */
.L_x_3644:
[----:B------:R-:W-:-:S05]  /*4bf0*/  IMAD R197, R197, R7, RZ ;  /* 0x00000007c5c57224 */ /* 0x000fca00078e02ff */
[----:B------:R-:W-:-:S07]  /*4c00*/  VIMNMX R0, R0, R197, !PT ;  /* 0x000000c500007248 */ /* 0x000fce0007fe0100 */
.L_x_3643:
[----:B------:R-:W-:-:S04]  /*4c10*/  SHF.R.S32.HI R3, RZ, 0x1f, R0 ;  /* 0x0000001fff037819 */ /* 0x000fc80000011400 */
[----:B------:R-:W-:-:S04]  /*4c20*/  LEA.HI R3, R3, R0, RZ, 0x6 ;  /* 0x0000000003037211 */ /* 0x000fc800078f30ff */
[--C-:B------:R-:W-:Y:S02]  /*4c30*/  SHF.R.S32.HI R0, RZ, 0x6, R3.reuse ;  /* 0x00000006ff007819 */ /* 0x100fe40000011403 */
[----:B------:R-:W-:Y:S02]  /*4c40*/  PRMT R3, RZ, 0x7610, R3 ;  /* 0x00007610ff037816 */ /* 0x000fe40000000003 */
[----:B------:R-:W-:-:S04]  /*4c50*/  VIMNMX R0, RZ, R0, !PT ;  /* 0x00000000ff007248 */ /* 0x000fc80007fe0100 */
[----:B------:R-:W-:-:S13]  /*4c60*/  ISETP.GT.AND P0, PT, R21, R0, PT ;  /* 0x000000001500720c */ /* 0x000fda0003f04270 */
[----:B------:R-:W-:Y:S05]  /*4c70*/  @!P0 BRA `(.L_x_3647) ;  /* 0x000002c8000c8947 */ /* 0x000fea0003800000 */
[----:B------:R-:W2:Y:S04]  /*4c80*/  LDL R5, [R1+0x318] ;  /* 0x0003180001057983 */ /* 0x000ea80000100800 */
[----:B---3--:R-:W3:Y:S04]  /*4c90*/  LDL R13, [R1+0x31c] ;  /* 0x00031c00010d7983 */ /* 0x008ee80000100800 */
[----:B------:R-:W3:Y:S04]  /*4ca0*/  LDL R12, [R1+0x1e8] ;  /* 0x0001e800010c7983 */ /* 0x000ee80000100800 */
        /* <DEDUP_REMOVED lines=8> */
[----:B----4-:R-:W4:Y:S04]  /*4d30*/  LDL R28, [R1+0x250] ;  /* 0x00025000011c7983 */ /* 0x010f280000100800 */
[----:B------:R-:W4:Y:S04]  /*4d40*/  LDL R78, [R1+0x254] ;  /* 0x00025400014e7983 */ /* 0x000f280000100800 */
        /* <DEDUP_REMOVED lines=54> */
[----:B-----5:R-:W4:Y:S04]  /*50b0*/  LDL R33, [R1+0x338] ;  /* 0x0003380001217983 */ /* 0x020f280000100800 */
        /* <DEDUP_REMOVED lines=61> */
[----:B------:R-:W0:Y:S02]  /*5490*/  SHFL.IDX PT, R3, R213, RZ, 0x1f ;  /* 0x00001fffd5037589 */ /* 0x000e2400000e0000 */
[----:B0-----:R-:W-:-:S04]  /*54a0*/  LEA.HI R4, R3, R3, RZ, 0x1 ;  /* 0x0000000303047211 */ /* 0x001fc800078f08ff */
[----:B------:R-:W-:-:S05]  /*54b0*/  LOP3.LUT R4, R4, 0x1fffe, RZ, 0xc0, !PT ;  /* 0x0001fffe04047812 */ /* 0x000fca00078ec0ff */
[----:B------:R-:W-:-:S04]  /*54c0*/  IMAD.IADD R3, R3, 0x1, -R4 ;  /* 0x0000000103037824 */ /* 0x000fc800078e0a04 */
[----:B------:R-:W-:-:S04]  /*54d0*/  IMAD R3, R3, 0x8000, R2 ;  /* 0x0000800003037824 */ /* 0x000fc800078e0202 */
[----:B------:R-:W-:Y:S02]  /*54e0*/  VIADD R3, R3, 0x400 ;  /* 0x0000040003037836 */ /* 0x000fe40000000000 */
[----:B------:R-:W-:-:S03]  /*54f0*/  VIADD R4, R2, 0x36400 ;  /* 0x0003640002047836 */ /* 0x000fc60000000000 */
[----:B------:R-:W-:Y:S02]  /*5500*/  SHF.R.U32.HI R3, RZ, 0x4, R3 ;  /* 0x00000004ff037819 */ /* 0x000fe40000011603 */
[----:B------:R-:W-:Y:S02]  /*5510*/  SHF.R.U32.HI R4, RZ, 0x4, R4 ;  /* 0x00000004ff047819 */ /* 0x000fe40000011604 */
[----:B------:R-:W-:Y:S02]  /*5520*/  LOP3.LUT R3, R3, 0x3fff, RZ, 0xc0, !PT ;  /* 0x00003fff03037812 */ /* 0x000fe400078ec0ff */
[----:B------:R-:W-:Y:S02]  /*5530*/  LOP3.LUT R4, R4, 0x3fff, RZ, 0xc0, !PT ;  /* 0x00003fff04047812 */ /* 0x000fe400078ec0ff */
[----:B------:R-:W-:Y:S01]  /*5540*/  LOP3.LUT R3, R3, 0x2000000, RZ, 0xfc, !PT ;  /* 0x0200000003037812 */ /* 0x000fe200078efcff */
[----:B--2---:R0:W-:Y:S01]  /*5550*/  STL [R1+0x318], R5 ;  /* 0x0003180501007387 */ /* 0x0041e20000100800 */
[----:B------:R-:W-:-:S03]  /*5560*/  LOP3.LUT R4, R4, 0x10000, RZ, 0xfc, !PT ;  /* 0x0001000004047812 */ /* 0x000fc600078efcff */
[----:B---3--:R1:W-:Y:S01]  /*5570*/  STL [R1+0x31c], R13 ;  /* 0x00031c0d01007387 */ /* 0x0083e20000100800 */
[----:B------:R-:W-:Y:S02]  /*5580*/  IMAD R12, R12, 0x1000, R3 ;  /* 0x000010000c0c7824 */ /* 0x000fe400078e0203 */
[----:B0-----:R-:W-:Y:S02]  /*5590*/  IMAD.MOV.U32 R5, RZ, RZ, 0x40000040 ;  /* 0x40000040ff057424 */ /* 0x001fe400078e00ff */
[----:B-1----:R-:W-:Y:S01]  /*55a0*/  IMAD.MOV.U32 R13, RZ, RZ, 0x40000040 ;  /* 0x40000040ff0d7424 */ /* 0x002fe200078e00ff */
[----:B------:R-:W-:Y:S02]  /*55b0*/  R2UR UR6, R12 ;  /* 0x000000000c0672ca */ /* 0x000fe400000e0000 */
[----:B------:R-:W-:Y:S02]  /*55c0*/  R2UR UR4, R4 ;  /* 0x00000000040472ca */ /* 0x000fe400000e0000 */
[----:B------:R-:W-:-:S02]  /*55d0*/  R2UR UR7, R13 ;  /* 0x000000000d0772ca */ /* 0x000fc400000e0000 */
[----:B------:R-:W-:Y:S01]  /*55e0*/  R2UR UR5, R5 ;  /* 0x00000000050572ca */ /* 0x000fe200000e0000 */
        /* <DEDUP_REMOVED lines=83> */
[----:B0-----:R-:W-:-:S06]  /*5b20*/  WARPGROUP.ARRIVE ;  /* 0x00000000000079c5 */ /* 0x001fcc0000000000 */
[----:B------:R-:W-:Y:S01]  /*5b30*/  HGMMA.64x256x16.F32 R24, gdesc[UR4].tnspB, RZ, !UPT, gsb0 ;  /* 0x43e00000041879f0 */ /* 0x000fe2000c0008ff */
[----:B------:R0:W-:Y:S04]  /*5b40*/  STL [R1+0x398], R6 ;  /* 0x0003980601007387 */ /* 0x0001e80000100800 */
[----:B------:R1:W-:Y:S04]  /*5b50*/  STL [R1+0x39c], R10 ;  /* 0x00039c0a01007387 */ /* 0x0003e80000100800 */
[----:B------:R2:W-:Y:S01]  /*5b60*/  STL [R1+0x3e8], R7 ;  /* 0x0003e80701007387 */ /* 0x0005e20000100800 */
[----:B0-----:R-:W-:-:S03]  /*5b70*/  VIADD R6, R12, 0x80 ;  /* 0x000000800c067836 */ /* 0x001fc60000000000 */
[----:B------:R0:W-:Y:S01]  /*5b80*/  STL [R1+0x3f0], R11 ;  /* 0x0003f00b01007387 */ /* 0x0001e20000100800 */
[----:B-1----:R-:W-:Y:S02]  /*5b90*/  VIADD R10, R4, 0x2 ;  /* 0x00000002040a7836 */ /* 0x002fe40000000000 */
[----:B--2---:R-:W-:Y:S02]  /*5ba0*/  IMAD.MOV.U32 R7, RZ, RZ, 0x40000040 ;  /* 0x40000040ff077424 */ /* 0x004fe400078e00ff */
[----:B0-----:R-:W-:Y:S01]  /*5bb0*/  IMAD.MOV.U32 R11, RZ, RZ, 0x40000040 ;  /* 0x40000040ff0b7424 */ /* 0x001fe200078e00ff */
        /* <DEDUP_REMOVED lines=80> */
[----:B------:R-:W-:Y:S02]  /*60c0*/  VIADD R6, R12, 0x100 ;  /* 0x000001000c067836 */ /* 0x000fe40000000000 */
[----:B------:R-:W-:Y:S02]  /*60d0*/  IMAD.MOV.U32 R9, RZ, RZ, 0x40000040 ;  /* 0x40000040ff097424 */ /* 0x000fe400078e00ff */
[----:B------:R-:W-:Y:S01]  /*60e0*/  IMAD.MOV.U32 R7, RZ, RZ, 0x40000040 ;  /* 0x40000040ff077424 */ /* 0x000fe200078e00ff */
[----:B------:R-:W-:Y:S02]  /*60f0*/  R2UR UR4, R8 ;  /* 0x00000000080472ca */ /* 0x000fe400000e0000 */
[----:B------:R-:W-:-:S02]  /*6100*/  R2UR UR5, R9 ;  /* 0x00000000090572ca */ /* 0x000fc400000e0000 */
[----:B------:R-:W-:Y:S02]  /*6110*/  R2UR UR6, R6 ;  /* 0x00000000060672ca */ /* 0x000fe400000e0000 */
[----:B------:R-:W-:Y:S01]  /*6120*/  R2UR UR7, R7 ;  /* 0x00000000070772ca */ /* 0x000fe200000e0000 */
[----:B------:R-:W-:Y:S02]  /*6130*/  VIADD R6, R4, 0x6 ;  /* 0x0000000604067836 */ /* 0x000fe40000000000 */
[----:B------:R-:W-:Y:S02]  /*6140*/  VIADD R12, R12, 0x180 ;  /* 0x000001800c0c7836 */ /* 0x000fe40000000000 */
[----:B------:R-:W-:Y:S02]  /*6150*/  IMAD.MOV.U32 R7, RZ, RZ, 0x40000040 ;  /* 0x40000040ff077424 */ /* 0x000fe400078e00ff */
[----:B------:R-:W-:Y:S01]  /*6160*/  IMAD.MOV.U32 R13, RZ, RZ, 0x40000040 ;  /* 0x40000040ff0d7424 */ /* 0x000fe200078e00ff */
        /* <DEDUP_REMOVED lines=35> */
[----:B------:R-:W-:Y:S02]  /*63a0*/  R2UR UR4, R6 ;  /* 0x00000000060472ca */ /* 0x000fe400000e0000 */
[----:B------:R-:W-:Y:S02]  /*63b0*/  R2UR UR5, R7 ;  /* 0x00000000070572ca */ /* 0x000fe400000e0000 */
        /* <DEDUP_REMOVED lines=70> */
[----:B------:R-:W4:Y:S04]  /*6820*/  LDL R12, [R1+0x230] ;  /* 0x00023000010c7983 */ /* 0x000f280000100800 */
[----:B0-----:R-:W4:Y:S04]  /*6830*/  LDL R80, [R1+0x234] ;  /* 0x0002340001507983 */ /* 0x001f280000100800 */
[----:B------:R-:W4:Y:S04]  /*6840*/  LDL R82, [R1+0x238] ;  /* 0x0002380001527983 */ /* 0x000f280000100800 */
[----:B-1----:R-:W4:Y:S04]  /*6850*/  LDL R84, [R1+0x23c] ;  /* 0x00023c0001547983 */ /* 0x002f280000100800 */
[----:B------:R-:W4:Y:S04]  /*6860*/  LDL R14, [R1+0x240] ;  /* 0x00024000010e7983 */ /* 0x000f280000100800 */
[----:B------:R-:W4:Y:S04]  /*6870*/  LDL R86, [R1+0x244] ;  /* 0x0002440001567983 */ /* 0x000f280000100800 */
        /* <DEDUP_REMOVED lines=121> */
[----:B------:R-:W4:Y:S01]  /*7010*/  LDL R164, [R1+0x2f4] ;  /* 0x0002f40001a47983 */ /* 0x000f220000100800 */
[----:B------:R-:W0:Y:S03]  /*7020*/  S2R R231, SR_TID.X ;  /* 0x0000000000e77919 */ /* 0x000e260000002100 */
[----:B------:R-:W-:Y:S04]  /*7030*/  STL [R1+0x230], R12 ;  /* 0x0002300c01007387 */ /* 0x000fe80000100800 */
[----:B------:R-:W-:Y:S04]  /*7040*/  STL [R1+0x234], R80 ;  /* 0x0002345001007387 */ /* 0x000fe80000100800 */
[----:B------:R-:W-:Y:S04]  /*7050*/  STL [R1+0x238], R82 ;  /* 0x0002385201007387 */ /* 0x000fe80000100800 */
[----:B------:R-:W-:Y:S04]  /*7060*/  STL [R1+0x23c], R84 ;  /* 0x00023c5401007387 */ /* 0x000fe80000100800 */
[----:B------:R-:W-:Y:S04]  /*7070*/  STL [R1+0x240], R14 ;  /* 0x0002400e01007387 */ /* 0x000fe80000100800 */
[----:B------:R-:W-:Y:S04]  /*7080*/  STL [R1+0x244], R86 ;  /* 0x0002445601007387 */ /* 0x000fe80000100800 */
[----:B--2---:R-:W-:Y:S04]  /*7090*/  STL [R1+0x248], R88 ;  /* 0x0002485801007387 */ /* 0x004fe80000100800 */
[----:B------:R-:W-:Y:S01]  /*70a0*/  STL [R1+0x24c], R90 ;  /* 0x00024c5a01007387 */ /* 0x000fe20000100800 */
[----:B0-----:R-:W-:-:S03]  /*70b0*/  LOP3.LUT R231, R231, 0x7f, RZ, 0xc0, !PT ;  /* 0x0000007fe7e77812 */ /* 0x001fc600078ec0ff */
[----:B------:R-:W-:Y:S04]  /*70c0*/  STL [R1+0x250], R18 ;  /* 0x0002501201007387 */ /* 0x000fe80000100800 */
[----:B---3--:R-:W-:Y:S04]  /*70d0*/  STL [R1+0x254], R92 ;  /* 0x0002545c01007387 */ /* 0x008fe80000100800 */
        /* <DEDUP_REMOVED lines=117> */
[----:B------:R-:W-:Y:S06]  /*7830*/  BAR.ARV 0xf, 0x100 ;  /* 0x03c4000000007b1d */ /* 0x000fec0000002000 */
[----:B------:R-:W-:Y:S01]  /*7840*/  ISETP.NE.AND P1, PT, R231, RZ, PT ;  /* 0x000000ffe700720c */ /* 0x000fe20003f25270 */
[----:B------:R0:W-:Y:S01]  /*7850*/  STL [R1+0x2f4], R164 ;  /* 0x0002f4a401007387 */ /* 0x0001e20000100800 */
[----:B------:R-:W-:Y:S01]  /*7860*/  BSSY B0, `(.L_x_3648) ;  /* 0x0000009000007945 */ /* 0x000fe20003800000 */
[----:B0-----:R-:W-:-:S05]  /*7870*/  VIADD R164, R21, 0xfffffffe ;  /* 0xfffffffe15a47836 */ /* 0x001fca0000000000 */
[----:B------:R-:W-:-:S05]  /*7880*/  ISETP.GE.AND P0, PT, R164, R0, PT ;  /* 0x00000000a400720c */ /* 0x000fca0003f06270 */
[----:B------:R-:W-:Y:S08]  /*7890*/  @P1 BRA `(.L_x_3649) ;  /* 0x0000000000141947 */ /* 0x000ff00003800000 */
[----:B------:R-:W2:Y:S02]  /*78a0*/  LDL R13, [R1+0x1e8] ;  /* 0x0001e800010d7983 */ /* 0x000ea40000100800 */
[----:B--2---:R-:W-:-:S04]  /*78b0*/  IMAD R12, R13, 0x8, R2 ;  /* 0x000000080d0c7824 */ /* 0x004fc800078e0202 */
[----:B------:R-:W-:-:S05]  /*78c0*/  VIADD R12, R12, 0x38860 ;  /* 0x000388600c0c7836 */ /* 0x000fca0000000000 */
[----:B------:R-:W-:-:S04]  /*78d0*/  PRMT R12, RZ, 0x654, R12 ;  /* 0x00000654ff0c7816 */ /* 0x000fc8000000000c */
[----:B------:R0:W-:Y:S03]  /*78e0*/  SYNCS.ARRIVE.TRANS64.RED.A1T0 RZ, [R12+URZ], RZ ;  /* 0x000000ff0cff79a7 */ /* 0x0001e6000810043f */
.L_x_3649:
[----:B------:R-:W-:Y:S05]  /*78f0*/  BSYNC B0 ;  /* 0x0000000000007941 */ /* 0x000fea0003800000 */
.L_x_3648:
[----:B------:R-:W-:Y:S04]  /*7900*/  BSSY B0, `(.L_x_3650) ;  /* 0x00003e2000007945 */ /* 0x000fe80003800000 */
[----:B------:R-:W-:Y:S05]  /*7910*/  @!P0 BRA `(.L_x_3651) ;  /* 0x0000003c00808947 */ /* 0x000fea0003800000 */
.L_x_3654:
[----:B0-----:R-:W2:Y:S04]  /*7920*/  LDL R168, [R1+0x1e8] ;  /* 0x0001e80001a87983 */ /* 0x001ea80000100800 */
        /* <DEDUP_REMOVED lines=59> */
[----:B01----:R-:W5:Y:S04]  /*7ce0*/  LDL.64 R12, [R1+0x3e8] ;  /* 0x0003e800010c7983 */ /* 0x003f680000100a00 */
[----:B------:R-:W5:Y:S04]  /*7cf0*/  LDL.64 R24, [R1+0x3f8] ;  /* 0x0003f80001187983 */ /* 0x000f680000100a00 */
[----:B------:R-:W5:Y:S04]  /*7d00*/  LDL.64 R20, [R1+0x408] ;  /* 0x0004080001147983 */ /* 0x000f680000100a00 */
[----:B------:R-:W5:Y:S04]  /*7d10*/  LDL.64 R18, [R1+0x418] ;  /* 0x0004180001127983 */ /* 0x000f680000100a00 */
[----:B------:R-:W5:Y:S01]  /*7d20*/  LDL.64 R14, [R1+0x428] ;  /* 0x00042800010e7983 */ /* 0x000f620000100a00 */
[----:B--2---:R-:W-:-:S04]  /*7d30*/  IMAD R145, R168, 0x40, R162 ;  /* 0x00000040a8917824 */ /* 0x004fc800078e02a2 */
[----:B------:R-:W-:Y:S01]  /*7d40*/  IMAD R145, R145, 0x4, R2 ;  /* 0x0000000491917824 */ /* 0x000fe200078e0202 */
[----:B------:R-:W-:Y:S06]  /*7d50*/  BAR.SYNC.DEFER_BLOCKING 0xe, 0x100 ;  /* 0x0384000000007b1d */ /* 0x000fec0000010000 */
[----:B------:R-:W3:Y:S04]  /*7d60*/  LDS R144, [R145+0x38400] ;  /* 0x0384000091907984 */ /* 0x000ee80000000800 */
        /* <DEDUP_REMOVED lines=67> */
[----:B------:R-:W-:Y:S01]  /*81a0*/  STL.64 [R1+0x240], R140 ;  /* 0x0002408c01007387 */ /* 0x000fe20000100a00 */
[C---:B------:R-:W-:Y:S01]  /*81b0*/  FMUL.FTZ R81, R145.reuse, R81 ;  /* 0x0000005191517220 */ /* 0x040fe20000410000 */
[----:B------:R-:W-:-:S02]  /*81c0*/  FMUL.FTZ R80, R145, R80 ;  /* 0x0000005091507220 */ /* 0x000fc40000410000 */
[----:B------:R-:W-:Y:S01]  /*81d0*/  STL.64 [R1+0x250], R138 ;  /* 0x0002508a01007387 */ /* 0x000fe20000100a00 */
[C---:B------:R-:W-:Y:S01]  /*81e0*/  FMUL.FTZ R69, R145.reuse, R69 ;  /* 0x0000004591457220 */ /* 0x040fe20000410000 */
[C---:B------:R-:W-:Y:S02]  /*81f0*/  FMUL.FTZ R68, R145.reuse, R68 ;  /* 0x0000004491447220 */ /* 0x040fe40000410000 */
[----:B------:R-:W-:Y:S01]  /*8200*/  STL.64 [R1+0x260], R142 ;  /* 0x0002608e01007387 */ /* 0x000fe20000100a00 */
[C---:B------:R-:W-:Y:S01]  /*8210*/  FMUL.FTZ R77, R145.reuse, R77 ;  /* 0x0000004d914d7220 */ /* 0x040fe20000410000 */
[C---:B------:R-:W-:Y:S02]  /*8220*/  FMUL.FTZ R76, R145.reuse, R76 ;  /* 0x0000004c914c7220 */ /* 0x040fe40000410000 */
        /* <DEDUP_REMOVED lines=78> */
[----:B------:R0:W-:Y:S01]  /*8710*/  STL.64 [R1+0x410], R78 ;  /* 0x0004104e01007387 */ /* 0x0001e20000100a00 */
[C---:B------:R-:W-:Y:S01]  /*8720*/  FMUL.FTZ R19, R145.reuse, R19 ;  /* 0x0000001391137220 */ /* 0x040fe20000410000 */
[C---:B------:R-:W-:Y:S02]  /*8730*/  FMUL.FTZ R18, R145.reuse, R18 ;  /* 0x0000001291127220 */ /* 0x040fe40000410000 */
[----:B------:R-:W-:Y:S01]  /*8740*/  STL.64 [R1+0x230], R86 ;  /* 0x0002305601007387 */ /* 0x000fe20000100a00 */
[C---:B------:R-:W-:Y:S01]  /*8750*/  FMUL.FTZ R15, R145.reuse, R15 ;  /* 0x0000000f910f7220 */ /* 0x040fe20000410000 */
[----:B------:R-:W-:-:S02]  /*8760*/  FMUL.FTZ R14, R145, R14 ;  /* 0x0000000e910e7220 */ /* 0x000fc40000410000 */
        /* <DEDUP_REMOVED lines=33> */
[----:B0-----:R-:W4:Y:S04]  /*8980*/  LDL R78, [R1+0x234] ;  /* 0x00023400014e7983 */ /* 0x001f280000100800 */
[----:B-1----:R-:W5:Y:S04]  /*8990*/  LDL R80, [R1+0x238] ;  /* 0x0002380001507983 */ /* 0x002f680000100800 */
[----:B------:R-:W5:Y:S04]  /*89a0*/  LDL R82, [R1+0x23c] ;  /* 0x00023c0001527983 */ /* 0x000f680000100800 */
[----:B------:R-:W5:Y:S04]  /*89b0*/  LDL R26, [R1+0x240] ;  /* 0x00024000011a7983 */ /* 0x000f680000100800 */
[----:B------:R-:W5:Y:S04]  /*89c0*/  LDL R84, [R1+0x244] ;  /* 0x0002440001547983 */ /* 0x000f680000100800 */
[----:B------:R-:W5:Y:S04]  /*89d0*/  LDL R88, [R1+0x248] ;  /* 0x0002480001587983 */ /* 0x000f680000100800 */
[----:B------:R-:W5:Y:S04]  /*89e0*/  LDL R90, [R1+0x24c] ;  /* 0x00024c00015a7983 */ /* 0x000f680000100800 */
[----:B--2---:R-:W2:Y:S04]  /*89f0*/  LDL R12, [R1+0x250] ;  /* 0x00025000010c7983 */ /* 0x004ea80000100800 */
[----:B------:R-:W2:Y:S04]  /*8a00*/  LDL R92, [R1+0x254] ;  /* 0x00025400015c7983 */ /* 0x000ea80000100800 */
[----:B------:R-:W2:Y:S04]  /*8a10*/  LDL R94, [R1+0x258] ;  /* 0x00025800015e7983 */ /* 0x000ea80000100800 */
        /* <DEDUP_REMOVED lines=117> */
[----:B------:R-:W-:Y:S04]  /*9170*/  STL [R1+0x230], R86 ;  /* 0x0002305601007387 */ /* 0x000fe80000100800 */
[----:B----4-:R-:W-:Y:S04]  /*9180*/  STL [R1+0x234], R78 ;  /* 0x0002344e01007387 */ /* 0x010fe80000100800 */
[----:B-----5:R-:W-:Y:S04]  /*9190*/  STL [R1+0x238], R80 ;  /* 0x0002385001007387 */ /* 0x020fe80000100800 */
        /* <DEDUP_REMOVED lines=9> */
[----:B---3--:R-:W-:Y:S04]  /*9230*/  STL [R1+0x260], R14 ;  /* 0x0002600e01007387 */ /* 0x008fe80000100800 */
        /* <DEDUP_REMOVED lines=113> */
[----:B------:R5:W-:Y:S04]  /*9950*/  STL [R1+0x428], R103 ;  /* 0x0004286701007387 */ /* 0x000be80000100800 */
        /* <DEDUP_REMOVED lines=33> */
[----:B------:R-:W-:Y:S01]  /*9b70*/  VIADD R168, R168, 0x1 ;  /* 0x00000001a8a87836 */ /* 0x000fe20000000000 */
[----:B------:R-:W-:Y:S01]  /*9b80*/  R2UR UR4, R4 ;  /* 0x00000000040472ca */ /* 0x000fe200000e0000 */
[----:B------:R-:W-:Y:S01]  /*9b90*/  IMAD.MOV.U32 R13, RZ, RZ, 0x40000040 ;  /* 0x40000040ff0d7424 */ /* 0x000fe200078e00ff */
[----:B------:R-:W-:Y:S01]  /*9ba0*/  R2UR UR5, R5 ;  /* 0x00000000050572ca */ /* 0x000fe200000e0000 */
[----:B------:R-:W-:Y:S01]  /*9bb0*/  IMAD.MOV.U32 R15, RZ, RZ, 0x40000040 ;  /* 0x40000040ff0f7424 */ /* 0x000fe200078e00ff */
[----:B------:R-:W-:Y:S01]  /*9bc0*/  ISETP.NE.AND P0, PT, R168, 0x2, PT ;  /* 0x00000002a800780c */ /* 0x000fe20003f05270 */
[----:B------:R0:W-:Y:S01]  /*9bd0*/  STL [R1+0x1e8], R168 ;  /* 0x0001e8a801007387 */ /* 0x0001e20000100800 */
[----:B------:R-:W-:Y:S01]  /*9be0*/  R2UR UR7, R13 ;  /* 0x000000000d0772ca */ /* 0x000fe200000e0000 */
[----:B------:R-:W-:-:S10]  /*9bf0*/  IMAD.MOV.U32 R13, RZ, RZ, 0x40000040 ;  /* 0x40000040ff0d7424 */ /* 0x000fd400078e00ff */
[----:B0-----:R-:W-:-:S04]  /*9c00*/  @!P0 IMAD.MOV.U32 R168, RZ, RZ, RZ ;  /* 0x000000ffffa88224 */ /* 0x001fc800078e00ff */
[----:B------:R-:W-:-:S04]  /*9c10*/  IMAD R12, R168, 0x1000, R3 ;  /* 0x00001000a80c7824 */ /* 0x000fc800078e0203 */
[C---:B------:R-:W-:Y:S01]  /*9c20*/  VIADD R14, R12.reuse, 0x80 ;  /* 0x000000800c0e7836 */ /* 0x040fe20000000000 */
[----:B------:R-:W-:Y:S01]  /*9c30*/  R2UR UR6, R12 ;  /* 0x000000000c0672ca */ /* 0x000fe200000e0000 */
[----:B--2---:R-:W-:-:S12]  /*9c40*/  WARPGROUP.ARRIVE ;  /* 0x00000000000079c5 */ /* 0x004fd80000000000 */
        /* <DEDUP_REMOVED lines=87> */
[----:B------:R-:W3:Y:S01]  /*a1c0*/  LDL R12, [R1+0x1f0] ;  /* 0x0001f000010c7983 */ /* 0x000ee20000100800 */
        /* <DEDUP_REMOVED lines=68> */
[----:B------:R-:W3:Y:S04]  /*a610*/  LDL R18, [R1+0x230] ;  /* 0x0002300001127983 */ /* 0x000ee80000100800 */
[----:B0-----:R-:W3:Y:S04]  /*a620*/  LDL R84, [R1+0x234] ;  /* 0x0002340001547983 */ /* 0x001ee80000100800 */
[----:B------:R-:W3:Y:S04]  /*a630*/  LDL R86, [R1+0x238] ;  /* 0x0002380001567983 */ /* 0x000ee80000100800 */
[----:B-1----:R-:W3:Y:S04]  /*a640*/  LDL R88, [R1+0x23c] ;  /* 0x00023c0001587983 */ /* 0x002ee80000100800 */
[----:B------:R-:W3:Y:S04]  /*a650*/  LDL R20, [R1+0x240] ;  /* 0x0002400001147983 */ /* 0x000ee80000100800 */
[----:B------:R-:W3:Y:S04]  /*a660*/  LDL R90, [R1+0x244] ;  /* 0x00024400015a7983 */ /* 0x000ee80000100800 */
[----:B----4-:R-:W4:Y:S04]  /*a670*/  LDL R92, [R1+0x248] ;  /* 0x00024800015c7983 */ /* 0x010f280000100800 */
[----:B------:R-:W4:Y:S04]  /*a680*/  LDL R94, [R1+0x24c] ;  /* 0x00024c00015e7983 */ /* 0x000f280000100800 */
[----:B------:R-:W4:Y:S04]  /*a690*/  LDL R24, [R1+0x250] ;  /* 0x0002500001187983 */ /* 0x000f280000100800 */
[----:B-----5:R-:W5:Y:S04]  /*a6a0*/  LDL R96, [R1+0x254] ;  /* 0x0002540001607983 */ /* 0x020f680000100800 */
        /* <DEDUP_REMOVED lines=117> */
[----:B------:R-:W3:Y:S01]  /*ae00*/  LDL R107, [R1+0x42c] ;  /* 0x00042c00016b7983 */ /* 0x000ee20000100800 */
[----:B------:R-:W-:-:S03]  /*ae10*/  VIADD R12, R12, 0x1 ;  /* 0x000000010c0c7836 */ /* 0x000fc60000000000 */
[----:B------:R0:W-:Y:S04]  /*ae20*/  STL [R1+0x230], R18 ;  /* 0x0002301201007387 */ /* 0x0001e80000100800 */
[----:B------:R0:W-:Y:S04]  /*ae30*/  STL [R1+0x1f0], R12 ;  /* 0x0001f00c01007387 */ /* 0x0001e80000100800 */
[----:B------:R0:W-:Y:S04]  /*ae40*/  STL [R1+0x234], R84 ;  /* 0x0002345401007387 */ /* 0x0001e80000100800 */
[----:B------:R0:W-:Y:S04]  /*ae50*/  STL [R1+0x238], R86 ;  /* 0x0002385601007387 */ /* 0x0001e80000100800 */
[----:B------:R0:W-:Y:S04]  /*ae60*/  STL [R1+0x23c], R88 ;  /* 0x00023c5801007387 */ /* 0x0001e80000100800 */
[----:B------:R0:W-:Y:S04]  /*ae70*/  STL [R1+0x240], R20 ;  /* 0x0002401401007387 */ /* 0x0001e80000100800 */
[----:B------:R0:W-:Y:S04]  /*ae80*/  STL [R1+0x244], R90 ;  /* 0x0002445a01007387 */ /* 0x0001e80000100800 */
[----:B----4-:R0:W-:Y:S04]  /*ae90*/  STL [R1+0x248], R92 ;  /* 0x0002485c01007387 */ /* 0x0101e80000100800 */
[----:B------:R0:W-:Y:S04]  /*aea0*/  STL [R1+0x24c], R94 ;  /* 0x00024c5e01007387 */ /* 0x0001e80000100800 */
[----:B------:R0:W-:Y:S04]  /*aeb0*/  STL [R1+0x250], R24 ;  /* 0x0002501801007387 */ /* 0x0001e80000100800 */
[----:B-----5:R0:W-:Y:S04]  /*aec0*/  STL [R1+0x254], R96 ;  /* 0x0002546001007387 */ /* 0x0201e80000100800 */
[----:B------:R0:W-:Y:S04]  /*aed0*/  STL [R1+0x258], R98 ;  /* 0x0002586201007387 */ /* 0x0001e80000100800 */
[----:B--2---:R0:W-:Y:S04]  /*aee0*/  STL [R1+0x25c], R100 ;  /* 0x00025c6401007387 */ /* 0x0041e80000100800 */
        /* <DEDUP_REMOVED lines=13> */
[----:B---3--:R0:W-:Y:S04]  /*afc0*/  STL [R1+0x294], R120 ;  /* 0x0002947801007387 */ /* 0x0081e80000100800 */
        /* <DEDUP_REMOVED lines=102> */
[----:B------:R-:W-:Y:S01]  /*b630*/  @!P0 LOP3.LUT R14, R14, 0x1, RZ, 0x3c, !PT ;  /* 0x000000010e0e8812 */ /* 0x000fe200078e3cff */
[----:B------:R-:W-:Y:S02]  /*b640*/  BSSY B1, `(.L_x_3652) ;  /* 0x000000b000017945 */ /* 0x000fe40003800000 */
[----:B------:R0:W-:Y:S04]  /*b650*/  @!P0 STL [R1+0x1e8], RZ ;  /* 0x0001e8ff01008387 */ /* 0x0001e80000100800 */
[----:B------:R0:W-:Y:S01]  /*b660*/  @!P0 STL [R1+0x1ec], R14 ;  /* 0x0001ec0e01008387 */ /* 0x0001e20000100800 */
[----:B------:R-:W-:Y:S06]  /*b670*/  BAR.ARV 0xf, 0x100 ;  /* 0x03c4000000007b1d */ /* 0x000fec0000002000 */
[----:B------:R-:W-:Y:S01]  /*b680*/  ISETP.GT.AND P0, PT, R164, R0, PT ;  /* 0x00000000a400720c */ /* 0x000fe20003f04270 */
[----:B------:R-:W-:-:S12]  /*b690*/  @P1 BRA `(.L_x_3653) ;  /* 0x0000000000141947 */ /* 0x000fd80003800000 */
[----:B0-----:R-:W2:Y:S02]  /*b6a0*/  LDL R13, [R1+0x1e8] ;  /* 0x0001e800010d7983 */ /* 0x001ea40000100800 */
[----:B--2---:R-:W-:-:S04]  /*b6b0*/  IMAD R12, R13, 0x8, R2 ;  /* 0x000000080d0c7824 */ /* 0x004fc800078e0202 */
[----:B------:R-:W-:-:S05]  /*b6c0*/  VIADD R12, R12, 0x38860 ;  /* 0x000388600c0c7836 */ /* 0x000fca0000000000 */
[----:B------:R-:W-:-:S04]  /*b6d0*/  PRMT R12, RZ, 0x654, R12 ;  /* 0x00000654ff0c7816 */ /* 0x000fc8000000000c */
[----:B------:R1:W-:Y:S03]  /*b6e0*/  SYNCS.ARRIVE.TRANS64.RED.A1T0 RZ, [R12+URZ], RZ ;  /* 0x000000ff0cff79a7 */ /* 0x0003e6000810043f */
.L_x_3653:
[----:B------:R-:W-:Y:S05]  /*b6f0*/  BSYNC B1 ;  /* 0x0000000000017941 */ /* 0x000fea0003800000 */
.L_x_3652:
[----:B------:R-:W-:Y:S01]  /*b700*/  VIADD R164, R164, 0xffffffff ;  /* 0xffffffffa4a47836 */ /* 0x000fe20000000000 */
[----:B------:R-:W-:Y:S06]  /*b710*/  @P0 BRA `(.L_x_3654) ;  /* 0xffffffc000800947 */ /* 0x000fec000383ffff */
.L_x_3651:
[----:B------:R-:W-:Y:S05]  /*b720*/  BSYNC B0 ;  /* 0x0000000000007941 */ /* 0x000fea0003800000 */
.L_x_3650:
[----:B------:R-:W2:Y:S04]  /*b730*/  LDL R137, [R1+0x1e8] ;  /* 0x0001e80001897983 */ /* 0x000ea80000100800 */
[----:B------:R-:W3:Y:S04]  /*b740*/  LDL.64 R4, [R1+0x230] ;  /* 0x0002300001047983 */ /* 0x000ee80000100a00 */
[----:B------:R-:W4:Y:S04]  /*b750*/  LDL.64 R6, [R1+0x240] ;  /* 0x0002400001067983 */ /* 0x000f280000100a00 */
[----:B------:R-:W5:Y:S04]  /*b760*/  LDL.64 R8, [R1+0x250] ;  /* 0x0002500001087983 */ /* 0x000f680000100a00 */
[----:B------:R-:W5:Y:S04]  /*b770*/  LDL.64 R10, [R1+0x260] ;  /* 0x00026000010a7983 */ /* 0x000f680000100a00 */
[----:B01----:R-:W5:Y:S04]  /*b780*/  LDL.64 R12, [R1+0x270] ;  /* 0x00027000010c7983 */ /* 0x003f680000100a00 */
        /* <DEDUP_REMOVED lines=61> */
[----:B--2---:R-:W-:-:S04]  /*bb60*/  IMAD R137, R137, 0x40, R162 ;  /* 0x0000004089897824 */ /* 0x004fc800078e02a2 */
[----:B------:R-:W-:Y:S01]  /*bb70*/  IMAD R137, R137, 0x4, R2 ;  /* 0x0000000489897824 */ /* 0x000fe200078e0202 */
[----:B------:R-:W-:Y:S06]  /*bb80*/  BAR.SYNC.DEFER_BLOCKING 0xe, 0x100 ;  /* 0x0384000000007b1d */ /* 0x000fec0000010000 */
[----:B------:R-:W3:Y:S02]  /*bb90*/  LDS R2, [R137+0x38400] ;  /* 0x0384000089027984 */ /* 0x000ee40000000800 */
[C---:B---3--:R-:W-:Y:S01]  /*bba0*/  FMUL.FTZ R5, R2.reuse, R5 ;  /* 0x0000000502057220 */ /* 0x048fe20000410000 */
[C---:B------:R-:W-:Y:S01]  /*bbb0*/  FMUL.FTZ R4, R2.reuse, R4 ;  /* 0x0000000402047220 */ /* 0x040fe20000410000 */
[C---:B----4-:R-:W-:Y:S01]  /*bbc0*/  FMUL.FTZ R7, R2.reuse, R7 ;  /* 0x0000000702077220 */ /* 0x050fe20000410000 */
[C---:B------:R-:W-:Y:S01]  /*bbd0*/  FMUL.FTZ R6, R2.reuse, R6 ;  /* 0x0000000602067220 */ /* 0x040fe20000410000 */
[C---:B-----5:R-:W-:Y:S01]  /*bbe0*/  FMUL.FTZ R9, R2.reuse, R9 ;  /* 0x0000000902097220 */ /* 0x060fe20000410000 */
[C---:B------:R-:W-:Y:S01]  /*bbf0*/  FMUL.FTZ R8, R2.reuse, R8 ;  /* 0x0000000802087220 */ /* 0x040fe20000410000 */
[----:B------:R-:W-:Y:S01]  /*bc00*/  STL.64 [R1+0x230], R4 ;  /* 0x0002300401007387 */ /* 0x000fe20000100a00 */
[C---:B------:R-:W-:Y:S01]  /*bc10*/  FMUL.FTZ R11, R2.reuse, R11 ;  /* 0x0000000b020b7220 */ /* 0x040fe20000410000 */
[C---:B------:R-:W-:Y:S01]  /*bc20*/  FMUL.FTZ R10, R2.reuse, R10 ;  /* 0x0000000a020a7220 */ /* 0x040fe20000410000 */
[C---:B------:R-:W-:Y:S01]  /*bc30*/  FMUL.FTZ R13, R2.reuse, R13 ;  /* 0x0000000d020d7220 */ /* 0x040fe20000410000 */
[----:B------:R-:W0:Y:S01]  /*bc40*/  LDS R4, [R137+0x38420] ;  /* 0x0384200089047984 */ /* 0x000e220000000800 */
        /* <DEDUP_REMOVED lines=59> */
[----:B------:R1:W-:Y:S01]  /*c000*/  STL.64 [R1+0x240], R6 ;  /* 0x0002400601007387 */ /* 0x0003e20000100a00 */
[C---:B------:R-:W-:Y:S01]  /*c010*/  FMUL.FTZ R77, R4.reuse, R77 ;  /* 0x0000004d044d7220 */ /* 0x040fe20000410000 */
[----:B------:R-:W-:-:S02]  /*c020*/  FMUL.FTZ R76, R4, R76 ;  /* 0x0000004c044c7220 */ /* 0x000fc40000410000 */
[----:B------:R1:W-:Y:S01]  /*c030*/  STL.64 [R1+0x250], R8 ;  /* 0x0002500801007387 */ /* 0x0003e20000100a00 */
[C---:B------:R-:W-:Y:S01]  /*c040*/  FMUL.FTZ R79, R4.reuse, R79 ;  /* 0x0000004f044f7220 */ /* 0x040fe20000410000 */
[C---:B------:R-:W-:Y:S02]  /*c050*/  FMUL.FTZ R78, R4.reuse, R78 ;  /* 0x0000004e044e7220 */ /* 0x040fe40000410000 */
[----:B------:R1:W-:Y:S01]  /*c060*/  STL.64 [R1+0x260], R10 ;  /* 0x0002600a01007387 */ /* 0x0003e20000100a00 */
[C---:B------:R-:W-:Y:S01]  /*c070*/  FMUL.FTZ R81, R4.reuse, R81 ;  /* 0x0000005104517220 */ /* 0x040fe20000410000 */
[C---:B------:R-:W-:Y:S02]  /*c080*/  FMUL.FTZ R80, R4.reuse, R80 ;  /* 0x0000005004507220 */ /* 0x040fe40000410000 */
        /* <DEDUP_REMOVED lines=80> */
[----:B------:R-:W-:Y:S02]  /*c590*/  FMUL.FTZ R134, R4, R134 ;  /* 0x0000008604867220 */ /* 0x000fe40000410000 */
[----:B------:R1:W-:Y:S01]  /*c5a0*/  STL.64 [R1+0x420], R70 ;  /* 0x0004204601007387 */ /* 0x0003e20000100a00 */
[----:B------:R-:W-:Y:S02]  /*c5b0*/  VIADD R2, R3, 0x1 ;  /* 0x0000000103027836 */ /* 0x000fe40000000000 */
[----:B------:R-:W-:Y:S01]  /*c5c0*/  IMAD.MOV.U32 R3, RZ, RZ, 0x1 ;  /* 0x00000001ff037424 */ /* 0x000fe200078e00ff */
[----:B------:R1:W-:Y:S01]  /*c5d0*/  STL.64 [R1+0x238], R72 ;  /* 0x0002384801007387 */ /* 0x0003e20000100a00 */
[----:B------:R-:W-:-:S03]  /*c5e0*/  VIADD R0, R0, 0x1 ;  /* 0x0000000100007836 */ /* 0x000fc60000000000 */
[----:B------:R1:W-:Y:S02]  /*c5f0*/  STL.64 [R1+0x248], R74 ;  /* 0x0002484a01007387 */ /* 0x0003e40000100a00 */
[----:B------:R-:W-:Y:S02]  /*c600*/  ISETP.NE.AND P0, PT, R0, 0x2, PT ;  /* 0x000000020000780c */ /* 0x000fe40003f05270 */
        /* <DEDUP_REMOVED lines=33> */
[----:B------:R-:W-:Y:S05]  /*c820*/  @P0 BRA `(.L_x_3647) ;  /* 0x0000024c00200947 */ /* 0x000fea0003800000 */
[----:B-1----:R-:W2:Y:S04]  /*c830*/  LDL R0, [R1+0x1ec] ;  /* 0x0001ec0001007983 */ /* 0x002ea80000100800 */
[----:B------:R0:W-:Y:S01]  /*c840*/  STL [R1+0x1e8], RZ ;  /* 0x0001e8ff01007387 */ /* 0x0001e20000100800 */
[----:B--2---:R-:W-:-:S05]  /*c850*/  LOP3.LUT R0, R0, 0x1, RZ, 0x3c, !PT ;  /* 0x0000000100007812 */ /* 0x004fca00078e3cff */
[----:B------:R0:W-:Y:S01]  /*c860*/  STL [R1+0x1ec], R0 ;  /* 0x0001ec0001007387 */ /* 0x0001e20000100800 */
[----:B------:R-:W-:Y:S05]  /*c870*/  BRA `(.L_x_3647) ;  /* 0x0000024c000c7947 */ /* 0x000fea0003800000 */
.L_x_3638:
[----:B------:R-:W0:Y:S01]  /*c880*/  S2R R4, SR_TID.X ;  /* 0x0000000000047919 */ /* 0x000e220000002100 */
[----:B-1----:R-:W1:Y:S01]  /*c890*/  LDC R0, c[0x0][0x448] ;  /* 0x00011200ff007b82 */ /* 0x002e620000000800 */
[----:B------:R-:W-:Y:S01]  /*c8a0*/  UIADD3 UR4, UP2, UR42, 0x38850, URZ ;  /* 0x000388502a047890 */ /* 0x000fe2000ff5e03f */
[----:B------:R-:W-:Y:S01]  /*c8b0*/  IMAD.MOV.U32 R8, RZ, RZ, 0x2000 ;  /* 0x00002000ff087424 */ /* 0x000fe200078e00ff */
[----:B------:R-:W-:Y:S01]  /*c8c0*/  UIADD3 UR6, UP0, UR42, 0x38830, URZ ;  /* 0x000388302a067890 */ /* 0x000fe2000ff1e03f */
[----:B------:R-:W-:Y:S01]  /*c8d0*/  IMAD.U32 R9, RZ, RZ, UR38 ;  /* 0x00000026ff097e24 */ /* 0x000fe2000f8e00ff */
[----:B------:R-:W-:Y:S01]  /*c8e0*/  UIADD3 UR8, UP1, UR42, 0x38840, URZ ;  /* 0x000388402a087890 */ /* 0x000fe2000ff3e03f */
[----:B---3--:R-:W-:Y:S01]  /*c8f0*/  IMAD.MOV.U32 R12, RZ, RZ, 0x1 ;  /* 0x00000001ff0c7424 */ /* 0x008fe200078e00ff */
[----:B------:R-:W-:Y:S01]  /*c900*/  UIADD3 UR10, UP3, UR42, 0x38860, URZ ;  /* 0x000388602a0a7890 */ /* 0x000fe2000ff7e03f */
[----:B------:R-:W2:Y:S01]  /*c910*/  LDC.64 R20, c[0x0][0xad8] ;  /* 0x0002b600ff147b82 */ /* 0x000ea20000000a00 */
[----:B------:R-:W-:Y:S01]  /*c920*/  UIADD3.X UR5, URZ, UR43, URZ, UP2, !UPT ;  /* 0x0000002b3f057290 */ /* 0x000fe200097fe43f */
[----:B------:R3:W-:Y:S01]  /*c930*/  STL.64 [R1+0x18], R8 ;  /* 0x0000180801007387 */ /* 0x0007e20000100a00 */
[----:B------:R-:W-:Y:S01]  /*c940*/  IMAD.MOV.U32 R13, RZ, RZ, RZ ;  /* 0x000000ffff0d7224 */ /* 0x000fe200078e00ff */
[----:B------:R-:W-:Y:S01]  /*c950*/  UIADD3.X UR7, URZ, UR43, URZ, UP0, !UPT ;  /* 0x0000002b3f077290 */ /* 0x000fe200087fe43f */
[----:B------:R-:W-:Y:S01]  /*c960*/  IMAD.MOV.U32 R5, RZ, RZ, 0x80 ;  /* 0x00000080ff057424 */ /* 0x000fe200078e00ff */
[----:B------:R-:W-:Y:S01]  /*c970*/  UIADD3.X UR9, URZ, UR43, URZ, UP1, !UPT ;  /* 0x0000002b3f097290 */ /* 0x000fe20008ffe43f */
[----:B------:R-:W-:Y:S01]  /*c980*/  IMAD.MOV.U32 R6, RZ, RZ, 0x1 ;  /* 0x00000001ff067424 */ /* 0x000fe200078e00ff */
[----:B------:R-:W-:Y:S01]  /*c990*/  UIADD3.X UR11, URZ, UR43, URZ, UP3, !UPT ;  /* 0x0000002b3f0b7290 */ /* 0x000fe20009ffe43f */
[----:B------:R-:W-:Y:S01]  /*c9a0*/  IMAD.MOV.U32 R7, RZ, RZ, RZ ;  /* 0x000000ffff077224 */ /* 0x000fe200078e00ff */
[----:B------:R0:W-:Y:S01]  /*c9b0*/  STL.64 [R1+0x60], R12 ;  /* 0x0000600c01007387 */ /* 0x0001e20000100a00 */
[----:B------:R-:W-:-:S02]  /*c9c0*/  IMAD.MOV.U32 R11, RZ, RZ, 0x100 ;  /* 0x00000100ff0b7424 */ /* 0x000fc400078e00ff */
[----:B------:R-:W-:Y:S01]  /*c9d0*/  IMAD.U32 R3, RZ, RZ, UR4 ;  /* 0x00000004ff037e24 */ /* 0x000fe2000f8e00ff */
[----:B------:R-:W-:Y:S01]  /*c9e0*/  STL [R1+0x70], R117 ;  /* 0x0000707501007387 */ /* 0x000fe20000100800 */
[----:B---3--:R-:W-:Y:S01]  /*c9f0*/  IMAD.MOV.U32 R8, RZ, RZ, 0x10000 ;  /* 0x00010000ff087424 */ /* 0x008fe200078e00ff */
[----:B-1----:R-:W-:Y:S01]  /*ca00*/  ISETP.NE.AND P0, PT, R0, 0x1, PT ;  /* 0x000000010000780c */ /* 0x002fe20003f05270 */
[----:B------:R-:W-:Y:S01]  /*ca10*/  IMAD.U32 R26, RZ, RZ, UR10 ;  /* 0x0000000aff1a7e24 */ /* 0x000fe2000f8e00ff */
[----:B------:R-:W-:Y:S01]  /*ca20*/  STL.64 [R1], RZ ;  /* 0x000000ff01007387 */ /* 0x000fe20000100a00 */
[----:B------:R-:W-:Y:S02]  /*ca30*/  IMAD.U32 R14, RZ, RZ, UR5 ;  /* 0x00000005ff0e7e24 */ /* 0x000fe4000f8e00ff */
[----:B----4-:R-:W-:Y:S01]  /*ca40*/  IMAD.U32 R31, RZ, RZ, UR37 ;  /* 0x00000025ff1f7e24 */ /* 0x010fe2000f8e00ff */
[----:B------:R-:W-:Y:S01]  /*ca50*/  STL.64 [R1+0x38], RZ ;  /* 0x000038ff01007387 */ /* 0x000fe20000100a00 */
[----:B0-----:R-:W-:Y:S01]  /*ca60*/  LOP3.LUT R4, R4, 0x7f, RZ, 0xc0, !PT ;  /* 0x0000007f04047812 */ /* 0x001fe200078ec0ff */
[----:B------:R-:W-:-:S02]  /*ca70*/  IMAD.U32 R12, RZ, RZ, UR6 ;  /* 0x00000006ff0c7e24 */ /* 0x000fc4000f8e00ff */
[----:B------:R-:W-:Y:S01]  /*ca80*/  IMAD.U32 R13, RZ, RZ, UR7 ;  /* 0x00000007ff0d7e24 */ /* 0x000fe2000f8e00ff */
[----:B------:R-:W-:Y:S01]  /*ca90*/  ISETP.NE.AND P1, PT, R4, RZ, PT ;  /* 0x000000ff0400720c */ /* 0x000fe20003f25270 */
[----:B------:R-:W-:Y:S01]  /*caa0*/  IMAD.U32 R56, RZ, RZ, UR37 ;  /* 0x00000025ff387e24 */ /* 0x000fe2000f8e00ff */
[----:B------:R-:W0:Y:S01]  /*cab0*/  @P0 LDC R0, c[0x0][0x44c] ;  /* 0x00011300ff000b82 */ /* 0x000e220000000800 */
[----:B------:R-:W-:Y:S01]  /*cac0*/  IADD3 R31, P2, R31, 0x38, RZ ;  /* 0x000000381f1f7810 */ /* 0x000fe20007f5e0ff */
[----:B------:R-:W-:Y:S01]  /*cad0*/  STL.64 [R1+0x8], R12 ;  /* 0x0000080c01007387 */ /* 0x000fe20000100a00 */
[----:B------:R-:W-:Y:S02]  /*cae0*/  SEL R4, RZ, 0x1, P1 ;  /* 0x00000001ff047807 */ /* 0x000fe40000800000 */
[----:B--2---:R-:W-:Y:S01]  /*caf0*/  ISETP.GE.AND P1, PT, R21, 0x1, PT ;  /* 0x000000011500780c */ /* 0x004fe20003f26270 */
[----:B------:R-:W-:Y:S01]  /*cb00*/  IMAD.X R30, RZ, RZ, UR36, P2 ;  /* 0x00000024ff1e7e24 */ /* 0x000fe200090e06ff */
[----:B------:R-:W-:Y:S01]  /*cb10*/  IADD3 R56, P3, R56, 0x70, RZ ;  /* 0x0000007038387810 */ /* 0x000fe20007f7e0ff */
[----:B------:R-:W1:Y:S01]  /*cb20*/  @P0 LDC R15, c[0x0][0x450] ;  /* 0x00011400ff0f0b82 */ /* 0x000e620000000800 */
[----:B------:R-:W-:Y:S01]  /*cb30*/  IMAD.MOV.U32 R10, RZ, RZ, R4 ;  /* 0x000000ffff0a7224 */ /* 0x000fe200078e0004 */
[----:B------:R2:W-:Y:S02]  /*cb40*/  STL.128 [R1+0x20], R4 ;  /* 0x0000200401007387 */ /* 0x0005e40000100c00 */
[----:B------:R-:W-:-:S02]  /*cb50*/  IMAD.X R57, RZ, RZ, UR36, P3 ;  /* 0x00000024ff397e24 */ /* 0x000fc400098e06ff */
[----:B------:R3:W-:Y:S01]  /*cb60*/  STL.128 [R1+0x50], R8 ;  /* 0x0000500801007387 */ /* 0x0007e20000100c00 */
[----:B--2---:R-:W-:Y:S02]  /*cb70*/  IMAD.U32 R7, RZ, RZ, UR11 ;  /* 0x0000000bff077e24 */ /* 0x004fe4000f8e00ff */
[----:B------:R-:W-:Y:S02]  /*cb80*/  IMAD.MOV.U32 R4, RZ, RZ, R3 ;  /* 0x000000ffff047224 */ /* 0x000fe400078e0003 */
[----:B---3--:R-:W-:Y:S02]  /*cb90*/  IMAD.U32 R8, RZ, RZ, UR8 ;  /* 0x00000008ff087e24 */ /* 0x008fe4000f8e00ff */
[----:B------:R-:W-:Y:S02]  /*cba0*/  IMAD.U32 R9, RZ, RZ, UR9 ;  /* 0x00000009ff097e24 */ /* 0x000fe4000f8e00ff */
[----:B------:R-:W-:Y:S02]  /*cbb0*/  IMAD.MOV.U32 R5, RZ, RZ, R14 ;  /* 0x000000ffff057224 */ /* 0x000fe400078e000e */
[----:B------:R-:W-:Y:S01]  /*cbc0*/  IMAD.MOV.U32 R6, RZ, RZ, R26 ;  /* 0x000000ffff067224 */ /* 0x000fe200078e001a */
[----:B------:R2:W-:Y:S01]  /*cbd0*/  STL.64 [R1+0x10], R8 ;  /* 0x0000100801007387 */ /* 0x0005e20000100a00 */
[----:B------:R-:W-:-:S03]  /*cbe0*/  VIADD R3, R185, 0x3f ;  /* 0x0000003fb9037836 */ /* 0x000fc60000000000 */
[----:B------:R2:W-:Y:S01]  /*cbf0*/  STL.128 [R1+0x40], R4 ;  /* 0x0000400401007387 */ /* 0x0005e20000100c00 */
[----:B0-----:R-:W-:-:S03]  /*cc00*/  @P0 IMAD.HI.U32 R0, R3, R0, RZ ;  /* 0x0000000003000227 */ /* 0x001fc600078e00ff */
[----:B------:R2:W-:Y:S02]  /*cc10*/  STL.64 [R1+0x68], R6 ;  /* 0x0000680601007387 */ /* 0x0005e40000100a00 */
[----:B-1----:R-:W-:Y:S02]  /*cc20*/  @P0 SHF.R.U32.HI R3, RZ, R15, R0 ;  /* 0x0000000fff030219 */ /* 0x002fe40000011600 */
[----:B------:R2:W-:Y:S03]  /*cc30*/  STL.64 [R1+0x30], R8 ;  /* 0x0000300801007387 */ /* 0x0005e60000100a00 */
        /* <DEDUP_REMOVED lines=9> */
[----:B--2---:R-:W0:Y:S02]  /*ccd0*/  @P2 LDC.64 R4, c[0x0][0xae0] ;  /* 0x0002b800ff042b82 */ /* 0x004e240000000a00 */
[----:B0-----:R-:W-:-:S05]  /*cce0*/  @P2 IMAD.HI.U32 R0, R3, R4, RZ ;  /* 0x0000000403002227 */ /* 0x001fca00078e00ff */
[----:B------:R-:W-:-:S04]  /*ccf0*/  @P2 SHF.R.U32.HI R3, RZ, R5, R0 ;  /* 0x00000005ff032219 */ /* 0x000fc80000011600 */
[----:B------:R-:W-:Y:S01]  /*cd00*/  LOP3.LUT R0, RZ, R3, RZ, 0x33, !PT ;  /* 0x00000003ff007212 */ /* 0x000fe200078e33ff */
[----:B------:R-:W-:Y:S06]  /*cd10*/  BRA `(.L_x_3658) ;  /* 0x0000000000107947 */ /* 0x000fec0003800000 */
.L_x_3657:
[----:B------:R-:W-:-:S13]  /*cd20*/  ISETP.NE.AND P2, PT, R21, 0x1, PT ;  /* 0x000000011500780c */ /* 0x000fda0003f45270 */
[----:B--2---:R-:W0:Y:S02]  /*cd30*/  @P2 LDC.64 R4, c[0x0][0xae0] ;  /* 0x0002b800ff042b82 */ /* 0x004e240000000a00 */
[----:B0-----:R-:W-:-:S05]  /*cd40*/  @P2 IMAD.HI.U32 R4, R0, R4, RZ ;  /* 0x0000000400042227 */ /* 0x001fca00078e00ff */
[----:B------:R-:W-:-:S07]  /*cd50*/  @P2 SHF.R.U32.HI R0, RZ, R5, R4 ;  /* 0x00000005ff002219 */ /* 0x000fce0000011604 */
.L_x_3658:
[----:B------:R-:W-:Y:S05]  /*cd60*/  BSYNC B0 ;  /* 0x0000000000007941 */ /* 0x000fea0003800000 */
.L_x_3656:
[----:B------:R-:W-:-:S05]  /*cd70*/  IMAD R3, R0, R21, R21 ;  /* 0x0000001500037224 */ /* 0x000fca00078e0215 */
[----:B------:R-:W-:-:S07]  /*cd80*/  VIMNMX R20, R20, R3, PT ;  /* 0x0000000314147248 */ /* 0x000fce0003fe0100 */
.L_x_3655:
[----:B------:R-:W0:Y:S01]  /*cd90*/  @P0 LDC R0, c[0x0][0x44c] ;  /* 0x00011300ff000b82 */ /* 0x000e220000000800 */
[----:B------:R-:W-:Y:S01]  /*cda0*/  VIADD R20, R20, 0x3f ;  /* 0x0000003f14147836 */ /* 0x000fe20000000000 */
[----:B------:R-:W-:-:S04]  /*cdb0*/  ULDC UR4, c[0x0][0xad4] ;  /* 0x0002b50000047ab9 */ /* 0x000fc80000000800 */
[----:B------:R-:W-:Y:S02]  /*cdc0*/  SHF.R.S32.HI R3, RZ, 0x1f, R20 ;  /* 0x0000001fff037819 */ /* 0x000fe40000011414 */
[----:B--2---:R-:W1:Y:S02]  /*cdd0*/  @P0 LDC R5, c[0x0][0x450] ;  /* 0x00011400ff050b82 */ /* 0x004e640000000800 */
        /* <DEDUP_REMOVED lines=19> */
.L_x_3661:
[----:B------:R-:W-:-:S13]  /*cf10*/  ISETP.NE.AND P0, PT, R21, 0x1, PT ;  /* 0x000000011500780c */ /* 0x000fda0003f05270 */
[----:B------:R-:W0:Y:S02]  /*cf20*/  @P0 LDC.64 R4, c[0x0][0xae0] ;  /* 0x0002b800ff040b82 */ /* 0x000e240000000a00 */
[----:B0-----:R-:W-:-:S05]  /*cf30*/  @P0 IMAD.HI.U32 R4, R0, R4, RZ ;  /* 0x0000000400040227 */ /* 0x001fca00078e00ff */
[----:B------:R-:W-:-:S07]  /*cf40*/  @P0 SHF.R.U32.HI R0, RZ, R5, R4 ;  /* 0x00000005ff000219 */ /* 0x000fce0000011604 */
.L_x_3662:
[----:B------:R-:W-:Y:S05]  /*cf50*/  BSYNC B0 ;  /* 0x0000000000007941 */ /* 0x000fea0003800000 */
.L_x_3660:
[----:B------:R-:W-:-:S05]  /*cf60*/  IMAD R0, R0, R21, RZ ;  /* 0x0000001500007224 */ /* 0x000fca00078e02ff */
[----:B------:R-:W-:-:S07]  /*cf70*/  VIMNMX R3, R3, R0, !PT ;  /* 0x0000000003037248 */ /* 0x000fce0007fe0100 */
.L_x_3659:
[----:B------:R-:W-:-:S04]  /*cf80*/  SHF.R.S32.HI R0, RZ, 0x1f, R3 ;  /* 0x0000001fff007819 */ /* 0x000fc80000011403 */
[----:B------:R-:W-:Y:S02]  /*cf90*/  LEA.HI R0, R0, R3, RZ, 0x6 ;  /* 0x0000000300007211 */ /* 0x000fe400078f30ff */
[----:B------:R-:W-:Y:S02]  /*cfa0*/  PRMT R3, RZ, 0x7610, R3 ;  /* 0x00007610ff037816 */ /* 0x000fe40000000003 */
[----:B------:R-:W-:-:S04]  /*cfb0*/  SHF.R.S32.HI R0, RZ, 0x6, R0 ;  /* 0x00000006ff007819 */ /* 0x000fc80000011400 */
[----:B------:R-:W-:-:S04]  /*cfc0*/  VIMNMX R164, RZ, R0, !PT ;  /* 0x00000000ffa47248 */ /* 0x000fc80007fe0100 */
[----:B------:R-:W-:-:S13]  /*cfd0*/  ISETP.GT.AND P0, PT, R200, R164, PT ;  /* 0x000000a4c800720c */ /* 0x000fda0003f04270 */
[----:B------:R-:W-:Y:S05]  /*cfe0*/  @!P0 BRA `(.L_x_3647) ;  /* 0x0000024400308947 */ /* 0x000fea0003800000 */
[----:B------:R-:W0:Y:S01]  /*cff0*/  SHFL.IDX PT, R0, R213, RZ, 0x1f ;  /* 0x00001fffd5007589 */ /* 0x000e2200000e0000 */
[----:B------:R-:W-:Y:S01]  /*d000*/  VIADD R8, R2, 0x36400 ;  /* 0x0003640002087836 */ /* 0x000fe20000000000 */
[----:B------:R-:W-:Y:S01]  /*d010*/  UIADD3 UR4, UP0, UR42, 0x38400, URZ ;  /* 0x000384002a047890 */ /* 0x000fe2000ff1e03f */
[----:B------:R-:W-:Y:S01]  /*d020*/  IMAD.MOV.U32 R4, RZ, RZ, 0x1 ;  /* 0x00000001ff047424 */ /* 0x000fe200078e00ff */
[----:B------:R-:W1:Y:S01]  /*d030*/  S2R R34, SR_TID.X ;  /* 0x0000000000227919 */ /* 0x000e620000002100 */
[----:B------:R-:W-:Y:S01]  /*d040*/  IMAD.MOV.U32 R5, RZ, RZ, RZ ;  /* 0x000000ffff057224 */ /* 0x000fe200078e00ff */
[----:B------:R-:W-:Y:S01]  /*d050*/  LOP3.LUT P0, RZ, R8, 0x3ff, RZ, 0xc0, !PT ;  /* 0x000003ff08ff7812 */ /* 0x000fe2000780c0ff */
[C---:B------:R-:W-:Y:S01]  /*d060*/  VIADD R8, R2.reuse, 0x26400 ;  /* 0x0002640002087836 */ /* 0x040fe20000000000 */
[----:B------:R-:W-:Y:S01]  /*d070*/  UIADD3.X UR5, URZ, UR43, URZ, UP0, !UPT ;  /* 0x0000002b3f057290 */ /* 0x000fe200087fe43f */
[----:B------:R-:W-:Y:S01]  /*d080*/  IMAD.MOV.U32 R6, RZ, RZ, 0x1 ;  /* 0x00000001ff067424 */ /* 0x000fe200078e00ff */
[----:B------:R-:W-:Y:S01]  /*d090*/  BSSY B6, `(.L_x_3663) ;  /* 0x0000062000067945 */ /* 0x000fe20003800000 */
[----:B------:R-:W-:Y:S01]  /*d0a0*/  IMAD.MOV.U32 R7, RZ, RZ, RZ ;  /* 0x000000ffff077224 */ /* 0x000fe200078e00ff */
[----:B------:R-:W-:Y:S01]  /*d0b0*/  SHF.R.U32.HI R8, RZ, 0x4, R8 ;  /* 0x00000004ff087819 */ /* 0x000fe20000011608 */
[----:B------:R-:W-:-:S02]  /*d0c0*/  VIADD R9, R2, 0x400 ;  /* 0x0000040002097836 */ /* 0x000fc40000000000 */
[----:B------:R-:W-:Y:S01]  /*d0d0*/  IMAD.U32 R10, RZ, RZ, UR4 ;  /* 0x00000004ff0a7e24 */ /* 0x000fe2000f8e00ff */
[----:B------:R2:W-:Y:S01]  /*d0e0*/  STL.128 [R1+0x80], R4 ;  /* 0x0000800401007387 */ /* 0x0005e20000100c00 */
[----:B------:R-:W-:Y:S01]  /*d0f0*/  IMAD.U32 R11, RZ, RZ, UR5 ;  /* 0x00000005ff0b7e24 */ /* 0x000fe2000f8e00ff */
[----:B------:R-:W-:Y:S01]  /*d100*/  LOP3.LUT R8, R8, 0x3fff, RZ, 0xc0, !PT ;  /* 0x00003fff08087812 */ /* 0x000fe200078ec0ff */
[----:B------:R-:W-:Y:S02]  /*d110*/  VIADD R46, R2, 0x20400 ;  /* 0x00020400022e7836 */ /* 0x000fe40000000000 */
[----:B------:R-:W-:Y:S01]  /*d120*/  IMAD.U32 R41, RZ, RZ, UR37 ;  /* 0x00000025ff297e24 */ /* 0x000fe2000f8e00ff */
[----:B------:R3:W-:Y:S01]  /*d130*/  STL.64 [R1+0x78], R10 ;  /* 0x0000780a01007387 */ /* 0x0007e20000100a00 */
[----:B------:R-:W-:Y:S01]  /*d140*/  IMAD.U32 R51, RZ, RZ, UR37 ;  /* 0x00000025ff337e24 */ /* 0x000fe2000f8e00ff */
[C---:B0-----:R-:W-:Y:S01]  /*d150*/  LEA.HI R3, R0.reuse, R0, RZ, 0x1 ;  /* 0x0000000000037211 */ /* 0x041fe200078f08ff */
[----:B------:R-:W-:Y:S01]  /*d160*/  IMAD.U32 R45, RZ, RZ, UR37 ;  /* 0x00000025ff2d7e24 */ /* 0x000fe2000f8e00ff */
[----:B------:R-:W-:Y:S01]  /*d170*/  IADD3 R41, P4, R41, 0xb8, RZ ;  /* 0x000000b829297810 */ /* 0x000fe20007f9e0ff */
[----:B------:R-:W-:Y:S01]  /*d180*/  IMAD.U32 R52, RZ, RZ, UR37 ;  /* 0x00000025ff347e24 */ /* 0x000fe2000f8e00ff */
[----:B------:R-:W-:Y:S01]  /*d190*/  LOP3.LUT R3, R3, 0x6, RZ, 0xc0, !PT ;  /* 0x0000000603037812 */ /* 0x000fe200078ec0ff */
[----:B------:R-:W-:Y:S01]  /*d1a0*/  IMAD.U32 R42, RZ, RZ, UR37 ;  /* 0x00000025ff2a7e24 */ /* 0x000fe2000f8e00ff */
[----:B------:R-:W-:Y:S01]  /*d1b0*/  IADD3 R51, P5, R51, 0xb0, RZ ;  /* 0x000000b033337810 */ /* 0x000fe20007fbe0ff */
[----:B------:R-:W-:Y:S01]  /*d1c0*/  IMAD.U32 R50, RZ, RZ, UR37 ;  /* 0x00000025ff327e24 */ /* 0x000fe2000f8e00ff */
[----:B--2---:R-:W-:Y:S01]  /*d1d0*/  SHF.R.U32.HI R5, RZ, 0x4, R9 ;  /* 0x00000004ff057819 */ /* 0x004fe20000011609 */
[----:B------:R-:W-:Y:S01]  /*d1e0*/  IMAD.IADD R0, R0, 0x1, -R3 ;  /* 0x0000000100007824 */ /* 0x000fe200078e0a03 */
[----:B------:R-:W-:Y:S01]  /*d1f0*/  LOP3.LUT R7, R8, 0x10000, RZ, 0xfc, !PT ;  /* 0x0001000008077812 */ /* 0x000fe200078efcff */
[----:B------:R-:W-:Y:S01]  /*d200*/  VIADD R3, R2, 0x22400 ;  /* 0x0002240002037836 */ /* 0x000fe20000000000 */
[----:B------:R-:W-:Y:S01]  /*d210*/  LOP3.LUT R5, R5, 0x3fff, RZ, 0xc0, !PT ;  /* 0x00003fff05057812 */ /* 0x000fe200078ec0ff */
[----:B------:R-:W-:Y:S01]  /*d220*/  IMAD R4, R0, 0x8000, R9 ;  /* 0x0000800000047824 */ /* 0x000fe200078e0209 */
[----:B------:R-:W-:Y:S01]  /*d230*/  SHF.R.U32.HI R0, RZ, 0x4, R46 ;  /* 0x00000004ff007819 */ /* 0x000fe2000001162e */
[----:B-1----:R-:W-:Y:S01]  /*d240*/  VIADD R12, R34, 0xffffff80 ;  /* 0xffffff80220c7836 */ /* 0x002fe20000000000 */
[----:B------:R-:W-:Y:S01]  /*d250*/  SHF.R.U32.HI R3, RZ, 0x4, R3 ;  /* 0x00000004ff037819 */ /* 0x000fe20000011603 */
[----:B------:R-:W-:Y:S01]  /*d260*/  IMAD.MOV.U32 R9, RZ, RZ, 0x40000040 ;  /* 0x40000040ff097424 */ /* 0x000fe200078e00ff */
[----:B------:R-:W-:Y:S01]  /*d270*/  SHF.R.U32.HI R4, RZ, 0x4, R4 ;  /* 0x00000004ff047819 */ /* 0x000fe20000011604 */
[----:B------:R-:W-:Y:S01]  /*d280*/  IMAD.U32 R59, RZ, RZ, UR37 ;  /* 0x00000025ff3b7e24 */ /* 0x000fe2000f8e00ff */
[----:B------:R-:W-:Y:S01]  /*d290*/  LOP3.LUT R3, R3, 0x3fff, RZ, 0xc0, !PT ;  /* 0x00003fff03037812 */ /* 0x000fe200078ec0ff */
[----:B------:R-:W-:Y:S01]  /*d2a0*/  STL [R1+0x94], R12 ;  /* 0x0000940c01007387 */ /* 0x000fe20000100800 */
[----:B------:R-:W-:Y:S01]  /*d2b0*/  LOP3.LUT R6, R5, 0x10000, RZ, 0xfc, !PT ;  /* 0x0001000005067812 */ /* 0x000fe200078efcff */
[----:B------:R-:W-:Y:S01]  /*d2c0*/  IMAD.MOV.U32 R5, RZ, RZ, 0x40000040 ;  /* 0x40000040ff057424 */ /* 0x000fe200078e00ff */
[----:B---3--:R-:W-:Y:S01]  /*d2d0*/  LOP3.LUT R10, R3, 0x10000, RZ, 0xfc, !PT ;  /* 0x00010000030a7812 */ /* 0x008fe200078efcff */
[----:B------:R-:W-:Y:S01]  /*d2e0*/  IMAD.U32 R26, RZ, RZ, UR37 ;  /* 0x00000025ff1a7e24 */ /* 0x000fe2000f8e00ff */
[----:B------:R-:W-:Y:S01]  /*d2f0*/  LOP3.LUT R3, R4, 0x3fff, RZ, 0xc0, !PT ;  /* 0x00003fff04037812 */ /* 0x000fe200078ec0ff */
[----:B------:R-:W-:Y:S01]  /*d300*/  IMAD.MOV.U32 R4, RZ, RZ, R7 ;  /* 0x000000ffff047224 */ /* 0x000fe200078e0007 */
[----:B------:R-:W-:Y:S01]  /*d310*/  LOP3.LUT R0, R0, 0x3fff, RZ, 0xc0, !PT ;  /* 0x00003fff00007812 */ /* 0x000fe200078ec0ff */
[----:B------:R-:W-:Y:S01]  /*d320*/  IMAD.MOV.U32 R7, RZ, RZ, 0x40000040 ;  /* 0x40000040ff077424 */ /* 0x000fe200078e00ff */
[----:B------:R-:W-:Y:S01]  /*d330*/  LOP3.LUT R3, R3, 0x2000000, RZ, 0xfc, !PT ;  /* 0x0200000003037812 */ /* 0x000fe200078efcff */
[----:B------:R-:W-:Y:S01]  /*d340*/  IMAD.X R40, RZ, RZ, UR36, P4 ;  /* 0x00000024ff287e24 */ /* 0x000fe2000a0e06ff */
[----:B------:R-:W-:Y:S01]  /*d350*/  LOP3.LUT R8, R0, 0x10000, RZ, 0xfc, !PT ;  /* 0x0001000000087812 */ /* 0x000fe200078efcff */
[----:B------:R-:W-:Y:S01]  /*d360*/  IMAD.X R48, RZ, RZ, UR36, P5 ;  /* 0x00000024ff307e24 */ /* 0x000fe2000a8e06ff */
[----:B------:R0:W-:Y:S01]  /*d370*/  STL.128 [R1+0xb0], R4 ;  /* 0x0000b00401007387 */ /* 0x0001e20000100c00 */
[----:B------:R-:W-:Y:S01]  /*d380*/  IADD3 R45, P1, R45, 0xa8, RZ ;  /* 0x000000a82d2d7810 */ /* 0x000fe20007f3e0ff */
[----:B------:R-:W-:Y:S01]  /*d390*/  IMAD.MOV.U32 R0, RZ, RZ, R220 ;  /* 0x000000ffff007224 */ /* 0x000fe200078e00dc */
[----:B------:R-:W-:Y:S01]  /*d3a0*/  IADD3 R52, P2, R52, 0xa0, RZ ;  /* 0x000000a034347810 */ /* 0x000fe20007f5e0ff */
[----:B------:R1:W-:Y:S01]  /*d3b0*/  STL.64 [R1+0x98], R8 ;  /* 0x0000980801007387 */ /* 0x0003e20000100a00 */
[----:B------:R-:W-:Y:S01]  /*d3c0*/  IADD3 R42, P3, R42, 0x98, RZ ;  /* 0x000000982a2a7810 */ /* 0x000fe20007f7e0ff */
[----:B------:R-:W-:Y:S01]  /*d3d0*/  IMAD.X R44, RZ, RZ, UR36, P1 ;  /* 0x00000024ff2c7e24 */ /* 0x000fe200088e06ff */
[----:B------:R-:W-:Y:S01]  /*d3e0*/  IADD3 R50, P5, R50, 0x88, RZ ;  /* 0x0000008832327810 */ /* 0x000fe20007fbe0ff */
[----:B------:R-:W-:Y:S01]  /*d3f0*/  IMAD.X R55, RZ, RZ, UR36, P2 ;  /* 0x00000024ff377e24 */ /* 0x000fe200090e06ff */
[----:B------:R-:W-:Y:S01]  /*d400*/  IADD3 R59, P1, R59, 0x80, RZ ;  /* 0x000000803b3b7810 */ /* 0x000fe20007f3e0ff */
[----:B------:R-:W-:Y:S01]  /*d410*/  IMAD.X R43, RZ, RZ, UR36, P3 ;  /* 0x00000024ff2b7e24 */ /* 0x000fe200098e06ff */
[----:B------:R-:W-:Y:S01]  /*d420*/  IADD3 R26, P2, R26, 0x78, RZ ;  /* 0x000000781a1a7810 */ /* 0x000fe20007f5e0ff */
[----:B------:R-:W-:-:S02]  /*d430*/  IMAD.X R53, RZ, RZ, UR36, P5 ;  /* 0x00000024ff357e24 */ /* 0x000fc4000a8e06ff */
[----:B------:R-:W-:Y:S02]  /*d440*/  IMAD.X R54, RZ, RZ, UR36, P1 ;  /* 0x00000024ff367e24 */ /* 0x000fe400088e06ff */
[----:B0-----:R-:W-:Y:S02]  /*d450*/  IMAD.MOV.U32 R4, RZ, RZ, R10 ;  /* 0x000000ffff047224 */ /* 0x001fe400078e000a */
[----:B------:R-:W-:Y:S02]  /*d460*/  IMAD.MOV.U32 R6, RZ, RZ, R3 ;  /* 0x000000ffff067224 */ /* 0x000fe400078e0003 */
[----:B------:R-:W-:Y:S02]  /*d470*/  IMAD.U32 R3, RZ, RZ, UR37 ;  /* 0x00000025ff037e24 */ /* 0x000fe4000f8e00ff */
[----:B------:R-:W-:Y:S01]  /*d480*/  IMAD.MOV.U32 R10, RZ, RZ, R227 ;  /* 0x000000ffff0a7224 */ /* 0x000fe200078e00e3 */
[----:B------:R1:W-:Y:S01]  /*d490*/  STL.128 [R1+0xa0], R4 ;  /* 0x0000a00401007387 */ /* 0x0003e20000100c00 */
[----:B------:R-:W-:Y:S01]  /*d4a0*/  IMAD.X R27, RZ, RZ, UR36, P2 ;  /* 0x00000024ff1b7e24 */ /* 0x000fe200090e06ff */
[----:B------:R-:W-:Y:S01]  /*d4b0*/  IADD3 R32, P4, R3, 0x94, RZ ;  /* 0x0000009403207810 */ /* 0x000fe20007f9e0ff */
[----:B------:R-:W-:-:S04]  /*d4c0*/  IMAD.MOV.U32 R3, RZ, RZ, R223 ;  /* 0x000000ffff037224 */ /* 0x000fc800078e00df */
[----:B------:R-:W-:Y:S01]  /*d4d0*/  IMAD.X R35, RZ, RZ, UR36, P4 ;  /* 0x00000024ff237e24 */ /* 0x000fe2000a0e06ff */
[----:B------:R-:W-:Y:S07]  /*d4e0*/  @!P0 BRA `(.L_x_3664) ;  /* 0x0000000000708947 */ /* 0x000fee0003800000 */
[----:B------:R-:W-:Y:S01]  /*d4f0*/  MOV R0, 0x0 ;  /* 0x0000000000007802 */ /* 0x000fe20000000f00 */
[----:B------:R-:W-:Y:S01]  /*d500*/  ULDC.64 UR4, c[0x4][0x90] ;  /* 0x0100240000047ab9 */ /* 0x000fe20000000a00 */
[----:B------:R-:W-:Y:S01]  /*d510*/  ULDC.64 UR6, c[0x4][0x98] ;  /* 0x0100260000067ab9 */ /* 0x000fe20000000a00 */
[----:B-1----:R-:W-:Y:S01]  /*d520*/  IMAD.U32 R4, RZ, RZ, UR4 ;  /* 0x00000004ff047e24 */ /* 0x002fe2000f8e00ff */
        /* <DEDUP_REMOVED lines=12> */
.L_x_3665:
        /* <DEDUP_REMOVED lines=12> */
.L_x_3664:
[----:B------:R-:W-:Y:S05]  /*d6b0*/  BSYNC B6 ;  /* 0x0000000000067941 */ /* 0x000fea0003800000 */
.L_x_3663:
[----:B-1----:R-:W-:Y:S01]  /*d6c0*/  SHF.R.S32.HI R4, RZ, 0x1f, R3 ;  /* 0x0000001fff047819 */ /* 0x002fe20000011403 */
[----:B------:R-:W-:Y:S01]  /*d6d0*/  UIADD3 UR6, UP0, UR37, 0x11c, URZ ;  /* 0x0000011c25067890 */ /* 0x000fe2000ff1e03f */
[----:B------:R-:W0:Y:S01]  /*d6e0*/  LDC.64 R28, c[0x0][0xad0] ;  /* 0x0002b400ff1c7b82 */ /* 0x000e220000000a00 */
[----:B------:R-:W-:Y:S01]  /*d6f0*/  UIADD3 UR4, UP1, UR37, 0x90, URZ ;  /* 0x0000009025047890 */ /* 0x000fe2000ff3e03f */
[----:B------:R-:W-:Y:S01]  /*d700*/  LEA.HI R4, R4, R3, RZ, 0x3 ;  /* 0x0000000304047211 */ /* 0x000fe200078f18ff */
[----:B------:R-:W-:Y:S01]  /*d710*/  UIADD3.X UR7, URZ, UR36, URZ, UP0, !UPT ;  /* 0x000000243f077290 */ /* 0x000fe200087fe43f */
[----:B------:R-:W-:Y:S01]  /*d720*/  IMAD.MOV.U32 R15, RZ, RZ, 0x2 ;  /* 0x00000002ff0f7424 */ /* 0x000fe200078e00ff */
[----:B------:R-:W-:Y:S01]  /*d730*/  UIADD3.X UR5, URZ, UR36, URZ, UP1, !UPT ;  /* 0x000000243f057290 */ /* 0x000fe20008ffe43f */
[C---:B------:R-:W-:Y:S01]  /*d740*/  LOP3.LUT R6, R4.reuse, 0xfffffff8, RZ, 0xc0, !PT ;  /* 0xfffffff804067812 */ /* 0x040fe200078ec0ff */
[----:B------:R-:W-:Y:S01]  /*d750*/  IMAD.SHL.U32 R4, R4, 0x40, RZ ;  /* 0x0000004004047824 */ /* 0x000fe200078e00ff */
[----:B------:R-:W1:Y:S01]  /*d760*/  LDC.64 R38, c[0x0][0xad8] ;  /* 0x0002b600ff267b82 */ /* 0x000e620000000a00 */
[----:B------:R-:W-:Y:S01]  /*d770*/  IMAD.U32 R8, RZ, RZ, UR4 ;  /* 0x00000004ff087e24 */ /* 0x000fe2000f8e00ff */
[----:B------:R-:W-:Y:S01]  /*d780*/  UIADD3 UR4, UP1, UR37, 0xc0, URZ ;  /* 0x000000c025047890 */ /* 0x000fe2000ff3e03f */
[----:B------:R-:W-:Y:S01]  /*d790*/  IMAD.IADD R11, R3, 0x1, -R6 ;  /* 0x00000001030b7824 */ /* 0x000fe200078e0a06 */
[----:B------:R-:W-:Y:S01]  /*d7a0*/  LOP3.LUT R9, R4, 0xfffffe00, RZ, 0xc0, !PT ;  /* 0xfffffe0004097812 */ /* 0x000fe200078ec0ff */
[----:B------:R-:W-:Y:S01]  /*d7b0*/  IMAD.U32 R6, RZ, RZ, UR6 ;  /* 0x00000006ff067e24 */ /* 0x000fe2000f8e00ff */
[----:B------:R-:W-:Y:S01]  /*d7c0*/  UIADD3 UR6, UP0, UR37, 0xd0, URZ ;  /* 0x000000d025067890 */ /* 0x000fe2000ff1e03f */
[C---:B------:R-:W-:Y:S01]  /*d7d0*/  IMAD.SHL.U32 R3, R11.reuse, 0x40, RZ ;  /* 0x000000400b037824 */ /* 0x040fe200078e00ff */
[----:B------:R-:W2:Y:S01]  /*d7e0*/  LDC.64 R60, c[0x0][0xae0] ;  /* 0x0002b800ff3c7b82 */ /* 0x000ea20000000a00 */
[----:B------:R-:W-:Y:S01]  /*d7f0*/  IMAD.MOV.U32 R4, RZ, RZ, R6 ;  /* 0x000000ffff047224 */ /* 0x000fe200078e0006 */
[----:B------:R-:W-:Y:S01]  /*d800*/  LOP3.LUT P0, RZ, R11, 0x2, RZ, 0xc0, !PT ;  /* 0x000000020bff7812 */ /* 0x000fe2000780c0ff */
[----:B------:R-:W-:Y:S01]  /*d810*/  IMAD.U32 R5, RZ, RZ, UR7 ;  /* 0x00000007ff057e24 */ /* 0x000fe2000f8e00ff */
[----:B------:R-:W-:Y:S01]  /*d820*/  LOP3.LUT R3, R3, 0x1c0, RZ, 0xc0, !PT ;  /* 0x000001c003037812 */ /* 0x000fe200078ec0ff */
[----:B------:R-:W-:Y:S01]  /*d830*/  IMAD.U32 R7, RZ, RZ, UR5 ;  /* 0x00000005ff077e24 */ /* 0x000fe2000f8e00ff */
[----:B------:R-:W-:Y:S01]  /*d840*/  UIADD3.X UR5, URZ, UR36, URZ, UP1, !UPT ;  /* 0x000000243f057290 */ /* 0x000fe20008ffe43f */
[----:B------:R-:W-:Y:S01]  /*d850*/  IMAD.MOV.U32 R6, RZ, RZ, R8 ;  /* 0x000000ffff067224 */ /* 0x000fe200078e0008 */
[----:B------:R-:W-:Y:S01]  /*d860*/  LOP3.LUT R10, R3, 0x8, R10, 0xf8, !PT ;  /* 0x00000008030a7812 */ /* 0x000fe200078ef80a */
[----:B------:R-:W-:Y:S01]  /*d870*/  IMAD R9, R0, 0x400, R9 ;  /* 0x0000040000097824 */ /* 0x000fe200078e0209 */
[----:B------:R-:W-:Y:S01]  /*d880*/  SHF.R.U32.HI R3, RZ, 0x3, R3 ;  /* 0x00000003ff037819 */ /* 0x000fe20000011603 */
[----:B------:R-:W-:Y:S01]  /*d890*/  IMAD.MOV.U32 R12, RZ, RZ, 0x10 ;  /* 0x00000010ff0c7424 */ /* 0x000fe200078e00ff */
[----:B------:R3:W-:Y:S01]  /*d8a0*/  STL.128 [R1+0x120], R4 ;  /* 0x0001200401007387 */ /* 0x0007e20000100c00 */
[----:B------:R-:W-:Y:S01]  /*d8b0*/  LOP3.LUT P1, RZ, R11, 0x4, RZ, 0xc0, !PT ;  /* 0x000000040bff7812 */ /* 0x000fe2000782c0ff */
[----:B------:R-:W-:Y:S01]  /*d8c0*/  IMAD.MOV.U32 R8, RZ, RZ, R32 ;  /* 0x000000ffff087224 */ /* 0x000fe200078e0020 */
[----:B------:R-:W-:Y:S01]  /*d8d0*/  LOP3.LUT R0, R10, R3, RZ, 0x3c, !PT ;  /* 0x000000030a007212 */ /* 0x000fe200078e3cff */
[----:B------:R-:W-:Y:S01]  /*d8e0*/  UIADD3.X UR7, URZ, UR36, URZ, UP0, !UPT ;  /* 0x000000243f077290 */ /* 0x000fe200087fe43f */
[----:B------:R-:W-:Y:S01]  /*d8f0*/  IMAD.U32 R10, RZ, RZ, UR4 ;  /* 0x00000004ff0a7e24 */ /* 0x000fe2000f8e00ff */
[----:B------:R-:W-:Y:S01]  /*d900*/  SEL R12, R12, 0xfffffff0, !P0 ;  /* 0xfffffff00c0c7807 */ /* 0x000fe20004000000 */
[----:B------:R-:W-:Y:S01]  /*d910*/  IMAD.U32 R11, RZ, RZ, UR5 ;  /* 0x00000005ff0b7e24 */ /* 0x000fe2000f8e00ff */
[----:B------:R4:W-:Y:S01]  /*d920*/  STL.64 [R1+0xe0], R26 ;  /* 0x0000e01a01007387 */ /* 0x0009e20000100a00 */
[----:B------:R-:W-:Y:S01]  /*d930*/  IMAD.IADD R0, R9, 0x1, R0 ;  /* 0x0000000109007824 */ /* 0x000fe200078e0200 */
[----:B------:R-:W-:Y:S01]  /*d940*/  ULDC UR4, c[0x0][0x3f4] ;  /* 0x0000fd0000047ab9 */ /* 0x000fe20000000800 */
[----:B------:R-:W-:Y:S01]  /*d950*/  IMAD.MOV.U32 R9, RZ, RZ, R35 ;  /* 0x000000ffff097224 */ /* 0x000fe200078e0023 */
[----:B------:R-:W-:Y:S01]  /*d960*/  STL.64 [R1+0xd0], R162 ;  /* 0x0000d0a201007387 */ /* 0x000fe20000100a00 */
[----:B------:R-:W-:Y:S01]  /*d970*/  IMAD.WIDE.U32 R14, R0, R15, UR42 ;  /* 0x0000002a000e7e25 */ /* 0x000fe2000f8e000f */
[----:B---3--:R-:W3:Y:S03]  /*d980*/  LDC R6, c[0x0][0x450] ;  /* 0x00011400ff067b82 */ /* 0x008ee60000000800 */
[----:B------:R-:W-:Y:S01]  /*d990*/  IMAD.MOV.U32 R13, RZ, RZ, 0x20 ;  /* 0x00000020ff0d7424 */ /* 0x000fe200078e00ff */
[----:B------:R-:W-:Y:S01]  /*d9a0*/  IADD3 R14, P0, R14, 0x36400, RZ ;  /* 0x000364000e0e7810 */ /* 0x000fe20007f1e0ff */
[----:B0-----:R-:W-:Y:S01]  /*d9b0*/  IMAD.MOV.U32 R7, RZ, RZ, R28 ;  /* 0x000000ffff077224 */ /* 0x001fe200078e001c */
[----:B------:R0:W-:Y:S01]  /*d9c0*/  STL.128 [R1+0x130], R8 ;  /* 0x0001300801007387 */ /* 0x0001e20000100c00 */
[----:B------:R-:W-:Y:S01]  /*d9d0*/  IMAD.U32 R28, RZ, RZ, UR37 ;  /* 0x00000025ff1c7e24 */ /* 0x000fe2000f8e00ff */
[----:B------:R-:W-:Y:S01]  /*d9e0*/  SEL R13, R13, 0xffffffe0, !P1 ;  /* 0xffffffe00d0d7807 */ /* 0x000fe20004800000 */
[----:B------:R-:W-:Y:S01]  /*d9f0*/  IMAD.U32 R20, RZ, RZ, UR6 ;  /* 0x00000006ff147e24 */ /* 0x000fe2000f8e00ff */
[----:B------:R-:W3:Y:S01]  /*da00*/  LDC.64 R4, c[0x0][0x448] ;  /* 0x00011200ff047b82 */ /* 0x000ee20000000a00 */
[----:B------:R-:W-:Y:S01]  /*da10*/  IMAD.U32 R21, RZ, RZ, UR7 ;  /* 0x00000007ff157e24 */ /* 0x000fe2000f8e00ff */
[----:B------:R-:W-:Y:S01]  /*da20*/  IADD3 R28, P5, R28, 0x140, RZ ;  /* 0x000001401c1c7810 */ /* 0x000fe20007fbe0ff */
[----:B------:R-:W-:Y:S01]  /*da30*/  IMAD.X R15, RZ, RZ, R15, P0 ;  /* 0x000000ffff0f7224 */ /* 0x000fe200000e060f */
[----:B------:R2:W-:Y:S01]  /*da40*/  STL.64 [R1+0xc0], R12 ;  /* 0x0000c00c01007387 */ /* 0x0005e20000100a00 */
[----:B----4-:R-:W-:-:S02]  /*da50*/  IMAD.MOV.U32 R26, RZ, RZ, R29 ;  /* 0x000000ffff1a7224 */ /* 0x010fc400078e001d */
[----:B-1----:R-:W-:Y:S01]  /*da60*/  IMAD.MOV.U32 R27, RZ, RZ, R38 ;  /* 0x000000ffff1b7224 */ /* 0x002fe200078e0026 */
[----:B------:R1:W-:Y:S01]  /*da70*/  STL.64 [R1+0xd8], R20 ;  /* 0x0000d81401007387 */ /* 0x0003e20000100a00 */
[----:B------:R-:W-:Y:S02]  /*da80*/  VIADD R212, R34, 0xffffff80 ;  /* 0xffffff8022d47836 */ /* 0x000fe40000000000 */
[----:B------:R-:W-:Y:S01]  /*da90*/  IMAD.X R29, RZ, RZ, UR36, P5 ;  /* 0x00000024ff1d7e24 */ /* 0x000fe2000a8e06ff */
[----:B------:R1:W-:Y:S01]  /*daa0*/  STL.64 [R1+0xc8], R14 ;  /* 0x0000c80e01007387 */ /* 0x0003e20000100a00 */
[----:B0-----:R-:W-:Y:S01]  /*dab0*/  IMAD.MOV.U32 R8, RZ, RZ, RZ ;  /* 0x000000ffff087224 */ /* 0x001fe200078e00ff */
[----:B------:R-:W-:Y:S01]  /*dac0*/  ISETP.LT.AND P5, PT, RZ, UR4, PT ;  /* 0x00000004ff007c0c */ /* 0x000fe2000bfa1270 */
[----:B------:R-:W-:Y:S01]  /*dad0*/  IMAD.MOV.U32 R9, RZ, RZ, R39 ;  /* 0x000000ffff097224 */ /* 0x000fe200078e0027 */
[----:B------:R1:W-:Y:S01]  /*dae0*/  STL.128 [R1+0xf0], R24 ;  /* 0x0000f01801007387 */ /* 0x0003e20000100c00 */
[----:B--2---:R-:W-:-:S02]  /*daf0*/  IMAD.MOV.U32 R10, RZ, RZ, R60 ;  /* 0x000000ffff0a7224 */ /* 0x004fc400078e003c */
[----:B------:R-:W-:Y:S01]  /*db00*/  IMAD.MOV.U32 R11, RZ, RZ, R61 ;  /* 0x000000ffff0b7224 */ /* 0x000fe200078e003d */
[----:B------:R1:W-:Y:S01]  /*db10*/  STL.U8 [R1+0xe8], RZ ;  /* 0x0000e8ff01007387 */ /* 0x0003e20000100000 */
[----:B------:R-:W-:Y:S02]  /*db20*/  IMAD.U32 R34, RZ, RZ, UR37 ;  /* 0x00000025ff227e24 */ /* 0x000fe4000f8e00ff */
[----:B------:R-:W-:Y:S01]  /*db30*/  IMAD.U32 R38, RZ, RZ, UR37 ;  /* 0x00000025ff267e24 */ /* 0x000fe2000f8e00ff */
[----:B------:R1:W-:Y:S01]  /*db40*/  STL.128 [R1+0x100], R8 ;  /* 0x0001000801007387 */ /* 0x0003e20000100c00 */
[----:B------:R-:W-:Y:S01]  /*db50*/  IMAD.U32 R32, RZ, RZ, UR37 ;  /* 0x00000025ff207e24 */ /* 0x000fe2000f8e00ff */
[----:B------:R-:W-:Y:S01]  /*db60*/  IADD3 R34, P0, R34, 0x128, RZ ;  /* 0x0000012822227810 */ /* 0x000fe20007f1e0ff */
[----:B------:R-:W-:Y:S01]  /*db70*/  IMAD.U32 R39, RZ, RZ, UR37 ;  /* 0x00000025ff277e24 */ /* 0x000fe2000f8e00ff */
[----:B---3--:R1:W-:Y:S01]  /*db80*/  STL.128 [R1+0x110], R4 ;  /* 0x0001100401007387 */ /* 0x0083e20000100c00 */
[----:B------:R-:W-:Y:S01]  /*db90*/  IMAD.U32 R35, RZ, RZ, UR37 ;  /* 0x00000025ff237e24 */ /* 0x000fe2000f8e00ff */
[----:B------:R-:W-:Y:S01]  /*dba0*/  IADD3 R38, P1, R38, 0x120, RZ ;  /* 0x0000012026267810 */ /* 0x000fe20007f3e0ff */
[----:B------:R-:W-:Y:S01]  /*dbb0*/  IMAD.X R61, RZ, RZ, UR36, P0 ;  /* 0x00000024ff3d7e24 */ /* 0x000fe200080e06ff */
[----:B------:R1:W-:Y:S01]  /*dbc0*/  STL.U8 [R1+0x140], RZ ;  /* 0x000140ff01007387 */ /* 0x0003e20000100000 */
[----:B------:R-:W-:-:S02]  /*dbd0*/  IADD3 R32, P2, R32, 0xec, RZ ;  /* 0x000000ec20207810 */ /* 0x000fc40007f5e0ff */
[----:B------:R-:W-:Y:S01]  /*dbe0*/  IADD3 R39, P3, R39, 0xe8, RZ ;  /* 0x000000e827277810 */ /* 0x000fe20007f7e0ff */
[----:B------:R1:W-:Y:S01]  /*dbf0*/  STL [R1+0xec], R212 ;  /* 0x0000ecd401007387 */ /* 0x0003e20000100800 */
[----:B------:R-:W-:Y:S01]  /*dc00*/  IADD3 R35, P4, R35, 0xd8, RZ ;  /* 0x000000d823237810 */ /* 0x000fe20007f9e0ff */
[----:B------:R-:W-:Y:S02]  /*dc10*/  IMAD.X R63, RZ, RZ, UR36, P1 ;  /* 0x00000024ff3f7e24 */ /* 0x000fe400088e06ff */
[----:B------:R-:W-:Y:S02]  /*dc20*/  IMAD.X R49, RZ, RZ, UR36, P2 ;  /* 0x00000024ff317e24 */ /* 0x000fe400090e06ff */
[----:B------:R-:W-:Y:S02]  /*dc30*/  IMAD.X R60, RZ, RZ, UR36, P3 ;  /* 0x00000024ff3c7e24 */ /* 0x000fe400098e06ff */
[----:B------:R-:W-:Y:S01]  /*dc40*/  IMAD.X R58, RZ, RZ, UR36, P4 ;  /* 0x00000024ff3a7e24 */ /* 0x000fe2000a0e06ff */
[----:B------:R-:W-:Y:S06]  /*dc50*/  @P5 BRA `(.L_x_3666) ;  /* 0x0000000000405947 */ /* 0x000fec0003800000 */
[----:B------:R-:W2:Y:S02]  /*dc60*/  LDL R3, [R1+0x1f4] ;  /* 0x0001f40001037983 */ /* 0x000ea40000100800 */
[----:B--2---:R-:W-:-:S04]  /*dc70*/  LEA.HI R0, R3, R3, RZ, 0x1 ;  /* 0x0000000303007211 */ /* 0x004fc800078f08ff */
[----:B------:R-:W-:-:S05]  /*dc80*/  LOP3.LUT R0, R0, 0xfffffffe, RZ, 0xc0, !PT ;  /* 0xfffffffe00007812 */ /* 0x000fca00078ec0ff */
[----:B------:R-:W-:-:S05]  /*dc90*/  IMAD.IADD R0, R3, 0x1, -R0 ;  /* 0x0000000103007824 */ /* 0x000fca00078e0a00 */
[----:B------:R-:W-:-:S04]  /*dca0*/  SHF.L.U32 R3, R0, 0x1f, RZ ;  /* 0x0000001f00037819 */ /* 0x000fc800000006ff */
[----:B------:R0:W2:Y:S03]  /*dcb0*/  SYNCS.PHASECHK.TRANS64.TRYWAIT P0, [R2+URZ+0x38800], R3 ;  /* 0x03880003020075a7 */ /* 0x0000a6000800017f */
[----:B--2---:R-:W-:Y:S05]  /*dcc0*/  @!P0 NANOSLEEP.SYNCS 0x989680 ;  /* 0x009896800000895d */ /* 0x004fea0003900000 */
[----:B------:R-:W2:Y:S01]  /*dcd0*/  @!P0 SYNCS.PHASECHK.TRANS64 P0, [R2+URZ+0x38800], R3 ;  /* 0x03880003020085a7 */ /* 0x000ea2000800007f */
[----:B------:R-:W-:Y:S04]  /*dce0*/  BSSY B0, `(.L_x_3667) ;  /* 0x0000006000007945 */ /* 0x000fe80003800000 */
[----:B--2---:R-:W-:Y:S05]  /*dcf0*/  @P0 BRA `(.L_x_3668) ;  /* 0x0000000000100947 */ /* 0x004fea0003800000 */
.L_x_3669:
[----:B--2---:R2:W3:Y:S02]  /*dd00*/  SYNCS.PHASECHK.TRANS64.TRYWAIT P0, [R2+URZ+0x38800], R3 ;  /* 0x03880003020075a7 */ /* 0x0044e4000800017f */
[----:B---3--:R-:W-:Y:S05]  /*dd10*/  @!P0 NANOSLEEP.SYNCS 0x989680 ;  /* 0x009896800000895d */ /* 0x008fea0003900000 */
[----:B------:R-:W3:Y:S02]  /*dd20*/  @!P0 SYNCS.PHASECHK.TRANS64 P0, [R2+URZ+0x38800], R3 ;  /* 0x03880003020085a7 */ /* 0x000ee4000800007f */
[----:B---3--:R-:W-:Y:S05]  /*dd30*/  @!P0 BRA `(.L_x_3669) ;  /* 0xfffffffc00f08947 */ /* 0x008fea000383ffff */
.L_x_3668:
[----:B------:R-:W-:Y:S05]  /*dd40*/  BSYNC B0 ;  /* 0x0000000000007941 */ /* 0x000fea0003800000 */
.L_x_3667:
[----:B------:R-:W-:Y:S05]  /*dd50*/  BRA `(.L_x_3670) ;  /* 0x0000002800e07947 */ /* 0x000fea0003800000 */
.L_x_3666:
[----:B------:R-:W-:Y:S01]  /*dd60*/  LOP3.LUT P0, RZ, R46, 0x3ff, RZ, 0xc0, !PT ;  /* 0x000003ff2eff7812 */ /* 0x000fe2000780c0ff */
[----:B------:R-:W-:Y:S01]  /*dd70*/  ULDC.64 UR4, c[0x0][0x3f8] ;  /* 0x0000fe0000047ab9 */ /* 0x000fe20000000a00 */
[----:B-----5:R-:W-:Y:S01]  /*dd80*/  SHF.R.S32.HI R0, RZ, 0x1f, R33 ;  /* 0x0000001fff007819 */ /* 0x020fe20000011421 */
[----:B------:R-:W-:Y:S01]  /*dd90*/  ULDC.64 UR6, c[0x0][0x408] ;  /* 0x0001020000067ab9 */ /* 0x000fe20000000a00 */
[----:B------:R-:W-:Y:S01]  /*dda0*/  IMAD.WIDE.U32 R46, R33, UR4, RZ ;  /* 0x00000004212e7c25 */ /* 0x000fe2000f8e00ff */
[----:B------:R-:W-:Y:S03]  /*ddb0*/  BSSY B6, `(.L_x_3671) ;  /* 0x0000019000067945 */ /* 0x000fe60003800000 */
[C---:B-1----:R-:W-:Y:S02]  /*ddc0*/  IMAD R4, R0.reuse, UR4, RZ ;  /* 0x0000000400047c24 */ /* 0x042fe4000f8e02ff */
        /* <DEDUP_REMOVED lines=23> */
.L_x_3672:
[----:B------:R-:W-:Y:S05]  /*df40*/  BSYNC B6 ;  /* 0x0000000000067941 */ /* 0x000fea0003800000 */
.L_x_3671:
[----:B------:R-:W2:Y:S01]  /*df50*/  LDL R3, [R1+0x70] ;  /* 0x0000700001037983 */ /* 0x000ea20000100800 */
[----:B------:R-:W-:Y:S01]  /*df60*/  ULDC.U8 UR4, c[0x0][0x410] ;  /* 0x0001040000047ab9 */ /* 0x000fe20000000000 */
[----:B------:R-:W-:Y:S01]  /*df70*/  BSSY B0, `(.L_x_3673) ;  /* 0x000028e000007945 */ /* 0x000fe20003800000 */
[----:B------:R-:W-:Y:S01]  /*df80*/  ISETP.NE.AND P0, PT, RZ, UR4, PT ;  /* 0x00000004ff007c0c */ /* 0x000fe2000bf05270 */
[----:B--2---:R-:W-:-:S12]  /*df90*/  IMAD R0, R3, 0x40, R152 ;  /* 0x0000004003007824 */ /* 0x004fd800078e0298 */
[----:B------:R-:W-:Y:S05]  /*dfa0*/  @!P0 BRA `(.L_x_3674) ;  /* 0x00000014004c8947 */ /* 0x000fea0003800000 */
[----:B------:R-:W0:Y:S01]  /*dfb0*/  LDC R21, c[0x0][0x448] ;  /* 0x00011200ff157b82 */ /* 0x000e220000000800 */
[----:B------:R-:W-:Y:S01]  /*dfc0*/  IMAD R3, R215, 0x20, R0 ;  /* 0x00000020d7037824 */ /* 0x000fe200078e0200 */
[----:B------:R-:W-:Y:S01]  /*dfd0*/  ULDC.64 UR4, c[0x0][0x3f8] ;  /* 0x0000fe0000047ab9 */ /* 0x000fe20000000a00 */
[----:B------:R-:W-:Y:S01]  /*dfe0*/  ULDC.64 UR6, c[0x0][0x408] ;  /* 0x0001020000067ab9 */ /* 0x000fe20000000a00 */
[----:B------:R-:W-:Y:S02]  /*dff0*/  IMAD.MOV.U32 R10, RZ, RZ, R26 ;  /* 0x000000ffff0a7224 */ /* 0x000fe400078e001a */
[----:B------:R-:W-:Y:S01]  /*e000*/  IMAD.MOV.U32 R11, RZ, RZ, R33 ;  /* 0x000000ffff0b7224 */ /* 0x000fe200078e0021 */
[----:B0-----:R-:W-:-:S13]  /*e010*/  ISETP.NE.AND P0, PT, R21, 0x1, PT ;  /* 0x000000011500780c */ /* 0x001fda0003f05270 */
[----:B------:R-:W0:Y:S08]  /*e020*/  @P0 LDC R4, c[0x0][0x44c] ;  /* 0x00011300ff040b82 */ /* 0x000e300000000800 */
[----:B------:R-:W1:Y:S01]  /*e030*/  @P0 LDC R5, c[0x0][0x450] ;  /* 0x00011400ff050b82 */ /* 0x000e620000000800 */
[----:B0-----:R-:W-:-:S05]  /*e040*/  @P0 IMAD.HI.U32 R4, R3, R4, RZ ;  /* 0x0000000403040227 */ /* 0x001fca00078e00ff */
[----:B-1----:R-:W-:Y:S01]  /*e050*/  @P0 SHF.R.U32.HI R3, RZ, R5, R4 ;  /* 0x00000005ff030219 */ /* 0x002fe20000011604 */
[----:B------:R-:W-:Y:S02]  /*e060*/  IMAD.MOV.U32 R4, RZ, RZ, R46 ;  /* 0x000000ffff047224 */ /* 0x000fe400078e002e */
[----:B------:R-:W-:Y:S01]  /*e070*/  IMAD.MOV.U32 R5, RZ, RZ, R25 ;  /* 0x000000ffff057224 */ /* 0x000fe200078e0019 */
[----:B------:R-:W-:Y:S01]  /*e080*/  SHF.R.S32.HI R6, RZ, 0x1f, R3 ;  /* 0x0000001fff067819 */ /* 0x000fe20000011403 */
[----:B------:R-:W-:-:S04]  /*e090*/  IMAD.WIDE.U32 R10, R3, UR6, R10 ;  /* 0x00000006030a7c25 */ /* 0x000fc8000f8e000a */
[C---:B------:R-:W-:Y:S02]  /*e0a0*/  IMAD R8, R6.reuse, UR4, RZ ;  /* 0x0000000406087c24 */ /* 0x040fe4000f8e02ff */
[----:B------:R-:W-:Y:S02]  /*e0b0*/  IMAD R6, R6, UR6, RZ ;  /* 0x0000000606067c24 */ /* 0x000fe4000f8e02ff */
[----:B------:R-:W-:-:S04]  /*e0c0*/  IMAD.WIDE.U32 R4, R3, UR4, R4 ;  /* 0x0000000403047c25 */ /* 0x000fc8000f8e0004 */
[C---:B------:R-:W-:Y:S01]  /*e0d0*/  IMAD R7, R3.reuse, UR5, R8 ;  /* 0x0000000503077c24 */ /* 0x040fe2000f8e0208 */
[----:B------:R-:W-:Y:S01]  /*e0e0*/  ULDC.64 UR4, c[0x0][0x3e8] ;  /* 0x0000fa0000047ab9 */ /* 0x000fe20000000a00 */
[----:B------:R-:W-:Y:S01]  /*e0f0*/  IMAD R9, R3, UR7, R6 ;  /* 0x0000000703097c24 */ /* 0x000fe2000f8e0206 */
[----:B------:R-:W-:Y:S01]  /*e100*/  ULDC.64 UR6, c[0x0][0x400] ;  /* 0x0001000000067ab9 */ /* 0x000fe20000000a00 */
[----:B------:R-:W-:Y:S01]  /*e110*/  IMAD.IADD R7, R5, 0x1, R7 ;  /* 0x0000000105077824 */ /* 0x000fe200078e0207 */
[----:B------:R-:W-:Y:S01]  /*e120*/  LEA R6, P0, R4, UR4, 0x1 ;  /* 0x0000000404067c11 */ /* 0x000fe2000f8008ff */
[----:B------:R-:W-:Y:S01]  /*e130*/  IMAD.IADD R9, R11, 0x1, R9 ;  /* 0x000000010b097824 */ /* 0x000fe200078e0209 */
[----:B------:R-:W-:Y:S01]  /*e140*/  LEA R8, P1, R10, UR6, 0x1 ;  /* 0x000000060a087c11 */ /* 0x000fe2000f8208ff */
[----:B------:R-:W-:Y:S01]  /*e150*/  UMOV UR4, 0xffffffff ;  /* 0xffffffff00047882 */ /* 0x000fe20000000000 */
[----:B------:R-:W-:Y:S02]  /*e160*/  LEA.HI.X R7, R4, UR5, R7, 0x1, P0 ;  /* 0x0000000504077c11 */ /* 0x000fe400080f0c07 */
[----:B------:R-:W-:Y:S01]  /*e170*/  LEA.HI.X R9, R10, UR7, R9, 0x1, P1 ;  /* 0x000000070a097c11 */ /* 0x000fe200088f0c09 */
[----:B------:R-:W-:Y:S08]  /*e180*/  BRA.DIV UR4, `(.L_x_3675) ;  /* 0x0000030a04447947 */ /* 0x000ff0000b800000 */
[----:B------:R0:W1:Y:S04]  /*e190*/  SHFL.IDX PT, R3, R7, RZ, 0x1c1f ;  /* 0x001c1fff07037589 */ /* 0x00006800000e0000 */
[----:B------:R0:W2:Y:S04]  /*e1a0*/  SHFL.IDX PT, R4, R6, RZ, 0x1c1f ;  /* 0x001c1fff06047589 */ /* 0x0000a800000e0000 */
[----:B------:R0:W3:Y:S04]  /*e1b0*/  SHFL.IDX PT, R5, R9, RZ, 0x1c1f ;  /* 0x001c1fff09057589 */ /* 0x0000e800000e0000 */
[----:B------:R0:W4:Y:S02]  /*e1c0*/  SHFL.IDX PT, R14, R8, RZ, 0x1c1f ;  /* 0x001c1fff080e7589 */ /* 0x00012400000e0000 */
.L_x_4014:
        /* <DEDUP_REMOVED lines=9> */
[----:B------:R-:W-:Y:S02]  /*e260*/  CS2R R24, SRZ ;  /* 0x0000000000187805 */ /* 0x000fe4000001ff00 */
[----:B------:R-:W-:Y:S02]  /*e270*/  ISETP.GE.AND P4, PT, R154, UR4, PT ;  /* 0x000000049a007c0c */ /* 0x000fe4000bf86270 */
[----:B------:R-:W-:-:S11]  /*e280*/  ISETP.GE.AND P5, PT, R161, UR4, PT ;  /* 0x00000004a1007c0c */ /* 0x000fd6000bfa6270 */
[C---:B------:R-:W-:Y:S01]  /*e290*/  @!P4 IMAD.SHL.U32 R13, R154.reuse, 0x2, RZ ;  /* 0x000000029a0dc824 */ /* 0x040fe200078e00ff */
[----:B------:R-:W-:Y:S01]  /*e2a0*/  @!P4 SHF.L.U64.HI R46, R154, 0x1, R155 ;  /* 0x000000019a2ec819 */ /* 0x000fe2000001029b */
[C---:B------:R-:W-:Y:S01]  /*e2b0*/  @!P5 IMAD.SHL.U32 R15, R161.reuse, 0x2, RZ ;  /* 0x00000002a10fd824 */ /* 0x040fe200078e00ff */
[----:B------:R-:W-:Y:S02]  /*e2c0*/  @!P5 SHF.L.U64.HI R20, R161, 0x1, R216 ;  /* 0x00000001a114d819 */ /* 0x000fe400000102d8 */
[-C--:B----4-:R-:W-:Y:S02]  /*e2d0*/  @!P4 IADD3 R12, P1, R14, R13.reuse, RZ ;  /* 0x0000000d0e0cc210 */ /* 0x090fe40007f3e0ff */
[C---:B--2---:R-:W-:Y:S02]  /*e2e0*/  @!P4 IADD3 R10, P0, R4.reuse, R13, RZ ;  /* 0x0000000d040ac210 */ /* 0x044fe40007f1e0ff */
[-C--:B------:R-:W-:Y:S01]  /*e2f0*/  @!P5 IADD3 R26, P2, R4, R15.reuse, RZ ;  /* 0x0000000f041ad210 */ /* 0x080fe20007f5e0ff */
[--C-:B---3--:R-:W-:Y:S01]  /*e300*/  @!P4 IMAD.X R13, R5, 0x1, R46.reuse, P1 ;  /* 0x00000001050dc824 */ /* 0x108fe200008e062e */
[----:B------:R-:W-:Y:S01]  /*e310*/  @!P5 IADD3 R14, P3, R14, R15, RZ ;  /* 0x0000000f0e0ed210 */ /* 0x000fe20007f7e0ff */
[C---:B-1----:R-:W-:Y:S01]  /*e320*/  @!P4 IMAD.X R11, R3.reuse, 0x1, R46, P0 ;  /* 0x00000001030bc824 */ /* 0x042fe200000e062e */
[----:B------:R-:W-:Y:S01]  /*e330*/  CS2R R46, SRZ ;  /* 0x00000000002e7805 */ /* 0x000fe2000001ff00 */
[--C-:B------:R-:W-:Y:S01]  /*e340*/  @!P5 IMAD.X R27, R3, 0x1, R20.reuse, P2 ;  /* 0x00000001031bd824 */ /* 0x100fe200010e0614 */
[----:B------:R-:W-:Y:S01]  /*e350*/  CS2R R64, SRZ ;  /* 0x0000000000407805 */ /* 0x000fe2000001ff00 */
[----:B------:R-:W-:Y:S01]  /*e360*/  @!P5 IMAD.X R15, R5, 0x1, R20, P3 ;  /* 0x00000001050fd824 */ /* 0x000fe200018e0614 */
[----:B------:R-:W-:-:S02]  /*e370*/  CS2R R20, SRZ ;  /* 0x0000000000147805 */ /* 0x000fc4000001ff00 */
[----:B------:R1:W5:Y:S04]  /*e380*/  @!P5 LD.E.64 R24, desc[UR44][R26.64] ;  /* 0x0000002c1a18d980 */ /* 0x000368000c101b00 */
[----:B------:R1:W5:Y:S04]  /*e390*/  @!P5 LD.E.64 R20, desc[UR44][R14.64] ;  /* 0x0000002c0e14d980 */ /* 0x000368000c101b00 */
[----:B------:R1:W5:Y:S04]  /*e3a0*/  @!P4 LD.E.64 R46, desc[UR44][R10.64] ;  /* 0x0000002c0a2ec980 */ /* 0x000368000c101b00 */
[----:B------:R1:W5:Y:S02]  /*e3b0*/  @!P4 LD.E.64 R64, desc[UR44][R12.64] ;  /* 0x0000002c0c40c980 */ /* 0x000364000c101b00 */
.L_x_3677:
[----:B------:R-:W-:Y:S05]  /*e3c0*/  BSYNC B1 ;  /* 0x0000000000017941 */ /* 0x000fea0003800000 */
.L_x_3676:
[----:B-1---5:R-:W-:Y:S01]  /*e3d0*/  IMAD.MOV.U32 R3, RZ, RZ, R64 ;  /* 0x000000ffff037224 */ /* 0x022fe200078e0040 */
[----:B------:R-:W-:Y:S01]  /*e3e0*/  UMOV UR4, 0xffffffff ;  /* 0xffffffff00047882 */ /* 0x000fe20000000000 */
[----:B--2---:R-:W-:Y:S01]  /*e3f0*/  IMAD.MOV.U32 R4, RZ, RZ, R65 ;  /* 0x000000ffff047224 */ /* 0x004fe200078e0041 */
[----:B------:R-:W-:Y:S01]  /*e400*/  CS2R R26, SRZ ;  /* 0x00000000001a7805 */ /* 0x000fe2000001ff00 */
[----:B---3--:R-:W-:Y:S01]  /*e410*/  IMAD.MOV.U32 R5, RZ, RZ, R20 ;  /* 0x000000ffff057224 */ /* 0x008fe200078e0014 */
[----:B------:R-:W-:Y:S01]  /*e420*/  PRMT R62, R3, 0x7610, R62 ;  /* 0x00007610033e7816 */ /* 0x000fe2000000003e */
[----:B------:R-:W-:Y:S02]  /*e430*/  IMAD.MOV.U32 R10, RZ, RZ, R21 ;  /* 0x000000ffff0a7224 */ /* 0x000fe400078e0015 */
[----:B------:R-:W-:Y:S01]  /*e440*/  IMAD.MOV.U32 R3, RZ, RZ, R46 ;  /* 0x000000ffff037224 */ /* 0x000fe200078e002e */
[----:B------:R-:W-:Y:S01]  /*e450*/  PRMT R75, R4, 0x5410, R5 ;  /* 0x00005410044b7816 */ /* 0x000fe20000000005 */
[----:B------:R-:W-:Y:S01]  /*e460*/  IMAD.MOV.U32 R4, RZ, RZ, R47 ;  /* 0x000000ffff047224 */ /* 0x000fe200078e002f */
[----:B------:R-:W-:Y:S01]  /*e470*/  PRMT R76, R10, 0x7610, R76 ;  /* 0x000076100a4c7816 */ /* 0x000fe2000000004c */
[----:B------:R-:W-:Y:S01]  /*e480*/  IMAD.MOV.U32 R5, RZ, RZ, R24 ;  /* 0x000000ffff057224 */ /* 0x000fe200078e0018 */
[----:B------:R-:W-:Y:S01]  /*e490*/  PRMT R62, R62, 0x5410, R3 ;  /* 0x000054103e3e7816 */ /* 0x000fe20000000003 */
[----:B------:R-:W-:Y:S01]  /*e4a0*/  IMAD.MOV.U32 R10, RZ, RZ, R25 ;  /* 0x000000ffff0a7224 */ /* 0x000fe200078e0019 */
[----:B------:R-:W-:-:S04]  /*e4b0*/  PRMT R76, R76, 0x5410, R4 ;  /* 0x000054104c4c7816 */ /* 0x000fc80000000004 */
[----:B------:R-:W-:Y:S01]  /*e4c0*/  PRMT R77, R5, 0x5410, R10 ;  /* 0x00005410054d7816 */ /* 0x000fe2000000000a */
[----:B------:R-:W-:Y:S06]  /*e4d0*/  BRA.DIV UR4, `(.L_x_3678) ;  /* 0x0000030604e07947 */ /* 0x000fec000b800000 */
[----:B------:R1:W2:Y:S04]  /*e4e0*/  SHFL.IDX PT, R3, R7, 0x1, 0x1c1f ;  /* 0x003c1f0007037f89 */ /* 0x0002a800000e0000 */
[----:B------:R1:W3:Y:S04]  /*e4f0*/  SHFL.IDX PT, R4, R6, 0x1, 0x1c1f ;  /* 0x003c1f0006047f89 */ /* 0x0002e800000e0000 */
[----:B------:R1:W0:Y:S04]  /*e500*/  SHFL.IDX PT, R5, R9, 0x1, 0x1c1f ;  /* 0x003c1f0009057f89 */ /* 0x00022800000e0000 */
[----:B----4-:R1:W4:Y:S02]  /*e510*/  SHFL.IDX PT, R14, R8, 0x1, 0x1c1f ;  /* 0x003c1f00080e7f89 */ /* 0x01032400000e0000 */
.L_x_4020:
[----:B01----:R-:W5:Y:S01]  /*e520*/  LDL R7, [R1+0x1f4] ;  /* 0x0001f40001077983 */ /* 0x003f620000100800 */
[----:B------:R-:W-:Y:S01]  /*e530*/  VIADD R0, R0, 0x20 ;  /* 0x0000002000007836 */ /* 0x000fe20000000000 */
[----:B------:R-:W-:Y:S01]  /*e540*/  BSSY B1, `(.L_x_3679) ;  /* 0x0000021000017945 */ /* 0x000fe20003800000 */
[----:B------:R-:W-:Y:S02]  /*e550*/  CS2R R8, SRZ ;  /* 0x0000000000087805 */ /* 0x000fe4000001ff00 */
[----:B------:R-:W-:Y:S02]  /*e560*/  CS2R R12, SRZ ;  /* 0x00000000000c7805 */ /* 0x000fe4000001ff00 */
[----:B------:R-:W-:Y:S02]  /*e570*/  CS2R R10, SRZ ;  /* 0x00000000000a7805 */ /* 0x000fe4000001ff00 */
[----:B------:R-:W-:Y:S02]  /*e580*/  ISETP.GE.AND P0, PT, R0, R33, PT ;  /* 0x000000210000720c */ /* 0x000fe40003f06270 */
[----:B-----5:R-:W-:-:S04]  /*e590*/  LEA.HI R6, R7, R7, RZ, 0x1 ;  /* 0x0000000707067211 */ /* 0x020fc800078f08ff */
[----:B------:R-:W-:-:S05]  /*e5a0*/  LOP3.LUT R6, R6, 0xfffffffe, RZ, 0xc0, !PT ;  /* 0xfffffffe06067812 */ /* 0x000fca00078ec0ff */
[----:B------:R-:W-:-:S05]  /*e5b0*/  IMAD.IADD R6, R7, 0x1, -R6 ;  /* 0x0000000107067824 */ /* 0x000fca00078e0a06 */
[----:B------:R-:W-:Y:S01]  /*e5c0*/  SHF.L.U32 R7, R6, 0x1f, RZ ;  /* 0x0000001f06077819 */ /* 0x000fe200000006ff */
[----:B------:R-:W-:Y:S06]  /*e5d0*/  @P0 BRA `(.L_x_3680) ;  /* 0x00000000005c0947 */ /* 0x000fec0003800000 */
[----:B------:R-:W-:Y:S01]  /*e5e0*/  ULDC UR4, c[0x0][0x3f4] ;  /* 0x0000fd0000047ab9 */ /* 0x000fe20000000800 */
[----:B------:R-:W-:Y:S02]  /*e5f0*/  CS2R R10, SRZ ;  /* 0x00000000000a7805 */ /* 0x000fe4000001ff00 */
[----:B------:R-:W-:Y:S02]  /*e600*/  ISETP.GE.AND P4, PT, R154, UR4, PT ;  /* 0x000000049a007c0c */ /* 0x000fe4000bf86270 */
[----:B------:R-:W-:Y:S02]  /*e610*/  CS2R R8, SRZ ;  /* 0x0000000000087805 */ /* 0x000fe4000001ff00 */
[----:B------:R-:W-:Y:S02]  /*e620*/  ISETP.GE.AND P5, PT, R161, UR4, PT ;  /* 0x00000004a1007c0c */ /* 0x000fe4000bfa6270 */
[----:B------:R-:W-:-:S07]  /*e630*/  CS2R R12, SRZ ;  /* 0x00000000000c7805 */ /* 0x000fce000001ff00 */
[C---:B------:R-:W-:Y:S01]  /*e640*/  @!P4 IMAD.SHL.U32 R69, R154.reuse, 0x2, RZ ;  /* 0x000000029a45c824 */ /* 0x040fe200078e00ff */
[----:B------:R-:W-:-:S03]  /*e650*/  @!P4 SHF.L.U64.HI R0, R154, 0x1, R155 ;  /* 0x000000019a00c819 */ /* 0x000fc6000001029b */
[C---:B------:R-:W-:Y:S01]  /*e660*/  @!P5 IMAD.SHL.U32 R15, R161.reuse, 0x2, RZ ;  /* 0x00000002a10fd824 */ /* 0x040fe200078e00ff */
[----:B------:R-:W-:Y:S02]  /*e670*/  @!P5 SHF.L.U64.HI R6, R161, 0x1, R216 ;  /* 0x00000001a106d819 */ /* 0x000fe400000102d8 */
[-C--:B----4-:R-:W-:Y:S02]  /*e680*/  @!P4 IADD3 R68, P1, R14, R69.reuse, RZ ;  /* 0x000000450e44c210 */ /* 0x090fe40007f3e0ff */
[C---:B---3--:R-:W-:Y:S02]  /*e690*/  @!P4 IADD3 R66, P0, R4.reuse, R69, RZ ;  /* 0x000000450442c210 */ /* 0x048fe40007f1e0ff */
[-C--:B------:R-:W-:Y:S02]  /*e6a0*/  @!P5 IADD3 R70, P2, R4, R15.reuse, RZ ;  /* 0x0000000f0446d210 */ /* 0x080fe40007f5e0ff */
[----:B------:R-:W-:Y:S02]  /*e6b0*/  CS2R R26, SRZ ;  /* 0x00000000001a7805 */ /* 0x000fe4000001ff00 */
[----:B------:R-:W-:Y:S01]  /*e6c0*/  @!P5 IADD3 R14, P3, R14, R15, RZ ;  /* 0x0000000f0e0ed210 */ /* 0x000fe20007f7e0ff */
[----:B--2---:R-:W-:-:S02]  /*e6d0*/  @!P4 IMAD.X R67, R3, 0x1, R0, P0 ;  /* 0x000000010343c824 */ /* 0x004fc400000e0600 */
[----:B------:R-:W-:Y:S02]  /*e6e0*/  @!P5 IMAD.X R71, R3, 0x1, R6, P2 ;  /* 0x000000010347d824 */ /* 0x000fe400010e0606 */
[C---:B------:R-:W-:Y:S01]  /*e6f0*/  @!P4 IMAD.X R69, R5.reuse, 0x1, R0, P1 ;  /* 0x000000010545c824 */ /* 0x040fe200008e0600 */
[----:B------:R0:W5:Y:S01]  /*e700*/  @!P4 LD.E.64 R12, desc[UR44][R66.64] ;  /* 0x0000002c420cc980 */ /* 0x000162000c101b00 */
[----:B------:R-:W-:-:S03]  /*e710*/  @!P5 IMAD.X R15, R5, 0x1, R6, P3 ;  /* 0x00000001050fd824 */ /* 0x000fc600018e0606 */
[----:B------:R0:W5:Y:S04]  /*e720*/  @!P5 LD.E.64 R10, desc[UR44][R70.64] ;  /* 0x0000002c460ad980 */ /* 0x000168000c101b00 */
[----:B------:R0:W5:Y:S04]  /*e730*/  @!P5 LD.E.64 R8, desc[UR44][R14.64] ;  /* 0x0000002c0e08d980 */ /* 0x000168000c101b00 */
[----:B------:R0:W5:Y:S02]  /*e740*/  @!P4 LD.E.64 R26, desc[UR44][R68.64] ;  /* 0x0000002c441ac980 */ /* 0x000164000c101b00 */
.L_x_3680:
[----:B------:R-:W-:Y:S05]  /*e750*/  BSYNC B1 ;  /* 0x0000000000017941 */ /* 0x000fea0003800000 */
.L_x_3679:
[----:B------:R-:W1:Y:S01]  /*e760*/  SYNCS.PHASECHK.TRANS64.TRYWAIT P0, [R2+URZ+0x38800], R7 ;  /* 0x03880007020075a7 */ /* 0x000e62000800017f */
[----:B------:R-:W-:Y:S04]  /*e770*/  BSSY B1, `(.L_x_3681) ;  /* 0x0000002000017945 */ /* 0x000fe80003800000 */
[----:B-1----:R-:W-:Y:S05]  /*e780*/  @!P0 BRA `(.L_x_3682) ;  /* 0x0000030400a48947 */ /* 0x002fea0003800000 */
.L_x_4021:
[----:B------:R-:W-:Y:S05]  /*e790*/  BSYNC B1 ;  /* 0x0000000000017941 */ /* 0x000fea0003800000 */
.L_x_3681:
[----:B------:R-:W4:Y:S04]  /*e7a0*/  LDL R0, [R1+0x44c] ;  /* 0x00044c0001007983 */ /* 0x000f280000100800 */
[----:B------:R-:W4:Y:S01]  /*e7b0*/  LDL R5, [R1+0x70] ;  /* 0x0000700001057983 */ /* 0x000f220000100800 */
[----:B-1----:R-:W-:-:S04]  /*e7c0*/  IMAD R2, R157, 0x2, R2 ;  /* 0x000000029d027824 */ /* 0x002fc800078e0202 */
[----:B--2---:R-:W-:Y:S02]  /*e7d0*/  VIADD R3, R2, 0x20400 ;  /* 0x0002040002037836 */ /* 0x004fe40000000000 */
[----:B---3-5:R-:W-:Y:S02]  /*e7e0*/  IMAD.MOV.U32 R4, RZ, RZ, R26 ;  /* 0x000000ffff047224 */ /* 0x028fe400078e001a */
[----:B------:R-:W-:-:S05]  /*e7f0*/  IMAD.MOV.U32 R6, RZ, RZ, R8 ;  /* 0x000000ffff067224 */ /* 0x000fca00078e0008 */
[----:B0---4-:R-:W-:Y:S01]  /*e800*/  PRMT R14, R4, 0x5410, R6 ;  /* 0x00005410040e7816 */ /* 0x011fe20000000006 */
[----:B------:R-:W-:Y:S02]  /*e810*/  IMAD.MOV.U32 R4, RZ, RZ, R9 ;  /* 0x000000ffff047224 */ /* 0x000fe400078e0009 */
[----:B------:R-:W-:Y:S02]  /*e820*/  IMAD.MOV.U32 R6, RZ, RZ, R10 ;  /* 0x000000ffff067224 */ /* 0x000fe400078e000a */
[----:B------:R-:W-:Y:S01]  /*e830*/  IMAD.MOV.U32 R7, RZ, RZ, R11 ;  /* 0x000000ffff077224 */ /* 0x000fe200078e000b */
[----:B------:R-:W-:Y:S01]  /*e840*/  BSSY B1, `(.L_x_3683) ;  /* 0x000006b000017945 */ /* 0x000fe20003800000 */
[----:B------:R-:W-:Y:S01]  /*e850*/  LOP3.LUT P0, RZ, R0, 0x1000, RZ, 0xc0, !PT ;  /* 0x0000100000ff7812 */ /* 0x000fe2000780c0ff */
[----:B------:R-:W-:-:S12]  /*e860*/  VIADD R0, R2, 0x20440 ;  /* 0x0002044002007836 */ /* 0x000fd80000000000 */
[----:B------:R-:W-:Y:S02]  /*e870*/  @P0 VIADD R0, R3, 0xffffffc0 ;  /* 0xffffffc003000836 */ /* 0x000fe40000000000 */
[----:B------:R-:W-:-:S05]  /*e880*/  IMAD R3, R5, -0x40, R33 ;  /* 0xffffffc005037824 */ /* 0x000fca00078e0221 */
[----:B------:R-:W-:-:S04]  /*e890*/  VIMNMX R74, R3, 0x40, PT ;  /* 0x00000040034a7848 */ /* 0x000fc80003fe0100 */
[----:B------:R-:W-:Y:S01]  /*e8a0*/  ISETP.GE.AND P0, PT, R152, R74, PT ;  /* 0x0000004a9800720c */ /* 0x000fe20003f06270 */
[----:B------:R-:W-:Y:S01]  /*e8b0*/  IMAD.MOV.U32 R5, RZ, RZ, R27 ;  /* 0x000000ffff057224 */ /* 0x000fe200078e001b */
[----:B------:R-:W-:Y:S01]  /*e8c0*/  PRMT R3, R3, 0x5410, R4 ;  /* 0x0000541003037816 */ /* 0x000fe20000000004 */
[----:B------:R-:W-:-:S03]  /*e8d0*/  IMAD.MOV.U32 R4, RZ, RZ, R12 ;  /* 0x000000ffff047224 */ /* 0x000fc600078e000c */
[----:B------:R-:W-:Y:S01]  /*e8e0*/  PRMT R15, R15, 0x5410, R5 ;  /* 0x000054100f0f7816 */ /* 0x000fe20000000005 */
[----:B------:R-:W-:Y:S01]  /*e8f0*/  IMAD.MOV.U32 R5, RZ, RZ, R13 ;  /* 0x000000ffff057224 */ /* 0x000fe200078e000d */
[----:B------:R-:W-:Y:S02]  /*e900*/  PRMT R3, R7, 0x7610, R3 ;  /* 0x0000761007037816 */ /* 0x000fe40000000003 */
[----:B------:R-:W-:Y:S02]  /*e910*/  PRMT R15, R6, 0x7610, R15 ;  /* 0x00007610060f7816 */ /* 0x000fe4000000000f */
[----:B------:R-:W-:Y:S01]  /*e920*/  PRMT R78, R4, 0x5410, R5 ;  /* 0x00005410044e7816 */ /* 0x000fe20000000005 */
[----:B------:R-:W-:Y:S06]  /*e930*/  @P0 BRA `(.L_x_3684) ;  /* 0x00000004006c0947 */ /* 0x000fec0003800000 */
[----:B------:R-:W0:Y:S01]  /*e940*/  LDC R4, c[0x0][0x3f4] ;  /* 0x0000fd00ff047b82 */ /* 0x000e220000000800 */
[----:B------:R-:W-:Y:S01]  /*e950*/  BSSY B2, `(.L_x_3685) ;  /* 0x000002e000027945 */ /* 0x000fe20003800000 */
[-C--:B0-----:R-:W-:Y:S02]  /*e960*/  ISETP.GE.AND P0, PT, R154, R4.reuse, PT ;  /* 0x000000049a00720c */ /* 0x081fe40003f06270 */
[----:B------:R-:W-:-:S11]  /*e970*/  ISETP.GE.AND P1, PT, R161, R4, PT ;  /* 0x00000004a100720c */ /* 0x000fd60003f26270 */
[----:B------:R-:W-:Y:S05]  /*e980*/  @P0 BRA `(.L_x_3686) ;  /* 0x0000000000a80947 */ /* 0x000fea0003800000 */
[----:B------:R-:W0:Y:S01]  /*e990*/  LDS.128 R4, [R2+0x20400] ;  /* 0x0204000002047984 */ /* 0x000e220000000c00 */
[--C-:B------:R-:W-:Y:S01]  /*e9a0*/  SHF.R.U64 R73, R46, 0x10, R47.reuse ;  /* 0x000000102e497819 */ /* 0x100fe2000000122f */
[--C-:B------:R-:W-:Y:S01]  /*e9b0*/  HADD2.F32 R66, -RZ, R62.reuse.H0_H0 ;  /* 0x2000003eff427230 */ /* 0x100fe20000004100 */
[----:B------:R-:W-:Y:S02]  /*e9c0*/  SHF.R.U32.HI R46, RZ, 0x10, R47 ;  /* 0x00000010ff2e7819 */ /* 0x000fe4000001162f */
[--C-:B------:R-:W-:Y:S02]  /*e9d0*/  SHF.R.U32.HI R67, RZ, 0x10, R65.reuse ;  /* 0x00000010ff437819 */ /* 0x100fe40000011641 */
[----:B------:R-:W-:Y:S01]  /*e9e0*/  SHF.R.U64 R69, R64, 0x10, R65 ;  /* 0x0000001040457819 */ /* 0x000fe20000001241 */
[----:B------:R-:W-:Y:S02]  /*e9f0*/  HADD2.F32 R64, -RZ, R62.H1_H1 ;  /* 0x3000003eff407230 */ /* 0x000fe40000004100 */
[----:B------:R-:W-:-:S02]  /*ea00*/  HADD2.F32 R67, -RZ, R67.H0_H0 ;  /* 0x20000043ff437230 */ /* 0x000fc40000004100 */
[----:B------:R-:W-:Y:S02]  /*ea10*/  HADD2.F32 R65, -RZ, R46.H0_H0 ;  /* 0x2000002eff417230 */ /* 0x000fe40000004100 */
[--C-:B0-----:R-:W-:Y:S02]  /*ea20*/  HADD2.F32 R47, -RZ, R7.reuse.H0_H0 ;  /* 0x20000007ff2f7230 */ /* 0x101fe40000004100 */
[----:B------:R-:W-:Y:S02]  /*ea30*/  HADD2.F32 R62, -RZ, R7.H1_H1 ;  /* 0x30000007ff3e7230 */ /* 0x000fe40000004100 */
[--C-:B------:R-:W-:Y:S02]  /*ea40*/  HADD2.F32 R7, -RZ, R4.reuse.H0_H0 ;  /* 0x20000004ff077230 */ /* 0x100fe40000004100 */
[----:B------:R-:W-:Y:S02]  /*ea50*/  HADD2.F32 R4, -RZ, R4.H1_H1 ;  /* 0x30000004ff047230 */ /* 0x000fe40000004100 */
[C---:B------:R-:W-:Y:S01]  /*ea60*/  FMUL.FTZ R68, R62.reuse, R67 ;  /* 0x000000433e447220 */ /* 0x040fe20000410000 */
[----:B------:R-:W-:Y:S01]  /*ea70*/  FMUL.FTZ R72, R62, R65 ;  /* 0x000000413e487220 */ /* 0x000fe20000410000 */
[----:B------:R-:W-:-:S02]  /*ea80*/  HADD2.F32 R33, -RZ, R6.H0_H0 ;  /* 0x20000006ff217230 */ /* 0x000fc40000004100 */
[C---:B------:R-:W-:Y:S01]  /*ea90*/  FMUL.FTZ R62, R4.reuse, R66 ;  /* 0x00000042043e7220 */ /* 0x040fe20000410000 */
[----:B------:R-:W-:Y:S02]  /*eaa0*/  HADD2.F32 R46, -RZ, R6.H1_H1 ;  /* 0x30000006ff2e7230 */ /* 0x000fe40000004100 */
[C---:B------:R-:W-:Y:S01]  /*eab0*/  FFMA.FTZ R70, R47.reuse, R65, -R68 ;  /* 0x000000412f467223 */ /* 0x040fe20000010844 */
[--C-:B------:R-:W-:Y:S02]  /*eac0*/  HADD2.F32 R6, -RZ, R5.reuse.H0_H0 ;  /* 0x20000005ff067230 */ /* 0x100fe40000004100 */
[----:B------:R-:W-:Y:S01]  /*ead0*/  FFMA.FTZ R71, R47, R67, R72 ;  /* 0x000000432f477223 */ /* 0x000fe20000010048 */
[-C--:B------:R-:W-:Y:S01]  /*eae0*/  FMUL.FTZ R68, R4, R64.reuse ;  /* 0x0000004004447220 */ /* 0x080fe20000410000 */
[----:B------:R-:W-:Y:S01]  /*eaf0*/  FFMA.FTZ R65, R7, R64, -R62 ;  /* 0x0000004007417223 */ /* 0x000fe2000001083e */
[----:B------:R-:W-:Y:S02]  /*eb00*/  HADD2.F32 R5, -RZ, R5.H1_H1 ;  /* 0x30000005ff057230 */ /* 0x000fe40000004100 */
[----:B------:R-:W-:-:S02]  /*eb10*/  HADD2.F32 R64, -RZ, R75.H0_H0 ;  /* 0x2000004bff407230 */ /* 0x000fc40000004100 */
[----:B------:R-:W-:Y:S01]  /*eb20*/  FFMA.FTZ R68, R7, R66, R68 ;  /* 0x0000004207447223 */ /* 0x000fe20000010044 */
[----:B------:R-:W-:Y:S02]  /*eb30*/  HADD2.F32 R47, -RZ, R76.H1_H1 ;  /* 0x3000004cff2f7230 */ /* 0x000fe40000004100 */
[----:B------:R-:W-:Y:S02]  /*eb40*/  HADD2.F32 R62, -RZ, R69.H0_H0 ;  /* 0x20000045ff3e7230 */ /* 0x000fe40000004100 */
[C---:B------:R-:W-:Y:S01]  /*eb50*/  FMUL.FTZ R66, R46.reuse, R64 ;  /* 0x000000402e427220 */ /* 0x040fe20000410000 */
[----:B------:R-:W-:Y:S02]  /*eb60*/  HADD2.F32 R4, -RZ, R73.H0_H0 ;  /* 0x20000049ff047230 */ /* 0x000fe40000004100 */
[-C--:B------:R-:W-:Y:S01]  /*eb70*/  FMUL.FTZ R69, R46, R47.reuse ;  /* 0x0000002f2e457220 */ /* 0x080fe20000410000 */
[----:B------:R-:W-:Y:S01]  /*eb80*/  FMUL.FTZ R7, R5, R62 ;  /* 0x0000003e05077220 */ /* 0x000fe20000410000 */
[----:B------:R-:W-:Y:S01]  /*eb90*/  FFMA.FTZ R66, R33, R47, -R66 ;  /* 0x0000002f21427223 */ /* 0x000fe20000010842 */
[----:B------:R-:W-:Y:S01]  /*eba0*/  FMUL.FTZ R67, R5, R4 ;  /* 0x0000000405437220 */ /* 0x000fe20000410000 */
[----:B------:R-:W-:Y:S01]  /*ebb0*/  FFMA.FTZ R69, R33, R64, R69 ;  /* 0x0000004021457223 */ /* 0x000fe20000010045 */
[C---:B------:R-:W-:Y:S01]  /*ebc0*/  FFMA.FTZ R5, R6.reuse, R4, -R7 ;  /* 0x0000000406057223 */ /* 0x040fe20000010807 */
[----:B------:R-:W-:Y:S01]  /*ebd0*/  F2FP.F16.F32.PACK_AB R7, R71, R70 ;  /* 0x000000464707723e */ /* 0x000fe200000000ff */
[----:B------:R-:W-:Y:S01]  /*ebe0*/  FFMA.FTZ R62, R6, R62, R67 ;  /* 0x0000003e063e7223 */ /* 0x000fe20000010043 */
[----:B------:R-:W-:-:S02]  /*ebf0*/  F2FP.F16.F32.PACK_AB R4, R68, R65 ;  /* 0x000000414404723e */ /* 0x000fc400000000ff */
[----:B------:R-:W-:Y:S02]  /*ec00*/  F2FP.F16.F32.PACK_AB R6, R69, R66 ;  /* 0x000000424506723e */ /* 0x000fe400000000ff */
[----:B------:R-:W-:-:S05]  /*ec10*/  F2FP.F16.F32.PACK_AB R5, R62, R5 ;  /* 0x000000053e05723e */ /* 0x000fca00000000ff */
[----:B------:R0:W-:Y:S02]  /*ec20*/  STS.128 [R2+0x20400], R4 ;  /* 0x0204000402007388 */ /* 0x0001e40000000c00 */
.L_x_3686:
[----:B------:R-:W-:Y:S05]  /*ec30*/  BSYNC B2 ;  /* 0x0000000000027941 */ /* 0x000fea0003800000 */
.L_x_3685:
[----:B------:R-:W-:Y:S05]  /*ec40*/  @P1 BRA `(.L_x_3684) ;  /* 0x0000000000a81947 */ /* 0x000fea0003800000 */
[----:B0-----:R-:W0:Y:S01]  /*ec50*/  LDS.128 R4, [R0] ;  /* 0x0000000000047984 */ /* 0x001e220000000c00 */
[----:B------:R-:W-:Y:S01]  /*ec60*/  SHF.R.U32.HI R62, RZ, 0x10, R21 ;  /* 0x00000010ff3e7819 */ /* 0x000fe20000011615 */
[----:B------:R-:W-:Y:S01]  /*ec70*/  HADD2.F32 R47, -RZ, R75.H1_H1 ;  /* 0x3000004bff2f7230 */ /* 0x000fe20000004100 */
[--C-:B------:R-:W-:Y:S01]  /*ec80*/  SHF.R.U32.HI R46, RZ, 0x10, R25.reuse ;  /* 0x00000010ff2e7819 */ /* 0x100fe20000011619 */
[----:B------:R-:W-:Y:S01]  /*ec90*/  HADD2.F32 R33, -RZ, R77.H0_H0 ;  /* 0x2000004dff217230 */ /* 0x000fe20000004100 */
[----:B------:R-:W-:Y:S01]  /*eca0*/  SHF.R.U64 R69, R24, 0x10, R25 ;  /* 0x0000001018457819 */ /* 0x000fe20000001219 */
[----:B------:R-:W-:Y:S01]  /*ecb0*/  HADD2.F32 R62, -RZ, R62.H0_H0 ;  /* 0x2000003eff3e7230 */ /* 0x000fe20000004100 */
[----:B------:R-:W-:Y:S01]  /*ecc0*/  SHF.R.U64 R68, R20, 0x10, R21 ;  /* 0x0000001014447819 */ /* 0x000fe20000001215 */
[----:B------:R-:W-:Y:S02]  /*ecd0*/  HADD2.F32 R46, -RZ, R46.H0_H0 ;  /* 0x2000002eff2e7230 */ /* 0x000fe40000004100 */
[----:B0-----:R-:W-:-:S02]  /*ece0*/  HADD2.F32 R24, -RZ, R7.H0_H0 ;  /* 0x20000007ff187230 */ /* 0x001fc40000004100 */
[----:B------:R-:W-:Y:S02]  /*ecf0*/  HADD2.F32 R25, -RZ, R7.H1_H1 ;  /* 0x30000007ff197230 */ /* 0x000fe40000004100 */
[--C-:B------:R-:W-:Y:S02]  /*ed00*/  HADD2.F32 R7, -RZ, R4.reuse.H0_H0 ;  /* 0x20000004ff077230 */ /* 0x100fe40000004100 */
[----:B------:R-:W-:Y:S02]  /*ed10*/  HADD2.F32 R4, -RZ, R4.H1_H1 ;  /* 0x30000004ff047230 */ /* 0x000fe40000004100 */
[C---:B------:R-:W-:Y:S01]  /*ed20*/  FMUL.FTZ R65, R25.reuse, R62 ;  /* 0x0000003e19417220 */ /* 0x040fe20000410000 */
[----:B------:R-:W-:Y:S01]  /*ed30*/  FMUL.FTZ R25, R25, R46 ;  /* 0x0000002e19197220 */ /* 0x000fe20000410000 */
[--C-:B------:R-:W-:Y:S02]  /*ed40*/  HADD2.F32 R20, -RZ, R6.reuse.H0_H0 ;  /* 0x20000006ff147230 */ /* 0x100fe40000004100 */
[----:B------:R-:W-:Y:S01]  /*ed50*/  FMUL.FTZ R64, R4, R47 ;  /* 0x0000002f04407220 */ /* 0x000fe20000410000 */
[----:B------:R-:W-:-:S02]  /*ed60*/  HADD2.F32 R21, -RZ, R6.H1_H1 ;  /* 0x30000006ff157230 */ /* 0x000fc40000004100 */
[C---:B------:R-:W-:Y:S01]  /*ed70*/  FFMA.FTZ R66, R24.reuse, R46, -R65 ;  /* 0x0000002e18427223 */ /* 0x040fe20000010841 */
[--C-:B------:R-:W-:Y:S02]  /*ed80*/  HADD2.F32 R6, -RZ, R5.reuse.H0_H0 ;  /* 0x20000005ff067230 */ /* 0x100fe40000004100 */
[----:B------:R-:W-:Y:S01]  /*ed90*/  FFMA.FTZ R67, R24, R62, R25 ;  /* 0x0000003e18437223 */ /* 0x000fe20000010019 */
[-C--:B------:R-:W-:Y:S01]  /*eda0*/  FMUL.FTZ R46, R4, R33.reuse ;  /* 0x00000021042e7220 */ /* 0x080fe20000410000 */
[C---:B------:R-:W-:Y:S01]  /*edb0*/  FFMA.FTZ R64, R7.reuse, R33, -R64 ;  /* 0x0000002107407223 */ /* 0x040fe20000010840 */
[----:B------:R-:W-:Y:S02]  /*edc0*/  HADD2.F32 R5, -RZ, R5.H1_H1 ;  /* 0x30000005ff057230 */ /* 0x000fe40000004100 */
[----:B------:R-:W-:Y:S02]  /*edd0*/  HADD2.F32 R33, -RZ, R76.H0_H0 ;  /* 0x2000004cff217230 */ /* 0x000fe40000004100 */
[----:B------:R-:W-:Y:S01]  /*ede0*/  FFMA.FTZ R47, R7, R47, R46 ;  /* 0x0000002f072f7223 */ /* 0x000fe2000001002e */
[----:B------:R-:W-:-:S02]  /*edf0*/  HADD2.F32 R24, -RZ, R77.H1_H1 ;  /* 0x3000004dff187230 */ /* 0x000fc40000004100 */
[----:B------:R-:W-:Y:S02]  /*ee00*/  HADD2.F32 R25, -RZ, R68.H0_H0 ;  /* 0x20000044ff197230 */ /* 0x000fe40000004100 */
[C---:B------:R-:W-:Y:S01]  /*ee10*/  FMUL.FTZ R65, R21.reuse, R33 ;  /* 0x0000002115417220 */ /* 0x040fe20000410000 */
[----:B------:R-:W-:Y:S02]  /*ee20*/  HADD2.F32 R4, -RZ, R69.H0_H0 ;  /* 0x20000045ff047230 */ /* 0x000fe40000004100 */
        /* <DEDUP_REMOVED lines=8> */
[----:B------:R-:W-:-:S02]  /*eeb0*/  F2FP.F16.F32.PACK_AB R4, R47, R64 ;  /* 0x000000402f04723e */ /* 0x000fc400000000ff */
[----:B------:R-:W-:Y:S02]  /*eec0*/  F2FP.F16.F32.PACK_AB R6, R62, R65 ;  /* 0x000000413e06723e */ /* 0x000fe400000000ff */
[----:B------:R-:W-:-:S05]  /*eed0*/  F2FP.F16.F32.PACK_AB R5, R46, R5 ;  /* 0x000000052e05723e */ /* 0x000fca00000000ff */
[----:B------:R1:W-:Y:S02]  /*eee0*/  STS.128 [R0], R4 ;  /* 0x0000000400007388 */ /* 0x0003e40000000c00 */
.L_x_3684:
[----:B------:R-:W-:Y:S05]  /*eef0*/  BSYNC B1 ;  /* 0x0000000000017941 */ /* 0x000fea0003800000 */
.L_x_3683:
        /* <DEDUP_REMOVED lines=8> */
[----:B------:R-:W-:Y:S01]  /*ef80*/  SHF.R.U32.HI R25, RZ, 0x10, R13 ;  /* 0x00000010ff197819 */ /* 0x000fe2000001160d */
[----:B------:R-:W-:Y:S01]  /*ef90*/  HADD2.F32 R24, -RZ, R78.H0_H0 ;  /* 0x2000004eff187230 */ /* 0x000fe20000004100 */
[--C-:B------:R-:W-:Y:S01]  /*efa0*/  SHF.R.U64 R47, R26, 0x10, R27.reuse ;  /* 0x000000101a2f7819 */ /* 0x100fe2000000121b */
[----:B------:R-:W-:Y:S01]  /*efb0*/  HADD2.F32 R26, -RZ, R14.H0_H0 ;  /* 0x2000000eff1a7230 */ /* 0x000fe20000004100 */
[----:B------:R-:W-:Y:S01]  /*efc0*/  SHF.R.U32.HI R27, RZ, 0x10, R27 ;  /* 0x00000010ff1b7819 */ /* 0x000fe2000001161b */
[----:B------:R-:W-:Y:S01]  /*efd0*/  HADD2.F32 R25, -RZ, R25.H0_H0 ;  /* 0x20000019ff197230 */ /* 0x000fe20000004100 */
[----:B------:R-:W-:-:S03]  /*efe0*/  SHF.R.U64 R65, R12, 0x10, R13 ;  /* 0x000000100c417819 */ /* 0x000fc6000000120d */
        /* <DEDUP_REMOVED lines=8> */
[----:B------:R-:W-:Y:S01]  /*f070*/  FMUL.FTZ R46, R4, R26 ;  /* 0x0000001a042e7220 */ /* 0x000fe20000410000 */
[----:B------:R-:W-:Y:S01]  /*f080*/  FFMA.FTZ R64, R20, R27, R62 ;  /* 0x0000001b14407223 */ /* 0x000fe2000001003e */
[----:B------:R-:W-:Y:S02]  /*f090*/  HADD2.F32 R13, -RZ, R6.H1_H1 ;  /* 0x30000006ff0d7230 */ /* 0x000fe40000004100 */
[-C--:B------:R-:W-:Y:S01]  /*f0a0*/  FMUL.FTZ R62, R4, R24.reuse ;  /* 0x00000018043e7220 */ /* 0x080fe20000410000 */
[C---:B------:R-:W-:Y:S01]  /*f0b0*/  FFMA.FTZ R46, R7.reuse, R24, -R46 ;  /* 0x00000018072e7223 */ /* 0x040fe2000001082e */
[----:B------:R-:W-:Y:S02]  /*f0c0*/  HADD2.F32 R6, -RZ, R5.H0_H0 ;  /* 0x20000005ff067230 */ /* 0x000fe40000004100 */
[----:B------:R-:W-:Y:S01]  /*f0d0*/  FFMA.FTZ R33, R20, R25, -R33 ;  /* 0x0000001914217223 */ /* 0x000fe20000010821 */
[----:B------:R-:W-:Y:S02]  /*f0e0*/  HADD2.F32 R24, -RZ, R15.H1_H1 ;  /* 0x3000000fff187230 */ /* 0x000fe40000004100 */
[----:B------:R-:W-:Y:S01]  /*f0f0*/  FFMA.FTZ R25, R7, R26, R62 ;  /* 0x0000001a07197223 */ /* 0x000fe2000001003e */
[----:B------:R-:W-:-:S02]  /*f100*/  HADD2.F32 R5, -RZ, R5.H1_H1 ;  /* 0x30000005ff057230 */ /* 0x000fc40000004100 */
[----:B------:R-:W-:Y:S02]  /*f110*/  HADD2.F32 R20, -RZ, R78.H1_H1 ;  /* 0x3000004eff147230 */ /* 0x000fe40000004100 */
[C---:B------:R-:W-:Y:S01]  /*f120*/  FMUL.FTZ R27, R13.reuse, R24 ;  /* 0x000000180d1b7220 */ /* 0x040fe20000410000 */
[----:B------:R-:W-:Y:S02]  /*f130*/  HADD2.F32 R21, -RZ, R47.H0_H0 ;  /* 0x2000002fff157230 */ /* 0x000fe40000004100 */
[----:B------:R-:W-:Y:S02]  /*f140*/  HADD2.F32 R4, -RZ, R65.H0_H0 ;  /* 0x20000041ff047230 */ /* 0x000fe40000004100 */
[-C--:B------:R-:W-:Y:S01]  /*f150*/  FMUL.FTZ R13, R13, R20.reuse ;  /* 0x000000140d0d7220 */ /* 0x080fe20000410000 */
[C---:B------:R-:W-:Y:S01]  /*f160*/  FFMA.FTZ R27, R12.reuse, R20, -R27 ;  /* 0x000000140c1b7223 */ /* 0x040fe2000001081b */
[C---:B------:R-:W-:Y:S01]  /*f170*/  FMUL.FTZ R7, R5.reuse, R21 ;  /* 0x0000001505077220 */ /* 0x040fe20000410000 */
[----:B------:R-:W-:Y:S01]  /*f180*/  FMUL.FTZ R26, R5, R4 ;  /* 0x00000004051a7220 */ /* 0x000fe20000410000 */
[----:B------:R-:W-:-:S02]  /*f190*/  FFMA.FTZ R12, R12, R24, R13 ;  /* 0x000000180c0c7223 */ /* 0x000fc4000001000d */
[----:B------:R-:W-:Y:S01]  /*f1a0*/  FFMA.FTZ R5, R6, R4, -R7 ;  /* 0x0000000406057223 */ /* 0x000fe20000010807 */
[----:B------:R-:W-:Y:S01]  /*f1b0*/  F2FP.F16.F32.PACK_AB R7, R64, R33 ;  /* 0x000000214007723e */ /* 0x000fe200000000ff */
[----:B------:R-:W-:Y:S01]  /*f1c0*/  FFMA.FTZ R26, R6, R21, R26 ;  /* 0x00000015061a7223 */ /* 0x000fe2000001001a */
[----:B------:R-:W-:Y:S02]  /*f1d0*/  F2FP.F16.F32.PACK_AB R4, R25, R46 ;  /* 0x0000002e1904723e */ /* 0x000fe400000000ff */
[----:B------:R-:W-:Y:S02]  /*f1e0*/  F2FP.F16.F32.PACK_AB R6, R12, R27 ;  /* 0x0000001b0c06723e */ /* 0x000fe400000000ff */
[----:B------:R-:W-:-:S05]  /*f1f0*/  F2FP.F16.F32.PACK_AB R5, R26, R5 ;  /* 0x000000051a05723e */ /* 0x000fca00000000ff */
[----:B------:R0:W-:Y:S02]  /*f200*/  STS.128 [R2+0x21400], R4 ;  /* 0x0214000402007388 */ /* 0x0001e40000000c00 */
.L_x_3689:
[----:B------:R-:W-:Y:S05]  /*f210*/  BSYNC B1 ;  /* 0x0000000000017941 */ /* 0x000fea0003800000 */
.L_x_3688:
[----:B------:R-:W-:Y:S05]  /*f220*/  @P1 BRA `(.L_x_3687) ;  /* 0x0000001400881947 */ /* 0x000fea0003800000 */
[----:B0-----:R-:W0:Y:S01]  /*f230*/  LDS.128 R4, [R0+0x1000] ;  /* 0x0010000000047984 */ /* 0x001e220000000c00 */
[----:B------:R-:W-:Y:S01]  /*f240*/  SHF.R.U32.HI R12, RZ, 0x10, R9 ;  /* 0x00000010ff0c7819 */ /* 0x000fe20000011609 */
[----:B------:R-:W-:Y:S01]  /*f250*/  HADD2.F32 R13, -RZ, R14.H1_H1 ;  /* 0x3000000eff0d7230 */ /* 0x000fe20000004100 */
[--C-:B------:R-:W-:Y:S01]  /*f260*/  SHF.R.U64 R24, R10, 0x10, R11.reuse ;  /* 0x000000100a187819 */ /* 0x100fe2000000120b */
[----:B------:R-:W-:Y:S01]  /*f270*/  HADD2.F32 R15, -RZ, R15.H0_H0 ;  /* 0x2000000fff0f7230 */ /* 0x000fe20000004100 */
[----:B------:R-:W-:Y:S01]  /*f280*/  SHF.R.U32.HI R11, RZ, 0x10, R11 ;  /* 0x00000010ff0b7819 */ /* 0x000fe2000001160b */
[----:B------:R-:W-:Y:S01]  /*f290*/  HADD2.F32 R12, -RZ, R12.H0_H0 ;  /* 0x2000000cff0c7230 */ /* 0x000fe20000004100 */
[----:B------:R-:W-:-:S03]  /*f2a0*/  SHF.R.U64 R20, R8, 0x10, R9 ;  /* 0x0000001008147819 */ /* 0x000fc60000001209 */
[----:B------:R-:W-:Y:S02]  /*f2b0*/  HADD2.F32 R11, -RZ, R11.H0_H0 ;  /* 0x2000000bff0b7230 */ /* 0x000fe40000004100 */
[--C-:B0-----:R-:W-:Y:S02]  /*f2c0*/  HADD2.F32 R10, -RZ, R7.reuse.H1_H1 ;  /* 0x30000007ff0a7230 */ /* 0x101fe40000004100 */
[----:B------:R-:W-:Y:S02]  /*f2d0*/  HADD2.F32 R9, -RZ, R7.H0_H0 ;  /* 0x20000007ff097230 */ /* 0x000fe40000004100 */
[--C-:B------:R-:W-:Y:S02]  /*f2e0*/  HADD2.F32 R2, -RZ, R4.reuse.H0_H0 ;  /* 0x20000004ff027230 */ /* 0x100fe40000004100 */
[C---:B------:R-:W-:Y:S01]  /*f2f0*/  FMUL.FTZ R14, R10.reuse, R12 ;  /* 0x0000000c0a0e7220 */ /* 0x040fe20000410000 */
[----:B------:R-:W-:Y:S02]  /*f300*/  HADD2.F32 R4, -RZ, R4.H1_H1 ;  /* 0x30000004ff047230 */ /* 0x000fe40000004100 */
[----:B------:R-:W-:Y:S01]  /*f310*/  FMUL.FTZ R25, R10, R11 ;  /* 0x0000000b0a197220 */ /* 0x000fe20000410000 */
[----:B------:R-:W-:-:S02]  /*f320*/  HADD2.F32 R7, -RZ, R6.H0_H0 ;  /* 0x20000006ff077230 */ /* 0x000fc40000004100 */
[C---:B------:R-:W-:Y:S01]  /*f330*/  FFMA.FTZ R14, R9.reuse, R11, -R14 ;  /* 0x0000000b090e7223 */ /* 0x040fe2000001080e */
[----:B------:R-:W-:Y:S02]  /*f340*/  HADD2.F32 R8, -RZ, R6.H1_H1 ;  /* 0x30000006ff087230 */ /* 0x000fe40000004100 */
[C---:B------:R-:W-:Y:S01]  /*f350*/  FMUL.FTZ R21, R4.reuse, R13 ;  /* 0x0000000d04157220 */ /* 0x040fe20000410000 */
[-C--:B------:R-:W-:Y:S01]  /*f360*/  FMUL.FTZ R11, R4, R15.reuse ;  /* 0x0000000f040b7220 */ /* 0x080fe20000410000 */
[----:B------:R-:W-:Y:S02]  /*f370*/  HADD2.F32 R6, -RZ, R5.H0_H0 ;  /* 0x20000005ff067230 */ /* 0x000fe40000004100 */
[----:B------:R-:W-:Y:S01]  /*f380*/  FFMA.FTZ R25, R9, R12, R25 ;  /* 0x0000000c09197223 */ /* 0x000fe20000010019 */
[--C-:B------:R-:W-:Y:S02]  /*f390*/  HADD2.F32 R10, -RZ, R3.reuse.H1_H1 ;  /* 0x30000003ff0a7230 */ /* 0x100fe40000004100 */
[----:B------:R-:W-:Y:S01]  /*f3a0*/  FFMA.FTZ R21, R2, R15, -R21 ;  /* 0x0000000f02157223 */ /* 0x000fe20000010815 */
[----:B------:R-:W-:-:S02]  /*f3b0*/  HADD2.F32 R4, -RZ, R3.H0_H0 ;  /* 0x20000003ff047230 */ /* 0x000fc40000004100 */
[----:B------:R-:W-:Y:S01]  /*f3c0*/  FFMA.FTZ R2, R2, R13, R11 ;  /* 0x0000000d02027223 */ /* 0x000fe2000001000b */
[----:B------:R-:W-:Y:S02]  /*f3d0*/  HADD2.F32 R5, -RZ, R5.H1_H1 ;  /* 0x30000005ff057230 */ /* 0x000fe40000004100 */
[C---:B------:R-:W-:Y:S01]  /*f3e0*/  FMUL.FTZ R12, R8.reuse, R10 ;  /* 0x0000000a080c7220 */ /* 0x040fe20000410000 */
[----:B------:R-:W-:Y:S02]  /*f3f0*/  HADD2.F32 R9, -RZ, R20.H0_H0 ;  /* 0x20000014ff097230 */ /* 0x000fe40000004100 */
[-C--:B------:R-:W-:Y:S01]  /*f400*/  FMUL.FTZ R13, R8, R4.reuse ;  /* 0x00000004080d7220 */ /* 0x080fe20000410000 */
[----:B------:R-:W-:Y:S02]  /*f410*/  HADD2.F32 R3, -RZ, R24.H0_H0 ;  /* 0x20000018ff037230 */ /* 0x000fe40000004100 */
[----:B------:R-:W-:Y:S01]  /*f420*/  FFMA.FTZ R12, R7, R4, -R12 ;  /* 0x00000004070c7223 */ /* 0x000fe2000001080c */
[----:B------:R-:W-:Y:S01]  /*f430*/  F2FP.F16.F32.PACK_AB R4, R2, R21 ;  /* 0x000000150204723e */ /* 0x000fe200000000ff */
[----:B------:R-:W-:Y:S01]  /*f440*/  FMUL.FTZ R11, R5, R9 ;  /* 0x00000009050b7220 */ /* 0x000fe20000410000 */
[----:B------:R-:W-:Y:S01]  /*f450*/  FFMA.FTZ R13, R7, R10, R13 ;  /* 0x0000000a070d7223 */ /* 0x000fe2000001000d */
[-C--:B------:R-:W-:Y:S01]  /*f460*/  FMUL.FTZ R8, R5, R3.reuse ;  /* 0x0000000305087220 */ /* 0x080fe20000410000 */
[----:B------:R-:W-:Y:S01]  /*f470*/  F2FP.F16.F32.PACK_AB R7, R25, R14 ;  /* 0x0000000e1907723e */ /* 0x000fe200000000ff */
[----:B------:R-:W-:-:S02]  /*f480*/  FFMA.FTZ R5, R6, R3, -R11 ;  /* 0x0000000306057223 */ /* 0x000fc4000001080b */
[----:B------:R-:W-:Y:S01]  /*f490*/  FFMA.FTZ R8, R6, R9, R8 ;  /* 0x0000000906087223 */ /* 0x000fe20000010008 */
[----:B------:R-:W-:-:S04]  /*f4a0*/  F2FP.F16.F32.PACK_AB R6, R13, R12 ;  /* 0x0000000c0d06723e */ /* 0x000fc800000000ff */
[----:B------:R-:W-:-:S05]  /*f4b0*/  F2FP.F16.F32.PACK_AB R5, R8, R5 ;  /* 0x000000050805723e */ /* 0x000fca00000000ff */
[----:B------:R2:W-:Y:S01]  /*f4c0*/  STS.128 [R0+0x1000], R4 ;  /* 0x0010000400007388 */ /* 0x0005e20000000c00 */
[----:B------:R-:W-:Y:S05]  /*f4d0*/  BRA `(.L_x_3687) ;  /* 0x0000001000dc7947 */ /* 0x000fea0003800000 */
.L_x_3674:
        /* <DEDUP_REMOVED lines=30> */
[----:B------:R-:W0:Y:S01]  /*f6c0*/  LDC R71, c[0x0][0x3f4] ;  /* 0x0000fd00ff477b82 */ /* 0x000e220000000800 */
[----:B------:R-:W1:Y:S01]  /*f6d0*/  SHFL.IDX PT, R4, R26, RZ, 0x1c1f ;  /* 0x001c1fff1a047589 */ /* 0x000e6200000e0000 */
[----:B------:R-:W-:-:S03]  /*f6e0*/  IMAD R69, R24, R69, RZ ;  /* 0x0000004518457224 */ /* 0x000fc600078e02ff */
[----:B------:R-:W2:Y:S04]  /*f6f0*/  SHFL.IDX PT, R3, R27, RZ, 0x1c1f ;  /* 0x001c1fff1b037589 */ /* 0x000ea800000e0000 */
[----:B------:R-:W3:Y:S04]  /*f700*/  SHFL.IDX PT, R14, R33, RZ, 0x1c1f ;  /* 0x001c1fff210e7589 */ /* 0x000ee800000e0000 */
[----:B------:R-:W4:Y:S01]  /*f710*/  SHFL.IDX PT, R5, R25, RZ, 0x1c1f ;  /* 0x001c1fff19057589 */ /* 0x000f2200000e0000 */
[----:B0-----:R-:W-:-:S04]  /*f720*/  ISETP.GE.AND P0, PT, R22, R71, PT ;  /* 0x000000471600720c */ /* 0x001fc80003f06270 */
[----:B------:R-:W-:-:S13]  /*f730*/  ISETP.GE.OR P1, PT, R0, R69, P0 ;  /* 0x000000450000720c */ /* 0x000fda0000726670 */
[C---:B------:R-:W-:Y:S01]  /*f740*/  @!P1 IMAD.SHL.U32 R7, R22.reuse, 0x2, RZ ;  /* 0x0000000216079824 */ /* 0x040fe200078e00ff */
[----:B------:R-:W-:-:S04]  /*f750*/  @!P1 SHF.L.U64.HI R6, R22, 0x1, R23 ;  /* 0x0000000116069819 */ /* 0x000fc80000010217 */
[----:B-1----:R-:W-:-:S05]  /*f760*/  @!P1 IADD3 R4, P2, R4, R7, RZ ;  /* 0x0000000704049210 */ /* 0x002fca0007f5e0ff */
[----:B--2---:R-:W-:Y:S02]  /*f770*/  @!P1 IMAD.X R3, R3, 0x1, R6, P2 ;  /* 0x0000000103039824 */ /* 0x004fe400010e0606 */
[----:B------:R-:W-:Y:S02]  /*f780*/  @!P1 IMAD.MOV.U32 R8, RZ, RZ, R4 ;  /* 0x000000ffff089224 */ /* 0x000fe400078e0004 */
[----:B------:R-:W-:-:S06]  /*f790*/  @!P1 IMAD.MOV.U32 R9, RZ, RZ, R3 ;  /* 0x000000ffff099224 */ /* 0x000fcc00078e0003 */
[----:B------:R-:W2:Y:S01]  /*f7a0*/  @!P1 LD.E.128 R8, desc[UR44][R8.64] ;  /* 0x0000002c08089980 */ /* 0x000ea2000c101d00 */
[----:B---3--:R-:W-:-:S05]  /*f7b0*/  @!P1 IADD3 R14, P2, R14, R7, RZ ;  /* 0x000000070e0e9210 */ /* 0x008fca0007f5e0ff */
[----:B----4-:R-:W-:Y:S02]  /*f7c0*/  @!P1 IMAD.X R5, R5, 0x1, R6, P2 ;  /* 0x0000000105059824 */ /* 0x010fe400010e0606 */
[----:B------:R-:W-:-:S06]  /*f7d0*/  @!P1 IMAD.MOV.U32 R4, RZ, RZ, R14 ;  /* 0x000000ffff049224 */ /* 0x000fcc00078e000e */
[----:B------:R-:W3:Y:S01]  /*f7e0*/  @!P1 LD.E.128 R4, desc[UR44][R4.64] ;  /* 0x0000002c04049980 */ /* 0x000ee2000c101d00 */
[----:B------:R-:W-:Y:S02]  /*f7f0*/  CS2R R64, SRZ ;  /* 0x0000000000407805 */ /* 0x000fe4000001ff00 */
[----:B------:R-:W-:Y:S02]  /*f800*/  CS2R R66, SRZ ;  /* 0x0000000000427805 */ /* 0x000fe4000001ff00 */
[----:B------:R-:W-:Y:S01]  /*f810*/  CS2R R20, SRZ ;  /* 0x0000000000147805 */ /* 0x000fe2000001ff00 */
[----:B------:R-:W0:Y:S01]  /*f820*/  SHFL.IDX PT, R24, R26, 0x1, 0x1c1f ;  /* 0x003c1f001a187f89 */ /* 0x000e2200000e0000 */
[----:B------:R-:W-:-:S03]  /*f830*/  CS2R R46, SRZ ;  /* 0x00000000002e7805 */ /* 0x000fc6000001ff00 */
[----:B------:R-:W1:Y:S04]  /*f840*/  SHFL.IDX PT, R25, R25, 0x1, 0x1c1f ;  /* 0x003c1f0019197f89 */ /* 0x000e6800000e0000 */
[----:B------:R4:W0:Y:S01]  /*f850*/  SHFL.IDX PT, R14, R33, 0x1, 0x1c1f ;  /* 0x003c1f00210e7f89 */ /* 0x00082200000e0000 */
[----:B--2---:R-:W-:Y:S02]  /*f860*/  @!P1 IMAD.MOV.U32 R64, RZ, RZ, R8 ;  /* 0x000000ffff409224 */ /* 0x004fe400078e0008 */
[----:B------:R-:W-:Y:S02]  /*f870*/  @!P1 IMAD.MOV.U32 R65, RZ, RZ, R9 ;  /* 0x000000ffff419224 */ /* 0x000fe400078e0009 */
[----:B------:R-:W-:Y:S02]  /*f880*/  IMAD.MOV.U32 R3, RZ, RZ, R64 ;  /* 0x000000ffff037224 */ /* 0x000fe400078e0040 */
[----:B------:R-:W-:-:S02]  /*f890*/  @!P1 IMAD.MOV.U32 R66, RZ, RZ, R10 ;  /* 0x000000ffff429224 */ /* 0x000fc400078e000a */
[----:B------:R-:W-:Y:S01]  /*f8a0*/  @!P1 IMAD.MOV.U32 R67, RZ, RZ, R11 ;  /* 0x000000ffff439224 */ /* 0x000fe200078e000b */
[----:B------:R-:W-:Y:S01]  /*f8b0*/  PRMT R76, R3, 0x7610, R76 ;  /* 0x00007610034c7816 */ /* 0x000fe2000000004c */
[----:B------:R-:W-:Y:S01]  /*f8c0*/  IMAD.MOV.U32 R12, RZ, RZ, R65 ;  /* 0x000000ffff0c7224 */ /* 0x000fe200078e0041 */
[----:B------:R2:W0:Y:S01]  /*f8d0*/  SHFL.IDX PT, R3, R27, 0x1, 0x1c1f ;  /* 0x003c1f001b037f89 */ /* 0x00042200000e0000 */
[----:B------:R-:W-:Y:S02]  /*f8e0*/  IMAD.MOV.U32 R8, RZ, RZ, R66 ;  /* 0x000000ffff087224 */ /* 0x000fe400078e0042 */
[----:B---3--:R-:W-:Y:S01]  /*f8f0*/  @!P1 IMAD.MOV.U32 R20, RZ, RZ, R4 ;  /* 0x000000ffff149224 */ /* 0x008fe200078e0004 */
[----:B------:R-:W-:Y:S01]  /*f900*/  PRMT R73, R73, 0x5410, R12 ;  /* 0x0000541049497816 */ /* 0x000fe2000000000c */
[----:B------:R-:W-:Y:S02]  /*f910*/  @!P1 IMAD.MOV.U32 R21, RZ, RZ, R5 ;  /* 0x000000ffff159224 */ /* 0x000fe400078e0005 */
[----:B------:R-:W-:-:S02]  /*f920*/  @!P1 IMAD.MOV.U32 R46, RZ, RZ, R6 ;  /* 0x000000ffff2e9224 */ /* 0x000fc400078e0006 */
[----:B------:R-:W-:Y:S02]  /*f930*/  @!P1 IMAD.MOV.U32 R47, RZ, RZ, R7 ;  /* 0x000000ffff2f9224 */ /* 0x000fe400078e0007 */
[----:B------:R-:W-:Y:S02]  /*f940*/  IMAD.MOV.U32 R9, RZ, RZ, R67 ;  /* 0x000000ffff097224 */ /* 0x000fe400078e0043 */
[----:B------:R-:W-:Y:S02]  /*f950*/  IMAD.MOV.U32 R4, RZ, RZ, R20 ;  /* 0x000000ffff047224 */ /* 0x000fe400078e0014 */
[----:B------:R-:W-:Y:S01]  /*f960*/  IMAD.MOV.U32 R5, RZ, RZ, R21 ;  /* 0x000000ffff057224 */ /* 0x000fe200078e0015 */
[----:B------:R-:W-:Y:S01]  /*f970*/  PRMT R62, R8, 0x5410, R9 ;  /* 0x00005410083e7816 */ /* 0x000fe20000000009 */
[----:B------:R-:W-:Y:S01]  /*f980*/  IMAD.MOV.U32 R6, RZ, RZ, R46 ;  /* 0x000000ffff067224 */ /* 0x000fe200078e002e */
[----:B----4-:R-:W-:Y:S01]  /*f990*/  PRMT R33, R33, 0x5410, R4 ;  /* 0x0000541021217816 */ /* 0x010fe20000000004 */
[----:B------:R-:W-:Y:S01]  /*f9a0*/  IMAD.MOV.U32 R7, RZ, RZ, R47 ;  /* 0x000000ffff077224 */ /* 0x000fe200078e002f */
[----:B------:R-:W-:-:S02]  /*f9b0*/  PRMT R73, R5, 0x7610, R73 ;  /* 0x0000761005497816 */ /* 0x000fc40000000049 */
[----:B------:R-:W-:Y:S02]  /*f9c0*/  CS2R R8, SRZ ;  /* 0x0000000000087805 */ /* 0x000fe4000001ff00 */
[----:B012---:R-:W-:-:S07]  /*f9d0*/  PRMT R85, R6, 0x5410, R7 ;  /* 0x0000541006557816 */ /* 0x007fce0000000007 */
.L_x_4031:
[----:B------:R-:W2:Y:S01]  /*f9e0*/  LDL R5, [R1+0x1f4] ;  /* 0x0001f40001057983 */ /* 0x000ea20000100800 */
[----:B------:R-:W-:Y:S01]  /*f9f0*/  VIADD R0, R0, 0x20 ;  /* 0x0000002000007836 */ /* 0x000fe20000000000 */
[----:B------:R-:W-:Y:S01]  /*fa00*/  BSSY B1, `(.L_x_3691) ;  /* 0x0000016000017945 */ /* 0x000fe20003800000 */
[----:B------:R-:W-:Y:S02]  /*fa10*/  CS2R R10, SRZ ;  /* 0x00000000000a7805 */ /* 0x000fe4000001ff00 */
[----:B------:R-:W-:Y:S02]  /*fa20*/  CS2R R6, SRZ ;  /* 0x0000000000067805 */ /* 0x000fe4000001ff00 */
[----:B------:R-:W-:Y:S02]  /*fa30*/  ISETP.GE.AND P1, PT, R0, R69, PT ;  /* 0x000000450000720c */ /* 0x000fe40003f26270 */
[----:B--2---:R-:W-:-:S04]  /*fa40*/  LEA.HI R4, R5, R5, RZ, 0x1 ;  /* 0x0000000505047211 */ /* 0x004fc800078f08ff */
[----:B------:R-:W-:-:S05]  /*fa50*/  LOP3.LUT R4, R4, 0xfffffffe, RZ, 0xc0, !PT ;  /* 0xfffffffe04047812 */ /* 0x000fca00078ec0ff */
[----:B------:R-:W-:Y:S01]  /*fa60*/  IMAD.IADD R0, R5, 0x1, -R4 ;  /* 0x0000000105007824 */ /* 0x000fe200078e0a04 */
[----:B------:R-:W-:-:S04]  /*fa70*/  CS2R R4, SRZ ;  /* 0x0000000000047805 */ /* 0x000fc8000001ff00 */
[----:B------:R-:W-:Y:S01]  /*fa80*/  SHF.L.U32 R13, R0, 0x1f, RZ ;  /* 0x0000001f000d7819 */ /* 0x000fe200000006ff */
[----:B------:R-:W-:Y:S06]  /*fa90*/  @P1 BRA `(.L_x_3692) ;  /* 0x0000000000301947 */ /* 0x000fec0003800000 */
[----:B------:R-:W-:Y:S02]  /*faa0*/  CS2R R10, SRZ ;  /* 0x00000000000a7805 */ /* 0x000fe4000001ff00 */
[----:B------:R-:W-:Y:S02]  /*fab0*/  CS2R R4, SRZ ;  /* 0x0000000000047805 */ /* 0x000fe4000001ff00 */
[----:B------:R-:W-:Y:S01]  /*fac0*/  CS2R R6, SRZ ;  /* 0x0000000000067805 */ /* 0x000fe2000001ff00 */
[----:B------:R-:W-:Y:S06]  /*fad0*/  @P0 BRA `(.L_x_3692) ;  /* 0x0000000000200947 */ /* 0x000fec0003800000 */
[C---:B------:R-:W-:Y:S01]  /*fae0*/  IMAD.SHL.U32 R9, R22.reuse, 0x2, RZ ;  /* 0x0000000216097824 */ /* 0x040fe200078e00ff */
[----:B------:R-:W-:-:S04]  /*faf0*/  SHF.L.U64.HI R0, R22, 0x1, R23 ;  /* 0x0000000116007819 */ /* 0x000fc80000010217 */
[-C--:B------:R-:W-:Y:S02]  /*fb00*/  IADD3 R4, P1, R24, R9.reuse, RZ ;  /* 0x0000000918047210 */ /* 0x080fe40007f3e0ff */
[----:B------:R-:W-:-:S03]  /*fb10*/  IADD3 R8, P2, R14, R9, RZ ;  /* 0x000000090e087210 */ /* 0x000fc60007f5e0ff */
[--C-:B------:R-:W-:Y:S02]  /*fb20*/  IMAD.X R5, R3, 0x1, R0.reuse, P1 ;  /* 0x0000000103057824 */ /* 0x100fe400008e0600 */
[----:B------:R-:W-:-:S04]  /*fb30*/  IMAD.X R9, R25, 0x1, R0, P2 ;  /* 0x0000000119097824 */ /* 0x000fc800010e0600 */
[----:B------:R-:W5:Y:S04]  /*fb40*/  LD.E.128 R4, desc[UR44][R4.64] ;  /* 0x0000002c04047980 */ /* 0x000f68000c101d00 */
[----:B------:R-:W5:Y:S02]  /*fb50*/  LD.E.128 R8, desc[UR44][R8.64] ;  /* 0x0000002c08087980 */ /* 0x000f64000c101d00 */
.L_x_3692:
[----:B------:R-:W-:Y:S05]  /*fb60*/  BSYNC B1 ;  /* 0x0000000000017941 */ /* 0x000fea0003800000 */
.L_x_3691:
[----:B------:R-:W0:Y:S01]  /*fb70*/  SYNCS.PHASECHK.TRANS64.TRYWAIT P1, [R2+URZ+0x38800], R13 ;  /* 0x0388000d020075a7 */ /* 0x000e22000802017f */
[----:B------:R-:W-:Y:S04]  /*fb80*/  BSSY B1, `(.L_x_3693) ;  /* 0x0000002000017945 */ /* 0x000fe80003800000 */
[----:B0-----:R-:W-:Y:S05]  /*fb90*/  @!P1 BRA `(.L_x_3694) ;  /* 0x000002f800209947 */ /* 0x001fea0003800000 */
.L_x_4032:
[----:B------:R-:W-:Y:S05]  /*fba0*/  BSYNC B1 ;  /* 0x0000000000017941 */ /* 0x000fea0003800000 */
.L_x_3693:
[----:B------:R-:W2:Y:S01]  /*fbb0*/  LDL R0, [R1+0x70] ;  /* 0x0000700001007983 */ /* 0x000ea20000100800 */
[----:B-----5:R-:W-:Y:S01]  /*fbc0*/  IMAD.MOV.U32 R3, RZ, RZ, R8 ;  /* 0x000000ffff037224 */ /* 0x020fe200078e0008 */
[----:B------:R-:W-:Y:S01]  /*fbd0*/  BSSY B1, `(.L_x_3695) ;  /* 0x000006d000017945 */ /* 0x000fe20003800000 */
[----:B------:R-:W-:Y:S02]  /*fbe0*/  IMAD.MOV.U32 R12, RZ, RZ, R9 ;  /* 0x000000ffff0c7224 */ /* 0x000fe400078e0009 */
[----:B0-----:R-:W-:Y:S02]  /*fbf0*/  IMAD.MOV.U32 R13, RZ, RZ, R10 ;  /* 0x000000ffff0d7224 */ /* 0x001fe400078e000a */
[----:B------:R-:W-:Y:S01]  /*fc00*/  IMAD.MOV.U32 R14, RZ, RZ, R5 ;  /* 0x000000ffff0e7224 */ /* 0x000fe200078e0005 */
[----:B------:R-:W-:Y:S01]  /*fc10*/  PRMT R3, R3, 0x5410, R12 ;  /* 0x0000541003037816 */ /* 0x000fe2000000000c */
[----:B------:R-:W-:Y:S01]  /*fc20*/  IMAD.MOV.U32 R12, RZ, RZ, R11 ;  /* 0x000000ffff0c7224 */ /* 0x000fe200078e000b */
[----:B------:R-:W-:Y:S01]  /*fc30*/  PRMT R33, R13, 0x7610, R33 ;  /* 0x000076100d217816 */ /* 0x000fe20000000021 */
[----:B------:R-:W-:Y:S01]  /*fc40*/  IMAD.MOV.U32 R13, RZ, RZ, R4 ;  /* 0x000000ffff0d7224 */ /* 0x000fe200078e0004 */
[----:B------:R-:W-:Y:S01]  /*fc50*/  PRMT R86, R14, 0x7610, R86 ;  /* 0x000076100e567816 */ /* 0x000fe20000000056 */
[----:B------:R-:W-:-:S02]  /*fc60*/  IMAD.MOV.U32 R87, RZ, RZ, R6 ;  /* 0x000000ffff577224 */ /* 0x000fc400078e0006 */
[----:B------:R-:W-:Y:S02]  /*fc70*/  IMAD.MOV.U32 R88, RZ, RZ, R7 ;  /* 0x000000ffff587224 */ /* 0x000fe400078e0007 */
[----:B--2---:R-:W-:-:S05]  /*fc80*/  IMAD R0, R0, -0x40, R69 ;  /* 0xffffffc000007824 */ /* 0x004fca00078e0245 */
[----:B------:R-:W-:-:S04]  /*fc90*/  VIMNMX R0, R0, 0x40, PT ;  /* 0x0000004000007848 */ /* 0x000fc80003fe0100 */
[-C--:B------:R-:W-:Y:S02]  /*fca0*/  ISETP.GE.OR P1, PT, R152, R0.reuse, P0 ;  /* 0x000000009800720c */ /* 0x080fe40000726670 */
[----:B------:R-:W-:Y:S02]  /*fcb0*/  ISETP.GE.OR P0, PT, R217, R0, P0 ;  /* 0x00000000d900720c */ /* 0x000fe40000706670 */
[----:B------:R-:W-:Y:S01]  /*fcc0*/  PRMT R0, R12, 0x5410, R13 ;  /* 0x000054100c007816 */ /* 0x000fe2000000000d */
[----:B------:R-:W-:-:S05]  /*fcd0*/  IMAD.IADD R12, R22, 0x1, R71 ;  /* 0x00000001160c7824 */ /* 0x000fca00078e0247 */
[----:B------:R-:W-:-:S03]  /*fce0*/  LOP3.LUT R68, R12, 0x38, RZ, 0xc0, !PT ;  /* 0x000000380c447812 */ /* 0x000fc600078ec0ff */
[----:B------:R-:W-:Y:S05]  /*fcf0*/  @P1 BRA `(.L_x_3696) ;  /* 0x0000000400681947 */ /* 0x000fea0003800000 */
[----:B------:R-:W-:Y:S01]  /*fd00*/  LOP3.LUT R25, R167, R68, R165, 0x1e, !PT ;  /* 0x00000044a7197212 */ /* 0x000fe200078e1ea5 */
[--C-:B------:R-:W-:Y:S01]  /*fd10*/  HADD2.F32 R69, -RZ, R73.reuse.H1_H1 ;  /* 0x30000049ff457230 */ /* 0x100fe20000004100 */
[----:B------:R-:W-:Y:S01]  /*fd20*/  LOP3.LUT R12, R165, 0x38, R22, 0xf8, !PT ;  /* 0x00000038a50c7812 */ /* 0x000fe200078ef816 */
[----:B------:R-:W-:Y:S01]  /*fd30*/  HADD2.F32 R71, -RZ, R73.H0_H0 ;  /* 0x20000049ff477230 */ /* 0x000fe20000004100 */
[----:B------:R-:W-:Y:S02]  /*fd40*/  LOP3.LUT R25, R25, R184, RZ, 0xfc, !PT ;  /* 0x000000b819197212 */ /* 0x000fe400078efcff */
[----:B------:R-:W-:Y:S02]  /*fd50*/  LOP3.LUT R13, R184, R12, R167, 0xf6, !PT ;  /* 0x0000000cb80d7212 */ /* 0x000fe400078ef6a7 */
[----:B------:R-:W-:Y:S01]  /*fd60*/  SHF.R.U32.HI R72, RZ, 0x10, R21 ;  /* 0x00000010ff487819 */ /* 0x000fe20000011615 */
[--C-:B------:R-:W-:Y:S01]  /*fd70*/  IMAD R80, R25, 0x2, R2.reuse ;  /* 0x0000000219507824 */ /* 0x100fe200078e0202 */
[--C-:B------:R-:W-:Y:S01]  /*fd80*/  SHF.R.U64 R84, R64, 0x10, R65.reuse ;  /* 0x0000001040547819 */ /* 0x100fe20000001241 */
[----:B------:R-:W-:Y:S01]  /*fd90*/  IMAD R79, R13, 0x2, R2 ;  /* 0x000000020d4f7824 */ /* 0x000fe200078e0202 */
[----:B------:R-:W-:Y:S01]  /*fda0*/  SHF.R.U32.HI R70, RZ, 0x10, R65 ;  /* 0x00000010ff467819 */ /* 0x000fe20000011641 */
[----:B------:R-:W-:Y:S01]  /*fdb0*/  HADD2.F32 R72, -RZ, R72.H0_H0 ;  /* 0x20000048ff487230 */ /* 0x000fe20000004100 */
[----:B------:R-:W0:Y:S01]  /*fdc0*/  LDS.128 R24, [R80+0x20400] ;  /* 0x0204000050187984 */ /* 0x000e220000000c00 */
[----:B------:R-:W-:-:S02]  /*fdd0*/  SHF.R.U64 R82, R20, 0x10, R21 ;  /* 0x0000001014527819 */ /* 0x000fc40000001215 */
[--C-:B------:R-:W-:Y:S01]  /*fde0*/  SHF.R.U64 R83, R66, 0x10, R67.reuse ;  /* 0x0000001042537819 */ /* 0x100fe20000001243 */
[----:B------:R-:W1:Y:S01]  /*fdf0*/  LDS.128 R12, [R79+0x20400] ;  /* 0x020400004f0c7984 */ /* 0x000e620000000c00 */
[----:B------:R-:W-:Y:S02]  /*fe00*/  SHF.R.U32.HI R78, RZ, 0x10, R67 ;  /* 0x00000010ff4e7819 */ /* 0x000fe40000011643 */
[--C-:B------:R-:W-:Y:S02]  /*fe10*/  SHF.R.U32.HI R77, RZ, 0x10, R47.reuse ;  /* 0x00000010ff4d7819 */ /* 0x100fe4000001162f */
[----:B------:R-:W-:Y:S01]  /*fe20*/  SHF.R.U64 R81, R46, 0x10, R47 ;  /* 0x000000102e517819 */ /* 0x000fe2000000122f */
[--C-:B0-----:R-:W-:Y:S02]  /*fe30*/  HADD2.F32 R64, -RZ, R25.reuse.H0_H0 ;  /* 0x20000019ff407230 */ /* 0x101fe40000004100 */
[----:B------:R-:W-:Y:S02]  /*fe40*/  HADD2.F32 R65, -RZ, R25.H1_H1 ;  /* 0x30000019ff417230 */ /* 0x000fe40000004100 */
[----:B-1----:R-:W-:-:S02]  /*fe50*/  HADD2.F32 R20, -RZ, R13.H0_H0 ;  /* 0x2000000dff147230 */ /* 0x002fc40000004100 */
[C---:B------:R-:W-:Y:S01]  /*fe60*/  FMUL.FTZ R73, R64.reuse, R71 ;  /* 0x0000004740497220 */ /* 0x040fe20000410000 */
[-C--:B------:R-:W-:Y:S01]  /*fe70*/  FMUL.FTZ R75, R64, R69.reuse ;  /* 0x00000045404b7220 */ /* 0x080fe20000410000 */
[----:B------:R-:W-:Y:S02]  /*fe80*/  HADD2.F32 R21, -RZ, R13.H1_H1 ;  /* 0x3000000dff157230 */ /* 0x000fe40000004100 */
[----:B------:R-:W-:Y:S01]  /*fe90*/  FMUL.FTZ R74, R65, R72 ;  /* 0x00000048414a7220 */ /* 0x000fe20000410000 */
[----:B------:R-:W-:Y:S02]  /*fea0*/  HADD2.F32 R64, -RZ, R70.H0_H0 ;  /* 0x20000046ff407230 */ /* 0x000fe40000004100 */
[C---:B------:R-:W-:Y:S01]  /*feb0*/  FFMA.FTZ R73, R20.reuse, R69, -R73 ;  /* 0x0000004514497223 */ /* 0x040fe20000010849 */
[----:B------:R-:W-:Y:S02]  /*fec0*/  HADD2.F32 R25, -RZ, R24.H0_H0 ;  /* 0x20000018ff197230 */ /* 0x000fe40000004100 */
[----:B------:R-:W-:Y:S01]  /*fed0*/  FFMA.FTZ R75, R20, R71, R75 ;  /* 0x00000047144b7223 */ /* 0x000fe2000001004b */
[----:B------:R-:W-:-:S02]  /*fee0*/  HADD2.F32 R70, -RZ, R33.H1_H1 ;  /* 0x30000021ff467230 */ /* 0x000fc40000004100 */
[-C--:B------:R-:W-:Y:S01]  /*fef0*/  FFMA.FTZ R74, R21, R64.reuse, -R74 ;  /* 0x00000040154a7223 */ /* 0x080fe2000001084a */
[----:B------:R-:W-:Y:S02]  /*ff00*/  HADD2.F32 R20, -RZ, R76.H0_H0 ;  /* 0x2000004cff147230 */ /* 0x000fe40000004100 */
[----:B------:R-:W-:Y:S01]  /*ff10*/  FMUL.FTZ R76, R65, R64 ;  /* 0x00000040414c7220 */ /* 0x000fe20000410000 */
[----:B------:R-:W-:Y:S02]  /*ff20*/  HADD2.F32 R13, -RZ, R12.H0_H0 ;  /* 0x2000000cff0d7230 */ /* 0x000fe40000004100 */
[----:B------:R-:W-:Y:S01]  /*ff30*/  FMUL.FTZ R64, R25, R70 ;  /* 0x0000004619407220 */ /* 0x000fe20000410000 */
[----:B------:R-:W-:Y:S02]  /*ff40*/  HADD2.F32 R66, -RZ, R26.H0_H0 ;  /* 0x2000001aff427230 */ /* 0x000fe40000004100 */
[----:B------:R-:W-:Y:S01]  /*ff50*/  FFMA.FTZ R76, R21, R72, R76 ;  /* 0x00000048154c7223 */ /* 0x000fe2000001004c */
[----:B------:R-:W-:-:S02]  /*ff60*/  HADD2.F32 R65, -RZ, R85.H0_H0 ;  /* 0x20000055ff417230 */ /* 0x000fc40000004100 */
[-C--:B------:R-:W-:Y:S01]  /*ff70*/  FMUL.FTZ R25, R25, R20.reuse ;  /* 0x0000001419197220 */ /* 0x080fe20000410000 */
[C---:B------:R-:W-:Y:S01]  /*ff80*/  FFMA.FTZ R69, R13.reuse, R20, -R64 ;  /* 0x000000140d457223 */ /* 0x040fe20000010840 */
[----:B------:R-:W-:Y:S02]  /*ff90*/  HADD2.F32 R21, -RZ, R62.H0_H0 ;  /* 0x2000003eff157230 */ /* 0x000fe40000004100 */
[----:B------:R-:W-:Y:S02]  /*ffa0*/  HADD2.F32 R67, -RZ, R27.H0_H0 ;  /* 0x2000001bff437230 */ /* 0x000fe40000004100 */
[----:B------:R-:W-:Y:S01]  /*ffb0*/  FFMA.FTZ R70, R13, R70, R25 ;  /* 0x000000460d467223 */ /* 0x000fe20000010019 */
[----:B------:R-:W-:Y:S02]  /*ffc0*/  HADD2.F32 R64, -RZ, R85.H1_H1 ;  /* 0x30000055ff407230 */ /* 0x000fe40000004100 */
[----:B------:R-:W-:Y:S01]  /*ffd0*/  FMUL.FTZ R13, R66, R65 ;  /* 0x00000041420d7220 */ /* 0x000fe20000410000 */
[----:B------:R-:W-:-:S02]  /*ffe0*/  HADD2.F32 R46, -RZ, R14.H0_H0 ;  /* 0x2000000eff2e7230 */ /* 0x000fc40000004100 */
[-C--:B------:R-:W-:Y:S01]  /*fff0*/  FMUL.FTZ R25, R66, R21.reuse ;  /* 0x0000001542197220 */ /* 0x080fe20000410000 */
[----:B------:R-:W-:Y:S02]  /*10000*/  HADD2.F32 R47, -RZ, R15.H0_H0 ;  /* 0x2000000fff2f7230 */ /* 0x000fe40000004100 */
[----:B------:R-:W-:Y:S01]  /*10010*/  FMUL.FTZ R72, R67, R64 ;  /* 0x0000004043487220 */ /* 0x000fe20000410000 */
[----:B------:R-:W-:Y:S02]  /*10020*/  HADD2.F32 R62, -RZ, R62.H1_H1 ;  /* 0x3000003eff3e7230 */ /* 0x000fe40000004100 */
[C---:B------:R-:W-:Y:S01]  /*10030*/  FFMA.FTZ R71, R46.reuse, R21, -R13 ;  /* 0x000000152e477223 */ /* 0x040fe2000001080d */
[----:B------:R-:W-:Y:S02]  /*10040*/  HADD2.F32 R27, -RZ, R27.H1_H1 ;  /* 0x3000001bff1b7230 */ /* 0x000fe40000004100 */
[----:B------:R-:W-:Y:S01]  /*10050*/  FFMA.FTZ R46, R46, R65, R25 ;  /* 0x000000412e2e7223 */ /* 0x000fe20000010019 */
[----:B------:R-:W-:-:S02]  /*10060*/  HADD2.F32 R66, -RZ, R77.H0_H0 ;  /* 0x2000004dff427230 */ /* 0x000fc40000004100 */
[-C--:B------:R-:W-:Y:S01]  /*10070*/  FMUL.FTZ R67, R67, R62.reuse ;  /* 0x0000003e43437220 */ /* 0x080fe20000410000 */
[----:B------:R-:W-:Y:S02]  /*10080*/  HADD2.F32 R20, -RZ, R78.H0_H0 ;  /* 0x2000004eff147230 */ /* 0x000fe40000004100 */
[----:B------:R-:W-:Y:S01]  /*10090*/  FFMA.FTZ R72, R47, R62, -R72 ;  /* 0x0000003e2f487223 */ /* 0x000fe20000010848 */
[----:B------:R-:W-:Y:S02]  /*100a0*/  HADD2.F32 R15, -RZ, R15.H1_H1 ;  /* 0x3000000fff0f7230 */ /* 0x000fe40000004100 */
[C---:B------:R-:W-:Y:S01]  /*100b0*/  FMUL.FTZ R78, R27.reuse, R66 ;  /* 0x000000421b4e7220 */ /* 0x040fe20000410000 */
[----:B------:R-:W-:Y:S02]  /*100c0*/  HADD2.F32 R24, -RZ, R24.H1_H1 ;  /* 0x30000018ff187230 */ /* 0x000fe40000004100 */
[----:B------:R-:W-:Y:S01]  /*100d0*/  FMUL.FTZ R62, R27, R20 ;  /* 0x000000141b3e7220 */ /* 0x000fe20000410000 */
[----:B------:R-:W-:-:S02]  /*100e0*/  HADD2.F32 R26, -RZ, R26.H1_H1 ;  /* 0x3000001aff1a7230 */ /* 0x000fc40000004100 */
[C---:B------:R-:W-:Y:S01]  /*100f0*/  FFMA.FTZ R77, R15.reuse, R20, -R78 ;  /* 0x000000140f4d7223 */ /* 0x040fe2000001084e */
[----:B------:R-:W-:Y:S02]  /*10100*/  HADD2.F32 R25, -RZ, R82.H0_H0 ;  /* 0x20000052ff197230 */ /* 0x000fe40000004100 */
        /* <DEDUP_REMOVED lines=25> */
.L_x_3696:
[----:B------:R-:W-:Y:S05]  /*102a0*/  BSYNC B1 ;  /* 0x0000000000017941 */ /* 0x000fea0003800000 */
.L_x_3695:
[----:B------:R-:W-:Y:S02]  /*102b0*/  PRMT R33, R33, 0x5410, R87 ;  /* 0x0000541021217816 */ /* 0x000fe40000000057 */
[----:B------:R-:W-:Y:S01]  /*102c0*/  PRMT R64, R88, 0x7610, R64 ;  /* 0x0000761058407816 */ /* 0x000fe20000000040 */
[----:B------:R-:W-:Y:S06]  /*102d0*/  @P0 BRA `(.L_x_3687) ;  /* 0x00000004005c0947 */ /* 0x000fec0003800000 */
[----:B------:R-:W-:Y:S01]  /*102e0*/  LOP3.LUT R68, R224, R68, R221, 0x1e, !PT ;  /* 0x00000044e0447212 */ /* 0x000fe200078e1edd */
[----:B0-----:R-:W0:Y:S01]  /*102f0*/  LDS.128 R12, [R219+0x20400] ;  /* 0x02040000db0c7984 */ /* 0x001e220000000c00 */
[--C-:B------:R-:W-:Y:S01]  /*10300*/  SHF.R.U64 R69, R8, 0x10, R9.reuse ;  /* 0x0000001008457819 */ /* 0x100fe20000001209 */
[----:B------:R-:W-:Y:S01]  /*10310*/  HADD2.F32 R47, -RZ, R3.H1_H1 ;  /* 0x30000003ff2f7230 */ /* 0x000fe20000004100 */
[----:B------:R-:W-:Y:S01]  /*10320*/  SHF.R.U32.HI R20, RZ, 0x10, R9 ;  /* 0x00000010ff147819 */ /* 0x000fe20000011609 */
[----:B------:R-:W-:Y:S01]  /*10330*/  IMAD.IADD R21, R225, 0x1, R68 ;  /* 0x00000001e1157824 */ /* 0x000fe200078e0244 */
[----:B------:R-:W-:Y:S02]  /*10340*/  SHF.R.U64 R72, R4, 0x10, R5 ;  /* 0x0000001004487819 */ /* 0x000fe40000001205 */
[--C-:B------:R-:W-:Y:S01]  /*10350*/  SHF.R.U64 R68, R10, 0x10, R11.reuse ;  /* 0x000000100a447819 */ /* 0x100fe2000000120b */
[----:B------:R-:W-:Y:S01]  /*10360*/  IMAD R21, R21, 0x2, R2 ;  /* 0x0000000215157824 */ /* 0x000fe200078e0202 */
[----:B------:R-:W-:Y:S01]  /*10370*/  SHF.R.U32.HI R66, RZ, 0x10, R11 ;  /* 0x00000010ff427819 */ /* 0x000fe2000001160b */
[----:B------:R-:W-:Y:S01]  /*10380*/  HADD2.F32 R11, -RZ, R86.H0_H0 ;  /* 0x20000056ff0b7230 */ /* 0x000fe20000004100 */
[----:B------:R-:W-:Y:S01]  /*10390*/  SHF.R.U32.HI R46, RZ, 0x10, R5 ;  /* 0x00000010ff2e7819 */ /* 0x000fe20000011605 */
[----:B------:R-:W-:Y:S01]  /*103a0*/  HADD2.F32 R20, -RZ, R20.H0_H0 ;  /* 0x20000014ff147230 */ /* 0x000fe20000004100 */
[----:B------:R-:W1:Y:S01]  /*103b0*/  LDS.128 R24, [R21+0x20400] ;  /* 0x0204000015187984 */ /* 0x000e620000000c00 */
[----:B------:R-:W-:-:S02]  /*103c0*/  SHF.R.U64 R71, R6, 0x10, R7 ;  /* 0x0000001006477819 */ /* 0x000fc40000001207 */
[----:B------:R-:W-:Y:S01]  /*103d0*/  SHF.R.U32.HI R70, RZ, 0x10, R7 ;  /* 0x00000010ff467819 */ /* 0x000fe20000011607 */
[--C-:B0-----:R-:W-:Y:S02]  /*103e0*/  HADD2.F32 R4, -RZ, R13.reuse.H0_H0 ;  /* 0x2000000dff047230 */ /* 0x101fe40000004100 */
[----:B------:R-:W-:Y:S02]  /*103f0*/  HADD2.F32 R13, -RZ, R13.H1_H1 ;  /* 0x3000000dff0d7230 */ /* 0x000fe40000004100 */
[----:B------:R-:W-:Y:S02]  /*10400*/  HADD2.F32 R2, -RZ, R12.H0_H0 ;  /* 0x2000000cff027230 */ /* 0x000fe40000004100 */
[----:B------:R-:W-:Y:S02]  /*10410*/  HADD2.F32 R5, -RZ, R14.H0_H0 ;  /* 0x2000000eff057230 */ /* 0x000fe40000004100 */
[--C-:B------:R-:W-:Y:S02]  /*10420*/  HADD2.F32 R6, -RZ, R15.reuse.H0_H0 ;  /* 0x2000000fff067230 */ /* 0x100fe40000004100 */
[----:B------:R-:W-:-:S02]  /*10430*/  HADD2.F32 R15, -RZ, R15.H1_H1 ;  /* 0x3000000fff0f7230 */ /* 0x000fc40000004100 */
[----:B------:R-:W-:Y:S02]  /*10440*/  HADD2.F32 R12, -RZ, R12.H1_H1 ;  /* 0x3000000cff0c7230 */ /* 0x000fe40000004100 */
[--C-:B-1----:R-:W-:Y:S02]  /*10450*/  HADD2.F32 R8, -RZ, R25.reuse.H0_H0 ;  /* 0x20000019ff087230 */ /* 0x102fe40000004100 */
[----:B------:R-:W-:Y:S02]  /*10460*/  HADD2.F32 R25, -RZ, R25.H1_H1 ;  /* 0x30000019ff197230 */ /* 0x000fe40000004100 */
[----:B------:R-:W-:Y:S02]  /*10470*/  HADD2.F32 R7, -RZ, R24.H0_H0 ;  /* 0x20000018ff077230 */ /* 0x000fe40000004100 */
[C---:B------:R-:W-:Y:S01]  /*10480*/  FMUL.FTZ R65, R8.reuse, R47 ;  /* 0x0000002f08417220 */ /* 0x040fe20000410000 */
[----:B------:R-:W-:Y:S01]  /*10490*/  FMUL.FTZ R67, R8, R11 ;  /* 0x0000000b08437220 */ /* 0x000fe20000410000 */
[----:B------:R-:W-:-:S02]  /*104a0*/  HADD2.F32 R8, -RZ, R46.H0_H0 ;  /* 0x2000002eff087230 */ /* 0x000fc40000004100 */
[C---:B------:R-:W-:Y:S01]  /*104b0*/  FMUL.FTZ R46, R25.reuse, R20 ;  /* 0x00000014192e7220 */ /* 0x040fe20000410000 */
[C---:B------:R-:W-:Y:S01]  /*104c0*/  FFMA.FTZ R65, R4.reuse, R11, -R65 ;  /* 0x0000000b04417223 */ /* 0x040fe20000010841 */
[----:B------:R-:W-:Y:S02]  /*104d0*/  HADD2.F32 R11, -RZ, R3.H0_H0 ;  /* 0x20000003ff0b7230 */ /* 0x000fe40000004100 */
[----:B------:R-:W-:Y:S01]  /*104e0*/  FFMA.FTZ R67, R4, R47, R67 ;  /* 0x0000002f04437223 */ /* 0x000fe20000010043 */
[----:B------:R-:W-:Y:S02]  /*104f0*/  HADD2.F32 R3, -RZ, R0.H1_H1 ;  /* 0x30000000ff037230 */ /* 0x000fe40000004100 */
[-C--:B------:R-:W-:Y:S01]  /*10500*/  FMUL.FTZ R4, R25, R8.reuse ;  /* 0x0000000819047220 */ /* 0x080fe20000410000 */
[----:B------:R-:W-:Y:S01]  /*10510*/  FFMA.FTZ R62, R13, R8, -R46 ;  /* 0x000000080d3e7223 */ /* 0x000fe2000001082e */
[----:B------:R-:W-:Y:S02]  /*10520*/  HADD2.F32 R9, -RZ, R26.H0_H0 ;  /* 0x2000001aff097230 */ /* 0x000fe40000004100 */
[----:B------:R-:W-:Y:S01]  /*10530*/  FMUL.FTZ R25, R7, R11 ;  /* 0x0000000b07197220 */ /* 0x000fe20000410000 */
[----:B------:R-:W-:-:S02]  /*10540*/  HADD2.F32 R8, -RZ, R33.H0_H0 ;  /* 0x20000021ff087230 */ /* 0x000fc40000004100 */
[-C--:B------:R-:W-:Y:S01]  /*10550*/  FMUL.FTZ R46, R7, R3.reuse ;  /* 0x00000003072e7220 */ /* 0x080fe20000410000 */
[----:B------:R-:W-:Y:S01]  /*10560*/  FFMA.FTZ R20, R13, R20, R4 ;  /* 0x000000140d147223 */ /* 0x000fe20000010004 */
[C---:B------:R-:W-:Y:S01]  /*10570*/  FFMA.FTZ R25, R2.reuse, R3, -R25 ;  /* 0x0000000302197223 */ /* 0x040fe20000010819 */
[----:B------:R-:W-:Y:S02]  /*10580*/  HADD2.F32 R4, -RZ, R33.H1_H1 ;  /* 0x30000021ff047230 */ /* 0x000fe40000004100 */
[----:B------:R-:W-:Y:S01]  /*10590*/  FFMA.FTZ R46, R2, R11, R46 ;  /* 0x0000000b022e7223 */ /* 0x000fe2000001002e */
[----:B------:R-:W-:Y:S02]  /*105a0*/  HADD2.F32 R10, -RZ, R27.H0_H0 ;  /* 0x2000001bff0a7230 */ /* 0x000fe40000004100 */
[C---:B------:R-:W-:Y:S01]  /*105b0*/  FMUL.FTZ R2, R9.reuse, R8 ;  /* 0x0000000809027220 */ /* 0x040fe20000410000 */
[----:B------:R-:W-:Y:S02]  /*105c0*/  HADD2.F32 R3, -RZ, R64.H0_H0 ;  /* 0x20000040ff037230 */ /* 0x000fe40000004100 */
[----:B------:R-:W-:Y:S01]  /*105d0*/  FMUL.FTZ R64, R9, R4 ;  /* 0x0000000409407220 */ /* 0x000fe20000410000 */
[----:B------:R-:W-:-:S02]  /*105e0*/  HADD2.F32 R7, -RZ, R0.H0_H0 ;  /* 0x20000000ff077230 */ /* 0x000fc40000004100 */
[C---:B------:R-:W-:Y:S01]  /*105f0*/  FFMA.FTZ R13, R5.reuse, R4, -R2 ;  /* 0x00000004050d7223 */ /* 0x040fe20000010802 */
[----:B------:R-:W-:Y:S02]  /*10600*/  HADD2.F32 R27, -RZ, R27.H1_H1 ;  /* 0x3000001bff1b7230 */ /* 0x000fe40000004100 */
[C---:B------:R-:W-:Y:S01]  /*10610*/  FMUL.FTZ R4, R10.reuse, R3 ;  /* 0x000000030a047220 */ /* 0x040fe20000410000 */
[----:B------:R-:W-:Y:S02]  /*10620*/  HADD2.F32 R2, -RZ, R66.H0_H0 ;  /* 0x20000042ff027230 */ /* 0x000fe40000004100 */
[-C--:B------:R-:W-:Y:S01]  /*10630*/  FMUL.FTZ R9, R10, R7.reuse ;  /* 0x000000070a097220 */ /* 0x080fe20000410000 */
[----:B------:R-:W-:Y:S02]  /*10640*/  HADD2.F32 R0, -RZ, R70.H0_H0 ;  /* 0x20000046ff007230 */ /* 0x000fe40000004100 */
[----:B------:R-:W-:Y:S01]  /*10650*/  FFMA.FTZ R10, R5, R8, R64 ;  /* 0x00000008050a7223 */ /* 0x000fe20000010040 */
[C---:B------:R-:W-:Y:S01]  /*10660*/  FFMA.FTZ R33, R6.reuse, R7, R4 ;  /* 0x0000000706217223 */ /* 0x040fe20000010004 */
[----:B------:R-:W-:Y:S01]  /*10670*/  FFMA.FTZ R8, R6, R3, -R9 ;  /* 0x0000000306087223 */ /* 0x000fe20000010809 */
[----:B------:R-:W-:-:S02]  /*10680*/  HADD2.F32 R24, -RZ, R24.H1_H1 ;  /* 0x30000018ff187230 */ /* 0x000fc40000004100 */
[C---:B------:R-:W-:Y:S01]  /*10690*/  FMUL.FTZ R64, R27.reuse, R2 ;  /* 0x000000021b407220 */ /* 0x040fe20000410000 */
[----:B------:R-:W-:Y:S02]  /*106a0*/  HADD2.F32 R26, -RZ, R26.H1_H1 ;  /* 0x3000001aff1a7230 */ /* 0x000fe40000004100 */
[-C--:B------:R-:W-:Y:S01]  /*106b0*/  FMUL.FTZ R4, R27, R0.reuse ;  /* 0x000000001b047220 */ /* 0x080fe20000410000 */
[----:B------:R-:W-:Y:S02]  /*106c0*/  HADD2.F32 R7, -RZ, R69.H0_H0 ;  /* 0x20000045ff077230 */ /* 0x000fe40000004100 */
[C---:B------:R-:W-:Y:S01]  /*106d0*/  FFMA.FTZ R27, R15.reuse, R0, -R64 ;  /* 0x000000000f1b7223 */ /* 0x040fe20000010840 */
[----:B------:R-:W-:Y:S02]  /*106e0*/  HADD2.F32 R9, -RZ, R68.H0_H0 ;  /* 0x20000044ff097230 */ /* 0x000fe40000004100 */
[----:B------:R-:W-:Y:S01]  /*106f0*/  FFMA.FTZ R2, R15, R2, R4 ;  /* 0x000000020f027223 */ /* 0x000fe20000010004 */
[----:B------:R-:W-:-:S02]  /*10700*/  HADD2.F32 R3, -RZ, R72.H0_H0 ;  /* 0x20000048ff037230 */ /* 0x000fc40000004100 */
[----:B------:R-:W-:Y:S01]  /*10710*/  FMUL.FTZ R11, R24, R7 ;  /* 0x00000007180b7220 */ /* 0x000fe20000410000 */
[----:B------:R-:W-:Y:S02]  /*10720*/  HADD2.F32 R5, -RZ, R71.H0_H0 ;  /* 0x20000047ff057230 */ /* 0x000fe40000004100 */
[----:B------:R-:W-:Y:S01]  /*10730*/  FMUL.FTZ R15, R26, R9 ;  /* 0x000000091a0f7220 */ /* 0x000fe20000410000 */
[----:B------:R-:W-:Y:S02]  /*10740*/  HADD2.F32 R14, -RZ, R14.H1_H1 ;  /* 0x3000000eff0e7230 */ /* 0x000fe40000004100 */
[-C--:B------:R-:W-:Y:S01]  /*10750*/  FMUL.FTZ R24, R24, R3.reuse ;  /* 0x0000000318187220 */ /* 0x080fe20000410000 */
[----:B------:R-:W-:Y:S01]  /*10760*/  FFMA.FTZ R4, R12, R3, -R11 ;  /* 0x000000030c047223 */ /* 0x000fe2000001080b */
[----:B------:R-:W-:Y:S01]  /*10770*/  FMUL.FTZ R26, R26, R5 ;  /* 0x000000051a1a7220 */ /* 0x000fe20000410000 */
[----:B------:R-:W-:Y:S01]  /*10780*/  F2FP.F16.F32.PACK_AB R11, R2, R33 ;  /* 0x00000021020b723e */ /* 0x000fe200000000ff */
        /* <DEDUP_REMOVED lines=12> */
.L_x_3687:
[----:B------:R-:W-:Y:S05]  /*10850*/  BSYNC B0 ;  /* 0x0000000000007941 */ /* 0x000fea0003800000 */
.L_x_3673:
        /* <DEDUP_REMOVED lines=8> */
.L_x_3670:
[----:B0123--:R-:W-:Y:S01]  /*108e0*/  IMAD.U32 R6, RZ, RZ, UR42 ;  /* 0x0000002aff067e24 */ /* 0x00ffe2000f8e00ff */
[----:B------:R-:W-:Y:S01]  /*108f0*/  UIADD3 UR4, UP0, UR37, 0x1f8, URZ ;  /* 0x000001f825047890 */ /* 0x000fe2000ff1e03f */
[----:B------:R-:W-:Y:S01]  /*10900*/  IMAD.U32 R7, RZ, RZ, UR43 ;  /* 0x0000002bff077e24 */ /* 0x000fe2000f8e00ff */
[----:B------:R-:W-:Y:S01]  /*10910*/  STL.64 [R1+0x1e0], R28 ;  /* 0x0001e01c01007387 */ /* 0x000fe20000100a00 */
[----:B------:R-:W-:Y:S01]  /*10920*/  IMAD.MOV.U32 R4, RZ, RZ, R52 ;  /* 0x000000ffff047224 */ /* 0x000fe200078e0034 */
[----:B------:R-:W-:Y:S01]  /*10930*/  UIADD3.X UR5, URZ, UR36, URZ, UP0, !UPT ;  /* 0x000000243f057290 */ /* 0x000fe200087fe43f */
[----:B------:R-:W-:Y:S01]  /*10940*/  IMAD.MOV.U32 R5, RZ, RZ, R55 ;  /* 0x000000ffff057224 */ /* 0x000fe200078e0037 */
[----:B------:R-:W-:Y:S01]  /*10950*/  BSSY B0, `(.L_x_3697) ;  /* 0x0000034000007945 */ /* 0x000fe20003800000 */
[----:B------:R-:W-:Y:S02]  /*10960*/  IMAD.MOV.U32 R8, RZ, RZ, R59 ;  /* 0x000000ffff087224 */ /* 0x000fe400078e003b */
[----:B------:R-:W-:Y:S01]  /*10970*/  IMAD.MOV.U32 R9, RZ, RZ, R54 ;  /* 0x000000ffff097224 */ /* 0x000fe200078e0036 */
[----:B------:R0:W-:Y:S01]  /*10980*/  STL.128 [R1+0x170], R4 ;  /* 0x0001700401007387 */ /* 0x0001e20000100c00 */
[----:B------:R-:W-:-:S02]  /*10990*/  IMAD.MOV.U32 R10, RZ, RZ, R39 ;  /* 0x000000ffff0a7224 */ /* 0x000fc400078e0027 */
[----:B------:R-:W-:Y:S02]  /*109a0*/  IMAD.MOV.U32 R11, RZ, RZ, R60 ;  /* 0x000000ffff0b7224 */ /* 0x000fe400078e003c */
[----:B------:R-:W-:Y:S02]  /*109b0*/  IMAD.U32 R0, RZ, RZ, UR41 ;  /* 0x00000029ff007e24 */ /* 0x000fe4000f8e00ff */
[----:B------:R-:W-:Y:S01]  /*109c0*/  IMAD.U32 R2, RZ, RZ, UR39 ;  /* 0x00000027ff027e24 */ /* 0x000fe2000f8e00ff */
[----:B------:R1:W-:Y:S01]  /*109d0*/  STL.128 [R1+0x150], R8 ;  /* 0x0001500801007387 */ /* 0x0003e20000100c00 */
[----:B------:R-:W-:-:S05]  /*109e0*/  IMAD.U32 R3, RZ, RZ, UR47 ;  /* 0x0000002fff037e24 */ /* 0x000fca000f8e00ff */
[----:B------:R-:W-:Y:S01]  /*109f0*/  STL.64 [R1+0x148], R2 ;  /* 0x0001480201007387 */ /* 0x000fe20000100a00 */
[----:B0-----:R-:W-:Y:S02]  /*10a00*/  IMAD.MOV.U32 R4, RZ, RZ, R38 ;  /* 0x000000ffff047224 */ /* 0x001fe400078e0026 */
[----:B------:R-:W-:Y:S02]  /*10a10*/  IMAD.MOV.U32 R5, RZ, RZ, R63 ;  /* 0x000000ffff057224 */ /* 0x000fe400078e003f */
[----:B------:R-:W-:Y:S02]  /*10a20*/  IMAD.MOV.U32 R6, RZ, RZ, R37 ;  /* 0x000000ffff067224 */ /* 0x000fe400078e0025 */
[----:B------:R-:W-:Y:S02]  /*10a30*/  IMAD.MOV.U32 R7, RZ, RZ, R36 ;  /* 0x000000ffff077224 */ /* 0x000fe400078e0024 */
[----:B-1----:R-:W-:Y:S02]  /*10a40*/  IMAD.MOV.U32 R8, RZ, RZ, R50 ;  /* 0x000000ffff087224 */ /* 0x002fe400078e0032 */
[----:B------:R-:W-:Y:S01]  /*10a50*/  IMAD.MOV.U32 R9, RZ, RZ, R53 ;  /* 0x000000ffff097224 */ /* 0x000fe200078e0035 */
[----:B------:R0:W-:Y:S01]  /*10a60*/  STL.128 [R1+0x1b0], R4 ;  /* 0x0001b00401007387 */ /* 0x0001e20000100c00 */
[----:B------:R-:W-:-:S02]  /*10a70*/  IMAD.MOV.U32 R10, RZ, RZ, R51 ;  /* 0x000000ffff0a7224 */ /* 0x000fc400078e0033 */
[----:B------:R-:W-:-:S05]  /*10a80*/  IMAD.MOV.U32 R11, RZ, RZ, R48 ;  /* 0x000000ffff0b7224 */ /* 0x000fca00078e0030 */
[----:B------:R1:W-:Y:S01]  /*10a90*/  STL.128 [R1+0x190], R8 ;  /* 0x0001900801007387 */ /* 0x0003e20000100c00 */
[----:B0-----:R-:W-:Y:S02]  /*10aa0*/  IMAD.MOV.U32 R4, RZ, RZ, R35 ;  /* 0x000000ffff047224 */ /* 0x001fe400078e0023 */
[----:B------:R-:W-:Y:S02]  /*10ab0*/  IMAD.MOV.U32 R5, RZ, RZ, R58 ;  /* 0x000000ffff057224 */ /* 0x000fe400078e003a */
[----:B------:R-:W-:Y:S02]  /*10ac0*/  IMAD.MOV.U32 R6, RZ, RZ, R34 ;  /* 0x000000ffff067224 */ /* 0x000fe400078e0022 */
[----:B------:R-:W-:Y:S02]  /*10ad0*/  IMAD.MOV.U32 R7, RZ, RZ, R61 ;  /* 0x000000ffff077224 */ /* 0x000fe400078e003d */
[----:B-1----:R-:W-:Y:S01]  /*10ae0*/  IMAD.U32 R9, RZ, RZ, UR48 ;  /* 0x00000030ff097e24 */ /* 0x002fe2000f8e00ff */
[----:B------:R-:W-:Y:S01]  /*10af0*/  MOV R10, 0x10c90 ;  /* 0x00010c90000a7802 */ /* 0x000fe20000000f00 */
[----:B------:R-:W-:Y:S01]  /*10b00*/  IMAD.U32 R8, RZ, RZ, UR4 ;  /* 0x00000004ff087e24 */ /* 0x000fe2000f8e00ff */
[----:B------:R0:W-:Y:S02]  /*10b10*/  STL.128 [R1+0x1c0], R4 ;  /* 0x0001c00401007387 */ /* 0x0001e40000100c00 */
[----:B0-----:R-:W-:-:S02]  /*10b20*/  IMAD.MOV.U32 R4, RZ, RZ, R19 ;  /* 0x000000ffff047224 */ /* 0x001fc400078e0013 */
[----:B------:R-:W-:Y:S02]  /*10b30*/  IMAD.MOV.U32 R5, RZ, RZ, R18 ;  /* 0x000000ffff057224 */ /* 0x000fe400078e0012 */
[----:B------:R-:W-:Y:S02]  /*10b40*/  IMAD.MOV.U32 R6, RZ, RZ, R45 ;  /* 0x000000ffff067224 */ /* 0x000fe400078e002d */
[----:B------:R-:W-:Y:S02]  /*10b50*/  IMAD.MOV.U32 R7, RZ, RZ, R44 ;  /* 0x000000ffff077224 */ /* 0x000fe400078e002c */
[----:B------:R-:W-:Y:S02]  /*10b60*/  IMAD.MOV.U32 R18, RZ, RZ, R42 ;  /* 0x000000ffff127224 */ /* 0x000fe400078e002a */
[----:B------:R-:W-:Y:S01]  /*10b70*/  IMAD.MOV.U32 R19, RZ, RZ, R43 ;  /* 0x000000ffff137224 */ /* 0x000fe200078e002b */
[----:B------:R0:W-:Y:S04]  /*10b80*/  STL.128 [R1+0x1d0], R4 ;  /* 0x0001d00401007387 */ /* 0x0001e80000100c00 */
[----:B------:R-:W-:Y:S01]  /*10b90*/  STL.128 [R1+0x160], R16 ;  /* 0x0001601001007387 */ /* 0x000fe20000100c00 */
[----:B0-----:R-:W-:-:S02]  /*10ba0*/  IMAD.MOV.U32 R6, RZ, RZ, R31 ;  /* 0x000000ffff067224 */ /* 0x001fc400078e001f */
[----:B------:R-:W-:Y:S02]  /*10bb0*/  IMAD.MOV.U32 R7, RZ, RZ, R30 ;  /* 0x000000ffff077224 */ /* 0x000fe400078e001e */
[----:B------:R-:W-:Y:S02]  /*10bc0*/  IMAD.MOV.U32 R4, RZ, RZ, R0 ;  /* 0x000000ffff047224 */ /* 0x000fe400078e0000 */
[----:B------:R-:W-:Y:S02]  /*10bd0*/  IMAD.MOV.U32 R5, RZ, RZ, R9 ;  /* 0x000000ffff057224 */ /* 0x000fe400078e0009 */
[----:B------:R-:W-:Y:S02]  /*10be0*/  IMAD.U32 R9, RZ, RZ, UR5 ;  /* 0x00000005ff097e24 */ /* 0x000fe4000f8e00ff */
[----:B------:R-:W-:Y:S01]  /*10bf0*/  IMAD.U32 R0, RZ, RZ, UR37 ;  /* 0x00000025ff007e24 */ /* 0x000fe2000f8e00ff */
[----:B------:R0:W-:Y:S03]  /*10c00*/  STL.128 [R1+0x180], R4 ;  /* 0x0001800401007387 */ /* 0x0001e60000100c00 */
[----:B------:R-:W-:-:S02]  /*10c10*/  VIADD R0, R0, 0x148 ;  /* 0x0000014800007836 */ /* 0x000fc40000000000 */
[----:B0-----:R-:W-:Y:S02]  /*10c20*/  IMAD.MOV.U32 R4, RZ, RZ, R41 ;  /* 0x000000ffff047224 */ /* 0x001fe400078e0029 */
[----:B------:R-:W-:Y:S02]  /*10c30*/  IMAD.MOV.U32 R5, RZ, RZ, R40 ;  /* 0x000000ffff057224 */ /* 0x000fe400078e0028 */
[----:B------:R-:W-:Y:S02]  /*10c40*/  IMAD.MOV.U32 R6, RZ, RZ, R8 ;  /* 0x000000ffff067224 */ /* 0x000fe400078e0008 */
[----:B------:R-:W-:Y:S02]  /*10c50*/  IMAD.MOV.U32 R7, RZ, RZ, R9 ;  /* 0x000000ffff077224 */ /* 0x000fe400078e0009 */
[----:B------:R-:W-:-:S03]  /*10c60*/  VIADD R8, R200, 0xffffffff ;  /* 0xffffffffc8087836 */ /* 0x000fc60000000000 */
[----:B------:R0:W-:Y:S04]  /*10c70*/  STL.128 [R1+0x1a0], R4 ;  /* 0x0001a00401007387 */ /* 0x0001e80000100c00 */
[----:B0----5:R-:W-:Y:S05]  /*10c80*/  CALL.REL.NOINC `($_ZN7cutlass13device_kernelIN5flash11enable_sm90INS1_16FlashAttnFwdSm90INS1_25CollectiveMainloopFwdSm90ILi2EN4cute5tupleIJNS5_1CILi1EEES8_S8_EEENS6_IJNS7_ILi64EEESA_SA_EEELi512ENS_6half_tEfNS_4arch4Sm90ELb0ELb1ELb1ELb1ELb0ELb1ELb1ELb0ELb0ELb1ELb0ELb0EEENS1_21CollectiveEpilogueFwdINS6_IJSA_NS7_ILi512EEESA_EEES9_SC_SE_Li256ELb1ELb1ELb0ELb0EEENS1_36VarlenDynamicPersistentTileSchedulerILi64ELi64ELi256ELi128ELb0ELb1ELb1ELb1ELb0ELb1EEEEEEEEEvNT_6ParamsE$_ZZN5flash25CollectiveMainloopFwdSm90ILi2EN4cute5tupleIJNS1_1CILi1EEES4_S4_EEENS2_IJNS3_ILi64EEES6_S6_EEELi512EN7cutlass6half_tEfNS8_4arch4Sm90ELb0ELb1ELb1ELb1ELb0ELb1ELb1ELb0ELb0ELb1ELb0ELb0EE3mmaINS_16FlashAttnFwdSm90ISC_NS_21CollectiveEpilogueFwdINS2_IJS6_NS3_ILi512EEES6_EEES5_S9_SB_Li256ELb1ELb1ELb0ELb0EEENS_36VarlenDynamicPersistentTileSchedulerILi64ELi64ELi256ELi128ELb0ELb1ELb1ELb1ELb0ELb1EEEE13SharedStorageENS1_6TensorINS1_11ArrayEngineIfLm128EEENS1_6LayoutINS2_IJNS2_IJNS3_ILi2EEESR_NS3_ILi32EEEEEES4_S4_EEENS2_IJNS2_IJS4_SR_NS3_ILi4EEEEEENS3_ILi0EEESX_EEEEEEENS_7SoftmaxILi2ELi0EEEEEbRKNSC_6ParamsENS8_25PipelineTmaAsyncNoClusterILi2ENS8_16PipelineTmaAsyncILi2EEEEES19_RNS8_13PipelineStateILj2EEERT0_RT1_iRiRKNS_16SeqlenInfoQKNewKILb1ELb1EEENS2_IJiiiiEEERT_ENKUliT_T0_T1_E_clIZSD_ISM_S10_S12_EbS15_S19_S19_S1C_S1E_S1G_iS1H_S1L_S1M_S1O_EUlRS1P_iE0_NS3_ILb1EEES1W_EEDaiS1P_S1Q_S1R_) ;  /* 0x0000030c009c7944 */ /* 0x021fea0003c00000 */
[----:B------:R-:W-:Y:S05]  /*10c90*/  BSYNC B0 ;  /* 0x0000000000007941 */ /* 0x000fea0003800000 */
.L_x_3697:
[----:B------:R-:W2:Y:S01]  /*10ca0*/  LDL R2, [R1+0x70] ;  /* 0x0000700001027983 */ /* 0x000ea20000100800 */
[----:B------:R-:W0:Y:S08]  /*10cb0*/  LDC R0, c[0x0][0x448] ;  /* 0x00011200ff007b82 */ /* 0x000e300000000800 */
        /* <DEDUP_REMOVED lines=9> */
[----:B------:R-:W-:Y:S02]  /*10d50*/  IMAD.IADD R197, R197, 0x1, R0 ;  /* 0x00000001c5c57824 */ /* 0x000fe400078e0200 */
[----:B------:R-:W-:Y:S02]  /*10d60*/  VIADD R0, R200, 0xfffffffe ;  /* 0xfffffffec8007836 */ /* 0x000fe40000000000 */
        /* <DEDUP_REMOVED lines=13> */
.L_x_3700:
[----:B------:R-:W-:-:S13]  /*10e40*/  ISETP.NE.AND P0, PT, R7, 0x1, PT ;  /* 0x000000010700780c */ /* 0x000fda0003f05270 */
[----:B------:R-:W0:Y:S02]  /*10e50*/  @P0 LDC.64 R4, c[0x0][0xae0] ;  /* 0x0002b800ff040b82 */ /* 0x000e240000000a00 */
[----:B0-----:R-:W-:-:S05]  /*10e60*/  @P0 IMAD.HI.U32 R4, R3, R4, RZ ;  /* 0x0000000403040227 */ /* 0x001fca00078e00ff */
[----:B------:R-:W-:-:S07]  /*10e70*/  @P0 SHF.R.U32.HI R3, RZ, R5, R4 ;  /* 0x00000005ff030219 */ /* 0x000fce0000011604 */
.L_x_3701:
[----:B------:R-:W-:Y:S05]  /*10e80*/  BSYNC B0 ;  /* 0x0000000000007941 */ /* 0x000fea0003800000 */
.L_x_3699:
[----:B------:R-:W-:-:S05]  /*10e90*/  IMAD R3, R3, R7, R7 ;  /* 0x0000000703037224 */ /* 0x000fca00078e0207 */
[----:B------:R-:W-:-:S07]  /*10ea0*/  VIMNMX R6, R6, R3, PT ;  /* 0x0000000306067248 */ /* 0x000fce0003fe0100 */
.L_x_3698:
[----:B------:R-:W-:-:S04]  /*10eb0*/  SHF.R.S32.HI R3, RZ, 0x1f, R6 ;  /* 0x0000001fff037819 */ /* 0x000fc80000011406 */
[----:B------:R-:W-:-:S04]  /*10ec0*/  LEA.HI R3, R3, R6, RZ, 0x6 ;  /* 0x0000000603037211 */ /* 0x000fc800078f30ff */
[----:B------:R-:W-:-:S04]  /*10ed0*/  SHF.R.S32.HI R3, RZ, 0x6, R3 ;  /* 0x00000006ff037819 */ /* 0x000fc80000011403 */
[----:B------:R-:W-:-:S04]  /*10ee0*/  VIMNMX R12, R164, R3, !PT ;  /* 0x00000003a40c7248 */ /* 0x000fc80007fe0100 */
[----:B------:R-:W-:-:S13]  /*10ef0*/  ISETP.GE.AND P0, PT, R0, R12, PT ;  /* 0x0000000c0000720c */ /* 0x000fda0003f06270 */
[----:B------:R-:W-:Y:S05]  /*10f00*/  @!P0 BRA `(.L_x_3702) ;  /* 0x000000a800588947 */ /* 0x000fea0003800000 */
.L_x_3731:
[----:B0-----:R-:W2:Y:S04]  /*10f10*/  LD.E R20, desc[UR44][R16.64+0x1e8] ;  /* 0x0001e82c10147980 */ /* 0x001ea8000c101900 */
[----:B------:R-:W3:Y:S04]  /*10f20*/  LD.E R2, desc[UR44][R16.64+0x1f0] ;  /* 0x0001f02c10027980 */ /* 0x000ee8000c101900 */
[----:B------:R-:W4:Y:S01]  /*10f30*/  LD.E R6, desc[UR44][R16.64+0x1c] ;  /* 0x00001c2c10067980 */ /* 0x000f22000c101900 */
[----:B--2---:R-:W-:-:S05]  /*10f40*/  VIADD R5, R20, 0x1 ;  /* 0x0000000114057836 */ /* 0x004fca0000000000 */
[----:B------:R-:W-:-:S13]  /*10f50*/  ISETP.NE.AND P0, PT, R5, 0x2, PT ;  /* 0x000000020500780c */ /* 0x000fda0003f05270 */
[----:B------:R0:W5:Y:S04]  /*10f60*/  @P0 LD.E R7, desc[UR44][R16.64+0x1ec] ;  /* 0x0001ec2c10070980 */ /* 0x000168000c101900 */
[----:B-1----:R-:W2:Y:S01]  /*10f70*/  @!P0 LD.E R4, desc[UR44][R16.64+0x1ec] ;  /* 0x0001ec2c10048980 */ /* 0x002ea2000c101900 */
        /* <DEDUP_REMOVED lines=13> */
.L_x_3704:
[----:B------:R-:W-:Y:S05]  /*11050*/  BSYNC B0 ;  /* 0x0000000000007941 */ /* 0x000fea0003800000 */
.L_x_3703:
        /* <DEDUP_REMOVED lines=13> */
.L_x_3706:
[----:B------:R-:W-:Y:S05]  /*11130*/  BSYNC B0 ;  /* 0x0000000000007941 */ /* 0x000fea0003800000 */
.L_x_3705:
        /* <DEDUP_REMOVED lines=8> */
.L_x_3708:
[----:B------:R-:W-:Y:S05]  /*111c0*/  BSYNC B0 ;  /* 0x0000000000007941 */ /* 0x000fea0003800000 */
.L_x_3707:
        /* <DEDUP_REMOVED lines=60> */
.L_x_3711:
[----:B------:R-:W-:Y:S05]  /*11590*/  BSYNC B0 ;  /* 0x0000000000007941 */ /* 0x000fea0003800000 */
.L_x_3710:
        /* <DEDUP_REMOVED lines=13> */
.L_x_3713:
[----:B------:R-:W-:Y:S05]  /*11670*/  BSYNC B0 ;  /* 0x0000000000007941 */ /* 0x000fea0003800000 */
.L_x_3712:
        /* <DEDUP_REMOVED lines=8> */
.L_x_3715:
[----:B------:R-:W-:Y:S05]  /*11700*/  BSYNC B0 ;  /* 0x0000000000007941 */ /* 0x000fea0003800000 */
.L_x_3714:
        /* <DEDUP_REMOVED lines=505> */
[----:B------:R-:W-:-:S04]  /*136a0*/  IMAD.U32 R30, R31, 0x10, R30 ;  /* 0x000000101f1e7824 */ /* 0x000fc800078e001e */
[----:B------:R-:W-:-:S04]  /*136b0*/  IMAD.IADD R27, R58, 0x1, -R27 ;  /* 0x000000013a1b7824 */ /* 0x000fc800078e0a1b */
[----:B------:R-:W-:-:S04]  /*136c0*/  IMAD R32, R27, 0x8, R30 ;  /* 0x000000081b207824 */ /* 0x000fc800078e021e */
[----:B------:R-:W-:-:S04]  /*136d0*/  @P1 IMAD.HI.U32 R2, R32, R3, RZ ;  /* 0x0000000320021227 */ /* 0x000fc800078e00ff */
[----:B------:R-:W-:Y:S01]  /*136e0*/  FMUL.FTZ R38, R38, R21 ;  /* 0x0000001526267220 */ /* 0x000fe20000410000 */
[----:B------:R-:W-:-:S03]  /*136f0*/  @P1 SHF.R.U32.HI R32, RZ, R19, R2 ;  /* 0x00000013ff201219 */ /* 0x000fc60000011602 */
[----:B------:R0:W3:Y:S01]  /*13700*/  MUFU.TANH R64, R38 ;  /* 0x0000002600407308 */ /* 0x0000e20000002400 */
[----:B------:R-:W-:Y:S01]  /*13710*/  LOP3.LUT R26, R26, 0x7ffffffc, RZ, 0xc0, !PT ;  /* 0x7ffffffc1a1a7812 */ /* 0x000fe200078ec0ff */
[----:B------:R-:W-:Y:S01]  /*13720*/  FMUL.FTZ R36, R36, R21 ;  /* 0x0000001524247220 */ /* 0x000fe20000410000 */
[----:B------:R-:W4:Y:S01]  /*13730*/  SHFL.IDX PT, R24, R32, RZ, 0x1c1f ;  /* 0x001c1fff20187589 */ /* 0x000f2200000e0000 */
[----:B0-----:R-:W-:-:S04]  /*13740*/  IMAD.SHL.U32 R38, R0, 0x40, RZ ;  /* 0x0000004000267824 */ /* 0x001fc800078e00ff */
[----:B------:R0:W1:Y:S01]  /*13750*/  MUFU.TANH R63, R36 ;  /* 0x00000024003f7308 */ /* 0x0000620000002400 */
[----:B------:R-:W-:Y:S02]  /*13760*/  IMAD.IADD R2, R29, 0x1, -R26 ;  /* 0x000000011d027824 */ /* 0x000fe400078e0a1a */
[-C--:B------:R-:W-:Y:S01]  /*13770*/  FMUL.FTZ R25, R25, R21.reuse ;  /* 0x0000001519197220 */ /* 0x080fe20000410000 */
[----:B------:R-:W-:Y:S01]  /*13780*/  IADD3 R3, -R38, 0x1, RZ ;  /* 0x0000000126037810 */ /* 0x000fe20007ffe1ff */
        /* <DEDUP_REMOVED lines=23> */
[----:B------:R-:W0:Y:S04]  /*13900*/  MUFU.TANH R15, R15 ;  /* 0x0000000f000f7308 */ /* 0x000e280000002400 */
        /* <DEDUP_REMOVED lines=30> */
[----:B------:R2:W0:Y:S01]  /*13af0*/  MUFU.TANH R65, R39 ;  /* 0x0000002700417308 */ /* 0x0004220000002400 */
[----:B----4-:R-:W-:Y:S02]  /*13b00*/  IMAD.IADD R3, R55, 0x1, R24 ;  /* 0x0000000137037824 */ /* 0x010fe400078e0218 */
[----:B--2---:R-:W-:-:S04]  /*13b10*/  IMAD.IADD R39, R18, 0x1, R7 ;  /* 0x0000000112277824 */ /* 0x004fc800078e0207 */
[----:B------:R-:W-:Y:S01]  /*13b20*/  IMAD.IADD R6, R39, 0x1, R24 ;  /* 0x0000000127067824 */ /* 0x000fe200078e0218 */
[----:B-1-3--:R-:W-:Y:S06]  /*13b30*/  @!P2 BRA `(.L_x_3718) ;  /* 0x000000000048a947 */ /* 0x00afec0003800000 */
        /* <DEDUP_REMOVED lines=10> */
.L_x_3720:
[----:B------:R-:W-:-:S13]  /*13be0*/  ISETP.NE.AND P1, PT, R9, 0x1, PT ;  /* 0x000000010900780c */ /* 0x000fda0003f25270 */
[----:B------:R-:W-:-:S05]  /*13bf0*/  @P1 IMAD.HI.U32 R8, R7, R10, RZ ;  /* 0x0000000a07081227 */ /* 0x000fca00078e00ff */
[----:B------:R-:W-:-:S07]  /*13c00*/  @P1 SHF.R.U32.HI R7, RZ, R11, R8 ;  /* 0x0000000bff071219 */ /* 0x000fce0000011608 */
.L_x_3721:
[----:B------:R-:W-:Y:S05]  /*13c10*/  BSYNC B1 ;  /* 0x0000000000017941 */ /* 0x000fea0003800000 */
.L_x_3719:
[----:B------:R-:W-:-:S04]  /*13c20*/  IMAD R7, R7, R9, -R38 ;  /* 0x0000000907077224 */ /* 0x000fc800078e0a26 */
[----:B------:R-:W-:-:S05]  /*13c30*/  IMAD R8, R2, -0x2, R7 ;  /* 0xfffffffe02087824 */ /* 0x000fca00078e0207 */
[----:B------:R-:W-:Y:S02]  /*13c40*/  VIMNMX R3, R3, R8, !PT ;  /* 0x0000000803037248 */ /* 0x000fe40007fe0100 */
[----:B------:R-:W-:-:S07]  /*13c50*/  VIADDMNMX R6, R8, R9, R6, PT ;  /* 0x0000000908067246 */ /* 0x000fce0003800106 */
.L_x_3718:
[----:B------:R-:W-:Y:S05]  /*13c60*/  BSYNC B0 ;  /* 0x0000000000007941 */ /* 0x000fea0003800000 */
.L_x_3717:
[C---:B------:R-:W-:Y:S01]  /*13c70*/  ISETP.GE.AND P1, PT, R58.reuse, 0x9, PT ;  /* 0x000000093a00780c */ /* 0x040fe20003f26270 */
[----:B------:R-:W1:Y:S01]  /*13c80*/  SHFL.IDX PT, R32, R32, 0x1, 0x1c1f ;  /* 0x003c1f0020207f89 */ /* 0x000e6200000e0000 */
[----:B------:R-:W-:Y:S01]  /*13c90*/  ISETP.GE.AND P2, PT, R58, 0x2, PT ;  /* 0x000000023a00780c */ /* 0x000fe20003f46270 */
[----:B------:R-:W-:Y:S01]  /*13ca0*/  BSSY B0, `(.L_x_3722) ;  /* 0x0000060000007945 */ /* 0x000fe20003800000 */
[----:B------:R-:W-:Y:S02]  /*13cb0*/  P2R R67, PR, RZ, 0x2 ;  /* 0x00000002ff437803 */ /* 0x000fe40000000000 */
[----:B------:R-:W-:Y:S02]  /*13cc0*/  ISETP.GT.AND P1, PT, R3, 0x8, !P1 ;  /* 0x000000080300780c */ /* 0x000fe40004f24270 */
[----:B------:R-:W-:Y:S02]  /*13cd0*/  P2R R66, PR, RZ, 0x4 ;  /* 0x00000004ff427803 */ /* 0x000fe40000000000 */
[----:B------:R-:W-:-:S02]  /*13ce0*/  ISETP.LT.OR P1, PT, R6, 0x9, P1 ;  /* 0x000000090600780c */ /* 0x000fc40000f21670 */
[C---:B------:R-:W-:Y:S02]  /*13cf0*/  ISETP.GT.AND P2, PT, R3.reuse, 0x1, !P2 ;  /* 0x000000010300780c */ /* 0x040fe40005744270 */
[----:B------:R-:W-:Y:S02]  /*13d00*/  ISETP.GE.AND P3, PT, R58, 0xa, PT ;  /* 0x0000000a3a00780c */ /* 0x000fe40003f66270 */
[----:B0-----:R-:W-:Y:S02]  /*13d10*/  FSEL R33, R28, -INF , !P1 ;  /* 0xff8000001c217808 */ /* 0x001fe40004800000 */
[----:B------:R-:W-:Y:S02]  /*13d20*/  ISETP.LT.OR P2, PT, R6, 0x2, P2 ;  /* 0x000000020600780c */ /* 0x000fe40001741670 */
[----:B------:R-:W-:Y:S02]  /*13d30*/  ISETP.GT.AND P1, PT, R3, 0x9, !P3 ;  /* 0x000000090300780c */ /* 0x000fe40005f24270 */
[----:B------:R-:W-:-:S02]  /*13d40*/  FSEL R35, R25, -INF , !P2 ;  /* 0xff80000019237808 */ /* 0x000fc40005000000 */
[----:B------:R-:W-:Y:S01]  /*13d50*/  ISETP.LT.OR P1, PT, R6, 0xa, P1 ;  /* 0x0000000a0600780c */ /* 0x000fe20000f21670 */
[----:B-1----:R-:W-:Y:S01]  /*13d60*/  IMAD.IADD R8, R55, 0x1, R32 ;  /* 0x0000000137087824 */ /* 0x002fe200078e0220 */
        /* <DEDUP_REMOVED lines=75> */
.L_x_3725:
[----:B------:R-:W-:-:S13]  /*14220*/  ISETP.NE.AND P6, PT, R9, 0x1, PT ;  /* 0x000000010900780c */ /* 0x000fda0003fc5270 */
[----:B------:R-:W-:-:S05]  /*14230*/  @P6 IMAD.HI.U32 R10, R4, R10, RZ ;  /* 0x0000000a040a6227 */ /* 0x000fca00078e00ff */
[----:B------:R-:W-:-:S07]  /*14240*/  @P6 SHF.R.U32.HI R4, RZ, R11, R10 ;  /* 0x0000000bff046219 */ /* 0x000fce000001160a */
.L_x_3726:
[----:B------:R-:W-:Y:S05]  /*14250*/  BSYNC B1 ;  /* 0x0000000000017941 */ /* 0x000fea0003800000 */
.L_x_3724:
[----:B------:R-:W-:-:S04]  /*14260*/  IMAD R3, R4, R9, -R38 ;  /* 0x0000000904037224 */ /* 0x000fc800078e0a26 */
[----:B------:R-:W-:-:S05]  /*14270*/  IMAD R3, R2, -0x2, R3 ;  /* 0xfffffffe02037824 */ /* 0x000fca00078e0203 */
[----:B------:R-:W-:Y:S02]  /*14280*/  VIADDMNMX R6, R3, R9, R6, PT ;  /* 0x0000000903067246 */ /* 0x000fe40003800106 */
[----:B------:R-:W-:-:S07]  /*14290*/  VIMNMX R8, R8, R3, !PT ;  /* 0x0000000308087248 */ /* 0x000fce0007fe0100 */
.L_x_3723:
[----:B------:R-:W-:Y:S05]  /*142a0*/  BSYNC B0 ;  /* 0x0000000000007941 */ /* 0x000fea0003800000 */
.L_x_3722:
        /* <DEDUP_REMOVED lines=42> */
[----:B------:R-:W-:Y:S02]  /*14550*/  ISETP.GT.AND P1, PT, R8, 0x29, !P1 ;  /* 0x000000290800780c */ /* 0x000fe40004f24270 */
[----:B------:R-:W-:Y:S02]  /*14560*/  ISETP.LT.OR P5, PT, R6, 0x29, P5 ;  /* 0x000000290600780c */ /* 0x000fe40002fa1670 */
[----:B------:R-:W-:Y:S02]  /*14570*/  ISETP.GT.AND P2, PT, R8, 0x30, !P2 ;  /* 0x000000300800780c */ /* 0x000fe40005744270 */
[----:B------:R-:W-:-:S02]  /*14580*/  FSEL R9, R46, -INF , !P5 ;  /* 0xff8000002e097808 */ /* 0x000fc40006800000 */
[----:B------:R-:W-:Y:S02]  /*14590*/  ISETP.LT.OR P1, PT, R6, 0x2a, P1 ;  /* 0x0000002a0600780c */ /* 0x000fe40000f21670 */
[----:B------:R-:W-:Y:S02]  /*145a0*/  ISETP.GT.AND P3, PT, R8, 0x31, !P3 ;  /* 0x000000310800780c */ /* 0x000fe40005f64270 */
[----:B------:R-:W-:Y:S02]  /*145b0*/  ISETP.LT.OR P2, PT, R6, 0x31, P2 ;  /* 0x000000310600780c */ /* 0x000fe40001741670 */
[----:B------:R-:W-:Y:S02]  /*145c0*/  FSEL R52, R36, -INF , !P1 ;  /* 0xff80000024347808 */ /* 0x000fe40004800000 */
[----:B------:R-:W-:Y:S02]  /*145d0*/  ISETP.NE.AND P6, PT, R41, RZ, PT ;  /* 0x000000ff2900720c */ /* 0x000fe40003fc5270 */
[----:B------:R-:W-:-:S02]  /*145e0*/  ISETP.GT.AND P4, PT, R8, 0x38, !P4 ;  /* 0x000000380800780c */ /* 0x000fc40006784270 */
[----:B------:R-:W-:Y:S02]  /*145f0*/  ISETP.LT.OR P3, PT, R6, 0x32, P3 ;  /* 0x000000320600780c */ /* 0x000fe40001f61670 */
[----:B------:R-:W-:Y:S02]  /*14600*/  FSEL R50, R50, -INF , !P2 ;  /* 0xff80000032327808 */ /* 0x000fe40005000000 */
[----:B------:R-:W-:Y:S02]  /*14610*/  ISETP.GT.AND P1, PT, R8, 0x39, !P6 ;  /* 0x000000390800780c */ /* 0x000fe40007724270 */
[C---:B------:R-:W-:Y:S02]  /*14620*/  ISETP.LT.OR P4, PT, R6.reuse, 0x39, P4 ;  /* 0x000000390600780c */ /* 0x040fe40002781670 */
[----:B------:R-:W-:Y:S01]  /*14630*/  FSEL R56, R51, -INF , !P3 ;  /* 0xff80000033387808 */ /* 0x000fe20005800000 */
[----:B------:R-:W-:Y:S01]  /*14640*/  UIADD3 UR4, UP0, UR37, 0x200, URZ ;  /* 0x0000020025047890 */ /* 0x000fe2000ff1e03f */
[----:B------:R-:W-:-:S02]  /*14650*/  ISETP.LT.OR P1, PT, R6, 0x3a, P1 ;  /* 0x0000003a0600780c */ /* 0x000fc40000f21670 */
[----:B------:R-:W-:Y:S01]  /*14660*/  FSEL R54, R54, -INF , !P4 ;  /* 0xff80000036367808 */ /* 0x000fe20006000000 */
[----:B------:R-:W-:Y:S02]  /*14670*/  ULOP3.LUT UR4, UR4, 0x4, URZ, 0xfc, !UPT ;  /* 0x0000000404047892 */ /* 0x000fe4000f8efc3f */
[----:B------:R-:W-:Y:S01]  /*14680*/  UIADD3.X UR5, URZ, UR36, URZ, UP0, !UPT ;  /* 0x000000243f057290 */ /* 0x000fe200087fe43f */
        /* <DEDUP_REMOVED lines=34> */
[----:B------:R-:W-:Y:S01]  /*148b0*/  FMNMX.FTZ R41, R54, R4, !PT ;  /* 0x0000000436297209 */ /* 0x000fe20007810000 */
[----:B------:R-:W-:Y:S02]  /*148c0*/  IMAD.U32 R4, RZ, RZ, UR4 ;  /* 0x00000004ff047e24 */ /* 0x000fe4000f8e00ff */
[----:B------:R-:W-:Y:S01]  /*148d0*/  IMAD.U32 R5, RZ, RZ, UR5 ;  /* 0x00000005ff057e24 */ /* 0x000fe2000f8e00ff */
        /* <DEDUP_REMOVED lines=43> */
.L_x_3728:
[----:B------:R-:W-:Y:S05]  /*14b90*/  BSYNC B0 ;  /* 0x0000000000007941 */ /* 0x000fea0003800000 */
.L_x_3727:
        /* <DEDUP_REMOVED lines=36> */
[----:B------:R-:W-:Y:S01]  /*14de0*/  MUFU.EX2 R33, R33 ;  /* 0x0000002100217308 */ /* 0x000fe20000000800 */
[----:B-----5:R-:W-:-:S02]  /*14df0*/  FADD.FTZ R2, R168, R47 ;  /* 0x0000002fa8027221 */ /* 0x020fc40000010000 */
        /* <DEDUP_REMOVED lines=8> */
[----:B--2---:R-:W-:Y:S01]  /*14e80*/  FADD.FTZ R20, R35, R2 ;  /* 0x0000000223147221 */ /* 0x004fe20000010000 */
[-CC-:B------:R-:W-:Y:S01]  /*14e90*/  FFMA.FTZ R13, R13, R46.reuse, -R3.reuse ;  /* 0x0000002e0d0d7223 */ /* 0x180fe20000010803 */
[-CC-:B------:R-:W-:Y:S01]  /*14ea0*/  FFMA.FTZ R11, R11, R46.reuse, -R3.reuse ;  /* 0x0000002e0b0b7223 */ /* 0x180fe20000010803 */
[-CC-:B------:R-:W-:Y:S01]  /*14eb0*/  FFMA.FTZ R10, R10, R46.reuse, -R3.reuse ;  /* 0x0000002e0a0a7223 */ /* 0x180fe20000010803 */
[-CC-:B------:R-:W-:Y:S01]  /*14ec0*/  FFMA.FTZ R9, R9, R46.reuse, -R3.reuse ;  /* 0x0000002e09097223 */ /* 0x180fe20000010803 */
[----:B------:R-:W1:Y:S01]  /*14ed0*/  MUFU.EX2 R40, R40 ;  /* 0x0000002800287308 */ /* 0x000e620000000800 */
[----:B------:R-:W-:-:S07]  /*14ee0*/  FFMA.FTZ R2, R52, R46, -R3 ;  /* 0x0000002e34027223 */ /* 0x000fce0000010803 */
[----:B------:R-:W2:Y:S08]  /*14ef0*/  MUFU.EX2 R39, R39 ;  /* 0x0000002700277308 */ /* 0x000eb00000000800 */
[----:B------:R-:W3:Y:S01]  /*14f00*/  MUFU.EX2 R38, R38 ;  /* 0x0000002600267308 */ /* 0x000ee20000000800 */
[----:B-1----:R-:W-:-:S07]  /*14f10*/  FADD.FTZ R4, R40, R49 ;  /* 0x0000003128047221 */ /* 0x002fce0000010000 */
[----:B------:R-:W1:Y:S01]  /*14f20*/  MUFU.EX2 R37, R37 ;  /* 0x0000002500257308 */ /* 0x000e620000000800 */
[----:B--2---:R-:W-:-:S07]  /*14f30*/  FADD.FTZ R5, R39, R4 ;  /* 0x0000000427057221 */ /* 0x004fce0000010000 */
[----:B------:R-:W-:Y:S01]  /*14f40*/  MUFU.EX2 R30, R30 ;  /* 0x0000001e001e7308 */ /* 0x000fe20000000800 */
[----:B---3--:R-:W-:-:S07]  /*14f50*/  FADD.FTZ R4, R38, R5 ;  /* 0x0000000526047221 */ /* 0x008fce0000010000 */
[----:B------:R-:W2:Y:S01]  /*14f60*/  MUFU.EX2 R34, R34 ;  /* 0x0000002200227308 */ /* 0x000ea20000000800 */
[----:B-1----:R-:W-:Y:S01]  /*14f70*/  FADD.FTZ R5, R37, R4 ;  /* 0x0000000425057221 */ /* 0x002fe20000010000 */
[----:B------:R-:W-:-:S06]  /*14f80*/  FFMA.FTZ R4, R50, R46, -R3 ;  /* 0x0000002e32047223 */ /* 0x000fcc0000010803 */
[----:B------:R-:W-:Y:S08]  /*14f90*/  MUFU.EX2 R29, R29 ;  /* 0x0000001d001d7308 */ /* 0x000ff00000000800 */
[----:B------:R-:W1:Y:S01]  /*14fa0*/  MUFU.EX2 R173, R32 ;  /* 0x0000002000ad7308 */ /* 0x000e620000000800 */
[----:B--2---:R-:W-:Y:S01]  /*14fb0*/  FADD.FTZ R42, R34, R5 ;  /* 0x00000005222a7221 */ /* 0x004fe20000010000 */
[----:B------:R-:W-:-:S06]  /*14fc0*/  FFMA.FTZ R5, R56, R46, -R3 ;  /* 0x0000002e38057223 */ /* 0x000fcc0000010803 */
[----:B------:R-:W2:Y:S08]  /*14fd0*/  MUFU.EX2 R28, R28 ;  /* 0x0000001c001c7308 */ /* 0x000eb00000000800 */
[----:B------:R3:W-:Y:S01]  /*14fe0*/  MUFU.EX2 R182, R15 ;  /* 0x0000000f00b67308 */ /* 0x0007e20000000800 */
[----:B-1----:R-:W-:-:S07]  /*14ff0*/  FADD.FTZ R31, R173, R42 ;  /* 0x0000002aad1f7221 */ /* 0x002fce0000010000 */
[----:B------:R-:W-:Y:S01]  /*15000*/  MUFU.EX2 R14, R14 ;  /* 0x0000000e000e7308 */ /* 0x000fe20000000800 */
[----:B---3--:R-:W-:-:S04]  /*15010*/  FADD.FTZ R15, R33, R20 ;  /* 0x00000014210f7221 */ /* 0x008fc80000010000 */
[----:B------:R-:W-:-:S03]  /*15020*/  FADD.FTZ R15, R170, R15 ;  /* 0x0000000faa0f7221 */ /* 0x000fc60000010000 */
[----:B------:R-:W1:Y:S01]  /*15030*/  MUFU.EX2 R27, R27 ;  /* 0x0000001b001b7308 */ /* 0x000e620000000800 */
[----:B------:R-:W-:-:S04]  /*15040*/  FADD.FTZ R32, R30, R15 ;  /* 0x0000000f1e207221 */ /* 0x000fc80000010000 */
[----:B------:R-:W-:-:S03]  /*15050*/  FADD.FTZ R15, R29, R32 ;  /* 0x000000201d0f7221 */ /* 0x000fc60000010000 */
[----:B------:R-:W-:Y:S01]  /*15060*/  MUFU.EX2 R13, R13 ;  /* 0x0000000d000d7308 */ /* 0x000fe20000000800 */
[----:B--2---:R-:W-:-:S07]  /*15070*/  FADD.FTZ R42, R28, R15 ;  /* 0x0000000f1c2a7221 */ /* 0x004fce0000010000 */
[----:B------:R-:W0:Y:S01]  /*15080*/  MUFU.EX2 R26, R26 ;  /* 0x0000001a001a7308 */ /* 0x000e220000000800 */
[----:B-1----:R-:W-:-:S07]  /*15090*/  FADD.FTZ R15, R27, R42 ;  /* 0x0000002a1b0f7221 */ /* 0x002fce0000010000 */
[----:B------:R-:W-:Y:S08]  /*150a0*/  MUFU.EX2 R11, R11 ;  /* 0x0000000b000b7308 */ /* 0x000ff00000000800 */
[----:B------:R-:W1:Y:S01]  /*150b0*/  MUFU.EX2 R25, R25 ;  /* 0x0000001900197308 */ /* 0x000e620000000800 */
[----:B0-----:R-:W-:-:S07]  /*150c0*/  FADD.FTZ R44, R26, R15 ;  /* 0x0000000f1a2c7221 */ /* 0x001fce0000010000 */
[----:B------:R-:W-:Y:S08]  /*150d0*/  MUFU.EX2 R10, R10 ;  /* 0x0000000a000a7308 */ /* 0x000ff00000000800 */
[----:B------:R-:W0:Y:S08]  /*150e0*/  MUFU.EX2 R24, R24 ;  /* 0x0000001800187308 */ /* 0x000e300000000800 */
[----:B------:R-:W-:Y:S08]  /*150f0*/  MUFU.EX2 R9, R9 ;  /* 0x0000000900097308 */ /* 0x000ff00000000800 */
[----:B------:R2:W-:Y:S08]  /*15100*/  MUFU.EX2 R20, R2 ;  /* 0x0000000200147308 */ /* 0x0005f00000000800 */
[----:B------:R-:W3:Y:S01]  /*15110*/  MUFU.EX2 R21, R21 ;  /* 0x0000001500157308 */ /* 0x000ee20000000800 */
[----:B--2---:R-:W-:Y:S01]  /*15120*/  FADD.FTZ R2, R14, R31 ;  /* 0x0000001f0e027221 */ /* 0x004fe20000010000 */
[----:B-1----:R-:W-:-:S03]  /*15130*/  FADD.FTZ R31, R25, R44 ;  /* 0x0000002c191f7221 */ /* 0x002fc60000010000 */
[----:B------:R-:W-:Y:S01]  /*15140*/  FADD.FTZ R42, R13, R2 ;  /* 0x000000020d2a7221 */ /* 0x000fe20000010000 */
[-CC-:B------:R-:W-:Y:S01]  /*15150*/  FFMA.FTZ R2, R54, R46.reuse, -R3.reuse ;  /* 0x0000002e36027223 */ /* 0x180fe20000010803 */
[----:B------:R-:W-:Y:S01]  /*15160*/  FFMA.FTZ R3, R36, R46, -R3 ;  /* 0x0000002e24037223 */ /* 0x000fe20000010803 */
[----:B------:R-:W1:Y:S01]  /*15170*/  MUFU.EX2 R19, R19 ;  /* 0x0000001300137308 */ /* 0x000e620000000800 */
[----:B------:R-:W-:Y:S01]  /*15180*/  FADD.FTZ R15, R11, R42 ;  /* 0x0000002a0b0f7221 */ /* 0x000fe20000010000 */
[----:B0-----:R-:W-:-:S06]  /*15190*/  FADD.FTZ R42, R24, R31 ;  /* 0x0000001f182a7221 */ /* 0x001fcc0000010000 */
[----:B------:R0:W2:Y:S01]  /*151a0*/  MUFU.EX2 R181, R4 ;  /* 0x0000000400b57308 */ /* 0x0000a20000000800 */
[----:B---3--:R-:W-:-:S07]  /*151b0*/  FADD.FTZ R42, R21, R42 ;  /* 0x0000002a152a7221 */ /* 0x008fce0000010000 */
[----:B------:R-:W-:Y:S01]  /*151c0*/  MUFU.EX2 R18, R18 ;  /* 0x0000001200127308 */ /* 0x000fe20000000800 */
[----:B0-----:R-:W-:-:S07]  /*151d0*/  FADD.FTZ R4, R10, R15 ;  /* 0x0000000f0a047221 */ /* 0x001fce0000010000 */
[----:B------:R0:W3:Y:S08]  /*151e0*/  MUFU.EX2 R32, R5 ;  /* 0x0000000500207308 */ /* 0x0000f00000000800 */
[----:B------:R-:W4:Y:S01]  /*151f0*/  MUFU.EX2 R7, R7 ;  /* 0x0000000700077308 */ /* 0x000f220000000800 */
[----:B0-----:R-:W-:-:S04]  /*15200*/  FADD.FTZ R5, R9, R4 ;  /* 0x0000000409057221 */ /* 0x001fc80000010000 */
[----:B------:R-:W-:Y:S01]  /*15210*/  FADD.FTZ R4, R20, R5 ;  /* 0x0000000514047221 */ /* 0x000fe20000010000 */
[----:B-1----:R-:W-:Y:S02]  /*15220*/  FADD.FTZ R5, R19, R42 ;  /* 0x0000002a13057221 */ /* 0x002fe40000010000 */
[----:B------:R0:W1:Y:S01]  /*15230*/  MUFU.EX2 R183, R2 ;  /* 0x0000000200b77308 */ /* 0x0000620000000800 */
[----:B--2---:R-:W-:-:S04]  /*15240*/  FADD.FTZ R15, R181, R4 ;  /* 0x00000004b50f7221 */ /* 0x004fc80000010000 */
[----:B---3--:R-:W-:-:S03]  /*15250*/  FADD.FTZ R4, R32, R15 ;  /* 0x0000000f20047221 */ /* 0x008fc60000010000 */
[----:B------:R-:W2:Y:S01]  /*15260*/  MUFU.EX2 R36, R3 ;  /* 0x0000000300247308 */ /* 0x000ea20000000800 */
[----:B0-----:R-:W-:-:S04]  /*15270*/  FADD.FTZ R2, R18, R5 ;  /* 0x0000000512027221 */ /* 0x001fc80000010000 */
[----:B----4-:R-:W-:Y:S01]  /*15280*/  FADD.FTZ R5, R7, R2 ;  /* 0x0000000207057221 */ /* 0x010fe20000010000 */
[----:B-1----:R-:W-:-:S03]  /*15290*/  FADD.FTZ R15, R183, R4 ;  /* 0x00000004b70f7221 */ /* 0x002fc60000010000 */
[----:B------:R-:W-:-:S05]  /*152a0*/  FADD.FTZ R31, R182, R5 ;  /* 0x00000005b61f7221 */ /* 0x000fca0000010000 */
        /* <DEDUP_REMOVED lines=32> */
[----:B------:R-:W-:-:S04]  /*154b0*/  UIADD3 UR4, UP0, UR37, 0x230, URZ ;  /* 0x0000023025047890 */ /* 0x000fc8000ff1e03f */
[----:B------:R-:W-:Y:S02]  /*154c0*/  ULOP3.LUT UR5, UR4, 0x4, URZ, 0xfc, !UPT ;  /* 0x0000000404057892 */ /* 0x000fe4000f8efc3f */
[----:B------:R-:W-:-:S04]  /*154d0*/  UIADD3.X UR6, URZ, UR36, URZ, UP0, !UPT ;  /* 0x000000243f067290 */ /* 0x000fc800087fe43f */
[----:B------:R-:W-:Y:S02]  /*154e0*/  IMAD.U32 R2, RZ, RZ, UR5 ;  /* 0x00000005ff027e24 */ /* 0x000fe4000f8e00ff */
[----:B------:R-:W-:Y:S02]  /*154f0*/  IMAD.U32 R3, RZ, RZ, UR6 ;  /* 0x00000006ff037e24 */ /* 0x000fe4000f8e00ff */
[----:B--2---:R-:W-:-:S05]  /*15500*/  FMUL.FTZ R5, R6, R5 ;  /* 0x0000000506057220 */ /* 0x004fca0000410000 */
[----:B------:R0:W-:Y:S04]  /*15510*/  ST.E desc[UR44][R16.64+0x230], R5 ;  /* 0x0002300510007985 */ /* 0x0001e8000c10192c */
[----:B------:R-:W2:Y:S02]  /*15520*/  LD.E R7, desc[UR44][R2.64] ;  /* 0x0000002c02077980 */ /* 0x000ea4000c101900 */
[----:B--2---:R-:W-:-:S05]  /*15530*/  FMUL.FTZ R7, R6, R7 ;  /* 0x0000000706077220 */ /* 0x004fca0000410000 */
[----:B------:R1:W-:Y:S04]  /*15540*/  ST.E desc[UR44][R2.64], R7 ;  /* 0x0000000702007985 */ /* 0x0003e8000c10192c */
[----:B0-----:R-:W2:Y:S04]  /*15550*/  LD.E R5, desc[UR44][R16.64+0x270] ;  /* 0x0002702c10057980 */ /* 0x001ea8000c101900 */
        /* <DEDUP_REMOVED lines=61> */
[----:B------:R-:W-:-:S06]  /*15930*/  ULOP3.LUT UR5, UR4, 0x8, URZ, 0xfc, !UPT ;  /* 0x0000000804057892 */ /* 0x000fcc000f8efc3f */
[----:B------:R-:W-:Y:S02]  /*15940*/  IMAD.U32 R4, RZ, RZ, UR5 ;  /* 0x00000005ff047e24 */ /* 0x000fe4000f8e00ff */
[C---:B--2---:R-:W-:Y:S01]  /*15950*/  FMUL.FTZ R5, R6.reuse, R5 ;  /* 0x0000000506057220 */ /* 0x044fe20000410000 */
[----:B---3--:R-:W-:-:S04]  /*15960*/  FMUL.FTZ R131, R6, R131 ;  /* 0x0000008306837220 */ /* 0x008fc80000410000 */
[----:B------:R0:W-:Y:S01]  /*15970*/  ST.E desc[UR44][R16.64+0x270], R5 ;  /* 0x0002700510007985 */ /* 0x0001e2000c10192c */
[C---:B----4-:R-:W-:Y:S01]  /*15980*/  FMUL.FTZ R9, R6.reuse, R9 ;  /* 0x0000000906097220 */ /* 0x050fe20000410000 */
[C---:B-----5:R-:W-:Y:S01]  /*15990*/  FMUL.FTZ R11, R6.reuse, R11 ;  /* 0x0000000b060b7220 */ /* 0x060fe20000410000 */
[C---:B------:R-:W-:Y:S01]  /*159a0*/  FMUL.FTZ R13, R6.reuse, R13 ;  /* 0x0000000d060d7220 */ /* 0x040fe20000410000 */
[----:B0-----:R-:W-:Y:S02]  /*159b0*/  IMAD.U32 R5, RZ, RZ, UR6 ;  /* 0x00000006ff057e24 */ /* 0x001fe4000f8e00ff */
        /* <DEDUP_REMOVED lines=119> */
[----:B------:R-:W-:Y:S01]  /*16130*/  ULOP3.LUT UR4, UR4, 0xc, URZ, 0xfc, !UPT ;  /* 0x0000000c04047892 */ /* 0x000fe2000f8efc3f */
[----:B-1----:R-:W-:-:S05]  /*16140*/  IMAD.U32 R7, RZ, RZ, UR6 ;  /* 0x00000006ff077e24 */ /* 0x002fca000f8e00ff */
[----:B------:R-:W-:Y:S02]  /*16150*/  IMAD.U32 R6, RZ, RZ, UR4 ;  /* 0x00000004ff067e24 */ /* 0x000fe4000f8e00ff */
[----:B--2---:R-:W-:-:S05]  /*16160*/  FMUL.FTZ R9, R8, R9 ;  /* 0x0000000908097220 */ /* 0x004fca0000410000 */
        /* <DEDUP_REMOVED lines=1116> */
[----:B------:R-:W3:Y:S04]  /*1a730*/  LD.E R11, desc[UR44][R2.64] ;  /* 0x0000002c020b7980 */ /* 0x000ee8000c101900 */
[----:B---3--:R3:W-:Y:S04]  /*1a740*/  ST.E desc[UR44][R2.64], R11 ;  /* 0x0000000b02007985 */ /* 0x0087e8000c10192c */
[----:B------:R-:W4:Y:S04]  /*1a750*/  LD.E R13, desc[UR44][R4.64] ;  /* 0x0000002c040d7980 */ /* 0x000f28000c101900 */
[----:B----4-:R4:W-:Y:S04]  /*1a760*/  ST.E desc[UR44][R4.64], R13 ;  /* 0x0000000d04007985 */ /* 0x0109e8000c10192c */
[----:B------:R-:W5:Y:S04]  /*1a770*/  LD.E R15, desc[UR44][R6.64] ;  /* 0x0000002c060f7980 */ /* 0x000f68000c101900 */
[----:B-----5:R5:W-:Y:S04]  /*1a780*/  ST.E desc[UR44][R6.64], R15 ;  /* 0x0000000f06007985 */ /* 0x020be8000c10192c */
[----:B------:R-:W5:Y:S04]  /*1a790*/  LD.E R19, desc[UR44][R16.64+0x240] ;  /* 0x0002402c10137980 */ /* 0x000f68000c101900 */
[----:B------:R-:W5:Y:S04]  /*1a7a0*/  LD.E R21, desc[UR44][R16.64+0x244] ;  /* 0x0002442c10157980 */ /* 0x000f68000c101900 */
[----:B0-----:R-:W5:Y:S04]  /*1a7b0*/  LD.E R25, desc[UR44][R16.64+0x248] ;  /* 0x0002482c10197980 */ /* 0x001f68000c101900 */
[----:B-1----:R-:W5:Y:S04]  /*1a7c0*/  LD.E R27, desc[UR44][R16.64+0x24c] ;  /* 0x00024c2c101b7980 */ /* 0x002f68000c101900 */
[----:B--2---:R-:W2:Y:S04]  /*1a7d0*/  LD.E R9, desc[UR44][R16.64+0x250] ;  /* 0x0002502c10097980 */ /* 0x004ea8000c101900 */
[----:B------:R-:W2:Y:S04]  /*1a7e0*/  LD.E R29, desc[UR44][R16.64+0x254] ;  /* 0x0002542c101d7980 */ /* 0x000ea8000c101900 */
[----:B---3--:R-:W3:Y:S04]  /*1a7f0*/  LD.E R3, desc[UR44][R16.64+0x258] ;  /* 0x0002582c10037980 */ /* 0x008ee8000c101900 */
[----:B------:R-:W3:Y:S04]  /*1a800*/  LD.E R11, desc[UR44][R16.64+0x25c] ;  /* 0x00025c2c100b7980 */ /* 0x000ee8000c101900 */
[----:B----4-:R-:W4:Y:S04]  /*1a810*/  LD.E R5, desc[UR44][R16.64+0x260] ;  /* 0x0002602c10057980 */ /* 0x010f28000c101900 */
[----:B------:R-:W4:Y:S04]  /*1a820*/  LD.E R13, desc[UR44][R16.64+0x264] ;  /* 0x0002642c100d7980 */ /* 0x000f28000c101900 */
[----:B-----5:R-:W5:Y:S04]  /*1a830*/  LD.E R7, desc[UR44][R16.64+0x268] ;  /* 0x0002682c10077980 */ /* 0x020f68000c101900 */
        /* <DEDUP_REMOVED lines=113> */
[----:B------:R0:W-:Y:S04]  /*1af50*/  ST.E desc[UR44][R16.64+0x240], R19 ;  /* 0x0002401310007985 */ /* 0x0001e8000c10192c */
[----:B------:R0:W-:Y:S04]  /*1af60*/  ST.E desc[UR44][R16.64+0x244], R21 ;  /* 0x0002441510007985 */ /* 0x0001e8000c10192c */
[----:B------:R0:W-:Y:S04]  /*1af70*/  ST.E desc[UR44][R16.64+0x248], R25 ;  /* 0x0002481910007985 */ /* 0x0001e8000c10192c */
[----:B------:R0:W-:Y:S04]  /*1af80*/  ST.E desc[UR44][R16.64+0x24c], R27 ;  /* 0x00024c1b10007985 */ /* 0x0001e8000c10192c */
[----:B--2---:R0:W-:Y:S04]  /*1af90*/  ST.E desc[UR44][R16.64+0x250], R9 ;  /* 0x0002500910007985 */ /* 0x0041e8000c10192c */
[----:B------:R0:W-:Y:S04]  /*1afa0*/  ST.E desc[UR44][R16.64+0x254], R29 ;  /* 0x0002541d10007985 */ /* 0x0001e8000c10192c */
[----:B---3--:R0:W-:Y:S04]  /*1afb0*/  ST.E desc[UR44][R16.64+0x258], R3 ;  /* 0x0002580310007985 */ /* 0x0081e8000c10192c */
[----:B------:R0:W-:Y:S04]  /*1afc0*/  ST.E desc[UR44][R16.64+0x25c], R11 ;  /* 0x00025c0b10007985 */ /* 0x0001e8000c10192c */
[----:B----4-:R0:W-:Y:S04]  /*1afd0*/  ST.E desc[UR44][R16.64+0x260], R5 ;  /* 0x0002600510007985 */ /* 0x0101e8000c10192c */
[----:B------:R0:W-:Y:S04]  /*1afe0*/  ST.E desc[UR44][R16.64+0x264], R13 ;  /* 0x0002640d10007985 */ /* 0x0001e8000c10192c */
[----:B-----5:R0:W-:Y:S04]  /*1aff0*/  ST.E desc[UR44][R16.64+0x268], R7 ;  /* 0x0002680710007985 */ /* 0x0201e8000c10192c */
        /* <DEDUP_REMOVED lines=129> */
.L_x_3730:
[----:B------:R-:W-:Y:S05]  /*1b810*/  BSYNC B0 ;  /* 0x0000000000007941 */ /* 0x000fea0003800000 */
.L_x_3729:
[C---:B------:R-:W-:Y:S01]  /*1b820*/  ISETP.GT.AND P0, PT, R0.reuse, R12, PT ;  /* 0x0000000c0000720c */ /* 0x040fe20003f04270 */
[----:B------:R-:W-:-:S12]  /*1b830*/  VIADD R0, R0, 0xffffffff ;  /* 0xffffffff00007836 */ /* 0x000fd80000000000 */
[----:B------:R-:W-:Y:S05]  /*1b840*/  @P0 BRA `(.L_x_3731) ;  /* 0xffffff5400b00947 */ /* 0x000fea000383ffff */
[----:B0-----:R-:W2:Y:S02]  /*1b850*/  LDL R2, [R1+0x70] ;  /* 0x0000700001027983 */ /* 0x001ea40000100800 */
[----:B--2---:R-:W-:-:S07]  /*1b860*/  IMAD.SHL.U32 R2, R2, 0x40, RZ ;  /* 0x0000004002027824 */ /* 0x004fce00078e00ff */
.L_x_3702:
[----:B------:R-:W0:Y:S01]  /*1b870*/  LDC R3, c[0x0][0x448] ;  /* 0x00011200ff037b82 */ /* 0x000e220000000800 */
[----:B------:R-:W-:-:S07]  /*1b880*/  ULDC UR4, c[0x0][0xad4] ;  /* 0x0002b50000047ab9 */ /* 0x000fce0000000800 */
[----:B------:R-:W2:Y:S01]  /*1b890*/  LDC R6, c[0x0][0xadc] ;  /* 0x0002b700ff067b82 */ /* 0x000ea20000000800 */
[----:B0-----:R-:W-:Y:S01]  /*1b8a0*/  ISETP.NE.AND P0, PT, R3, 0x1, PT ;  /* 0x000000010300780c */ /* 0x001fe20003f05270 */
[----:B------:R-:W-:-:S12]  /*1b8b0*/  VIADD R3, R2, 0x3f ;  /* 0x0000003f02037836 */ /* 0x000fd80000000000 */
[----:B-1----:R-:W0:Y:S08]  /*1b8c0*/  @P0 LDC R4, c[0x0][0x44c] ;  /* 0x00011300ff040b82 */ /* 0x002e300000000800 */
[----:B------:R-:W1:Y:S01]  /*1b8d0*/  @P0 LDC R5, c[0x0][0x450] ;  /* 0x00011400ff050b82 */ /* 0x000e620000000800 */
[----:B0-----:R-:W-:-:S05]  /*1b8e0*/  @P0 IMAD.HI.U32 R2, R3, R4, RZ ;  /* 0x0000000403020227 */ /* 0x001fca00078e00ff */
[----:B-1----:R-:W-:Y:S02]  /*1b8f0*/  @P0 SHF.R.U32.HI R3, RZ, R5, R2 ;  /* 0x00000005ff030219 */ /* 0x002fe40000011602 */
[----:B--2---:R-:W-:-:S03]  /*1b900*/  ISETP.GE.AND P0, PT, R6, 0x1, PT ;  /* 0x000000010600780c */ /* 0x004fc60003f06270 */
[----:B------:R-:W-:-:S04]  /*1b910*/  IMAD.IADD R3, R192, 0x1, R3 ;  /* 0x00000001c0037824 */ /* 0x000fc800078e0203 */
        /* <DEDUP_REMOVED lines=12> */
.L_x_3734:
[----:B------:R-:W-:-:S13]  /*1b9e0*/  ISETP.NE.AND P0, PT, R6, 0x1, PT ;  /* 0x000000010600780c */ /* 0x000fda0003f05270 */
[----:B------:R-:W0:Y:S02]  /*1b9f0*/  @P0 LDC.64 R4, c[0x0][0xae0] ;  /* 0x0002b800ff040b82 */ /* 0x000e240000000a00 */
[----:B0-----:R-:W-:-:S05]  /*1ba00*/  @P0 IMAD.HI.U32 R4, R3, R4, RZ ;  /* 0x0000000403040227 */ /* 0x001fca00078e00ff */
[----:B------:R-:W-:-:S07]  /*1ba10*/  @P0 SHF.R.U32.HI R3, RZ, R5, R4 ;  /* 0x00000005ff030219 */ /* 0x000fce0000011604 */
.L_x_3735:
[----:B------:R-:W-:Y:S05]  /*1ba20*/  BSYNC B0 ;  /* 0x0000000000007941 */ /* 0x000fea0003800000 */
.L_x_3733:
[----:B------:R-:W-:-:S05]  /*1ba30*/  IMAD R3, R3, R6, RZ ;  /* 0x0000000603037224 */ /* 0x000fca00078e02ff */
[----:B------:R-:W-:-:S07]  /*1ba40*/  VIMNMX R2, R2, R3, !PT ;  /* 0x0000000302027248 */ /* 0x000fce0007fe0100 */
.L_x_3732:
[----:B------:R-:W-:-:S05]  /*1ba50*/  VIADD R2, R2, 0x3f ;  /* 0x0000003f02027836 */ /* 0x000fca0000000000 */
[----:B------:R-:W-:-:S04]  /*1ba60*/  SHF.R.S32.HI R3, RZ, 0x1f, R2 ;  /* 0x0000001fff037819 */ /* 0x000fc80000011402 */
[----:B------:R-:W-:-:S04]  /*1ba70*/  LEA.HI R3, R3, R2, RZ, 0x6 ;  /* 0x0000000203037211 */ /* 0x000fc800078f30ff */
[----:B------:R-:W-:-:S04]  /*1ba80*/  SHF.R.S32.HI R3, RZ, 0x6, R3 ;  /* 0x00000006ff037819 */ /* 0x000fc80000011403 */
[----:B------:R-:W-:-:S04]  /*1ba90*/  VIMNMX R10, R164, R3, !PT ;  /* 0x00000003a40a7248 */ /* 0x000fc80007fe0100 */
[----:B------:R-:W-:-:S13]  /*1baa0*/  ISETP.GE.AND P0, PT, R0, R10, PT ;  /* 0x0000000a0000720c */ /* 0x000fda0003f06270 */
[----:B------:R-:W-:Y:S05]  /*1bab0*/  @!P0 BRA `(.L_x_3736) ;  /* 0x0000009800b08947 */ /* 0x000fea0003800000 */
.L_x_3755:
        /* <DEDUP_REMOVED lines=23> */
.L_x_3738:
[----:B------:R-:W-:Y:S05]  /*1bc30*/  BSYNC B0 ;  /* 0x0000000000007941 */ /* 0x000fea0003800000 */
.L_x_3737:
        /* <DEDUP_REMOVED lines=13> */
.L_x_3740:
[----:B------:R-:W-:Y:S05]  /*1bd10*/  BSYNC B0 ;  /* 0x0000000000007941 */ /* 0x000fea0003800000 */
.L_x_3739:
        /* <DEDUP_REMOVED lines=8> */
.L_x_3742:
[----:B------:R-:W-:Y:S05]  /*1bda0*/  BSYNC B0 ;  /* 0x0000000000007941 */ /* 0x000fea0003800000 */
.L_x_3741:
        /* <DEDUP_REMOVED lines=8> */
[----:B------:R-:W-:-:S03]  /*1be30*/  IMAD.MOV.U32 R3, RZ, RZ, R9 ;  /* 0x000000ffff037224 */ /* 0x000fc600078e0009 */
[C---:B------:R-:W-:Y:S02]  /*1be40*/  R2UR UR6, R2.reuse ;  /* 0x00000000020672ca */ /* 0x040fe400000e0000 */
[----:B------:R-:W-:Y:S01]  /*1be50*/  R2UR UR7, R3 ;  /* 0x00000000030772ca */ /* 0x000fe200000e0000 */
[----:B------:R0:W-:Y:S01]  /*1be60*/  ST.E desc[UR44][R16.64+0x80], RZ ;  /* 0x000080ff10007985 */ /* 0x0001e2000c10192c */
[----:B------:R-:W-:Y:S02]  /*1be70*/  VIADD R8, R2, 0x2 ;  /* 0x0000000202087836 */ /* 0x000fe40000000000 */
[----:B------:R-:W-:Y:S01]  /*1be80*/  IMAD.MOV.U32 R5, RZ, RZ, 0x1 ;  /* 0x00000001ff057424 */ /* 0x000fe200078e00ff */
[----:B---3--:R-:W-:Y:S02]  /*1be90*/  R2UR UR4, R18 ;  /* 0x00000000120472ca */ /* 0x008fe400000e0000 */
[----:B------:R-:W-:Y:S02]  /*1bea0*/  R2UR UR5, R19 ;  /* 0x00000000130572ca */ /* 0x000fe400000e0000 */
[----:B------:R-:W2:Y:S01]  /*1beb0*/  LD.E R19, desc[UR44][R16.64+0x54] ;  /* 0x0000542c10137980 */ /* 0x000ea2000c101900 */
[----:B------:R-:W-:-:S10]  /*1bec0*/  WARPGROUP.ARRIVE ;  /* 0x00000000000079c5 */ /* 0x000fd40000000000 */
        /* <DEDUP_REMOVED lines=8> */
[----:B------:R0:W5:Y:S01]  /*1bf50*/  LD.E R18, desc[UR44][R16.64+0x1ec] ;  /* 0x0001ec2c10127980 */ /* 0x000162000c101900 */
[----:B------:R-:W-:Y:S01]  /*1bf60*/  VIADD R6, R12, 0x4 ;  /* 0x000000040c067836 */ /* 0x000fe20000000000 */
[----:B------:R-:W-:Y:S01]  /*1bf70*/  BSSY B0, `(.L_x_3744) ;  /* 0x0000020000007945 */ /* 0x000fe20003800000 */
[----:B------:R-:W-:Y:S01]  /*1bf80*/  VIADD R8, R2, 0x4 ;  /* 0x0000000402087836 */ /* 0x000fe20000000000 */
[----:B------:R0:W-:Y:S01]  /*1bf90*/  ST.E desc[UR44][R16.64+0x80], R5 ;  /* 0x0000800510007985 */ /* 0x0001e2000c10192c */
[----:B------:R-:W-:Y:S01]  /*1bfa0*/  WARPGROUP.ARRIVE ;  /* 0x00000000000079c5 */ /* 0x000fe20000000000 */
[----:B------:R-:W-:-:S02]  /*1bfb0*/  IMAD.MOV.U32 R7, RZ, RZ, R13 ;  /* 0x000000ffff077224 */ /* 0x000fc400078e000d */
[----:B------:R-:W-:-:S03]  /*1bfc0*/  IMAD.MOV.U32 R3, RZ, RZ, R15 ;  /* 0x000000ffff037224 */ /* 0x000fc600078e000f */
[----:B------:R-:W-:Y:S01]  /*1bfd0*/  HGMMA.64x64x16.F32 R24, gdesc[UR4], R24, gsb0 ;  /* 0x00e00000041879f0 */ /* 0x000fe20008000818 */
[----:B------:R-:W-:Y:S02]  /*1bfe0*/  R2UR UR6, R8 ;  /* 0x00000000080672ca */ /* 0x000fe400000e0000 */
[----:B------:R-:W-:Y:S02]  /*1bff0*/  R2UR UR7, R9 ;  /* 0x00000000090772ca */ /* 0x000fe400000e0000 */
[----:B------:R-:W-:Y:S01]  /*1c000*/  R2UR UR4, R6 ;  /* 0x00000000060472ca */ /* 0x000fe200000e0000 */
[----:B------:R-:W-:Y:S01]  /*1c010*/  VIADD R6, R2, 0x6 ;  /* 0x0000000602067836 */ /* 0x000fe20000000000 */
[----:B------:R-:W-:Y:S01]  /*1c020*/  R2UR UR5, R7 ;  /* 0x00000000070572ca */ /* 0x000fe200000e0000 */
[----:B------:R-:W-:Y:S02]  /*1c030*/  VIADD R2, R14, 0x6 ;  /* 0x000000060e027836 */ /* 0x000fe40000000000 */
[----:B------:R-:W-:Y:S01]  /*1c040*/  IMAD.MOV.U32 R7, RZ, RZ, R9 ;  /* 0x000000ffff077224 */ /* 0x000fe200078e0009 */
[----:B------:R-:W-:-:S02]  /*1c050*/  WARPGROUP.DEPBAR.LE gsb0, 0x0 ;  /* 0x00008000000079c5 */ /* 0x000fc40000010000 */
[----:B------:R0:W-:Y:S01]  /*1c060*/  ST.E desc[UR44][R16.64+0x80], R5 ;  /* 0x0000800510007985 */ /* 0x0001e2000c10192c */
[----:B------:R-:W-:-:S06]  /*1c070*/  WARPGROUP.ARRIVE ;  /* 0x00000000000079c5 */ /* 0x000fcc0000000000 */
[----:B------:R-:W-:Y:S01]  /*1c080*/  HGMMA.64x64x16.F32 R24, gdesc[UR4], R24, gsb0 ;  /* 0x00e00000041879f0 */ /* 0x000fe20008000818 */
[----:B------:R-:W-:Y:S02]  /*1c090*/  R2UR UR6, R6 ;  /* 0x00000000060672ca */ /* 0x000fe400000e0000 */
[----:B------:R-:W-:Y:S02]  /*1c0a0*/  R2UR UR7, R7 ;  /* 0x00000000070772ca */ /* 0x000fe400000e0000 */
        /* <DEDUP_REMOVED lines=8> */
[----:B------:R-:W-:Y:S02]  /*1c130*/  WARPGROUP.DEPBAR.LE gsb0, 0x0 ;  /* 0x00008000000079c5 */ /* 0x000fe40000010000 */
[----:B------:R0:W-:Y:S10]  /*1c140*/  ST.E desc[UR44][R16.64+0x80], R5 ;  /* 0x0000800510007985 */ /* 0x0001f4000c10192c */
[----:B------:R-:W-:Y:S05]  /*1c150*/  @!P1 BRA `(.L_x_3745) ;  /* 0x0000000000049947 */ /* 0x000fea0003800000 */
[----:B------:R-:W-:Y:S01]  /*1c160*/  BPT.TRAP 0x1 ;  /* 0x000000040000795c */ /* 0x000fe20000300000 */
.L_x_3745:
[----:B------:R-:W-:Y:S05]  /*1c170*/  BSYNC B0 ;  /* 0x0000000000007941 */ /* 0x000fea0003800000 */
.L_x_3744:
        /* <DEDUP_REMOVED lines=13> */
.L_x_3747:
[----:B------:R-:W-:Y:S05]  /*1c250*/  BSYNC B0 ;  /* 0x0000000000007941 */ /* 0x000fea0003800000 */
.L_x_3746:
        /* <DEDUP_REMOVED lines=8> */
.L_x_3749:
[----:B------:R-:W-:Y:S05]  /*1c2e0*/  BSYNC B0 ;  /* 0x0000000000007941 */ /* 0x000fea0003800000 */
.L_x_3748:
[----:B------:R-:W2:Y:S01]  /*1c2f0*/  S2R R2, SR_TID.X ;  /* 0x0000000000027919 */ /* 0x000ea20000002100 */
[----:B------:R-:W3:Y:S01]  /*1c300*/  LD.E R9, desc[UR44][R16.64+0x1e8] ;  /* 0x0001e82c10097980 */ /* 0x000ee2000c101900 */
[----:B--2---:R-:W-:-:S03]  /*1c310*/  LOP3.LUT R8, R2, 0x7f, RZ, 0xc0, !PT ;  /* 0x0000007f02087812 */ /* 0x004fc600078ec0ff */
[----:B------:R-:W3:Y:S01]  /*1c320*/  LD.E.64 R2, desc[UR44][R16.64+0xb8] ;  /* 0x0000b82c10027980 */ /* 0x000ee2000c101b00 */
[----:B------:R-:W-:Y:S05]  /*1c330*/  WARPSYNC.ALL ;  /* 0x0000000000007948 */ /* 0x000fea0003800000 */
[----:B------:R-:W-:Y:S02]  /*1c340*/  ISETP.NE.AND P2, PT, R8, RZ, PT ;  /* 0x000000ff0800720c */ /* 0x000fe40003f45270 */
[----:B------:R-:W2:Y:S04]  /*1c350*/  LD.E R8, desc[UR44][R16.64+0x88] ;  /* 0x0000882c10087980 */ /* 0x000ea8000c101900 */
[----:B-1---5:R-:W4:Y:S04]  /*1c360*/  LD.E.64 R6, desc[UR44][R16.64+0xb0] ;  /* 0x0000b02c10067980 */ /* 0x022f28000c101b00 */
[----:B------:R-:W4:Y:S04]  /*1c370*/  LD.E.64 R12, desc[UR44][R16.64+0xb0] ;  /* 0x0000b02c100c7980 */ /* 0x000f28000c101b00 */
[----:B------:R-:W4:Y:S04]  /*1c380*/  LD.E.64 R14, desc[UR44][R16.64+0xb0] ;  /* 0x0000b02c100e7980 */ /* 0x000f28000c101b00 */
[----:B------:R-:W4:Y:S01]  /*1c390*/  LD.E.64 R18, desc[UR44][R16.64+0xb0] ;  /* 0x0000b02c10127980 */ /* 0x000f22000c101b00 */
[----:B---3--:R-:W-:Y:S01]  /*1c3a0*/  IMAD R2, R9, 0x1000, R2 ;  /* 0x0000100009027824 */ /* 0x008fe200078e0202 */
[----:B------:R-:W-:-:S02]  /*1c3b0*/  R2UR UR7, R3 ;  /* 0x00000000030772ca */ /* 0x000fc400000e0000 */
[----:B------:R-:W3:Y:S02]  /*1c3c0*/  LD.E.64 R20, desc[UR44][R16.64+0xb0] ;  /* 0x0000b02c10147980 */ /* 0x000ee4000c101b00 */
[----:B------:R-:W-:Y:S01]  /*1c3d0*/  R2UR UR6, R2 ;  /* 0x00000000020672ca */ /* 0x000fe200000e0000 */
[----:B------:R-:W-:Y:S01]  /*1c3e0*/  WARPGROUP.ARRIVE ;  /* 0x00000000000079c5 */ /* 0x000fe20000000000 */
[----:B------:R-:W-:Y:S01]  /*1c3f0*/  IMAD.MOV.U32 R9, RZ, RZ, R3 ;  /* 0x000000ffff097224 */ /* 0x000fe200078e0003 */
[----:B--2---:R-:W-:Y:S02]  /*1c400*/  ISETP.NE.U32.AND P1, PT, R8, RZ, PT ;  /* 0x000000ff0800720c */ /* 0x004fe40003f25070 */
[----:B----4-:R-:W-:Y:S02]  /*1c410*/  R2UR UR4, R6 ;  /* 0x00000000060472ca */ /* 0x010fe400000e0000 */
[----:B------:R-:W-:-:S09]  /*1c420*/  R2UR UR5, R7 ;  /* 0x00000000070572ca */ /* 0x000fd200000e0000 */
[----:B------:R-:W-:-:S05]  /*1c430*/  VOTEU.ANY UP0, P1 ;  /* 0x00000000003f7886 */ /* 0x000fca0000800100 */
[----:B------:R-:W-:Y:S01]  /*1c440*/  HGMMA.64x64x16.F32 R24, gdesc[UR4], R24, UP0, gsb0 ;  /* 0x00e00000041879f0 */ /* 0x000fe2000b800818 */
        /* <DEDUP_REMOVED lines=445> */
[----:B------:R-:W1:Y:S04]  /*1e020*/  LD.E.64 R2, desc[UR44][R16.64+0x200] ;  /* 0x0002002c10027980 */ /* 0x000e68000c101b00 */
[----:B--2---:R-:W2:Y:S01]  /*1e030*/  LD.E R15, desc[UR44][R8.64] ;  /* 0x0000002c080f7980 */ /* 0x004ea2000c101900 */
[----:B------:R-:W-:-:S04]  /*1e040*/  UIADD3 UR4, UP0, UR37, 0x200, URZ ;  /* 0x0000020025047890 */ /* 0x000fc8000ff1e03f */
[----:B------:R-:W-:Y:S02]  /*1e050*/  ULOP3.LUT UR4, UR4, 0x4, URZ, 0xfc, !UPT ;  /* 0x0000000404047892 */ /* 0x000fe4000f8efc3f */
[----:B------:R-:W-:Y:S01]  /*1e060*/  UIADD3.X UR5, URZ, UR36, URZ, UP0, !UPT ;  /* 0x000000243f057290 */ /* 0x000fe200087fe43f */
[-C--:B--2---:R-:W-:Y:S01]  /*1e070*/  FMUL.FTZ R57, R24, R15.reuse ;  /* 0x0000000f18397220 */ /* 0x084fe20000410000 */
[-C--:B------:R-:W-:Y:S01]  /*1e080*/  FMUL.FTZ R19, R25, R15.reuse ;  /* 0x0000000f19137220 */ /* 0x080fe20000410000 */
[----:B------:R-:W-:-:S04]  /*1e090*/  FMUL.FTZ R25, R28, R15 ;  /* 0x0000000f1c197220 */ /* 0x000fc80000410000 */
[----:B------:R-:W1:Y:S01]  /*1e0a0*/  MUFU.TANH R57, R57 ;  /* 0x0000003900397308 */ /* 0x000e620000002400 */
[----:B------:R-:W-:-:S07]  /*1e0b0*/  FMUL.FTZ R24, R29, R15 ;  /* 0x0000000f1d187220 */ /* 0x000fce0000410000 */
[----:B------:R-:W2:Y:S01]  /*1e0c0*/  MUFU.TANH R19, R19 ;  /* 0x0000001300137308 */ /* 0x000ea20000002400 */
[----:B------:R-:W-:-:S07]  /*1e0d0*/  FMUL.FTZ R32, R32, R15 ;  /* 0x0000000f20207220 */ /* 0x000fce0000410000 */
[----:B------:R-:W3:Y:S01]  /*1e0e0*/  MUFU.TANH R25, R25 ;  /* 0x0000001900197308 */ /* 0x000ee20000002400 */
[----:B------:R-:W-:Y:S01]  /*1e0f0*/  FMUL.FTZ R33, R33, R15 ;  /* 0x0000000f21217220 */ /* 0x000fe20000410000 */
[----:B-1----:R-:W-:-:S06]  /*1e100*/  FMNMX.FTZ R18, R57, R2, !PT ;  /* 0x0000000239127209 */ /* 0x002fcc0007810000 */
[----:B------:R-:W1:Y:S01]  /*1e110*/  MUFU.TANH R24, R24 ;  /* 0x0000001800187308 */ /* 0x000e620000002400 */
[----:B------:R-:W-:Y:S01]  /*1e120*/  FMUL.FTZ R36, R36, R15 ;  /* 0x0000000f24247220 */ /* 0x000fe20000410000 */
[----:B--2---:R-:W-:-:S06]  /*1e130*/  FMNMX.FTZ R18, R19, R18, !PT ;  /* 0x0000001213127209 */ /* 0x004fcc0007810000 */
[----:B------:R-:W2:Y:S01]  /*1e140*/  MUFU.TANH R56, R32 ;  /* 0x0000002000387308 */ /* 0x000ea20000002400 */
[----:B------:R-:W-:Y:S01]  /*1e150*/  FMUL.FTZ R37, R37, R15 ;  /* 0x0000000f25257220 */ /* 0x000fe20000410000 */
[----:B---3--:R-:W-:-:S06]  /*1e160*/  FMNMX.FTZ R21, R25, R18, !PT ;  /* 0x0000001219157209 */ /* 0x008fcc0007810000 */
[----:B------:R-:W3:Y:S01]  /*1e170*/  MUFU.TANH R58, R33 ;  /* 0x00000021003a7308 */ /* 0x000ee20000002400 */
[----:B------:R-:W-:Y:S01]  /*1e180*/  FMUL.FTZ R40, R40, R15 ;  /* 0x0000000f28287220 */ /* 0x000fe20000410000 */
[----:B-1----:R-:W-:-:S06]  /*1e190*/  FMNMX.FTZ R21, R24, R21, !PT ;  /* 0x0000001518157209 */ /* 0x002fcc0007810000 */
[----:B------:R-:W1:Y:S01]  /*1e1a0*/  MUFU.TANH R60, R36 ;  /* 0x00000024003c7308 */ /* 0x000e620000002400 */
        /* <DEDUP_REMOVED lines=18> */
[----:B-1----:R-:W-:-:S05]  /*1e2d0*/  FMNMX.FTZ R21, R38, R21, !PT ;  /* 0x0000001526157209 */ /* 0x002fca0007810000 */
[----:B------:R-:W1:Y:S01]  /*1e2e0*/  MUFU.TANH R66, R48 ;  /* 0x0000003000427308 */ /* 0x000e620000002400 */
[-C--:B0-----:R-:W-:Y:S01]  /*1e2f0*/  FMUL.FTZ R5, R27, R15.reuse ;  /* 0x0000000f1b057220 */ /* 0x081fe20000410000 */
[----:B------:R-:W-:Y:S01]  /*1e300*/  FMUL.FTZ R53, R53, R15 ;  /* 0x0000000f35357220 */ /* 0x000fe20000410000 */
[----:B--2---:R-:W-:-:S05]  /*1e310*/  FMNMX.FTZ R21, R44, R21, !PT ;  /* 0x000000152c157209 */ /* 0x004fca0007810000 */
[----:B------:R-:W0:Y:S01]  /*1e320*/  MUFU.TANH R68, R49 ;  /* 0x0000003100447308 */ /* 0x000e220000002400 */
[----:B------:R-:W-:Y:S01]  /*1e330*/  FMUL.FTZ R7, R30, R15 ;  /* 0x0000000f1e077220 */ /* 0x000fe20000410000 */
[----:B---3--:R-:W-:-:S06]  /*1e340*/  FMNMX.FTZ R21, R64, R21, !PT ;  /* 0x0000001540157209 */ /* 0x008fcc0007810000 */
[----:B------:R-:W2:Y:S01]  /*1e350*/  MUFU.TANH R70, R52 ;  /* 0x0000003400467308 */ /* 0x000ea20000002400 */
[----:B------:R-:W-:-:S07]  /*1e360*/  FMUL.FTZ R8, R31, R15 ;  /* 0x0000000f1f087220 */ /* 0x000fce0000410000 */
[----:B------:R-:W3:Y:S01]  /*1e370*/  MUFU.TANH R6, R6 ;  /* 0x0000000600067308 */ /* 0x000ee20000002400 */
[----:B-1----:R-:W-:-:S07]  /*1e380*/  FMNMX.FTZ R21, R66, R21, !PT ;  /* 0x0000001542157209 */ /* 0x002fce0007810000 */
[----:B------:R-:W1:Y:S01]  /*1e390*/  MUFU.TANH R72, R53 ;  /* 0x0000003500487308 */ /* 0x000e620000002400 */
[----:B------:R-:W-:-:S07]  /*1e3a0*/  FMUL.FTZ R9, R34, R15 ;  /* 0x0000000f22097220 */ /* 0x000fce0000410000 */
[----:B------:R-:W4:Y:S01]  /*1e3b0*/  MUFU.TANH R5, R5 ;  /* 0x0000000500057308 */ /* 0x000f220000002400 */
[----:B0-----:R-:W-:Y:S01]  /*1e3c0*/  FMNMX.FTZ R21, R68, R21, !PT ;  /* 0x0000001544157209 */ /* 0x001fe20007810000 */
[----:B------:R-:W-:-:S06]  /*1e3d0*/  FMUL.FTZ R11, R35, R15 ;  /* 0x0000000f230b7220 */ /* 0x000fcc0000410000 */
[----:B------:R-:W0:Y:S01]  /*1e3e0*/  MUFU.TANH R7, R7 ;  /* 0x0000000700077308 */ /* 0x000e220000002400 */
[----:B--2---:R-:W-:Y:S02]  /*1e3f0*/  FMNMX.FTZ R21, R70, R21, !PT ;  /* 0x0000001546157209 */ /* 0x004fe40007810000 */
[----:B---3--:R-:W-:-:S05]  /*1e400*/  FMNMX.FTZ R18, R6, R3, !PT ;  /* 0x0000000306127209 */ /* 0x008fca0007810000 */
[----:B------:R-:W2:Y:S01]  /*1e410*/  MUFU.TANH R8, R8 ;  /* 0x0000000800087308 */ /* 0x000ea20000002400 */
[----:B-1----:R-:W-:Y:S01]  /*1e420*/  FMNMX.FTZ R29, R72, R21, !PT ;  /* 0x00000015481d7209 */ /* 0x002fe20007810000 */
[----:B------:R-:W-:Y:S01]  /*1e430*/  FMUL.FTZ R13, R39, R15 ;  /* 0x0000000f270d7220 */ /* 0x000fe20000410000 */
[----:B----4-:R-:W-:-:S05]  /*1e440*/  FMNMX.FTZ R18, R5, R18, !PT ;  /* 0x0000001205127209 */ /* 0x010fca0007810000 */
        /* <DEDUP_REMOVED lines=34> */
[----:B-1----:R-:W-:Y:S01]  /*1e670*/  FMNMX.FTZ R18, R52, R21, !PT ;  /* 0x0000001534127209 */ /* 0x002fe20007810000 */
[----:B------:R-:W-:Y:S01]  /*1e680*/  IMAD.U32 R20, RZ, RZ, UR4 ;  /* 0x00000004ff147e24 */ /* 0x000fe2000f8e00ff */
[----:B--2---:R-:W-:Y:S01]  /*1e690*/  FMNMX.FTZ R31, R28, R31, !PT ;  /* 0x0000001f1c1f7209 */ /* 0x004fe20007810000 */
[----:B------:R-:W-:Y:S01]  /*1e6a0*/  IMAD.U32 R21, RZ, RZ, UR5 ;  /* 0x00000005ff157e24 */ /* 0x000fe2000f8e00ff */
[----:B---3--:R-:W-:Y:S01]  /*1e6b0*/  FMNMX.FTZ R15, R27, R18, !PT ;  /* 0x000000121b0f7209 */ /* 0x008fe20007810000 */
[----:B------:R-:W-:Y:S03]  /*1e6c0*/  ST.E desc[UR44][R16.64+0x200], R29 ;  /* 0x0002001d10007985 */ /* 0x000fe6000c10192c */
[----:B0-----:R-:W-:-:S05]  /*1e6d0*/  FMNMX.FTZ R15, R26, R15, !PT ;  /* 0x0000000f1a0f7209 */ /* 0x001fca0007810000 */
        /* <DEDUP_REMOVED lines=36> */
.L_x_3752:
[----:B------:R-:W-:Y:S05]  /*1e920*/  BSYNC B0 ;  /* 0x0000000000007941 */ /* 0x000fea0003800000 */
.L_x_3751:
        /* <DEDUP_REMOVED lines=23> */
[-C--:B------:R-:W-:Y:S01]  /*1eaa0*/  FFMA.FTZ R4, R60, R32.reuse, -R29 ;  /* 0x000000203c047223 */ /* 0x080fe2000001081d */
[-C--:B------:R-:W-:Y:S01]  /*1eab0*/  FFMA.FTZ R9, R9, R32.reuse, -R37 ;  /* 0x0000002009097223 */ /* 0x080fe20000010825 */
[-CC-:B------:R-:W-:Y:S01]  /*1eac0*/  FFMA.FTZ R2, R56, R32.reuse, -R29.reuse ;  /* 0x0000002038027223 */ /* 0x180fe2000001081d */
[-CC-:B------:R-:W-:Y:S01]  /*1ead0*/  FFMA.FTZ R28, R38, R32.reuse, -R29.reuse ;  /* 0x00000020261c7223 */ /* 0x180fe2000001081d */
[-CC-:B------:R-:W-:Y:S01]  /*1eae0*/  FFMA.FTZ R3, R58, R32.reuse, -R29.reuse ;  /* 0x000000203a037223 */ /* 0x180fe2000001081d */
[----:B------:R-:W5:Y:S01]  /*1eaf0*/  MUFU.EX2 R6, R6 ;  /* 0x0000000600067308 */ /* 0x000f620000000800 */
[-C--:B0-----:R-:W-:Y:S01]  /*1eb00*/  FFMA.FTZ R30, R68, R32.reuse, -R29 ;  /* 0x00000020441e7223 */ /* 0x081fe2000001081d */
[-CC-:B------:R-:W-:Y:S01]  /*1eb10*/  FFMA.FTZ R11, R11, R32.reuse, -R37.reuse ;  /* 0x000000200b0b7223 */ /* 0x180fe20000010825 */
[-CC-:B------:R-:W-:Y:S01]  /*1eb20*/  FFMA.FTZ R12, R12, R32.reuse, -R37.reuse ;  /* 0x000000200c0c7223 */ /* 0x180fe20000010825 */
[-C--:B------:R-:W-:Y:S01]  /*1eb30*/  FFMA.FTZ R13, R13, R32.reuse, -R37 ;  /* 0x000000200d0d7223 */ /* 0x080fe20000010825 */
[-C--:B------:R-:W-:Y:S01]  /*1eb40*/  FFMA.FTZ R20, R40, R32.reuse, -R29 ;  /* 0x0000002028147223 */ /* 0x080fe2000001081d */
[-C--:B------:R-:W-:Y:S01]  /*1eb50*/  FFMA.FTZ R14, R14, R32.reuse, -R37 ;  /* 0x000000200e0e7223 */ /* 0x080fe20000010825 */
[-C--:B------:R-:W-:Y:S01]  /*1eb60*/  FFMA.FTZ R34, R70, R32.reuse, -R29 ;  /* 0x0000002046227223 */ /* 0x080fe2000001081d */
[----:B------:R0:W-:Y:S01]  /*1eb70*/  MUFU.EX2 R168, R19 ;  /* 0x0000001300a87308 */ /* 0x0001e20000000800 */
[-CC-:B------:R-:W-:Y:S01]  /*1eb80*/  FFMA.FTZ R27, R27, R32.reuse, -R37.reuse ;  /* 0x000000201b1b7223 */ /* 0x180fe20000010825 */
[----:B------:R-:W-:-:S06]  /*1eb90*/  FFMA.FTZ R26, R26, R32, -R37 ;  /* 0x000000201a1a7223 */ /* 0x000fcc0000010825 */
[----:B------:R4:W1:Y:S01]  /*1eba0*/  MUFU.EX2 R169, R5 ;  /* 0x0000000500a97308 */ /* 0x0008620000000800 */
[----:B0-----:R-:W-:-:S07]  /*1ebb0*/  FFMA.FTZ R19, R62, R32, -R29 ;  /* 0x000000203e137223 */ /* 0x001fce000001081d */
[----:B------:R-:W0:Y:S01]  /*1ebc0*/  MUFU.EX2 R25, R25 ;  /* 0x0000001900197308 */ /* 0x000e220000000800 */
[----:B----4-:R-:W-:-:S07]  /*1ebd0*/  FADD.FTZ R5, R57, R36 ;  /* 0x0000002439057221 */ /* 0x010fce0000010000 */
[----:B------:R-:W2:Y:S08]  /*1ebe0*/  MUFU.EX2 R7, R7 ;  /* 0x0000000700077308 */ /* 0x000eb00000000800 */
[----:B------:R3:W-:Y:S08]  /*1ebf0*/  MUFU.EX2 R174, R4 ;  /* 0x0000000400ae7308 */ /* 0x0007f00000000800 */
[----:B------:R-:W4:Y:S01]  /*1ec00*/  MUFU.EX2 R24, R24 ;  /* 0x0000001800187308 */ /* 0x000f220000000800 */
[----:B---3--:R-:W-:-:S07]  /*1ec10*/  FFMA.FTZ R4, R66, R32, -R29 ;  /* 0x0000002042047223 */ /* 0x008fce000001081d */
[----:B------:R-:W3:Y:S08]  /*1ec20*/  MUFU.EX2 R8, R8 ;  /* 0x0000000800087308 */ /* 0x000ef00000000800 */
[----:B------:R5:W3:Y:S08]  /*1ec30*/  MUFU.EX2 R172, R2 ;  /* 0x0000000200ac7308 */ /* 0x000af00000000800 */
[----:B------:R1:W-:Y:S01]  /*1ec40*/  MUFU.EX2 R180, R4 ;  /* 0x0000000400b47308 */ /* 0x0003e20000000800 */
[----:B-----5:R-:W-:-:S07]  /*1ec50*/  FFMA.FTZ R2, R44, R32, -R29 ;  /* 0x000000202c027223 */ /* 0x020fce000001081d */
[----:B------:R-:W-:Y:S01]  /*1ec60*/  MUFU.EX2 R9, R9 ;  /* 0x0000000900097308 */ /* 0x000fe20000000800 */
[----:B-1----:R-:W-:-:S04]  /*1ec70*/  FADD.FTZ R4, R6, R39 ;  /* 0x0000002706047221 */ /* 0x002fc80000010000 */
[----:B------:R-:W-:Y:S01]  /*1ec80*/  FADD.FTZ R36, R169, R4 ;  /* 0x00000004a9247221 */ /* 0x000fe20000010000 */
[-C--:B------:R-:W-:Y:S02]  /*1ec90*/  FFMA.FTZ R4, R48, R32.reuse, -R37 ;  /* 0x0000002030047223 */ /* 0x080fe40000010825 */
[----:B------:R-:W-:Y:S08]  /*1eca0*/  MUFU.EX2 R31, R28 ;  /* 0x0000001c001f7308 */ /* 0x000ff00000000800 */
[----:B------:R1:W5:Y:S08]  /*1ecb0*/  MUFU.EX2 R21, R3 ;  /* 0x0000000300157308 */ /* 0x0003700000000800 */
[----:B------:R0:W-:Y:S01]  /*1ecc0*/  MUFU.EX2 R35, R30 ;  /* 0x0000001e00237308 */ /* 0x0001e20000000800 */
[-CC-:B-1----:R-:W-:Y:S01]  /*1ecd0*/  FFMA.FTZ R3, R64, R32.reuse, -R29.reuse ;  /* 0x0000002040037223 */ /* 0x182fe2000001081d */
[----:B------:R-:W-:-:S06]  /*1ece0*/  FFMA.FTZ R29, R72, R32, -R29 ;  /* 0x00000020481d7223 */ /* 0x000fcc000001081d */
[----:B------:R2:W-:Y:S01]  /*1ecf0*/  MUFU.EX2 R28, R11 ;  /* 0x0000000b001c7308 */ /* 0x0005e20000000800 */
[----:B0-----:R-:W-:-:S04]  /*1ed00*/  FADD.FTZ R30, R168, R5 ;  /* 0x00000005a81e7221 */ /* 0x001fc80000010000 */
[----:B------:R-:W-:-:S03]  /*1ed10*/  FADD.FTZ R5, R25, R30 ;  /* 0x0000001e19057221 */ /* 0x000fc60000010000 */
[----:B------:R-:W-:Y:S01]  /*1ed20*/  MUFU.EX2 R12, R12 ;  /* 0x0000000c000c7308 */ /* 0x000fe20000000800 */
[----:B--2---:R-:W-:Y:S01]  /*1ed30*/  FADD.FTZ R11, R7, R36 ;  /* 0x00000024070b7221 */ /* 0x004fe20000010000 */
[----:B----4-:R-:W-:-:S03]  /*1ed40*/  FADD.FTZ R5, R24, R5 ;  /* 0x0000000518057221 */ /* 0x010fc60000010000 */
[----:B---3--:R-:W-:Y:S01]  /*1ed50*/  FADD.FTZ R36, R8, R11 ;  /* 0x0000000b08247221 */ /* 0x008fe20000010000 */
[----:B------:R-:W-:Y:S02]  /*1ed60*/  FADD.FTZ R38, R172, R5 ;  /* 0x00000005ac267221 */ /* 0x000fe40000010000 */
[----:B------:R0:W-:Y:S02]  /*1ed70*/  MUFU.EX2 R33, R3 ;  /* 0x0000000300217308 */ /* 0x0001e40000000800 */
[----:B-----5:R-:W-:-:S04]  /*1ed80*/  FADD.FTZ R5, R21, R38 ;  /* 0x0000002615057221 */ /* 0x020fc80000010000 */
[----:B------:R-:W-:Y:S02]  /*1ed90*/  FADD.FTZ R38, R174, R5 ;  /* 0x00000005ae267221 */ /* 0x000fe40000010000 */
[----:B------:R-:W1:Y:S01]  /*1eda0*/  MUFU.EX2 R19, R19 ;  /* 0x0000001300137308 */ /* 0x000e620000000800 */
[----:B0-----:R-:W-:-:S07]  /*1edb0*/  FFMA.FTZ R3, R46, R32, -R37 ;  /* 0x000000202e037223 */ /* 0x001fce0000010825 */
[----:B------:R-:W0:Y:S08]  /*1edc0*/  MUFU.EX2 R13, R13 ;  /* 0x0000000d000d7308 */ /* 0x000e300000000800 */
[----:B------:R2:W-:Y:S01]  /*1edd0*/  MUFU.EX2 R178, R2 ;  /* 0x0000000200b27308 */ /* 0x0005e20000000800 */
[----:B-1----:R-:W-:-:S07]  /*1ede0*/  FADD.FTZ R5, R19, R38 ;  /* 0x0000002613057221 */ /* 0x002fce0000010000 */
[----:B------:R-:W1:Y:S01]  /*1edf0*/  MUFU.EX2 R20, R20 ;  /* 0x0000001400147308 */ /* 0x000e620000000800 */
[----:B--2---:R-:W-:-:S07]  /*1ee00*/  FFMA.FTZ R2, R42, R32, -R37 ;  /* 0x000000202a027223 */ /* 0x004fce0000010825 */
[----:B------:R-:W2:Y:S08]  /*1ee10*/  MUFU.EX2 R14, R14 ;  /* 0x0000000e000e7308 */ /* 0x000eb00000000800 */
[----:B------:R3:W-:Y:S08]  /*1ee20*/  MUFU.EX2 R179, R3 ;  /* 0x0000000300b37308 */ /* 0x0007f00000000800 */
[----:B------:R4:W5:Y:S01]  /*1ee30*/  MUFU.EX2 R177, R2 ;  /* 0x0000000200b17308 */ /* 0x0009620000000800 */
[----:B---3--:R-:W-:-:S04]  /*1ee40*/  FADD.FTZ R3, R9, R36 ;  /* 0x0000002409037221 */ /* 0x008fc80000010000 */
[----:B------:R-:W-:Y:S01]  /*1ee50*/  FADD.FTZ R11, R28, R3 ;  /* 0x000000031c0b7221 */ /* 0x000fe20000010000 */
[-CC-:B------:R-:W-:Y:S02]  /*1ee60*/  FFMA.FTZ R3, R52, R32.reuse, -R37.reuse ;  /* 0x0000002034037223 */ /* 0x180fe40000010825 */
[----:B------:R3:W5:Y:S01]  /*1ee70*/  MUFU.EX2 R30, R4 ;  /* 0x00000004001e7308 */ /* 0x0007620000000800 */
[----:B----4-:R-:W-:-:S07]  /*1ee80*/  FFMA.FTZ R2, R50, R32, -R37 ;  /* 0x0000002032027223 */ /* 0x010fce0000010825 */
[----:B------:R2:W4:Y:S01]  /*1ee90*/  MUFU.EX2 R181, R2 ;  /* 0x0000000200b57308 */ /* 0x0005220000000800 */
[----:B---3--:R-:W-:-:S04]  /*1eea0*/  FADD.FTZ R4, R12, R11 ;  /* 0x0000000b0c047221 */ /* 0x008fc80000010000 */
[----:B0-----:R-:W-:Y:S01]  /*1eeb0*/  FADD.FTZ R11, R13, R4 ;  /* 0x000000040d0b7221 */ /* 0x001fe20000010000 */
[----:B-1----:R-:W-:Y:S02]  /*1eec0*/  FADD.FTZ R4, R20, R5 ;  /* 0x0000000514047221 */ /* 0x002fe40000010000 */
[----:B------:R0:W1:Y:S01]  /*1eed0*/  MUFU.EX2 R36, R3 ;  /* 0x0000000300247308 */ /* 0x0000620000000800 */
[----:B--2---:R-:W-:Y:S01]  /*1eee0*/  FADD.FTZ R2, R14, R11 ;  /* 0x0000000b0e027221 */ /* 0x004fe20000010000 */
[----:B------:R-:W-:-:S03]  /*1eef0*/  FADD.FTZ R5, R31, R4 ;  /* 0x000000041f057221 */ /* 0x000fc60000010000 */
[----:B-----5:R-:W-:Y:S01]  /*1ef00*/  FADD.FTZ R2, R177, R2 ;  /* 0x00000002b1027221 */ /* 0x020fe20000010000 */
[----:B------:R-:W-:Y:S02]  /*1ef10*/  FADD.FTZ R4, R178, R5 ;  /* 0x00000005b2047221 */ /* 0x000fe40000010000 */
[----:B------:R-:W2:Y:S01]  /*1ef20*/  MUFU.EX2 R34, R34 ;  /* 0x0000002200227308 */ /* 0x000ea20000000800 */
[----:B0-----:R-:W-:Y:S01]  /*1ef30*/  FADD.FTZ R3, R179, R2 ;  /* 0x00000002b3037221 */ /* 0x001fe20000010000 */
[----:B------:R-:W-:-:S03]  /*1ef40*/  FADD.FTZ R5, R33, R4 ;  /* 0x0000000421057221 */ /* 0x000fc60000010000 */
[----:B------:R-:W-:Y:S01]  /*1ef50*/  FADD.FTZ R2, R30, R3 ;  /* 0x000000031e027221 */ /* 0x000fe20000010000 */
[----:B------:R-:W-:Y:S02]  /*1ef60*/  FADD.FTZ R4, R180, R5 ;  /* 0x00000005b4047221 */ /* 0x000fe40000010000 */
[----:B------:R-:W0:Y:S01]  /*1ef70*/  MUFU.EX2 R27, R27 ;  /* 0x0000001b001b7308 */ /* 0x000e220000000800 */
[----:B----4-:R-:W-:Y:S01]  /*1ef80*/  FADD.FTZ R3, R181, R2 ;  /* 0x00000002b5037221 */ /* 0x010fe20000010000 */
[----:B------:R-:W-:-:S03]  /*1ef90*/  FADD.FTZ R5, R35, R4 ;  /* 0x0000000423057221 */ /* 0x000fc60000010000 */
[----:B-1----:R-:W-:-:S03]  /*1efa0*/  FADD.FTZ R2, R36, R3 ;  /* 0x0000000324027221 */ /* 0x002fc60000010000 */
[----:B------:R-:W1:Y:S01]  /*1efb0*/  MUFU.EX2 R29, R29 ;  /* 0x0000001d001d7308 */ /* 0x000e620000000800 */
[----:B--2---:R-:W-:-:S07]  /*1efc0*/  FADD.FTZ R4, R34, R5 ;  /* 0x0000000522047221 */ /* 0x004fce0000010000 */
[----:B------:R-:W2:Y:S01]  /*1efd0*/  MUFU.EX2 R26, R26 ;  /* 0x0000001a001a7308 */ /* 0x000ea20000000800 */
[----:B0-----:R-:W-:Y:S01]  /*1efe0*/  FADD.FTZ R3, R27, R2 ;  /* 0x000000021b037221 */ /* 0x001fe20000010000 */
[----:B-1----:R-:W-:-:S05]  /*1eff0*/  FADD.FTZ R11, R29, R4 ;  /* 0x000000041d0b7221 */ /* 0x002fca0000010000 */
        /* <DEDUP_REMOVED lines=232> */
[----:B------:R-:W-:Y:S01]  /*1fe80*/  ULOP3.LUT UR4, UR4, 0xc, URZ, 0xfc, !UPT ;  /* 0x0000000c04047892 */ /* 0x000fe2000f8efc3f */
[----:B0-----:R-:W-:-:S05]  /*1fe90*/  IMAD.U32 R7, RZ, RZ, UR5 ;  /* 0x00000005ff077e24 */ /* 0x001fca000f8e00ff */
[----:B------:R-:W-:Y:S02]  /*1fea0*/  IMAD.U32 R6, RZ, RZ, UR4 ;  /* 0x00000004ff067e24 */ /* 0x000fe4000f8e00ff */
[----:B--2---:R-:W-:-:S05]  /*1feb0*/  FMUL.FTZ R9, R15, R8 ;  /* 0x000000080f097220 */ /* 0x004fca0000410000 */
[----:B------:R0:W-:Y:S04]  /*1fec0*/  ST.E desc[UR44][R4.64], R9 ;  /* 0x0000000904007985 */ /* 0x0001e8000c10192c */
[----:B------:R-:W2:Y:S02]  /*1fed0*/  LD.E R8, desc[UR44][R6.64] ;  /* 0x0000002c06087980 */ /* 0x000ea4000c101900 */
[----:B--2---:R-:W-:-:S05]  /*1fee0*/  FMUL.FTZ R11, R15, R8 ;  /* 0x000000080f0b7220 */ /* 0x004fca0000410000 */
[----:B------:R2:W-:Y:S04]  /*1fef0*/  ST.E desc[UR44][R6.64], R11 ;  /* 0x0000000b06007985 */ /* 0x0005e8000c10192c */
[----:B------:R-:W3:Y:S04]  /*1ff00*/  LD.E R136, desc[UR44][R16.64+0x42c] ;  /* 0x00042c2c10887980 */ /* 0x000ee8000c101900 */
[----:B------:R-:W0:Y:S04]  /*1ff10*/  LD.E R8, desc[UR44][R16.64+0x248] ;  /* 0x0002482c10087980 */ /* 0x000e28000c101900 */
[----:B------:R-:W2:Y:S04]  /*1ff20*/  LD.E R12, desc[UR44][R16.64+0x24c] ;  /* 0x00024c2c100c7980 */ /* 0x000ea8000c101900 */
        /* <DEDUP_REMOVED lines=59> */
[----:B-1----:R-:W5:Y:S01]  /*202e0*/  LD.E R35, desc[UR44][R16.64+0x230] ;  /* 0x0002302c10237980 */ /* 0x002f62000c101900 */
[C---:B---3--:R-:W-:Y:S01]  /*202f0*/  FMUL.FTZ R27, R15.reuse, R136 ;  /* 0x000000880f1b7220 */ /* 0x048fe20000410000 */
[----:B0-----:R-:W-:-:S04]  /*20300*/  FMUL.FTZ R9, R15, R8 ;  /* 0x000000080f097220 */ /* 0x001fc80000410000 */
[----:B------:R0:W-:Y:S01]  /*20310*/  ST.E desc[UR44][R16.64+0x42c], R27 ;  /* 0x00042c1b10007985 */ /* 0x0001e2000c10192c */
[C---:B--2---:R-:W-:Y:S01]  /*20320*/  FMUL.FTZ R11, R15.reuse, R12 ;  /* 0x0000000c0f0b7220 */ /* 0x044fe20000410000 */
        /* <DEDUP_REMOVED lines=20> */
[----:B0-----:R-:W-:-:S03]  /*20470*/  FMUL.FTZ R21, R15, R42 ;  /* 0x0000002a0f157220 */ /* 0x001fc60000410000 */
[----:B------:R0:W-:Y:S01]  /*20480*/  ST.E desc[UR44][R16.64+0x28c], R31 ;  /* 0x00028c1f10007985 */ /* 0x0001e2000c10192c */
[----:B-1----:R-:W-:-:S03]  /*20490*/  FMUL.FTZ R25, R15, R44 ;  /* 0x0000002c0f197220 */ /* 0x002fc60000410000 */
[----:B------:R1:W-:Y:S01]  /*204a0*/  ST.E desc[UR44][R16.64+0x298], R33 ;  /* 0x0002982110007985 */ /* 0x0003e2000c10192c */
[C---:B--2---:R-:W-:Y:S01]  /*204b0*/  FMUL.FTZ R27, R15.reuse, R48 ;  /* 0x000000300f1b7220 */ /* 0x044fe20000410000 */
[C---:B---3--:R-:W-:Y:S01]  /*204c0*/  FMUL.FTZ R29, R15.reuse, R50 ;  /* 0x000000320f1d7220 */ /* 0x048fe20000410000 */
        /* <DEDUP_REMOVED lines=94> */
[----:B------:R-:W-:Y:S04]  /*20ab0*/  ST.E desc[UR44][R16.64+0x230], R35 ;  /* 0x0002302310007985 */ /* 0x000fe8000c10192c */
[----:B0-----:R-:W5:Y:S04]  /*20ac0*/  LD.E R13, desc[UR44][R2.64] ;  /* 0x0000002c020d7980 */ /* 0x001f68000c101900 */
[----:B------:R-:W4:Y:S04]  /*20ad0*/  LD.E R11, desc[UR44][R16.64+0x1e8] ;  /* 0x0001e82c100b7980 */ /* 0x000f28000c101900 */
[----:B------:R-:W4:Y:S04]  /*20ae0*/  LD.E.64 R8, desc[UR44][R16.64+0xa8] ;  /* 0x0000a82c10087980 */ /* 0x000f28000c101b00 */
[----:B-----5:R0:W-:Y:S04]  /*20af0*/  ST.E desc[UR44][R2.64], R13 ;  /* 0x0000000d02007985 */ /* 0x0201e8000c10192c */
[----:B-1----:R-:W5:Y:S04]  /*20b00*/  LD.E R19, desc[UR44][R4.64] ;  /* 0x0000002c04137980 */ /* 0x002f68000c101900 */
[----:B-----5:R1:W-:Y:S04]  /*20b10*/  ST.E desc[UR44][R4.64], R19 ;  /* 0x0000001304007985 */ /* 0x0203e8000c10192c */
[----:B--2---:R-:W2:Y:S04]  /*20b20*/  LD.E R21, desc[UR44][R6.64] ;  /* 0x0000002c06157980 */ /* 0x004ea8000c101900 */
[----:B--2---:R2:W-:Y:S04]  /*20b30*/  ST.E desc[UR44][R6.64], R21 ;  /* 0x0000001506007985 */ /* 0x0045e8000c10192c */
[----:B---3--:R-:W3:Y:S04]  /*20b40*/  LD.E R25, desc[UR44][R16.64+0x240] ;  /* 0x0002402c10197980 */ /* 0x008ee8000c101900 */
[----:B----4-:R-:W4:Y:S04]  /*20b50*/  LD.E R15, desc[UR44][R16.64+0x244] ;  /* 0x0002442c100f7980 */ /* 0x010f28000c101900 */
        /* <DEDUP_REMOVED lines=1184> */
.L_x_3754:
[----:B------:R-:W-:Y:S05]  /*25560*/  BSYNC B0 ;  /* 0x0000000000007941 */ /* 0x000fea0003800000 */
.L_x_3753:
[----:B------:R-:W-:Y:S05]  /*25570*/  @P0 BRA `(.L_x_3755) ;  /* 0xffffff6400500947 */ /* 0x000fea000383ffff */
.L_x_3736:
[----:B------:R-:W-:-:S13]  /*25580*/  ISETP.GE.AND P0, PT, R0, R164, PT ;  /* 0x000000a40000720c */ /* 0x000fda0003f06270 */
[----:B------:R-:W-:Y:S05]  /*25590*/  @!P0 BRA `(.L_x_3756) ;  /* 0x000000a8009c8947 */ /* 0x000fea0003800000 */
.L_x_3785:
        /* <DEDUP_REMOVED lines=20> */
.L_x_3758:
[----:B------:R-:W-:Y:S05]  /*256e0*/  BSYNC B0 ;  /* 0x0000000000007941 */ /* 0x000fea0003800000 */
.L_x_3757:
        /* <DEDUP_REMOVED lines=13> */
.L_x_3760:
[----:B------:R-:W-:Y:S05]  /*257c0*/  BSYNC B0 ;  /* 0x0000000000007941 */ /* 0x000fea0003800000 */
.L_x_3759:
        /* <DEDUP_REMOVED lines=8> */
.L_x_3762:
[----:B------:R-:W-:Y:S05]  /*25850*/  BSYNC B0 ;  /* 0x0000000000007941 */ /* 0x000fea0003800000 */
.L_x_3761:
        /* <DEDUP_REMOVED lines=60> */
.L_x_3765:
[----:B------:R-:W-:Y:S05]  /*25c20*/  BSYNC B0 ;  /* 0x0000000000007941 */ /* 0x000fea0003800000 */
.L_x_3764:
        /* <DEDUP_REMOVED lines=13> */
.L_x_3767:
[----:B------:R-:W-:Y:S05]  /*25d00*/  BSYNC B0 ;  /* 0x0000000000007941 */ /* 0x000fea0003800000 */
.L_x_3766:
        /* <DEDUP_REMOVED lines=8> */
.L_x_3769:
[----:B------:R-:W-:Y:S05]  /*25d90*/  BSYNC B0 ;  /* 0x0000000000007941 */ /* 0x000fea0003800000 */
.L_x_3768:
        /* <DEDUP_REMOVED lines=469> */
[----:B------:R-:W4:Y:S04]  /*27af0*/  LDL R15, [R1+0x70] ;  /* 0x00007000010f7983 */ /* 0x000f280000100800 */
[----:B------:R-:W4:Y:S04]  /*27b00*/  LDL R18, [R1+0x118] ;  /* 0x0001180001127983 */ /* 0x000f280000100800 */
[----:B------:R-:W4:Y:S04]  /*27b10*/  LDL.128 R8, [R1+0x100] ;  /* 0x0001000001087983 */ /* 0x000f280000100c00 */
[----:B------:R-:W4:Y:S04]  /*27b20*/  LDL.128 R4, [R1+0xf0] ;  /* 0x0000f00001047983 */ /* 0x000f280000100c00 */
[----:B--2---:R3:W2:Y:S02]  /*27b30*/  LD.E R20, desc[UR44][R20.64] ;  /* 0x0000002c14147980 */ /* 0x0046a4000c101900 */
[----:B---3--:R-:W-:-:S02]  /*27b40*/  SHF.R.S32.HI R21, RZ, 0x1f, R58 ;  /* 0x0000001fff157819 */ /* 0x008fc4000001143a */
[----:B----4-:R-:W-:Y:S02]  /*27b50*/  ISETP.NE.AND P1, PT, R2, 0x1, PT ;  /* 0x000000010200780c */ /* 0x010fe40003f25270 */
[----:B------:R-:W-:Y:S01]  /*27b60*/  ISETP.GE.AND P2, PT, R9, 0x1, PT ;  /* 0x000000010900780c */ /* 0x000fe20003f46270 */
[----:B------:R-:W-:Y:S01]  /*27b70*/  BSSY B0, `(.L_x_3771) ;  /* 0x0000078000007945 */ /* 0x000fe20003800000 */
[----:B--2---:R-:W-:Y:S01]  /*27b80*/  FMUL.FTZ R14, R24, R20 ;  /* 0x00000014180e7220 */ /* 0x004fe20000410000 */
[----:B------:R-:W-:Y:S01]  /*27b90*/  LEA.HI R24, R21, R58, RZ, 0x7 ;  /* 0x0000003a15187211 */ /* 0x000fe200078f38ff */
[----:B0-----:R-:W-:-:S03]  /*27ba0*/  FMUL.FTZ R13, R27, R20 ;  /* 0x000000141b0d7220 */ /* 0x001fc60000410000 */
[----:B------:R-:W-:Y:S01]  /*27bb0*/  LOP3.LUT R27, R24, 0xffffff80, RZ, 0xc0, !PT ;  /* 0xffffff80181b7812 */ /* 0x000fe200078ec0ff */
[----:B------:R-:W-:-:S04]  /*27bc0*/  FMUL.FTZ R29, R29, R20 ;  /* 0x000000141d1d7220 */ /* 0x000fc80000410000 */
[----:B------:R-:W-:Y:S01]  /*27bd0*/  IMAD.IADD R27, R58, 0x1, -R27 ;  /* 0x000000013a1b7824 */ /* 0x000fe200078e0a1b */
[----:B------:R0:W2:Y:S01]  /*27be0*/  MUFU.TANH R59, R29 ;  /* 0x0000001d003b7308 */ /* 0x0000a20000002400 */
[----:B-1----:R-:W-:-:S03]  /*27bf0*/  FMUL.FTZ R12, R26, R20 ;  /* 0x000000141a0c7220 */ /* 0x002fc60000410000 */
[----:B------:R-:W-:Y:S02]  /*27c00*/  SHF.R.S32.HI R24, RZ, 0x1f, R27 ;  /* 0x0000001fff187819 */ /* 0x000fe4000001141b */
[----:B0-----:R-:W-:Y:S02]  /*27c10*/  LEA.HI R29, R21, R58, RZ, 0x2 ;  /* 0x0000003a151d7211 */ /* 0x001fe400078f10ff */
[-C--:B------:R-:W-:Y:S01]  /*27c20*/  LEA.HI R26, R24, R27.reuse, RZ, 0x2 ;  /* 0x0000001b181a7211 */ /* 0x080fe200078f10ff */
[----:B------:R-:W-:Y:S01]  /*27c30*/  FMUL.FTZ R56, R30, R20 ;  /* 0x000000141e387220 */ /* 0x000fe20000410000 */
[----:B------:R-:W-:Y:S02]  /*27c40*/  LOP3.LUT R29, R29, 0xfffffffc, RZ, 0xc0, !PT ;  /* 0xfffffffc1d1d7812 */ /* 0x000fe400078ec0ff */
[--C-:B------:R-:W-:Y:S02]  /*27c50*/  SHF.R.S32.HI R21, RZ, 0x2, R26.reuse ;  /* 0x00000002ff157819 */ /* 0x100fe4000001141a */
[----:B------:R-:W-:Y:S01]  /*27c60*/  SHF.R.S32.HI R30, RZ, 0x1f, R26 ;  /* 0x0000001fff1e7819 */ /* 0x000fe2000001141a */
[----:B------:R-:W-:Y:S01]  /*27c70*/  IMAD.IADD R29, R58, 0x1, -R29 ;  /* 0x000000013a1d7824 */ /* 0x000fe200078e0a1d */
[----:B------:R-:W-:-:S02]  /*27c80*/  LEA.HI R24, R24, R27, RZ, 0x5 ;  /* 0x0000001b18187211 */ /* 0x000fc400078f28ff */
[----:B------:R-:W-:Y:S01]  /*27c90*/  LEA.HI R30, R30, R21, RZ, 0x3 ;  /* 0x000000151e1e7211 */ /* 0x000fe200078f18ff */
[-C--:B------:R-:W-:Y:S01]  /*27ca0*/  FMUL.FTZ R57, R31, R20.reuse ;  /* 0x000000141f397220 */ /* 0x080fe20000410000 */
[----:B------:R-:W-:Y:S01]  /*27cb0*/  FMUL.FTZ R32, R32, R20 ;  /* 0x0000001420207220 */ /* 0x000fe20000410000 */
[----:B------:R-:W-:Y:S02]  /*27cc0*/  LEA.HI R31, R29, R29, RZ, 0x1 ;  /* 0x0000001d1d1f7211 */ /* 0x000fe400078f08ff */
[----:B------:R-:W-:Y:S02]  /*27cd0*/  LOP3.LUT R30, R30, 0xfffffff8, RZ, 0xc0, !PT ;  /* 0xfffffff81e1e7812 */ /* 0x000fe400078ec0ff */
[----:B------:R-:W-:Y:S01]  /*27ce0*/  SHF.R.S32.HI R24, RZ, 0x5, R24 ;  /* 0x00000005ff187819 */ /* 0x000fe20000011418 */
[----:B------:R0:W1:Y:S02]  /*27cf0*/  MUFU.TANH R60, R32 ;  /* 0x00000020003c7308 */ /* 0x0000640000002400 */
[----:B------:R-:W-:-:S02]  /*27d00*/  IMAD.IADD R30, R21, 0x1, -R30 ;  /* 0x00000001151e7824 */ /* 0x000fc400078e0a1e */
[----:B------:R-:W-:Y:S01]  /*27d10*/  IMAD R15, R15, 0x4, R24 ;  /* 0x000000040f0f7824 */ /* 0x000fe200078e0218 */
[----:B0-----:R-:W-:-:S03]  /*27d20*/  LOP3.LUT R32, R31, 0x1ffffffe, RZ, 0xc0, !PT ;  /* 0x1ffffffe1f207812 */ /* 0x001fc600078ec0ff */
[----:B------:R-:W-:Y:S02]  /*27d30*/  IMAD.U32 R15, R15, 0x10, R30 ;  /* 0x000000100f0f7824 */ /* 0x000fe400078e001e */
        /* <DEDUP_REMOVED lines=67> */
[----:B------:R3:W0:Y:S01]  /*28170*/  MUFU.TANH R65, R39 ;  /* 0x0000002700417308 */ /* 0x0006220000002400 */
[----:B--2---:R-:W-:-:S04]  /*28180*/  IMAD.IADD R35, R18, 0x1, R7 ;  /* 0x0000000112237824 */ /* 0x004fc800078e0207 */
[----:B----4-:R-:W-:Y:S02]  /*28190*/  IMAD.IADD R6, R35, 0x1, R24 ;  /* 0x0000000123067824 */ /* 0x010fe400078e0218 */
[----:B---3--:R-:W-:-:S04]  /*281a0*/  IMAD.IADD R39, R18, 0x1, R3 ;  /* 0x0000000112277824 */ /* 0x008fc800078e0203 */
[----:B------:R-:W-:Y:S01]  /*281b0*/  IMAD.IADD R3, R39, 0x1, R24 ;  /* 0x0000000127037824 */ /* 0x000fe200078e0218 */
[----:B-1----:R-:W-:Y:S06]  /*281c0*/  @!P2 BRA `(.L_x_3772) ;  /* 0x000000000048a947 */ /* 0x002fec0003800000 */
        /* <DEDUP_REMOVED lines=10> */
.L_x_3774:
[----:B------:R-:W-:-:S13]  /*28270*/  ISETP.NE.AND P1, PT, R9, 0x1, PT ;  /* 0x000000010900780c */ /* 0x000fda0003f25270 */
[----:B------:R-:W-:-:S05]  /*28280*/  @P1 IMAD.HI.U32 R8, R7, R10, RZ ;  /* 0x0000000a07081227 */ /* 0x000fca00078e00ff */
[----:B------:R-:W-:-:S07]  /*28290*/  @P1 SHF.R.U32.HI R7, RZ, R11, R8 ;  /* 0x0000000bff071219 */ /* 0x000fce0000011608 */
.L_x_3775:
[----:B------:R-:W-:Y:S05]  /*282a0*/  BSYNC B1 ;  /* 0x0000000000017941 */ /* 0x000fea0003800000 */
.L_x_3773:
[----:B------:R-:W-:-:S04]  /*282b0*/  IMAD R7, R7, R9, -R38 ;  /* 0x0000000907077224 */ /* 0x000fc800078e0a26 */
[----:B------:R-:W-:-:S05]  /*282c0*/  IMAD R8, R2, -0x2, R7 ;  /* 0xfffffffe02087824 */ /* 0x000fca00078e0207 */
[----:B------:R-:W-:Y:S02]  /*282d0*/  VIMNMX R3, R3, R8, !PT ;  /* 0x0000000803037248 */ /* 0x000fe40007fe0100 */
[----:B------:R-:W-:-:S07]  /*282e0*/  VIADDMNMX R6, R8, R9, R6, PT ;  /* 0x0000000908067246 */ /* 0x000fce0003800106 */
.L_x_3772:
[----:B------:R-:W-:Y:S05]  /*282f0*/  BSYNC B0 ;  /* 0x0000000000007941 */ /* 0x000fea0003800000 */
.L_x_3771:
        /* <DEDUP_REMOVED lines=8> */
[----:B------:R-:W-:Y:S02]  /*28380*/  ISETP.GT.AND P2, PT, R3, 0x1, !P2 ;  /* 0x000000010300780c */ /* 0x000fe40005744270 */
[----:B------:R-:W-:Y:S02]  /*28390*/  ISETP.GE.AND P3, PT, R55, 0xa, PT ;  /* 0x0000000a3700780c */ /* 0x000fe40003f66270 */
[----:B0-----:R-:W-:Y:S02]  /*283a0*/  FSEL R31, R28, -INF , !P1 ;  /* 0xff8000001c1f7808 */ /* 0x001fe40004800000 */
[----:B------:R-:W-:Y:S02]  /*283b0*/  ISETP.LT.OR P2, PT, R6, 0x2, P2 ;  /* 0x000000020600780c */ /* 0x000fe40001741670 */
[----:B------:R-:W-:Y:S02]  /*283c0*/  ISETP.GT.AND P1, PT, R3, 0x9, !P3 ;  /* 0x000000090300780c */ /* 0x000fe40005f24270 */
[----:B------:R-:W-:-:S02]  /*283d0*/  FSEL R33, R25, -INF , !P2 ;  /* 0xff80000019217808 */ /* 0x000fc40005000000 */
[C---:B------:R-:W-:Y:S01]  /*283e0*/  ISETP.LT.OR P1, PT, R6.reuse, 0xa, P1 ;  /* 0x0000000a0600780c */ /* 0x040fe20000f21670 */
        /* <DEDUP_REMOVED lines=76> */
.L_x_3779:
[----:B------:R-:W-:-:S13]  /*288b0*/  ISETP.NE.AND P6, PT, R9, 0x1, PT ;  /* 0x000000010900780c */ /* 0x000fda0003fc5270 */
[----:B------:R-:W-:-:S05]  /*288c0*/  @P6 IMAD.HI.U32 R10, R4, R10, RZ ;  /* 0x0000000a040a6227 */ /* 0x000fca00078e00ff */
[----:B------:R-:W-:-:S07]  /*288d0*/  @P6 SHF.R.U32.HI R4, RZ, R11, R10 ;  /* 0x0000000bff046219 */ /* 0x000fce000001160a */
.L_x_3780:
[----:B------:R-:W-:Y:S05]  /*288e0*/  BSYNC B1 ;  /* 0x0000000000017941 */ /* 0x000fea0003800000 */
.L_x_3778:
[----:B------:R-:W-:-:S04]  /*288f0*/  IMAD R3, R4, R9, -R38 ;  /* 0x0000000904037224 */ /* 0x000fc800078e0a26 */
[----:B------:R-:W-:-:S05]  /*28900*/  IMAD R2, R2, -0x2, R3 ;  /* 0xfffffffe02027824 */ /* 0x000fca00078e0203 */
[----:B------:R-:W-:Y:S02]  /*28910*/  VIADDMNMX R6, R2, R9, R6, PT ;  /* 0x0000000902067246 */ /* 0x000fe40003800106 */
[----:B------:R-:W-:-:S07]  /*28920*/  VIMNMX R39, R39, R2, !PT ;  /* 0x0000000227277248 */ /* 0x000fce0007fe0100 */
.L_x_3777:
[----:B------:R-:W-:Y:S05]  /*28930*/  BSYNC B0 ;  /* 0x0000000000007941 */ /* 0x000fea0003800000 */
.L_x_3776:
        /* <DEDUP_REMOVED lines=43> */
[----:B------:R-:W-:Y:S02]  /*28bf0*/  ISETP.LT.OR P5, PT, R6, 0x29, P5 ;  /* 0x000000290600780c */ /* 0x000fe40002fa1670 */
[----:B------:R-:W-:Y:S02]  /*28c00*/  ISETP.GT.AND P1, PT, R39, 0x29, !P1 ;  /* 0x000000292700780c */ /* 0x000fe40004f24270 */
[----:B------:R-:W-:-:S02]  /*28c10*/  FSEL R9, R46, -INF , !P5 ;  /* 0xff8000002e097808 */ /* 0x000fc40006800000 */
[C---:B------:R-:W-:Y:S02]  /*28c20*/  ISETP.GT.AND P2, PT, R39.reuse, 0x30, !P2 ;  /* 0x000000302700780c */ /* 0x040fe40005744270 */
[C---:B------:R-:W-:Y:S02]  /*28c30*/  ISETP.LT.OR P1, PT, R6.reuse, 0x2a, P1 ;  /* 0x0000002a0600780c */ /* 0x040fe40000f21670 */
[C---:B------:R-:W-:Y:S02]  /*28c40*/  ISETP.GT.AND P3, PT, R39.reuse, 0x31, !P3 ;  /* 0x000000312700780c */ /* 0x040fe40005f64270 */
[----:B------:R-:W-:Y:S02]  /*28c50*/  ISETP.LT.OR P2, PT, R6, 0x31, P2 ;  /* 0x000000310600780c */ /* 0x000fe40001741670 */
[----:B------:R-:W-:Y:S02]  /*28c60*/  FSEL R53, R34, -INF , !P1 ;  /* 0xff80000022357808 */ /* 0x000fe40004800000 */
        /* <DEDUP_REMOVED lines=91> */
.L_x_3782:
[----:B------:R-:W-:Y:S05]  /*29220*/  BSYNC B0 ;  /* 0x0000000000007941 */ /* 0x000fea0003800000 */
.L_x_3781:
        /* <DEDUP_REMOVED lines=24> */
[-CC-:B------:R-:W-:Y:S01]  /*293b0*/  FFMA.FTZ R37, R37, R19.reuse, -R4.reuse ;  /* 0x0000001325257223 */ /* 0x180fe20000010804 */
[----:B------:R-:W5:Y:S01]  /*293c0*/  MUFU.EX2 R3, R3 ;  /* 0x0000000300037308 */ /* 0x000f620000000800 */
[-CC-:B------:R-:W-:Y:S01]  /*293d0*/  FFMA.FTZ R36, R36, R19.reuse, -R4.reuse ;  /* 0x0000001324247223 */ /* 0x180fe20000010804 */
[-CC-:B------:R-:W-:Y:S01]  /*293e0*/  FFMA.FTZ R35, R35, R19.reuse, -R4.reuse ;  /* 0x0000001323237223 */ /* 0x180fe20000010804 */
[-C--:B------:R-:W-:Y:S01]  /*293f0*/  FFMA.FTZ R32, R32, R19.reuse, -R4 ;  /* 0x0000001320207223 */ /* 0x080fe20000010804 */
[-CC-:B------:R-:W-:Y:S01]  /*29400*/  FFMA.FTZ R8, R8, R19.reuse, -R40.reuse ;  /* 0x0000001308087223 */ /* 0x180fe20000010828 */
[-C--:B------:R-:W-:Y:S01]  /*29410*/  FFMA.FTZ R28, R28, R19.reuse, -R40 ;  /* 0x000000131c1c7223 */ /* 0x080fe20000010828 */
[-C--:B------:R-:W-:Y:S01]  /*29420*/  FFMA.FTZ R14, R14, R19.reuse, -R4 ;  /* 0x000000130e0e7223 */ /* 0x080fe20000010804 */
[-C--:B------:R-:W-:Y:S01]  /*29430*/  FFMA.FTZ R27, R27, R19.reuse, -R40 ;  /* 0x000000131b1b7223 */ /* 0x080fe20000010828 */
[----:B------:R-:W1:Y:S01]  /*29440*/  MUFU.EX2 R38, R38 ;  /* 0x0000002600267308 */ /* 0x000e620000000800 */
[-C--:B------:R-:W-:Y:S01]  /*29450*/  FFMA.FTZ R13, R13, R19.reuse, -R4 ;  /* 0x000000130d0d7223 */ /* 0x080fe20000010804 */
[-C--:B------:R-:W-:Y:S01]  /*29460*/  FFMA.FTZ R26, R26, R19.reuse, -R40 ;  /* 0x000000131a1a7223 */ /* 0x080fe20000010828 */
[-C--:B------:R-:W-:Y:S01]  /*29470*/  FFMA.FTZ R12, R12, R19.reuse, -R4 ;  /* 0x000000130c0c7223 */ /* 0x080fe20000010804 */
[-C--:B------:R-:W-:Y:S01]  /*29480*/  FFMA.FTZ R25, R25, R19.reuse, -R40 ;  /* 0x0000001319197223 */ /* 0x080fe20000010828 */
[-C--:B------:R-:W-:Y:S01]  /*29490*/  FFMA.FTZ R11, R11, R19.reuse, -R4 ;  /* 0x000000130b0b7223 */ /* 0x080fe20000010804 */
[-CC-:B------:R-:W-:Y:S01]  /*294a0*/  FFMA.FTZ R24, R24, R19.reuse, -R40.reuse ;  /* 0x0000001318187223 */ /* 0x180fe20000010828 */
[-C--:B------:R-:W-:Y:S01]  /*294b0*/  FFMA.FTZ R21, R21, R19.reuse, -R40 ;  /* 0x0000001315157223 */ /* 0x080fe20000010828 */
[----:B------:R-:W-:Y:S01]  /*294c0*/  MUFU.EX2 R168, R33 ;  /* 0x0000002100a87308 */ /* 0x000fe20000000800 */
[----:B-----5:R-:W-:Y:S01]  /*294d0*/  FADD.FTZ R5, R3, R46 ;  /* 0x0000002e03057221 */ /* 0x020fe20000010000 */
[-CC-:B------:R-:W-:Y:S01]  /*294e0*/  FFMA.FTZ R20, R20, R19.reuse, -R40.reuse ;  /* 0x0000001314147223 */ /* 0x180fe20000010828 */
[-CC-:B------:R-:W-:Y:S01]  /*294f0*/  FFMA.FTZ R18, R18, R19.reuse, -R40.reuse ;  /* 0x0000001312127223 */ /* 0x180fe20000010828 */
[-CC-:B------:R-:W-:Y:S01]  /*29500*/  FFMA.FTZ R15, R15, R19.reuse, -R40.reuse ;  /* 0x000000130f0f7223 */ /* 0x180fe20000010828 */
[-C--:B------:R-:W-:Y:S01]  /*29510*/  FFMA.FTZ R7, R7, R19.reuse, -R40 ;  /* 0x0000001307077223 */ /* 0x080fe20000010828 */
[-CC-:B------:R-:W-:Y:S01]  /*29520*/  FFMA.FTZ R10, R10, R19.reuse, -R4.reuse ;  /* 0x000000130a0a7223 */ /* 0x180fe20000010804 */
[----:B------:R-:W-:Y:S01]  /*29530*/  FFMA.FTZ R9, R9, R19, -R4 ;  /* 0x0000001309097223 */ /* 0x000fe20000010804 */
[----:B------:R-:W2:Y:S08]  /*29540*/  MUFU.EX2 R37, R37 ;  /* 0x0000002500257308 */ /* 0x000eb00000000800 */
[----:B------:R-:W-:Y:S08]  /*29550*/  MUFU.EX2 R31, R31 ;  /* 0x0000001f001f7308 */ /* 0x000ff00000000800 */
[----:B------:R-:W3:Y:S08]  /*29560*/  MUFU.EX2 R36, R36 ;  /* 0x0000002400247308 */ /* 0x000ef00000000800 */
[----:B------:R-:W-:Y:S08]  /*29570*/  MUFU.EX2 R30, R30 ;  /* 0x0000001e001e7308 */ /* 0x000ff00000000800 */
[----:B------:R-:W4:Y:S08]  /*29580*/  MUFU.EX2 R35, R35 ;  /* 0x0000002300237308 */ /* 0x000f300000000800 */
[----:B------:R-:W5:Y:S08]  /*29590*/  MUFU.EX2 R29, R29 ;  /* 0x0000001d001d7308 */ /* 0x000f700000000800 */
[----:B------:R1:W-:Y:S08]  /*295a0*/  MUFU.EX2 R182, R8 ;  /* 0x0000000800b67308 */ /* 0x0003f00000000800 */
[----:B------:R-:W0:Y:S01]  /*295b0*/  MUFU.EX2 R32, R32 ;  /* 0x0000002000207308 */ /* 0x000e220000000800 */
[----:B-1----:R-:W-:-:S04]  /*295c0*/  FADD.FTZ R8, R38, R47 ;  /* 0x0000002f26087221 */ /* 0x002fc80000010000 */
[----:B--2---:R-:W-:-:S03]  /*295d0*/  FADD.FTZ R33, R37, R8 ;  /* 0x0000000825217221 */ /* 0x004fc60000010000 */
[----:B------:R1:W-:Y:S01]  /*295e0*/  MUFU.EX2 R173, R14 ;  /* 0x0000000e00ad7308 */ /* 0x0003e20000000800 */
[----:B---3--:R-:W-:-:S04]  /*295f0*/  FADD.FTZ R8, R36, R33 ;  /* 0x0000002124087221 */ /* 0x008fc80000010000 */
[----:B----4-:R-:W-:Y:S01]  /*29600*/  FADD.FTZ R33, R35, R8 ;  /* 0x0000000823217221 */ /* 0x010fe20000010000 */
[-CC-:B------:R-:W-:Y:S02]  /*29610*/  FFMA.FTZ R8, R55, R19.reuse, -R4.reuse ;  /* 0x0000001337087223 */ /* 0x180fe40000010804 */
[----:B------:R-:W2:Y:S01]  /*29620*/  MUFU.EX2 R28, R28 ;  /* 0x0000001c001c7308 */ /* 0x000ea20000000800 */
[----:B-1----:R-:W-:Y:S01]  /*29630*/  FADD.FTZ R14, R168, R5 ;  /* 0x00000005a80e7221 */ /* 0x002fe20000010000 */
[----:B------:R-:W-:-:S03]  /*29640*/  FFMA.FTZ R5, R53, R19, -R4 ;  /* 0x0000001335057223 */ /* 0x000fc60000010804 */
[----:B------:R-:W-:-:S03]  /*29650*/  FADD.FTZ R39, R31, R14 ;  /* 0x0000000e1f277221 */ /* 0x000fc60000010000 */
[----:B------:R-:W1:Y:S01]  /*29660*/  MUFU.EX2 R27, R27 ;  /* 0x0000001b001b7308 */ /* 0x000e620000000800 */
[----:B------:R-:W-:-:S04]  /*29670*/  FADD.FTZ R40, R30, R39 ;  /* 0x000000271e287221 */ /* 0x000fc80000010000 */
[----:B-----5:R-:W-:Y:S01]  /*29680*/  FADD.FTZ R39, R29, R40 ;  /* 0x000000281d277221 */ /* 0x020fe20000010000 */
[----:B0-----:R-:W-:Y:S02]  /*29690*/  FADD.FTZ R40, R32, R33 ;  /* 0x0000002120287221 */ /* 0x001fe40000010000 */
[----:B------:R-:W-:Y:S01]  /*296a0*/  MUFU.EX2 R13, R13 ;  /* 0x0000000d000d7308 */ /* 0x000fe20000000800 */
[----:B--2---:R-:W-:Y:S01]  /*296b0*/  FADD.FTZ R42, R28, R39 ;  /* 0x000000271c2a7221 */ /* 0x004fe20000010000 */
[----:B------:R-:W-:-:S06]  /*296c0*/  FADD.FTZ R40, R173, R40 ;  /* 0x00000028ad287221 */ /* 0x000fcc0000010000 */
[----:B------:R-:W0:Y:S01]  /*296d0*/  MUFU.EX2 R26, R26 ;  /* 0x0000001a001a7308 */ /* 0x000e220000000800 */
[----:B-1----:R-:W-:-:S07]  /*296e0*/  FADD.FTZ R33, R27, R42 ;  /* 0x0000002a1b217221 */ /* 0x002fce0000010000 */
[----:B------:R-:W-:Y:S08]  /*296f0*/  MUFU.EX2 R12, R12 ;  /* 0x0000000c000c7308 */ /* 0x000ff00000000800 */
[----:B------:R-:W1:Y:S01]  /*29700*/  MUFU.EX2 R25, R25 ;  /* 0x0000001900197308 */ /* 0x000e620000000800 */
[----:B0-----:R-:W-:-:S07]  /*29710*/  FADD.FTZ R42, R26, R33 ;  /* 0x000000211a2a7221 */ /* 0x001fce0000010000 */
[----:B------:R-:W0:Y:S08]  /*29720*/  MUFU.EX2 R11, R11 ;  /* 0x0000000b000b7308 */ /* 0x000e300000000800 */
[----:B------:R-:W-:Y:S01]  /*29730*/  MUFU.EX2 R24, R24 ;  /* 0x0000001800187308 */ /* 0x000fe20000000800 */
[----:B-1----:R-:W-:-:S07]  /*29740*/  FADD.FTZ R33, R25, R42 ;  /* 0x0000002a19217221 */ /* 0x002fce0000010000 */
[----:B------:R-:W1:Y:S08]  /*29750*/  MUFU.EX2 R10, R10 ;  /* 0x0000000a000a7308 */ /* 0x000e700000000800 */
[----:B------:R-:W2:Y:S08]  /*29760*/  MUFU.EX2 R21, R21 ;  /* 0x0000001500157308 */ /* 0x000eb00000000800 */
[----:B------:R3:W-:Y:S08]  /*29770*/  MUFU.EX2 R179, R9 ;  /* 0x0000000900b37308 */ /* 0x0007f00000000800 */
[----:B------:R4:W-:Y:S01]  /*29780*/  MUFU.EX2 R14, R5 ;  /* 0x00000005000e7308 */ /* 0x0009e20000000800 */
[----:B---3--:R-:W-:-:S07]  /*29790*/  FFMA.FTZ R9, R51, R19, -R4 ;  /* 0x0000001333097223 */ /* 0x008fce0000010804 */
[----:B------:R-:W3:Y:S01]  /*297a0*/  MUFU.EX2 R20, R20 ;  /* 0x0000001400147308 */ /* 0x000ee20000000800 */
[----:B----4-:R-:W-:-:S04]  /*297b0*/  FADD.FTZ R5, R13, R40 ;  /* 0x000000280d057221 */ /* 0x010fc80000010000 */
[----:B------:R-:W-:Y:S01]  /*297c0*/  FADD.FTZ R44, R12, R5 ;  /* 0x000000050c2c7221 */ /* 0x000fe20000010000 */
[-CC-:B------:R-:W-:Y:S01]  /*297d0*/  FFMA.FTZ R5, R57, R19.reuse, -R4.reuse ;  /* 0x0000001339057223 */ /* 0x180fe20000010804 */
[----:B------:R-:W-:Y:S01]  /*297e0*/  FFMA.FTZ R4, R34, R19, -R4 ;  /* 0x0000001322047223 */ /* 0x000fe20000010804 */
[----:B------:R-:W4:Y:S01]  /*297f0*/  MUFU.EX2 R18, R18 ;  /* 0x0000001200127308 */ /* 0x000f220000000800 */
[----:B0-----:R-:W-:-:S04]  /*29800*/  FADD.FTZ R39, R11, R44 ;  /* 0x0000002c0b277221 */ /* 0x001fc80000010000 */
[----:B-1----:R-:W-:-:S03]  /*29810*/  FADD.FTZ R42, R10, R39 ;  /* 0x000000270a2a7221 */ /* 0x002fc60000010000 */
[----:B------:R0:W-:Y:S08]  /*29820*/  MUFU.EX2 R181, R8 ;  /* 0x0000000800b57308 */ /* 0x0001f00000000800 */
[----:B------:R-:W1:Y:S01]  /*29830*/  MUFU.EX2 R15, R15 ;  /* 0x0000000f000f7308 */ /* 0x000e620000000800 */
[----:B0-----:R-:W-:-:S04]  /*29840*/  FADD.FTZ R8, R24, R33 ;  /* 0x0000002118087221 */ /* 0x001fc80000010000 */
[----:B--2---:R-:W-:-:S03]  /*29850*/  FADD.FTZ R19, R21, R8 ;  /* 0x0000000815137221 */ /* 0x004fc60000010000 */
[----:B------:R0:W2:Y:S01]  /*29860*/  MUFU.EX2 R40, R9 ;  /* 0x0000000900287308 */ /* 0x0000a20000000800 */
[----:B---3--:R-:W-:-:S07]  /*29870*/  FADD.FTZ R19, R20, R19 ;  /* 0x0000001314137221 */ /* 0x008fce0000010000 */
[----:B------:R-:W3:Y:S01]  /*29880*/  MUFU.EX2 R7, R7 ;  /* 0x0000000700077308 */ /* 0x000ee20000000800 */
[----:B0-----:R-:W-:Y:S01]  /*29890*/  FADD.FTZ R9, R179, R42 ;  /* 0x0000002ab3097221 */ /* 0x001fe20000010000 */
[----:B----4-:R-:W-:-:S03]  /*298a0*/  FADD.FTZ R42, R18, R19 ;  /* 0x00000013122a7221 */ /* 0x010fc60000010000 */
[----:B------:R-:W-:Y:S01]  /*298b0*/  FADD.FTZ R8, R14, R9 ;  /* 0x000000090e087221 */ /* 0x000fe20000010000 */
[----:B-1----:R-:W-:Y:S02]  /*298c0*/  FADD.FTZ R42, R15, R42 ;  /* 0x0000002a0f2a7221 */ /* 0x002fe40000010000 */
[----:B------:R3:W0:Y:S01]  /*298d0*/  MUFU.EX2 R183, R5 ;  /* 0x0000000500b77308 */ /* 0x0006220000000800 */
[----:B------:R-:W-:-:S04]  /*298e0*/  FADD.FTZ R9, R181, R8 ;  /* 0x00000008b5097221 */ /* 0x000fc80000010000 */
[----:B--2---:R-:W-:-:S03]  /*298f0*/  FADD.FTZ R8, R40, R9 ;  /* 0x0000000928087221 */ /* 0x004fc60000010000 */
[----:B------:R-:W1:Y:S01]  /*29900*/  MUFU.EX2 R34, R4 ;  /* 0x0000000400227308 */ /* 0x000e620000000800 */
[----:B---3--:R-:W-:-:S04]  /*29910*/  FADD.FTZ R5, R7, R42 ;  /* 0x0000002a07057221 */ /* 0x008fc80000010000 */
[----:B------:R-:W-:Y:S01]  /*29920*/  FADD.FTZ R19, R182, R5 ;  /* 0x00000005b6137221 */ /* 0x000fe20000010000 */
[----:B0-----:R-:W-:-:S04]  /*29930*/  FADD.FTZ R9, R183, R8 ;  /* 0x00000008b7097221 */ /* 0x001fc80000010000 */
        /* <DEDUP_REMOVED lines=38> */
[----:B------:R-:W-:Y:S04]  /*29ba0*/  ST.E desc[UR44][R16.64+0x230], R7 ;  /* 0x0002300710007985 */ /* 0x000fe8000c10192c */
[----:B0-----:R-:W2:Y:S02]  /*29bb0*/  LD.E R3, desc[UR44][R4.64] ;  /* 0x0000002c04037980 */ /* 0x001ea4000c101900 */
        /* <DEDUP_REMOVED lines=64> */
[----:B------:R-:W-:Y:S01]  /*29fc0*/  ULOP3.LUT UR5, UR4, 0x8, URZ, 0xfc, !UPT ;  /* 0x0000000804057892 */ /* 0x000fe2000f8efc3f */
        /* <DEDUP_REMOVED lines=64> */
[----:B------:R-:W-:Y:S01]  /*2a3d0*/  IMAD.U32 R2, RZ, RZ, UR5 ;  /* 0x00000005ff027e24 */ /* 0x000fe2000f8e00ff */
        /* <DEDUP_REMOVED lines=62> */
[----:B------:R-:W-:Y:S01]  /*2a7c0*/  ULOP3.LUT UR6, UR4, 0xc, URZ, 0xfc, !UPT ;  /* 0x0000000c04067892 */ /* 0x000fe2000f8efc3f */
[----:B------:R-:W-:-:S05]  /*2a7d0*/  IMAD.U32 R9, RZ, RZ, UR7 ;  /* 0x00000007ff097e24 */ /* 0x000fca000f8e00ff */
[----:B------:R-:W-:Y:S02]  /*2a7e0*/  IMAD.U32 R8, RZ, RZ, UR6 ;  /* 0x00000006ff087e24 */ /* 0x000fe4000f8e00ff */
[----:B---3--:R-:W-:-:S05]  /*2a7f0*/  FMUL.FTZ R7, R6, R7 ;  /* 0x0000000706077220 */ /* 0x008fca0000410000 */
[----:B------:R0:W-:Y:S04]  /*2a800*/  ST.E desc[UR44][R2.64], R7 ;  /* 0x0000000702007985 */ /* 0x0001e8000c10192c */
[----:B------:R-:W3:Y:S01]  /*2a810*/  LD.E R9, desc[UR44][R8.64] ;  /* 0x0000002c08097980 */ /* 0x000ee2000c101900 */
[----:B------:R-:W-:Y:S02]  /*2a820*/  IMAD.U32 R10, RZ, RZ, UR6 ;  /* 0x00000006ff0a7e24 */ /* 0x000fe4000f8e00ff */
[----:B------:R-:W-:Y:S02]  /*2a830*/  IMAD.U32 R11, RZ, RZ, UR7 ;  /* 0x00000007ff0b7e24 */ /* 0x000fe4000f8e00ff */
[----:B---3--:R-:W-:-:S05]  /*2a840*/  FMUL.FTZ R13, R6, R9 ;  /* 0x00000009060d7220 */ /* 0x008fca0000410000 */
[----:B------:R3:W-:Y:S04]  /*2a850*/  ST.E desc[UR44][R10.64], R13 ;  /* 0x0000000d0a007985 */ /* 0x0007e8000c10192c */
[----:B------:R-:W4:Y:S04]  /*2a860*/  LD.E R133, desc[UR44][R16.64+0x42c] ;  /* 0x00042c2c10857980 */ /* 0x000f28000c101900 */
        /* <DEDUP_REMOVED lines=189> */
[----:B------:R-:W5:Y:S04]  /*2b440*/  LD.E.64 R6, desc[UR44][R16.64+0xa8] ;  /* 0x0000a82c10067980 */ /* 0x000f68000c101b00 */
[----:B----4-:R-:W-:Y:S04]  /*2b450*/  ST.E desc[UR44][R4.64], R15 ;  /* 0x0000000f04007985 */ /* 0x010fe8000c10192c */
[----:B------:R-:W4:Y:S01]  /*2b460*/  LD.E R19, desc[UR44][R2.64] ;  /* 0x0000002c02137980 */ /* 0x000f22000c101900 */
[----:B--2---:R-:W-:-:S02]  /*2b470*/  IMAD.U32 R11, RZ, RZ, UR7 ;  /* 0x00000007ff0b7e24 */ /* 0x004fc4000f8e00ff */
[----:B------:R-:W-:Y:S01]  /*2b480*/  IMAD.U32 R12, RZ, RZ, UR6 ;  /* 0x00000006ff0c7e24 */ /* 0x000fe2000f8e00ff */
[----:B----4-:R-:W-:Y:S04]  /*2b490*/  ST.E desc[UR44][R2.64], R19 ;  /* 0x0000001302007985 */ /* 0x010fe8000c10192c */
[----:B------:R-:W2:Y:S01]  /*2b4a0*/  LD.E R11, desc[UR44][R10.64] ;  /* 0x0000002c0a0b7980 */ /* 0x000ea2000c101900 */
[----:B---3--:R-:W-:-:S05]  /*2b4b0*/  IMAD.U32 R13, RZ, RZ, UR7 ;  /* 0x00000007ff0d7e24 */ /* 0x008fca000f8e00ff */
[----:B--2---:R0:W-:Y:S04]  /*2b4c0*/  ST.E desc[UR44][R12.64], R11 ;  /* 0x0000000b0c007985 */ /* 0x0041e8000c10192c */
        /* <DEDUP_REMOVED lines=124> */
[----:B----4-:R0:W-:Y:S04]  /*2bc90*/  ST.E desc[UR44][R16.64+0x268], R11 ;  /* 0x0002680b10007985 */ /* 0x0101e8000c10192c */
[----:B--2---:R1:W-:Y:S04]  /*2bca0*/  ST.E desc[UR44][R16.64+0x378], R10 ;  /* 0x0003780a10007985 */ /* 0x0043e8000c10192c */
[----:B---3--:R-:W-:Y:S01]  /*2bcb0*/  ST.E desc[UR44][R16.64+0x240], R21 ;  /* 0x0002401510007985 */ /* 0x008fe2000c10192c */
[----:B0-----:R-:W-:-:S03]  /*2bcc0*/  IMAD.U32 R11, RZ, RZ, UR7 ;  /* 0x00000007ff0b7e24 */ /* 0x001fc6000f8e00ff */
[----:B-----5:R-:W-:Y:S01]  /*2bcd0*/  ST.E desc[UR44][R16.64+0x244], R25 ;  /* 0x0002441910007985 */ /* 0x020fe2000c10192c */
[----:B-1----:R-:W-:-:S03]  /*2bce0*/  IMAD.U32 R10, RZ, RZ, UR6 ;  /* 0x00000006ff0a7e24 */ /* 0x002fc6000f8e00ff */
        /* <DEDUP_REMOVED lines=121> */
[----:B------:R0:W5:Y:S04]  /*2c480*/  LD.E R27, desc[UR44][R10.64] ;  /* 0x0000002c0a1b7980 */ /* 0x000168000c101900 */
        /* <DEDUP_REMOVED lines=130> */
[----:B------:R-:W-:Y:S02]  /*2ccb0*/  IMAD.MOV.U32 R9, RZ, RZ, R7 ;  /* 0x000000ffff097224 */ /* 0x000fe400078e0007 */
[----:B0-----:R-:W-:Y:S02]  /*2ccc0*/  IMAD.U32 R10, RZ, RZ, UR6 ;  /* 0x00000006ff0a7e24 */ /* 0x001fe4000f8e00ff */
[----:B------:R-:W-:Y:S01]  /*2ccd0*/  IMAD.U32 R11, RZ, RZ, UR7 ;  /* 0x00000007ff0b7e24 */ /* 0x000fe2000f8e00ff */
[----:B--2---:R-:W-:-:S06]  /*2cce0*/  WARPGROUP.ARRIVE ;  /* 0x00000000000079c5 */ /* 0x004fcc0000000000 */
        /* <DEDUP_REMOVED lines=136> */
[----:B------:R-:W-:Y:S01]  /*2d570*/  IMAD.U32 R10, RZ, RZ, UR6 ;  /* 0x00000006ff0a7e24 */ /* 0x000fe2000f8e00ff */
[----:B------:R-:W-:Y:S01]  /*2d580*/  R2UR UR10, R8 ;  /* 0x00000000080a72ca */ /* 0x000fe200000e0000 */
[----:B------:R-:W-:Y:S01]  /*2d590*/  IMAD.U32 R11, RZ, RZ, UR7 ;  /* 0x00000007ff0b7e24 */ /* 0x000fe2000f8e00ff */
[----:B------:R-:W-:Y:S01]  /*2d5a0*/  R2UR UR11, R9 ;  /* 0x00000000090b72ca */ /* 0x000fe200000e0000 */
[----:B------:R-:W-:Y:S02]  /*2d5b0*/  VIADD R6, R6, 0x180 ;  /* 0x0000018006067836 */ /* 0x000fe40000000000 */
[----:B------:R-:W-:Y:S02]  /*2d5c0*/  IMAD.U32 R8, RZ, RZ, UR6 ;  /* 0x00000006ff087e24 */ /* 0x000fe4000f8e00ff */
[----:B------:R-:W-:Y:S01]  /*2d5d0*/  IMAD.U32 R9, RZ, RZ, UR7 ;  /* 0x00000007ff097e24 */ /* 0x000fe2000f8e00ff */
[----:B------:R-:W-:-:S02]  /*2d5e0*/  WARPGROUP.DEPBAR.LE gsb0, 0x0 ;  /* 0x00008000000079c5 */ /* 0x000fc40000010000 */
        /* <DEDUP_REMOVED lines=132> */
[----:B------:R-:W-:Y:S02]  /*2de30*/  IMAD.U32 R6, RZ, RZ, UR6 ;  /* 0x00000006ff067e24 */ /* 0x000fe4000f8e00ff */
[----:B------:R-:W-:Y:S01]  /*2de40*/  IMAD.U32 R7, RZ, RZ, UR7 ;  /* 0x00000007ff077e24 */ /* 0x000fe2000f8e00ff */
        /* <DEDUP_REMOVED lines=133> */
[----:B------:R-:W-:Y:S04]  /*2e6a0*/  ST.E desc[UR44][R4.64], R25 ;  /* 0x0000001904007985 */ /* 0x000fe8000c10192c */
        /* <DEDUP_REMOVED lines=128> */
[----:B------:R-:W2:Y:S01]  /*2eeb0*/  LD.E R13, desc[UR44][R4.64] ;  /* 0x0000002c040d7980 */ /* 0x000ea2000c101900 */
[----:B0-----:R-:W-:-:S02]  /*2eec0*/  IMAD.U32 R7, RZ, RZ, UR7 ;  /* 0x00000007ff077e24 */ /* 0x001fc4000f8e00ff */
[----:B------:R-:W-:Y:S01]  /*2eed0*/  IMAD.U32 R6, RZ, RZ, UR6 ;  /* 0x00000006ff067e24 */ /* 0x000fe2000f8e00ff */
[----:B--2---:R0:W-:Y:S04]  /*2eee0*/  ST.E desc[UR44][R4.64], R13 ;  /* 0x0000000d04007985 */ /* 0x0041e8000c10192c */
[----:B------:R-:W2:Y:S01]  /*2eef0*/  LD.E R15, desc[UR44][R2.64] ;  /* 0x0000002c020f7980 */ /* 0x000ea2000c101900 */
[----:B------:R-:W-:Y:S02]  /*2ef00*/  IMAD.U32 R8, RZ, RZ, UR6 ;  /* 0x00000006ff087e24 */ /* 0x000fe4000f8e00ff */
[----:B------:R-:W-:Y:S01]  /*2ef10*/  IMAD.U32 R9, RZ, RZ, UR7 ;  /* 0x00000007ff097e24 */ /* 0x000fe2000f8e00ff */
[----:B--2---:R2:W-:Y:S04]  /*2ef20*/  ST.E desc[UR44][R2.64], R15 ;  /* 0x0000000f02007985 */ /* 0x0045e8000c10192c */
[----:B------:R-:W3:Y:S04]  /*2ef30*/  LD.E R7, desc[UR44][R6.64] ;  /* 0x0000002c06077980 */ /* 0x000ee8000c101900 */
[----:B---3--:R3:W-:Y:S04]  /*2ef40*/  ST.E desc[UR44][R8.64], R7 ;  /* 0x0000000708007985 */ /* 0x0087e8000c10192c */
[----:B------:R-:W4:Y:S04]  /*2ef50*/  LD.E R19, desc[UR44][R16.64+0x240] ;  /* 0x0002402c10137980 */ /* 0x000f28000c101900 */
[----:B------:R-:W5:Y:S04]  /*2ef60*/  LD.E R21, desc[UR44][R16.64+0x244] ;  /* 0x0002442c10157980 */ /* 0x000f68000c101900 */
[----:B-1----:R-:W5:Y:S04]  /*2ef70*/  LD.E R11, desc[UR44][R16.64+0x248] ;  /* 0x0002482c100b7980 */ /* 0x002f68000c101900 */
[----:B------:R-:W5:Y:S04]  /*2ef80*/  LD.E R25, desc[UR44][R16.64+0x24c] ;  /* 0x00024c2c10197980 */ /* 0x000f68000c101900 */
[----:B0-----:R-:W5:Y:S04]  /*2ef90*/  LD.E R5, desc[UR44][R16.64+0x250] ;  /* 0x0002502c10057980 */ /* 0x001f68000c101900 */
[----:B------:R-:W5:Y:S04]  /*2efa0*/  LD.E R13, desc[UR44][R16.64+0x254] ;  /* 0x0002542c100d7980 */ /* 0x000f68000c101900 */
[----:B------:R-:W5:Y:S04]  /*2efb0*/  LD.E R27, desc[UR44][R16.64+0x258] ;  /* 0x0002582c101b7980 */ /* 0x000f68000c101900 */
[----:B--2---:R-:W2:Y:S04]  /*2efc0*/  LD.E R3, desc[UR44][R16.64+0x25c] ;  /* 0x00025c2c10037980 */ /* 0x004ea8000c101900 */
        /* <DEDUP_REMOVED lines=116> */
[----:B----4-:R0:W-:Y:S04]  /*2f710*/  ST.E desc[UR44][R16.64+0x240], R19 ;  /* 0x0002401310007985 */ /* 0x0101e8000c10192c */
[----:B-----5:R0:W-:Y:S04]  /*2f720*/  ST.E desc[UR44][R16.64+0x244], R21 ;  /* 0x0002441510007985 */ /* 0x0201e8000c10192c */
[----:B------:R0:W-:Y:S04]  /*2f730*/  ST.E desc[UR44][R16.64+0x248], R11 ;  /* 0x0002480b10007985 */ /* 0x0001e8000c10192c */
[----:B------:R0:W-:Y:S04]  /*2f740*/  ST.E desc[UR44][R16.64+0x24c], R25 ;  /* 0x00024c1910007985 */ /* 0x0001e8000c10192c */
[----:B------:R0:W-:Y:S04]  /*2f750*/  ST.E desc[UR44][R16.64+0x250], R5 ;  /* 0x0002500510007985 */ /* 0x0001e8000c10192c */
[----:B------:R0:W-:Y:S04]  /*2f760*/  ST.E desc[UR44][R16.64+0x254], R13 ;  /* 0x0002540d10007985 */ /* 0x0001e8000c10192c */
[----:B------:R0:W-:Y:S04]  /*2f770*/  ST.E desc[UR44][R16.64+0x258], R27 ;  /* 0x0002581b10007985 */ /* 0x0001e8000c10192c */
[----:B--2---:R0:W-:Y:S04]  /*2f780*/  ST.E desc[UR44][R16.64+0x25c], R3 ;  /* 0x00025c0310007985 */ /* 0x0041e8000c10192c */
[----:B------:R0:W-:Y:S04]  /*2f790*/  ST.E desc[UR44][R16.64+0x260], R15 ;  /* 0x0002600f10007985 */ /* 0x0001e8000c10192c */
        /* <DEDUP_REMOVED lines=131> */
.L_x_3784:
[----:B------:R-:W-:Y:S05]  /*2ffd0*/  BSYNC B0 ;  /* 0x0000000000007941 */ /* 0x000fea0003800000 */
.L_x_3783:
[C---:B------:R-:W-:Y:S01]  /*2ffe0*/  ISETP.GT.AND P0, PT, R0.reuse, R164, PT ;  /* 0x000000a40000720c */ /* 0x040fe20003f04270 */
[----:B------:R-:W-:-:S12]  /*2fff0*/  VIADD R0, R0, 0xffffffff ;  /* 0xffffffff00007836 */ /* 0x000fd80000000000 */
[----:B------:R-:W-:Y:S05]  /*30000*/  @P0 BRA `(.L_x_3785) ;  /* 0xffffff5400640947 */ /* 0x000fea000383ffff */
.L_x_3756:
[----:B0-----:R-:W2:Y:S01]  /*30010*/  LDL R5, [R1+0x210] ;  /* 0x0002100001057983 */ /* 0x001ea20000100800 */
[----:B------:R-:W-:Y:S05]  /*30020*/  WARPSYNC.ALL ;  /* 0x0000000000007948 */ /* 0x000fea0003800000 */
[----:B------:R-:W3:Y:S04]  /*30030*/  LDL R6, [R1+0x214] ;  /* 0x0002140001067983 */ /* 0x000ee80000100800 */
[----:B------:R-:W4:Y:S01]  /*30040*/  LDL.64 R14, [R1+0xd8] ;  /* 0x0000d800010e7983 */ /* 0x000f220000100a00 */
[----:B------:R-:W-:Y:S08]  /*30050*/  BAR.ARV 0x8, 0x100 ;  /* 0x0204000000007b1d */ /* 0x000ff00000002000 */
[----:B------:R-:W-:Y:S06]  /*30060*/  BAR.SYNC.DEFER_BLOCKING 0xf, 0x100 ;  /* 0x03c4000000007b1d */ /* 0x000fec0000010000 */
[----:B--2---:R-:W0:Y:S02]  /*30070*/  SHFL.BFLY PT, R0, R5, 0x2, 0x1f ;  /* 0x0c401f0005007f89 */ /* 0x004e2400000e0000 */
[----:B0-----:R-:W-:-:S05]  /*30080*/  FADD.FTZ R0, R5, R0 ;  /* 0x0000000005007221 */ /* 0x001fca0000010000 */
[----:B------:R-:W0:Y:S02]  /*30090*/  SHFL.BFLY PT, R3, R0, 0x1, 0x1f ;  /* 0x0c201f0000037f89 */ /* 0x000e2400000e0000 */
[----:B0-----:R-:W-:-:S05]  /*300a0*/  FADD.FTZ R2, R0, R3 ;  /* 0x0000000300027221 */ /* 0x001fca0000010000 */
[----:B------:R-:W-:Y:S04]  /*300b0*/  STL [R1+0x210], R2 ;  /* 0x0002100201007387 */ /* 0x000fe80000100800 */
[----:B------:R-:W2:Y:S04]  /*300c0*/  LDL R13, [R1+0x210] ;  /* 0x00021000010d7983 */ /* 0x000ea80000100800 */
[----:B---3--:R-:W0:Y:S02]  /*300d0*/  SHFL.BFLY PT, R3, R6, 0x2, 0x1f ;  /* 0x0c401f0006037f89 */ /* 0x008e2400000e0000 */
[----:B0-----:R-:W-:-:S05]  /*300e0*/  FADD.FTZ R3, R3, R6 ;  /* 0x0000000603037221 */ /* 0x001fca0000010000 */
[----:B-1----:R-:W0:Y:S02]  /*300f0*/  SHFL.BFLY PT, R4, R3, 0x1, 0x1f ;  /* 0x0c201f0003047f89 */ /* 0x002e2400000e0000 */
        /* <DEDUP_REMOVED lines=243> */
[----:B0-----:R-:W-:Y:S01]  /*31030*/  VIADD R2, R135, 0x1 ;  /* 0x0000000187027836 */ /* 0x001fe20000000000 */
        /* <DEDUP_REMOVED lines=71> */
.L_x_3647:
[----:B------:R-:W-:Y:S05]  /*314b0*/  BSYNC B7 ;  /* 0x0000000000077941 */ /* 0x000fea0003800000 */
.L_x_3637:
[----:B------:R-:W2:Y:S08]  /*314c0*/  S2UR UR5, SR_CgaCtaId ;  /* 0x00000000000579c3 */ /* 0x000eb00000008800 */
[----:B------:R-:W-:Y:S01]  /*314d0*/  BAR.SYNC.DEFER_BLOCKING 0x5, 0x180 ;  /* 0x0146000000007b1d */ /* 0x000fe20000010000 */
[----:B01----:R-:W-:-:S04]  /*314e0*/  PRMT R0, R3, 0x9910, RZ ;  /* 0x0000991003007816 */ /* 0x003fc800000000ff */
[----:B------:R-:W-:Y:S01]  /*314f0*/  ISETP.NE.AND P0, PT, R0, RZ, PT ;  /* 0x000000ff0000720c */ /* 0x000fe20003f05270 */
[----:B------:R-:W-:Y:S01]  /*31500*/  UMOV UR4, 0x400 ;  /* 0x0000040000047882 */ /* 0x000fe20000000000 */
[----:B------:R-:W-:Y:S01]  /*31510*/  BSSY B0, `(.L_x_3786) ;  /* 0x00002f4000007945 */ /* 0x000fe20003800000 */
[----:B--2---:R-:W-:-:S06]  /*31520*/  ULEA UR4, UR5, UR4, 0x18 ;  /* 0x0000000405047291 */ /* 0x004fcc000f8ec03f */
[----:B------:R-:W-:-:S05]  /*31530*/  IMAD.U32 R2, RZ, RZ, UR4 ;  /* 0x00000004ff027e24 */ /* 0x000fca000f8e00ff */
[----:B------:R0:W1:Y:S01]  /*31540*/  LDS.128 R116, [R2+0x388d0] ;  /* 0x0388d00002747984 */ /* 0x0000620000000c00 */
[----:B------:R-:W-:Y:S06]  /*31550*/  BAR.ARV 0x4, 0x180 ;  /* 0x0106000000007b1d */ /* 0x000fec0000002000 */
[----:B------:R-:W-:Y:S05]  /*31560*/  @!P0 BRA `(.L_x_3787) ;  /* 0x0000002000648947 */ /* 0x000fea0003800000 */
        /* <DEDUP_REMOVED lines=18> */
[----:B---3--:R-:W3:Y:S04]  /*31690*/  LDL.128 R68, [R1+0x340] ;  /* 0x0003400001447983 */ /* 0x008ee80000100c00 */
[----:B------:R-:W3:Y:S04]  /*316a0*/  LDL.128 R56, [R1+0x370] ;  /* 0x0003700001387983 */ /* 0x000ee80000100c00 */
[----:B----4-:R-:W4:Y:S04]  /*316b0*/  LDL.128 R60, [R1+0x360] ;  /* 0x00036000013c7983 */ /* 0x010f280000100c00 */
[----:B------:R-:W4:Y:S04]  /*316c0*/  LDL.128 R48, [R1+0x390] ;  /* 0x0003900001307983 */ /* 0x000f280000100c00 */
[----:B------:R-:W4:Y:S04]  /*316d0*/  LDL.128 R52, [R1+0x380] ;  /* 0x0003800001347983 */ /* 0x000f280000100c00 */
[----:B------:R-:W4:Y:S04]  /*316e0*/  LDL.128 R40, [R1+0x3b0] ;  /* 0x0003b00001287983 */ /* 0x000f280000100c00 */
[----:B------:R-:W4:Y:S04]  /*316f0*/  LDL.128 R44, [R1+0x3a0] ;  /* 0x0003a000012c7983 */ /* 0x000f280000100c00 */
[----:B-----5:R-:W4:Y:S04]  /*31700*/  LDL.128 R32, [R1+0x3d0] ;  /* 0x0003d00001207983 */ /* 0x020f280000100c00 */
[----:B------:R-:W4:Y:S04]  /*31710*/  LDL.128 R36, [R1+0x3c0] ;  /* 0x0003c00001247983 */ /* 0x000f280000100c00 */
[----:B------:R-:W4:Y:S04]  /*31720*/  LDL.128 R24, [R1+0x3f0] ;  /* 0x0003f00001187983 */ /* 0x000f280000100c00 */
[----:B------:R-:W4:Y:S04]  /*31730*/  LDL.128 R28, [R1+0x3e0] ;  /* 0x0003e000011c7983 */ /* 0x000f280000100c00 */
[----:B------:R-:W4:Y:S04]  /*31740*/  LDL.128 R8, [R1+0x410] ;  /* 0x0004100001087983 */ /* 0x000f280000100c00 */
[----:B------:R-:W4:Y:S04]  /*31750*/  LDL.128 R12, [R1+0x400] ;  /* 0x00040000010c7983 */ /* 0x000f280000100c00 */
[----:B------:R-:W4:Y:S01]  /*31760*/  LDL.128 R4, [R1+0x420] ;  /* 0x0004200001047983 */ /* 0x000f220000100c00 */
[C---:B------:R-:W-:Y:S01]  /*31770*/  IADD3 R169, P0, R158.reuse, 0x2040, RZ ;  /* 0x000020409ea97810 */ /* 0x040fe20007f1e0ff */
[----:B------:R-:W-:Y:S01]  /*31780*/  ULDC.64 UR4, c[0x0][0xd00] ;  /* 0x0003400000047ab9 */ /* 0x000fe20000000a00 */
[----:B------:R-:W-:-:S02]  /*31790*/  IADD3 R21, P1, R158, 0x20, RZ ;  /* 0x000000209e157810 */ /* 0x000fc40007f3e0ff */
[C---:B------:R-:W-:Y:S02]  /*317a0*/  IADD3 R145, P2, R158.reuse, 0x40, RZ ;  /* 0x000000409e917810 */ /* 0x040fe40007f5e0ff */
[----:B------:R-:W-:Y:S02]  /*317b0*/  LOP3.LUT R168, R169, 0x380, RZ, 0xc0, !PT ;  /* 0x00000380a9a87812 */ /* 0x000fe400078ec0ff */
[----:B------:R-:W-:Y:S02]  /*317c0*/  IADD3 R146, P3, R158, 0x60, RZ ;  /* 0x000000609e927810 */ /* 0x000fe40007f7e0ff */
[----:B------:R-:W-:Y:S02]  /*317d0*/  LOP3.LUT R20, R21, 0x380, RZ, 0xc0, !PT ;  /* 0x0000038015147812 */ /* 0x000fe400078ec0ff */
[----:B------:R-:W-:Y:S02]  /*317e0*/  LOP3.LUT R144, R145, 0x380, RZ, 0xc0, !PT ;  /* 0x0000038091907812 */ /* 0x000fe400078ec0ff */
[----:B------:R-:W-:-:S02]  /*317f0*/  SHF.R.U64 R168, R168, 0x3, RZ ;  /* 0x00000003a8a87819 */ /* 0x000fc400000012ff */
[----:B------:R-:W-:Y:S02]  /*31800*/  LOP3.LUT R0, R146, 0x380, RZ, 0xc0, !PT ;  /* 0x0000038092007812 */ /* 0x000fe400078ec0ff */
[----:B------:R-:W-:Y:S02]  /*31810*/  SHF.R.U64 R20, R20, 0x3, RZ ;  /* 0x0000000314147819 */ /* 0x000fe400000012ff */
[----:B------:R-:W-:Y:S02]  /*31820*/  SHF.R.U64 R144, R144, 0x3, RZ ;  /* 0x0000000390907819 */ /* 0x000fe400000012ff */
[----:B------:R-:W-:Y:S01]  /*31830*/  LOP3.LUT R168, R168, R169, RZ, 0x3c, !PT ;  /* 0x000000a9a8a87212 */ /* 0x000fe200078e3cff */
[----:B------:R-:W-:Y:S01]  /*31840*/  IMAD.X R169, RZ, RZ, R159, P0 ;  /* 0x000000ffffa97224 */ /* 0x000fe200000e069f */
[----:B------:R-:W-:Y:S02]  /*31850*/  SHF.R.U64 R147, R0, 0x3, RZ ;  /* 0x0000000300937819 */ /* 0x000fe400000012ff */
[----:B------:R-:W-:-:S02]  /*31860*/  IADD3 R181, P0, R158, 0x6000, RZ ;  /* 0x000060009eb57810 */ /* 0x000fc40007f1e0ff */
[----:B------:R-:W-:Y:S01]  /*31870*/  LOP3.LUT R20, R20, R21, RZ, 0x3c, !PT ;  /* 0x0000001514147212 */ /* 0x000fe200078e3cff */
[--C-:B------:R-:W-:Y:S01]  /*31880*/  IMAD.X R21, RZ, RZ, R159.reuse, P1 ;  /* 0x000000ffff157224 */ /* 0x100fe200008e069f */
[----:B------:R-:W-:Y:S02]  /*31890*/  IADD3 R151, P5, R158, 0x2020, RZ ;  /* 0x000020209e977810 */ /* 0x000fe40007fbe0ff */
[----:B------:R-:W-:Y:S01]  /*318a0*/  LOP3.LUT R144, R144, R145, RZ, 0x3c, !PT ;  /* 0x0000009190907212 */ /* 0x000fe200078e3cff */
[--C-:B------:R-:W-:Y:S01]  /*318b0*/  IMAD.X R145, RZ, RZ, R159.reuse, P2 ;  /* 0x000000ffff917224 */ /* 0x100fe200010e069f */
[----:B------:R-:W-:Y:S01]  /*318c0*/  LOP3.LUT R146, R147, R146, RZ, 0x3c, !PT ;  /* 0x0000009293927212 */ /* 0x000fe200078e3cff */
[----:B------:R-:W-:Y:S01]  /*318d0*/  IMAD.X R147, RZ, RZ, R159, P3 ;  /* 0x000000ffff937224 */ /* 0x000fe200018e069f */
[C---:B------:R-:W-:Y:S02]  /*318e0*/  IADD3 R171, P1, R158.reuse, 0x2060, RZ ;  /* 0x000020609eab7810 */ /* 0x040fe40007f3e0ff */
[----:B------:R-:W-:-:S02]  /*318f0*/  IADD3 R173, P2, R158, 0x4000, RZ ;  /* 0x000040009ead7810 */ /* 0x000fc40007f5e0ff */
[----:B------:R-:W-:Y:S02]  /*31900*/  LOP3.LUT R180, R181, 0x380, RZ, 0xc0, !PT ;  /* 0x00000380b5b47812 */ /* 0x000fe400078ec0ff */
[----:B------:R-:W-:Y:S02]  /*31910*/  LOP3.LUT R150, R151, 0x380, RZ, 0xc0, !PT ;  /* 0x0000038097967812 */ /* 0x000fe400078ec0ff */
[C---:B------:R-:W-:Y:S02]  /*31920*/  IADD3 R175, P3, R158.reuse, 0x4020, RZ ;  /* 0x000040209eaf7810 */ /* 0x040fe40007f7e0ff */
[----:B------:R-:W-:Y:S02]  /*31930*/  LOP3.LUT R170, R171, 0x380, RZ, 0xc0, !PT ;  /* 0x00000380abaa7812 */ /* 0x000fe400078ec0ff */
[----:B------:R-:W-:Y:S02]  /*31940*/  IADD3 R148, P4, R158, 0x2000, RZ ;  /* 0x000020009e947810 */ /* 0x000fe40007f9e0ff */
[----:B------:R-:W-:-:S02]  /*31950*/  LOP3.LUT R172, R173, 0x380, RZ, 0xc0, !PT ;  /* 0x00000380adac7812 */ /* 0x000fc400078ec0ff */
[----:B------:R-:W-:Y:S02]  /*31960*/  SHF.R.U64 R180, R180, 0x3, RZ ;  /* 0x00000003b4b47819 */ /* 0x000fe400000012ff */
[----:B------:R-:W-:Y:S02]  /*31970*/  LOP3.LUT R183, R158, 0x380, RZ, 0xc0, !PT ;  /* 0x000003809eb77812 */ /* 0x000fe400078ec0ff */
[----:B------:R-:W-:Y:S02]  /*31980*/  SHF.R.U64 R150, R150, 0x3, RZ ;  /* 0x0000000396967819 */ /* 0x000fe400000012ff */
[----:B------:R-:W-:Y:S02]  /*31990*/  LOP3.LUT R174, R175, 0x380, RZ, 0xc0, !PT ;  /* 0x00000380afae7812 */ /* 0x000fe400078ec0ff */
[----:B------:R-:W-:Y:S01]  /*319a0*/  SHF.R.U64 R170, R170, 0x3, RZ ;  /* 0x00000003aaaa7819 */ /* 0x000fe200000012ff */
[----:B------:R-:W-:Y:S01]  /*319b0*/  IMAD.X R149, RZ, RZ, R159, P4 ;  /* 0x000000ffff957224 */ /* 0x000fe200020e069f */
[----:B------:R-:W-:-:S02]  /*319c0*/  SHF.R.U64 R172, R172, 0x3, RZ ;  /* 0x00000003acac7819 */ /* 0x000fc400000012ff */
[----:B------:R-:W-:Y:S01]  /*319d0*/  LOP3.LUT R180, R180, R181, RZ, 0x3c, !PT ;  /* 0x000000b5b4b47212 */ /* 0x000fe200078e3cff */
[--C-:B------:R-:W-:Y:S01]  /*319e0*/  IMAD.X R181, RZ, RZ, R159.reuse, P0 ;  /* 0x000000ffffb57224 */ /* 0x100fe200000e069f */
[----:B------:R-:W-:Y:S02]  /*319f0*/  SHF.R.U64 R183, R183, 0x3, RZ ;  /* 0x00000003b7b77819 */ /* 0x000fe400000012ff */
[----:B------:R-:W-:Y:S01]  /*31a00*/  LOP3.LUT R150, R150, R151, RZ, 0x3c, !PT ;  /* 0x0000009796967212 */ /* 0x000fe200078e3cff */
[----:B------:R-:W-:Y:S01]  /*31a10*/  IMAD.X R151, RZ, RZ, R159, P5 ;  /* 0x000000ffff977224 */ /* 0x000fe200028e069f */
[----:B------:R-:W-:Y:S02]  /*31a20*/  SHF.R.U64 R174, R174, 0x3, RZ ;  /* 0x00000003aeae7819 */ /* 0x000fe400000012ff */
[----:B------:R-:W-:Y:S02]  /*31a30*/  LOP3.LUT R3, R148, 0x380, RZ, 0xc0, !PT ;  /* 0x0000038094037812 */ /* 0x000fe400078ec0ff */
[----:B------:R-:W-:-:S02]  /*31a40*/  IADD3 R177, P4, R158, 0x4040, RZ ;  /* 0x000040409eb17810 */ /* 0x000fc40007f9e0ff */
[----:B------:R-:W-:Y:S02]  /*31a50*/  ISETP.NE.U32.AND P0, PT, RZ, UR4, PT ;  /* 0x00000004ff007c0c */ /* 0x000fe4000bf05070 */
[----:B------:R-:W-:Y:S01]  /*31a60*/  LOP3.LUT R170, R170, R171, RZ, 0x3c, !PT ;  /* 0x000000abaaaa7212 */ /* 0x000fe200078e3cff */
[--C-:B------:R-:W-:Y:S01]  /*31a70*/  IMAD.X R171, RZ, RZ, R159.reuse, P1 ;  /* 0x000000ffffab7224 */ /* 0x100fe200008e069f */
[----:B------:R-:W-:Y:S02]  /*31a80*/  IADD3 R179, P5, R158, 0x4060, RZ ;  /* 0x000040609eb37810 */ /* 0x000fe40007fbe0ff */
[----:B------:R-:W-:Y:S01]  /*31a90*/  LOP3.LUT R172, R172, R173, RZ, 0x3c, !PT ;  /* 0x000000adacac7212 */ /* 0x000fe200078e3cff */
[--C-:B------:R-:W-:Y:S01]  /*31aa0*/  IMAD.X R173, RZ, RZ, R159.reuse, P2 ;  /* 0x000000ffffad7224 */ /* 0x100fe200010e069f */
[----:B------:R-:W-:Y:S01]  /*31ab0*/  LOP3.LUT R182, R183, R158, RZ, 0x3c, !PT ;  /* 0x0000009eb7b67212 */ /* 0x000fe200078e3cff */
[--C-:B------:R-:W-:Y:S01]  /*31ac0*/  IMAD.MOV.U32 R183, RZ, RZ, R159.reuse ;  /* 0x000000ffffb77224 */ /* 0x100fe200078e009f */
[----:B------:R-:W-:Y:S01]  /*31ad0*/  LOP3.LUT R174, R174, R175, RZ, 0x3c, !PT ;  /* 0x000000afaeae7212 */ /* 0x000fe200078e3cff */
[----:B------:R-:W-:Y:S01]  /*31ae0*/  IMAD.X R175, RZ, RZ, R159, P3 ;  /* 0x000000ffffaf7224 */ /* 0x000fe200018e069f */
[----:B------:R-:W-:-:S02]  /*31af0*/  IADD3 R207, P1, R158, 0x6020, RZ ;  /* 0x000060209ecf7810 */ /* 0x000fc40007f3e0ff */
[----:B------:R-:W-:Y:S02]  /*31b00*/  SHF.R.U64 R3, R3, 0x3, RZ ;  /* 0x0000000303037819 */ /* 0x000fe400000012ff */
[----:B------:R-:W-:Y:S02]  /*31b10*/  LOP3.LUT R176, R177, 0x380, RZ, 0xc0, !PT ;  /* 0x00000380b1b07812 */ /* 0x000fe400078ec0ff */
[C---:B------:R-:W-:Y:S02]  /*31b20*/  IADD3 R209, P2, R158.reuse, 0x6040, RZ ;  /* 0x000060409ed17810 */ /* 0x040fe40007f5e0ff */
[----:B------:R-:W-:Y:S01]  /*31b30*/  ISETP.NE.AND.EX P0, PT, RZ, UR5, PT, P0 ;  /* 0x00000005ff007c0c */ /* 0x000fe2000bf05300 */
[----:B------:R-:W-:Y:S01]  /*31b40*/  ULDC.64 UR4, c[0x0][0xd08] ;  /* 0x0003420000047ab9 */ /* 0x000fe20000000a00 */
[----:B------:R-:W-:Y:S02]  /*31b50*/  LOP3.LUT R178, R179, 0x380, RZ, 0xc0, !PT ;  /* 0x00000380b3b27812 */ /* 0x000fe400078ec0ff */
[----:B------:R-:W-:-:S02]  /*31b60*/  IADD3 R19, P3, R158, 0x6060, RZ ;  /* 0x000060609e137810 */ /* 0x000fc40007f7e0ff */
[----:B------:R-:W-:Y:S02]  /*31b70*/  LOP3.LUT R206, R207, 0x380, RZ, 0xc0, !PT ;  /* 0x00000380cfce7812 */ /* 0x000fe400078ec0ff */
[----:B------:R-:W-:Y:S02]  /*31b80*/  ISETP.NE.U32.AND P6, PT, RZ, UR4, PT ;  /* 0x00000004ff007c0c */ /* 0x000fe4000bfc5070 */
[----:B------:R-:W-:Y:S02]  /*31b90*/  LOP3.LUT R148, R3, R148, RZ, 0x3c, !PT ;  /* 0x0000009403947212 */ /* 0x000fe400078e3cff */
[----:B------:R-:W-:Y:S02]  /*31ba0*/  SHF.R.U64 R176, R176, 0x3, RZ ;  /* 0x00000003b0b07819 */ /* 0x000fe400000012ff */
[----:B------:R-:W-:Y:S02]  /*31bb0*/  LOP3.LUT R208, R209, 0x380, RZ, 0xc0, !PT ;  /* 0x00000380d1d07812 */ /* 0x000fe400078ec0ff */
[----:B------:R-:W-:-:S02]  /*31bc0*/  MOV R182, R182 ;  /* 0x000000b600b67202 */ /* 0x000fc40000000f00 */
[----:B------:R-:W-:Y:S02]  /*31bd0*/  SHF.R.U64 R178, R178, 0x3, RZ ;  /* 0x00000003b2b27819 */ /* 0x000fe400000012ff */
[----:B------:R-:W-:Y:S02]  /*31be0*/  LOP3.LUT R18, R19, 0x380, RZ, 0xc0, !PT ;  /* 0x0000038013127812 */ /* 0x000fe400078ec0ff */
[----:B------:R-:W-:Y:S02]  /*31bf0*/  MOV R20, R20 ;  /* 0x0000001400147202 */ /* 0x000fe40000000f00 */
[----:B------:R-:W-:Y:S02]  /*31c00*/  MOV R144, R144 ;  /* 0x0000009000907202 */ /* 0x000fe40000000f00 */
[----:B------:R-:W-:Y:S02]  /*31c10*/  SHF.R.U64 R206, R206, 0x3, RZ ;  /* 0x00000003cece7819 */ /* 0x000fe400000012ff */
[----:B------:R-:W-:-:S02]  /*31c20*/  MOV R146, R146 ;  /* 0x0000009200927202 */ /* 0x000fc40000000f00 */
[----:B------:R-:W-:Y:S02]  /*31c30*/  ISETP.NE.AND.EX P6, PT, RZ, UR5, PT, P6 ;  /* 0x00000005ff007c0c */ /* 0x000fe4000bfc5360 */
[----:B------:R-:W-:Y:S01]  /*31c40*/  LOP3.LUT R176, R176, R177, RZ, 0x3c, !PT ;  /* 0x000000b1b0b07212 */ /* 0x000fe200078e3cff */
[--C-:B------:R-:W-:Y:S01]  /*31c50*/  IMAD.X R177, RZ, RZ, R159.reuse, P4 ;  /* 0x000000ffffb17224 */ /* 0x100fe200020e069f */
[----:B------:R-:W-:Y:S02]  /*31c60*/  SHF.R.U64 R208, R208, 0x3, RZ ;  /* 0x00000003d0d07819 */ /* 0x000fe400000012ff */
[----:B------:R-:W-:Y:S02]  /*31c70*/  MOV R148, R148 ;  /* 0x0000009400947202 */ /* 0x000fe40000000f00 */
[----:B------:R-:W-:Y:S01]  /*31c80*/  LOP3.LUT R178, R178, R179, RZ, 0x3c, !PT ;  /* 0x000000b3b2b27212 */ /* 0x000fe200078e3cff */
[----:B------:R-:W-:Y:S01]  /*31c90*/  IMAD.X R179, RZ, RZ, R159, P5 ;  /* 0x000000ffffb37224 */ /* 0x000fe200028e069f */
[----:B------:R-:W-:-:S02]  /*31ca0*/  SHF.R.U64 R18, R18, 0x3, RZ ;  /* 0x0000000312127819 */ /* 0x000fc400000012ff */
[----:B------:R-:W-:Y:S02]  /*31cb0*/  MOV R150, R150 ;  /* 0x0000009600967202 */ /* 0x000fe40000000f00 */
[----:B------:R-:W-:Y:S02]  /*31cc0*/  MOV R168, R168 ;  /* 0x000000a800a87202 */ /* 0x000fe40000000f00 */
        /* <DEDUP_REMOVED lines=9> */
[----:B------:R-:W-:Y:S02]  /*31d60*/  MOV R176, R176 ;  /* 0x000000b000b07202 */ /* 0x000fe40000000f00 */
[----:B------:R-:W-:Y:S02]  /*31d70*/  MOV R178, R178 ;  /* 0x000000b200b27202 */ /* 0x000fe40000000f00 */
[----:B------:R-:W-:Y:S02]  /*31d80*/  MOV R180, R180 ;  /* 0x000000b400b47202 */ /* 0x000fe40000000f00 */
[----:B------:R-:W-:-:S02]  /*31d90*/  MOV R206, R206 ;  /* 0x000000ce00ce7202 */ /* 0x000fc40000000f00 */
[----:B--2---:R-:W-:Y:S02]  /*31da0*/  F2FP.F16.F32.PACK_AB R140, R141, R140 ;  /* 0x0000008c8d8c723e */ /* 0x004fe400000000ff */
[----:B------:R-:W-:Y:S02]  /*31db0*/  F2FP.F16.F32.PACK_AB R141, R143, R142 ;  /* 0x0000008e8f8d723e */ /* 0x000fe400000000ff */
[----:B------:R-:W-:Y:S02]  /*31dc0*/  F2FP.F16.F32.PACK_AB R132, R133, R132 ;  /* 0x000000848584723e */ /* 0x000fe400000000ff */
[----:B------:R-:W-:Y:S02]  /*31dd0*/  F2FP.F16.F32.PACK_AB R133, R135, R134 ;  /* 0x000000868785723e */ /* 0x000fe400000000ff */
[----:B------:R-:W-:Y:S02]  /*31de0*/  F2FP.F16.F32.PACK_AB R142, R137, R136 ;  /* 0x00000088898e723e */ /* 0x000fe400000000ff */
        /* <DEDUP_REMOVED lines=20> */
[----:B------:R2:W-:Y:S01]  /*31f30*/  STSM.16.M88.4 [R20], R132 ;  /* 0x0000008414007844 */ /* 0x0005e20000000200 */
        /* <DEDUP_REMOVED lines=16> */
[----:B---3--:R-:W-:Y:S02]  /*32040*/  F2FP.F16.F32.PACK_AB R74, R69, R68 ;  /* 0x00000044454a723e */ /* 0x008fe400000000ff */
[----:B------:R-:W-:-:S02]  /*32050*/  F2FP.F16.F32.PACK_AB R75, R71, R70 ;  /* 0x00000046474b723e */ /* 0x000fc400000000ff */
[----:B------:R-:W-:Y:S01]  /*32060*/  F2FP.F16.F32.PACK_AB R56, R57, R56 ;  /* 0x000000383938723e */ /* 0x000fe200000000ff */
[----:B------:R-:W-:Y:S01]  /*32070*/  STSM.16.M88.4 [R150], R96 ;  /* 0x0000006096007844 */ /* 0x000fe20000000200 */
[----:B------:R-:W-:Y:S02]  /*32080*/  F2FP.F16.F32.PACK_AB R57, R59, R58 ;  /* 0x0000003a3b39723e */ /* 0x000fe400000000ff */
[----:B----4-:R-:W-:Y:S02]  /*32090*/  F2FP.F16.F32.PACK_AB R66, R61, R60 ;  /* 0x0000003c3d42723e */ /* 0x010fe400000000ff */
        /* <DEDUP_REMOVED lines=13> */
[----:B------:R-:W-:Y:S01]  /*32170*/  F2FP.F16.F32.PACK_AB R33, R35, R34 ;  /* 0x000000222321723e */ /* 0x000fe200000000ff */
[----:B------:R-:W3:Y:S01]  /*32180*/  LDC.64 R44, c[0x0][0xd00] ;  /* 0x00034000ff2c7b82 */ /* 0x000ee20000000a00 */
        /* <DEDUP_REMOVED lines=12> */
[----:B------:R-:W-:Y:S01]  /*32250*/  F2FP.F16.F32.PACK_AB R9, R11, R10 ;  /* 0x0000000a0b09723e */ /* 0x000fe200000000ff */
[----:B------:R-:W-:Y:S01]  /*32260*/  STSM.16.M88.4 [R178], R48 ;  /* 0x00000030b2007844 */ /* 0x000fe20000000200 */
[----:B------:R-:W-:Y:S02]  /*32270*/  MOV R18, R18 ;  /* 0x0000001200127202 */ /* 0x000fe40000000f00 */
[----:B------:R-:W-:Y:S02]  /*32280*/  F2FP.F16.F32.PACK_AB R10, R5, R4 ;  /* 0x00000004050a723e */ /* 0x000fe400000000ff */
[----:B------:R-:W-:Y:S01]  /*32290*/  F2FP.F16.F32.PACK_AB R11, R7, R6 ;  /* 0x00000006070b723e */ /* 0x000fe200000000ff */
[----:B------:R-:W-:Y:S01]  /*322a0*/  STSM.16.M88.4 [R180], R40 ;  /* 0x00000028b4007844 */ /* 0x000fe20000000200 */
[----:B------:R-:W4:Y:S03]  /*322b0*/  @P6 LDC.64 R6, c[0x0][0xd08] ;  /* 0x00034200ff066b82 */ /* 0x000f260000000a00 */
[----:B------:R-:W-:Y:S04]  /*322c0*/  STSM.16.M88.4 [R206], R32 ;  /* 0x00000020ce007844 */ /* 0x000fe80000000200 */
[----:B------:R-:W-:Y:S04]  /*322d0*/  STSM.16.M88.4 [R208], R24 ;  /* 0x00000018d0007844 */ /* 0x000fe80000000200 */
[----:B------:R0:W-:Y:S01]  /*322e0*/  STSM.16.M88.4 [R18], R8 ;  /* 0x0000000812007844 */ /* 0x0001e20000000200 */
[----:B------:R-:W-:Y:S01]  /*322f0*/  ULDC UR4, c[0x0][0xb88] ;  /* 0x0002e20000047ab9 */ /* 0x000fe20000000800 */
[----:B--2---:R-:W-:-:S02]  /*32300*/  IMAD.MOV.U32 R20, RZ, RZ, RZ ;  /* 0x000000ffff147224 */ /* 0x004fc400078e00ff */
[C---:B---3--:R-:W-:Y:S01]  /*32310*/  IMAD.WIDE R14, R198.reuse, 0x4, R44 ;  /* 0x00000004c60e7825 */ /* 0x048fe200078e022c */
[----:B------:R-:W-:Y:S03]  /*32320*/  BAR.SYNC.DEFER_BLOCKING 0x1, 0x100 ;  /* 0x0044000000007b1d */ /* 0x000fe60000010000 */
[----:B----4-:R-:W-:-:S04]  /*32330*/  @P6 IMAD.WIDE R6, R198, 0x4, R6 ;  /* 0x00000004c6066825 */ /* 0x010fc800078e0206 */
[----:B0-----:R-:W-:Y:S01]  /*32340*/  IMAD.U32 R18, RZ, RZ, UR4 ;  /* 0x00000004ff127e24 */ /* 0x001fe2000f8e00ff */
[----:B------:R0:W5:Y:S05]  /*32350*/  @P0 LDG.E R20, desc[UR44][R14.64] ;  /* 0x0000002c0e140981 */ /* 0x00016a000c1e1900 */
[----:B------:R0:W5:Y:S01]  /*32360*/  @P6 LDG.E R18, desc[UR44][R6.64] ;  /* 0x0000002c06126981 */ /* 0x000162000c1e1900 */
[----:B------:R-:W-:Y:S02]  /*32370*/  IMAD R4, R199, 0x40, R193 ;  /* 0x00000040c7047824 */ /* 0x000fe400078e02c1 */
[----:B------:R-:W-:-:S04]  /*32380*/  IMAD.MOV.U32 R5, RZ, RZ, 0x2 ;  /* 0x00000002ff057424 */ /* 0x000fc800078e00ff */
[----:B------:R-:W-:-:S03]  /*32390*/  IMAD.WIDE R4, R4, R5, UR42 ;  /* 0x0000002a04047e25 */ /* 0x000fc6000f8e0205 */
[C---:B------:R-:W-:Y:S02]  /*323a0*/  IADD3 R3, P4, R4.reuse, 0x1000, RZ ;  /* 0x0000100004037810 */ /* 0x040fe40007f9e0ff */
[C---:B------:R-:W-:Y:S02]  /*323b0*/  IADD3 R13, P1, R4.reuse, 0x2000, RZ ;  /* 0x00002000040d7810 */ /* 0x040fe40007f3e0ff */
[C---:B------:R-:W-:Y:S01]  /*323c0*/  IADD3 R25, P2, R4.reuse, 0x3000, RZ ;  /* 0x0000300004197810 */ /* 0x040fe20007f5e0ff */
[----:B------:R-:W-:Y:S01]  /*323d0*/  IMAD.X R11, RZ, RZ, R5, P4 ;  /* 0x000000ffff0b7224 */ /* 0x000fe200020e0605 */
[C---:B------:R-:W-:Y:S02]  /*323e0*/  IADD3 R29, P3, R4.reuse, 0x4000, RZ ;  /* 0x00004000041d7810 */ /* 0x040fe40007f7e0ff */
[----:B------:R-:W-:Y:S02]  /*323f0*/  IADD3 R33, P4, R4, 0x5000, RZ ;  /* 0x0000500004217810 */ /* 0x000fe40007f9e0ff */
[----:B------:R-:W-:-:S02]  /*32400*/  LOP3.LUT R12, R13, 0x380, RZ, 0xc0, !PT ;  /* 0x000003800d0c7812 */ /* 0x000fc400078ec0ff */
[----:B------:R-:W-:Y:S02]  /*32410*/  LOP3.LUT R24, R25, 0x380, RZ, 0xc0, !PT ;  /* 0x0000038019187812 */ /* 0x000fe400078ec0ff */
[----:B------:R-:W-:Y:S02]  /*32420*/  LOP3.LUT R28, R29, 0x380, RZ, 0xc0, !PT ;  /* 0x000003801d1c7812 */ /* 0x000fe400078ec0ff */
[----:B------:R-:W-:Y:S02]  /*32430*/  LOP3.LUT R32, R33, 0x380, RZ, 0xc0, !PT ;  /* 0x0000038021207812 */ /* 0x000fe400078ec0ff */
        /* <DEDUP_REMOVED lines=12> */
[----:B------:R-:W-:-:S02]  /*32500*/  IADD3 R37, P1, R4, 0x6000, RZ ;  /* 0x0000600004257810 */ /* 0x000fc40007f3e0ff */
        /* <DEDUP_REMOVED lines=8> */
[----:B------:R-:W-:Y:S02]  /*32590*/  LOP3.LUT R48, R49, 0x380, RZ, 0xc0, !PT ;  /* 0x0000038031307812 */ /* 0x000fe400078ec0ff */
[----:B------:R-:W-:Y:S02]  /*325a0*/  LOP3.LUT R52, R53, 0x380, RZ, 0xc0, !PT ;  /* 0x0000038035347812 */ /* 0x000fe400078ec0ff */
[----:B------:R-:W-:Y:S02]  /*325b0*/  SHF.R.U64 R10, R0, 0x3, RZ ;  /* 0x00000003000a7819 */ /* 0x000fe400000012ff */
[----:B------:R-:W-:-:S02]  /*325c0*/  SHF.R.U64 R36, R36, 0x3, RZ ;  /* 0x0000000324247819 */ /* 0x000fc400000012ff */
[----:B------:R-:W-:Y:S02]  /*325d0*/  SHF.R.U64 R40, R40, 0x3, RZ ;  /* 0x0000000328287819 */ /* 0x000fe400000012ff */
        /* <DEDUP_REMOVED lines=8> */
[----:B------:R-:W-:Y:S01]  /*32660*/  LOP3.LUT R52, R52, R53, RZ, 0x3c, !PT ;  /* 0x0000003534347212 */ /* 0x000fe200078e3cff */
[----:B0-----:R-:W-:Y:S06]  /*32670*/  @P6 BRA `(.L_x_3788) ;  /* 0x0000000000106947 */ /* 0x001fec0003800000 */
[----:B------:R-:W-:Y:S05]  /*32680*/  @!P0 BRA `(.L_x_3788) ;  /* 0x00000000000c8947 */ /* 0x000fea0003800000 */
[----:B------:R-:W2:Y:S04]  /*32690*/  LDG.E R3, desc[UR44][R14.64] ;  /* 0x0000002c0e037981 */ /* 0x000ea8000c1e1900 */
[----:B-----5:R-:W2:Y:S02]  /*326a0*/  LDG.E R18, desc[UR44][R14.64+0x4] ;  /* 0x0000042c0e127981 */ /* 0x020ea4000c1e1900 */
[----:B--2---:R-:W-:-:S07]  /*326b0*/  IMAD.IADD R18, R18, 0x1, -R3 ;  /* 0x0000000112127824 */ /* 0x004fce00078e0a03 */
.L_x_3788:
[----:B------:R-:W0:Y:S01]  /*326c0*/  SHFL.IDX PT, R6, R213, RZ, 0x1f ;  /* 0x00001fffd5067589 */ /* 0x000e2200000e0000 */
[--C-:B------:R-:W-:Y:S01]  /*326d0*/  IMAD.X R37, RZ, RZ, R5.reuse, P1 ;  /* 0x000000ffff257224 */ /* 0x100fe200008e0605 */
[C---:B------:R-:W-:Y:S01]  /*326e0*/  IADD3 R57, P1, R4.reuse, 0xb000, RZ ;  /* 0x0000b00004397810 */ /* 0x040fe20007f3e0ff */
[--C-:B------:R-:W-:Y:S01]  /*326f0*/  IMAD.X R53, RZ, RZ, R5.reuse, P5 ;  /* 0x000000ffff357224 */ /* 0x100fe200028e0605 */
[C---:B------:R-:W-:Y:S01]  /*32700*/  IADD3 R3, P5, R4.reuse, 0xf000, RZ ;  /* 0x0000f00004037810 */ /* 0x040fe20007fbe0ff */
[--C-:B------:R-:W-:Y:S01]  /*32710*/  IMAD.X R41, RZ, RZ, R5.reuse, P2 ;  /* 0x000000ffff297224 */ /* 0x100fe200010e0605 */
[----:B------:R-:W-:Y:S01]  /*32720*/  LOP3.LUT R56, R57, 0x380, RZ, 0xc0, !PT ;  /* 0x0000038039387812 */ /* 0x000fe200078ec0ff */
[--C-:B------:R-:W-:Y:S01]  /*32730*/  IMAD.X R45, RZ, RZ, R5.reuse, P3 ;  /* 0x000000ffff2d7224 */ /* 0x100fe200018e0605 */
[----:B------:R-:W-:Y:S01]  /*32740*/  IADD3 R61, P2, R4, 0xc000, RZ ;  /* 0x0000c000043d7810 */ /* 0x000fe20007f5e0ff */
[--C-:B------:R-:W-:Y:S01]  /*32750*/  IMAD.X R49, RZ, RZ, R5.reuse, P4 ;  /* 0x000000ffff317224 */ /* 0x100fe200020e0605 */
[----:B------:R-:W-:Y:S01]  /*32760*/  SHF.R.U64 R56, R56, 0x3, RZ ;  /* 0x0000000338387819 */ /* 0x000fe200000012ff */
[----:B------:R-:W-:Y:S01]  /*32770*/  IMAD.X R73, RZ, RZ, R5, P5 ;  /* 0x000000ffff497224 */ /* 0x000fe200028e0605 */
[----:B------:R-:W-:-:S02]  /*32780*/  IADD3 R65, P3, R4, 0xd000, RZ ;  /* 0x0000d00004417810 */ /* 0x000fc40007f7e0ff */
[----:B------:R-:W-:Y:S01]  /*32790*/  LOP3.LUT R56, R56, R57, RZ, 0x3c, !PT ;  /* 0x0000003938387212 */ /* 0x000fe200078e3cff */
[----:B------:R-:W-:Y:S01]  /*327a0*/  IMAD.X R57, RZ, RZ, R5, P1 ;  /* 0x000000ffff397224 */ /* 0x000fe200008e0605 */
[----:B------:R-:W-:Y:S02]  /*327b0*/  IADD3 R69, P4, R4, 0xe000, RZ ;  /* 0x0000e00004457810 */ /* 0x000fe40007f9e0ff */
[----:B------:R-:W-:Y:S02]  /*327c0*/  LOP3.LUT R0, R3, 0x380, RZ, 0xc0, !PT ;  /* 0x0000038003007812 */ /* 0x000fe400078ec0ff */
[----:B------:R-:W-:Y:S02]  /*327d0*/  LOP3.LUT R60, R61, 0x380, RZ, 0xc0, !PT ;  /* 0x000003803d3c7812 */ /* 0x000fe400078ec0ff */
[----:B------:R-:W-:Y:S02]  /*327e0*/  LOP3.LUT R64, R65, 0x380, RZ, 0xc0, !PT ;  /* 0x0000038041407812 */ /* 0x000fe400078ec0ff */
[----:B0-----:R-:W-:-:S02]  /*327f0*/  ISETP.NE.AND P1, PT, R6, RZ, PT ;  /* 0x000000ff0600720c */ /* 0x001fc40003f25270 */
[----:B------:R-:W-:Y:S02]  /*32800*/  LOP3.LUT R68, R69, 0x380, RZ, 0xc0, !PT ;  /* 0x0000038045447812 */ /* 0x000fe400078ec0ff */
[----:B------:R-:W-:Y:S02]  /*32810*/  LOP3.LUT R59, R4, 0x380, RZ, 0xc0, !PT ;  /* 0x00000380043b7812 */ /* 0x000fe400078ec0ff */
[----:B------:R-:W-:Y:S02]  /*32820*/  SHF.R.U64 R0, R0, 0x3, RZ ;  /* 0x0000000300007819 */ /* 0x000fe400000012ff */
[----:B------:R-:W-:Y:S02]  /*32830*/  SHF.R.U64 R60, R60, 0x3, RZ ;  /* 0x000000033c3c7819 */ /* 0x000fe400000012ff */
[----:B------:R-:W-:Y:S02]  /*32840*/  SHF.R.U64 R64, R64, 0x3, RZ ;  /* 0x0000000340407819 */ /* 0x000fe400000012ff */
[----:B------:R-:W-:-:S02]  /*32850*/  SHF.R.U64 R68, R68, 0x3, RZ ;  /* 0x0000000344447819 */ /* 0x000fc400000012ff */
[----:B------:R-:W-:Y:S02]  /*32860*/  SHF.R.U64 R59, R59, 0x3, RZ ;  /* 0x000000033b3b7819 */ /* 0x000fe400000012ff */
[----:B------:R-:W-:Y:S02]  /*32870*/  LOP3.LUT R72, R0, R3, RZ, 0x3c, !PT ;  /* 0x0000000300487212 */ /* 0x000fe400078e3cff */
        /* <DEDUP_REMOVED lines=9> */
[----:B------:R-:W-:-:S02]  /*32910*/  SHF.R.S32.HI R78, RZ, 0x1f, R194 ;  /* 0x0000001fff4e7819 */ /* 0x000fc400000114c2 */
[----:B------:R-:W-:Y:S02]  /*32920*/  SEL R77, R198, RZ, !P0 ;  /* 0x000000ffc64d7207 */ /* 0x000fe40004000000 */
[----:B------:R-:W-:Y:S02]  /*32930*/  SEL R76, R0, RZ, !P0 ;  /* 0x000000ff004c7207 */ /* 0x000fe40004000000 */
[----:B-----5:R-:W-:Y:S01]  /*32940*/  SHF.R.S32.HI R21, RZ, 0x1f, R20 ;  /* 0x0000001fff157819 */ /* 0x020fe20000011414 */
[----:B------:R-:W-:Y:S06]  /*32950*/  @P1 BRA `(.L_x_3789) ;  /* 0x0000000000b81947 */ /* 0x000fec0003800000 */
[----:B------:R-:W0:Y:S01]  /*32960*/  LDC R6, c[0x0][0xce8] ;  /* 0x00033a00ff067b82 */ /* 0x000e220000000800 */
[----:B------:R-:W-:Y:S01]  /*32970*/  IMAD.MOV R3, RZ, RZ, -R222 ;  /* 0x000000ffff037224 */ /* 0x000fe200078e0ade */
[----:B------:R-:W-:Y:S01]  /*32980*/  ULDC.64 UR4, c[0x0][0xc90] ;  /* 0x0003240000047ab9 */ /* 0x000fe20000000a00 */
[----:B------:R-:W-:-:S03]  /*32990*/  IMAD.IADD R14, R162, 0x1, R185 ;  /* 0x00000001a20e7824 */ /* 0x000fc600078e02b9 */
[----:B------:R-:W-:Y:S01]  /*329a0*/  ISETP.NE.AND P0, PT, R226, R3, PT ;  /* 0x00000003e200720c */ /* 0x000fe20003f05270 */
[----:B0-----:R-:W-:-:S05]  /*329b0*/  IMAD R27, R18, R6, RZ ;  /* 0x00000006121b7224 */ /* 0x001fca00078e02ff */
[----:B------:R-:W-:-:S13]  /*329c0*/  ISETP.GE.OR P1, PT, R14, R27, P0 ;  /* 0x0000001b0e00720c */ /* 0x000fda0000726670 */
[----:B------:R-:W2:Y:S01]  /*329d0*/  @!P1 LDL R19, [R1+0x210] ;  /* 0x0002100001139983 */ /* 0x000ea20000100800 */
[----:B------:R-:W-:Y:S01]  /*329e0*/  ISETP.NE.AND P2, PT, R6, 0x1, PT ;  /* 0x000000010600780c */ /* 0x000fe20003f45270 */
[----:B------:R-:W-:Y:S02]  /*329f0*/  IMAD.IADD R9, R228, 0x1, R185 ;  /* 0x00000001e4097824 */ /* 0x000fe400078e02b9 */
[----:B------:R-:W-:Y:S02]  /*32a00*/  IMAD R3, R78, UR4, RZ ;  /* 0x000000044e037c24 */ /* 0x000fe4000f8e02ff */
[----:B------:R-:W-:Y:S02]  /*32a10*/  IMAD.MOV.U32 R15, RZ, RZ, R9 ;  /* 0x000000ffff0f7224 */ /* 0x000fe400078e0009 */
[----:B------:R-:W-:-:S04]  /*32a20*/  IMAD.WIDE.U32 R4, R194, UR4, R20 ;  /* 0x00000004c2047c25 */ /* 0x000fc8000f8e0014 */
[----:B------:R-:W-:Y:S01]  /*32a30*/  IMAD R3, R194, UR5, R3 ;  /* 0x00000005c2037c24 */ /* 0x000fe2000f8e0203 */
[----:B------:R-:W-:Y:S01]  /*32a40*/  ULDC.64 UR4, c[0x0][0xc98] ;  /* 0x0003260000047ab9 */ /* 0x000fe20000000a00 */
[----:B------:R-:W0:Y:S02]  /*32a50*/  @P2 LDC R0, c[0x0][0xcec] ;  /* 0x00033b00ff002b82 */ /* 0x000e240000000800 */
[----:B------:R-:W-:Y:S02]  /*32a60*/  IMAD.IADD R5, R5, 0x1, R3 ;  /* 0x0000000105057824 */ /* 0x000fe400078e0203 */
[----:B------:R-:W-:-:S04]  /*32a70*/  IMAD.WIDE.U32 R4, R77, UR4, R4 ;  /* 0x000000044d047c25 */ /* 0x000fc8000f8e0004 */
        /* <DEDUP_REMOVED lines=9> */
[----:B------:R-:W-:Y:S02]  /*32b10*/  ULDC.64 UR4, c[0x0][0xc88] ;  /* 0x0003220000047ab9 */ /* 0x000fe40000000a00 */
        /* <DEDUP_REMOVED lines=18> */
.L_x_3789:
[----:B------:R-:W2:Y:S01]  /*32c40*/  LDC R79, c[0x0][0xce8] ;  /* 0x00033a00ff4f7b82 */ /* 0x000ea20000000800 */
[----:B------:R-:W-:Y:S01]  /*32c50*/  ULDC.64 UR4, c[0x0][0xba0] ;  /* 0x0002e80000047ab9 */ /* 0x000fe20000000a00 */
[----:B0-----:R0:W5:Y:S01]  /*32c60*/  LD.E.128 R4, desc[UR44][R58.64] ;  /* 0x0000002c3a047980 */ /* 0x001162000c101d00 */
        /* <DEDUP_REMOVED lines=12> */
[----:B------:R-:W5:Y:S01]  /*32d30*/  LD.E.128 R40, desc[UR44][R40.64] ;  /* 0x0000002c28287980 */ /* 0x000f62000c101d00 */
[----:B------:R-:W-:-:S03]  /*32d40*/  IMAD R0, R218, 0x20, R199 ;  /* 0x00000020da007824 */ /* 0x000fc600078e02c7 */
[----:B------:R-:W5:Y:S02]  /*32d50*/  LD.E.128 R44, desc[UR44][R44.64] ;  /* 0x0000002c2c2c7980 */ /* 0x000f64000c101d00 */
[----:B------:R-:W2:Y:S01]  /*32d60*/  @P1 LDC R19, c[0x0][0xcec] ;  /* 0x00033b00ff131b82 */ /* 0x000ea20000000800 */
[----:B------:R-:W-:Y:S01]  /*32d70*/  IMAD.IADD R21, R21, 0x1, R3 ;  /* 0x0000000115157824 */ /* 0x000fe200078e0203 */
[----:B------:R-:W5:Y:S01]  /*32d80*/  LD.E.128 R48, desc[UR44][R48.64] ;  /* 0x0000002c30307980 */ /* 0x000f62000c101d00 */
[----:B------:R-:W-:-:S03]  /*32d90*/  IMAD R3, R78, UR4, RZ ;  /* 0x000000044e037c24 */ /* 0x000fc6000f8e02ff */
[----:B------:R-:W5:Y:S02]  /*32da0*/  LD.E.128 R52, desc[UR44][R52.64] ;  /* 0x0000002c34347980 */ /* 0x000f64000c101d00 */
[----:B------:R-:W4:Y:S01]  /*32db0*/  @P1 LDC R81, c[0x0][0xcf0] ;  /* 0x00033c00ff511b82 */ /* 0x000f220000000800 */
[C---:B------:R-:W-:Y:S01]  /*32dc0*/  IMAD R3, R194.reuse, UR5, R3 ;  /* 0x00000005c2037c24 */ /* 0x040fe2000f8e0203 */
[----:B------:R-:W5:Y:S01]  /*32dd0*/  LD.E.128 R56, desc[UR44][R56.64] ;  /* 0x0000002c38387980 */ /* 0x000f62000c101d00 */
[----:B------:R-:W-:Y:S01]  /*32de0*/  IMAD.WIDE.U32 R20, R194, UR4, R20 ;  /* 0x00000004c2147c25 */ /* 0x000fe2000f8e0014 */
[----:B------:R-:W-:Y:S02]  /*32df0*/  ULDC.64 UR4, c[0x0][0xbf0] ;  /* 0x0002fc0000047ab9 */ /* 0x000fe40000000a00 */
[----:B------:R-:W5:Y:S01]  /*32e00*/  LD.E.128 R60, desc[UR44][R60.64] ;  /* 0x0000002c3c3c7980 */ /* 0x000f62000c101d00 */
[----:B------:R-:W-:Y:S02]  /*32e10*/  IMAD.IADD R21, R21, 0x1, R3 ;  /* 0x0000000115157824 */ /* 0x000fe400078e0203 */
[----:B------:R-:W-:Y:S01]  /*32e20*/  IMAD R3, R76, UR4, RZ ;  /* 0x000000044c037c24 */ /* 0x000fe2000f8e02ff */
[----:B------:R-:W5:Y:S01]  /*32e30*/  LD.E.128 R64, desc[UR44][R64.64] ;  /* 0x0000002c40407980 */ /* 0x000f62000c101d00 */
[----:B------:R-:W-:Y:S01]  /*32e40*/  IMAD.IADD R78, R185, 0x1, R0 ;  /* 0x00000001b94e7824 */ /* 0x000fe200078e0200 */
[----:B---3--:R-:W-:Y:S01]  /*32e50*/  ISETP.GE.AND P0, PT, R191, R84, PT ;  /* 0x00000054bf00720c */ /* 0x008fe20003f06270 */
[C---:B------:R-:W-:Y:S01]  /*32e60*/  IMAD R3, R77.reuse, UR5, R3 ;  /* 0x000000054d037c24 */ /* 0x040fe2000f8e0203 */
[----:B------:R-:W5:Y:S01]  /*32e70*/  LD.E.128 R68, desc[UR44][R68.64] ;  /* 0x0000002c44447980 */ /* 0x000f62000c101d00 */
[----:B------:R-:W-:Y:S01]  /*32e80*/  IMAD.WIDE.U32 R20, R77, UR4, R20 ;  /* 0x000000044d147c25 */ /* 0x000fe2000f8e0014 */
[----:B------:R-:W-:-:S02]  /*32e90*/  ULDC.64 UR4, c[0x0][0xbe0] ;  /* 0x0002f80000047ab9 */ /* 0x000fc40000000a00 */
[----:B------:R-:W5:Y:S01]  /*32ea0*/  LD.E.128 R72, desc[UR44][R72.64] ;  /* 0x0000002c48487980 */ /* 0x000f62000c101d00 */
[----:B--2---:R-:W-:Y:S01]  /*32eb0*/  @P1 IMAD.HI.U32 R0, R78, R19, RZ ;  /* 0x000000134e001227 */ /* 0x004fe200078e00ff */
[----:B------:R-:W-:Y:S01]  /*32ec0*/  SEL R19, RZ, 0xffffffff, P0 ;  /* 0xffffffffff137807 */ /* 0x000fe20000000000 */
[----:B------:R-:W-:Y:S01]  /*32ed0*/  BSSY B1, `(.L_x_3790) ;  /* 0x000005c000017945 */ /* 0x000fe20003800000 */
[-C--:B------:R-:W-:Y:S01]  /*32ee0*/  ISETP.GE.AND P0, PT, R190, R84.reuse, PT ;  /* 0x00000054be00720c */ /* 0x080fe20003f06270 */
[----:B------:R-:W-:Y:S01]  /*32ef0*/  IMAD.IADD R21, R21, 0x1, R3 ;  /* 0x0000000115157824 */ /* 0x000fe200078e0203 */
[----:B------:R-:W-:Y:S01]  /*32f00*/  @!PT LDS RZ, [RZ] ;  /* 0x00000000fffff984 */ /* 0x000fe20000000800 */
[----:B------:R-:W-:Y:S01]  /*32f10*/  @!PT LDS RZ, [RZ] ;  /* 0x00000000fffff984 */ /* 0x000fe20000000800 */
[----:B------:R-:W-:Y:S01]  /*32f20*/  @!PT LDS RZ, [RZ] ;  /* 0x00000000fffff984 */ /* 0x000fe20000000800 */
[----:B------:R-:W-:Y:S01]  /*32f30*/  @!PT LDS RZ, [RZ] ;  /* 0x00000000fffff984 */ /* 0x000fe20000000800 */
[----:B------:R2:W-:Y:S06]  /*32f40*/  MEMBAR.ALL.CTA ;  /* 0x0000000000007992 */ /* 0x0005ec0000008000 */
[----:B--2---:R-:W2:Y:S01]  /*32f50*/  FENCE.VIEW.ASYNC.S ;  /* 0x00000000000073c6 */ /* 0x004ea20000000000 */
[----:B------:R-:W-:Y:S01]  /*32f60*/  IMAD.MOV.U32 R3, RZ, RZ, R78 ;  /* 0x000000ffff037224 */ /* 0x000fe200078e004e */
[----:B----4-:R-:W-:Y:S01]  /*32f70*/  @P1 SHF.R.U32.HI R3, RZ, R81, R0 ;  /* 0x00000051ff031219 */ /* 0x010fe20000011600 */
[----:B------:R-:W-:Y:S01]  /*32f80*/  IMAD.SHL.U32 R81, R19, 0x2, RZ ;  /* 0x0000000213517824 */ /* 0x000fe200078e00ff */
[-C--:B------:R-:W-:Y:S01]  /*32f90*/  ISETP.GE.AND P1, PT, R193, R84.reuse, PT ;  /* 0x00000054c100720c */ /* 0x080fe20003f26270 */
[----:B------:R-:W-:Y:S01]  /*32fa0*/  IMAD R87, R18, R79, RZ ;  /* 0x0000004f12577224 */ /* 0x000fe200078e02ff */
[----:B------:R-:W-:Y:S01]  /*32fb0*/  SEL R76, RZ, 0xffffffff, P0 ;  /* 0xffffffffff4c7807 */ /* 0x000fe20000000000 */
[----:B------:R-:W-:Y:S01]  /*32fc0*/  IMAD.MOV R77, RZ, RZ, -R3 ;  /* 0x000000ffff4d7224 */ /* 0x000fe200078e0a03 */
[----:B------:R-:W-:Y:S01]  /*32fd0*/  SEL R0, RZ, 0x1, P1 ;  /* 0x00000001ff007807 */ /* 0x000fe20000800000 */
[----:B------:R-:W-:Y:S01]  /*32fe0*/  IMAD.WIDE.U32 R20, R3, UR4, R20 ;  /* 0x0000000403147c25 */ /* 0x000fe2000f8e0014 */
[----:B------:R-:W-:-:S02]  /*32ff0*/  ISETP.GE.AND P0, PT, R189, R84, PT ;  /* 0x00000054bd00720c */ /* 0x000fc40003f06270 */
[----:B------:R-:W-:Y:S01]  /*33000*/  LOP3.LUT R0, R81, 0x2, R0, 0xe2, !PT ;  /* 0x0000000251007812 */ /* 0x000fe200078ee200 */
[----:B------:R-:W-:Y:S01]  /*33010*/  IMAD.SHL.U32 R81, R76, 0x4, RZ ;  /* 0x000000044c517824 */ /* 0x000fe200078e00ff */
[----:B------:R-:W-:Y:S01]  /*33020*/  SEL R76, RZ, 0xffffffff, P0 ;  /* 0xffffffffff4c7807 */ /* 0x000fe20000000000 */
[----:B------:R-:W-:Y:S01]  /*33030*/  IMAD R19, R79, R77, R78 ;  /* 0x0000004d4f137224 */ /* 0x000fe200078e024e */
[----:B------:R-:W-:Y:S01]  /*33040*/  SHF.R.S32.HI R77, RZ, 0x1f, R3 ;  /* 0x0000001fff4d7819 */ /* 0x000fe20000011403 */
[----:B------:R-:W-:Y:S01]  /*33050*/  IMAD.IADD R185, R199, 0x1, R185 ;  /* 0x00000001c7b97824 */ /* 0x000fe200078e02b9 */
[-C--:B------:R-:W-:Y:S02]  /*33060*/  ISETP.GE.AND P0, PT, R188, R84.reuse, PT ;  /* 0x00000054bc00720c */ /* 0x080fe40003f06270 */
[----:B------:R-:W-:Y:S01]  /*33070*/  LOP3.LUT R0, R81, 0x4, R0, 0xe2, !PT ;  /* 0x0000000451007812 */ /* 0x000fe200078ee200 */
[----:B------:R-:W-:Y:S01]  /*33080*/  IMAD.SHL.U32 R81, R76, 0x8, RZ ;  /* 0x000000084c517824 */ /* 0x000fe200078e00ff */
[----:B------:R-:W-:Y:S01]  /*33090*/  SEL R76, RZ, 0xffffffff, P0 ;  /* 0xffffffffff4c7807 */ /* 0x000fe20000000000 */
[----:B------:R-:W-:Y:S01]  /*330a0*/  IMAD R78, R77, UR4, RZ ;  /* 0x000000044d4e7c24 */ /* 0x000fe2000f8e02ff */
[----:B------:R-:W-:-:S02]  /*330b0*/  ISETP.GE.AND P0, PT, R187, R84, PT ;  /* 0x00000054bb00720c */ /* 0x000fc40003f06270 */
[----:B------:R-:W-:Y:S01]  /*330c0*/  LOP3.LUT R0, R81, 0x8, R0, 0xe2, !PT ;  /* 0x0000000851007812 */ /* 0x000fe200078ee200 */
[----:B------:R-:W-:Y:S01]  /*330d0*/  IMAD R77, R3, UR5, R78 ;  /* 0x00000005034d7c24 */ /* 0x000fe2000f8e024e */
[----:B------:R-:W-:Y:S01]  /*330e0*/  SEL R3, RZ, 0xffffffff, P0 ;  /* 0xffffffffff037807 */ /* 0x000fe20000000000 */
[----:B------:R-:W-:Y:S01]  /*330f0*/  IMAD.SHL.U32 R81, R76, 0x10, RZ ;  /* 0x000000104c517824 */ /* 0x000fe200078e00ff */
[----:B------:R-:W-:Y:S01]  /*33100*/  SHF.R.S32.HI R76, RZ, 0x1f, R19 ;  /* 0x0000001fff4c7819 */ /* 0x000fe20000011413 */
[----:B------:R-:W-:Y:S01]  /*33110*/  ULDC.64 UR4, c[0x0][0xbd8] ;  /* 0x0002f60000047ab9 */ /* 0x000fe20000000a00 */
[-C--:B------:R-:W-:Y:S01]  /*33120*/  ISETP.GE.AND P0, PT, R196, R84.reuse, PT ;  /* 0x00000054c400720c */ /* 0x080fe20003f06270 */
[----:B------:R-:W-:Y:S01]  /*33130*/  IMAD.SHL.U32 R3, R3, 0x20, RZ ;  /* 0x0000002003037824 */ /* 0x000fe200078e00ff */
[----:B------:R-:W-:Y:S01]  /*33140*/  LOP3.LUT R0, R81, 0x10, R0, 0xe2, !PT ;  /* 0x0000001051007812 */ /* 0x000fe200078ee200 */
[----:B------:R-:W-:Y:S01]  /*33150*/  IMAD R76, R76, UR4, RZ ;  /* 0x000000044c4c7c24 */ /* 0x000fe2000f8e02ff */
[----:B------:R-:W-:Y:S01]  /*33160*/  ISETP.GE.AND P1, PT, R185, R87, PT ;  /* 0x00000057b900720c */ /* 0x000fe20003f26270 */
[----:B------:R-:W-:Y:S01]  /*33170*/  IMAD.IADD R21, R21, 0x1, R77 ;  /* 0x0000000115157824 */ /* 0x000fe200078e024d */
[----:B------:R-:W-:Y:S01]  /*33180*/  LOP3.LUT R0, R3, 0x20, R0, 0xe2, !PT ;  /* 0x0000002003007812 */ /* 0x000fe200078ee200 */
[C---:B------:R-:W-:Y:S01]  /*33190*/  IMAD R77, R19.reuse, UR5, R76 ;  /* 0x00000005134d7c24 */ /* 0x040fe2000f8e024c */
[----:B------:R-:W-:Y:S01]  /*331a0*/  SEL R3, RZ, 0x40, P0 ;  /* 0x00000040ff037807 */ /* 0x000fe20000000000 */
[----:B------:R-:W-:Y:S01]  /*331b0*/  IMAD.WIDE.U32 R18, R19, UR4, R20 ;  /* 0x0000000413127c25 */ /* 0x000fe2000f8e0014 */
[----:B------:R-:W-:Y:S01]  /*331c0*/  ULDC.64 UR4, c[0x0][0xb80] ;  /* 0x0002e00000047ab9 */ /* 0x000fe20000000a00 */
[----:B------:R-:W-:-:S02]  /*331d0*/  ISETP.GE.AND P0, PT, R195, R84, PT ;  /* 0x00000054c300720c */ /* 0x000fc40003f06270 */
[----:B------:R-:W-:Y:S01]  /*331e0*/  LOP3.LUT R3, R0, R3, RZ, 0xfc, !PT ;  /* 0x0000000300037212 */ /* 0x000fe200078efcff */
[----:B------:R-:W-:Y:S01]  /*331f0*/  VIADD R0, R2, 0x38820 ;  /* 0x0003882002007836 */ /* 0x000fe20000000000 */
[C---:B------:R-:W-:Y:S01]  /*33200*/  LEA R85, P2, R18.reuse, UR4, 0x1 ;  /* 0x0000000412557c11 */ /* 0x040fe2000f8408ff */
[----:B------:R-:W-:Y:S01]  /*33210*/  IMAD.IADD R19, R19, 0x1, R77 ;  /* 0x0000000113137824 */ /* 0x000fe200078e024d */
[----:B------:R-:W-:Y:S02]  /*33220*/  SEL R20, RZ, 0x80, P0 ;  /* 0x00000080ff147807 */ /* 0x000fe40000000000 */
[----:B------:R-:W-:Y:S02]  /*33230*/  PRMT R0, RZ, 0x654, R0 ;  /* 0x00000654ff007816 */ /* 0x000fe40000000000 */
[----:B------:R-:W-:Y:S02]  /*33240*/  LEA.HI.X R86, R18, UR5, R19, 0x1, P2 ;  /* 0x0000000512567c11 */ /* 0x000fe400090f0c13 */
[----:B--2---:R2:W-:Y:S03]  /*33250*/  SYNCS.ARRIVE.TRANS64.RED.A1T0 RZ, [R0+URZ], RZ ;  /* 0x000000ff00ff79a7 */ /* 0x0045e6000810043f */
[----:B------:R0:W3:Y:S01]  /*33260*/  SHFL.IDX PT, R21, R86, RZ, 0x181f ;  /* 0x00181fff56157589 */ /* 0x0000e200000e0000 */
[----:B--2---:R-:W-:-:S03]  /*33270*/  LOP3.LUT R0, R3, R20, RZ, 0xfc, !PT ;  /* 0x0000001403007212 */ /* 0x004fc600078efcff */
[----:B------:R0:W2:Y:S01]  /*33280*/  SHFL.IDX PT, R20, R85, RZ, 0x181f ;  /* 0x00181fff55147589 */ /* 0x0000a200000e0000 */
[----:B------:R-:W-:Y:S05]  /*33290*/  @P1 BRA `(.L_x_3791) ;  /* 0x00000000007c1947 */ /* 0x000fea0003800000 */
[-C--:B------:R-:W-:Y:S02]  /*332a0*/  ISETP.GE.AND P3, PT, R193, R84.reuse, PT ;  /* 0x00000054c100720c */ /* 0x080fe40003f66270 */
[-C--:B------:R-:W-:Y:S02]  /*332b0*/  ISETP.GE.AND P1, PT, R191, R84.reuse, PT ;  /* 0x00000054bf00720c */ /* 0x080fe40003f26270 */
[-C--:B------:R-:W-:Y:S02]  /*332c0*/  ISETP.GE.AND P0, PT, R190, R84.reuse, PT ;  /* 0x00000054be00720c */ /* 0x080fe40003f06270 */
[----:B------:R-:W-:-:S07]  /*332d0*/  ISETP.GE.AND P4, PT, R189, R84, PT ;  /* 0x00000054bd00720c */ /* 0x000fce0003f86270 */
[----:B--23--:R-:W-:Y:S02]  /*332e0*/  @!P3 IMAD.WIDE R18, R193, 0x2, R20 ;  /* 0x00000002c112b825 */ /* 0x00cfe400078e0214 */
[CC--:B------:R-:W-:Y:S02]  /*332f0*/  @!P1 LEA R76, P5, R191.reuse, R20.reuse, 0x1 ;  /* 0x00000014bf4c9211 */ /* 0x0c0fe400078a08ff */
[----:B------:R-:W-:Y:S01]  /*33300*/  @!P0 LEA R78, P2, R190, R20, 0x1 ;  /* 0x00000014be4e8211 */ /* 0x000fe200078408ff */
[----:B-----5:R2:W-:Y:S01]  /*33310*/  @!P3 ST.E.128 desc[UR44][R18.64], R4 ;  /* 0x000000041200b985 */ /* 0x0205e2000c101d2c */
[-C--:B------:R-:W-:Y:S02]  /*33320*/  @!P1 LEA.HI.X R77, R191, R21.reuse, R211, 0x1, P5 ;  /* 0x00000015bf4d9211 */ /* 0x080fe400028f0cd3 */
[-C--:B------:R-:W-:Y:S02]  /*33330*/  ISETP.GE.AND P3, PT, R188, R84.reuse, PT ;  /* 0x00000054bc00720c */ /* 0x080fe40003f66270 */
[----:B------:R-:W-:Y:S01]  /*33340*/  @!P0 LEA.HI.X R79, R190, R21, R210, 0x1, P2 ;  /* 0x00000015be4f8211 */ /* 0x000fe200010f0cd2 */
[----:B------:R3:W-:Y:S01]  /*33350*/  @!P1 ST.E.128 desc[UR44][R76.64], R12 ;  /* 0x0000000c4c009985 */ /* 0x0007e2000c101d2c */
[----:B------:R-:W-:-:S02]  /*33360*/  ISETP.GE.AND P2, PT, R187, R84, PT ;  /* 0x00000054bb00720c */ /* 0x000fc40003f46270 */
[-C--:B------:R-:W-:Y:S01]  /*33370*/  @!P4 LEA R80, P5, R189, R20.reuse, 0x1 ;  /* 0x00000014bd50c211 */ /* 0x080fe200078a08ff */
[----:B------:R4:W-:Y:S01]  /*33380*/  @!P0 ST.E.128 desc[UR44][R78.64], R28 ;  /* 0x0000001c4e008985 */ /* 0x0009e2000c101d2c */
[----:B------:R-:W-:Y:S02]  /*33390*/  LOP3.LUT P1, RZ, R3, 0x40, RZ, 0xc0, !PT ;  /* 0x0000004003ff7812 */ /* 0x000fe4000782c0ff */
[----:B------:R-:W-:Y:S02]  /*333a0*/  LOP3.LUT P0, RZ, R0, 0x80, RZ, 0xc0, !PT ;  /* 0x0000008000ff7812 */ /* 0x000fe4000780c0ff */
[----:B------:R-:W-:Y:S02]  /*333b0*/  @!P4 LEA.HI.X R81, R189, R21, R205, 0x1, P5 ;  /* 0x00000015bd51c211 */ /* 0x000fe400028f0ccd */
[----:B------:R-:W-:-:S03]  /*333c0*/  @!P3 LEA R82, P5, R188, R20, 0x1 ;  /* 0x00000014bc52b211 */ /* 0x000fc600078a08ff */
[----:B------:R4:W-:Y:S01]  /*333d0*/  @!P4 ST.E.128 desc[UR44][R80.64], R36 ;  /* 0x000000245000c985 */ /* 0x0009e2000c101d2c */
[CC--:B--2---:R-:W-:Y:S02]  /*333e0*/  @!P2 LEA R4, P4, R187.reuse, R20.reuse, 0x1 ;  /* 0x00000014bb04a211 */ /* 0x0c4fe400078808ff */
[-C--:B------:R-:W-:Y:S02]  /*333f0*/  @!P3 LEA.HI.X R83, R188, R21.reuse, R204, 0x1, P5 ;  /* 0x00000015bc53b211 */ /* 0x080fe400028f0ccc */
[CC--:B------:R-:W-:Y:S02]  /*33400*/  @P1 LEA R6, P5, R196.reuse, R20.reuse, 0x1 ;  /* 0x00000014c4061211 */ /* 0x0c0fe400078a08ff */
[-C--:B------:R-:W-:Y:S01]  /*33410*/  @!P2 LEA.HI.X R5, R187, R21.reuse, R203, 0x1, P4 ;  /* 0x00000015bb05a211 */ /* 0x080fe200020f0ccb */
[----:B------:R4:W-:Y:S01]  /*33420*/  @!P3 ST.E.128 desc[UR44][R82.64], R44 ;  /* 0x0000002c5200b985 */ /* 0x0009e2000c101d2c */
[C---:B---3--:R-:W-:Y:S02]  /*33430*/  @P0 LEA R12, P4, R195.reuse, R20, 0x1 ;  /* 0x00000014c30c0211 */ /* 0x048fe400078808ff */
[-C--:B------:R-:W-:Y:S01]  /*33440*/  @P1 LEA.HI.X R7, R196, R21.reuse, R202, 0x1, P5 ;  /* 0x00000015c4071211 */ /* 0x080fe200028f0cca */
[----:B------:R4:W-:Y:S01]  /*33450*/  @!P2 ST.E.128 desc[UR44][R4.64], R52 ;  /* 0x000000340400a985 */ /* 0x0009e2000c101d2c */
[----:B------:R-:W-:-:S03]  /*33460*/  @P0 LEA.HI.X R13, R195, R21, R201, 0x1, P4 ;  /* 0x00000015c30d0211 */ /* 0x000fc600020f0cc9 */
[----:B------:R4:W-:Y:S04]  /*33470*/  @P1 ST.E.128 desc[UR44][R6.64], R60 ;  /* 0x0000003c06001985 */ /* 0x0009e8000c101d2c */
[----:B------:R4:W-:Y:S02]  /*33480*/  @P0 ST.E.128 desc[UR44][R12.64], R68 ;  /* 0x000000440c000985 */ /* 0x0009e4000c101d2c */
.L_x_3791:
[----:B------:R-:W-:Y:S05]  /*33490*/  BSYNC B1 ;  /* 0x0000000000017941 */ /* 0x000fea0003800000 */
.L_x_3790:
[----:B----45:R-:W-:Y:S01]  /*334a0*/  VIADD R4, R185, 0x20 ;  /* 0x00000020b9047836 */ /* 0x030fe20000000000 */
[----:B------:R4:W0:Y:S04]  /*334b0*/  SHFL.IDX PT, R7, R86, 0x1, 0x181f ;  /* 0x00381f0056077f89 */ /* 0x00082800000e0000 */
[----:B------:R-:W-:Y:S01]  /*334c0*/  ISETP.GE.AND P0, PT, R4, R87, PT ;  /* 0x000000570400720c */ /* 0x000fe20003f06270 */
[----:B------:R4:W0:-:S12]  /*334d0*/  SHFL.IDX PT, R6, R85, 0x1, 0x181f ;  /* 0x00381f0055067f89 */ /* 0x00081800000e0000 */
[----:B----4-:R-:W-:Y:S05]  /*334e0*/  @P0 BRA `(.L_x_3792) ;  /* 0x0000000c00d80947 */ /* 0x010fea0003800000 */
[-C--:B------:R-:W-:Y:S02]  /*334f0*/  ISETP.GE.AND P1, PT, R193, R84.reuse, PT ;  /* 0x00000054c100720c */ /* 0x080fe40003f26270 */
[-C--:B------:R-:W-:Y:S02]  /*33500*/  ISETP.GE.AND P4, PT, R191, R84.reuse, PT ;  /* 0x00000054bf00720c */ /* 0x080fe40003f86270 */
[-C--:B------:R-:W-:Y:S02]  /*33510*/  ISETP.GE.AND P3, PT, R190, R84.reuse, PT ;  /* 0x00000054be00720c */ /* 0x080fe40003f66270 */
[----:B------:R-:W-:-:S07]  /*33520*/  ISETP.GE.AND P2, PT, R189, R84, PT ;  /* 0x00000054bd00720c */ /* 0x000fce0003f46270 */
[----:B0-----:R-:W-:Y:S02]  /*33530*/  @!P1 IMAD.WIDE R4, R193, 0x2, R6 ;  /* 0x00000002c1049825 */ /* 0x001fe400078e0206 */
[CC--:B------:R-:W-:Y:S02]  /*33540*/  @!P4 LEA R12, P0, R191.reuse, R6.reuse, 0x1 ;  /* 0x00000006bf0cc211 */ /* 0x0c0fe400078008ff */
[----:B------:R-:W-:Y:S01]  /*33550*/  @!P3 LEA R14, P5, R190, R6, 0x1 ;  /* 0x00000006be0eb211 */ /* 0x000fe200078a08ff */
[----:B------:R0:W-:Y:S01]  /*33560*/  @!P1 ST.E.128 desc[UR44][R4.64], R8 ;  /* 0x0000000804009985 */ /* 0x0001e2000c101d2c */
[----:B------:R-:W-:Y:S02]  /*33570*/  @!P4 LEA.HI.X R13, R191, R7, R211, 0x1, P0 ;  /* 0x00000007bf0dc211 */ /* 0x000fe400000f0cd3 */
[-C--:B------:R-:W-:Y:S02]  /*33580*/  ISETP.GE.AND P1, PT, R188, R84.reuse, PT ;  /* 0x00000054bc00720c */ /* 0x080fe40003f26270 */
[----:B------:R-:W-:Y:S01]  /*33590*/  ISETP.GE.AND P0, PT, R187, R84, PT ;  /* 0x00000054bb00720c */ /* 0x000fe20003f06270 */
[----:B------:R4:W-:Y:S01]  /*335a0*/  @!P4 ST.E.128 desc[UR44][R12.64], R24 ;  /* 0x000000180c00c985 */ /* 0x0009e2000c101d2c */
[----:B------:R-:W-:-:S02]  /*335b0*/  LOP3.LUT P4, RZ, R3, 0x40, RZ, 0xc0, !PT ;  /* 0x0000004003ff7812 */ /* 0x000fc4000788c0ff */
[----:B------:R-:W-:Y:S02]  /*335c0*/  @!P3 LEA.HI.X R15, R190, R7, R210, 0x1, P5 ;  /* 0x00000007be0fb211 */ /* 0x000fe400028f0cd2 */
[----:B------:R-:W-:-:S03]  /*335d0*/  @!P2 LEA R18, P5, R189, R6, 0x1 ;  /* 0x00000006bd12a211 */ /* 0x000fc600078a08ff */
[----:B------:R4:W-:Y:S01]  /*335e0*/  @!P3 ST.E.128 desc[UR44][R14.64], R32 ;  /* 0x000000200e00b985 */ /* 0x0009e2000c101d2c */
[-C--:B------:R-:W-:Y:S02]  /*335f0*/  @!P2 LEA.HI.X R19, R189, R7.reuse, R205, 0x1, P5 ;  /* 0x00000007bd13a211 */ /* 0x080fe400028f0ccd */
[CC--:B--2---:R-:W-:Y:S02]  /*33600*/  @!P1 LEA R20, P3, R188.reuse, R6.reuse, 0x1 ;  /* 0x00000006bc149211 */ /* 0x0c4fe400078608ff */
[CC--:B0-----:R-:W-:Y:S01]  /*33610*/  @!P0 LEA R4, P5, R187.reuse, R6.reuse, 0x1 ;  /* 0x00000006bb048211 */ /* 0x0c1fe200078a08ff */
[----:B------:R4:W-:Y:S01]  /*33620*/  @!P2 ST.E.128 desc[UR44][R18.64], R40 ;  /* 0x000000281200a985 */ /* 0x0009e2000c101d2c */
[-C--:B---3--:R-:W-:Y:S02]  /*33630*/  @!P1 LEA.HI.X R21, R188, R7.reuse, R204, 0x1, P3 ;  /* 0x00000007bc159211 */ /* 0x088fe400018f0ccc */
[C---:B------:R-:W-:Y:S02]  /*33640*/  @P4 LEA R8, P3, R196.reuse, R6, 0x1 ;  /* 0x00000006c4084211 */ /* 0x040fe400078608ff */
[-C--:B------:R-:W-:Y:S01]  /*33650*/  @!P0 LEA.HI.X R5, R187, R7.reuse, R203, 0x1, P5 ;  /* 0x00000007bb058211 */ /* 0x080fe200028f0ccb */
        /* <DEDUP_REMOVED lines=10> */
.L_x_3787:
[----:B------:R-:W-:Y:S01]  /*33700*/  ULDC.64 UR4, c[0x0][0xd00] ;  /* 0x0003400000047ab9 */ /* 0x000fe20000000a00 */
[----:B------:R-:W2:Y:S01]  /*33710*/  LDC.64 R4, c[0x0][0xd00] ;  /* 0x00034000ff047b82 */ /* 0x000ea20000000a00 */
[----:B------:R-:W-:Y:S01]  /*33720*/  ISETP.NE.U32.AND P0, PT, RZ, UR4, PT ;  /* 0x00000004ff007c0c */ /* 0x000fe2000bf05070 */
[----:B------:R-:W-:-:S03]  /*33730*/  IMAD.MOV.U32 R3, RZ, RZ, RZ ;  /* 0x000000ffff037224 */ /* 0x000fc600078e00ff */
[----:B------:R-:W-:Y:S01]  /*33740*/  ISETP.NE.AND.EX P0, PT, RZ, UR5, PT, P0 ;  /* 0x00000005ff007c0c */ /* 0x000fe2000bf05300 */
[----:B------:R-:W-:Y:S02]  /*33750*/  ULDC.64 UR4, c[0x0][0xd08] ;  /* 0x0003420000047ab9 */ /* 0x000fe40000000a00 */
[----:B------:R-:W-:Y:S01]  /*33760*/  ISETP.NE.U32.AND P1, PT, RZ, UR4, PT ;  /* 0x00000004ff007c0c */ /* 0x000fe2000bf25070 */
[----:B------:R-:W0:Y:S03]  /*33770*/  LDC R21, c[0x0][0xce8] ;  /* 0x00033a00ff157b82 */ /* 0x000e260000000800 */
[----:B------:R-:W-:Y:S01]  /*33780*/  ISETP.NE.AND.EX P1, PT, RZ, UR5, PT, P1 ;  /* 0x00000005ff007c0c */ /* 0x000fe2000bf25310 */
[----:B--2---:R-:W-:-:S12]  /*33790*/  IMAD.WIDE R4, R198, 0x4, R4 ;  /* 0x00000004c6047825 */ /* 0x004fd800078e0204 */
[----:B------:R-:W2:Y:S01]  /*337a0*/  @P1 LDC.64 R6, c[0x0][0xd08] ;  /* 0x00034200ff061b82 */ /* 0x000ea20000000a00 */
[----:B------:R-:W-:Y:S02]  /*337b0*/  ULDC UR4, c[0x0][0xb88] ;  /* 0x0002e20000047ab9 */ /* 0x000fe40000000800 */
[----:B------:R-:W-:Y:S01]  /*337c0*/  IMAD.U32 R0, RZ, RZ, UR4 ;  /* 0x00000004ff007e24 */ /* 0x000fe2000f8e00ff */
[----:B------:R0:W5:Y:S01]  /*337d0*/  @P0 LDG.E R3, desc[UR44][R4.64] ;  /* 0x0000002c04030981 */ /* 0x000162000c1e1900 */
[----:B--2---:R-:W-:-:S05]  /*337e0*/  @P1 IMAD.WIDE R6, R198, 0x4, R6 ;  /* 0x00000004c6061825 */ /* 0x004fca00078e0206 */
[----:B------:R2:W5:Y:S01]  /*337f0*/  @P1 LDG.E R0, desc[UR44][R6.64] ;  /* 0x0000002c06001981 */ /* 0x000562000c1e1900 */
[----:B------:R-:W-:Y:S02]  /*33800*/  ISETP.GE.AND P2, PT, R212, 0x40, PT ;  /* 0x00000040d400780c */ /* 0x000fe40003f46270 */
[----:B------:R-:W-:Y:S01]  /*33810*/  SHF.R.S32.HI R8, RZ, 0x1f, R198 ;  /* 0x0000001fff087819 */ /* 0x000fe200000114c6 */
[----:B0-----:R-:W-:Y:S10]  /*33820*/  @P1 BRA `(.L_x_3793) ;  /* 0x0000000000101947 */ /* 0x001ff40003800000 */
[----:B------:R-:W-:Y:S05]  /*33830*/  @!P0 BRA `(.L_x_3793) ;  /* 0x00000000000c8947 */ /* 0x000fea0003800000 */
[----:B--2---:R-:W2:Y:S04]  /*33840*/  LDG.E R7, desc[UR44][R4.64] ;  /* 0x0000002c04077981 */ /* 0x004ea8000c1e1900 */
[----:B-----5:R-:W2:Y:S02]  /*33850*/  LDG.E R0, desc[UR44][R4.64+0x4] ;  /* 0x0000042c04007981 */ /* 0x020ea4000c1e1900 */
[----:B--2---:R-:W-:-:S07]  /*33860*/  IMAD.IADD R0, R0, 0x1, -R7 ;  /* 0x0000000100007824 */ /* 0x004fce00078e0a07 */
.L_x_3793:
[----:B------:R-:W-:Y:S01]  /*33870*/  BSSY B1, `(.L_x_3794) ;  /* 0x000002d000017945 */ /* 0x000fe20003800000 */
[----:B---3--:R-:W-:Y:S02]  /*33880*/  SHF.R.S32.HI R12, RZ, 0x1f, R194 ;  /* 0x0000001fff0c7819 */ /* 0x008fe400000114c2 */
[----:B------:R-:W-:Y:S02]  /*33890*/  SEL R13, R198, RZ, !P0 ;  /* 0x000000ffc60d7207 */ /* 0x000fe40004000000 */
[----:B------:R-:W-:Y:S02]  /*338a0*/  SEL R14, R8, RZ, !P0 ;  /* 0x000000ff080e7207 */ /* 0x000fe40004000000 */
[----:B-----5:R-:W-:Y:S01]  /*338b0*/  SHF.R.S32.HI R10, RZ, 0x1f, R3 ;  /* 0x0000001fff0a7819 */ /* 0x020fe20000011403 */
[----:B------:R-:W-:Y:S06]  /*338c0*/  @P2 BRA `(.L_x_3795) ;  /* 0x00000000009c2947 */ /* 0x000fec0003800000 */
[----:B------:R-:W0:Y:S01]  /*338d0*/  S2R R5, SR_TID.X ;  /* 0x0000000000057919 */ /* 0x000e220000002100 */
[----:B------:R-:W3:Y:S02]  /*338e0*/  LDC R11, c[0x0][0xce8] ;  /* 0x00033a00ff0b7b82 */ /* 0x000ee40000000800 */
[----:B---3--:R-:W-:Y:S01]  /*338f0*/  IMAD R4, R0, R11, RZ ;  /* 0x0000000b00047224 */ /* 0x008fe200078e02ff */
        /* <DEDUP_REMOVED lines=8> */
[----:B--2---:R-:W-:Y:S02]  /*33980*/  IMAD.MOV.U32 R7, RZ, RZ, R8 ;  /* 0x000000ffff077224 */ /* 0x004fe400078e0008 */
[----:B------:R-:W-:-:S03]  /*33990*/  IMAD.WIDE.U32 R4, R194, UR4, R4 ;  /* 0x00000004c2047c25 */ /* 0x000fc6000f8e0004 */
[----:B------:R-:W0:Y:S01]  /*339a0*/  @P0 LDC R15, c[0x0][0xcec] ;  /* 0x00033b00ff0f0b82 */ /* 0x000e220000000800 */
[----:B------:R-:W-:Y:S01]  /*339b0*/  IMAD R9, R194, UR5, R9 ;  /* 0x00000005c2097c24 */ /* 0x000fe2000f8e0209 */
[----:B------:R-:W-:-:S03]  /*339c0*/  ULDC.64 UR4, c[0x0][0xc98] ;  /* 0x0003260000047ab9 */ /* 0x000fc60000000a00 */
[----:B------:R-:W-:-:S03]  /*339d0*/  IMAD.IADD R5, R5, 0x1, R9 ;  /* 0x0000000105057824 */ /* 0x000fc600078e0209 */
[----:B------:R-:W2:Y:S01]  /*339e0*/  @P0 LDC R19, c[0x0][0xcf0] ;  /* 0x00033c00ff130b82 */ /* 0x000ea20000000800 */
[----:B------:R-:W-:-:S04]  /*339f0*/  IMAD.WIDE.U32 R4, R13, UR4, R4 ;  /* 0x000000040d047c25 */ /* 0x000fc8000f8e0004 */
[----:B0-----:R-:W-:-:S05]  /*33a00*/  @P0 IMAD.HI.U32 R6, R8, R15, RZ ;  /* 0x0000000f08060227 */ /* 0x001fca00078e00ff */
[----:B--2---:R-:W-:Y:S01]  /*33a10*/  @P0 SHF.R.U32.HI R7, RZ, R19, R6 ;  /* 0x00000013ff070219 */ /* 0x004fe20000011606 */
        /* <DEDUP_REMOVED lines=18> */
.L_x_3795:
[----:B------:R-:W-:Y:S05]  /*33b40*/  BSYNC B1 ;  /* 0x0000000000017941 */ /* 0x000fea0003800000 */
.L_x_3794:
[----:B------:R-:W-:Y:S01]  /*33b50*/  ISETP.NE.AND P0, PT, R21, 0x1, PT ;  /* 0x000000011500780c */ /* 0x000fe20003f05270 */
[----:B------:R-:W3:Y:S01]  /*33b60*/  LDC R20, c[0x0][0xbc8] ;  /* 0x0002f200ff147b82 */ /* 0x000ee20000000800 */
[----:B------:R-:W-:Y:S01]  /*33b70*/  ULDC.64 UR4, c[0x0][0xba0] ;  /* 0x0002e80000047ab9 */ /* 0x000fe20000000a00 */
[----:B------:R-:W-:Y:S01]  /*33b80*/  IMAD R25, R0, R21, RZ ;  /* 0x0000001500197224 */ /* 0x000fe200078e02ff */
[----:B------:R-:W-:Y:S01]  /*33b90*/  BSSY B1, `(.L_x_3796) ;  /* 0x0000067000017945 */ /* 0x000fe20003800000 */
[----:B0-2---:R-:W-:Y:S02]  /*33ba0*/  IMAD R6, R10, UR4, RZ ;  /* 0x000000040a067c24 */ /* 0x005fe4000f8e02ff */
[----:B------:R-:W-:-:S04]  /*33bb0*/  IMAD.WIDE.U32 R4, R3, UR4, RZ ;  /* 0x0000000403047c25 */ /* 0x000fc8000f8e00ff */
[----:B------:R-:W-:Y:S01]  /*33bc0*/  IMAD R3, R3, UR5, R6 ;  /* 0x0000000503037c24 */ /* 0x000fe2000f8e0206 */
[----:B------:R-:W-:Y:S01]  /*33bd0*/  ULDC.64 UR4, c[0x0][0xbe8] ;  /* 0x0002fa0000047ab9 */ /* 0x000fe20000000a00 */
[----:B------:R-:W0:Y:S01]  /*33be0*/  @P0 LDC R7, c[0x0][0xcec] ;  /* 0x00033b00ff070b82 */ /* 0x000e220000000800 */
[----:B------:R-:W-:Y:S02]  /*33bf0*/  IMAD R6, R218, 0x20, R199 ;  /* 0x00000020da067824 */ /* 0x000fe400078e02c7 */
[----:B------:R-:W-:Y:S02]  /*33c00*/  IMAD.IADD R5, R5, 0x1, R3 ;  /* 0x0000000105057824 */ /* 0x000fe400078e0203 */
[----:B------:R-:W-:Y:S02]  /*33c10*/  IMAD R3, R12, UR4, RZ ;  /* 0x000000040c037c24 */ /* 0x000fe4000f8e02ff */
[C---:B------:R-:W-:Y:S01]  /*33c20*/  IMAD.WIDE.U32 R4, R194.reuse, UR4, R4 ;  /* 0x00000004c2047c25 */ /* 0x040fe2000f8e0004 */
[----:B------:R-:W2:Y:S03]  /*33c30*/  @P0 LDC R9, c[0x0][0xcf0] ;  /* 0x00033c00ff090b82 */ /* 0x000ea60000000800 */
[----:B------:R-:W-:Y:S01]  /*33c40*/  IMAD R3, R194, UR5, R3 ;  /* 0x00000005c2037c24 */ /* 0x000fe2000f8e0203 */
[-C--:B---3--:R-:W-:Y:S01]  /*33c50*/  ISETP.GE.AND P1, PT, R191, R20.reuse, PT ;  /* 0x00000014bf00720c */ /* 0x088fe20003f26270 */
[----:B------:R-:W-:Y:S01]  /*33c60*/  ULDC.64 UR4, c[0x0][0xbf0] ;  /* 0x0002fc0000047ab9 */ /* 0x000fe20000000a00 */
[----:B------:R-:W-:Y:S01]  /*33c70*/  IMAD.IADD R8, R185, 0x1, R6 ;  /* 0x00000001b9087824 */ /* 0x000fe200078e0206 */
[-C--:B------:R-:W-:Y:S01]  /*33c80*/  ISETP.GE.AND P2, PT, R193, R20.reuse, PT ;  /* 0x00000014c100720c */ /* 0x080fe20003f46270 */
[----:B------:R-:W-:Y:S01]  /*33c90*/  IMAD.IADD R5, R5, 0x1, R3 ;  /* 0x0000000105057824 */ /* 0x000fe200078e0203 */
[----:B------:R-:W-:Y:S01]  /*33ca0*/  SEL R10, RZ, 0xffffffff, P1 ;  /* 0xffffffffff0a7807 */ /* 0x000fe20000800000 */
[----:B------:R-:W-:Y:S01]  /*33cb0*/  IMAD R3, R14, UR4, RZ ;  /* 0x000000040e037c24 */ /* 0x000fe2000f8e02ff */
[----:B------:R-:W-:Y:S01]  /*33cc0*/  ISETP.GE.AND P1, PT, R189, R20, PT ;  /* 0x00000014bd00720c */ /* 0x000fe20003f26270 */
[----:B------:R-:W-:-:S03]  /*33cd0*/  IMAD.WIDE.U32 R4, R13, UR4, R4 ;  /* 0x000000040d047c25 */ /* 0x000fc6000f8e0004 */
[----:B------:R-:W-:Y:S01]  /*33ce0*/  SEL R11, RZ, 0xffffffff, P1 ;  /* 0xffffffffff0b7807 */ /* 0x000fe20000800000 */
[----:B------:R-:W-:Y:S01]  /*33cf0*/  IMAD R3, R13, UR5, R3 ;  /* 0x000000050d037c24 */ /* 0x000fe2000f8e0203 */
[----:B------:R-:W-:Y:S01]  /*33d00*/  ULDC.64 UR4, c[0x0][0xbe0] ;  /* 0x0002f80000047ab9 */ /* 0x000fe20000000a00 */
[----:B0-----:R-:W-:Y:S01]  /*33d10*/  @P0 IMAD.HI.U32 R6, R8, R7, RZ ;  /* 0x0000000708060227 */ /* 0x001fe200078e00ff */
[----:B------:R-:W-:Y:S02]  /*33d20*/  SEL R7, RZ, 0x1, P2 ;  /* 0x00000001ff077807 */ /* 0x000fe40001000000 */
[-C--:B------:R-:W-:Y:S01]  /*33d30*/  ISETP.GE.AND P2, PT, R190, R20.reuse, PT ;  /* 0x00000014be00720c */ /* 0x080fe20003f46270 */
[----:B------:R-:W-:Y:S02]  /*33d40*/  IMAD.SHL.U32 R10, R10, 0x2, RZ ;  /* 0x000000020a0a7824 */ /* 0x000fe400078e00ff */
[----:B------:R-:W-:Y:S02]  /*33d50*/  IMAD.IADD R5, R5, 0x1, R3 ;  /* 0x0000000105057824 */ /* 0x000fe400078e0203 */
[----:B------:R-:W-:Y:S01]  /*33d60*/  IMAD.MOV.U32 R3, RZ, RZ, R8 ;  /* 0x000000ffff037224 */ /* 0x000fe200078e0008 */
[----:B--2---:R-:W-:Y:S01]  /*33d70*/  @P0 SHF.R.U32.HI R3, RZ, R9, R6 ;  /* 0x00000009ff030219 */ /* 0x004fe20000011606 */
[----:B------:R-:W-:Y:S01]  /*33d80*/  IMAD.SHL.U32 R11, R11, 0x8, RZ ;  /* 0x000000080b0b7824 */ /* 0x000fe200078e00ff */
[----:B------:R-:W-:Y:S01]  /*33d90*/  LOP3.LUT R9, R10, 0x2, R7, 0xe2, !PT ;  /* 0x000000020a097812 */ /* 0x000fe200078ee207 */
[----:B------:R-:W-:Y:S01]  /*33da0*/  IMAD.IADD R24, R199, 0x1, R185 ;  /* 0x00000001c7187824 */ /* 0x000fe200078e02b9 */
        /* <DEDUP_REMOVED lines=43> */
[----:B------:R-:W-:Y:S02]  /*34060*/  @!P4 LEA R10, P1, R190, R6, 0x1 ;  /* 0x00000006be0ac211 */ /* 0x000fe400078208ff */
[----:B---3--:R-:W-:Y:S01]  /*34070*/  @!P5 IMAD.WIDE R4, R193, 0x2, R6 ;  /* 0x00000002c104d825 */ /* 0x008fe200078e0206 */
[-C--:B------:R-:W-:Y:S02]  /*34080*/  @!P0 LEA.HI.X R9, R191, R7.reuse, R211, 0x1, P2 ;  /* 0x00000007bf098211 */ /* 0x080fe400010f0cd3 */
[-C--:B------:R-:W-:Y:S02]  /*34090*/  ISETP.GE.AND P2, PT, R188, R20.reuse, PT ;  /* 0x00000014bc00720c */ /* 0x080fe40003f46270 */
[----:B------:R-:W-:Y:S01]  /*340a0*/  @!P4 LEA.HI.X R11, R190, R7, R210, 0x1, P1 ;  /* 0x00000007be0bc211 */ /* 0x000fe200008f0cd2 */
[----:B------:R2:W-:Y:S01]  /*340b0*/  @!P5 ST.E.128 desc[UR44][R4.64], RZ ;  /* 0x000000ff0400d985 */ /* 0x0005e2000c101d2c */
[----:B------:R-:W-:-:S02]  /*340c0*/  ISETP.GE.AND P1, PT, R187, R20, PT ;  /* 0x00000014bb00720c */ /* 0x000fc40003f26270 */
[-C--:B------:R-:W-:Y:S01]  /*340d0*/  @!P3 LEA R12, P5, R189, R6.reuse, 0x1 ;  /* 0x00000006bd0cb211 */ /* 0x080fe200078a08ff */
[----:B------:R3:W-:Y:S01]  /*340e0*/  @!P0 ST.E.128 desc[UR44][R8.64], RZ ;  /* 0x000000ff08008985 */ /* 0x0007e2000c101d2c */
[----:B------:R-:W-:Y:S02]  /*340f0*/  LOP3.LUT P0, RZ, R19, 0x40, RZ, 0xc0, !PT ;  /* 0x0000004013ff7812 */ /* 0x000fe4000780c0ff */
[----:B------:R-:W-:Y:S01]  /*34100*/  @!P3 LEA.HI.X R13, R189, R7, R205, 0x1, P5 ;  /* 0x00000007bd0db211 */ /* 0x000fe200028f0ccd */
[----:B------:R0:W-:Y:S01]  /*34110*/  @!P4 ST.E.128 desc[UR44][R10.64], RZ ;  /* 0x000000ff0a00c985 */ /* 0x0001e2000c101d2c */
[----:B------:R-:W-:Y:S02]  /*34120*/  LOP3.LUT P4, RZ, R21, 0x80, RZ, 0xc0, !PT ;  /* 0x0000008015ff7812 */ /* 0x000fe4000788c0ff */
[-C--:B------:R-:W-:Y:S01]  /*34130*/  @!P2 LEA R14, P5, R188, R6.reuse, 0x1 ;  /* 0x00000006bc0ea211 */ /* 0x080fe200078a08ff */
[----:B------:R0:W-:Y:S02]  /*34140*/  @!P3 ST.E.128 desc[UR44][R12.64], RZ ;  /* 0x000000ff0c00b985 */ /* 0x0001e4000c101d2c */
[----:B--2---:R-:W-:-:S02]  /*34150*/  @!P1 LEA R4, P3, R187, R6, 0x1 ;  /* 0x00000006bb049211 */ /* 0x004fc400078608ff */
[-C--:B------:R-:W-:Y:S02]  /*34160*/  @!P2 LEA.HI.X R15, R188, R7.reuse, R204, 0x1, P5 ;  /* 0x00000007bc0fa211 */ /* 0x080fe400028f0ccc */
[CC--:B---3--:R-:W-:Y:S02]  /*34170*/  @P0 LEA R8, P5, R196.reuse, R6.reuse, 0x1 ;  /* 0x00000006c4080211 */ /* 0x0c8fe400078a08ff */
[-C--:B------:R-:W-:Y:S01]  /*34180*/  @!P1 LEA.HI.X R5, R187, R7.reuse, R203, 0x1, P3 ;  /* 0x00000007bb059211 */ /* 0x080fe200018f0ccb */
[----:B------:R0:W-:Y:S01]  /*34190*/  @!P2 ST.E.128 desc[UR44][R14.64], RZ ;  /* 0x000000ff0e00a985 */ /* 0x0001e2000c101d2c */
[C---:B------:R-:W-:Y:S02]  /*341a0*/  @P4 LEA R6, P3, R195.reuse, R6, 0x1 ;  /* 0x00000006c3064211 */ /* 0x040fe400078608ff */
[-C--:B------:R-:W-:Y:S01]  /*341b0*/  @P0 LEA.HI.X R9, R196, R7.reuse, R202, 0x1, P5 ;  /* 0x00000007c4090211 */ /* 0x080fe200028f0cca */
[----:B------:R0:W-:Y:S01]  /*341c0*/  @!P1 ST.E.128 desc[UR44][R4.64], RZ ;  /* 0x000000ff04009985 */ /* 0x0001e2000c101d2c */
[----:B------:R-:W-:-:S03]  /*341d0*/  @P4 LEA.HI.X R7, R195, R7, R201, 0x1, P3 ;  /* 0x00000007c3074211 */ /* 0x000fc600018f0cc9 */
[----:B------:R0:W-:Y:S04]  /*341e0*/  @P0 ST.E.128 desc[UR44][R8.64], RZ ;  /* 0x000000ff08000985 */ /* 0x0001e8000c101d2c */
[----:B------:R0:W-:Y:S02]  /*341f0*/  @P4 ST.E.128 desc[UR44][R6.64], RZ ;  /* 0x000000ff06004985 */ /* 0x0001e4000c101d2c */
.L_x_3797:
[----:B------:R-:W-:Y:S05]  /*34200*/  BSYNC B1 ;  /* 0x0000000000017941 */ /* 0x000fea0003800000 */
.L_x_3796:
[----:B------:R-:W-:Y:S01]  /*34210*/  VIADD R0, R24, 0x20 ;  /* 0x0000002018007836 */ /* 0x000fe20000000000 */
[----:B0--3--:R0:W3:Y:S04]  /*34220*/  SHFL.IDX PT, R7, R3, 0x1, 0x181f ;  /* 0x00381f0003077f89 */ /* 0x0090e800000e0000 */
[----:B------:R-:W-:Y:S01]  /*34230*/  ISETP.GE.AND P0, PT, R0, R25, PT ;  /* 0x000000190000720c */ /* 0x000fe20003f06270 */
[----:B--2---:R0:W2:-:S12]  /*34240*/  SHFL.IDX PT, R6, R18, 0x1, 0x181f ;  /* 0x00381f0012067f89 */ /* 0x00409800000e0000 */
[----:B0-----:R-:W-:Y:S05]  /*34250*/  @P0 BRA `(.L_x_3792) ;  /* 0x00000000007c0947 */ /* 0x001fea0003800000 */
[-C--:B------:R-:W-:Y:S02]  /*34260*/  ISETP.GE.AND P3, PT, R193, R20.reuse, PT ;  /* 0x00000014c100720c */ /* 0x080fe40003f66270 */
[-C--:B------:R-:W-:Y:S02]  /*34270*/  ISETP.GE.AND P1, PT, R191, R20.reuse, PT ;  /* 0x00000014bf00720c */ /* 0x080fe40003f26270 */
[-C--:B------:R-:W-:Y:S02]  /*34280*/  ISETP.GE.AND P0, PT, R190, R20.reuse, PT ;  /* 0x00000014be00720c */ /* 0x080fe40003f06270 */
[----:B------:R-:W-:-:S07]  /*34290*/  ISETP.GE.AND P4, PT, R189, R20, PT ;  /* 0x00000014bd00720c */ /* 0x000fce0003f86270 */
[----:B--23--:R-:W-:Y:S02]  /*342a0*/  @!P3 IMAD.WIDE R4, R193, 0x2, R6 ;  /* 0x00000002c104b825 */ /* 0x00cfe400078e0206 */
[CC--:B------:R-:W-:Y:S02]  /*342b0*/  @!P1 LEA R8, P2, R191.reuse, R6.reuse, 0x1 ;  /* 0x00000006bf089211 */ /* 0x0c0fe400078408ff */
[----:B------:R-:W-:Y:S01]  /*342c0*/  @!P0 LEA R10, P5, R190, R6, 0x1 ;  /* 0x00000006be0a8211 */ /* 0x000fe200078a08ff */
[----:B------:R0:W-:Y:S01]  /*342d0*/  @!P3 ST.E.128 desc[UR44][R4.64], RZ ;  /* 0x000000ff0400b985 */ /* 0x0001e2000c101d2c */
        /* <DEDUP_REMOVED lines=8> */
[----:B------:R-:W-:Y:S02]  /*34360*/  LOP3.LUT P0, RZ, R21, 0x80, RZ, 0xc0, !PT ;  /* 0x0000008015ff7812 */ /* 0x000fe4000780c0ff */
[----:B------:R-:W-:Y:S02]  /*34370*/  @!P4 LEA.HI.X R13, R189, R7, R205, 0x1, P5 ;  /* 0x00000007bd0dc211 */ /* 0x000fe400028f0ccd */
[----:B------:R-:W-:-:S03]  /*34380*/  @!P3 LEA R14, P5, R188, R6, 0x1 ;  /* 0x00000006bc0eb211 */ /* 0x000fc600078a08ff */
[----:B------:R2:W-:Y:S01]  /*34390*/  @!P4 ST.E.128 desc[UR44][R12.64], RZ ;  /* 0x000000ff0c00c985 */ /* 0x0005e2000c101d2c */
[CC--:B0-----:R-:W-:Y:S02]  /*343a0*/  @!P2 LEA R4, P4, R187.reuse, R6.reuse, 0x1 ;  /* 0x00000006bb04a211 */ /* 0x0c1fe400078808ff */
[-C--:B------:R-:W-:Y:S02]  /*343b0*/  @!P3 LEA.HI.X R15, R188, R7.reuse, R204, 0x1, P5 ;  /* 0x00000007bc0fb211 */ /* 0x080fe400028f0ccc */
[CC--:B------:R-:W-:Y:S02]  /*343c0*/  @P1 LEA R18, P5, R196.reuse, R6.reuse, 0x1 ;  /* 0x00000006c4121211 */ /* 0x0c0fe400078a08ff */
        /* <DEDUP_REMOVED lines=8> */
.L_x_3792:
[----:B------:R-:W-:Y:S05]  /*34450*/  BSYNC B0 ;  /* 0x0000000000007941 */ /* 0x000fea0003800000 */
.L_x_3786:
[----:B------:R-:W-:Y:S02]  /*34460*/  ULDC UR4, c[0x0][0xd3c] ;  /* 0x00034f0000047ab9 */ /* 0x000fe40000000800 */
[----:B-1----:R-:W-:-:S13]  /*34470*/  ISETP.GE.AND P0, PT, R119, UR4, PT ;  /* 0x0000000477007c0c */ /* 0x002fda000bf06270 */
[----:B------:R-:W-:Y:S05]  /*34480*/  @!P0 BRA `(.L_x_3798) ;  /* 0xfffffccc009c8947 */ /* 0x000fea000383ffff */
[----:B------:R-:W-:Y:S05]  /*34490*/  BRA `(.L_x_3588) ;  /* 0x000000a400287947 */ /* 0x000fea0003800000 */
.L_x_3586:
        /* <DEDUP_REMOVED lines=18> */
.L_x_3799:
        /* <DEDUP_REMOVED lines=42> */
.L_x_3805:
        /* <DEDUP_REMOVED lines=12> */
.L_x_3804:
[----:B------:R-:W-:Y:S05]  /*34920*/  BSYNC B0 ;  /* 0x0000000000007941 */ /* 0x000fea0003800000 */
.L_x_3803:
        /* <DEDUP_REMOVED lines=21> */
.L_x_3801:
        /* <DEDUP_REMOVED lines=20> */
.L_x_3806:
        /* <DEDUP_REMOVED lines=56> */
.L_x_3802:
[----:B------:R-:W-:Y:S02]  /*34f40*/  IMAD.MOV.U32 R17, RZ, RZ, RZ ;  /* 0x000000ffff117224 */ /* 0x000fe400078e00ff */
[----:B------:R-:W-:Y:S02]  /*34f50*/  IMAD.U32 R16, RZ, RZ, UR6 ;  /* 0x00000006ff107e24 */ /* 0x000fe4000f8e00ff */
[----:B------:R-:W-:-:S07]  /*34f60*/  IMAD.MOV.U32 R18, RZ, RZ, RZ ;  /* 0x000000ffff127224 */ /* 0x000fce00078e00ff */
.L_x_3807:
[----:B------:R-:W-:-:S13]  /*34f70*/  ISETP.NE.AND P0, PT, R0, RZ, PT ;  /* 0x000000ff0000720c */ /* 0x000fda0003f05270 */
[----:B------:R-:W1:Y:S01]  /*34f80*/  @!P0 S2R R3, SR_CgaCtaId ;  /* 0x0000000000038919 */ /* 0x000e620000008800 */
[----:B------:R-:W-:-:S04]  /*34f90*/  @!P0 MOV R0, 0x400 ;  /* 0x0000040000008802 */ /* 0x000fc80000000f00 */
[----:B-1----:R-:W-:-:S05]  /*34fa0*/  @!P0 LEA R0, R3, R0, 0x18 ;  /* 0x0000000003008211 */ /* 0x002fca00078ec0ff */
[----:B------:R1:W-:Y:S01]  /*34fb0*/  @!P0 STS.128 [R0+0x388d0], R16 ;  /* 0x0388d01000008388 */ /* 0x0003e20000000c00 */
[----:B------:R-:W-:Y:S06]  /*34fc0*/  BAR.ARV 0x5, 0x180 ;  /* 0x0146000000007b1d */ /* 0x000fec0000002000 */
.L_x_3800:
        /* <DEDUP_REMOVED lines=12> */
[----:B------:R-:W-:Y:S01]  /*35090*/  ULDC.64 UR42, c[0x0][0x198] ;  /* 0x00006600002a7ab9 */ /* 0x000fe20000000a00 */
[----:B------:R-:W-:Y:S02]  /*350a0*/  ULDC UR39, c[0x0][0xc] ;  /* 0x0000030000277ab9 */ /* 0x000fe40000000800 */
[----:B------:R-:W-:Y:S04]  /*350b0*/  STL [R1+0x438], RZ ;  /* 0x000438ff01007387 */ /* 0x000fe80000100800 */
        /* <DEDUP_REMOVED lines=17> */
[----:B------:R-:W-:Y:S01]  /*351d0*/  STL [R1+0x448], R2 ;  /* 0x0004480201007387 */ /* 0x000fe20000100800 */
[----:B0-----:R-:W-:-:S03]  /*351e0*/  LOP3.LUT R4, R0, 0x40, RZ, 0xfc, !PT ;  /* 0x0000004000047812 */ /* 0x001fc600078efcff */
[----:B------:R0:W-:Y:S01]  /*351f0*/  STL [R1+0x444], R2 ;  /* 0x0004440201007387 */ /* 0x0001e20000100800 */
[C---:B------:R-:W-:Y:S02]  /*35200*/  LOP3.LUT R4, R0.reuse, 0x100, RZ, 0xfc, !PT ;  /* 0x0000010000047812 */ /* 0x040fe400078efcff */
[C---:B-1----:R-:W-:Y:S02]  /*35210*/  LOP3.LUT R3, R0.reuse, 0x80, RZ, 0xfc, !PT ;  /* 0x0000008000037812 */ /* 0x042fe400078efcff */
[C---:B------:R-:W-:Y:S02]  /*35220*/  LOP3.LUT R3, R0.reuse, 0x140, RZ, 0xfc, !PT ;  /* 0x0000014000037812 */ /* 0x040fe400078efcff */
[C---:B0-----:R-:W-:Y:S02]  /*35230*/  LOP3.LUT R2, R0.reuse, 0xc0, RZ, 0xfc, !PT ;  /* 0x000000c000027812 */ /* 0x041fe400078efcff */
[C---:B------:R-:W-:Y:S02]  /*35240*/  LOP3.LUT R2, R0.reuse, 0x180, RZ, 0xfc, !PT ;  /* 0x0000018000027812 */ /* 0x040fe400078efcff */
[----:B------:R-:W-:-:S07]  /*35250*/  LOP3.LUT R0, R0, 0x1c0, RZ, 0xfc, !PT ;  /* 0x000001c000007812 */ /* 0x000fce00078efcff */
.L_x_3994:
[----:B------:R-:W-:Y:S05]  /*35260*/  YIELD ;  /* 0x0000000000007946 */ /* 0x000fea0003800000 */
[----:B------:R-:W-:Y:S01]  /*35270*/  ULDC.64 UR4, c[0x0][0xb20] ;  /* 0x0002c80000047ab9 */ /* 0x000fe20000000a00 */
[----:B------:R-:W-:Y:S02]  /*35280*/  CS2R R6, SRZ ;  /* 0x0000000000067805 */ /* 0x000fe4000001ff00 */
[----:B------:R-:W-:Y:S01]  /*35290*/  ISETP.NE.U32.AND P0, PT, RZ, UR4, PT ;  /* 0x00000004ff007c0c */ /* 0x000fe2000bf05070 */
[----:B0-----:R-:W0:Y:S01]  /*352a0*/  LDC.64 R12, c[0x0][0xaf8] ;  /* 0x0002be00ff0c7b82 */ /* 0x001e220000000a00 */
[----:B------:R-:W-:Y:S01]  /*352b0*/  ULDC.64 UR6, c[0x0][0xb00] ;  /* 0x0002c00000067ab9 */ /* 0x000fe20000000a00 */
[----:B------:R-:W-:Y:S01]  /*352c0*/  ULDC.64 UR8, c[0x0][0xb08] ;  /* 0x0002c20000087ab9 */ /* 0x000fe20000000a00 */
[----:B------:R-:W-:Y:S01]  /*352d0*/  ISETP.NE.AND.EX P0, PT, RZ, UR5, PT, P0 ;  /* 0x00000005ff007c0c */ /* 0x000fe2000bf05300 */
[----:B------:R-:W-:-:S04]  /*352e0*/  ULDC.64 UR4, c[0x0][0xb10] ;  /* 0x0002c40000047ab9 */ /* 0x000fc80000000a00 */
[----:B-1----:R-:W1:Y:S08]  /*352f0*/  LDC.64 R4, c[0x0][0xb00] ;  /* 0x0002c000ff047b82 */ /* 0x002e700000000a00 */
[----:B--2---:R-:W2:Y:S02]  /*35300*/  @P0 LDC.64 R2, c[0x0][0xb20] ;  /* 0x0002c800ff020b82 */ /* 0x004ea40000000a00 */
[----:B--2---:R-:W-:-:S05]  /*35310*/  @P0 IMAD.WIDE R2, R19, 0x4, R2 ;  /* 0x0000000413020825 */ /* 0x004fca00078e0202 */
[----:B------:R2:W5:Y:S01]  /*35320*/  @P0 LDG.E R6, desc[UR44][R2.64] ;  /* 0x0000002c02060981 */ /* 0x000562000c1e1900 */
[----:B------:R-:W-:Y:S01]  /*35330*/  ISETP.NE.U32.AND P0, PT, RZ, UR4, PT ;  /* 0x00000004ff007c0c */ /* 0x000fe2000bf05070 */
[----:B0-----:R-:W-:Y:S01]  /*35340*/  IMAD.WIDE R12, R19, 0x4, R12 ;  /* 0x00000004130c7825 */ /* 0x001fe200078e020c */
[----:B------:R-:W-:Y:S02]  /*35350*/  ISETP.NE.U32.AND P2, PT, RZ, UR6, PT ;  /* 0x00000006ff007c0c */ /* 0x000fe4000bf45070 */
[----:B------:R-:W-:Y:S01]  /*35360*/  ISETP.NE.AND.EX P0, PT, RZ, UR5, PT, P0 ;  /* 0x00000005ff007c0c */ /* 0x000fe2000bf05300 */
[----:B------:R-:W-:Y:S01]  /*35370*/  ULDC.64 UR4, c[0x0][0xaf8] ;  /* 0x0002be0000047ab9 */ /* 0x000fe20000000a00 */
[----:B------:R-:W-:Y:S01]  /*35380*/  ISETP.NE.U32.AND P4, PT, RZ, UR8, PT ;  /* 0x00000008ff007c0c */ /* 0x000fe2000bf85070 */
[----:B------:R-:W-:Y:S01]  /*35390*/  IMAD.MOV.U32 R8, RZ, RZ, RZ ;  /* 0x000000ffff087224 */ /* 0x000fe200078e00ff */
[----:B------:R-:W-:Y:S01]  /*353a0*/  ISETP.NE.U32.AND P1, PT, RZ, UR4, PT ;  /* 0x00000004ff007c0c */ /* 0x000fe2000bf25070 */
[----:B--2---:R-:W0:Y:S01]  /*353b0*/  LDC.64 R2, c[0x0][0xb08] ;  /* 0x0002c200ff027b82 */ /* 0x004e220000000a00 */
[----:B------:R-:W-:-:S02]  /*353c0*/  IMAD.MOV.U32 R0, RZ, RZ, RZ ;  /* 0x000000ffff007224 */ /* 0x000fc400078e00ff */
[----:B------:R-:W-:Y:S01]  /*353d0*/  ISETP.NE.AND.EX P3, PT, RZ, UR5, PT, P1 ;  /* 0x00000005ff007c0c */ /* 0x000fe2000bf65310 */
[----:B-1----:R-:W-:-:S04]  /*353e0*/  IMAD.WIDE R4, R19, 0x4, R4 ;  /* 0x0000000413047825 */ /* 0x002fc800078e0204 */
        /* <DEDUP_REMOVED lines=30> */
.L_x_3809:
[----:B-----5:R-:W-:Y:S01]  /*355d0*/  IMAD.IADD R8, R8, 0x1, R6 ;  /* 0x0000000108087824 */ /* 0x020fe200078e0206 */
[----:B------:R-:W-:Y:S02]  /*355e0*/  ULDC.64 UR4, c[0x0][0xb18] ;  /* 0x0002c60000047ab9 */ /* 0x000fe40000000a00 */
[----:B------:R-:W-:Y:S02]  /*355f0*/  ISETP.NE.U32.AND P0, PT, RZ, UR4, PT ;  /* 0x00000004ff007c0c */ /* 0x000fe4000bf05070 */
[----:B------:R1:W-:Y:S02]  /*35600*/  STL [R1+0x454], R8 ;  /* 0x0004540801007387 */ /* 0x0003e40000100800 */
[----:B------:R-:W-:-:S13]  /*35610*/  ISETP.NE.AND.EX P0, PT, RZ, UR5, PT, P0 ;  /* 0x00000005ff007c0c */ /* 0x000fda000bf05300 */
[----:B-1----:R-:W-:Y:S05]  /*35620*/  @!P0 BRA `(.L_x_3810) ;  /* 0x0000000000108947 */ /* 0x002fea0003800000 */
[----:B------:R-:W1:Y:S02]  /*35630*/  LDC.64 R4, c[0x0][0xb18] ;  /* 0x0002c600ff047b82 */ /* 0x000e640000000a00 */
[----:B-1----:R-:W-:-:S05]  /*35640*/  IMAD.WIDE R4, R19, 0x4, R4 ;  /* 0x0000000413047825 */ /* 0x002fca00078e0204 */
[----:B------:R1:W5:Y:S01]  /*35650*/  LDG.E R7, desc[UR44][R4.64] ;  /* 0x0000002c04077981 */ /* 0x000362000c1e1900 */
[----:B------:R-:W-:Y:S05]  /*35660*/  BRA `(.L_x_3811) ;  /* 0x0000000000107947 */ /* 0x000fea0003800000 */
.L_x_3810:
[----:B------:R-:W-:Y:S05]  /*35670*/  @!P1 BRA `(.L_x_3811) ;  /* 0x00000000000c9947 */ /* 0x000fea0003800000 */
[----:B------:R-:W2:Y:S04]  /*35680*/  LDG.E R7, desc[UR44][R4.64] ;  /* 0x0000002c04077981 */ /* 0x000ea8000c1e1900 */
[----:B------:R-:W2:Y:S02]  /*35690*/  LDG.E R4, desc[UR44][R4.64+0x4] ;  /* 0x0000042c04047981 */ /* 0x000ea4000c1e1900 */
[----:B--2---:R-:W-:-:S07]  /*356a0*/  IMAD.IADD R7, R4, 0x1, -R7 ;  /* 0x0000000104077824 */ /* 0x004fce00078e0a07 */
.L_x_3811:
[----:B-1----:R-:W2:Y:S04]  /*356b0*/  @P2 LDG.E R4, desc[UR44][R2.64] ;  /* 0x0000002c02042981 */ /* 0x002ea8000c1e1900 */
[----:B------:R1:W2:Y:S01]  /*356c0*/  @P2 LDG.E R2, desc[UR44][R2.64+0x4] ;  /* 0x0000042c02022981 */ /* 0x0002a2000c1e1900 */
[----:B------:R-:W-:Y:S02]  /*356d0*/  IMAD.SHL.U32 R12, R17, 0x40, RZ ;  /* 0x00000040110c7824 */ /* 0x000fe400078e00ff */
[----:B-----5:R-:W-:Y:S02]  /*356e0*/  IMAD.IADD R9, R7, 0x1, -R6 ;  /* 0x0000000107097824 */ /* 0x020fe400078e0a06 */
[----:B------:R-:W-:Y:S01]  /*356f0*/  VIADD R6, R12, 0x3f ;  /* 0x0000003f0c067836 */ /* 0x000fe20000000000 */
[----:B------:R3:W-:Y:S01]  /*35700*/  STL [R1+0x45c], R12 ;  /* 0x00045c0c01007387 */ /* 0x0007e20000100800 */
[----:B-1----:R-:W1:Y:S02]  /*35710*/  LDC R3, c[0x0][0x448] ;  /* 0x00011200ff037b82 */ /* 0x002e640000000800 */
[----:B-1----:R-:W-:-:S13]  /*35720*/  ISETP.NE.AND P1, PT, R3, 0x1, PT ;  /* 0x000000010300780c */ /* 0x002fda0003f25270 */
[----:B------:R-:W1:Y:S08]  /*35730*/  @P1 LDC R3, c[0x0][0x44c] ;  /* 0x00011300ff031b82 */ /* 0x000e700000000800 */
[----:B------:R-:W4:Y:S01]  /*35740*/  @P1 LDC R5, c[0x0][0x450] ;  /* 0x00011400ff051b82 */ /* 0x000f220000000800 */
[----:B--2---:R-:W-:Y:S02]  /*35750*/  @P2 IMAD.IADD R10, R2, 0x1, -R4 ;  /* 0x00000001020a2824 */ /* 0x004fe400078e0a04 */
[----:B-1----:R-:W-:-:S04]  /*35760*/  @P1 IMAD.HI.U32 R2, R6, R3, RZ ;  /* 0x0000000306021227 */ /* 0x002fc800078e00ff */
[----:B------:R-:W-:Y:S01]  /*35770*/  IMAD.IADD R7, R9, 0x1, R10 ;  /* 0x0000000109077824 */ /* 0x000fe200078e020a */
[----:B----4-:R-:W-:-:S03]  /*35780*/  @P1 SHF.R.U32.HI R6, RZ, R5, R2 ;  /* 0x00000005ff061219 */ /* 0x010fc60000011602 */
[C---:B------:R-:W-:Y:S01]  /*35790*/  VIADD R2, R7.reuse, 0x3f ;  /* 0x0000003f07027836 */ /* 0x040fe20000000000 */
[----:B------:R-:W-:-:S04]  /*357a0*/  IADD3 R20, R7, 0x1, -R11 ;  /* 0x0000000107147810 */ /* 0x000fc80007ffe80b */
[----:B------:R-:W-:Y:S01]  /*357b0*/  SHF.R.S32.HI R3, RZ, 0x1f, R2 ;  /* 0x0000001fff037819 */ /* 0x000fe20000011402 */
[----:B------:R-:W-:-:S03]  /*357c0*/  IMAD.IADD R6, R20, 0x1, R6 ;  /* 0x0000000114067824 */ /* 0x000fc600078e0206 */
[----:B------:R-:W-:Y:S02]  /*357d0*/  LEA.HI R21, R3, R2, RZ, 0x6 ;  /* 0x0000000203157211 */ /* 0x000fe400078f30ff */
[----:B------:R-:W1:Y:S02]  /*357e0*/  LDC.64 R2, c[0x0][0xad8] ;  /* 0x0002b600ff027b82 */ /* 0x000e640000000a00 */
[----:B------:R-:W-:Y:S02]  /*357f0*/  SHF.R.S32.HI R21, RZ, 0x6, R21 ;  /* 0x00000006ff157819 */ /* 0x000fe40000011415 */
[----:B-1----:R-:W-:Y:S01]  /*35800*/  ISETP.GE.AND P3, PT, R3, 0x1, PT ;  /* 0x000000010300780c */ /* 0x002fe20003f66270 */
        /* <DEDUP_REMOVED lines=13> */
.L_x_3814:
[----:B------:R-:W-:-:S13]  /*358e0*/  ISETP.NE.AND P0, PT, R3, 0x1, PT ;  /* 0x000000010300780c */ /* 0x000fda0003f05270 */
[----:B------:R-:W1:Y:S02]  /*358f0*/  @P0 LDC.64 R4, c[0x0][0xae0] ;  /* 0x0002b800ff040b82 */ /* 0x000e640000000a00 */
[----:B-1----:R-:W-:-:S05]  /*35900*/  @P0 IMAD.HI.U32 R4, R2, R4, RZ ;  /* 0x0000000402040227 */ /* 0x002fca00078e00ff */
[----:B------:R-:W-:-:S07]  /*35910*/  @P0 SHF.R.U32.HI R2, RZ, R5, R4 ;  /* 0x00000005ff020219 */ /* 0x000fce0000011604 */
.L_x_3815:
[----:B------:R-:W-:Y:S05]  /*35920*/  BSYNC B0 ;  /* 0x0000000000007941 */ /* 0x000fea0003800000 */
.L_x_3813:
[----:B------:R-:W-:-:S05]  /*35930*/  IMAD R2, R2, R3, R3 ;  /* 0x0000000302027224 */ /* 0x000fca00078e0203 */
[----:B------:R-:W-:-:S07]  /*35940*/  VIMNMX R8, R8, R2, PT ;  /* 0x0000000208087248 */ /* 0x000fce0003fe0100 */
.L_x_3812:
[----:B------:R-:W1:Y:S01]  /*35950*/  @P1 LDC R4, c[0x0][0x44c] ;  /* 0x00011300ff041b82 */ /* 0x000e620000000800 */
[----:B------:R-:W-:Y:S01]  /*35960*/  IMAD.MOV.U32 R2, RZ, RZ, R12 ;  /* 0x000000ffff027224 */ /* 0x000fe200078e000c */
[----:B------:R-:W-:Y:S01]  /*35970*/  ULDC UR4, c[0x0][0xad4] ;  /* 0x0002b50000047ab9 */ /* 0x000fe20000000800 */
[----:B------:R-:W-:-:S05]  /*35980*/  IMAD.IADD R17, R7, 0x1, -R11 ;  /* 0x0000000107117824 */ /* 0x000fca00078e0a0b */
        /* <DEDUP_REMOVED lines=16> */
.L_x_3818:
[----:B------:R-:W-:-:S13]  /*35a90*/  ISETP.NE.AND P0, PT, R3, 0x1, PT ;  /* 0x000000010300780c */ /* 0x000fda0003f05270 */
[----:B------:R-:W1:Y:S02]  /*35aa0*/  @P0 LDC.64 R4, c[0x0][0xae0] ;  /* 0x0002b800ff040b82 */ /* 0x000e640000000a00 */
[----:B-1----:R-:W-:-:S05]  /*35ab0*/  @P0 IMAD.HI.U32 R4, R2, R4, RZ ;  /* 0x0000000402040227 */ /* 0x002fca00078e00ff */
[----:B------:R-:W-:-:S07]  /*35ac0*/  @P0 SHF.R.U32.HI R2, RZ, R5, R4 ;  /* 0x00000005ff020219 */ /* 0x000fce0000011604 */
.L_x_3819:
[----:B------:R-:W-:Y:S05]  /*35ad0*/  BSYNC B0 ;  /* 0x0000000000007941 */ /* 0x000fea0003800000 */
.L_x_3817:
[----:B------:R-:W-:-:S05]  /*35ae0*/  IMAD R2, R2, R3, RZ ;  /* 0x0000000302027224 */ /* 0x000fca00078e02ff */
[----:B------:R-:W-:-:S07]  /*35af0*/  VIMNMX R6, R6, R2, !PT ;  /* 0x0000000206067248 */ /* 0x000fce0007fe0100 */
.L_x_3816:
[----:B------:R-:W-:Y:S01]  /*35b00*/  VIADD R8, R8, 0x3f ;  /* 0x0000003f08087836 */ /* 0x000fe20000000000 */
[----:B------:R-:W-:Y:S04]  /*35b10*/  BSSY B0, `(.L_x_3820) ;  /* 0x00001c7000007945 */ /* 0x000fe80003800000 */
        /* <DEDUP_REMOVED lines=13> */
[----:B------:R-:W-:-:S05]  /*35bf0*/  SHF.R.U32.HI R3, RZ, 0x6, R3 ;  /* 0x00000006ff037819 */ /* 0x000fca0000011603 */
[----:B------:R-:W-:-:S06]  /*35c00*/  IMAD.MOV.U32 R8, RZ, RZ, R3 ;  /* 0x000000ffff087224 */ /* 0x000fcc00078e0003 */
[----:B------:R-:W-:-:S05]  /*35c10*/  @P0 VIADD R2, R2, 0x3f ;  /* 0x0000003f02020836 */ /* 0x000fca0000000000 */
[----:B------:R-:W-:-:S04]  /*35c20*/  @P0 SHF.R.S32.HI R4, RZ, 0x1f, R2 ;  /* 0x0000001fff040819 */ /* 0x000fc80000011402 */
[----:B------:R-:W-:-:S04]  /*35c30*/  @P0 LEA.HI R2, R4, R2, RZ, 0x6 ;  /* 0x0000000204020211 */ /* 0x000fc800078f30ff */
[----:B------:R-:W-:Y:S02]  /*35c40*/  @P0 SHF.R.S32.HI R8, RZ, 0x6, R2 ;  /* 0x00000006ff080819 */ /* 0x000fe40000011402 */
[----:B------:R-:W-:Y:S02]  /*35c50*/  PLOP3.LUT P0, PT, PT, PT, PT, 0x80, 0x0 ;  /* 0x000000000000781c */ /* 0x000fe40003f0f070 */
[----:B------:R-:W-:-:S13]  /*35c60*/  ISETP.GT.AND P1, PT, R8, R3, PT ;  /* 0x000000030800720c */ /* 0x000fda0003f24270 */
[----:B------:R-:W-:Y:S05]  /*35c70*/  @!P1 BRA `(.L_x_3821) ;  /* 0x0000001800c09947 */ /* 0x000fea0003800000 */
[----:B------:R-:W-:Y:S01]  /*35c80*/  UMOV UR4, 0xffffffff ;  /* 0xffffffff00047882 */ /* 0x000fe20000000000 */
[----:B------:R-:W-:Y:S02]  /*35c90*/  SEL R2, R19, RZ, !P2 ;  /* 0x000000ff13027207 */ /* 0x000fe40005000000 */
[----:B------:R-:W-:Y:S05]  /*35ca0*/  BRA.DIV UR4, `(.L_x_3822) ;  /* 0x0000009a04687947 */ /* 0x000fea000b800000 */
[----:B------:R-:W1:Y:S02]  /*35cb0*/  S2R R4, SR_TID.X ;  /* 0x0000000000047919 */ /* 0x000e640000002100 */
[----:B-1----:R-:W-:-:S04]  /*35cc0*/  SHF.R.U32.HI R4, RZ, 0x5, R4 ;  /* 0x00000005ff047819 */ /* 0x002fc80000011604 */
[----:B------:R-:W-:-:S05]  /*35cd0*/  LOP3.LUT R4, R4, 0x3, RZ, 0xc0, !PT ;  /* 0x0000000304047812 */ /* 0x000fca00078ec0ff */
[----:B------:R1:W2:Y:S02]  /*35ce0*/  SHFL.IDX PT, R14, R4, RZ, 0x1f ;  /* 0x00001fff040e7589 */ /* 0x0002a400000e0000 */
.L_x_4035:
[----:B--2---:R-:W-:Y:S02]  /*35cf0*/  ISETP.NE.AND P0, PT, R14, RZ, PT ;  /* 0x000000ff0e00720c */ /* 0x004fe40003f05270 */
[----:B------:R-:W-:-:S11]  /*35d00*/  PLOP3.LUT P6, PT, PT, PT, PT, 0x8, 0x0 ;  /* 0x000000000000781c */ /* 0x000fd60003fce170 */
[----:B------:R-:W-:Y:S05]  /*35d10*/  @P0 BRA `(.L_x_3823) ;  /* 0x00000000000c0947 */ /* 0x000fea0003800000 */
[----:B------:R-:W-:-:S03]  /*35d20*/  UMOV UR4, 0xffffffff ;  /* 0xffffffff00047882 */ /* 0x000fc60000000000 */
[----:B------:R-:W-:Y:S05]  /*35d30*/  BRA.DIV UR4, `(.L_x_3824) ;  /* 0x0000009a04787947 */ /* 0x000fea000b800000 */
[----:B------:R-:W-:-:S13]  /*35d40*/  ELECT P6, URZ, PT ;  /* 0x00000000003f782f */ /* 0x000fda00038c0000 */
.L_x_3823:
        /* <DEDUP_REMOVED lines=10> */
.L_x_4038:
[----:B------:R-:W-:Y:S05]  /*35df0*/  BSYNC B1 ;  /* 0x0000000000017941 */ /* 0x000fea0003800000 */
.L_x_3825:
        /* <DEDUP_REMOVED lines=14> */
.L_x_4039:
[----:B------:R-:W-:Y:S05]  /*35ee0*/  BSYNC B2 ;  /* 0x0000000000027941 */ /* 0x000fea0003800000 */
.L_x_3829:
        /* <DEDUP_REMOVED lines=9> */
.L_x_3832:
[----:B------:R-:W-:Y:S05]  /*35f80*/  BSYNC B2 ;  /* 0x0000000000027941 */ /* 0x000fea0003800000 */
.L_x_3831:
        /* <DEDUP_REMOVED lines=14> */
.L_x_3833:
        /* <DEDUP_REMOVED lines=13> */
.L_x_4040:
[----:B------:R-:W-:Y:S05]  /*36140*/  BSYNC B2 ;  /* 0x0000000000027941 */ /* 0x000fea0003800000 */
.L_x_3834:
        /* <DEDUP_REMOVED lines=11> */
.L_x_3837:
[----:B------:R-:W-:Y:S05]  /*36200*/  BSYNC B2 ;  /* 0x0000000000027941 */ /* 0x000fea0003800000 */
.L_x_3836:
        /* <DEDUP_REMOVED lines=11> */
.L_x_3838:
        /* <DEDUP_REMOVED lines=15> */
.L_x_3839:
        /* <DEDUP_REMOVED lines=15> */
.L_x_3840:
        /* <DEDUP_REMOVED lines=15> */
.L_x_3841:
        /* <DEDUP_REMOVED lines=15> */
.L_x_3842:
        /* <DEDUP_REMOVED lines=15> */
.L_x_3843:
        /* <DEDUP_REMOVED lines=15> */
.L_x_3844:
        /* <DEDUP_REMOVED lines=15> */
.L_x_3845:
        /* <DEDUP_REMOVED lines=10> */
.L_x_3828:
[----:B------:R-:W-:Y:S05]  /*369f0*/  BSYNC B1 ;  /* 0x0000000000017941 */ /* 0x000fea0003800000 */
.L_x_3827:
        /* <DEDUP_REMOVED lines=13> */
.L_x_3865:
        /* <DEDUP_REMOVED lines=14> */
.L_x_4041:
[----:B------:R-:W-:Y:S05]  /*36bb0*/  BSYNC B2 ;  /* 0x0000000000027941 */ /* 0x000fea0003800000 */
.L_x_3848:
        /* <DEDUP_REMOVED lines=9> */
.L_x_3851:
[----:B------:R-:W-:Y:S05]  /*36c50*/  BSYNC B2 ;  /* 0x0000000000027941 */ /* 0x000fea0003800000 */
.L_x_3850:
        /* <DEDUP_REMOVED lines=13> */
.L_x_3852:
        /* <DEDUP_REMOVED lines=13> */
.L_x_4042:
[----:B------:R-:W-:Y:S05]  /*36e00*/  BSYNC B2 ;  /* 0x0000000000027941 */ /* 0x000fea0003800000 */
.L_x_3853:
        /* <DEDUP_REMOVED lines=11> */
.L_x_3856:
[----:B------:R-:W-:Y:S05]  /*36ec0*/  BSYNC B2 ;  /* 0x0000000000027941 */ /* 0x000fea0003800000 */
.L_x_3855:
        /* <DEDUP_REMOVED lines=11> */
.L_x_3857:
        /* <DEDUP_REMOVED lines=15> */
.L_x_3858:
        /* <DEDUP_REMOVED lines=15> */
.L_x_3859:
        /* <DEDUP_REMOVED lines=15> */
.L_x_3860:
        /* <DEDUP_REMOVED lines=15> */
.L_x_3861:
        /* <DEDUP_REMOVED lines=15> */
.L_x_3862:
        /* <DEDUP_REMOVED lines=15> */
.L_x_3863:
        /* <DEDUP_REMOVED lines=15> */
.L_x_3864:
        /* <DEDUP_REMOVED lines=10> */
.L_x_3847:
[----:B------:R-:W-:Y:S05]  /*376b0*/  BSYNC B1 ;  /* 0x0000000000017941 */ /* 0x000fea0003800000 */
.L_x_3846:
        /* <DEDUP_REMOVED lines=8> */
[----:B---3--:R-:W-:-:S03]  /*37740*/  LOP3.LUT R7, R7, R6, RZ, 0x3c, !PT ;  /* 0x0000000607077212 */ /* 0x008fc600078e3cff */
[----:B------:R2:W-:Y:S04]  /*37750*/  STL [R1+0x438], R5 ;  /* 0x0004380501007387 */ /* 0x0005e80000100800 */
[----:B------:R2:W-:Y:S01]  /*37760*/  STL [R1+0x448], R7 ;  /* 0x0004480701007387 */ /* 0x0005e20000100800 */
[----:B------:R-:W-:Y:S05]  /*37770*/  @P2 BRA `(.L_x_3865) ;  /* 0xfffffff000d42947 */ /* 0x000fea000383ffff */
.L_x_3821:
[----:B------:R-:W-:Y:S05]  /*37780*/  BSYNC B0 ;  /* 0x0000000000007941 */ /* 0x000fea0003800000 */
.L_x_3820:
[----:B-12---:R-:W2:Y:S01]  /*37790*/  LDL R7, [R1+0x45c] ;  /* 0x00045c0001077983 */ /* 0x006ea20000100800 */
        /* <DEDUP_REMOVED lines=25> */
.L_x_3868:
[----:B------:R-:W-:-:S13]  /*37930*/  ISETP.NE.AND P0, PT, R3, 0x1, PT ;  /* 0x000000010300780c */ /* 0x000fda0003f05270 */
[----:B------:R-:W1:Y:S02]  /*37940*/  @P0 LDC.64 R4, c[0x0][0xae0] ;  /* 0x0002b800ff040b82 */ /* 0x000e640000000a00 */
[----:B-1----:R-:W-:-:S05]  /*37950*/  @P0 IMAD.HI.U32 R4, R6, R4, RZ ;  /* 0x0000000406040227 */ /* 0x002fca00078e00ff */
[----:B------:R-:W-:-:S07]  /*37960*/  @P0 SHF.R.U32.HI R6, RZ, R5, R4 ;  /* 0x00000005ff060219 */ /* 0x000fce0000011604 */
.L_x_3869:
[----:B------:R-:W-:Y:S05]  /*37970*/  BSYNC B0 ;  /* 0x0000000000007941 */ /* 0x000fea0003800000 */
.L_x_3867:
[----:B------:R-:W-:-:S05]  /*37980*/  IMAD R6, R6, R3, R3 ;  /* 0x0000000306067224 */ /* 0x000fca00078e0203 */
[----:B------:R-:W-:-:S07]  /*37990*/  VIMNMX R2, R2, R6, PT ;  /* 0x0000000602027248 */ /* 0x000fce0003fe0100 */
.L_x_3866:
        /* <DEDUP_REMOVED lines=25> */
.L_x_3872:
[----:B------:R-:W-:-:S13]  /*37b30*/  ISETP.NE.AND P0, PT, R3, 0x1, PT ;  /* 0x000000010300780c */ /* 0x000fda0003f05270 */
[----:B------:R-:W1:Y:S02]  /*37b40*/  @P0 LDC.64 R4, c[0x0][0xae0] ;  /* 0x0002b800ff040b82 */ /* 0x000e640000000a00 */
[----:B-1----:R-:W-:-:S05]  /*37b50*/  @P0 IMAD.HI.U32 R4, R0, R4, RZ ;  /* 0x0000000400040227 */ /* 0x002fca00078e00ff */
[----:B------:R-:W-:-:S07]  /*37b60*/  @P0 SHF.R.U32.HI R0, RZ, R5, R4 ;  /* 0x00000005ff000219 */ /* 0x000fce0000011604 */
.L_x_3873:
[----:B------:R-:W-:Y:S05]  /*37b70*/  BSYNC B0 ;  /* 0x0000000000007941 */ /* 0x000fea0003800000 */
.L_x_3871:
[----:B------:R-:W-:-:S05]  /*37b80*/  IMAD R0, R0, R3, RZ ;  /* 0x0000000300007224 */ /* 0x000fca00078e02ff */
[----:B------:R-:W-:-:S07]  /*37b90*/  VIMNMX R2, R2, R0, !PT ;  /* 0x0000000002027248 */ /* 0x000fce0007fe0100 */
.L_x_3870:
        /* <DEDUP_REMOVED lines=12> */
[----:B------:R-:W1:Y:S01]  /*37c60*/  S2R R2, SR_LANEID ;  /* 0x0000000000027919 */ /* 0x000e620000000000 */
[----:B------:R-:W-:Y:S01]  /*37c70*/  VOTEU.ANY UR4, UPT, PT ;  /* 0x0000000000047886 */ /* 0x000fe200038e0100 */
[----:B------:R-:W2:Y:S01]  /*37c80*/  LDC.64 R4, c[0x0][0xd60] ;  /* 0x00035800ff047b82 */ /* 0x000ea20000000a00 */
[----:B------:R-:W1:Y:S02]  /*37c90*/  FLO.U32 R0, UR4 ;  /* 0x0000000400007d00 */ /* 0x000e6400080e0000 */
[----:B-1----:R-:W-:-:S06]  /*37ca0*/  ISETP.EQ.U32.AND P0, PT, R0, R2, PT ;  /* 0x000000020000720c */ /* 0x002fcc0003f02070 */
[----:B------:R-:W2:Y:S07]  /*37cb0*/  POPC R2, UR4 ;  /* 0x0000000400027d09 */ /* 0x000eae0008000000 */
[----:B--2---:R-:W2:Y:S04]  /*37cc0*/  @P0 ATOMG.E.ADD.STRONG.GPU PT, R2, desc[UR44][R4.64], R2 ;  /* 0x00000002040209a8 */ /* 0x004ea800081ee1ec */
[----:B--2---:R1:W2:Y:S02]  /*37cd0*/  SHFL.IDX PT, R2, R2, R0, 0x1f ;  /* 0x00001f0002027589 */ /* 0x0042a400000e0000 */
[----:B-1----:R-:W1:Y:S02]  /*37ce0*/  S2R R0, SR_LTMASK ;  /* 0x0000000000007919 */ /* 0x002e640000003900 */
[----:B-1----:R-:W-:-:S06]  /*37cf0*/  LOP3.LUT R0, R0, UR4, RZ, 0xc0, !PT ;  /* 0x0000000400007c12 */ /* 0x002fcc000f8ec0ff */
[----:B------:R-:W2:Y:S02]  /*37d00*/  POPC R0, R0 ;  /* 0x0000000000007309 */ /* 0x000ea40000000000 */
[----:B--2---:R-:W-:Y:S01]  /*37d10*/  IADD3 R16, R2, UR39, R0 ;  /* 0x0000002702107c10 */ /* 0x004fe2000fffe000 */
[----:B------:R-:W-:Y:S06]  /*37d20*/  BRA `(.L_x_3876) ;  /* 0x0000005800fc7947 */ /* 0x000fec0003800000 */
.L_x_3875:
        /* <DEDUP_REMOVED lines=15> */
[----:B0-----:R-:W-:Y:S02]  /*37e20*/  IMAD.U32 R11, RZ, RZ, UR5 ;  /* 0x00000005ff0b7e24 */ /* 0x001fe4000f8e00ff */
[----:B------:R-:W-:Y:S02]  /*37e30*/  IMAD.MOV.U32 R8, RZ, RZ, 0x70 ;  /* 0x00000070ff087424 */ /* 0x000fe400078e00ff */
[----:B------:R-:W-:Y:S02]  /*37e40*/  IMAD.MOV.U32 R12, RZ, RZ, 0x1 ;  /* 0x00000001ff0c7424 */ /* 0x000fe400078e00ff */
[----:B------:R-:W-:-:S07]  /*37e50*/  IMAD.MOV.U32 R13, RZ, RZ, RZ ;  /* 0x000000ffff0d7224 */ /* 0x000fce00078e00ff */
[----:B------:R-:W-:-:S07]  /*37e60*/  LEPC R20, `(.L_x_3878) ;  /* 0x000000001014794e */ /* 0x000fce0000000000 */
[----:B-1----:R-:W-:Y:S05]  /*37e70*/  CALL.ABS.NOINC R2 ;  /* 0x0000000002007343 */ /* 0x002fea0003c00000 */
.L_x_3878:
[----:B------:R-:W-:Y:S05]  /*37e80*/  BSYNC B6 ;  /* 0x0000000000067941 */ /* 0x000fea0003800000 */
.L_x_3877:
        /* <DEDUP_REMOVED lines=20> */
.L_x_3881:
        /* <DEDUP_REMOVED lines=15> */
.L_x_3880:
[----:B------:R-:W-:Y:S05]  /*380c0*/  BSYNC B6 ;  /* 0x0000000000067941 */ /* 0x000fea0003800000 */
.L_x_3879:
        /* <DEDUP_REMOVED lines=8> */
[----:B------:R1:W3:Y:S02]  /*38150*/  @P0 LDG.E R7, desc[UR44][R2.64] ;  /* 0x0000002c02070981 */ /* 0x0002e4000c1e1900 */
[----:B-1----:R-:W1:Y:S02]  /*38160*/  LDC.64 R2, c[0x0][0x418] ;  /* 0x00010600ff027b82 */ /* 0x002e640000000a00 */
[----:B-1----:R-:W-:Y:S01]  /*38170*/  LOP3.LUT P0, RZ, R2, UR4, RZ, 0xfc, !PT ;  /* 0x0000000402ff7c12 */ /* 0x002fe2000f80fcff */
[----:B------:R-:W-:-:S03]  /*38180*/  UMOV UR4, 0xffffffff ;  /* 0xffffffff00047882 */ /* 0x000fc60000000000 */
[----:B------:R-:W-:Y:S01]  /*38190*/  LOP3.LUT P0, RZ, R3, UR5, RZ, 0xfc, P0 ;  /* 0x0000000503ff7c12 */ /* 0x000fe2000800fcff */
[----:B--2---:R-:W-:Y:S01]  /*381a0*/  VIADD R0, R17, 0xffffffff ;  /* 0xffffffff11007836 */ /* 0x004fe20000000000 */
[----:B---3--:R-:W-:Y:S01]  /*381b0*/  SHF.R.S32.HI R8, RZ, 0x1f, R7 ;  /* 0x0000001fff087819 */ /* 0x008fe20000011407 */
[----:B------:R1:W-:Y:S01]  /*381c0*/  STL [R1+0x43c], R7 ;  /* 0x00043c0701007387 */ /* 0x0003e20000100800 */
[----:B------:R-:W-:-:S03]  /*381d0*/  SEL R17, R7, RZ, !P0 ;  /* 0x000000ff07117207 */ /* 0x000fc60004000000 */
[----:B------:R1:W-:Y:S01]  /*381e0*/  STL [R1+0x450], R8 ;  /* 0x0004500801007387 */ /* 0x0003e20000100800 */
[----:B------:R-:W-:Y:S05]  /*381f0*/  BRA.DIV UR4, `(.L_x_3882) ;  /* 0x0000007604d07947 */ /* 0x000fea000b800000 */
[----:B------:R-:W2:Y:S02]  /*38200*/  S2R R4, SR_TID.X ;  /* 0x0000000000047919 */ /* 0x000ea40000002100 */
[----:B--2---:R-:W-:-:S04]  /*38210*/  SHF.R.U32.HI R4, RZ, 0x5, R4 ;  /* 0x00000005ff047819 */ /* 0x004fc80000011604 */
[----:B------:R-:W-:-:S05]  /*38220*/  LOP3.LUT R4, R4, 0x3, RZ, 0xc0, !PT ;  /* 0x0000000304047812 */ /* 0x000fca00078ec0ff */
[----:B------:R2:W3:Y:S02]  /*38230*/  SHFL.IDX PT, R14, R4, RZ, 0x1f ;  /* 0x00001fff040e7589 */ /* 0x0004e400000e0000 */
.L_x_4045:
[----:B--2---:R-:W2:Y:S01]  /*38240*/  LDL.LU R4, [R1+0x44c] ;  /* 0x00044c0001047983 */ /* 0x004ea20000300800 */
[----:B------:R-:W-:Y:S02]  /*38250*/  PLOP3.LUT P1, PT, PT, PT, PT, 0x8, 0x0 ;  /* 0x000000000000781c */ /* 0x000fe40003f2e170 */
[----:B---3--:R-:W-:Y:S01]  /*38260*/  ISETP.NE.AND P0, PT, R14, RZ, PT ;  /* 0x000000ff0e00720c */ /* 0x008fe20003f05270 */
[----:B------:R3:W-:Y:S01]  /*38270*/  STL [R1+0x468], R0 ;  /* 0x0004680001007387 */ /* 0x0007e20000100800 */
[----:B--2---:R-:W-:-:S09]  /*38280*/  LOP3.LUT R4, R4, 0xfffffffe, RZ, 0xc0, !PT ;  /* 0xfffffffe04047812 */ /* 0x004fd200078ec0ff */
[----:B------:R-:W-:-:S05]  /*38290*/  @P1 LOP3.LUT R4, R4, 0x1, RZ, 0xfc, !PT ;  /* 0x0000000104041812 */ /* 0x000fca00078efcff */
[----:B------:R3:W-:Y:S01]  /*382a0*/  STL [R1+0x44c], R4 ;  /* 0x00044c0401007387 */ /* 0x0007e20000100800 */
[----:B------:R-:W-:Y:S05]  /*382b0*/  @P0 BRA `(.L_x_3883) ;  /* 0x00000004001c0947 */ /* 0x000fea0003800000 */
[----:B------:R-:W-:-:S03]  /*382c0*/  UMOV UR4, 0xffffffff ;  /* 0xffffffff00047882 */ /* 0x000fc60000000000 */
[----:B------:R-:W-:Y:S05]  /*382d0*/  BRA.DIV UR4, `(.L_x_3884) ;  /* 0x0000007604cc7947 */ /* 0x000fea000b800000 */
[----:B------:R-:W-:-:S13]  /*382e0*/  ELECT P6, URZ, PT ;  /* 0x00000000003f782f */ /* 0x000fda00038c0000 */
.L_x_4048:
[----:B------:R-:W-:Y:S05]  /*382f0*/  @!P6 BRA `(.L_x_3883) ;  /* 0x00000004000ce947 */ /* 0x000fea0003800000 */
[----:B------:R-:W-:-:S04]  /*38300*/  ISETP.NE.U32.AND P0, PT, R2, RZ, PT ;  /* 0x000000ff0200720c */ /* 0x000fc80003f05070 */
[----:B------:R-:W-:-:S13]  /*38310*/  ISETP.NE.AND.EX P0, PT, R3, RZ, PT, P0 ;  /* 0x000000ff0300720c */ /* 0x000fda0003f05300 */
[----:B------:R-:W-:Y:S05]  /*38320*/  @!P0 BRA `(.L_x_3885) ;  /* 0x0000000000508947 */ /* 0x000fea0003800000 */
[----:B------:R-:W2:Y:S01]  /*38330*/  LDC R6, c[0x0][0x43c] ;  /* 0x00010f00ff067b82 */ /* 0x000ea20000000800 */
[----:B------:R-:W-:Y:S01]  /*38340*/  IMAD.MOV.U32 R9, RZ, RZ, R0 ;  /* 0x000000ffff097224 */ /* 0x000fe200078e0000 */
[----:B------:R-:W-:-:S03]  /*38350*/  ULDC.64 UR4, c[0x0][0x428] ;  /* 0x00010a0000047ab9 */ /* 0x000fc60000000a00 */
[----:B---3--:R-:W-:Y:S01]  /*38360*/  IMAD.MOV.U32 R0, RZ, RZ, R9 ;  /* 0x000000ffff007224 */ /* 0x008fe200078e0009 */
[----:B--2---:R-:W-:-:S13]  /*38370*/  ISETP.NE.AND P0, PT, R6, 0x1, PT ;  /* 0x000000010600780c */ /* 0x004fda0003f05270 */
[----:B------:R-:W2:Y:S02]  /*38380*/  @P0 LDC.64 R4, c[0x0][0x440] ;  /* 0x00011000ff040b82 */ /* 0x000ea40000000a00 */
[----:B--2---:R-:W-:-:S05]  /*38390*/  @P0 IMAD.HI.U32 R4, R9, R4, RZ ;  /* 0x0000000409040227 */ /* 0x004fca00078e00ff */
        /* <DEDUP_REMOVED lines=13> */
.L_x_3885:
[----:B-1----:R-:W4:Y:S04]  /*38470*/  LDL R7, [R1+0x430] ;  /* 0x0004300001077983 */ /* 0x002f280000100800 */
[----:B---3--:R-:W4:Y:S04]  /*38480*/  LDL R0, [R1+0x434] ;  /* 0x0004340001007983 */ /* 0x008f280000100800 */
[----:B--2---:R-:W2:Y:S01]  /*38490*/  LDL R2, [R1+0x444] ;  /* 0x0004440001027983 */ /* 0x004ea20000100800 */
[----:B----4-:R-:W-:Y:S01]  /*384a0*/  IMAD R0, R0, 0x8, R7 ;  /* 0x0000000800007824 */ /* 0x010fe200078e0207 */
[----:B--2---:R-:W-:-:S04]  /*384b0*/  SHF.L.U32 R2, R2, 0x1f, RZ ;  /* 0x0000001f02027819 */ /* 0x004fc800000006ff */
[----:B------:R-:W1:Y:S02]  /*384c0*/  SYNCS.PHASECHK.TRANS64.TRYWAIT P0, [R0+URZ+0x38840], R2 ;  /* 0x03884002000075a7 */ /* 0x000e64000800017f */
[----:B-1----:R-:W-:Y:S05]  /*384d0*/  @!P0 BRA `(.L_x_3886) ;  /* 0x00000074006c8947 */ /* 0x002fea0003800000 */
.L_x_4049:
        /* <DEDUP_REMOVED lines=11> */
.L_x_3887:
[----:B------:R-:W2:Y:S04]  /*38590*/  LDL R5, [R1+0x430] ;  /* 0x0004300001057983 */ /* 0x000ea80000100800 */
[----:B------:R-:W2:Y:S04]  /*385a0*/  LDL R4, [R1+0x434] ;  /* 0x0004340001047983 */ /* 0x000ea80000100800 */
[----:B------:R-:W3:Y:S04]  /*385b0*/  LDL R6, [R1+0x468] ;  /* 0x0004680001067983 */ /* 0x000ee80000100800 */
[----:B------:R-:W4:Y:S04]  /*385c0*/  LDL R3, [R1+0x454] ;  /* 0x0004540001037983 */ /* 0x000f280000100800 */
[----:B-1----:R-:W4:Y:S01]  /*385d0*/  LDL.LU R2, [R1+0x44c] ;  /* 0x00044c0001027983 */ /* 0x002f220000300800 */
        /* <DEDUP_REMOVED lines=21> */
.L_x_3883:
[----:B---3--:R-:W3:Y:S04]  /*38730*/  LDL R0, [R1+0x430] ;  /* 0x0004300001007983 */ /* 0x008ee80000100800 */
[----:B--2---:R-:W2:Y:S01]  /*38740*/  LDL R2, [R1+0x46c] ;  /* 0x00046c0001027983 */ /* 0x004ea20000100800 */
[----:B------:R-:W-:Y:S05]  /*38750*/  WARPSYNC.ALL ;  /* 0x0000000000007948 */ /* 0x000fea0003800000 */
[----:B------:R-:W-:Y:S01]  /*38760*/  ULDC.64 UR4, c[0x0][0xaf8] ;  /* 0x0002be0000047ab9 */ /* 0x000fe20000000a00 */
[----:B------:R-:W-:Y:S01]  /*38770*/  BSSY B6, `(.L_x_3888) ;  /* 0x0000020000067945 */ /* 0x000fe20003800000 */
[----:B------:R-:W-:Y:S01]  /*38780*/  BAR.SYNC.DEFER_BLOCKING 0x8, 0x100 ;  /* 0x0204000000007b1d */ /* 0x000fe20000010000 */
[----:B------:R-:W-:-:S04]  /*38790*/  ISETP.NE.U32.AND P0, PT, RZ, UR4, PT ;  /* 0x00000004ff007c0c */ /* 0x000fc8000bf05070 */
[----:B------:R-:W-:Y:S01]  /*387a0*/  ISETP.NE.AND.EX P0, PT, RZ, UR5, PT, P0 ;  /* 0x00000005ff007c0c */ /* 0x000fe2000bf05300 */
[----:B---3--:R-:W-:Y:S01]  /*387b0*/  VIADD R0, R0, 0x20400 ;  /* 0x0002040000007836 */ /* 0x008fe20000000000 */
[----:B--2---:R-:W-:-:S04]  /*387c0*/  SHF.R.S32.HI R3, RZ, 0x1f, R2 ;  /* 0x0000001fff037819 */ /* 0x004fc80000011402 */
[----:B------:R-:W-:Y:S02]  /*387d0*/  LOP3.LUT P1, RZ, R0, 0x3ff, RZ, 0xc0, !PT ;  /* 0x000003ff00ff7812 */ /* 0x000fe4000782c0ff */
[----:B------:R-:W-:Y:S01]  /*387e0*/  SHF.R.S32.HI R0, RZ, 0x1f, R19 ;  /* 0x0000001fff007819 */ /* 0x000fe20000011413 */
[----:B------:R-:W-:Y:S01]  /*387f0*/  STL [R1+0x480], R3 ;  /* 0x0004800301007387 */ /* 0x000fe20000100800 */
[----:B------:R-:W-:Y:S02]  /*38800*/  SHF.R.S32.HI R2, RZ, 0x1f, R18 ;  /* 0x0000001fff027819 */ /* 0x000fe40000011412 */
[----:B------:R-:W-:-:S03]  /*38810*/  SEL R0, R0, RZ, !P0 ;  /* 0x000000ff00007207 */ /* 0x000fc60004000000 */
[----:B------:R-:W-:Y:S04]  /*38820*/  STL [R1+0x488], R2 ;  /* 0x0004880201007387 */ /* 0x000fe80000100800 */
[----:B------:R2:W-:Y:S02]  /*38830*/  STL [R1+0x48c], R0 ;  /* 0x00048c0001007387 */ /* 0x0005e40000100800 */
[----:B--2---:R-:W-:-:S05]  /*38840*/  SEL R0, R19, RZ, !P0 ;  /* 0x000000ff13007207 */ /* 0x004fca0004000000 */
[----:B------:R2:W-:Y:S01]  /*38850*/  STL [R1+0x474], R0 ;  /* 0x0004740001007387 */ /* 0x0005e20000100800 */
        /* <DEDUP_REMOVED lines=9> */
[----:B-1----:R-:W-:-:S02]  /*388f0*/  IMAD.U32 R7, RZ, RZ, UR7 ;  /* 0x00000007ff077e24 */ /* 0x002fc4000f8e00ff */
[----:B------:R-:W-:Y:S02]  /*38900*/  IMAD.U32 R10, RZ, RZ, UR8 ;  /* 0x00000008ff0a7e24 */ /* 0x000fe4000f8e00ff */
[----:B0-----:R-:W-:Y:S02]  /*38910*/  IMAD.U32 R11, RZ, RZ, UR9 ;  /* 0x00000009ff0b7e24 */ /* 0x001fe4000f8e00ff */
[----:B------:R-:W-:Y:S02]  /*38920*/  IMAD.MOV.U32 R8, RZ, RZ, 0x70 ;  /* 0x00000070ff087424 */ /* 0x000fe400078e00ff */
[----:B------:R-:W-:Y:S02]  /*38930*/  IMAD.MOV.U32 R12, RZ, RZ, 0x1 ;  /* 0x00000001ff0c7424 */ /* 0x000fe400078e00ff */
[----:B------:R-:W-:-:S07]  /*38940*/  IMAD.MOV.U32 R13, RZ, RZ, RZ ;  /* 0x000000ffff0d7224 */ /* 0x000fce00078e00ff */
[----:B------:R-:W-:-:S07]  /*38950*/  LEPC R20, `(.L_x_3889) ;  /* 0x000000001014794e */ /* 0x000fce0000000000 */
[----:B--23--:R-:W-:Y:S05]  /*38960*/  CALL.ABS.NOINC R2 ;  /* 0x0000000002007343 */ /* 0x00cfea0003c00000 */
.L_x_3889:
[----:B------:R-:W-:Y:S05]  /*38970*/  BSYNC B6 ;  /* 0x0000000000067941 */ /* 0x000fea0003800000 */
.L_x_3888:
[----:B0-----:R-:W3:Y:S01]  /*38980*/  LDL R11, [R1+0x45c] ;  /* 0x00045c00010b7983 */ /* 0x001ee20000100800 */
[----:B-1----:R-:W0:Y:S01]  /*38990*/  LDC R7, c[0x0][0x448] ;  /* 0x00011200ff077b82 */ /* 0x002e220000000800 */
[----:B------:R-:W-:Y:S01]  /*389a0*/  ULDC.64 UR4, c[0x0][0x298] ;  /* 0x0000a60000047ab9 */ /* 0x000fe20000000a00 */
[----:B------:R-:W-:Y:S01]  /*389b0*/  ULDC.64 UR6, c[0x0][0x280] ;  /* 0x0000a00000067ab9 */ /* 0x000fe20000000a00 */
[----:B------:R-:W4:Y:S04]  /*389c0*/  LDL R4, [R1+0x480] ;  /* 0x0004800001047983 */ /* 0x000f280000100800 */
[----:B------:R-:W4:Y:S04]  /*389d0*/  LDL R10, [R1+0x46c] ;  /* 0x00046c00010a7983 */ /* 0x000f280000100800 */
[----:B------:R-:W4:Y:S01]  /*389e0*/  LDL R9, [R1+0x488] ;  /* 0x0004880001097983 */ /* 0x000f220000100800 */
[----:B------:R-:W1:Y:S01]  /*389f0*/  S2R R2, SR_TID.X ;  /* 0x0000000000027919 */ /* 0x000e620000002100 */
[----:B--2---:R-:W2:Y:S02]  /*38a00*/  S2R R0, SR_TID.X ;  /* 0x0000000000007919 */ /* 0x004ea40000002100 */
[----:B------:R-:W4:Y:S01]  /*38a10*/  LDL R8, [R1+0x48c] ;  /* 0x00048c0001087983 */ /* 0x000f220000100800 */
[----:B0-----:R-:W-:-:S03]  /*38a20*/  ISETP.NE.AND P0, PT, R7, 0x1, PT ;  /* 0x000000010700780c */ /* 0x001fc60003f05270 */
[----:B------:R-:W4:Y:S10]  /*38a30*/  LDL R6, [R1+0x474] ;  /* 0x0004740001067983 */ /* 0x000f340000100800 */
[----:B------:R-:W0:Y:S01]  /*38a40*/  @P0 LDC R3, c[0x0][0x450] ;  /* 0x00011400ff030b82 */ /* 0x000e220000000800 */
[----:B-1----:R-:W-:-:S04]  /*38a50*/  LOP3.LUT R2, R2, 0x7f, RZ, 0xc0, !PT ;  /* 0x0000007f02027812 */ /* 0x002fc800078ec0ff */
[----:B------:R-:W-:Y:S01]  /*38a60*/  SHF.R.U32.HI R2, RZ, 0x3, R2 ;  /* 0x00000003ff027819 */ /* 0x000fe20000011602 */
[----:B--2---:R-:W-:-:S05]  /*38a70*/  IMAD.SHL.U32 R0, R0, 0x10, RZ ;  /* 0x0000001000007824 */ /* 0x004fca00078e00ff */
[----:B------:R-:W-:Y:S02]  /*38a80*/  LOP3.LUT R0, R2, 0x70, R0, 0xf8, !PT ;  /* 0x0000007002007812 */ /* 0x000fe400078ef800 */
[----:B------:R-:W1:Y:S03]  /*38a90*/  @P0 LDC R2, c[0x0][0x44c] ;  /* 0x00011300ff020b82 */ /* 0x000e660000000800 */
[----:B---3--:R-:W-:-:S04]  /*38aa0*/  IMAD.IADD R5, R0, 0x1, R11 ;  /* 0x0000000100057824 */ /* 0x008fc800078e020b */
[----:B-1----:R-:W-:-:S04]  /*38ab0*/  @P0 IMAD.HI.U32 R2, R5, R2, RZ ;  /* 0x0000000205020227 */ /* 0x002fc800078e00ff */
[----:B------:R-:W-:Y:S01]  /*38ac0*/  IMAD.MOV.U32 R0, RZ, RZ, R5 ;  /* 0x000000ffff007224 */ /* 0x000fe200078e0005 */
[----:B0-----:R-:W-:Y:S01]  /*38ad0*/  @P0 SHF.R.U32.HI R0, RZ, R3, R2 ;  /* 0x00000003ff000219 */ /* 0x001fe20000011602 */
[----:B----4-:R-:W-:-:S04]  /*38ae0*/  IMAD R2, R4, UR4, RZ ;  /* 0x0000000404027c24 */ /* 0x010fc8000f8e02ff */
        /* <DEDUP_REMOVED lines=78> */
.L_x_4058:
        /* <DEDUP_REMOVED lines=13> */
.L_x_3891:
        /* <DEDUP_REMOVED lines=38> */
.L_x_3893:
[----:B------:R-:W-:Y:S05]  /*39300*/  BSYNC B6 ;  /* 0x0000000000067941 */ /* 0x000fea0003800000 */
.L_x_3892:
        /* <DEDUP_REMOVED lines=188> */
.L_x_4068:
        /* <DEDUP_REMOVED lines=31> */
.L_x_3896:
[----:B------:R-:W-:Y:S05]  /*3a0c0*/  BSYNC B0 ;  /* 0x0000000000007941 */ /* 0x000fea0003800000 */
.L_x_3895:
[----:B--2---:R2:W5:Y:S01]  /*3a0d0*/  LDL R0, [R1+0x430] ;  /* 0x0004300001007983 */ /* 0x0045620000100800 */
[----:B------:R-:W-:Y:S01]  /*3a0e0*/  PLOP3.LUT P0, PT, PT, PT, PT, 0x80, 0x0 ;  /* 0x000000000000781c */ /* 0x000fe20003f0f070 */
[----:B------:R-:W-:-:S12]  /*3a0f0*/  NOP ;  /* 0x0000000000007918 */ /* 0x000fd80000000000 */
.L_x_3897:
        /* <DEDUP_REMOVED lines=19> */
.L_x_4069:
[----:B------:R-:W-:Y:S05]  /*3a230*/  BSYNC B0 ;  /* 0x0000000000007941 */ /* 0x000fea0003800000 */
.L_x_3898:
        /* <DEDUP_REMOVED lines=16> */
.L_x_4070:
[----:B------:R-:W-:Y:S05]  /*3a340*/  BSYNC B1 ;  /* 0x0000000000017941 */ /* 0x000fea0003800000 */
.L_x_3902:
        /* <DEDUP_REMOVED lines=9> */
.L_x_3905:
[----:B------:R-:W-:Y:S05]  /*3a3e0*/  BSYNC B1 ;  /* 0x0000000000017941 */ /* 0x000fea0003800000 */
.L_x_3904:
        /* <DEDUP_REMOVED lines=14> */
.L_x_3906:
        /* <DEDUP_REMOVED lines=15> */
.L_x_3907:
        /* <DEDUP_REMOVED lines=15> */
.L_x_3908:
        /* <DEDUP_REMOVED lines=15> */
.L_x_3909:
        /* <DEDUP_REMOVED lines=15> */
.L_x_3910:
        /* <DEDUP_REMOVED lines=15> */
.L_x_3911:
        /* <DEDUP_REMOVED lines=15> */
.L_x_3912:
        /* <DEDUP_REMOVED lines=15> */
.L_x_3913:
        /* <DEDUP_REMOVED lines=10> */
.L_x_3901:
[----:B------:R-:W-:Y:S05]  /*3ac00*/  BSYNC B0 ;  /* 0x0000000000007941 */ /* 0x000fea0003800000 */
.L_x_3900:
        /* <DEDUP_REMOVED lines=50> */
.L_x_3920:
[----:B------:R-:W3:Y:S01]  /*3af30*/  LDL R2, [R1+0x430] ;  /* 0x0004300001027983 */ /* 0x000ee20000100800 */
[----:B0-----:R-:W-:Y:S01]  /*3af40*/  SHF.L.U32 R5, R7, 0x1f, RZ ;  /* 0x0000001f07057819 */ /* 0x001fe200000006ff */
[----:B------:R-:W0:Y:S01]  /*3af50*/  S2R R3, SR_TID.X ;  /* 0x0000000000037919 */ /* 0x000e220000002100 */
[----:B------:R-:W-:Y:S01]  /*3af60*/  BSSY B3, `(.L_x_3921) ;  /* 0x0000006000037945 */ /* 0x000fe20003800000 */
[----:B0-----:R-:W-:-:S04]  /*3af70*/  LOP3.LUT R3, R3, 0x7f, RZ, 0xc0, !PT ;  /* 0x0000007f03037812 */ /* 0x001fc800078ec0ff */
[----:B------:R-:W-:Y:S01]  /*3af80*/  ISETP.NE.AND P1, PT, R3, RZ, PT ;  /* 0x000000ff0300720c */ /* 0x000fe20003f25270 */
[----:B---3--:R-:W-:-:S04]  /*3af90*/  IMAD R2, R8, 0x8, R2 ;  /* 0x0000000808027824 */ /* 0x008fc800078e0202 */
[----:B------:R-:W0:Y:S02]  /*3afa0*/  SYNCS.PHASECHK.TRANS64.TRYWAIT P0, [R2+URZ+0x38840], R5 ;  /* 0x03884005020075a7 */ /* 0x000e24000800017f */
[----:B0-----:R-:W-:Y:S06]  /*3afb0*/  @!P0 BRA `(.L_x_3922) ;  /* 0x0000005c00308947 */ /* 0x001fec0003800000 */
.L_x_4071:
[----:B------:R-:W-:Y:S05]  /*3afc0*/  BSYNC B3 ;  /* 0x0000000000037941 */ /* 0x000fea0003800000 */
.L_x_3921:
        /* <DEDUP_REMOVED lines=9> */
.L_x_3924:
[----:B------:R-:W-:Y:S05]  /*3b060*/  BSYNC B3 ;  /* 0x0000000000037941 */ /* 0x000fea0003800000 */
.L_x_3923:
        /* <DEDUP_REMOVED lines=14> */
.L_x_3925:
        /* <DEDUP_REMOVED lines=13> */
.L_x_4072:
[----:B------:R-:W-:Y:S05]  /*3b220*/  BSYNC B3 ;  /* 0x0000000000037941 */ /* 0x000fea0003800000 */
.L_x_3926:
        /* <DEDUP_REMOVED lines=11> */
.L_x_3929:
[----:B------:R-:W-:Y:S05]  /*3b2e0*/  BSYNC B3 ;  /* 0x0000000000037941 */ /* 0x000fea0003800000 */
.L_x_3928:
        /* <DEDUP_REMOVED lines=11> */
.L_x_3930:
        /* <DEDUP_REMOVED lines=15> */
.L_x_3931:
        /* <DEDUP_REMOVED lines=15> */
.L_x_3932:
        /* <DEDUP_REMOVED lines=15> */
.L_x_3933:
        /* <DEDUP_REMOVED lines=15> */
.L_x_3934:
        /* <DEDUP_REMOVED lines=15> */
.L_x_3935:
        /* <DEDUP_REMOVED lines=15> */
.L_x_3936:
        /* <DEDUP_REMOVED lines=15> */
.L_x_3937:
        /* <DEDUP_REMOVED lines=10> */
.L_x_3919:
[----:B------:R-:W-:Y:S05]  /*3bad0*/  BSYNC B1 ;  /* 0x0000000000017941 */ /* 0x000fea0003800000 */
.L_x_3918:
[----:B------:R-:W3:Y:S02]  /*3bae0*/  LDL R4, [R1+0x460] ;  /* 0x0004600001047983 */ /* 0x000ee40000100800 */
[----:B---3--:R-:W-:-:S07]  /*3baf0*/  VIADD R0, R4, 0xfffffffd ;  /* 0xfffffffd04007836 */ /* 0x008fce0000000000 */
.L_x_3917:
[----:B------:R-:W-:Y:S05]  /*3bb00*/  BSYNC B2 ;  /* 0x0000000000027941 */ /* 0x000fea0003800000 */
.L_x_3916:
[----:B------:R-:W3:Y:S01]  /*3bb10*/  LDL.LU R2, [R1+0x460] ;  /* 0x0004600001027983 */ /* 0x000ee20000300800 */
[----:B------:R-:W-:Y:S01]  /*3bb20*/  VIADD R6, R6, 0xfffffffe ;  /* 0xfffffffe06067836 */ /* 0x000fe20000000000 */
[----:B---3--:R-:W-:-:S04]  /*3bb30*/  LOP3.LUT R2, RZ, R2, RZ, 0x33, !PT ;  /* 0x00000002ff027212 */ /* 0x008fc800078e33ff */
[----:B------:R-:W-:-:S13]  /*3bb40*/  ISETP.NE.AND P0, PT, R6, R2, PT ;  /* 0x000000020600720c */ /* 0x000fda0003f05270 */
[----:B------:R-:W-:Y:S05]  /*3bb50*/  @!P0 BRA `(.L_x_3915) ;  /* 0x0000001c00008947 */ /* 0x000fea0003800000 */
.L_x_3978:
        /* <DEDUP_REMOVED lines=36> */
.L_x_3940:
        /* <DEDUP_REMOVED lines=9> */
.L_x_4073:
[----:B------:R-:W-:Y:S05]  /*3be30*/  BSYNC B2 ;  /* 0x0000000000027941 */ /* 0x000fea0003800000 */
.L_x_3941:
        /* <DEDUP_REMOVED lines=9> */
.L_x_3944:
[----:B------:R-:W-:Y:S05]  /*3bed0*/  BSYNC B2 ;  /* 0x0000000000027941 */ /* 0x000fea0003800000 */
.L_x_3943:
        /* <DEDUP_REMOVED lines=13> */
.L_x_3945:
        /* <DEDUP_REMOVED lines=13> */
.L_x_4074:
[----:B------:R-:W-:Y:S05]  /*3c080*/  BSYNC B2 ;  /* 0x0000000000027941 */ /* 0x000fea0003800000 */
.L_x_3946:
        /* <DEDUP_REMOVED lines=11> */
.L_x_3949:
[----:B------:R-:W-:Y:S05]  /*3c140*/  BSYNC B2 ;  /* 0x0000000000027941 */ /* 0x000fea0003800000 */
.L_x_3948:
        /* <DEDUP_REMOVED lines=10> */
.L_x_3950:
        /* <DEDUP_REMOVED lines=15> */
.L_x_3951:
        /* <DEDUP_REMOVED lines=15> */
.L_x_3952:
        /* <DEDUP_REMOVED lines=15> */
.L_x_3953:
        /* <DEDUP_REMOVED lines=15> */
.L_x_3954:
        /* <DEDUP_REMOVED lines=15> */
.L_x_3955:
        /* <DEDUP_REMOVED lines=15> */
.L_x_3956:
        /* <DEDUP_REMOVED lines=15> */
.L_x_3957:
        /* <DEDUP_REMOVED lines=10> */
.L_x_3939:
[----:B------:R-:W-:Y:S05]  /*3c920*/  BSYNC B1 ;  /* 0x0000000000017941 */ /* 0x000fea0003800000 */
.L_x_3938:
[----:B------:R-:W3:Y:S01]  /*3c930*/  LDL R5, [R1+0x44c] ;  /* 0x00044c0001057983 */ /* 0x000ee20000100800 */
[----:B------:R-:W-:Y:S01]  /*3c940*/  VIADD R7, R7, 0x1 ;  /* 0x0000000107077836 */ /* 0x000fe20000000000 */
[----:B------:R-:W-:Y:S04]  /*3c950*/  BSSY B1, `(.L_x_3958) ;  /* 0x00000dc000017945 */ /* 0x000fe80003800000 */
[----:B------:R-:W-:-:S04]  /*3c960*/  ISETP.NE.AND P0, PT, R7, 0x2, PT ;  /* 0x000000020700780c */ /* 0x000fc80003f05270 */
[----:B------:R-:W-:Y:S02]  /*3c970*/  SEL R2, RZ, 0x1, P0 ;  /* 0x00000001ff027807 */ /* 0x000fe40000000000 */
[----:B------:R-:W-:Y:S02]  /*3c980*/  SEL R9, R7, RZ, P0 ;  /* 0x000000ff07097207 */ /* 0x000fe40000000000 */
[----:B------:R-:W-:Y:S01]  /*3c990*/  LOP3.LUT R8, R6, R2, RZ, 0x3c, !PT ;  /* 0x0000000206087212 */ /* 0x000fe200078e3cff */
[----:B------:R-:W-:Y:S02]  /*3c9a0*/  VIADD R6, R0, 0xffffffff ;  /* 0xffffffff00067836 */ /* 0x000fe40000000000 */
[----:B------:R0:W-:Y:S04]  /*3c9b0*/  STL [R1+0x434], R9 ;  /* 0x0004340901007387 */ /* 0x0001e80000100800 */
[----:B------:R0:W-:Y:S01]  /*3c9c0*/  STL [R1+0x444], R8 ;  /* 0x0004440801007387 */ /* 0x0001e20000100800 */
[----:B---3--:R-:W-:-:S13]  /*3c9d0*/  LOP3.LUT P2, RZ, R5, 0x1, RZ, 0xc0, !PT ;  /* 0x0000000105ff7812 */ /* 0x008fda000784c0ff */
[----:B0-----:R-:W-:Y:S05]  /*3c9e0*/  @!P2 BRA `(.L_x_3959) ;  /* 0x0000000c0048a947 */ /* 0x001fea0003800000 */
        /* <DEDUP_REMOVED lines=24> */
.L_x_3960:
        /* <DEDUP_REMOVED lines=9> */
.L_x_4075:
[----:B------:R-:W-:Y:S05]  /*3cc00*/  BSYNC B2 ;  /* 0x0000000000027941 */ /* 0x000fea0003800000 */
.L_x_3961:
        /* <DEDUP_REMOVED lines=9> */
.L_x_3964:
[----:B------:R-:W-:Y:S05]  /*3cca0*/  BSYNC B2 ;  /* 0x0000000000027941 */ /* 0x000fea0003800000 */
.L_x_3963:
        /* <DEDUP_REMOVED lines=14> */
.L_x_3965:
        /* <DEDUP_REMOVED lines=13> */
.L_x_4076:
[----:B------:R-:W-:Y:S05]  /*3ce60*/  BSYNC B2 ;  /* 0x0000000000027941 */ /* 0x000fea0003800000 */
.L_x_3966:
        /* <DEDUP_REMOVED lines=11> */
.L_x_3969:
[----:B------:R-:W-:Y:S05]  /*3cf20*/  BSYNC B2 ;  /* 0x0000000000027941 */ /* 0x000fea0003800000 */
.L_x_3968:
        /* <DEDUP_REMOVED lines=11> */
.L_x_3970:
        /* <DEDUP_REMOVED lines=15> */
.L_x_3971:
        /* <DEDUP_REMOVED lines=15> */
.L_x_3972:
        /* <DEDUP_REMOVED lines=15> */
.L_x_3973:
        /* <DEDUP_REMOVED lines=15> */
.L_x_3974:
        /* <DEDUP_REMOVED lines=15> */
.L_x_3975:
        /* <DEDUP_REMOVED lines=15> */
.L_x_3976:
        /* <DEDUP_REMOVED lines=15> */
.L_x_3977:
        /* <DEDUP_REMOVED lines=10> */
.L_x_3959:
[----:B------:R-:W-:Y:S05]  /*3d710*/  BSYNC B1 ;  /* 0x0000000000017941 */ /* 0x000fea0003800000 */
.L_x_3958:
[----:B------:R-:W3:Y:S01]  /*3d720*/  LDL R5, [R1+0x458] ;  /* 0x0004580001057983 */ /* 0x000ee20000100800 */
[----:B------:R-:W-:Y:S01]  /*3d730*/  VIADD R0, R0, 0xfffffffe ;  /* 0xfffffffe00007836 */ /* 0x000fe20000000000 */
[----:B---3--:R-:W-:-:S13]  /*3d740*/  ISETP.GT.AND P0, PT, R6, R5, PT ;  /* 0x000000050600720c */ /* 0x008fda0003f04270 */
[----:B------:R-:W-:Y:S05]  /*3d750*/  @P0 BRA `(.L_x_3978) ;  /* 0xffffffe400000947 */ /* 0x000fea000383ffff */
.L_x_3915:
[----:B------:R-:W-:Y:S05]  /*3d760*/  BSYNC B0 ;  /* 0x0000000000007941 */ /* 0x000fea0003800000 */
.L_x_3914:
[----:B------:R-:W3:Y:S04]  /*3d770*/  LDL.LU R4, [R1+0x434] ;  /* 0x0004340001047983 */ /* 0x000ee80000300800 */
[----:B------:R-:W4:Y:S01]  /*3d780*/  LDL.LU R3, [R1+0x444] ;  /* 0x0004440001037983 */ /* 0x000f220000300800 */
[----:B------:R-:W0:Y:S01]  /*3d790*/  S2R R2, SR_TID.X ;  /* 0x0000000000027919 */ /* 0x000e220000002100 */
[----:B------:R-:W-:Y:S01]  /*3d7a0*/  BSSY B0, `(.L_x_3979) ;  /* 0x0000015000007945 */ /* 0x000fe20003800000 */
[----:B0-----:R-:W-:-:S04]  /*3d7b0*/  LOP3.LUT R2, R2, 0x7f, RZ, 0xc0, !PT ;  /* 0x0000007f02027812 */ /* 0x001fc800078ec0ff */
[----:B------:R-:W-:Y:S01]  /*3d7c0*/  ISETP.NE.AND P1, PT, R2, RZ, PT ;  /* 0x000000ff0200720c */ /* 0x000fe20003f25270 */
[----:B---3--:R-:W-:-:S05]  /*3d7d0*/  VIADD R0, R4, 0x1 ;  /* 0x0000000104007836 */ /* 0x008fca0000000000 */
[----:B------:R-:W-:-:S04]  /*3d7e0*/  ISETP.NE.AND P0, PT, R0, 0x2, PT ;  /* 0x000000020000780c */ /* 0x000fc80003f05270 */
[----:B------:R-:W-:-:S04]  /*3d7f0*/  SEL R2, RZ, 0x1, P0 ;  /* 0x00000001ff027807 */ /* 0x000fc80000000000 */
[----:B----4-:R-:W-:-:S05]  /*3d800*/  LOP3.LUT R3, R3, R2, RZ, 0x3c, !PT ;  /* 0x0000000203037212 */ /* 0x010fca00078e3cff */
[----:B------:R0:W-:Y:S01]  /*3d810*/  STL [R1+0x444], R3 ;  /* 0x0004440301007387 */ /* 0x0001e20000100800 */
[----:B------:R-:W-:Y:S05]  /*3d820*/  @P1 BRA `(.L_x_3980) ;  /* 0x0000000000301947 */ /* 0x000fea0003800000 */
[----:B0-----:R-:W0:Y:S01]  /*3d830*/  S2R R3, SR_LANEID ;  /* 0x0000000000037919 */ /* 0x001e220000000000 */
[----:B------:R-:W-:Y:S01]  /*3d840*/  VOTEU.ANY UR4, UPT, PT ;  /* 0x0000000000047886 */ /* 0x000fe200038e0100 */
[----:B------:R-:W1:Y:S01]  /*3d850*/  LDC.64 R4, c[0x0][0xd60] ;  /* 0x00035800ff047b82 */ /* 0x000e620000000a00 */
[----:B------:R-:W0:Y:S02]  /*3d860*/  FLO.U32 R2, UR4 ;  /* 0x0000000400027d00 */ /* 0x000e2400080e0000 */
[----:B0-----:R-:W-:-:S06]  /*3d870*/  ISETP.EQ.U32.AND P1, PT, R2, R3, PT ;  /* 0x000000030200720c */ /* 0x001fcc0003f22070 */
[----:B------:R-:W1:Y:S07]  /*3d880*/  POPC R3, UR4 ;  /* 0x0000000400037d09 */ /* 0x000e6e0008000000 */
[----:B-1----:R-:W3:Y:S04]  /*3d890*/  @P1 ATOMG.E.ADD.STRONG.GPU PT, R3, desc[UR44][R4.64], R3 ;  /* 0x00000003040319a8 */ /* 0x002ee800081ee1ec */
[----:B---3--:R0:W1:Y:S02]  /*3d8a0*/  SHFL.IDX PT, R3, R3, R2, 0x1f ;  /* 0x00001f0203037589 */ /* 0x00806400000e0000 */
[----:B0-----:R-:W0:Y:S02]  /*3d8b0*/  S2R R2, SR_LTMASK ;  /* 0x0000000000027919 */ /* 0x001e240000003900 */
[----:B0-----:R-:W-:-:S06]  /*3d8c0*/  LOP3.LUT R2, R2, UR4, RZ, 0xc0, !PT ;  /* 0x0000000402027c12 */ /* 0x001fcc000f8ec0ff */
[----:B------:R-:W1:Y:S02]  /*3d8d0*/  POPC R2, R2 ;  /* 0x0000000200027309 */ /* 0x000e640000000000 */
[----:B-1----:R-:W-:-:S07]  /*3d8e0*/  IADD3 R16, R3, UR39, R2 ;  /* 0x0000002703107c10 */ /* 0x002fce000fffe002 */
.L_x_3980:
[----:B------:R-:W-:Y:S05]  /*3d8f0*/  BSYNC B0 ;  /* 0x0000000000007941 */ /* 0x000fea0003800000 */
.L_x_3979:
[----:B------:R-:W-:-:S05]  /*3d900*/  SEL R0, R0, RZ, P0 ;  /* 0x000000ff00007207 */ /* 0x000fca0000000000 */
[----:B------:R1:W-:Y:S02]  /*3d910*/  STL [R1+0x434], R0 ;  /* 0x0004340001007387 */ /* 0x0003e40000100800 */
.L_x_3876:
[----:B------:R-:W-:Y:S05]  /*3d920*/  BSYNC B7 ;  /* 0x0000000000077941 */ /* 0x000fea0003800000 */
.L_x_3874:
[----:B-1----:R-:W3:Y:S02]  /*3d930*/  LDL R0, [R1+0x44c] ;  /* 0x00044c0001007983 */ /* 0x002ee40000100800 */
[----:B---3--:R-:W-:-:S13]  /*3d940*/  LOP3.LUT P0, RZ, R0, 0x40, RZ, 0xc0, !PT ;  /* 0x0000004000ff7812 */ /* 0x008fda000780c0ff */
[----:B------:R-:W-:Y:S05]  /*3d950*/  @!P0 BRA `(.L_x_3981) ;  /* 0x0000000000288947 */ /* 0x000fea0003800000 */
[----:B------:R-:W-:Y:S05]  /*3d960*/  WARPSYNC.ALL ;  /* 0x0000000000007948 */ /* 0x000fea0003800000 */
[----:B------:R-:W1:Y:S08]  /*3d970*/  S2UR UR5, SR_CgaCtaId ;  /* 0x00000000000579c3 */ /* 0x000e700000008800 */
[----:B------:R-:W-:Y:S06]  /*3d980*/  BAR.SYNC.DEFER_BLOCKING 0x5, 0x180 ;  /* 0x0146000000007b1d */ /* 0x000fec0000010000 */
[----:B------:R-:W-:-:S02]  /*3d990*/  UMOV UR4, 0x400 ;  /* 0x0000040000047882 */ /* 0x000fc40000000000 */
[----:B-1----:R-:W-:-:S06]  /*3d9a0*/  ULEA UR4, UR5, UR4, 0x18 ;  /* 0x0000000405047291 */ /* 0x002fcc000f8ec03f */
[----:B------:R-:W-:-:S05]  /*3d9b0*/  IMAD.U32 R0, RZ, RZ, UR4 ;  /* 0x00000004ff007e24 */ /* 0x000fca000f8e00ff */
[----:B------:R1:W3:Y:S04]  /*3d9c0*/  LDS.128 R16, [R0+0x388d0] ;  /* 0x0388d00000107984 */ /* 0x0002e80000000c00 */
[----:B------:R1:W-:Y:S01]  /*3d9d0*/  STL [R1+0x430], R0 ;  /* 0x0004300001007387 */ /* 0x0003e20000100800 */
[----:B------:R-:W-:Y:S06]  /*3d9e0*/  BAR.ARV 0x4, 0x180 ;  /* 0x0106000000007b1d */ /* 0x000fec0000002000 */
[----:B------:R-:W-:Y:S05]  /*3d9f0*/  BRA `(.L_x_3982) ;  /* 0x0000000800d87947 */ /* 0x000fea0003800000 */
.L_x_3981:
[----:B------:R-:W1:Y:S01]  /*3da00*/  S2R R0, SR_TID.X ;  /* 0x0000000000007919 */ /* 0x000e620000002100 */
[----:B------:R-:W-:Y:S01]  /*3da10*/  UMOV UR4, 0xffffffff ;  /* 0xffffffff00047882 */ /* 0x000fe20000000000 */
[----:B-1----:R-:W-:-:S04]  /*3da20*/  LOP3.LUT R6, R0, 0x1f, RZ, 0xc0, !PT ;  /* 0x0000001f00067812 */ /* 0x002fc800078ec0ff */
[----:B------:R-:W-:Y:S01]  /*3da30*/  ISETP.NE.AND P0, PT, R6, 0x1f, PT ;  /* 0x0000001f0600780c */ /* 0x000fe20003f05270 */
[----:B------:R-:W-:-:S12]  /*3da40*/  BRA.DIV UR4, `(.L_x_3983) ;  /* 0x0000003604047947 */ /* 0x000fd8000b800000 */
[----:B------:R-:W-:Y:S01]  /*3da50*/  IMAD.IADD R0, R19, 0x1, R6 ;  /* 0x0000000113007824 */ /* 0x000fe200078e0206 */
[----:B------:R-:W-:-:S04]  /*3da60*/  ULDC UR4, c[0x0][0xd3c] ;  /* 0x00034f0000047ab9 */ /* 0x000fc80000000800 */
[----:B------:R-:W-:-:S13]  /*3da70*/  ISETP.GE.OR P1, PT, R0, UR4, !P0 ;  /* 0x0000000400007c0c */ /* 0x000fda000c726670 */
[----:B0-----:R-:W0:Y:S02]  /*3da80*/  @!P1 LDC.64 R2, c[0x0][0xd80] ;  /* 0x00036000ff029b82 */ /* 0x001e240000000a00 */
        /* <DEDUP_REMOVED lines=27> */
.L_x_4086:
[----:B------:R-:W-:Y:S02]  /*3dc40*/  ULDC UR4, c[0x0][0xd38] ;  /* 0x00034e0000047ab9 */ /* 0x000fe40000000800 */
[----:B------:R-:W-:-:S04]  /*3dc50*/  IMAD.U32 R4, RZ, RZ, UR4 ;  /* 0x00000004ff047e24 */ /* 0x000fc8000f8e00ff */
[----:B-1----:R-:W-:-:S04]  /*3dc60*/  IMAD R16, R16, R4, RZ ;  /* 0x0000000410107224 */ /* 0x002fc800078e02ff */
[----:B------:R-:W-:-:S05]  /*3dc70*/  IMAD.IADD R5, R5, 0x1, R16 ;  /* 0x0000000105057824 */ /* 0x000fca00078e0210 */
[----:B------:R-:W-:-:S13]  /*3dc80*/  ISETP.GT.AND P6, PT, R5, R0, PT ;  /* 0x000000000500720c */ /* 0x000fda0003fc4270 */
[----:B------:R-:W-:Y:S05]  /*3dc90*/  @P6 BRA `(.L_x_3984) ;  /* 0x00000000009c6947 */ /* 0x000fea0003800000 */
.L_x_3989:
[----:B0-----:R-:W0:Y:S01]  /*3dca0*/  LDC R2, c[0x0][0xd3c] ;  /* 0x00034f00ff027b82 */ /* 0x001e220000000800 */
[----:B------:R-:W-:-:S05]  /*3dcb0*/  VIADD R19, R19, 0x1f ;  /* 0x0000001f13137836 */ /* 0x000fca0000000000 */
[----:B0-----:R-:W-:-:S13]  /*3dcc0*/  ISETP.GE.AND P6, PT, R19, R2, PT ;  /* 0x000000021300720c */ /* 0x001fda0003fc6270 */
[----:B------:R-:W-:Y:S05]  /*3dcd0*/  @P6 BRA `(.L_x_3985) ;  /* 0x0000000400d46947 */ /* 0x000fea0003800000 */
[----:B------:R-:W0:Y:S01]  /*3dce0*/  S2R R3, SR_TID.X ;  /* 0x0000000000037919 */ /* 0x000e220000002100 */
[----:B------:R-:W-:Y:S01]  /*3dcf0*/  BSSY B0, `(.L_x_3986) ;  /* 0x0000009000007945 */ /* 0x000fe20003800000 */
[----:B0-----:R-:W-:-:S05]  /*3dd00*/  LOP3.LUT R3, R3, 0x1f, RZ, 0xc0, !PT ;  /* 0x0000001f03037812 */ /* 0x001fca00078ec0ff */
[----:B------:R-:W-:Y:S02]  /*3dd10*/  IMAD.IADD R4, R19, 0x1, R3 ;  /* 0x0000000113047824 */ /* 0x000fe400078e0203 */
[----:B------:R-:W-:-:S03]  /*3dd20*/  IMAD.MOV.U32 R3, RZ, RZ, RZ ;  /* 0x000000ffff037224 */ /* 0x000fc600078e00ff */
[----:B------:R-:W-:-:S13]  /*3dd30*/  ISETP.GE.OR P6, PT, R4, R2, !P0 ;  /* 0x000000020400720c */ /* 0x000fda00047c6670 */
[----:B------:R-:W-:Y:S05]  /*3dd40*/  @P6 BRA `(.L_x_3987) ;  /* 0x00000000000c6947 */ /* 0x000fea0003800000 */
[----:B------:R-:W0:Y:S02]  /*3dd50*/  LDC.64 R2, c[0x0][0xd80] ;  /* 0x00036000ff027b82 */ /* 0x000e240000000a00 */
[----:B0-----:R-:W-:-:S06]  /*3dd60*/  IMAD.WIDE R2, R4, 0x4, R2 ;  /* 0x0000000404027825 */ /* 0x001fcc00078e0202 */
[----:B------:R0:W5:Y:S02]  /*3dd70*/  LDG.E R3, desc[UR44][R2.64] ;  /* 0x0000002c02037981 */ /* 0x000164000c1e1900 */
.L_x_3987:
[----:B------:R-:W-:Y:S05]  /*3dd80*/  BSYNC B0 ;  /* 0x0000000000007941 */ /* 0x000fea0003800000 */
.L_x_3986:
        /* <DEDUP_REMOVED lines=18> */
.L_x_4094:
[----:B------:R-:W-:Y:S02]  /*3deb0*/  ULDC UR4, c[0x0][0xd38] ;  /* 0x00034e0000047ab9 */ /* 0x000fe40000000800 */
[----:B------:R-:W-:-:S04]  /*3dec0*/  IMAD.U32 R4, RZ, RZ, UR4 ;  /* 0x00000004ff047e24 */ /* 0x000fc8000f8e00ff */
[----:B-1----:R-:W-:-:S04]  /*3ded0*/  IMAD R16, R16, R4, RZ ;  /* 0x0000000410107224 */ /* 0x002fc800078e02ff */
[----:B------:R-:W-:-:S05]  /*3dee0*/  IMAD.IADD R5, R16, 0x1, R5 ;  /* 0x0000000110057824 */ /* 0x000fca00078e0205 */
[----:B------:R-:W-:-:S13]  /*3def0*/  ISETP.GT.AND P6, PT, R5, R0, PT ;  /* 0x000000000500720c */ /* 0x000fda0003fc4270 */
[----:B------:R-:W-:Y:S05]  /*3df00*/  @!P6 BRA `(.L_x_3989) ;  /* 0xfffffffc0064e947 */ /* 0x000fea000383ffff */
.L_x_3984:
        /* <DEDUP_REMOVED lines=8> */
.L_x_4098:
[----:B------:R-:W-:Y:S01]  /*3df90*/  ISETP.NE.AND P0, PT, R5, RZ, PT ;  /* 0x000000ff0500720c */ /* 0x000fe20003f05270 */
[----:B------:R-:W-:-:S12]  /*3dfa0*/  IMAD.MOV.U32 R5, RZ, RZ, RZ ;  /* 0x000000ffff057224 */ /* 0x000fd800078e00ff */
[----:B------:R-:W-:Y:S05]  /*3dfb0*/  @!P0 BRA `(.L_x_3991) ;  /* 0x0000000000148947 */ /* 0x000fea0003800000 */
[----:B------:R-:W-:Y:S01]  /*3dfc0*/  UMOV UR4, 0xffffffff ;  /* 0xffffffff00047882 */ /* 0x000fe20000000000 */
[----:B------:R-:W-:Y:S02]  /*3dfd0*/  VIADD R12, R6, 0xffffffff ;  /* 0xffffffff060c7836 */ /* 0x000fe40000000000 */
[----:B------:R-:W-:Y:S05]  /*3dfe0*/  BRA.DIV UR4, `(.L_x_3992) ;  /* 0x0000003604f87947 */ /* 0x000fea000b800000 */
[----:B0-----:R0:W4:Y:S02]  /*3dff0*/  SHFL.IDX PT, R2, R2, R12, 0x1f ;  /* 0x00001f0c02027589 */ /* 0x00112400000e0000 */
.L_x_4101:
[----:B----4-:R-:W-:-:S07]  /*3e000*/  IMAD.MOV.U32 R5, RZ, RZ, R2 ;  /* 0x000000ffff057224 */ /* 0x010fce00078e0002 */
.L_x_3991:
[----:B01----:R-:W0:Y:S01]  /*3e010*/  LDC.64 R2, c[0x0][0xd90] ;  /* 0x00036400ff027b82 */ /* 0x003e220000000a00 */
[----:B------:R-:W-:-:S04]  /*3e020*/  IMAD.IADD R19, R6, 0x1, R19 ;  /* 0x0000000106137824 */ /* 0x000fc800078e0213 */
[----:B0-----:R-:W-:-:S05]  /*3e030*/  IMAD.WIDE R2, R19, 0x4, R2 ;  /* 0x0000000413027825 */ /* 0x001fca00078e0202 */
[----:B------:R-:W3:Y:S01]  /*3e040*/  LDG.E R7, desc[UR44][R2.64] ;  /* 0x0000002c02077981 */ /* 0x000ee2000c1e1900 */
[----:B------:R-:W-:-:S04]  /*3e050*/  IMAD R16, R5, R4, R16 ;  /* 0x0000000405107224 */ /* 0x000fc800078e0210 */
[----:B------:R-:W-:Y:S02]  /*3e060*/  IMAD.IADD R0, R0, 0x1, -R16 ;  /* 0x0000000100007824 */ /* 0x000fe400078e0a10 */
[----:B---3--:R-:W-:-:S05]  /*3e070*/  IMAD R6, R17, R7, RZ ;  /* 0x0000000711067224 */ /* 0x008fca00078e02ff */
        /* <DEDUP_REMOVED lines=59> */
.L_x_3985:
[----:B------:R-:W-:Y:S01]  /*3e430*/  UMOV UR4, URZ ;  /* 0x0000003f00047c82 */ /* 0x000fe20008000000 */
[----:B------:R-:W-:Y:S01]  /*3e440*/  UMOV UR5, URZ ;  /* 0x0000003f00057c82 */ /* 0x000fe20008000000 */
[----:B------:R-:W-:Y:S01]  /*3e450*/  ULDC UR6, c[0x0][0xd3c] ;  /* 0x00034f0000067ab9 */ /* 0x000fe20000000800 */
[----:B------:R-:W-:Y:S02]  /*3e460*/  IMAD.MOV.U32 R16, RZ, RZ, R0 ;  /* 0x000000ffff107224 */ /* 0x000fe400078e0000 */
[----:B------:R-:W-:Y:S02]  /*3e470*/  IMAD.U32 R17, RZ, RZ, UR4 ;  /* 0x00000004ff117e24 */ /* 0x000fe4000f8e00ff */
[----:B------:R-:W-:Y:S02]  /*3e480*/  IMAD.U32 R18, RZ, RZ, UR5 ;  /* 0x00000005ff127e24 */ /* 0x000fe4000f8e00ff */
[----:B------:R-:W-:-:S07]  /*3e490*/  IMAD.U32 R19, RZ, RZ, UR6 ;  /* 0x00000006ff137e24 */ /* 0x000fce000f8e00ff */
.L_x_3993:
[----:B------:R0:W3:Y:S01]  /*3e4a0*/  LDL R3, [R1+0x430] ;  /* 0x0004300001037983 */ /* 0x0000e20000100800 */
        /* <DEDUP_REMOVED lines=11> */
.L_x_3982:
[----:B------:R-:W-:Y:S02]  /*3e560*/  ULDC UR4, c[0x0][0xd3c] ;  /* 0x00034f0000047ab9 */ /* 0x000fe40000000800 */
[----:B---3--:R-:W-:-:S13]  /*3e570*/  ISETP.GE.AND P0, PT, R19, UR4, PT ;  /* 0x0000000413007c0c */ /* 0x008fda000bf06270 */
[----:B------:R-:W-:Y:S05]  /*3e580*/  @!P0 BRA `(.L_x_3994) ;  /* 0xffffff6c00348947 */ /* 0x000fea000383ffff */
[----:B------:R-:W-:Y:S05]  /*3e590*/  BSYNC B8 ;  /* 0x0000000000087941 */ /* 0x000fea0003800000 */
.L_x_3808:
[----:B-1----:R-:W3:Y:S01]  /*3e5a0*/  LDL.LU R0, [R1+0x498] ;  /* 0x0004980001007983 */ /* 0x002ee20000300800 */
[----:B------:R-:W-:Y:S01]  /*3e5b0*/  BSSY B0, `(.L_x_3995) ;  /* 0x000000b000007945 */ /* 0x000fe20003800000 */
[----:B------:R-:W1:Y:S01]  /*3e5c0*/  S2R R5, SR_CgaCtaId ;  /* 0x0000000000057919 */ /* 0x000e620000008800 */
[----:B---3--:R-:W-:-:S05]  /*3e5d0*/  VIADD R0, R0, 0x1 ;  /* 0x0000000100007836 */ /* 0x008fca0000000000 */
[----:B0-----:R-:W-:-:S04]  /*3e5e0*/  LEA.HI R2, R0, R0, RZ, 0x1 ;  /* 0x0000000000027211 */ /* 0x001fc800078f08ff */
[----:B------:R-:W-:-:S05]  /*3e5f0*/  LOP3.LUT R3, R2, 0xfffffffe, RZ, 0xc0, !PT ;  /* 0xfffffffe02037812 */ /* 0x000fca00078ec0ff */
[----:B------:R-:W-:Y:S01]  /*3e600*/  IMAD.IADD R3, R0, 0x1, -R3 ;  /* 0x0000000100037824 */ /* 0x000fe200078e0a03 */
[----:B------:R-:W-:-:S04]  /*3e610*/  MOV R0, 0x400 ;  /* 0x0000040000007802 */ /* 0x000fc80000000f00 */
[----:B-1----:R-:W-:Y:S02]  /*3e620*/  LEA R0, R5, R0, 0x18 ;  /* 0x0000000005007211 */ /* 0x002fe400078ec0ff */
[----:B------:R-:W-:-:S04]  /*3e630*/  SHF.L.U32 R3, R3, 0x1f, RZ ;  /* 0x0000001f03037819 */ /* 0x000fc800000006ff */
[----:B------:R-:W0:Y:S02]  /*3e640*/  SYNCS.PHASECHK.TRANS64.TRYWAIT P0, [R0+URZ+0x38820], R3 ;  /* 0x03882003000075a7 */ /* 0x000e24000800017f */
[----:B0-----:R-:W-:Y:S05]  /*3e650*/  @!P0 BRA `(.L_x_3996) ;  /* 0x0000003000848947 */ /* 0x001fea0003800000 */
.L_x_4102:
[----:B------:R-:W-:Y:S05]  /*3e660*/  BSYNC B0 ;  /* 0x0000000000007941 */ /* 0x000fea0003800000 */
.L_x_3995:
[----:B------:R-:W-:-:S03]  /*3e670*/  UMOV UR4, 0xffffffff ;  /* 0xffffffff00047882 */ /* 0x000fc60000000000 */
[----:B------:R-:W-:Y:S05]  /*3e680*/  BRA.DIV UR4, `(.L_x_3997) ;  /* 0x00000032048c7947 */ /* 0x000fea000b800000 */
[----:B------:R-:W1:Y:S02]  /*3e690*/  S2R R2, SR_TID.X ;  /* 0x0000000000027919 */ /* 0x000e640000002100 */
[----:B-1----:R-:W-:-:S04]  /*3e6a0*/  SHF.R.U32.HI R2, RZ, 0x5, R2 ;  /* 0x00000005ff027819 */ /* 0x002fc80000011602 */
[----:B------:R-:W-:-:S05]  /*3e6b0*/  LOP3.LUT R2, R2, 0x3, RZ, 0xc0, !PT ;  /* 0x0000000302027812 */ /* 0x000fca00078ec0ff */
[----:B------:R1:W3:Y:S02]  /*3e6c0*/  SHFL.IDX PT, R14, R2, RZ, 0x1f ;  /* 0x00001fff020e7589 */ /* 0x0002e400000e0000 */
.L_x_4105:
[----:B---3--:R-:W-:-:S13]  /*3e6d0*/  ISETP.NE.AND P0, PT, R14, RZ, PT ;  /* 0x000000ff0e00720c */ /* 0x008fda0003f05270 */
[----:B------:R-:W-:Y:S05]  /*3e6e0*/  @P0 BRA `(.L_x_3588) ;  /* 0x0000000000940947 */ /* 0x000fea0003800000 */
[----:B------:R-:W-:-:S03]  /*3e6f0*/  UMOV UR4, 0xffffffff ;  /* 0xffffffff00047882 */ /* 0x000fc60000000000 */
[----:B------:R-:W-:Y:S05]  /*3e700*/  BRA.DIV UR4, `(.L_x_3998) ;  /* 0x0000003204a07947 */ /* 0x000fea000b800000 */
[----:B------:R-:W-:-:S13]  /*3e710*/  ELECT P6, URZ, PT ;  /* 0x00000000003f782f */ /* 0x000fda00038c0000 */
.L_x_4108:
[----:B------:R-:W-:Y:S05]  /*3e720*/  @!P6 BRA `(.L_x_3588) ;  /* 0x000000000084e947 */ /* 0x000fea0003800000 */
[----:B------:R-:W-:-:S06]  /*3e730*/  ULOP3.LUT UR4, UR38, 0x2, URZ, 0xfc, !UPT ;  /* 0x0000000226047892 */ /* 0x000fcc000f8efc3f */
[----:B-1----:R-:W-:-:S05]  /*3e740*/  IMAD.U32 R2, RZ, RZ, UR4 ;  /* 0x00000004ff027e24 */ /* 0x002fca000f8e00ff */
[----:B------:R-:W-:-:S13]  /*3e750*/  ISETP.NE.AND P2, PT, R2, 0x3, PT ;  /* 0x000000030200780c */ /* 0x000fda0003f45270 */
[----:B------:R-:W-:Y:S05]  /*3e760*/  @!P2 BRA `(.L_x_3999) ;  /* 0x000000000004a947 */ /* 0x000fea0003800000 */
[----:B------:R-:W-:Y:S01]  /*3e770*/  BPT.TRAP 0x1 ;  /* 0x000000040000795c */ /* 0x000fe20000300000 */
.L_x_3999:
        /* <DEDUP_REMOVED lines=14> */
.L_x_4109:
[----:B------:R-:W1:Y:S02]  /*3e860*/  SYNCS.PHASECHK.TRANS64.TRYWAIT P0, [R7+URZ], R2 ;  /* 0x00000002070075a7 */ /* 0x000e64000800017f */
[----:B-1----:R-:W-:Y:S05]  /*3e870*/  @!P0 BRA `(.L_x_4001) ;  /* 0x0000003000788947 */ /* 0x002fea0003800000 */
.L_x_4110:
[----:B------:R-:W-:Y:S05]  /*3e880*/  @!P2 BRA `(.L_x_4002) ;  /* 0x000000000004a947 */ /* 0x000fea0003800000 */
[----:B------:R-:W-:Y:S01]  /*3e890*/  BPT.TRAP 0x1 ;  /* 0x000000040000795c */ /* 0x000fe20000300000 */
.L_x_4002:
[----:B------:R-:W3:Y:S01]  /*3e8a0*/  LDL.LU R4, [R1+0x434] ;  /* 0x0004340001047983 */ /* 0x000ee20000300800 */
[----:B------:R-:W-:-:S04]  /*3e8b0*/  VIADD R0, R0, 0x38860 ;  /* 0x0003886000007836 */ /* 0x000fc80000000000 */
[----:B---3--:R-:W-:-:S04]  /*3e8c0*/  IMAD R4, R4, 0x8, R0 ;  /* 0x0000000804047824 */ /* 0x008fc800078e0200 */
[----:B------:R-:W3:Y:S02]  /*3e8d0*/  SYNCS.PHASECHK.TRANS64.TRYWAIT P0, [R4+URZ], R5 ;  /* 0x00000005040075a7 */ /* 0x000ee4000800017f */
[----:B---3--:R-:W-:Y:S05]  /*3e8e0*/  @!P0 BRA `(.L_x_4003) ;  /* 0x0000003000708947 */ /* 0x008fea0003800000 */
.L_x_4111:
[----:B------:R-:W-:-:S07]  /*3e8f0*/  IMAD R3, R3, 0x8, R0 ;  /* 0x0000000803037824 */ /* 0x000fce00078e0200 */
.L_x_4004:
[----:B----4-:R4:W0:Y:S02]  /*3e900*/  SYNCS.PHASECHK.TRANS64.TRYWAIT P0, [R3+URZ], R2 ;  /* 0x00000002030075a7 */ /* 0x010824000800017f */
[----:B0-----:R-:W-:Y:S05]  /*3e910*/  @!P0 NANOSLEEP.SYNCS 0x989680 ;  /* 0x009896800000895d */ /* 0x001fea0003900000 */
[----:B------:R-:W0:Y:S02]  /*3e920*/  @!P0 SYNCS.PHASECHK.TRANS64 P0, [R3+URZ], R2 ;  /* 0x00000002030085a7 */ /* 0x000e24000800007f */
[----:B0-----:R-:W-:Y:S05]  /*3e930*/  @!P0 BRA `(.L_x_4004) ;  /* 0xfffffffc00f08947 */ /* 0x001fea000383ffff */
.L_x_3588:
[----:B------:R-:W-:Y:S05]  /*3e940*/  BSYNC B9 ;  /* 0x0000000000097941 */ /* 0x000fea0003800000 */
.L_x_3585:
[----:B------:R-:W-:Y:S05]  /*3e950*/  EXIT ;  /* 0x000000000000794d */ /* 0x000fea0003800000 */
.L_x_3612:
[----:B0-----:R0:W1:Y:S02]  /*3e960*/  SYNCS.PHASECHK.TRANS64.TRYWAIT P5, [R60+URZ+0x38890], R67 ;  /* 0x038890433c0075a7 */ /* 0x00106400080a017f */
[----:B-1----:R-:W-:Y:S05]  /*3e970*/  @!P5 NANOSLEEP.SYNCS 0x989680 ;  /* 0x009896800000d95d */ /* 0x002fea0003900000 */
[----:B------:R-:W1:Y:S02]  /*3e980*/  @!P5 SYNCS.PHASECHK.TRANS64 P5, [R60+URZ+0x38890], R67 ;  /* 0x038890433c00d5a7 */ /* 0x000e6400080a007f */
[----:B-1----:R-:W-:Y:S05]  /*3e990*/  @!P5 BRA `(.L_x_3612) ;  /* 0xfffffffc00f0d947 */ /* 0x002fea000383ffff */
[----:B------:R-:W-:Y:S05]  /*3e9a0*/  BRA `(.L_x_4005) ;  /* 0xfffffc4000447947 */ /* 0x000fea000383ffff */
.L_x_3622:
[----:B0-----:R0:W1:Y:S02]  /*3e9b0*/  SYNCS.PHASECHK.TRANS64.TRYWAIT P5, [R60+URZ+0x38890], R67 ;  /* 0x038890433c0075a7 */ /* 0x00106400080a017f */
[----:B-1----:R-:W-:Y:S05]  /*3e9c0*/  @!P5 NANOSLEEP.SYNCS 0x989680 ;  /* 0x009896800000d95d */ /* 0x002fea0003900000 */
[----:B------:R-:W1:Y:S02]  /*3e9d0*/  @!P5 SYNCS.PHASECHK.TRANS64 P5, [R60+URZ+0x38890], R67 ;  /* 0x038890433c00d5a7 */ /* 0x000e6400080a007f */
[----:B-1----:R-:W-:Y:S05]  /*3e9e0*/  @!P5 BRA `(.L_x_3622) ;  /* 0xfffffffc00f0d947 */ /* 0x002fea000383ffff */
[----:B------:R-:W-:Y:S05]  /*3e9f0*/  BRA `(.L_x_4006) ;  /* 0xfffffc4800987947 */ /* 0x000fea000383ffff */
.L_x_3627:
[----:B0-----:R0:W1:Y:S02]  /*3ea00*/  SYNCS.PHASECHK.TRANS64.TRYWAIT P4, [R60+URZ+0x38890], R67 ;  /* 0x038890433c0075a7 */ /* 0x001064000808017f */
[----:B-1----:R-:W-:Y:S05]  /*3ea10*/  @!P4 NANOSLEEP.SYNCS 0x989680 ;  /* 0x009896800000c95d */ /* 0x002fea0003900000 */
[----:B------:R-:W1:Y:S02]  /*3ea20*/  @!P4 SYNCS.PHASECHK.TRANS64 P4, [R60+URZ+0x38890], R67 ;  /* 0x038890433c00c5a7 */ /* 0x000e64000808007f */
[----:B-1----:R-:W-:Y:S05]  /*3ea30*/  @!P4 BRA `(.L_x_3627) ;  /* 0xfffffffc00f0c947 */ /* 0x002fea000383ffff */
[----:B------:R-:W-:Y:S05]  /*3ea40*/  BRA `(.L_x_4007) ;  /* 0xfffffc5000a47947 */ /* 0x000fea000383ffff */
.L_x_3631:
[----:B--2---:R2:W0:Y:S02]  /*3ea50*/  SYNCS.PHASECHK.TRANS64.TRYWAIT P3, [R60+URZ+0x388b0], R67 ;  /* 0x0388b0433c0075a7 */ /* 0x004424000806017f */
[----:B0-----:R-:W-:Y:S05]  /*3ea60*/  @!P3 NANOSLEEP.SYNCS 0x989680 ;  /* 0x009896800000b95d */ /* 0x001fea0003900000 */
[----:B------:R-:W0:Y:S02]  /*3ea70*/  @!P3 SYNCS.PHASECHK.TRANS64 P3, [R60+URZ+0x388b0], R67 ;  /* 0x0388b0433c00b5a7 */ /* 0x000e24000806007f */
[----:B0-----:R-:W-:Y:S05]  /*3ea80*/  @!P3 BRA `(.L_x_3631) ;  /* 0xfffffffc00f0b947 */ /* 0x001fea000383ffff */
[----:B------:R-:W-:Y:S05]  /*3ea90*/  BRA `(.L_x_4008) ;  /* 0xfffffc54000c7947 */ /* 0x000fea000383ffff */
.L_x_3675:
        /* <DEDUP_REMOVED lines=8> */
.L_x_4010:
[----:B------:R-:W-:Y:S05]  /*3eb20*/  BSYNC B1 ;  /* 0x0000000000017941 */ /* 0x000fea0003800000 */
.L_x_4009:
        /* <DEDUP_REMOVED lines=8> */
.L_x_4011:
[----:B------:R-:W-:Y:S02]  /*3ebb0*/  IMAD.MOV.U32 R13, RZ, RZ, R9 ;  /* 0x000000ffff0d7224 */ /* 0x000fe400078e0009 */
[----:B------:R-:W-:-:S07]  /*3ebc0*/  IMAD.MOV.U32 R4, RZ, RZ, R14 ;  /* 0x000000ffff047224 */ /* 0x000fce00078e000e */
[----:B------:R-:W-:Y:S05]  /*3ebd0*/  WARPSYNC.COLLECTIVE R15, `(.L_x_4012) ;  /* 0x000000000f087348 */ /* 0x000fea0003c00000 */
[----:B------:R0:W1:Y:S02]  /*3ebe0*/  SHFL.IDX P6, R14, R13, R12, R11 ;  /* 0x0000000c0d0e7389 */ /* 0x00006400000c000b */
[----:B01----:R-:W-:Y:S01]  /*3ebf0*/  ENDCOLLECTIVE ;  /* 0x000000000000791b */ /* 0x003fe20003800000 */
.L_x_4012:
[----:B------:R-:W-:Y:S02]  /*3ec00*/  IMAD.MOV.U32 R13, RZ, RZ, R8 ;  /* 0x000000ffff0d7224 */ /* 0x000fe400078e0008 */
[----:B------:R-:W-:-:S07]  /*3ec10*/  IMAD.MOV.U32 R5, RZ, RZ, R14 ;  /* 0x000000ffff057224 */ /* 0x000fce00078e000e */
[----:B------:R-:W-:Y:S05]  /*3ec20*/  WARPSYNC.COLLECTIVE R15, `(.L_x_4013) ;  /* 0x000000000f087348 */ /* 0x000fea0003c00000 */
[----:B------:R0:W1:Y:S02]  /*3ec30*/  SHFL.IDX P6, R14, R13, R12, R11 ;  /* 0x0000000c0d0e7389 */ /* 0x00006400000c000b */
[----:B01----:R-:W-:Y:S01]  /*3ec40*/  ENDCOLLECTIVE ;  /* 0x000000000000791b */ /* 0x003fe20003800000 */
.L_x_4013:
[----:B------:R-:W-:Y:S05]  /*3ec50*/  BRA `(.L_x_4014) ;  /* 0xfffffcf4005c7947 */ /* 0x000fea000383ffff */
.L_x_3678:
        /* <DEDUP_REMOVED lines=8> */
.L_x_4016:
[----:B------:R-:W-:Y:S05]  /*3ece0*/  BSYNC B1 ;  /* 0x0000000000017941 */ /* 0x000fea0003800000 */
.L_x_4015:
        /* <DEDUP_REMOVED lines=8> */
.L_x_4017:
[----:B------:R-:W-:Y:S02]  /*3ed70*/  IMAD.MOV.U32 R13, RZ, RZ, R9 ;  /* 0x000000ffff0d7224 */ /* 0x000fe400078e0009 */
[----:B------:R-:W-:-:S07]  /*3ed80*/  IMAD.MOV.U32 R4, RZ, RZ, R14 ;  /* 0x000000ffff047224 */ /* 0x000fce00078e000e */
[----:B------:R-:W-:Y:S05]  /*3ed90*/  WARPSYNC.COLLECTIVE R15, `(.L_x_4018) ;  /* 0x000000000f087348 */ /* 0x000fea0003c00000 */
[----:B------:R0:W1:Y:S02]  /*3eda0*/  SHFL.IDX P6, R14, R13, R12, R11 ;  /* 0x0000000c0d0e7389 */ /* 0x00006400000c000b */
[----:B01----:R-:W-:Y:S01]  /*3edb0*/  ENDCOLLECTIVE ;  /* 0x000000000000791b */ /* 0x003fe20003800000 */
.L_x_4018:
[----:B------:R-:W-:Y:S02]  /*3edc0*/  IMAD.MOV.U32 R13, RZ, RZ, R8 ;  /* 0x000000ffff0d7224 */ /* 0x000fe400078e0008 */
[----:B------:R-:W-:-:S07]  /*3edd0*/  IMAD.MOV.U32 R5, RZ, RZ, R14 ;  /* 0x000000ffff057224 */ /* 0x000fce00078e000e */
[----:B------:R-:W-:Y:S05]  /*3ede0*/  WARPSYNC.COLLECTIVE R15, `(.L_x_4019) ;  /* 0x000000000f087348 */ /* 0x000fea0003c00000 */
[----:B------:R0:W1:Y:S02]  /*3edf0*/  SHFL.IDX P6, R14, R13, R12, R11 ;  /* 0x0000000c0d0e7389 */ /* 0x00006400000c000b */
[----:B01----:R-:W-:Y:S01]  /*3ee00*/  ENDCOLLECTIVE ;  /* 0x000000000000791b */ /* 0x003fe20003800000 */
.L_x_4019:
[----:B------:R-:W-:Y:S05]  /*3ee10*/  BRA `(.L_x_4020) ;  /* 0xfffffcf400c07947 */ /* 0x000fea000383ffff */
.L_x_3682:
[----:B-1----:R1:W0:Y:S02]  /*3ee20*/  SYNCS.PHASECHK.TRANS64.TRYWAIT P0, [R2+URZ+0x38800], R7 ;  /* 0x03880007020075a7 */ /* 0x002224000800017f */
[----:B0-----:R-:W-:Y:S05]  /*3ee30*/  @!P0 NANOSLEEP.SYNCS 0x989680 ;  /* 0x009896800000895d */ /* 0x001fea0003900000 */
[----:B------:R-:W0:Y:S02]  /*3ee40*/  @!P0 SYNCS.PHASECHK.TRANS64 P0, [R2+URZ+0x38800], R7 ;  /* 0x03880007020085a7 */ /* 0x000e24000800007f */
[----:B0-----:R-:W-:Y:S05]  /*3ee50*/  @!P0 BRA `(.L_x_3682) ;  /* 0xfffffffc00f08947 */ /* 0x001fea000383ffff */
[----:B------:R-:W-:Y:S05]  /*3ee60*/  BRA `(.L_x_4021) ;  /* 0xfffffcf800487947 */ /* 0x000fea000383ffff */
.L_x_3690:
[----:B------:R-:W0:Y:S01]  /*3ee70*/  LDC R71, c[0x0][0x3f4] ;  /* 0x0000fd00ff477b82 */ /* 0x000e220000000800 */
[----:B------:R-:W-:Y:S01]  /*3ee80*/  BSSY B1, `(.L_x_4022) ;  /* 0x0000008000017945 */ /* 0x000fe20003800000 */
[----:B------:R-:W-:Y:S02]  /*3ee90*/  IMAD.MOV.U32 R13, RZ, RZ, R27 ;  /* 0x000000ffff0d7224 */ /* 0x000fe400078e001b */
[----:B------:R-:W-:Y:S02]  /*3eea0*/  IMAD.MOV.U32 R12, RZ, RZ, RZ ;  /* 0x000000ffff0c7224 */ /* 0x000fe400078e00ff */
[----:B------:R-:W-:Y:S02]  /*3eeb0*/  IMAD.MOV.U32 R11, RZ, RZ, 0x1c1f ;  /* 0x00001c1fff0b7424 */ /* 0x000fe400078e00ff */
[----:B------:R-:W-:-:S07]  /*3eec0*/  IMAD.MOV.U32 R15, RZ, RZ, -0x1 ;  /* 0xffffffffff0f7424 */ /* 0x000fce00078e00ff */
[----:B0-----:R-:W-:Y:S05]  /*3eed0*/  WARPSYNC.COLLECTIVE R15, `(.L_x_4023) ;  /* 0x000000000f087348 */ /* 0x001fea0003c00000 */
[----:B------:R1:W2:Y:S02]  /*3eee0*/  SHFL.IDX P6, R14, R13, R12, R11 ;  /* 0x0000000c0d0e7389 */ /* 0x0002a400000c000b */
[----:B012---:R-:W-:Y:S01]  /*3eef0*/  ENDCOLLECTIVE ;  /* 0x000000000000791b */ /* 0x007fe20003800000 */
.L_x_4023:
[----:B------:R-:W-:Y:S05]  /*3ef00*/  BSYNC B1 ;  /* 0x0000000000017941 */ /* 0x000fea0003800000 */
.L_x_4022:
[----:B------:R-:W-:Y:S01]  /*3ef10*/  IMAD.MOV.U32 R13, RZ, RZ, R26 ;  /* 0x000000ffff0d7224 */ /* 0x000fe200078e001a */
[----:B------:R-:W-:Y:S01]  /*3ef20*/  ISETP.GE.AND P0, PT, R22, R71, PT ;  /* 0x000000471600720c */ /* 0x000fe20003f06270 */
[----:B------:R-:W-:Y:S02]  /*3ef30*/  IMAD.MOV.U32 R12, RZ, RZ, RZ ;  /* 0x000000ffff0c7224 */ /* 0x000fe400078e00ff */
[----:B------:R-:W-:Y:S02]  /*3ef40*/  IMAD.MOV.U32 R11, RZ, RZ, 0x1c1f ;  /* 0x00001c1fff0b7424 */ /* 0x000fe400078e00ff */
[----:B------:R-:W-:Y:S02]  /*3ef50*/  IMAD.MOV.U32 R15, RZ, RZ, -0x1 ;  /* 0xffffffffff0f7424 */ /* 0x000fe400078e00ff */
[----:B------:R-:W-:Y:S02]  /*3ef60*/  IMAD.MOV.U32 R3, RZ, RZ, R14 ;  /* 0x000000ffff037224 */ /* 0x000fe400078e000e */
[----:B------:R-:W-:-:S07]  /*3ef70*/  IMAD R69, R24, R69, RZ ;  /* 0x0000004518457224 */ /* 0x000fce00078e02ff */
[----:B------:R-:W-:Y:S05]  /*3ef80*/  WARPSYNC.COLLECTIVE R15, `(.L_x_4024) ;  /* 0x000000000f087348 */ /* 0x000fea0003c00000 */
[----:B------:R0:W1:Y:S02]  /*3ef90*/  SHFL.IDX P6, R14, R13, R12, R11 ;  /* 0x0000000c0d0e7389 */ /* 0x00006400000c000b */
[----:B01----:R-:W-:Y:S01]  /*3efa0*/  ENDCOLLECTIVE ;  /* 0x000000000000791b */ /* 0x003fe20003800000 */
.L_x_4024:
[----:B------:R-:W-:Y:S01]  /*3efb0*/  ISETP.GE.OR P1, PT, R0, R69, P0 ;  /* 0x000000450000720c */ /* 0x000fe20000726670 */
[----:B------:R-:W-:-:S12]  /*3efc0*/  IMAD.MOV.U32 R13, RZ, RZ, R25 ;  /* 0x000000ffff0d7224 */ /* 0x000fd800078e0019 */
[C---:B------:R-:W-:Y:S01]  /*3efd0*/  @!P1 IMAD.SHL.U32 R7, R22.reuse, 0x2, RZ ;  /* 0x0000000216079824 */ /* 0x040fe200078e00ff */
[----:B------:R-:W-:Y:S01]  /*3efe0*/  @!P1 SHF.L.U64.HI R6, R22, 0x1, R23 ;  /* 0x0000000116069819 */ /* 0x000fe20000010217 */
[----:B------:R-:W-:-:S07]  /*3eff0*/  IMAD.MOV.U32 R4, RZ, RZ, R14 ;  /* 0x000000ffff047224 */ /* 0x000fce00078e000e */
[----:B------:R-:W-:Y:S05]  /*3f000*/  WARPSYNC.COLLECTIVE R15, `(.L_x_4025) ;  /* 0x000000000f087348 */ /* 0x000fea0003c00000 */
[----:B------:R0:W1:Y:S02]  /*3f010*/  SHFL.IDX P6, R14, R13, R12, R11 ;  /* 0x0000000c0d0e7389 */ /* 0x00006400000c000b */
[----:B01----:R-:W-:Y:S01]  /*3f020*/  ENDCOLLECTIVE ;  /* 0x000000000000791b */ /* 0x003fe20003800000 */
.L_x_4025:
[----:B------:R-:W-:-:S05]  /*3f030*/  @!P1 IADD3 R4, P2, R4, R7, RZ ;  /* 0x0000000704049210 */ /* 0x000fca0007f5e0ff */
[----:B------:R-:W-:Y:S02]  /*3f040*/  @!P1 IMAD.X R3, R3, 0x1, R6, P2 ;  /* 0x0000000103039824 */ /* 0x000fe400010e0606 */
[----:B------:R-:W-:Y:S02]  /*3f050*/  @!P1 IMAD.MOV.U32 R8, RZ, RZ, R4 ;  /* 0x000000ffff089224 */ /* 0x000fe400078e0004 */
[----:B------:R-:W-:Y:S02]  /*3f060*/  @!P1 IMAD.MOV.U32 R9, RZ, RZ, R3 ;  /* 0x000000ffff099224 */ /* 0x000fe400078e0003 */
[----:B------:R-:W-:Y:S02]  /*3f070*/  IMAD.MOV.U32 R13, RZ, RZ, R33 ;  /* 0x000000ffff0d7224 */ /* 0x000fe400078e0021 */
[----:B------:R-:W-:-:S07]  /*3f080*/  IMAD.MOV.U32 R5, RZ, RZ, R14 ;  /* 0x000000ffff057224 */ /* 0x000fce00078e000e */
[----:B------:R-:W-:Y:S05]  /*3f090*/  WARPSYNC.COLLECTIVE R15, `(.L_x_4026) ;  /* 0x000000000f087348 */ /* 0x000fea0003c00000 */
[----:B------:R0:W1:Y:S02]  /*3f0a0*/  SHFL.IDX P6, R14, R13, R12, R11 ;  /* 0x0000000c0d0e7389 */ /* 0x00006400000c000b */
[----:B01----:R-:W-:Y:S01]  /*3f0b0*/  ENDCOLLECTIVE ;  /* 0x000000000000791b */ /* 0x003fe20003800000 */
.L_x_4026:
[----:B------:R-:W2:Y:S01]  /*3f0c0*/  @!P1 LD.E.128 R8, desc[UR44][R8.64] ;  /* 0x0000002c08089980 */ /* 0x000ea2000c101d00 */
[----:B------:R-:W-:-:S05]  /*3f0d0*/  @!P1 IADD3 R14, P2, R14, R7, RZ ;  /* 0x000000070e0e9210 */ /* 0x000fca0007f5e0ff */
[----:B------:R-:W-:Y:S02]  /*3f0e0*/  @!P1 IMAD.X R5, R5, 0x1, R6, P2 ;  /* 0x0000000105059824 */ /* 0x000fe400010e0606 */
[----:B------:R-:W-:-:S06]  /*3f0f0*/  @!P1 IMAD.MOV.U32 R4, RZ, RZ, R14 ;  /* 0x000000ffff049224 */ /* 0x000fcc00078e000e */
[----:B------:R-:W5:Y:S01]  /*3f100*/  @!P1 LD.E.128 R4, desc[UR44][R4.64] ;  /* 0x0000002c04049980 */ /* 0x000f62000c101d00 */
[----:B------:R-:W-:Y:S02]  /*3f110*/  CS2R R64, SRZ ;  /* 0x0000000000407805 */ /* 0x000fe4000001ff00 */
[----:B------:R-:W-:Y:S01]  /*3f120*/  CS2R R66, SRZ ;  /* 0x0000000000427805 */ /* 0x000fe2000001ff00 */
[----:B------:R-:W-:Y:S01]  /*3f130*/  IMAD.MOV.U32 R13, RZ, RZ, R27 ;  /* 0x000000ffff0d7224 */ /* 0x000fe200078e001b */
[----:B------:R-:W-:Y:S02]  /*3f140*/  CS2R R20, SRZ ;  /* 0x0000000000147805 */ /* 0x000fe4000001ff00 */
[----:B------:R-:W-:Y:S01]  /*3f150*/  CS2R R46, SRZ ;  /* 0x00000000002e7805 */ /* 0x000fe2000001ff00 */
[----:B--2---:R-:W-:Y:S02]  /*3f160*/  @!P1 IMAD.MOV.U32 R65, RZ, RZ, R9 ;  /* 0x000000ffff419224 */ /* 0x004fe400078e0009 */
[----:B------:R-:W-:-:S02]  /*3f170*/  @!P1 IMAD.MOV.U32 R67, RZ, RZ, R11 ;  /* 0x000000ffff439224 */ /* 0x000fc400078e000b */
[----:B------:R-:W-:Y:S02]  /*3f180*/  IMAD.MOV.U32 R12, RZ, RZ, R65 ;  /* 0x000000ffff0c7224 */ /* 0x000fe400078e0041 */
[----:B------:R-:W-:Y:S02]  /*3f190*/  IMAD.MOV.U32 R11, RZ, RZ, 0x1c1f ;  /* 0x00001c1fff0b7424 */ /* 0x000fe400078e00ff */
[----:B------:R-:W-:Y:S01]  /*3f1a0*/  @!P1 IMAD.MOV.U32 R64, RZ, RZ, R8 ;  /* 0x000000ffff409224 */ /* 0x000fe200078e0008 */
[----:B------:R-:W-:Y:S01]  /*3f1b0*/  PRMT R73, R73, 0x5410, R12 ;  /* 0x0000541049497816 */ /* 0x000fe2000000000c */
[----:B------:R-:W-:Y:S02]  /*3f1c0*/  IMAD.MOV.U32 R12, RZ, RZ, 0x1 ;  /* 0x00000001ff0c7424 */ /* 0x000fe400078e00ff */
[----:B------:R-:W-:Y:S02]  /*3f1d0*/  IMAD.MOV.U32 R3, RZ, RZ, R64 ;  /* 0x000000ffff037224 */ /* 0x000fe400078e0040 */
[----:B------:R-:W-:-:S07]  /*3f1e0*/  @!P1 IMAD.MOV.U32 R66, RZ, RZ, R10 ;  /* 0x000000ffff429224 */ /* 0x000fce00078e000a */
[----:B-----5:R-:W-:Y:S05]  /*3f1f0*/  WARPSYNC.COLLECTIVE R15, `(.L_x_4027) ;  /* 0x000000000f087348 */ /* 0x020fea0003c00000 */
[----:B------:R0:W1:Y:S02]  /*3f200*/  SHFL.IDX P6, R14, R13, R12, R11 ;  /* 0x0000000c0d0e7389 */ /* 0x00006400000c000b */
[----:B01---5:R-:W-:Y:S01]  /*3f210*/  ENDCOLLECTIVE ;  /* 0x000000000000791b */ /* 0x023fe20003800000 */
.L_x_4027:
[----:B------:R-:W-:Y:S01]  /*3f220*/  IMAD.MOV.U32 R9, RZ, RZ, R67 ;  /* 0x000000ffff097224 */ /* 0x000fe200078e0043 */
[----:B------:R-:W-:Y:S01]  /*3f230*/  PRMT R76, R3, 0x7610, R76 ;  /* 0x00007610034c7816 */ /* 0x000fe2000000004c */
[----:B------:R-:W-:Y:S02]  /*3f240*/  IMAD.MOV.U32 R8, RZ, RZ, R66 ;  /* 0x000000ffff087224 */ /* 0x000fe400078e0042 */
[----:B------:R-:W-:-:S03]  /*3f250*/  @!P1 IMAD.MOV.U32 R20, RZ, RZ, R4 ;  /* 0x000000ffff149224 */ /* 0x000fc600078e0004 */
[----:B------:R-:W-:Y:S01]  /*3f260*/  PRMT R62, R8, 0x5410, R9 ;  /* 0x00005410083e7816 */ /* 0x000fe20000000009 */
[----:B------:R-:W-:Y:S01]  /*3f270*/  @!P1 IMAD.MOV.U32 R21, RZ, RZ, R5 ;  /* 0x000000ffff159224 */ /* 0x000fe200078e0005 */
[----:B------:R-:W-:Y:S01]  /*3f280*/  CS2R R8, SRZ ;  /* 0x0000000000087805 */ /* 0x000fe2000001ff00 */
[----:B------:R-:W-:Y:S02]  /*3f290*/  @!P1 IMAD.MOV.U32 R46, RZ, RZ, R6 ;  /* 0x000000ffff2e9224 */ /* 0x000fe400078e0006 */
[----:B------:R-:W-:Y:S02]  /*3f2a0*/  IMAD.MOV.U32 R13, RZ, RZ, R26 ;  /* 0x000000ffff0d7224 */ /* 0x000fe400078e001a */
[----:B------:R-:W-:Y:S02]  /*3f2b0*/  @!P1 IMAD.MOV.U32 R47, RZ, RZ, R7 ;  /* 0x000000ffff2f9224 */ /* 0x000fe400078e0007 */
[----:B------:R-:W-:Y:S02]  /*3f2c0*/  IMAD.MOV.U32 R4, RZ, RZ, R20 ;  /* 0x000000ffff047224 */ /* 0x000fe400078e0014 */
[----:B------:R-:W-:-:S02]  /*3f2d0*/  IMAD.MOV.U32 R5, RZ, RZ, R21 ;  /* 0x000000ffff057224 */ /* 0x000fc400078e0015 */
[----:B------:R-:W-:Y:S02]  /*3f2e0*/  IMAD.MOV.U32 R6, RZ, RZ, R46 ;  /* 0x000000ffff067224 */ /* 0x000fe400078e002e */
[----:B------:R-:W-:Y:S01]  /*3f2f0*/  IMAD.MOV.U32 R3, RZ, RZ, R14 ;  /* 0x000000ffff037224 */ /* 0x000fe200078e000e */
[----:B------:R-:W-:-:S07]  /*3f300*/  PRMT R73, R5, 0x7610, R73 ;  /* 0x0000761005497816 */ /* 0x000fce0000000049 */
[----:B------:R-:W-:Y:S05]  /*3f310*/  WARPSYNC.COLLECTIVE R15, `(.L_x_4028) ;  /* 0x000000000f087348 */ /* 0x000fea0003c00000 */
[----:B------:R0:W1:Y:S02]  /*3f320*/  SHFL.IDX P6, R14, R13, R12, R11 ;  /* 0x0000000c0d0e7389 */ /* 0x00006400000c000b */
[----:B01----:R-:W-:Y:S01]  /*3f330*/  ENDCOLLECTIVE ;  /* 0x000000000000791b */ /* 0x003fe20003800000 */
.L_x_4028:
[----:B------:R-:W-:-:S05]  /*3f340*/  IMAD.MOV.U32 R7, RZ, RZ, R47 ;  /* 0x000000ffff077224 */ /* 0x000fca00078e002f */
[----:B------:R-:W-:Y:S01]  /*3f350*/  PRMT R85, R6, 0x5410, R7 ;  /* 0x0000541006557816 */ /* 0x000fe20000000007 */
[----:B------:R-:W-:Y:S02]  /*3f360*/  IMAD.MOV.U32 R13, RZ, RZ, R25 ;  /* 0x000000ffff0d7224 */ /* 0x000fe400078e0019 */
[----:B------:R-:W-:-:S07]  /*3f370*/  IMAD.MOV.U32 R24, RZ, RZ, R14 ;  /* 0x000000ffff187224 */ /* 0x000fce00078e000e */
[----:B------:R-:W-:Y:S05]  /*3f380*/  WARPSYNC.COLLECTIVE R15, `(.L_x_4029) ;  /* 0x000000000f087348 */ /* 0x000fea0003c00000 */
[----:B------:R0:W1:Y:S02]  /*3f390*/  SHFL.IDX P6, R14, R13, R12, R11 ;  /* 0x0000000c0d0e7389 */ /* 0x00006400000c000b */
[----:B01----:R-:W-:Y:S01]  /*3f3a0*/  ENDCOLLECTIVE ;  /* 0x000000000000791b */ /* 0x003fe20003800000 */
.L_x_4029:
[----:B------:R-:W-:Y:S01]  /*3f3b0*/  IMAD.MOV.U32 R13, RZ, RZ, R33 ;  /* 0x000000ffff0d7224 */ /* 0x000fe200078e0021 */
[----:B------:R-:W-:Y:S01]  /*3f3c0*/  PRMT R33, R33, 0x5410, R4 ;  /* 0x0000541021217816 */ /* 0x000fe20000000004 */
[----:B------:R-:W-:-:S07]  /*3f3d0*/  IMAD.MOV.U32 R25, RZ, RZ, R14 ;  /* 0x000000ffff197224 */ /* 0x000fce00078e000e */
[----:B------:R-:W-:Y:S05]  /*3f3e0*/  WARPSYNC.COLLECTIVE R15, `(.L_x_4030) ;  /* 0x000000000f087348 */ /* 0x000fea0003c00000 */
[----:B------:R0:W1:Y:S02]  /*3f3f0*/  SHFL.IDX P6, R14, R13, R12, R11 ;  /* 0x0000000c0d0e7389 */ /* 0x00006400000c000b */
[----:B01----:R-:W-:Y:S01]  /*3f400*/  ENDCOLLECTIVE ;  /* 0x000000000000791b */ /* 0x003fe20003800000 */
.L_x_4030:
[----:B------:R-:W-:Y:S05]  /*3f410*/  BRA `(.L_x_4031) ;  /* 0xfffffd0400707947 */ /* 0x000fea000383ffff */
.L_x_3694:
[----:B0-----:R0:W1:Y:S02]  /*3f420*/  SYNCS.PHASECHK.TRANS64.TRYWAIT P1, [R2+URZ+0x38800], R13 ;  /* 0x0388000d020075a7 */ /* 0x001064000802017f */
[----:B-1----:R-:W-:Y:S05]  /*3f430*/  @!P1 NANOSLEEP.SYNCS 0x989680 ;  /* 0x009896800000995d */ /* 0x002fea0003900000 */
[----:B------:R-:W1:Y:S02]  /*3f440*/  @!P1 SYNCS.PHASECHK.TRANS64 P1, [R2+URZ+0x38800], R13 ;  /* 0x0388000d020095a7 */ /* 0x000e64000802007f */
[----:B-1----:R-:W-:Y:S05]  /*3f450*/  @!P1 BRA `(.L_x_3694) ;  /* 0xfffffffc00f09947 */ /* 0x002fea000383ffff */
[----:B------:R-:W-:Y:S05]  /*3f460*/  BRA `(.L_x_4032) ;  /* 0xfffffd0400cc7947 */ /* 0x000fea000383ffff */
.L_x_3709:
[----:B0-----:R0:W1:Y:S02]  /*3f470*/  SYNCS.PHASECHK.TRANS64.TRYWAIT P0, [R4+URZ], R5 ;  /* 0x00000005040075a7 */ /* 0x001064000800017f */
[----:B-1----:R-:W-:Y:S05]  /*3f480*/  @!P0 NANOSLEEP.SYNCS 0x989680 ;  /* 0x009896800000895d */ /* 0x002fea0003900000 */
[----:B------:R-:W1:Y:S02]  /*3f490*/  @!P0 SYNCS.PHASECHK.TRANS64 P0, [R4+URZ], R5 ;  /* 0x00000005040085a7 */ /* 0x000e64000800007f */
[----:B-1----:R-:W-:Y:S05]  /*3f4a0*/  @!P0 BRA `(.L_x_3709) ;  /* 0xfffffffc00f08947 */ /* 0x002fea000383ffff */
[----:B------:R-:W-:Y:S05]  /*3f4b0*/  BRA `(.L_x_3708) ;  /* 0xfffffd1c00407947 */ /* 0x000fea000383ffff */
.L_x_3716:
[----:B-1----:R1:W2:Y:S02]  /*3f4c0*/  SYNCS.PHASECHK.TRANS64.TRYWAIT P0, [R4+URZ], R5 ;  /* 0x00000005040075a7 */ /* 0x0022a4000800017f */
[----:B--2---:R-:W-:Y:S05]  /*3f4d0*/  @!P0 NANOSLEEP.SYNCS 0x989680 ;  /* 0x009896800000895d */ /* 0x004fea0003900000 */
[----:B------:R-:W2:Y:S02]  /*3f4e0*/  @!P0 SYNCS.PHASECHK.TRANS64 P0, [R4+URZ], R5 ;  /* 0x00000005040085a7 */ /* 0x000ea4000800007f */
[----:B--2---:R-:W-:Y:S05]  /*3f4f0*/  @!P0 BRA `(.L_x_3716) ;  /* 0xfffffffc00f08947 */ /* 0x004fea000383ffff */
[----:B------:R-:W-:Y:S05]  /*3f500*/  BRA `(.L_x_3715) ;  /* 0xfffffd20007c7947 */ /* 0x000fea000383ffff */
.L_x_3743:
[----:B0-----:R0:W1:Y:S02]  /*3f510*/  SYNCS.PHASECHK.TRANS64.TRYWAIT P1, [R6+URZ], R7 ;  /* 0x00000007060075a7 */ /* 0x001064000802017f */
[----:B-1----:R-:W-:Y:S05]  /*3f520*/  @!P1 NANOSLEEP.SYNCS 0x989680 ;  /* 0x009896800000995d */ /* 0x002fea0003900000 */
[----:B------:R-:W1:Y:S02]  /*3f530*/  @!P1 SYNCS.PHASECHK.TRANS64 P1, [R6+URZ], R7 ;  /* 0x00000007060095a7 */ /* 0x000e64000802007f */
[----:B-1----:R-:W-:Y:S05]  /*3f540*/  @!P1 BRA `(.L_x_3743) ;  /* 0xfffffffc00f09947 */ /* 0x002fea000383ffff */
[----:B------:R-:W-:Y:S05]  /*3f550*/  BRA `(.L_x_3742) ;  /* 0xfffffdc800107947 */ /* 0x000fea000383ffff */
.L_x_3750:
[----:B-1----:R1:W2:Y:S02]  /*3f560*/  SYNCS.PHASECHK.TRANS64.TRYWAIT P1, [R6+URZ], R7 ;  /* 0x00000007060075a7 */ /* 0x0022a4000802017f */
[----:B--2---:R-:W-:Y:S05]  /*3f570*/  @!P1 NANOSLEEP.SYNCS 0x989680 ;  /* 0x009896800000995d */ /* 0x004fea0003900000 */
[----:B------:R-:W2:Y:S02]  /*3f580*/  @!P1 SYNCS.PHASECHK.TRANS64 P1, [R6+URZ], R7 ;  /* 0x00000007060095a7 */ /* 0x000ea4000802007f */
[----:B--2---:R-:W-:Y:S05]  /*3f590*/  @!P1 BRA `(.L_x_3750) ;  /* 0xfffffffc00f09947 */ /* 0x004fea000383ffff */
[----:B------:R-:W-:Y:S05]  /*3f5a0*/  BRA `(.L_x_3749) ;  /* 0xfffffdcc004c7947 */ /* 0x000fea000383ffff */
.L_x_3763:
[----:B0-----:R0:W1:Y:S02]  /*3f5b0*/  SYNCS.PHASECHK.TRANS64.TRYWAIT P0, [R4+URZ], R5 ;  /* 0x00000005040075a7 */ /* 0x001064000800017f */
[----:B-1----:R-:W-:Y:S05]  /*3f5c0*/  @!P0 NANOSLEEP.SYNCS 0x989680 ;  /* 0x009896800000895d */ /* 0x002fea0003900000 */
[----:B------:R-:W1:Y:S02]  /*3f5d0*/  @!P0 SYNCS.PHASECHK.TRANS64 P0, [R4+URZ], R5 ;  /* 0x00000005040085a7 */ /* 0x000e64000800007f */
[----:B-1----:R-:W-:Y:S05]  /*3f5e0*/  @!P0 BRA `(.L_x_3763) ;  /* 0xfffffffc00f08947 */ /* 0x002fea000383ffff */
[----:B------:R-:W-:Y:S05]  /*3f5f0*/  BRA `(.L_x_3762) ;  /* 0xfffffe6000947947 */ /* 0x000fea000383ffff */
.L_x_3770:
[----:B-1----:R1:W2:Y:S02]  /*3f600*/  SYNCS.PHASECHK.TRANS64.TRYWAIT P0, [R4+URZ], R5 ;  /* 0x00000005040075a7 */ /* 0x0022a4000800017f */
[----:B--2---:R-:W-:Y:S05]  /*3f610*/  @!P0 NANOSLEEP.SYNCS 0x989680 ;  /* 0x009896800000895d */ /* 0x004fea0003900000 */
[----:B------:R-:W2:Y:S02]  /*3f620*/  @!P0 SYNCS.PHASECHK.TRANS64 P0, [R4+URZ], R5 ;  /* 0x00000005040085a7 */ /* 0x000ea4000800007f */
[----:B--2---:R-:W-:Y:S05]  /*3f630*/  @!P0 BRA `(.L_x_3770) ;  /* 0xfffffffc00f08947 */ /* 0x004fea000383ffff */
[----:B------:R-:W-:Y:S05]  /*3f640*/  BRA `(.L_x_3769) ;  /* 0xfffffe6400d07947 */ /* 0x000fea000383ffff */
.L_x_3822:
        /* <DEDUP_REMOVED lines=11> */
.L_x_4034:
[----:B------:R-:W-:Y:S05]  /*3f700*/  BSYNC B1 ;  /* 0x0000000000017941 */ /* 0x000fea0003800000 */
.L_x_4033:
[----:B------:R-:W-:Y:S05]  /*3f710*/  BRA `(.L_x_4035) ;  /* 0xffffff6400747947 */ /* 0x000fea000383ffff */
.L_x_3824:
[----:B------:R-:W-:Y:S01]  /*3f720*/  BSSY B1, `(.L_x_4036) ;  /* 0x0000006000017945 */ /* 0x000fe20003800000 */
[----:B------:R-:W-:-:S07]  /*3f730*/  IMAD.MOV.U32 R15, RZ, RZ, -0x1 ;  /* 0xffffffffff0f7424 */ /* 0x000fce00078e00ff */
[----:B01----:R-:W-:Y:S05]  /*3f740*/  WARPSYNC.COLLECTIVE R15, `(.L_x_4037) ;  /* 0x000000000f0c7348 */ /* 0x003fea0003c00000 */
[----:B------:R-:W-:Y:S02]  /*3f750*/  ELECT P6, UR62, PT ;  /* 0x00000000003e782f */ /* 0x000fe400038c0000 */
[----:B------:R-:W-:Y:S01]  /*3f760*/  MOV R14, UR62 ;  /* 0x0000003e000e7c02 */ /* 0x000fe20008000f00 */
[----:B01----:R-:W-:Y:S10]  /*3f770*/  ENDCOLLECTIVE ;  /* 0x000000000000791b */ /* 0x003ff40003800000 */
.L_x_4037:
[----:B------:R-:W-:Y:S05]  /*3f780*/  BSYNC B1 ;  /* 0x0000000000017941 */ /* 0x000fea0003800000 */
.L_x_4036:
[----:B------:R-:W-:Y:S05]  /*3f790*/  BRA `(.L_x_3823) ;  /* 0xffffff64006c7947 */ /* 0x000fea000383ffff */
.L_x_3826:
[----:B-1----:R-:W2:Y:S02]  /*3f7a0*/  LDL R5, [R1+0x430] ;  /* 0x0004300001057983 */ /* 0x002ea40000100800 */
[----:B--2---:R1:W2:Y:S02]  /*3f7b0*/  SYNCS.PHASECHK.TRANS64.TRYWAIT P0, [R5+URZ+0x38820], R4 ;  /* 0x03882004050075a7 */ /* 0x0042a4000800017f */
[----:B--2---:R-:W-:Y:S05]  /*3f7c0*/  @!P0 NANOSLEEP.SYNCS 0x989680 ;  /* 0x009896800000895d */ /* 0x004fea0003900000 */
[----:B------:R-:W2:Y:S02]  /*3f7d0*/  @!P0 SYNCS.PHASECHK.TRANS64 P0, [R5+URZ+0x38820], R4 ;  /* 0x03882004050085a7 */ /* 0x000ea4000800007f */
[----:B--2---:R-:W-:Y:S05]  /*3f7e0*/  @!P0 BRA `(.L_x_3826) ;  /* 0xfffffffc00ec8947 */ /* 0x004fea000383ffff */
[----:B------:R-:W-:Y:S05]  /*3f7f0*/  BRA `(.L_x_4038) ;  /* 0xffffff64007c7947 */ /* 0x000fea000383ffff */
.L_x_3830:
[----:B-1----:R1:W2:Y:S02]  /*3f800*/  SYNCS.PHASECHK.TRANS64.TRYWAIT P0, [R5+URZ+0x388a0], R9 ;  /* 0x0388a009050075a7 */ /* 0x0022a4000800017f */
[----:B--2---:R-:W-:Y:S05]  /*3f810*/  @!P0 NANOSLEEP.SYNCS 0x989680 ;  /* 0x009896800000895d */ /* 0x004fea0003900000 */
[----:B------:R-:W2:Y:S02]  /*3f820*/  @!P0 SYNCS.PHASECHK.TRANS64 P0, [R5+URZ+0x388a0], R9 ;  /* 0x0388a009050085a7 */ /* 0x000ea4000800007f */
[----:B--2---:R-:W-:Y:S05]  /*3f830*/  @!P0 BRA `(.L_x_3830) ;  /* 0xfffffffc00f08947 */ /* 0x004fea000383ffff */
[----:B------:R-:W-:Y:S05]  /*3f840*/  BRA `(.L_x_4039) ;  /* 0xffffff6400a47947 */ /* 0x000fea000383ffff */
.L_x_3835:
[----:B--2---:R2:W3:Y:S02]  /*3f850*/  SYNCS.PHASECHK.TRANS64.TRYWAIT P0, [R5+URZ+0x388c0], R9 ;  /* 0x0388c009050075a7 */ /* 0x0044e4000800017f */
[----:B---3--:R-:W-:Y:S05]  /*3f860*/  @!P0 NANOSLEEP.SYNCS 0x989680 ;  /* 0x009896800000895d */ /* 0x008fea0003900000 */
[----:B------:R-:W3:Y:S02]  /*3f870*/  @!P0 SYNCS.PHASECHK.TRANS64 P0, [R5+URZ+0x388c0], R9 ;  /* 0x0388c009050085a7 */ /* 0x000ee4000800007f */
[----:B---3--:R-:W-:Y:S05]  /*3f880*/  @!P0 BRA `(.L_x_3835) ;  /* 0xfffffffc00f08947 */ /* 0x008fea000383ffff */
[----:B------:R-:W-:Y:S05]  /*3f890*/  BRA `(.L_x_4040) ;  /* 0xffffff6800287947 */ /* 0x000fea000383ffff */
.L_x_3849:
[----:B-1----:R1:W2:Y:S02]  /*3f8a0*/  SYNCS.PHASECHK.TRANS64.TRYWAIT P1, [R5+URZ+0x388a0], R6 ;  /* 0x0388a006050075a7 */ /* 0x0022a4000802017f */
[----:B--2---:R-:W-:Y:S05]  /*3f8b0*/  @!P1 NANOSLEEP.SYNCS 0x989680 ;  /* 0x009896800000995d */ /* 0x004fea0003900000 */
[----:B------:R-:W2:Y:S02]  /*3f8c0*/  @!P1 SYNCS.PHASECHK.TRANS64 P1, [R5+URZ+0x388a0], R6 ;  /* 0x0388a006050095a7 */ /* 0x000ea4000802007f */
[----:B--2---:R-:W-:Y:S05]  /*3f8d0*/  @!P1 BRA `(.L_x_3849) ;  /* 0xfffffffc00f09947 */ /* 0x004fea000383ffff */
[----:B------:R-:W-:Y:S05]  /*3f8e0*/  BRA `(.L_x_4041) ;  /* 0xffffff7000b07947 */ /* 0x000fea000383ffff */
.L_x_3854:
[----:B--2---:R2:W3:Y:S02]  /*3f8f0*/  SYNCS.PHASECHK.TRANS64.TRYWAIT P1, [R5+URZ+0x388c0], R6 ;  /* 0x0388c006050075a7 */ /* 0x0044e4000802017f */
[----:B---3--:R-:W-:Y:S05]  /*3f900*/  @!P1 NANOSLEEP.SYNCS 0x989680 ;  /* 0x009896800000995d */ /* 0x008fea0003900000 */
[----:B------:R-:W3:Y:S02]  /*3f910*/  @!P1 SYNCS.PHASECHK.TRANS64 P1, [R5+URZ+0x388c0], R6 ;  /* 0x0388c006050095a7 */ /* 0x000ee4000802007f */
[----:B---3--:R-:W-:Y:S05]  /*3f920*/  @!P1 BRA `(.L_x_3854) ;  /* 0xfffffffc00f09947 */ /* 0x008fea000383ffff */
[----:B------:R-:W-:Y:S05]  /*3f930*/  BRA `(.L_x_4042) ;  /* 0xffffff7400307947 */ /* 0x000fea000383ffff */
.L_x_3882:
[----:B------:R-:W2:Y:S01]  /*3f940*/  S2R R4, SR_TID.X ;  /* 0x0000000000047919 */ /* 0x000ea20000002100 */
[----:B------:R-:W-:Y:S01]  /*3f950*/  BSSY B0, `(.L_x_4043) ;  /* 0x000000a000007945 */ /* 0x000fe20003800000 */
[----:B------:R-:W-:Y:S02]  /*3f960*/  IMAD.MOV.U32 R12, RZ, RZ, RZ ;  /* 0x000000ffff0c7224 */ /* 0x000fe400078e00ff */
[----:B0-----:R-:W-:Y:S02]  /*3f970*/  IMAD.MOV.U32 R11, RZ, RZ, 0x1f ;  /* 0x0000001fff0b7424 */ /* 0x001fe400078e00ff */
[----:B------:R-:W-:Y:S01]  /*3f980*/  IMAD.MOV.U32 R15, RZ, RZ, -0x1 ;  /* 0xffffffffff0f7424 */ /* 0x000fe200078e00ff */
[----:B--2---:R-:W-:-:S04]  /*3f990*/  SHF.R.U32.HI R4, RZ, 0x5, R4 ;  /* 0x00000005ff047819 */ /* 0x004fc80000011604 */
[----:B------:R-:W-:-:S05]  /*3f9a0*/  LOP3.LUT R4, R4, 0x3, RZ, 0xc0, !PT ;  /* 0x0000000304047812 */ /* 0x000fca00078ec0ff */
[----:B------:R-:W-:-:S07]  /*3f9b0*/  IMAD.MOV.U32 R13, RZ, RZ, R4 ;  /* 0x000000ffff0d7224 */ /* 0x000fce00078e0004 */
[----:B-1----:R-:W-:Y:S05]  /*3f9c0*/  WARPSYNC.COLLECTIVE R15, `(.L_x_4044) ;  /* 0x000000000f087348 */ /* 0x002fea0003c00000 */
[----:B------:R0:W2:Y:S02]  /*3f9d0*/  SHFL.IDX P6, R14, R13, R12, R11 ;  /* 0x0000000c0d0e7389 */ /* 0x0000a400000c000b */
[----:B012---:R-:W-:Y:S01]  /*3f9e0*/  ENDCOLLECTIVE ;  /* 0x000000000000791b */ /* 0x007fe20003800000 */
.L_x_4044:
[----:B------:R-:W-:Y:S05]  /*3f9f0*/  BSYNC B0 ;  /* 0x0000000000007941 */ /* 0x000fea0003800000 */
.L_x_4043:
[----:B------:R-:W-:Y:S05]  /*3fa00*/  BRA `(.L_x_4045) ;  /* 0xffffff88000c7947 */ /* 0x000fea000383ffff */
.L_x_3884:
[----:B------:R-:W-:Y:S01]  /*3fa10*/  BSSY B0, `(.L_x_4046) ;  /* 0x0000006000007945 */ /* 0x000fe20003800000 */
[----:B------:R-:W-:-:S07]  /*3fa20*/  IMAD.MOV.U32 R15, RZ, RZ, -0x1 ;  /* 0xffffffffff0f7424 */ /* 0x000fce00078e00ff */
[----:B01-3--:R-:W-:Y:S05]  /*3fa30*/  WARPSYNC.COLLECTIVE R15, `(.L_x_4047) ;  /* 0x000000000f0c7348 */ /* 0x00bfea0003c00000 */
[----:B------:R-:W-:Y:S02]  /*3fa40*/  ELECT P6, UR62, PT ;  /* 0x00000000003e782f */ /* 0x000fe400038c0000 */
[----:B------:R-:W-:Y:S01]  /*3fa50*/  MOV R14, UR62 ;  /* 0x0000003e000e7c02 */ /* 0x000fe20008000f00 */
[----:B01-3--:R-:W-:Y:S10]  /*3fa60*/  ENDCOLLECTIVE ;  /* 0x000000000000791b */ /* 0x00bff40003800000 */
.L_x_4047:
[----:B------:R-:W-:Y:S05]  /*3fa70*/  BSYNC B0 ;  /* 0x0000000000007941 */ /* 0x000fea0003800000 */
.L_x_4046:
[----:B------:R-:W-:Y:S05]  /*3fa80*/  BRA `(.L_x_4048) ;  /* 0xffffff8800187947 */ /* 0x000fea000383ffff */
.L_x_3886:
[----:B-1----:R1:W2:Y:S02]  /*3fa90*/  SYNCS.PHASECHK.TRANS64.TRYWAIT P0, [R0+URZ+0x38840], R2 ;  /* 0x03884002000075a7 */ /* 0x0022a4000800017f */
[----:B--2---:R-:W-:Y:S05]  /*3faa0*/  @!P0 NANOSLEEP.SYNCS 0x989680 ;  /* 0x009896800000895d */ /* 0x004fea0003900000 */
[----:B------:R-:W2:Y:S02]  /*3fab0*/  @!P0 SYNCS.PHASECHK.TRANS64 P0, [R0+URZ+0x38840], R2 ;  /* 0x03884002000085a7 */ /* 0x000ea4000800007f */
[----:B--2---:R-:W-:Y:S05]  /*3fac0*/  @!P0 BRA `(.L_x_3886) ;  /* 0xfffffffc00f08947 */ /* 0x004fea000383ffff */
[----:B------:R-:W-:Y:S05]  /*3fad0*/  BRA `(.L_x_4049) ;  /* 0xffffff8800807947 */ /* 0x000fea000383ffff */
.L_x_3890:
        /* <DEDUP_REMOVED lines=10> */
.L_x_4050:
[----:B------:R0:W-:Y:S01]  /*3fb80*/  STL [R1+0x45c], R8 ;  /* 0x00045c0801007387 */ /* 0x0001e20000100800 */
[----:B------:R-:W-:Y:S02]  /*3fb90*/  IMAD.MOV.U32 R13, RZ, RZ, R3 ;  /* 0x000000ffff0d7224 */ /* 0x000fe400078e0003 */
[----:B------:R-:W-:-:S07]  /*3fba0*/  IMAD.MOV.U32 R4, RZ, RZ, R14 ;  /* 0x000000ffff047224 */ /* 0x000fce00078e000e */
[----:B0-----:R-:W-:Y:S05]  /*3fbb0*/  WARPSYNC.COLLECTIVE R15, `(.L_x_4051) ;  /* 0x000000000f087348 */ /* 0x001fea0003c00000 */
[----:B------:R1:W2:Y:S02]  /*3fbc0*/  SHFL.IDX P6, R14, R13, R12, R11 ;  /* 0x0000000c0d0e7389 */ /* 0x0002a400000c000b */
[----:B012---:R-:W-:Y:S01]  /*3fbd0*/  ENDCOLLECTIVE ;  /* 0x000000000000791b */ /* 0x007fe20003800000 */
.L_x_4051:
[----:B------:R-:W-:Y:S02]  /*3fbe0*/  IMAD.MOV.U32 R13, RZ, RZ, R2 ;  /* 0x000000ffff0d7224 */ /* 0x000fe400078e0002 */
[----:B------:R-:W-:Y:S02]  /*3fbf0*/  IMAD.MOV.U32 R12, RZ, RZ, 0x1 ;  /* 0x00000001ff0c7424 */ /* 0x000fe400078e00ff */
[----:B------:R-:W-:-:S07]  /*3fc00*/  IMAD.MOV.U32 R5, RZ, RZ, R14 ;  /* 0x000000ffff057224 */ /* 0x000fce00078e000e */
[----:B------:R-:W-:Y:S05]  /*3fc10*/  WARPSYNC.COLLECTIVE R15, `(.L_x_4052) ;  /* 0x000000000f087348 */ /* 0x000fea0003c00000 */
[----:B------:R0:W1:Y:S02]  /*3fc20*/  SHFL.IDX P6, R14, R13, R12, R11 ;  /* 0x0000000c0d0e7389 */ /* 0x00006400000c000b */
[----:B01----:R-:W-:Y:S01]  /*3fc30*/  ENDCOLLECTIVE ;  /* 0x000000000000791b */ /* 0x003fe20003800000 */
.L_x_4052:
[----:B------:R-:W-:Y:S02]  /*3fc40*/  IMAD.MOV.U32 R13, RZ, RZ, R3 ;  /* 0x000000ffff0d7224 */ /* 0x000fe400078e0003 */
[----:B------:R-:W-:-:S07]  /*3fc50*/  IMAD.MOV.U32 R6, RZ, RZ, R14 ;  /* 0x000000ffff067224 */ /* 0x000fce00078e000e */
[----:B------:R-:W-:Y:S05]  /*3fc60*/  WARPSYNC.COLLECTIVE R15, `(.L_x_4053) ;  /* 0x000000000f087348 */ /* 0x000fea0003c00000 */
[----:B------:R0:W1:Y:S02]  /*3fc70*/  SHFL.IDX P6, R14, R13, R12, R11 ;  /* 0x0000000c0d0e7389 */ /* 0x00006400000c000b */
[----:B01----:R-:W-:Y:S01]  /*3fc80*/  ENDCOLLECTIVE ;  /* 0x000000000000791b */ /* 0x003fe20003800000 */
.L_x_4053:
        /* <DEDUP_REMOVED lines=22> */
.L_x_4054:
        /* <DEDUP_REMOVED lines=10> */
.L_x_4055:
        /* <DEDUP_REMOVED lines=11> */
.L_x_4056:
        /* <DEDUP_REMOVED lines=14> */
.L_x_4057:
[----:B------:R-:W-:Y:S01]  /*40020*/  IMAD.MOV.U32 R3, RZ, RZ, R14 ;  /* 0x000000ffff037224 */ /* 0x000fe200078e000e */
[----:B------:R-:W-:Y:S06]  /*40030*/  BRA `(.L_x_4058) ;  /* 0xffffff8c00e47947 */ /* 0x000fec000383ffff */
.L_x_3894:
        /* <DEDUP_REMOVED lines=28> */
.L_x_4060:
[----:B------:R-:W-:Y:S05]  /*40200*/  BSYNC B0 ;  /* 0x0000000000007941 */ /* 0x000fea0003800000 */
.L_x_4059:
        /* <DEDUP_REMOVED lines=12> */
.L_x_4061:
        /* <DEDUP_REMOVED lines=43> */
.L_x_4062:
        /* <DEDUP_REMOVED lines=18> */
.L_x_4063:
        /* <DEDUP_REMOVED lines=29> */
.L_x_4064:
        /* <DEDUP_REMOVED lines=13> */
.L_x_4065:
        /* <DEDUP_REMOVED lines=34> */
.L_x_4066:
[----:B------:R-:W-:Y:S02]  /*40b60*/  IMAD.MOV.U32 R13, RZ, RZ, R0 ;  /* 0x000000ffff0d7224 */ /* 0x000fe400078e0000 */
[----:B------:R-:W-:-:S07]  /*40b70*/  IMAD.MOV.U32 R4, RZ, RZ, R14 ;  /* 0x000000ffff047224 */ /* 0x000fce00078e000e */
[----:B------:R-:W-:Y:S05]  /*40b80*/  WARPSYNC.COLLECTIVE R15, `(.L_x_4067) ;  /* 0x000000000f087348 */ /* 0x000fea0003c00000 */
[----:B------:R0:W1:Y:S02]  /*40b90*/  SHFL.IDX P6, R14, R13, R12, R11 ;  /* 0x0000000c0d0e7389 */ /* 0x00006400000c000b */
[----:B01----:R-:W-:Y:S01]  /*40ba0*/  ENDCOLLECTIVE ;  /* 0x000000000000791b */ /* 0x003fe20003800000 */
.L_x_4067:
[----:B------:R-:W-:Y:S01]  /*40bb0*/  IMAD.MOV.U32 R0, RZ, RZ, R14 ;  /* 0x000000ffff007224 */ /* 0x000fe200078e000e */
[----:B------:R-:W-:Y:S06]  /*40bc0*/  BRA `(.L_x_4068) ;  /* 0xffffff9000c07947 */ /* 0x000fec000383ffff */
.L_x_3899:
[----:B0-----:R-:W3:Y:S02]  /*40bd0*/  LDL R2, [R1+0x430] ;  /* 0x0004300001027983 */ /* 0x001ee40000100800 */
[----:B---3--:R0:W3:Y:S02]  /*40be0*/  SYNCS.PHASECHK.TRANS64.TRYWAIT P0, [R2+URZ+0x38820], R0 ;  /* 0x03882000020075a7 */ /* 0x0080e4000800017f */
[----:B---3--:R-:W-:Y:S05]  /*40bf0*/  @!P0 NANOSLEEP.SYNCS 0x989680 ;  /* 0x009896800000895d */ /* 0x008fea0003900000 */
[----:B------:R-:W3:Y:S02]  /*40c00*/  @!P0 SYNCS.PHASECHK.TRANS64 P0, [R2+URZ+0x38820], R0 ;  /* 0x03882000020085a7 */ /* 0x000ee4000800007f */
[----:B---3--:R-:W-:Y:S05]  /*40c10*/  @!P0 BRA `(.L_x_3899) ;  /* 0xfffffffc00ec8947 */ /* 0x008fea000383ffff */
[----:B------:R-:W-:Y:S05]  /*40c20*/  BRA `(.L_x_4069) ;  /* 0xffffff9400807947 */ /* 0x000fea000383ffff */
.L_x_3903:
[----:B0-----:R0:W1:Y:S02]  /*40c30*/  SYNCS.PHASECHK.TRANS64.TRYWAIT P0, [R0+URZ+0x38860], R2 ;  /* 0x03886002000075a7 */ /* 0x001064000800017f */
[----:B-1----:R-:W-:Y:S05]  /*40c40*/  @!P0 NANOSLEEP.SYNCS 0x989680 ;  /* 0x009896800000895d */ /* 0x002fea0003900000 */
[----:B------:R-:W1:Y:S02]  /*40c50*/  @!P0 SYNCS.PHASECHK.TRANS64 P0, [R0+URZ+0x38860], R2 ;  /* 0x03886002000085a7 */ /* 0x000e64000800007f */
[----:B-1----:R-:W-:Y:S05]  /*40c60*/  @!P0 BRA `(.L_x_3903) ;  /* 0xfffffffc00f08947 */ /* 0x002fea000383ffff */
[----:B------:R-:W-:Y:S05]  /*40c70*/  BRA `(.L_x_4070) ;  /* 0xffffff9400b07947 */ /* 0x000fea000383ffff */
.L_x_3922:
[----:B0-----:R0:W1:Y:S02]  /*40c80*/  SYNCS.PHASECHK.TRANS64.TRYWAIT P0, [R2+URZ+0x38840], R5 ;  /* 0x03884005020075a7 */ /* 0x001064000800017f */
[----:B-1----:R-:W-:Y:S05]  /*40c90*/  @!P0 NANOSLEEP.SYNCS 0x989680 ;  /* 0x009896800000895d */ /* 0x002fea0003900000 */
[----:B------:R-:W1:Y:S02]  /*40ca0*/  @!P0 SYNCS.PHASECHK.TRANS64 P0, [R2+URZ+0x38840], R5 ;  /* 0x03884005020085a7 */ /* 0x000e64000800007f */
[----:B-1----:R-:W-:Y:S05]  /*40cb0*/  @!P0 BRA `(.L_x_3922) ;  /* 0xfffffffc00f08947 */ /* 0x002fea000383ffff */
[----:B------:R-:W-:Y:S05]  /*40cc0*/  BRA `(.L_x_4071) ;  /* 0xffffffa000bc7947 */ /* 0x000fea000383ffff */
.L_x_3927:
[----:B-1----:R1:W3:Y:S02]  /*40cd0*/  SYNCS.PHASECHK.TRANS64.TRYWAIT P0, [R2+URZ+0x38860], R5 ;  /* 0x03886005020075a7 */ /* 0x0022e4000800017f */
[----:B---3--:R-:W-:Y:S05]  /*40ce0*/  @!P0 NANOSLEEP.SYNCS 0x989680 ;  /* 0x009896800000895d */ /* 0x008fea0003900000 */
[----:B------:R-:W3:Y:S02]  /*40cf0*/  @!P0 SYNCS.PHASECHK.TRANS64 P0, [R2+URZ+0x38860], R5 ;  /* 0x03886005020085a7 */ /* 0x000ee4000800007f */
[----:B---3--:R-:W-:Y:S05]  /*40d00*/  @!P0 BRA `(.L_x_3927) ;  /* 0xfffffffc00f08947 */ /* 0x008fea000383ffff */
[----:B------:R-:W-:Y:S05]  /*40d10*/  BRA `(.L_x_4072) ;  /* 0xffffffa400407947 */ /* 0x000fea000383ffff */
.L_x_3942:
[----:B0-----:R0:W1:Y:S02]  /*40d20*/  SYNCS.PHASECHK.TRANS64.TRYWAIT P0, [R3+URZ+0x38840], R2 ;  /* 0x03884002030075a7 */ /* 0x001064000800017f */
[----:B-1----:R-:W-:Y:S05]  /*40d30*/  @!P0 NANOSLEEP.SYNCS 0x989680 ;  /* 0x009896800000895d */ /* 0x002fea0003900000 */
[----:B------:R-:W1:Y:S02]  /*40d40*/  @!P0 SYNCS.PHASECHK.TRANS64 P0, [R3+URZ+0x38840], R2 ;  /* 0x03884002030085a7 */ /* 0x000e64000800007f */
[----:B-1----:R-:W-:Y:S05]  /*40d50*/  @!P0 BRA `(.L_x_3942) ;  /* 0xfffffffc00f08947 */ /* 0x002fea000383ffff */
[----:B------:R-:W-:Y:S05]  /*40d60*/  BRA `(.L_x_4073) ;  /* 0xffffffb000307947 */ /* 0x000fea000383ffff */
.L_x_3947:
[----:B-1----:R1:W3:Y:S02]  /*40d70*/  SYNCS.PHASECHK.TRANS64.TRYWAIT P0, [R3+URZ+0x38860], R2 ;  /* 0x03886002030075a7 */ /* 0x0022e4000800017f */
[----:B---3--:R-:W-:Y:S05]  /*40d80*/  @!P0 NANOSLEEP.SYNCS 0x989680 ;  /* 0x009896800000895d */ /* 0x008fea0003900000 */
[----:B------:R-:W3:Y:S02]  /*40d90*/  @!P0 SYNCS.PHASECHK.TRANS64 P0, [R3+URZ+0x38860], R2 ;  /* 0x03886002030085a7 */ /* 0x000ee4000800007f */
[----:B---3--:R-:W-:Y:S05]  /*40da0*/  @!P0 BRA `(.L_x_3947) ;  /* 0xfffffffc00f08947 */ /* 0x008fea000383ffff */
[----:B------:R-:W-:Y:S05]  /*40db0*/  BRA `(.L_x_4074) ;  /* 0xffffffb000b07947 */ /* 0x000fea000383ffff */
.L_x_3962:
[----:B0-----:R0:W1:Y:S02]  /*40dc0*/  SYNCS.PHASECHK.TRANS64.TRYWAIT P0, [R3+URZ+0x38840], R2 ;  /* 0x03884002030075a7 */ /* 0x001064000800017f */
[----:B-1----:R-:W-:Y:S05]  /*40dd0*/  @!P0 NANOSLEEP.SYNCS 0x989680 ;  /* 0x009896800000895d */ /* 0x002fea0003900000 */
[----:B------:R-:W1:Y:S02]  /*40de0*/  @!P0 SYNCS.PHASECHK.TRANS64 P0, [R3+URZ+0x38840], R2 ;  /* 0x03884002030085a7 */ /* 0x000e64000800007f */
[----:B-1----:R-:W-:Y:S05]  /*40df0*/  @!P0 BRA `(.L_x_3962) ;  /* 0xfffffffc00f08947 */ /* 0x002fea000383ffff */
[----:B------:R-:W-:Y:S05]  /*40e00*/  BRA `(.L_x_4075) ;  /* 0xffffffbc007c7947 */ /* 0x000fea000383ffff */
.L_x_3967:
[----:B-1----:R1:W3:Y:S02]  /*40e10*/  SYNCS.PHASECHK.TRANS64.TRYWAIT P0, [R3+URZ+0x38860], R2 ;  /* 0x03886002030075a7 */ /* 0x0022e4000800017f */
[----:B---3--:R-:W-:Y:S05]  /*40e20*/  @!P0 NANOSLEEP.SYNCS 0x989680 ;  /* 0x009896800000895d */ /* 0x008fea0003900000 */
[----:B------:R-:W3:Y:S02]  /*40e30*/  @!P0 SYNCS.PHASECHK.TRANS64 P0, [R3+URZ+0x38860], R2 ;  /* 0x03886002030085a7 */ /* 0x000ee4000800007f */
[----:B---3--:R-:W-:Y:S05]  /*40e40*/  @!P0 BRA `(.L_x_3967) ;  /* 0xfffffffc00f08947 */ /* 0x008fea000383ffff */
[----:B------:R-:W-:Y:S05]  /*40e50*/  BRA `(.L_x_4076) ;  /* 0xffffffc000007947 */ /* 0x000fea000383ffff */
.L_x_3983:
[----:B------:R-:W-:Y:S01]  /*40e60*/  BSSY B0, `(.L_x_4077) ;  /* 0x0000008000007945 */ /* 0x000fe20003800000 */
[----:B------:R-:W-:Y:S02]  /*40e70*/  IMAD.MOV.U32 R13, RZ, RZ, R16 ;  /* 0x000000ffff0d7224 */ /* 0x000fe400078e0010 */
[----:B------:R-:W-:Y:S02]  /*40e80*/  IMAD.MOV.U32 R12, RZ, RZ, RZ ;  /* 0x000000ffff0c7224 */ /* 0x000fe400078e00ff */
[----:B0-----:R-:W-:Y:S02]  /*40e90*/  IMAD.MOV.U32 R11, RZ, RZ, 0x1f ;  /* 0x0000001fff0b7424 */ /* 0x001fe400078e00ff */
[----:B------:R-:W-:-:S07]  /*40ea0*/  IMAD.MOV.U32 R15, RZ, RZ, -0x1 ;  /* 0xffffffffff0f7424 */ /* 0x000fce00078e00ff */
[----:B--2---:R-:W-:Y:S05]  /*40eb0*/  WARPSYNC.COLLECTIVE R15, `(.L_x_4078) ;  /* 0x000000000f087348 */ /* 0x004fea0003c00000 */
[----:B------:R0:W1:Y:S02]  /*40ec0*/  SHFL.IDX P6, R14, R13, R12, R11 ;  /* 0x0000000c0d0e7389 */ /* 0x00006400000c000b */
[----:B012---:R-:W-:Y:S01]  /*40ed0*/  ENDCOLLECTIVE ;  /* 0x000000000000791b */ /* 0x007fe20003800000 */
.L_x_4078:
[----:B------:R-:W-:Y:S05]  /*40ee0*/  BSYNC B0 ;  /* 0x0000000000007941 */ /* 0x000fea0003800000 */
.L_x_4077:
        /* <DEDUP_REMOVED lines=9> */
.L_x_4079:
        /* <DEDUP_REMOVED lines=18> */
.L_x_4080:
        /* <DEDUP_REMOVED lines=8> */
.L_x_4081:
        /* <DEDUP_REMOVED lines=8> */
.L_x_4082:
        /* <DEDUP_REMOVED lines=8> */
.L_x_4083:
        /* <DEDUP_REMOVED lines=8> */
.L_x_4084:
        /* <DEDUP_REMOVED lines=9> */
.L_x_4085:
[----:B------:R-:W-:Y:S01]  /*41330*/  IMAD.MOV.U32 R16, RZ, RZ, R14 ;  /* 0x000000ffff107224 */ /* 0x000fe200078e000e */
[----:B------:R-:W-:Y:S06]  /*41340*/  BRA `(.L_x_4086) ;  /* 0xffffffc8003c7947 */ /* 0x000fec000383ffff */
.L_x_3988:
        /* <DEDUP_REMOVED lines=8> */
.L_x_4088:
[----:B------:R-:W-:Y:S05]  /*413d0*/  BSYNC B0 ;  /* 0x0000000000007941 */ /* 0x000fea0003800000 */
.L_x_4087:
        /* <DEDUP_REMOVED lines=10> */
.L_x_4089:
        /* <DEDUP_REMOVED lines=8> */
.L_x_4090:
        /* <DEDUP_REMOVED lines=8> */
.L_x_4091:
        /* <DEDUP_REMOVED lines=8> */
.L_x_4092:
        /* <DEDUP_REMOVED lines=9> */
.L_x_4093:
[----:B------:R-:W-:Y:S01]  /*41690*/  IMAD.MOV.U32 R16, RZ, RZ, R14 ;  /* 0x000000ffff107224 */ /* 0x000fe200078e000e */
[----:B------:R-:W-:Y:S06]  /*416a0*/  BRA `(.L_x_4094) ;  /* 0xffffffc800007947 */ /* 0x000fec000383ffff */
.L_x_3990:
[----:B------:R-:W-:Y:S01]  /*416b0*/  BSSY B0, `(.L_x_4095) ;  /* 0x0000006000007945 */ /* 0x000fe20003800000 */
[----:B------:R-:W-:Y:S01]  /*416c0*/  PLOP3.LUT P6, PT, P6, PT, PT, 0x8, 0x0 ;  /* 0x000000000000781c */ /* 0x000fe200037ce170 */
[----:B------:R-:W-:-:S12]  /*416d0*/  IMAD.MOV.U32 R15, RZ, RZ, -0x1 ;  /* 0xffffffffff0f7424 */ /* 0x000fd800078e00ff */
[----:B0-2---:R-:W-:Y:S05]  /*416e0*/  WARPSYNC.COLLECTIVE R15, `(.L_x_4096) ;  /* 0x000000000f087348 */ /* 0x005fea0003c00000 */
[----:B------:R-:W-:Y:S01]  /*416f0*/  VOTE.ANY R14, PT, P6 ;  /* 0x00000000000e7806 */ /* 0x000fe200030e0100 */
[----:B0-2---:R-:W-:Y:S06]  /*41700*/  ENDCOLLECTIVE ;  /* 0x000000000000791b */ /* 0x005fec0003800000 */
.L_x_4096:
[----:B------:R-:W-:Y:S05]  /*41710*/  BSYNC B0 ;  /* 0x0000000000007941 */ /* 0x000fea0003800000 */
.L_x_4095:
        /* <DEDUP_REMOVED lines=9> */
.L_x_4097:
[----:B------:R-:W-:Y:S01]  /*417b0*/  IMAD.MOV.U32 R17, RZ, RZ, R14 ;  /* 0x000000ffff117224 */ /* 0x000fe200078e000e */
[----:B------:R-:W-:Y:S06]  /*417c0*/  BRA `(.L_x_4098) ;  /* 0xffffffc400f07947 */ /* 0x000fec000383ffff */
.L_x_3992:
[----:B------:R-:W-:Y:S01]  /*417d0*/  BSSY B0, `(.L_x_4099) ;  /* 0x0000007000007945 */ /* 0x000fe20003800000 */
[----:B------:R-:W-:Y:S02]  /*417e0*/  IMAD.MOV.U32 R13, RZ, RZ, R2 ;  /* 0x000000ffff0d7224 */ /* 0x000fe400078e0002 */
[----:B------:R-:W-:Y:S02]  /*417f0*/  IMAD.MOV.U32 R11, RZ, RZ, 0x1f ;  /* 0x0000001fff0b7424 */ /* 0x000fe400078e00ff */
[----:B------:R-:W-:-:S07]  /*41800*/  IMAD.MOV.U32 R15, RZ, RZ, -0x1 ;  /* 0xffffffffff0f7424 */ /* 0x000fce00078e00ff */
[----:B0123--:R-:W-:Y:S05]  /*41810*/  WARPSYNC.COLLECTIVE R15, `(.L_x_4100) ;  /* 0x000000000f087348 */ /* 0x00ffea0003c00000 */
[----:B------:R4:W0:Y:S02]  /*41820*/  SHFL.IDX P6, R14, R13, R12, R11 ;  /* 0x0000000c0d0e7389 */ /* 0x00082400000c000b */
[----:B01234-:R-:W-:Y:S01]  /*41830*/  ENDCOLLECTIVE ;  /* 0x000000000000791b */ /* 0x01ffe20003800000 */
.L_x_4100:
[----:B------:R-:W-:Y:S05]  /*41840*/  BSYNC B0 ;  /* 0x0000000000007941 */ /* 0x000fea0003800000 */
.L_x_4099:
[----:B------:R-:W-:Y:S01]  /*41850*/  IMAD.MOV.U32 R2, RZ, RZ, R14 ;  /* 0x000000ffff027224 */ /* 0x000fe200078e000e */
[----:B------:R-:W-:Y:S06]  /*41860*/  BRA `(.L_x_4101) ;  /* 0xffffffc400e47947 */ /* 0x000fec000383ffff */
.L_x_3996:
[----:B0-----:R0:W1:Y:S02]  /*41870*/  SYNCS.PHASECHK.TRANS64.TRYWAIT P0, [R0+URZ+0x38820], R3 ;  /* 0x03882003000075a7 */ /* 0x001064000800017f */
[----:B-1----:R-:W-:Y:S05]  /*41880*/  @!P0 NANOSLEEP.SYNCS 0x989680 ;  /* 0x009896800000895d */ /* 0x002fea0003900000 */
[----:B------:R-:W1:Y:S02]  /*41890*/  @!P0 SYNCS.PHASECHK.TRANS64 P0, [R0+URZ+0x38820], R3 ;  /* 0x03882003000085a7 */ /* 0x000e64000800007f */
[----:B-1----:R-:W-:Y:S05]  /*418a0*/  @!P0 BRA `(.L_x_3996) ;  /* 0xfffffffc00f08947 */ /* 0x002fea000383ffff */
[----:B------:R-:W-:Y:S05]  /*418b0*/  BRA `(.L_x_4102) ;  /* 0xffffffcc00687947 */ /* 0x000fea000383ffff */
.L_x_3997:
        /* <DEDUP_REMOVED lines=11> */
.L_x_4104:
[----:B------:R-:W-:Y:S05]  /*41970*/  BSYNC B0 ;  /* 0x0000000000007941 */ /* 0x000fea0003800000 */
.L_x_4103:
[----:B------:R-:W-:Y:S05]  /*41980*/  BRA `(.L_x_4105) ;  /* 0xffffffcc00507947 */ /* 0x000fea000383ffff */
.L_x_3998:
[----:B------:R-:W-:Y:S01]  /*41990*/  BSSY B0, `(.L_x_4106) ;  /* 0x0000006000007945 */ /* 0x000fe20003800000 */
[----:B------:R-:W-:-:S07]  /*419a0*/  IMAD.MOV.U32 R15, RZ, RZ, -0x1 ;  /* 0xffffffffff0f7424 */ /* 0x000fce00078e00ff */
[----:B012---:R-:W-:Y:S05]  /*419b0*/  WARPSYNC.COLLECTIVE R15, `(.L_x_4107) ;  /* 0x000000000f0c7348 */ /* 0x007fea0003c00000 */
[----:B------:R-:W-:Y:S02]  /*419c0*/  ELECT P6, UR62, PT ;  /* 0x00000000003e782f */ /* 0x000fe400038c0000 */
[----:B------:R-:W-:Y:S01]  /*419d0*/  MOV R14, UR62 ;  /* 0x0000003e000e7c02 */ /* 0x000fe20008000f00 */
[----:B012---:R-:W-:Y:S10]  /*419e0*/  ENDCOLLECTIVE ;  /* 0x000000000000791b */ /* 0x007ff40003800000 */
.L_x_4107:
[----:B------:R-:W-:Y:S05]  /*419f0*/  BSYNC B0 ;  /* 0x0000000000007941 */ /* 0x000fea0003800000 */
.L_x_4106:
[----:B------:R-:W-:Y:S05]  /*41a00*/  BRA `(.L_x_4108) ;  /* 0xffffffcc00447947 */ /* 0x000fea000383ffff */
.L_x_4000:
[----:B0-----:R0:W1:Y:S02]  /*41a10*/  SYNCS.PHASECHK.TRANS64.TRYWAIT P0, [R6+URZ], R5 ;  /* 0x00000005060075a7 */ /* 0x001064000800017f */
[----:B-1----:R-:W-:Y:S05]  /*41a20*/  @!P0 NANOSLEEP.SYNCS 0x989680 ;  /* 0x009896800000895d */ /* 0x002fea0003900000 */
[----:B------:R-:W1:Y:S02]  /*41a30*/  @!P0 SYNCS.PHASECHK.TRANS64 P0, [R6+URZ], R5 ;  /* 0x00000005060085a7 */ /* 0x000e64000800007f */
[----:B-1----:R-:W-:Y:S05]  /*41a40*/  @!P0 BRA `(.L_x_4000) ;  /* 0xfffffffc00f08947 */ /* 0x002fea000383ffff */
[----:B------:R-:W-:Y:S05]  /*41a50*/  BRA `(.L_x_4109) ;  /* 0xffffffcc00807947 */ /* 0x000fea000383ffff */
.L_x_4001:
[----:B-1----:R1:W3:Y:S02]  /*41a60*/  SYNCS.PHASECHK.TRANS64.TRYWAIT P0, [R7+URZ], R2 ;  /* 0x00000002070075a7 */ /* 0x0022e4000800017f */
[----:B---3--:R-:W-:Y:S05]  /*41a70*/  @!P0 NANOSLEEP.SYNCS 0x989680 ;  /* 0x009896800000895d */ /* 0x008fea0003900000 */
[----:B------:R-:W3:Y:S02]  /*41a80*/  @!P0 SYNCS.PHASECHK.TRANS64 P0, [R7+URZ], R2 ;  /* 0x00000002070085a7 */ /* 0x000ee4000800007f */
[----:B---3--:R-:W-:Y:S05]  /*41a90*/  @!P0 BRA `(.L_x_4001) ;  /* 0xfffffffc00f08947 */ /* 0x008fea000383ffff */
[----:B------:R-:W-:Y:S05]  /*41aa0*/  BRA `(.L_x_4110) ;  /* 0xffffffcc00747947 */ /* 0x000fea000383ffff */
.L_x_4003:
[----:B---3--:R3:W4:Y:S02]  /*41ab0*/  SYNCS.PHASECHK.TRANS64.TRYWAIT P0, [R4+URZ], R5 ;  /* 0x00000005040075a7 */ /* 0x008724000800017f */
[----:B----4-:R-:W-:Y:S05]  /*41ac0*/  @!P0 NANOSLEEP.SYNCS 0x989680 ;  /* 0x009896800000895d */ /* 0x010fea0003900000 */
[----:B------:R-:W4:Y:S02]  /*41ad0*/  @!P0 SYNCS.PHASECHK.TRANS64 P0, [R4+URZ], R5 ;  /* 0x00000005040085a7 */ /* 0x000f24000800007f */
[----:B----4-:R-:W-:Y:S05]  /*41ae0*/  @!P0 BRA `(.L_x_4003) ;  /* 0xfffffffc00f08947 */ /* 0x010fea000383ffff */
[----:B------:R-:W-:Y:S05]  /*41af0*/  BRA `(.L_x_4111) ;  /* 0xffffffcc007c7947 */ /* 0x000fea000383ffff */
        .type           $_ZN7cutlass13device_kernelIN5flash11enable_sm90INS1_16FlashAttnFwdSm90INS1_25CollectiveMainloopFwdSm90ILi2EN4cute5tupleIJNS5_1CILi1EEES8_S8_EEENS6_IJNS7_ILi64EEESA_SA_EEELi512ENS_6half_tEfNS_4arch4Sm90ELb0ELb1ELb1ELb1ELb0ELb1ELb1ELb0ELb0ELb1ELb0ELb0EEENS1_21CollectiveEpilogueFwdINS6_IJSA_NS7_ILi512EEESA_EEES9_SC_SE_Li256ELb1ELb1ELb0ELb0EEENS1_36VarlenDynamicPersistentTileSchedulerILi64ELi64ELi256ELi128ELb0ELb1ELb1ELb1ELb0ELb1EEEEEEEEEvNT_6ParamsE$_ZZN5flash25CollectiveMainloopFwdSm90ILi2EN4cute5tupleIJNS1_1CILi1EEES4_S4_EEENS2_IJNS3_ILi64EEES6_S6_EEELi512EN7cutlass6half_tEfNS8_4arch4Sm90ELb0ELb1ELb1ELb1ELb0ELb1ELb1ELb0ELb0ELb1ELb0ELb0EE3mmaINS_16FlashAttnFwdSm90ISC_NS_21CollectiveEpilogueFwdINS2_IJS6_NS3_ILi512EEES6_EEES5_S9_SB_Li256ELb1ELb1ELb0ELb0EEENS_36VarlenDynamicPersistentTileSchedulerILi64ELi64ELi256ELi128ELb0ELb1ELb1ELb1ELb0ELb1EEEE13SharedStorageENS1_6TensorINS1_11ArrayEngineIfLm128EEENS1_6LayoutINS2_IJNS2_IJNS3_ILi2EEESR_NS3_ILi32EEEEEES4_S4_EEENS2_IJNS2_IJS4_SR_NS3_ILi4EEEEEENS3_ILi0EEESX_EEEEEEENS_7SoftmaxILi2ELi0EEEEEbRKNSC_6ParamsENS8_25PipelineTmaAsyncNoClusterILi2ENS8_16PipelineTmaAsyncILi2EEEEES19_RNS8_13PipelineStateILj2EEERT0_RT1_iRiRKNS_16SeqlenInfoQKNewKILb1ELb1EEENS2_IJiiiiEEERT_ENKUliT_T0_T1_E_clIZSD_ISM_S10_S12_EbS15_S19_S19_S1C_S1E_S1G_iS1H_S1L_S1M_S1O_EUlRS1P_iE0_NS3_ILb1EEES1W_EEDaiS1P_S1Q_S1R_,@function
        .size           $_ZN7cutlass13device_kernelIN5flash11enable_sm90INS1_16FlashAttnFwdSm90INS1_25CollectiveMainloopFwdSm90ILi2EN4cute5tupleIJNS5_1CILi1EEES8_S8_EEENS6_IJNS7_ILi64EEESA_SA_EEELi512ENS_6half_tEfNS_4arch4Sm90ELb0ELb1ELb1ELb1ELb0ELb1ELb1ELb0ELb0ELb1ELb0ELb0EEENS1_21CollectiveEpilogueFwdINS6_IJSA_NS7_ILi512EEESA_EEES9_SC_SE_Li256ELb1ELb1ELb0ELb0EEENS1_36VarlenDynamicPersistentTileSchedulerILi64ELi64ELi256ELi128ELb0ELb1ELb1ELb1ELb0ELb1EEEEEEEEEvNT_6ParamsE$_ZZN5flash25CollectiveMainloopFwdSm90ILi2EN4cute5tupleIJNS1_1CILi1EEES4_S4_EEENS2_IJNS3_ILi64EEES6_S6_EEELi512EN7cutlass6half_tEfNS8_4arch4Sm90ELb0ELb1ELb1ELb1ELb0ELb1ELb1ELb0ELb0ELb1ELb0ELb0EE3mmaINS_16FlashAttnFwdSm90ISC_NS_21CollectiveEpilogueFwdINS2_IJS6_NS3_ILi512EEES6_EEES5_S9_SB_Li256ELb1ELb1ELb0ELb0EEENS_36VarlenDynamicPersistentTileSchedulerILi64ELi64ELi256ELi128ELb0ELb1ELb1ELb1ELb0ELb1EEEE13SharedStorageENS1_6TensorINS1_11ArrayEngineIfLm128EEENS1_6LayoutINS2_IJNS2_IJNS3_ILi2EEESR_NS3_ILi32EEEEEES4_S4_EEENS2_IJNS2_IJS4_SR_NS3_ILi4EEEEEENS3_ILi0EEESX_EEEEEEENS_7SoftmaxILi2ELi0EEEEEbRKNSC_6ParamsENS8_25PipelineTmaAsyncNoClusterILi2ENS8_16PipelineTmaAsyncILi2EEEEES19_RNS8_13PipelineStateILj2EEERT0_RT1_iRiRKNS_16SeqlenInfoQKNewKILb1ELb1EEENS2_IJiiiiEEERT_ENKUliT_T0_T1_E_clIZSD_ISM_S10_S12_EbS15_S19_S19_S1C_S1E_S1G_iS1H_S1L_S1M_S1O_EUlRS1P_iE0_NS3_ILb1EEES1W_EEDaiS1P_S1Q_S1R_,(.L_x_6032 - $_ZN7cutlass13device_kernelIN5flash11enable_sm90INS1_16FlashAttnFwdSm90INS1_25CollectiveMainloopFwdSm90ILi2EN4cute5tupleIJNS5_1CILi1EEES8_S8_EEENS6_IJNS7_ILi64EEESA_SA_EEELi512ENS_6half_tEfNS_4arch4Sm90ELb0ELb1ELb1ELb1ELb0ELb1ELb1ELb0ELb0ELb1ELb0ELb0EEENS1_21CollectiveEpilogueFwdINS6_IJSA_NS7_ILi512EEESA_EEES9_SC_SE_Li256ELb1ELb1ELb0ELb0EEENS1_36VarlenDynamicPersistentTileSchedulerILi64ELi64ELi256ELi128ELb0ELb1ELb1ELb1ELb0ELb1EEEEEEEEEvNT_6ParamsE$_ZZN5flash25CollectiveMainloopFwdSm90ILi2EN4cute5tupleIJNS1_1CILi1EEES4_S4_EEENS2_IJNS3_ILi64EEES6_S6_EEELi512EN7cutlass6half_tEfNS8_4arch4Sm90ELb0ELb1ELb1ELb1ELb0ELb1ELb1ELb0ELb0ELb1ELb0ELb0EE3mmaINS_16FlashAttnFwdSm90ISC_NS_21CollectiveEpilogueFwdINS2_IJS6_NS3_ILi512EEES6_EEES5_S9_SB_Li256ELb1ELb1ELb0ELb0EEENS_36VarlenDynamicPersistentTileSchedulerILi64ELi64ELi256ELi128ELb0ELb1ELb1ELb1ELb0ELb1EEEE13SharedStorageENS1_6TensorINS1_11ArrayEngineIfLm128EEENS1_6LayoutINS2_IJNS2_IJNS3_ILi2EEESR_NS3_ILi32EEEEEES4_S4_EEENS2_IJNS2_IJS4_SR_NS3_ILi4EEEEEENS3_ILi0EEESX_EEEEEEENS_7SoftmaxILi2ELi0EEEEEbRKNSC_6ParamsENS8_25PipelineTmaAsyncNoClusterILi2ENS8_16PipelineTmaAsyncILi2EEEEES19_RNS8_13PipelineStateILj2EEERT0_RT1_iRiRKNS_16SeqlenInfoQKNewKILb1ELb1EEENS2_IJiiiiEEERT_ENKUliT_T0_T1_E_clIZSD_ISM_S10_S12_EbS15_S19_S19_S1C_S1E_S1G_iS1H_S1L_S1M_S1O_EUlRS1P_iE0_NS3_ILb1EEES1W_EEDaiS1P_S1Q_S1R_)
$_ZN7cutlass13device_kernelIN5flash11enable_sm90INS1_16FlashAttnFwdSm90INS1_25CollectiveMainloopFwdSm90ILi2EN4cute5tupleIJNS5_1CILi1EEES8_S8_EEENS6_IJNS7_ILi64EEESA_SA_EEELi512ENS_6half_tEfNS_4arch4Sm90ELb0ELb1ELb1ELb1ELb0ELb1ELb1ELb0ELb0ELb1ELb0ELb0EEENS1_21CollectiveEpilogueFwdINS6_IJSA_NS7_ILi512EEESA_EEES9_SC_SE_Li256ELb1ELb1ELb0ELb0EEENS1_36VarlenDynamicPersistentTileSchedulerILi64ELi64ELi256ELi128ELb0ELb1ELb1ELb1ELb0ELb1EEEEEEEEEvNT_6ParamsE$_ZZN5flash25CollectiveMainloopFwdSm90ILi2EN4cute5tupleIJNS1_1CILi1EEES4_S4_EEENS2_IJNS3_ILi64EEES6_S6_EEELi512EN7cutlass6half_tEfNS8_4arch4Sm90ELb0ELb1ELb1ELb1ELb0ELb1ELb1ELb0ELb0ELb1ELb0ELb0EE3mmaINS_16FlashAttnFwdSm90ISC_NS_21CollectiveEpilogueFwdINS2_IJS6_NS3_ILi512EEES6_EEES5_S9_SB_Li256ELb1ELb1ELb0ELb0EEENS_36VarlenDynamicPersistentTileSchedulerILi64ELi64ELi256ELi128ELb0ELb1ELb1ELb1ELb0ELb1EEEE13SharedStorageENS1_6TensorINS1_11ArrayEngineIfLm128EEENS1_6LayoutINS2_IJNS2_IJNS3_ILi2EEESR_NS3_ILi32EEEEEES4_S4_EEENS2_IJNS2_IJS4_SR_NS3_ILi4EEEEEENS3_ILi0EEESX_EEEEEEENS_7SoftmaxILi2ELi0EEEEEbRKNSC_6ParamsENS8_25PipelineTmaAsyncNoClusterILi2ENS8_16PipelineTmaAsyncILi2EEEEES19_RNS8_13PipelineStateILj2EEERT0_RT1_iRiRKNS_16SeqlenInfoQKNewKILb1ELb1EEENS2_IJiiiiEEERT_ENKUliT_T0_T1_E_clIZSD_ISM_S10_S12_EbS15_S19_S19_S1C_S1E_S1G_iS1H_S1L_S1M_S1O_EUlRS1P_iE0_NS3_ILb1EEES1W_EEDaiS1P_S1Q_S1R_:
        /* <DEDUP_REMOVED lines=13> */
[----:B------:R-:W-:Y:S01]  /*41bd0*/  BSSY B1, `(.L_x_4112) ;  /* 0x0000009000017945 */ /* 0x000fe20003800000 */
[----:B------:R-:W-:-:S07]  /*41be0*/  IMAD.MOV.U32 R5, RZ, RZ, R49 ;  /* 0x000000ffff057224 */ /* 0x000fce00078e0031 */
[----:B---3--:R0:W5:Y:S04]  /*41bf0*/  LD.E R9, desc[UR4][R6.64] ;  /* 0x0000000406097980 */ /* 0x008168000c101900 */
[----:B------:R0:W5:Y:S01]  /*41c00*/  LD.E R11, desc[UR6][R6.64+0x4] ;  /* 0x00000406060b7980 */ /* 0x000162000c101900 */
[----:B--2---:R-:W-:-:S04]  /*41c10*/  LOP3.LUT R4, R4, 0x1, RZ, 0xfc, !PT ;  /* 0x0000000104047812 */ /* 0x004fc800078efcff */
[----:B------:R-:W-:Y:S01]  /*41c20*/  ISETP.NE.AND P0, PT, R4, 0x3, PT ;  /* 0x000000030400780c */ /* 0x000fe20003f05270 */
[----:B------:R-:W-:-:S12]  /*41c30*/  IMAD.MOV.U32 R4, RZ, RZ, R32 ;  /* 0x000000ffff047224 */ /* 0x000fd800078e0020 */
[----:B0-----:R-:W-:Y:S05]  /*41c40*/  @!P0 BRA `(.L_x_4113) ;  /* 0x0000000000048947 */ /* 0x001fea0003800000 */
[----:B------:R-:W-:Y:S01]  /*41c50*/  BPT.TRAP 0x1 ;  /* 0x000000040000795c */ /* 0x000fe20000300000 */
.L_x_4113:
[----:B------:R-:W-:Y:S05]  /*41c60*/  BSYNC B1 ;  /* 0x0000000000017941 */ /* 0x000fea0003800000 */
.L_x_4112:
        /* <DEDUP_REMOVED lines=17> */
.L_x_4115:
[----:B------:R-:W-:Y:S05]  /*41d80*/  BSYNC B1 ;  /* 0x0000000000017941 */ /* 0x000fea0003800000 */
.L_x_4114:
        /* <DEDUP_REMOVED lines=10> */
.L_x_4117:
[----:B------:R-:W-:Y:S05]  /*41e30*/  BSYNC B1 ;  /* 0x0000000000017941 */ /* 0x000fea0003800000 */
.L_x_4116:
        /* <DEDUP_REMOVED lines=89> */
.L_x_4143:
[----:B------:R-:W-:Y:S05]  /*423d0*/  BSYNC B1 ;  /* 0x0000000000017941 */ /* 0x000fea0003800000 */
.L_x_4119:
        /* <DEDUP_REMOVED lines=14> */
.L_x_4122:
[----:B------:R-:W-:Y:S05]  /*424c0*/  BSYNC B1 ;  /* 0x0000000000017941 */ /* 0x000fea0003800000 */
.L_x_4121:
        /* <DEDUP_REMOVED lines=17> */
.L_x_4124:
[----:B------:R-:W-:Y:S05]  /*425e0*/  BSYNC B1 ;  /* 0x0000000000017941 */ /* 0x000fea0003800000 */
.L_x_4123:
        /* <DEDUP_REMOVED lines=10> */
.L_x_4126:
[----:B------:R-:W-:Y:S05]  /*42690*/  BSYNC B1 ;  /* 0x0000000000017941 */ /* 0x000fea0003800000 */
.L_x_4125:
        /* <DEDUP_REMOVED lines=598> */
[----:B------:R-:W4:Y:S08]  /*44c00*/  LD.E R62, desc[UR10][R4.64+0xc] ;  /* 0x00000c0a043e7980 */ /* 0x000f30000c101900 */
[----:B------:R-:W4:Y:S04]  /*44c10*/  LD.E R63, desc[UR12][R4.64+0x14] ;  /* 0x0000140c043f7980 */ /* 0x000f28000c101900 */
[----:B--2---:R-:W2:Y:S01]  /*44c20*/  LD.E R58, desc[UR4][R6.64] ;  /* 0x00000004063a7980 */ /* 0x004ea2000c101900 */
[----:B------:R-:W-:-:S02]  /*44c30*/  R2UR UR4, R2 ;  /* 0x00000000020472ca */ /* 0x000fc400000e0000 */
[----:B------:R-:W-:Y:S01]  /*44c40*/  R2UR UR5, R3 ;  /* 0x00000000030572ca */ /* 0x000fe200000e0000 */
[----:B------:R-:W4:-:S12]  /*44c50*/  LD.E R7, desc[UR14][R4.64+0x18] ;  /* 0x0000180e04077980 */ /* 0x000f18000c101900 */
[----:B------:R-:W4:Y:S01]  /*44c60*/  LD.E R59, desc[UR4][R4.64] ;  /* 0x00000004043b7980 */ /* 0x000f22000c101900 */
[----:B------:R-:W-:Y:S02]  /*44c70*/  R2UR UR4, R2 ;  /* 0x00000000020472ca */ /* 0x000fe400000e0000 */
[----:B------:R-:W-:Y:S02]  /*44c80*/  R2UR UR5, R3 ;  /* 0x00000000030572ca */ /* 0x000fe400000e0000 */
[----:B---3--:R-:W-:-:S11]  /*44c90*/  ISETP.NE.AND P1, PT, R9, 0x1, PT ;  /* 0x000000010900780c */ /* 0x008fd60003f25270 */
        /* <DEDUP_REMOVED lines=17> */
[----:B------:R-:W-:-:S04]  /*44db0*/  FMUL.FTZ R28, R28, R58 ;  /* 0x0000003a1c1c7220 */ /* 0x000fc80000410000 */
[----:B------:R0:W2:Y:S01]  /*44dc0*/  MUFU.TANH R65, R28 ;  /* 0x0000001c00417308 */ /* 0x0000a20000002400 */
[----:B----4-:R-:W-:-:S04]  /*44dd0*/  SHF.R.S32.HI R26, RZ, 0x1f, R59 ;  /* 0x0000001fff1a7819 */ /* 0x010fc8000001143b */
[----:B------:R-:W-:-:S04]  /*44de0*/  LEA.HI R24, R26, R59, RZ, 0x7 ;  /* 0x0000003b1a187211 */ /* 0x000fc800078f38ff */
[----:B0-----:R-:W-:Y:S01]  /*44df0*/  LOP3.LUT R28, R24, 0xffffff80, RZ, 0xc0, !PT ;  /* 0xffffff80181c7812 */ /* 0x001fe200078ec0ff */
[----:B------:R-:W-:-:S04]  /*44e00*/  FMUL.FTZ R25, R25, R58 ;  /* 0x0000003a19197220 */ /* 0x000fc80000410000 */
[----:B------:R-:W-:Y:S01]  /*44e10*/  IMAD.IADD R28, R59, 0x1, -R28 ;  /* 0x000000013b1c7824 */ /* 0x000fe200078e0a1c */
[----:B------:R0:W4:Y:S01]  /*44e20*/  MUFU.TANH R64, R25 ;  /* 0x0000001900407308 */ /* 0x0001220000002400 */
[-C--:B-1----:R-:W-:Y:S01]  /*44e30*/  FMUL.FTZ R11, R27, R58.reuse ;  /* 0x0000003a1b0b7220 */ /* 0x082fe20000410000 */
[-C--:B------:R-:W-:Y:S01]  /*44e40*/  FMUL.FTZ R32, R32, R58.reuse ;  /* 0x0000003a20207220 */ /* 0x080fe20000410000 */
[----:B------:R-:W-:Y:S01]  /*44e50*/  LEA.HI R27, R26, R59, RZ, 0x2 ;  /* 0x0000003b1a1b7211 */ /* 0x000fe200078f10ff */
[----:B------:R-:W-:Y:S01]  /*44e60*/  FMUL.FTZ R15, R31, R58 ;  /* 0x0000003a1f0f7220 */ /* 0x000fe20000410000 */
[----:B0-----:R-:W-:-:S03]  /*44e70*/  SHF.R.S32.HI R25, RZ, 0x1f, R28 ;  /* 0x0000001fff197819 */ /* 0x001fc6000001141c */
[----:B------:R0:W1:Y:S01]  /*44e80*/  MUFU.TANH R31, R32 ;  /* 0x00000020001f7308 */ /* 0x0000620000002400 */
        /* <DEDUP_REMOVED lines=22> */
[----:B------:R-:W-:-:S03]  /*44ff0*/  LOP3.LUT R25, R26, 0x7ffffffc, RZ, 0xc0, !PT ;  /* 0x7ffffffc1a197812 */ /* 0x000fc600078ec0ff */
[----:B------:R-:W0:Y:S01]  /*45000*/  SHFL.IDX PT, R30, R29, RZ, 0x1c1f ;  /* 0x001c1fff1d1e7589 */ /* 0x000e2200000e0000 */
[----:B------:R-:W-:Y:S01]  /*45010*/  IADD3 R8, -R32, 0x1, RZ ;  /* 0x0000000120087810 */ /* 0x000fe20007ffe1ff */
[----:B------:R-:W-:Y:S02]  /*45020*/  IMAD.IADD R25, R28, 0x1, -R25 ;  /* 0x000000011c197824 */ /* 0x000fe400078e0a19 */
        /* <DEDUP_REMOVED lines=57> */
[----:B------:R-:W1:Y:S01]  /*453c0*/  MUFU.TANH R55, R55 ;  /* 0x0000003700377308 */ /* 0x000e620000002400 */
        /* <DEDUP_REMOVED lines=21> */
.L_x_4133:
[----:B------:R-:W-:Y:S05]  /*45520*/  BSYNC B3 ;  /* 0x0000000000037941 */ /* 0x000fea0003800000 */
.L_x_4132:
[----:B------:R-:W-:Y:S01]  /*45530*/  LOP3.LUT R28, RZ, R28, RZ, 0x33, !PT ;  /* 0x0000001cff1c7212 */ /* 0x000fe200078e33ff */
[----:B------:R-:W-:Y:S06]  /*45540*/  BRA `(.L_x_4134) ;  /* 0x0000000000287947 */ /* 0x000fec0003800000 */
.L_x_4131:
        /* <DEDUP_REMOVED lines=10> */
.L_x_4134:
[----:B------:R-:W-:Y:S05]  /*455f0*/  BSYNC B2 ;  /* 0x0000000000027941 */ /* 0x000fea0003800000 */
.L_x_4130:
[----:B------:R-:W-:-:S04]  /*45600*/  IMAD R28, R7, R28, -R32 ;  /* 0x0000001c071c7224 */ /* 0x000fc800078e0a20 */
[----:B------:R-:W-:-:S05]  /*45610*/  IMAD R27, R25, -0x2, R28 ;  /* 0xfffffffe191b7824 */ /* 0x000fca00078e021c */
[----:B------:R-:W-:Y:S02]  /*45620*/  VIMNMX R26, R26, R27, !PT ;  /* 0x0000001b1a1a7248 */ /* 0x000fe40007fe0100 */
[----:B------:R-:W-:-:S07]  /*45630*/  VIADDMNMX R8, R27, R7, R8, PT ;  /* 0x000000071b087246 */ /* 0x000fce0003800108 */
.L_x_4129:
[----:B------:R-:W-:Y:S05]  /*45640*/  BSYNC B1 ;  /* 0x0000000000017941 */ /* 0x000fea0003800000 */
.L_x_4128:
[C---:B------:R-:W-:Y:S01]  /*45650*/  ISETP.GE.AND P2, PT, R63.reuse, 0x9, PT ;  /* 0x000000093f00780c */ /* 0x040fe20003f46270 */
[----:B------:R-:W-:Y:S01]  /*45660*/  BSSY B1, `(.L_x_4135) ;  /* 0x0000072000017945 */ /* 0x000fe20003800000 */
[C---:B------:R-:W-:Y:S02]  /*45670*/  ISETP.GE.AND P5, PT, R63.reuse, 0xa, PT ;  /* 0x0000000a3f00780c */ /* 0x040fe40003fa6270 */
[----:B------:R-:W-:Y:S02]  /*45680*/  ISETP.GT.AND P3, PT, R26, 0x8, !P2 ;  /* 0x000000081a00780c */ /* 0x000fe40005764270 */
[----:B------:R-:W-:Y:S02]  /*45690*/  ISETP.GE.AND P1, PT, R63, 0x2, PT ;  /* 0x000000023f00780c */ /* 0x000fe40003f26270 */
[----:B------:R-:W-:Y:S02]  /*456a0*/  ISETP.LT.OR P3, PT, R8, 0x9, P3 ;  /* 0x000000090800780c */ /* 0x000fe40001f61670 */
[----:B------:R-:W-:-:S02]  /*456b0*/  ISETP.GT.AND P4, PT, R26, 0x1, !P1 ;  /* 0x000000011a00780c */ /* 0x000fc40004f84270 */
[----:B------:R-:W-:Y:S02]  /*456c0*/  FSEL R65, R65, -INF , !P3 ;  /* 0xff80000041417808 */ /* 0x000fe40005800000 */
[----:B------:R-:W-:Y:S02]  /*456d0*/  ISETP.GT.AND P3, PT, R26, 0x9, !P5 ;  /* 0x000000091a00780c */ /* 0x000fe40006f64270 */
[C---:B------:R-:W-:Y:S02]  /*456e0*/  ISETP.LT.OR P4, PT, R8.reuse, 0x2, P4 ;  /* 0x000000020800780c */ /* 0x040fe40002781670 */
[----:B------:R-:W-:Y:S02]  /*456f0*/  ISETP.LT.OR P3, PT, R8, 0xa, P3 ;  /* 0x0000000a0800780c */ /* 0x000fe40001f61670 */
[----:B------:R-:W-:Y:S02]  /*45700*/  FSEL R39, R64, -INF , !P4 ;  /* 0xff80000040277808 */ /* 0x000fe40006000000 */
[----:B-1----:R-:W-:-:S02]  /*45710*/  FSEL R47, R66, -INF , !P3 ;  /* 0xff800000422f7808 */ /* 0x002fc40005800000 */
[C---:B------:R-:W-:Y:S02]  /*45720*/  ISETP.GE.AND P3, PT, R63.reuse, 0x11, PT ;  /* 0x000000113f00780c */ /* 0x040fe40003f66270 */
[----:B------:R-:W-:Y:S02]  /*45730*/  P2R R30, PR, RZ, 0x20 ;  /* 0x00000020ff1e7803 */ /* 0x000fe40000000000 */
[----:B------:R-:W-:Y:S02]  /*45740*/  ISETP.GT.AND P4, PT, R26, 0x10, !P3 ;  /* 0x000000101a00780c */ /* 0x000fe40005f84270 */
[----:B------:R-:W-:Y:S02]  /*45750*/  ISETP.GE.AND P5, PT, R63, 0x12, PT ;  /* 0x000000123f00780c */ /* 0x000fe40003fa6270 */
[----:B------:R-:W-:-:S04]  /*45760*/  ISETP.LT.OR P4, PT, R8, 0x11, P4 ;  /* 0x000000110800780c */ /* 0x000fc80002781670 */
        /* <DEDUP_REMOVED lines=79> */
.L_x_4140:
[----:B------:R-:W-:Y:S05]  /*45c60*/  BSYNC B3 ;  /* 0x0000000000037941 */ /* 0x000fea0003800000 */
.L_x_4139:
[----:B------:R-:W-:Y:S01]  /*45c70*/  LOP3.LUT R12, RZ, R12, RZ, 0x33, !PT ;  /* 0x0000000cff0c7212 */ /* 0x000fe200078e33ff */
[----:B------:R-:W-:Y:S06]  /*45c80*/  BRA `(.L_x_4141) ;  /* 0x0000000000287947 */ /* 0x000fec0003800000 */
.L_x_4138:
        /* <DEDUP_REMOVED lines=10> */
.L_x_4141:
[----:B------:R-:W-:Y:S05]  /*45d30*/  BSYNC B2 ;  /* 0x0000000000027941 */ /* 0x000fea0003800000 */
.L_x_4137:
[----:B------:R-:W-:-:S04]  /*45d40*/  IMAD R12, R7, R12, -R32 ;  /* 0x0000000c070c7224 */ /* 0x000fc800078e0a20 */
[----:B------:R-:W-:-:S05]  /*45d50*/  IMAD R12, R25, -0x2, R12 ;  /* 0xfffffffe190c7824 */ /* 0x000fca00078e020c */
[----:B------:R-:W-:Y:S02]  /*45d60*/  VIADDMNMX R8, R12, R7, R8, PT ;  /* 0x000000070c087246 */ /* 0x000fe40003800108 */
[----:B------:R-:W-:-:S07]  /*45d70*/  VIMNMX R13, R13, R12, !PT ;  /* 0x0000000c0d0d7248 */ /* 0x000fce0007fe0100 */
.L_x_4136:
[----:B------:R-:W-:Y:S05]  /*45d80*/  BSYNC B1 ;  /* 0x0000000000017941 */ /* 0x000fea0003800000 */
.L_x_4135:
[----:B------:R-:W2:Y:S01]  /*45d90*/  LDL.64 R4, [R0+0x70] ;  /* 0x0000700000047983 */ /* 0x000ea20000100a00 */
        /* <DEDUP_REMOVED lines=34> */
[----:B------:R-:W-:Y:S02]  /*45fc0*/  ISETP.NE.AND P6, PT, R48, RZ, PT ;  /* 0x000000ff3000720c */ /* 0x000fe40003fc5270 */
        /* <DEDUP_REMOVED lines=8> */
[----:B------:R-:W-:-:S04]  /*46050*/  ISETP.GT.AND P1, PT, R13, RZ, !P1 ;  /* 0x000000ff0d00720c */ /* 0x000fc80004f24270 */
[----:B------:R-:W-:-:S04]  /*46060*/  ISETP.LT.OR P1, PT, R8, 0x1, P1 ;  /* 0x000000010800780c */ /* 0x000fc80000f21670 */
[----:B------:R-:W-:-:S04]  /*46070*/  FSEL R9, R6, -INF , !P1 ;  /* 0xff80000006097808 */ /* 0x000fc80004800000 */
[----:B------:R-:W-:-:S04]  /*46080*/  FMNMX.FTZ R7, R9, R12, !PT ;  /* 0x0000000c09077209 */ /* 0x000fc80007810000 */
        /* <DEDUP_REMOVED lines=13> */
[----:B------:R-:W-:Y:S02]  /*46160*/  ISETP.GT.AND P5, PT, R13, 0x38, !P5 ;  /* 0x000000380d00780c */ /* 0x000fe40006fa4270 */
[----:B------:R-:W-:Y:S02]  /*46170*/  ISETP.LT.OR P4, PT, R8, 0x32, P4 ;  /* 0x000000320800780c */ /* 0x000fe40002781670 */
[----:B------:R-:W-:Y:S02]  /*46180*/  FSEL R27, R50, -INF , !P2 ;  /* 0xff800000321b7808 */ /* 0x000fe40005000000 */
[----:B------:R-:W-:-:S02]  /*46190*/  FMNMX.FTZ R6, R24, R7, !PT ;  /* 0x0000000718067209 */ /* 0x000fc40007810000 */
[----:B------:R-:W-:Y:S02]  /*461a0*/  ISETP.GT.AND P1, PT, R13, 0x39, !P6 ;  /* 0x000000390d00780c */ /* 0x000fe40007724270 */
[C---:B------:R-:W-:Y:S02]  /*461b0*/  ISETP.LT.OR P5, PT, R8.reuse, 0x39, P5 ;  /* 0x000000390800780c */ /* 0x040fe40002fa1670 */
[----:B------:R-:W-:Y:S02]  /*461c0*/  FSEL R13, R51, -INF , !P4 ;  /* 0xff800000330d7808 */ /* 0x000fe40006000000 */
[----:B------:R-:W-:Y:S02]  /*461d0*/  FMNMX.FTZ R6, R27, R6, !PT ;  /* 0x000000061b067209 */ /* 0x000fe40007810000 */
[----:B------:R-:W-:Y:S02]  /*461e0*/  ISETP.LT.OR P1, PT, R8, 0x3a, P1 ;  /* 0x0000003a0800780c */ /* 0x000fe40000f21670 */
[----:B------:R-:W-:-:S02]  /*461f0*/  R2UR UR4, R2 ;  /* 0x00000000020472ca */ /* 0x000fc400000e0000 */
[----:B------:R-:W-:Y:S02]  /*46200*/  R2UR UR5, R3 ;  /* 0x00000000030572ca */ /* 0x000fe400000e0000 */
[----:B------:R-:W-:Y:S02]  /*46210*/  FSEL R8, R54, -INF , !P5 ;  /* 0xff80000036087808 */ /* 0x000fe40006800000 */
[----:B------:R-:W-:Y:S02]  /*46220*/  FMNMX.FTZ R7, R13, R6, !PT ;  /* 0x000000060d077209 */ /* 0x000fe40007810000 */
[----:B------:R-:W-:Y:S02]  /*46230*/  R2UR UR6, R2 ;  /* 0x00000000020672ca */ /* 0x000fe400000e0000 */
[----:B------:R-:W-:Y:S02]  /*46240*/  R2UR UR7, R3 ;  /* 0x00000000030772ca */ /* 0x000fe400000e0000 */
[----:B------:R-:W-:-:S02]  /*46250*/  FSEL R28, R55, -INF , !P1 ;  /* 0xff800000371c7808 */ /* 0x000fc40004800000 */
        /* <DEDUP_REMOVED lines=38> */
[----:B------:R-:W-:Y:S02]  /*464c0*/  FSEL R32, R32, RZ, P1 ;  /* 0x000000ff20207208 */ /* 0x000fe40000800000 */
[----:B---3--:R-:W-:-:S03]  /*464d0*/  FSETP.NEU.FTZ.AND P1, PT, R44, -INF , PT ;  /* 0xff8000002c00780b */ /* 0x008fc60003f3d000 */
[-CC-:B------:R-:W-:Y:S01]  /*464e0*/  FFMA.FTZ R38, R41, R33.reuse, -R32.reuse ;  /* 0x0000002129267223 */ /* 0x180fe20000010820 */
[-CC-:B------:R-:W-:Y:S01]  /*464f0*/  FFMA.FTZ R41, R45, R33.reuse, -R32.reuse ;  /* 0x000000212d297223 */ /* 0x180fe20000010820 */
[----:B------:R-:W-:Y:S01]  /*46500*/  FMUL.FTZ R45, R33, R44 ;  /* 0x0000002c212d7220 */ /* 0x000fe20000410000 */
[-CC-:B0-----:R-:W-:Y:S02]  /*46510*/  FFMA.FTZ R5, R39, R33.reuse, -R32.reuse ;  /* 0x0000002127057223 */ /* 0x181fe40000010820 */
[----:B------:R0:W-:Y:S01]  /*46520*/  MUFU.EX2 R39, R38 ;  /* 0x0000002600277308 */ /* 0x0001e20000000800 */
[-CC-:B------:R-:W-:Y:S01]  /*46530*/  FFMA.FTZ R4, R37, R33.reuse, -R32.reuse ;  /* 0x0000002125047223 */ /* 0x180fe20000010820 */
[----:B------:R-:W-:Y:S01]  /*46540*/  FFMA.FTZ R30, R65, R33, -R32 ;  /* 0x00000021411e7223 */ /* 0x000fe20000010820 */
[----:B0-----:R-:W-:-:S05]  /*46550*/  FSEL R38, R45, RZ, P1 ;  /* 0x000000ff2d267208 */ /* 0x001fca0000800000 */
[----:B------:R-:W-:Y:S01]  /*46560*/  MUFU.EX2 R168, R4 ;  /* 0x0000000400a87308 */ /* 0x000fe20000000800 */
[-CC-:B------:R-:W-:Y:S01]  /*46570*/  FFMA.FTZ R9, R9, R33.reuse, -R38.reuse ;  /* 0x0000002109097223 */ /* 0x180fe20000010826 */
[-CC-:B------:R-:W-:Y:S01]  /*46580*/  FFMA.FTZ R12, R12, R33.reuse, -R38.reuse ;  /* 0x000000210c0c7223 */ /* 0x180fe20000010826 */
[----:B------:R-:W-:-:S05]  /*46590*/  FFMA.FTZ R14, R14, R33, -R38 ;  /* 0x000000210e0e7223 */ /* 0x000fca0000010826 */
[----:B------:R0:W-:Y:S01]  /*465a0*/  MUFU.EX2 R29, R5 ;  /* 0x00000005001d7308 */ /* 0x0001e20000000800 */
[-C--:B------:R-:W-:Y:S01]  /*465b0*/  FFMA.FTZ R31, R47, R33.reuse, -R32 ;  /* 0x000000212f1f7223 */ /* 0x080fe20000010820 */
[-C--:B------:R-:W-:Y:S01]  /*465c0*/  FFMA.FTZ R15, R15, R33.reuse, -R38 ;  /* 0x000000210f0f7223 */ /* 0x080fe20000010826 */
[----:B------:R-:W-:-:S05]  /*465d0*/  FFMA.FTZ R34, R59, R33, -R32 ;  /* 0x000000213b227223 */ /* 0x000fca0000010820 */
[----:B------:R-:W-:Y:S01]  /*465e0*/  MUFU.EX2 R169, R9 ;  /* 0x0000000900a97308 */ /* 0x000fe20000000800 */
[-C--:B0-----:R-:W-:Y:S01]  /*465f0*/  FFMA.FTZ R5, R69, R33.reuse, -R32 ;  /* 0x0000002145057223 */ /* 0x081fe20000010820 */
[----:B------:R-:W-:-:S06]  /*46600*/  FFMA.FTZ R18, R18, R33, -R38 ;  /* 0x0000002112127223 */ /* 0x000fcc0000010826 */
[----:B------:R-:W0:Y:S01]  /*46610*/  MUFU.EX2 R44, R12 ;  /* 0x0000000c002c7308 */ /* 0x000e220000000800 */
[----:B------:R-:W-:-:S07]  /*46620*/  FFMA.FTZ R35, R61, R33, -R32 ;  /* 0x000000213d237223 */ /* 0x000fce0000010820 */
[----:B------:R-:W-:Y:S01]  /*46630*/  MUFU.EX2 R30, R30 ;  /* 0x0000001e001e7308 */ /* 0x000fe20000000800 */
[-C--:B------:R-:W-:Y:S01]  /*46640*/  FFMA.FTZ R4, R67, R33.reuse, -R32 ;  /* 0x0000002143047223 */ /* 0x080fe20000010820 */
[----:B------:R-:W-:-:S06]  /*46650*/  FFMA.FTZ R19, R19, R33, -R38 ;  /* 0x0000002113137223 */ /* 0x000fcc0000010826 */
[----:B------:R-:W1:Y:S01]  /*46660*/  MUFU.EX2 R14, R14 ;  /* 0x0000000e000e7308 */ /* 0x000e620000000800 */
[----:B------:R-:W-:-:S07]  /*46670*/  FFMA.FTZ R20, R20, R33, -R38 ;  /* 0x0000002114147223 */ /* 0x000fce0000010826 */
[----:B------:R-:W-:Y:S08]  /*46680*/  MUFU.EX2 R31, R31 ;  /* 0x0000001f001f7308 */ /* 0x000ff00000000800 */
[----:B------:R-:W2:Y:S01]  /*46690*/  MUFU.EX2 R15, R15 ;  /* 0x0000000f000f7308 */ /* 0x000ea20000000800 */
[----:B0-----:R-:W-:-:S07]  /*466a0*/  FADD.FTZ R9, R169, R44 ;  /* 0x0000002ca9097221 */ /* 0x001fce0000010000 */
[----:B------:R0:W-:Y:S01]  /*466b0*/  MUFU.EX2 R37, R5 ;  /* 0x0000000500257308 */ /* 0x0001e20000000800 */
[----:B------:R-:W-:-:S07]  /*466c0*/  FFMA.FTZ R21, R21, R33, -R38 ;  /* 0x0000002115157223 */ /* 0x000fce0000010826 */
[----:B------:R-:W3:Y:S01]  /*466d0*/  MUFU.EX2 R34, R34 ;  /* 0x0000002200227308 */ /* 0x000ee20000000800 */
[----:B0-----:R-:W-:-:S07]  /*466e0*/  FFMA.FTZ R5, R49, R33, -R32 ;  /* 0x0000002131057223 */ /* 0x001fce0000010820 */
[----:B------:R-:W0:Y:S01]  /*466f0*/  MUFU.EX2 R18, R18 ;  /* 0x0000001200127308 */ /* 0x000e220000000800 */
[----:B------:R-:W-:-:S07]  /*46700*/  FFMA.FTZ R36, R71, R33, -R32 ;  /* 0x0000002147247223 */ /* 0x000fce0000010820 */
[----:B------:R4:W-:Y:S01]  /*46710*/  MUFU.EX2 R174, R4 ;  /* 0x0000000400ae7308 */ /* 0x0009e20000000800 */
[----:B-1----:R-:W-:-:S07]  /*46720*/  FADD.FTZ R12, R14, R9 ;  /* 0x000000090e0c7221 */ /* 0x002fce0000010000 */
[----:B------:R-:W1:Y:S01]  /*46730*/  MUFU.EX2 R35, R35 ;  /* 0x0000002300237308 */ /* 0x000e620000000800 */
[----:B----4-:R-:W-:-:S07]  /*46740*/  FFMA.FTZ R4, R75, R33, -R32 ;  /* 0x000000214b047223 */ /* 0x010fce0000010820 */
[----:B------:R4:W-:Y:S01]  /*46750*/  MUFU.EX2 R43, R5 ;  /* 0x00000005002b7308 */ /* 0x0009e20000000800 */
[----:B------:R-:W-:-:S07]  /*46760*/  FFMA.FTZ R11, R11, R33, -R38 ;  /* 0x000000210b0b7223 */ /* 0x000fce0000010826 */
[----:B------:R-:W5:Y:S01]  /*46770*/  MUFU.EX2 R19, R19 ;  /* 0x0000001300137308 */ /* 0x000f620000000800 */
[----:B----4-:R-:W-:Y:S01]  /*46780*/  FADD.FTZ R5, R168, R29 ;  /* 0x0000001da8057221 */ /* 0x010fe20000010000 */
[----:B------:R-:W-:-:S06]  /*46790*/  FFMA.FTZ R40, R73, R33, -R32 ;  /* 0x0000002149287223 */ /* 0x000fcc0000010820 */
[----:B------:R4:W-:Y:S01]  /*467a0*/  MUFU.EX2 R180, R4 ;  /* 0x0000000400b47308 */ /* 0x0009e20000000800 */
[----:B------:R-:W-:Y:S01]  /*467b0*/  FFMA.FTZ R42, R77, R33, -R32 ;  /* 0x000000214d2a7223 */ /* 0x000fe20000010820 */
[----:B--2---:R-:W-:-:S06]  /*467c0*/  FADD.FTZ R9, R15, R12 ;  /* 0x0000000c0f097221 */ /* 0x004fcc0000010000 */
[----:B------:R-:W2:Y:S01]  /*467d0*/  MUFU.EX2 R20, R20 ;  /* 0x0000001400147308 */ /* 0x000ea20000000800 */
[----:B----4-:R-:W-:Y:S01]  /*467e0*/  FADD.FTZ R4, R30, R5 ;  /* 0x000000051e047221 */ /* 0x010fe20000010000 */
[----:B------:R-:W-:-:S03]  /*467f0*/  FFMA.FTZ R32, R53, R33, -R32 ;  /* 0x0000002135207223 */ /* 0x000fc60000010820 */
[----:B------:R-:W-:-:S03]  /*46800*/  FADD.FTZ R5, R31, R4 ;  /* 0x000000041f057221 */ /* 0x000fc60000010000 */
[----:B------:R-:W4:Y:S01]  /*46810*/  MUFU.EX2 R21, R21 ;  /* 0x0000001500157308 */ /* 0x000f220000000800 */
[-CC-:B------:R-:W-:Y:S01]  /*46820*/  FFMA.FTZ R25, R25, R33.reuse, -R38.reuse ;  /* 0x0000002119197223 */ /* 0x180fe20000010826 */
[----:B---3--:R-:W-:Y:S01]  /*46830*/  FADD.FTZ R4, R34, R5 ;  /* 0x0000000522047221 */ /* 0x008fe20000010000 */
[----:B0-----:R-:W-:Y:S01]  /*46840*/  FADD.FTZ R12, R18, R9 ;  /* 0x00000009120c7221 */ /* 0x001fe20000010000 */
[----:B------:R-:W-:-:S04]  /*46850*/  FFMA.FTZ R26, R26, R33, -R38 ;  /* 0x000000211a1a7223 */ /* 0x000fc80000010826 */
[----:B------:R-:W0:Y:S01]  /*46860*/  MUFU.EX2 R36, R36 ;  /* 0x0000002400247308 */ /* 0x000e220000000800 */
[----:B-1----:R-:W-:Y:S01]  /*46870*/  FADD.FTZ R5, R35, R4 ;  /* 0x0000000423057221 */ /* 0x002fe20000010000 */
[----:B-----5:R-:W-:-:S06]  /*46880*/  FADD.FTZ R9, R19, R12 ;  /* 0x0000000c13097221 */ /* 0x020fcc0000010000 */
[----:B------:R-:W1:Y:S01]  /*46890*/  MUFU.EX2 R11, R11 ;  /* 0x0000000b000b7308 */ /* 0x000e620000000800 */
[----:B------:R-:W-:Y:S01]  /*468a0*/  FFMA.FTZ R24, R24, R33, -R38 ;  /* 0x0000002118187223 */ /* 0x000fe20000010826 */
[----:B------:R-:W-:-:S06]  /*468b0*/  FADD.FTZ R4, R174, R5 ;  /* 0x00000005ae047221 */ /* 0x000fcc0000010000 */
[----:B------:R-:W-:Y:S01]  /*468c0*/  MUFU.EX2 R45, R32 ;  /* 0x00000020002d7308 */ /* 0x000fe20000000800 */
[----:B--2---:R-:W-:Y:S01]  /*468d0*/  FADD.FTZ R12, R20, R9 ;  /* 0x00000009140c7221 */ /* 0x004fe20000010000 */
[----:B------:R-:W-:-:S06]  /*468e0*/  FFMA.FTZ R27, R27, R33, -R38 ;  /* 0x000000211b1b7223 */ /* 0x000fcc0000010826 */
[----:B------:R-:W2:Y:S01]  /*468f0*/  MUFU.EX2 R32, R25 ;  /* 0x0000001900207308 */ /* 0x000ea20000000800 */
[----:B------:R-:W-:Y:S01]  /*46900*/  FADD.FTZ R5, R37, R4 ;  /* 0x0000000425057221 */ /* 0x000fe20000010000 */
[----:B----4-:R-:W-:-:S06]  /*46910*/  FADD.FTZ R12, R21, R12 ;  /* 0x0000000c150c7221 */ /* 0x010fcc0000010000 */
[----:B------:R-:W3:Y:S08]  /*46920*/  MUFU.EX2 R40, R40 ;  /* 0x0000002800287308 */ /* 0x000ef00000000800 */
[----:B------:R-:W4:Y:S01]  /*46930*/  MUFU.EX2 R26, R26 ;  /* 0x0000001a001a7308 */ /* 0x000f220000000800 */
[----:B------:R-:W-:Y:S01]  /*46940*/  FFMA.FTZ R13, R13, R33, -R38 ;  /* 0x000000210d0d7223 */ /* 0x000fe20000010826 */
[----:B0-----:R-:W-:-:S06]  /*46950*/  FADD.FTZ R4, R36, R5 ;  /* 0x0000000524047221 */ /* 0x001fcc0000010000 */
[----:B------:R-:W0:Y:S01]  /*46960*/  MUFU.EX2 R41, R41 ;  /* 0x0000002900297308 */ /* 0x000e220000000800 */
[----:B-1----:R-:W-:-:S07]  /*46970*/  FADD.FTZ R5, R11, R12 ;  /* 0x0000000c0b057221 */ /* 0x002fce0000010000 */
[----:B------:R-:W1:Y:S01]  /*46980*/  MUFU.EX2 R179, R24 ;  /* 0x0000001800b37308 */ /* 0x000e620000000800 */
[----:B------:R-:W-:Y:S01]  /*46990*/  FFMA.FTZ R8, R8, R33, -R38 ;  /* 0x0000002108087223 */ /* 0x000fe20000010826 */
[----:B------:R-:W-:Y:S01]  /*469a0*/  FADD.FTZ R9, R39, R4 ;  /* 0x0000000427097221 */ /* 0x000fe20000010000 */
[----:B--2---:R-:W-:-:S05]  /*469b0*/  FADD.FTZ R5, R32, R5 ;  /* 0x0000000520057221 */ /* 0x004fca0000010000 */
[----:B------:R-:W2:Y:S01]  /*469c0*/  MUFU.EX2 R27, R27 ;  /* 0x0000001b001b7308 */ /* 0x000ea20000000800 */
[----:B------:R-:W-:Y:S01]  /*469d0*/  FFMA.FTZ R28, R28, R33, -R38 ;  /* 0x000000211c1c7223 */ /* 0x000fe20000010826 */
[----:B---3--:R-:W-:Y:S01]  /*469e0*/  FADD.FTZ R4, R40, R9 ;  /* 0x0000000928047221 */ /* 0x008fe20000010000 */
[----:B----4-:R-:W-:-:S05]  /*469f0*/  FADD.FTZ R12, R26, R5 ;  /* 0x000000051a0c7221 */ /* 0x010fca0000010000 */
[----:B------:R-:W3:Y:S01]  /*46a00*/  MUFU.EX2 R24, R13 ;  /* 0x0000000d00187308 */ /* 0x000ee20000000800 */
[----:B0-----:R-:W-:Y:S01]  /*46a10*/  FADD.FTZ R5, R41, R4 ;  /* 0x0000000429057221 */ /* 0x001fe20000010000 */
[----:B-1----:R-:W-:-:S06]  /*46a20*/  FADD.FTZ R12, R179, R12 ;  /* 0x0000000cb30c7221 */ /* 0x002fcc0000010000 */
[----:B------:R-:W0:Y:S08]  /*46a30*/  MUFU.EX2 R42, R42 ;  /* 0x0000002a002a7308 */ /* 0x000e300000000800 */
[----:B------:R0:W1:Y:S01]  /*46a40*/  MUFU.EX2 R183, R8 ;  /* 0x0000000800b77308 */ /* 0x0000620000000800 */
[----:B------:R-:W-:Y:S01]  /*46a50*/  FADD.FTZ R4, R180, R5 ;  /* 0x00000005b4047221 */ /* 0x000fe20000010000 */
[----:B--2---:R-:W-:-:S06]  /*46a60*/  FADD.FTZ R5, R27, R12 ;  /* 0x0000000c1b057221 */ /* 0x004fcc0000010000 */
[----:B------:R-:W2:Y:S01]  /*46a70*/  MUFU.EX2 R28, R28 ;  /* 0x0000001c001c7308 */ /* 0x000ea20000000800 */
[----:B------:R-:W-:Y:S01]  /*46a80*/  FADD.FTZ R9, R43, R4 ;  /* 0x000000042b097221 */ /* 0x000fe20000010000 */
[----:B---3--:R-:W-:-:S03]  /*46a90*/  FADD.FTZ R4, R24, R5 ;  /* 0x0000000518047221 */ /* 0x008fc60000010000 */
[----:B0-----:R-:W-:Y:S01]  /*46aa0*/  FADD.FTZ R8, R42, R9 ;  /* 0x000000092a087221 */ /* 0x001fe20000010000 */
[----:B-1----:R-:W-:-:S03]  /*46ab0*/  FADD.FTZ R5, R183, R4 ;  /* 0x00000004b7057221 */ /* 0x002fc60000010000 */
[----:B------:R-:W-:Y:S01]  /*46ac0*/  FADD.FTZ R25, R45, R8 ;  /* 0x000000082d197221 */ /* 0x000fe20000010000 */
[----:B--2---:R-:W-:-:S04]  /*46ad0*/  FADD.FTZ R33, R28, R5 ;  /* 0x000000051c217221 */ /* 0x004fc80000010000 */
        /* <DEDUP_REMOVED lines=16> */
[----:B------:R-:W4:Y:S01]  /*46be0*/  LDL.64 R8, [R0] ;  /* 0x0000000000087983 */ /* 0x000f220000100a00 */
        /* <DEDUP_REMOVED lines=13> */
[----:B------:R0:W-:Y:S04]  /*46cc0*/  STSM.16.M88.4 [R25], R168 ;  /* 0x000000a819007844 */ /* 0x0001e80000000200 */
[----:B------:R-:W-:Y:S04]  /*46cd0*/  STSM.16.M88.4 [R46], R172 ;  /* 0x000000ac2e007844 */ /* 0x000fe80000000200 */
[----:B------:R-:W-:Y:S04]  /*46ce0*/  STSM.16.M88.4 [R12], R176 ;  /* 0x000000b00c007844 */ /* 0x000fe80000000200 */
[----:B------:R1:W-:Y:S04]  /*46cf0*/  STSM.16.M88.4 [R47], R180 ;  /* 0x000000b42f007844 */ /* 0x0003e80000000200 */
[----:B---3--:R-:W2:Y:S01]  /*46d00*/  LD.E R11, desc[UR4][R4.64] ;  /* 0x00000004040b7980 */ /* 0x008ea2000c101900 */
[----:B------:R-:W-:-:S02]  /*46d10*/  R2UR UR10, R2 ;  /* 0x00000000020a72ca */ /* 0x000fc400000e0000 */
[C---:B------:R-:W-:Y:S01]  /*46d20*/  R2UR UR11, R3.reuse ;  /* 0x00000000030b72ca */ /* 0x040fe200000e0000 */
[----:B----4-:R-:W3:Y:S01]  /*46d30*/  LD.E R9, desc[UR6][R8.64] ;  /* 0x0000000608097980 */ /* 0x010ee2000c101900 */
[C---:B------:R-:W-:Y:S02]  /*46d40*/  R2UR UR28, R2.reuse ;  /* 0x00000000021c72ca */ /* 0x040fe400000e0000 */
[----:B------:R-:W-:Y:S01]  /*46d50*/  R2UR UR29, R3 ;  /* 0x00000000031d72ca */ /* 0x000fe200000e0000 */
[----:B------:R-:W3:Y:S04]  /*46d60*/  LD.E.64 R6, desc[UR4][R6.64] ;  /* 0x0000000406067980 */ /* 0x000ee8000c101b00 */
[----:B------:R-:W4:Y:S04]  /*46d70*/  LD.E R13, desc[UR6][R4.64+0x4] ;  /* 0x00000406040d7980 */ /* 0x000f28000c101900 */
[----:B------:R-:W5:Y:S04]  /*46d80*/  LD.E R15, desc[UR8][R4.64+0x8] ;  /* 0x00000808040f7980 */ /* 0x000f68000c101900 */
[----:B------:R-:W3:Y:S01]  /*46d90*/  LD.E R19, desc[UR10][R4.64+0xc] ;  /* 0x00000c0a04137980 */ /* 0x000ee2000c101900 */
[----:B------:R-:W-:-:S02]  /*46da0*/  R2UR UR12, R2 ;  /* 0x00000000020c72ca */ /* 0x000fc400000e0000 */
[C---:B------:R-:W-:Y:S01]  /*46db0*/  R2UR UR13, R3.reuse ;  /* 0x00000000030d72ca */ /* 0x040fe200000e0000 */
[----:B0-----:R-:W3:Y:S01]  /*46dc0*/  LD.E R25, desc[UR4][R4.64+0x14] ;  /* 0x0000140404197980 */ /* 0x001ee2000c101900 */
[C---:B------:R-:W-:Y:S02]  /*46dd0*/  R2UR UR14, R2.reuse ;  /* 0x00000000020e72ca */ /* 0x040fe400000e0000 */
[C---:B------:R-:W-:Y:S01]  /*46de0*/  R2UR UR15, R3.reuse ;  /* 0x00000000030f72ca */ /* 0x040fe200000e0000 */
[----:B------:R-:W3:Y:S01]  /*46df0*/  LD.E R27, desc[UR6][R4.64+0x18] ;  /* 0x00001806041b7980 */ /* 0x000ee2000c101900 */
[C---:B------:R-:W-:Y:S02]  /*46e00*/  R2UR UR16, R2.reuse ;  /* 0x00000000021072ca */ /* 0x040fe400000e0000 */
[----:B------:R-:W-:Y:S01]  /*46e10*/  R2UR UR17, R3 ;  /* 0x00000000031172ca */ /* 0x000fe200000e0000 */
[----:B------:R-:W3:Y:S01]  /*46e20*/  LD.E R29, desc[UR8][R4.64+0x1c] ;  /* 0x00001c08041d7980 */ /* 0x000ee2000c101900 */
[----:B------:R-:W-:-:S02]  /*46e30*/  R2UR UR18, R2 ;  /* 0x00000000021272ca */ /* 0x000fc400000e0000 */
[C---:B------:R-:W-:Y:S01]  /*46e40*/  R2UR UR19, R3.reuse ;  /* 0x00000000031372ca */ /* 0x040fe200000e0000 */
[----:B------:R-:W3:Y:S01]  /*46e50*/  LD.E R21, desc[UR12][R4.64+0x10] ;  /* 0x0000100c04157980 */ /* 0x000ee2000c101900 */
        /* <DEDUP_REMOVED lines=9> */
[----:B------:R-:W-:Y:S02]  /*46ef0*/  R2UR UR26, R2 ;  /* 0x00000000021a72ca */ /* 0x000fe400000e0000 */
[----:B------:R-:W-:Y:S01]  /*46f00*/  R2UR UR27, R3 ;  /* 0x00000000031b72ca */ /* 0x000fe200000e0000 */
[----:B------:R-:W3:Y:S04]  /*46f10*/  LD.E R37, desc[UR16][R4.64+0x2c] ;  /* 0x00002c1004257980 */ /* 0x000ee8000c101900 */
[----:B------:R-:W3:Y:S04]  /*46f20*/  LD.E R39, desc[UR18][R4.64+0x30] ;  /* 0x0000301204277980 */ /* 0x000ee8000c101900 */
[----:B------:R-:W3:Y:S04]  /*46f30*/  LD.E R41, desc[UR20][R4.64+0x34] ;  /* 0x0000341404297980 */ /* 0x000ee8000c101900 */
[----:B------:R-:W3:Y:S04]  /*46f40*/  LD.E R43, desc[UR22][R4.64+0x38] ;  /* 0x00003816042b7980 */ /* 0x000ee8000c101900 */
[----:B------:R-:W3:Y:S04]  /*46f50*/  LD.E R45, desc[UR24][R4.64+0x3c] ;  /* 0x00003c18042d7980 */ /* 0x000ee8000c101900 */
[----:B-1----:R-:W3:Y:S04]  /*46f60*/  LD.E R47, desc[UR26][R4.64+0x40] ;  /* 0x0000401a042f7980 */ /* 0x002ee8000c101900 */
        /* <DEDUP_REMOVED lines=26> */
[----:B--2---:R0:W-:Y:S04]  /*47110*/  ST.E desc[UR8][R4.64], R11 ;  /* 0x0000000b04007985 */ /* 0x0041e8000c101908 */
[----:B0-----:R-:W2:Y:S04]  /*47120*/  LD.E R11, desc[UR28][R4.64+0xac] ;  /* 0x0000ac1c040b7980 */ /* 0x001ea8000c101900 */
[----:B----4-:R0:W-:Y:S04]  /*47130*/  ST.E desc[UR10][R4.64+0x4], R13 ;  /* 0x0000040d04007985 */ /* 0x0101e8000c10190a */
[----:B-----5:R1:W-:Y:S04]  /*47140*/  ST.E desc[UR12][R4.64+0x8], R15 ;  /* 0x0000080f04007985 */ /* 0x0203e8000c10190c */
[----:B---3--:R3:W-:Y:S04]  /*47150*/  ST.E desc[UR14][R4.64+0xc], R19 ;  /* 0x00000c1304007985 */ /* 0x0087e8000c10190e */
[----:B0-----:R-:W4:Y:S04]  /*47160*/  LD.E R13, desc[UR6][R4.64+0xb0] ;  /* 0x0000b006040d7980 */ /* 0x001f28000c101900 */
[----:B-1----:R-:W5:Y:S04]  /*47170*/  LD.E R15, desc[UR6][R4.64+0xb4] ;  /* 0x0000b406040f7980 */ /* 0x002f68000c101900 */
[----:B---3--:R-:W3:Y:S04]  /*47180*/  LD.E R19, desc[UR6][R4.64+0xb8] ;  /* 0x0000b80604137980 */ /* 0x008ee8000c101900 */
        /* <DEDUP_REMOVED lines=107> */
[----:B---3--:R3:W-:Y:S04]  /*47840*/  ST.E desc[UR4][R4.64+0x138], R19 ;  /* 0x0001381304007985 */ /* 0x0087e8000c101904 */
[----:B--2---:R2:W-:Y:S04]  /*47850*/  ST.E desc[UR4][R4.64+0x13c], R11 ;  /* 0x00013c0b04007985 */ /* 0x0045e8000c101904 */
[----:B0-----:R-:W4:Y:S04]  /*47860*/  LD.E R13, desc[UR6][R4.64+0x140] ;  /* 0x00014006040d7980 */ /* 0x001f28000c101900 */
[----:B----4-:R0:W-:Y:S04]  /*47870*/  ST.E desc[UR4][R4.64+0x140], R13 ;  /* 0x0001400d04007985 */ /* 0x0101e8000c101904 */
[----:B-1----:R-:W4:Y:S04]  /*47880*/  LD.E R15, desc[UR6][R4.64+0x144] ;  /* 0x00014406040f7980 */ /* 0x002f28000c101900 */
[----:B----4-:R1:W-:Y:S04]  /*47890*/  ST.E desc[UR4][R4.64+0x144], R15 ;  /* 0x0001440f04007985 */ /* 0x0103e8000c101904 */
[----:B---3--:R-:W3:Y:S04]  /*478a0*/  LD.E R19, desc[UR6][R4.64+0x148] ;  /* 0x0001480604137980 */ /* 0x008ee8000c101900 */
[----:B---3--:R3:W-:Y:S04]  /*478b0*/  ST.E desc[UR4][R4.64+0x148], R19 ;  /* 0x0001481304007985 */ /* 0x0087e8000c101904 */
[----:B--2---:R-:W2:Y:S04]  /*478c0*/  LD.E R11, desc[UR6][R4.64+0x14c] ;  /* 0x00014c06040b7980 */ /* 0x004ea8000c101900 */
        /* <DEDUP_REMOVED lines=82> */
[----:B----4-:R-:W-:Y:S04]  /*47df0*/  ST.E desc[UR4][R4.64+0x1f0], R13 ;  /* 0x0001f00d04007985 */ /* 0x010fe8000c101904 */
[----:B-1----:R-:W4:Y:S04]  /*47e00*/  LD.E R15, desc[UR6][R4.64+0x1f4] ;  /* 0x0001f406040f7980 */ /* 0x002f28000c101900 */
[----:B----4-:R-:W-:Y:S04]  /*47e10*/  ST.E desc[UR4][R4.64+0x1f4], R15 ;  /* 0x0001f40f04007985 */ /* 0x010fe8000c101904 */
[----:B---3--:R-:W3:Y:S01]  /*47e20*/  LD.E R19, desc[UR6][R4.64+0x1f8] ;  /* 0x0001f80604137980 */ /* 0x008ee2000c101900 */
        /* <DEDUP_REMOVED lines=2354> */
.L_x_4142:
[----:B0-----:R-:W-:-:S04]  /*51150*/  IMAD.MOV.U32 R11, RZ, RZ, 0x0 ;  /* 0x00000000ff0b7424 */ /* 0x001fc800078e00ff */
[----:B-1----:R-:W-:Y:S05]  /*51160*/  RET.REL.NODEC R10 `(_ZN7cutlass13device_kernelIN5flash11enable_sm90INS1_16FlashAttnFwdSm90INS1_25CollectiveMainloopFwdSm90ILi2EN4cute5tupleIJNS5_1CILi1EEES8_S8_EEENS6_IJNS7_ILi64EEESA_SA_EEELi512ENS_6half_tEfNS_4arch4Sm90ELb0ELb1ELb1ELb1ELb0ELb1ELb1ELb0ELb0ELb1ELb0ELb0EEENS1_21CollectiveEpilogueFwdINS6_IJSA_NS7_ILi512EEESA_EEES9_SC_SE_Li256ELb1ELb1ELb0ELb0EEENS1_36VarlenDynamicPersistentTileSchedulerILi64ELi64ELi256ELi128ELb0ELb1ELb1ELb1ELb0ELb1EEEEEEEEEvNT_6ParamsE) ;  /* 0xfffffaec0aa47950 */ /* 0x002fea0003c3ffff */
.L_x_4118:
[----:B0-----:R0:W1:Y:S02]  /*51170*/  SYNCS.PHASECHK.TRANS64.TRYWAIT P0, [R11+URZ], R14 ;  /* 0x0000000e0b0075a7 */ /* 0x001064000800017f */
[----:B-1----:R-:W-:Y:S05]  /*51180*/  @!P0 NANOSLEEP.SYNCS 0x989680 ;  /* 0x009896800000895d */ /* 0x002fea0003900000 */
[----:B------:R-:W1:Y:S02]  /*51190*/  @!P0 SYNCS.PHASECHK.TRANS64 P0, [R11+URZ], R14 ;  /* 0x0000000e0b0085a7 */ /* 0x000e64000800007f */
[----:B-1----:R-:W-:Y:S05]  /*511a0*/  @!P0 BRA `(.L_x_4118) ;  /* 0xfffffffc00f08947 */ /* 0x002fea000383ffff */
[----:B------:R-:W-:Y:S05]  /*511b0*/  BRA `(.L_x_4117) ;  /* 0xffffff0c001c7947 */ /* 0x000fea000383ffff */
.L_x_4120:
[----:B0-----:R0:W1:Y:S02]  /*511c0*/  SYNCS.PHASECHK.TRANS64.TRYWAIT P0, [R6+URZ+0x38810], R11 ;  /* 0x0388100b060075a7 */ /* 0x001064000800017f */
[----:B-1----:R-:W-:Y:S05]  /*511d0*/  @!P0 NANOSLEEP.SYNCS 0x989680 ;  /* 0x009896800000895d */ /* 0x002fea0003900000 */
[----:B------:R-:W1:Y:S02]  /*511e0*/  @!P0 SYNCS.PHASECHK.TRANS64 P0, [R6+URZ+0x38810], R11 ;  /* 0x0388100b060085a7 */ /* 0x000e64000800007f */
[----:B-1----:R-:W-:Y:S05]  /*511f0*/  @!P0 BRA `(.L_x_4120) ;  /* 0xfffffffc00f08947 */ /* 0x002fea000383ffff */
[----:B------:R-:W-:Y:S05]  /*51200*/  BRA `(.L_x_4143) ;  /* 0xffffff1000707947 */ /* 0x000fea000383ffff */
.L_x_4127:
[----:B0-----:R0:W1:Y:S02]  /*51210*/  SYNCS.PHASECHK.TRANS64.TRYWAIT P0, [R14+URZ], R15 ;  /* 0x0000000f0e0075a7 */ /* 0x001064000800017f */
[----:B-1----:R-:W-:Y:S05]  /*51220*/  @!P0 NANOSLEEP.SYNCS 0x989680 ;  /* 0x009896800000895d */ /* 0x002fea0003900000 */
[----:B------:R-:W1:Y:S02]  /*51230*/  @!P0 SYNCS.PHASECHK.TRANS64 P0, [R14+URZ], R15 ;  /* 0x0000000f0e0085a7 */ /* 0x000e64000800007f */
[----:B-1----:R-:W-:Y:S05]  /*51240*/  @!P0 BRA `(.L_x_4127) ;  /* 0xfffffffc00f08947 */ /* 0x002fea000383ffff */
[----:B------:R-:W-:Y:S05]  /*51250*/  BRA `(.L_x_4126) ;  /* 0xffffff14000c7947 */ /* 0x000fea000383ffff */
.L_x_4144:
        /* <DEDUP_REMOVED lines=10> */
.L_x_6032:


//--------------------- .text._ZN7cutlass13device_kernelIN5flash11enable_sm90INS1_16FlashAttnFwdSm90INS1_25CollectiveMainloopFwdSm90ILi2EN4cute5tupleIJNS5_1CILi1EEES8_S8_EEENS6_IJNS7_ILi64EEESA_SA_EEELi512ENS_6half_tEfNS_4arch4Sm90ELb1ELb0ELb1ELb0ELb0ELb0ELb0ELb0ELb0ELb1ELb0ELb0EEENS1_21CollectiveEpilogueFwdINS6_IJSA_NS7_ILi512EEESA_EEES9_SC_SE_Li256ELb0ELb1ELb0ELb0EEENS1_30DynamicPersistentTileSchedulerILi256ELi128ELb0ELb1ELb1EEEEEEEEEvNT_6ParamsE --------------------------
	.section	.text._ZN7cutlass13device_kernelIN5flash11enable_sm90INS1_16FlashAttnFwdSm90INS1_25CollectiveMainloopFwdSm90ILi2EN4cute5tupleIJNS5_1CILi1EEES8_S8_EEENS6_IJNS7_ILi64EEESA_SA_EEELi512ENS_6half_tEfNS_4arch4Sm90ELb1ELb0ELb1ELb0ELb0ELb0ELb0ELb0ELb0ELb1ELb0ELb0EEENS1_21CollectiveEpilogueFwdINS6_IJSA_NS7_ILi512EEESA_EEES9_SC_SE_Li256ELb0ELb1ELb0ELb0EEENS1_30DynamicPersistentTileSchedulerILi256ELi128ELb0ELb1ELb1EEEEEEEEEvNT_6ParamsE,"ax",@progbits
	.align	128
.text._ZN7cutlass13device_kernelIN5flash11enable_sm90INS1_16FlashAttnFwdSm90INS1_25CollectiveMainloopFwdSm90ILi2EN4cute5tupleIJNS5_1CILi1EEES8_S8_EEENS6_IJNS7_ILi64EEESA_SA_EEELi512ENS_6half_tEfNS_4arch4Sm90ELb1ELb0ELb1ELb0ELb0ELb0ELb0ELb0ELb0ELb1ELb0ELb0EEENS1_21CollectiveEpilogueFwdINS6_IJSA_NS7_ILi512EEESA_EEES9_SC_SE_Li256ELb0ELb1ELb0ELb0EEENS1_30DynamicPersistentTileSchedulerILi256ELi128ELb0ELb1ELb1EEEEEEEEEvNT_6ParamsE:
        .type           _ZN7cutlass13device_kernelIN5flash11enable_sm90INS1_16FlashAttnFwdSm90INS1_25CollectiveMainloopFwdSm90ILi2EN4cute5tupleIJNS5_1CILi1EEES8_S8_EEENS6_IJNS7_ILi64EEESA_SA_EEELi512ENS_6half_tEfNS_4arch4Sm90ELb1ELb0ELb1ELb0ELb0ELb0ELb0ELb0ELb0ELb1ELb0ELb0EEENS1_21CollectiveEpilogueFwdINS6_IJSA_NS7_ILi512EEESA_EEES9_SC_SE_Li256ELb0ELb1ELb0ELb0EEENS1_30DynamicPersistentTileSchedulerILi256ELi128ELb0ELb1ELb1EEEEEEEEEvNT_6ParamsE,@function
        .size           _ZN7cutlass13device_kernelIN5flash11enable_sm90INS1_16FlashAttnFwdSm90INS1_25CollectiveMainloopFwdSm90ILi2EN4cute5tupleIJNS5_1CILi1EEES8_S8_EEENS6_IJNS7_ILi64EEESA_SA_EEELi512ENS_6half_tEfNS_4arch4Sm90ELb1ELb0ELb1ELb0ELb0ELb0ELb0ELb0ELb0ELb1ELb0ELb0EEENS1_21CollectiveEpilogueFwdINS6_IJSA_NS7_ILi512EEESA_EEES9_SC_SE_Li256ELb0ELb1ELb0ELb0EEENS1_30DynamicPersistentTileSchedulerILi256ELi128ELb0ELb1ELb1EEEEEEEEEvNT_6ParamsE,(.L_x_6034 - _ZN7cutlass13device_kernelIN5flash11enable_sm90INS1_16FlashAttnFwdSm90INS1_25CollectiveMainloopFwdSm90ILi2EN4cute5tupleIJNS5_1CILi1EEES8_S8_EEENS6_IJNS7_ILi64EEESA_SA_EEELi512ENS_6half_tEfNS_4arch4Sm90ELb1ELb0ELb1ELb0ELb0ELb0ELb0ELb0ELb0ELb1ELb0ELb0EEENS1_21CollectiveEpilogueFwdINS6_IJSA_NS7_ILi512EEESA_EEES9_SC_SE_Li256ELb0ELb1ELb0ELb0EEENS1_30DynamicPersistentTileSchedulerILi256ELi128ELb0ELb1ELb1EEEEEEEEEvNT_6ParamsE)
        .other          _ZN7cutlass13device_kernelIN5flash11enable_sm90INS1_16FlashAttnFwdSm90INS1_25CollectiveMainloopFwdSm90ILi2EN4cute5tupleIJNS5_1CILi1EEES8_S8_EEENS6_IJNS7_ILi64EEESA_SA_EEELi512ENS_6half_tEfNS_4arch4Sm90ELb1ELb0ELb1ELb0ELb0ELb0ELb0ELb0ELb0ELb1ELb0ELb0EEENS1_21CollectiveEpilogueFwdINS6_IJSA_NS7_ILi512EEESA_EEES9_SC_SE_Li256ELb0ELb1ELb0ELb0EEENS1_30DynamicPersistentTileSchedulerILi256ELi128ELb0ELb1ELb1EEEEEEEEEvNT_6ParamsE,@"STO_CUDA_ENTRY STV_DEFAULT"
_ZN7cutlass13device_kernelIN5flash11enable_sm90INS1_16FlashAttnFwdSm90INS1_25CollectiveMainloopFwdSm90ILi2EN4cute5tupleIJNS5_1CILi1EEES8_S8_EEENS6_IJNS7_ILi64EEESA_SA_EEELi512ENS_6half_tEfNS_4arch4Sm90ELb1ELb0ELb1ELb0ELb0ELb0ELb0ELb0ELb0ELb1ELb0ELb0EEENS1_21CollectiveEpilogueFwdINS6_IJSA_NS7_ILi512EEESA_EEES9_SC_SE_Li256ELb0ELb1ELb0ELb0EEENS1_30DynamicPersistentTileSchedulerILi256ELi128ELb0ELb1ELb1EEEEEEEEEvNT_6ParamsE:
        /* <DEDUP_REMOVED lines=18> */
.L_x_4146:
[----:B------:R-:W-:Y:S05]  /*0120*/  BSYNC B0 ;  /* 0x0000000000007941 */ /* 0x000fea0003800000 */
.L_x_4145:
        /* <DEDUP_REMOVED lines=37> */
.L_x_4147:
        /* <DEDUP_REMOVED lines=22> */
.L_x_4148:
        /* <DEDUP_REMOVED lines=18> */
.L_x_4149:
        /* <DEDUP_REMOVED lines=22> */
.L_x_4150:
        /* <DEDUP_REMOVED lines=22> */
.L_x_4151:
[----:B------:R-:W-:Y:S01]  /*08c0*/  PLOP3.LUT P0, PT, PT, PT, UP0, 0x80, 0x0 ;  /* 0x000000000000781c */ /* 0x000fe20003f0f008 */
[----:B------:R-:W-:Y:S01]  /*08d0*/  UMOV UR40, 0x1 ;  /* 0x0000000100287882 */ /* 0x000fe20000000000 */
[----:B------:R-:W-:Y:S01]  /*08e0*/  NOP ;  /* 0x0000000000007918 */ /* 0x000fe20000000000 */
[----:B------:R-:W-:Y:S01]  /*08f0*/  USEL UR40, UR40, 0x2, !UP0 ;  /* 0x0000000228287887 */ /* 0x000fe2000c000000 */
[----:B------:R-:W-:Y:S01]  /*0900*/  ULDC.64 UR46, c[0x0][0x208] ;  /* 0x00008200002e7ab9 */ /* 0x000fe20000000a00 */
[----:B012-4-:R-:W-:Y:S08]  /*0910*/  BAR.SYNC.DEFER_BLOCKING 0x0 ;  /* 0x0000000000007b1d */ /* 0x017ff00000010000 */
[----:B------:R-:W-:Y:S05]  /*0920*/  @!P0 BRA `(.L_x_4152) ;  /* 0x000000bc00d88947 */ /* 0x000fea0003800000 */
.L_x_4153:
[----:B------:R-:W-:-:S08]  /*0930*/  NOP ;  /* 0x0000000000007918 */ /* 0x000fd00000000000 */
[----:B------:R-:W0:Y:S02]  /*0940*/  USETMAXREG.TRY_ALLOC.CTAPOOL UP0, 0xf0 ;  /* 0x000000f0000079c8 */ /* 0x000e240008000600 */
[----:B0-----:R-:W-:-:S13]  /*0950*/  PLOP3.LUT P0, PT, PT, PT, UP0, 0x80, 0x0 ;  /* 0x000000000000781c */ /* 0x001fda0003f0f008 */
[----:B------:R-:W-:Y:S05]  /*0960*/  @!P0 BRA `(.L_x_4153) ;  /* 0xfffffffc00f08947 */ /* 0x000fea000383ffff */
[----:B------:R-:W0:Y:S01]  /*0970*/  S2R R2, SR_TID.X ;  /* 0x0000000000027919 */ /* 0x000e220000002100 */
[----:B------:R-:W1:Y:S08]  /*0980*/  S2UR UR4, SR_CTAID.X ;  /* 0x00000000000479c3 */ /* 0x000e700000002500 */
[----:B------:R-:W-:Y:S06]  /*0990*/  BAR.ARV 0x4, 0x180 ;  /* 0x0106000000007b1d */ /* 0x000fec0000002000 */
[----:B0-----:R-:W-:-:S04]  /*09a0*/  LOP3.LUT R0, R2, 0xffffff80, RZ, 0xc0, !PT ;  /* 0xffffff8002007812 */ /* 0x001fc800078ec0ff */
[----:B------:R-:W-:Y:S02]  /*09b0*/  ISETP.NE.AND P0, PT, R0, 0x80, PT ;  /* 0x000000800000780c */ /* 0x000fe40003f05270 */
[----:B------:R-:W1:Y:S11]  /*09c0*/  LDC R0, c[0x0][0xc38] ;  /* 0x00030e00ff007b82 */ /* 0x000e760000000800 */
[----:B------:R-:W-:Y:S06]  /*09d0*/  @!P0 BAR.ARV 0x8, 0x100 ;  /* 0x0204000000008b1d */ /* 0x000fec0000002000 */
[----:B------:R-:W-:-:S13]  /*09e0*/  ISETP.GE.U32.AND P0, PT, R2, 0x100, PT ;  /* 0x000001000200780c */ /* 0x000fda0003f06070 */
[----:B------:R-:W-:Y:S06]  /*09f0*/  @P0 BAR.ARV 0xf, 0x100 ;  /* 0x03c4000000000b1d */ /* 0x000fec0000002000 */
[----:B-1----:R-:W-:-:S13]  /*0a00*/  ISETP.LE.AND P0, PT, R0, UR4, PT ;  /* 0x0000000400007c0c */ /* 0x002fda000bf03270 */
        /* <DEDUP_REMOVED lines=13> */
[-C--:B------:R-:W-:Y:S02]  /*0ae0*/  LEA.HI R5, R3, R216.reuse, RZ, 0x7 ;  /* 0x000000d803057211 */ /* 0x080fe400078f38ff */
[C---:B------:R-:W-:Y:S02]  /*0af0*/  LEA.HI R2, R0.reuse, R7, RZ, 0x1 ;  /* 0x0000000700027211 */ /* 0x040fe400078f08ff */
[----:B------:R-:W-:Y:S02]  /*0b00*/  LOP3.LUT R9, R0, 0xfffffff0, RZ, 0xc0, !PT ;  /* 0xfffffff000097812 */ /* 0x000fe400078ec0ff */
[----:B------:R-:W-:Y:S02]  /*0b10*/  LOP3.LUT R2, R2, 0x1ffffffe, RZ, 0xc0, !PT ;  /* 0x1ffffffe02027812 */ /* 0x000fe400078ec0ff */
[--C-:B------:R-:W-:Y:S01]  /*0b20*/  SHF.R.S32.HI R13, RZ, 0x5, R4.reuse ;  /* 0x00000005ff0d7819 */ /* 0x100fe20000011404 */
[----:B------:R-:W-:Y:S01]  /*0b30*/  IMAD.IADD R9, R216, 0x1, -R9 ;  /* 0x00000001d8097824 */ /* 0x000fe200078e0a09 */
[----:B------:R-:W-:Y:S01]  /*0b40*/  SHF.R.S32.HI R4, RZ, 0x1f, R4 ;  /* 0x0000001fff047819 */ /* 0x000fe20000011404 */
[----:B------:R-:W-:Y:S01]  /*0b50*/  IMAD.IADD R8, R7, 0x1, -R2 ;  /* 0x0000000107087824 */ /* 0x000fe200078e0a02 */
[----:B------:R-:W-:Y:S01]  /*0b60*/  LOP3.LUT R7, R5, 0xffffff80, RZ, 0xc0, !PT ;  /* 0xffffff8005077812 */ /* 0x000fe200078ec0ff */
[----:B0-----:R-:W-:Y:S01]  /*0b70*/  ULEA UR43, UR5, UR43, 0x18 ;  /* 0x0000002b052b7291 */ /* 0x001fe2000f8ec03f */
[----:B------:R-:W-:-:S02]  /*0b80*/  LEA.HI R2, R3, R216, RZ, 0x2 ;  /* 0x000000d803027211 */ /* 0x000fc400078f10ff */
[----:B------:R-:W-:Y:S01]  /*0b90*/  LEA.HI R4, R4, R13, RZ, 0x2 ;  /* 0x0000000d04047211 */ /* 0x000fe200078f10ff */
[----:B------:R-:W-:Y:S01]  /*0ba0*/  IMAD.IADD R7, R216, 0x1, -R7 ;  /* 0x00000001d8077824 */ /* 0x000fe200078e0a07 */
[----:B------:R-:W-:Y:S02]  /*0bb0*/  LOP3.LUT R11, R2, 0xfffffffc, RZ, 0xc0, !PT ;  /* 0xfffffffc020b7812 */ /* 0x000fe400078ec0ff */
[----:B------:R-:W-:Y:S02]  /*0bc0*/  SHF.R.S32.HI R212, RZ, 0x7, R5 ;  /* 0x00000007ffd47819 */ /* 0x000fe40000011405 */
[----:B------:R-:W-:Y:S01]  /*0bd0*/  LOP3.LUT R4, R4, 0x3ffffc, RZ, 0xc0, !PT ;  /* 0x003ffffc04047812 */ /* 0x000fe200078ec0ff */
[----:B------:R-:W-:Y:S01]  /*0be0*/  IMAD.IADD R11, R216, 0x1, -R11 ;  /* 0x00000001d80b7824 */ /* 0x000fe200078e0a0b */
[--C-:B------:R-:W-:Y:S01]  /*0bf0*/  SHF.R.S32.HI R2, RZ, 0x1f, R9.reuse ;  /* 0x0000001fff027819 */ /* 0x100fe20000011409 */
[----:B------:R-:W-:Y:S01]  /*0c00*/  IMAD R15, R212, 0x100, R9 ;  /* 0x00000100d40f7824 */ /* 0x000fe200078e0209 */
[----:B------:R-:W-:Y:S01]  /*0c10*/  SHF.R.S32.HI R0, RZ, 0x1f, R7 ;  /* 0x0000001fff007819 */ /* 0x000fe20000011407 */
[----:B------:R-:W-:Y:S01]  /*0c20*/  IMAD.IADD R10, R13, 0x1, -R4 ;  /* 0x000000010d0a7824 */ /* 0x000fe200078e0a04 */
[----:B------:R-:W-:-:S02]  /*0c30*/  LEA.HI R6, R2, R9, RZ, 0x3 ;  /* 0x0000000902067211 */ /* 0x000fc400078f18ff */
[----:B------:R-:W-:Y:S01]  /*0c40*/  LEA.HI R2, R0, R7, RZ, 0x2 ;  /* 0x0000000700027211 */ /* 0x000fe200078f10ff */
[----:B------:R-:W-:Y:S01]  /*0c50*/  IMAD R14, R10, 0x10, R15 ;  /* 0x000000100a0e7824 */ /* 0x000fe200078e020f */
[C---:B------:R-:W-:Y:S01]  /*0c60*/  LOP3.LUT R4, R6.reuse, 0xfffffff8, RZ, 0xc0, !PT ;  /* 0xfffffff806047812 */ /* 0x040fe200078ec0ff */
[----:B------:R-:W-:Y:S01]  /*0c70*/  IMAD.SHL.U32 R6, R6, 0x40, RZ ;  /* 0x0000004006067824 */ /* 0x000fe200078e00ff */
[----:B------:R-:W-:Y:S02]  /*0c80*/  LOP3.LUT R10, R2, 0x7ffffffc, RZ, 0xc0, !PT ;  /* 0x7ffffffc020a7812 */ /* 0x000fe400078ec0ff */
[----:B------:R-:W-:Y:S01]  /*0c90*/  LEA.HI R12, R11, R11, RZ, 0x1 ;  /* 0x0000000b0b0c7211 */ /* 0x000fe200078f08ff */
[----:B------:R-:W-:Y:S01]  /*0ca0*/  IMAD.IADD R9, R9, 0x1, -R4 ;  /* 0x0000000109097824 */ /* 0x000fe200078e0a04 */
[----:B------:R-:W-:Y:S01]  /*0cb0*/  LEA.HI R4, R0, R7, RZ, 0x5 ;  /* 0x0000000700047211 */ /* 0x000fe200078f28ff */
[----:B------:R-:W-:Y:S01]  /*0cc0*/  IMAD.IADD R10, R7, 0x1, -R10 ;  /* 0x00000001070a7824 */ /* 0x000fe200078e0a0a */
[----:B------:R-:W-:-:S02]  /*0cd0*/  LOP3.LUT R12, R12, 0x1ffffffe, RZ, 0xc0, !PT ;  /* 0x1ffffffe0c0c7812 */ /* 0x000fc400078ec0ff */
[--C-:B------:R-:W-:Y:S02]  /*0ce0*/  SHF.R.S32.HI R0, RZ, 0x2, R2.reuse ;  /* 0x00000002ff007819 */ /* 0x100fe40000011402 */
[----:B------:R-:W-:Y:S01]  /*0cf0*/  SHF.R.S32.HI R7, RZ, 0x1f, R2 ;  /* 0x0000001fff077819 */ /* 0x000fe20000011402 */
[----:B------:R-:W-:Y:S01]  /*0d00*/  IMAD.SHL.U32 R2, R9, 0x40, RZ ;  /* 0x0000004009027824 */ /* 0x000fe200078e00ff */
[----:B------:R-:W-:Y:S01]  /*0d10*/  LOP3.LUT R6, R6, 0x7ffffe00, RZ, 0xc0, !PT ;  /* 0x7ffffe0006067812 */ /* 0x000fe200078ec0ff */
[----:B------:R-:W-:Y:S01]  /*0d20*/  IMAD.IADD R185, R11, 0x1, -R12 ;  /* 0x000000010bb97824 */ /* 0x000fe200078e0a0c */
[----:B------:R-:W-:Y:S01]  /*0d30*/  LEA.HI R7, R7, R0, RZ, 0x3 ;  /* 0x0000000007077211 */ /* 0x000fe200078f18ff */
[----:B------:R-:W-:Y:S01]  /*0d40*/  IMAD.SHL.U32 R11, R8, 0x8, RZ ;  /* 0x00000008080b7824 */ /* 0x000fe200078e00ff */
[----:B------:R-:W-:Y:S01]  /*0d50*/  LOP3.LUT R2, R2, 0x1c0, RZ, 0xc0, !PT ;  /* 0x000001c002027812 */ /* 0x000fe200078ec0ff */
[----:B------:R-:W-:Y:S01]  /*0d60*/  IMAD R6, R13, 0x400, R6 ;  /* 0x000004000d067824 */ /* 0x000fe200078e0206 */
[----:B------:R-:W-:Y:S01]  /*0d70*/  LOP3.LUT R7, R7, 0xfffffff8, RZ, 0xc0, !PT ;  /* 0xfffffff807077812 */ /* 0x000fe200078ec0ff */
[--C-:B------:R-:W-:Y:S01]  /*0d80*/  IMAD.U32 R215, R14, 0x40, R11.reuse ;  /* 0x000000400ed77824 */ /* 0x100fe200078e000b */
[----:B------:R-:W-:-:S02]  /*0d90*/  LOP3.LUT R11, R2, 0x8, R11, 0xf8, !PT ;  /* 0x00000008020b7812 */ /* 0x000fc400078ef80b */
[----:B------:R-:W-:Y:S01]  /*0da0*/  SHF.R.U32.HI R2, RZ, 0x3, R2 ;  /* 0x00000003ff027819 */ /* 0x000fe20000011602 */
[----:B------:R-:W-:Y:S01]  /*0db0*/  IMAD.IADD R7, R0, 0x1, -R7 ;  /* 0x0000000100077824 */ /* 0x000fe200078e0a07 */
[----:B------:R-:W-:Y:S02]  /*0dc0*/  SHF.R.S32.HI R4, RZ, 0x5, R4 ;  /* 0x00000005ff047819 */ /* 0x000fe40000011404 */
[----:B------:R-:W-:Y:S01]  /*0dd0*/  LOP3.LUT R11, R11, R2, RZ, 0x3c, !PT ;  /* 0x000000020b0b7212 */ /* 0x000fe200078e3cff */
[----:B------:R-:W-:Y:S01]  /*0de0*/  IMAD.SHL.U32 R2, R10, 0x2, RZ ;  /* 0x000000020a027824 */ /* 0x000fe200078e00ff */
[----:B------:R-:W-:Y:S01]  /*0df0*/  LEA.HI R3, R3, R216, RZ, 0x3 ;  /* 0x000000d803037211 */ /* 0x000fe200078f18ff */
[----:B------:R-:W-:Y:S01]  /*0e00*/  IMAD R16, R4, 0x10, R7 ;  /* 0x0000001004107824 */ /* 0x000fe200078e0207 */
[----:B------:R-:W-:Y:S01]  /*0e10*/  R2P PR, R9, 0x6 ;  /* 0x0000000609007804 */ /* 0x000fe20000000000 */
[----:B------:R-:W-:Y:S01]  /*0e20*/  IMAD.IADD R6, R6, 0x1, R11 ;  /* 0x0000000106067824 */ /* 0x000fe200078e020b */
[----:B------:R-:W-:Y:S01]  /*0e30*/  LOP3.LUT R7, R3, 0xfffffff8, RZ, 0xc0, !PT ;  /* 0xfffffff803077812 */ /* 0x000fe200078ec0ff */
[----:B------:R-:W-:Y:S01]  /*0e40*/  IMAD R185, R185, 0x8, R16 ;  /* 0x00000008b9b97824 */ /* 0x000fe200078e0210 */
[----:B------:R-:W-:-:S02]  /*0e50*/  LEA.HI R5, R5, R212, RZ, 0x1 ;  /* 0x000000d405057211 */ /* 0x000fc400078f08ff */
[----:B------:R-:W-:Y:S01]  /*0e60*/  LEA R19, R6, UR43, 0x1 ;  /* 0x0000002b06137c11 */ /* 0x000fe2000f8e08ff */
[----:B------:R-:W-:Y:S01]  /*0e70*/  IMAD.IADD R210, R216, 0x1, -R7 ;  /* 0x00000001d8d27824 */ /* 0x000fe200078e0a07 */
[----:B------:R-:W-:Y:S02]  /*0e80*/  LOP3.LUT R5, R5, 0xfffffe, RZ, 0xc0, !PT ;  /* 0x00fffffe05057812 */ /* 0x000fe400078ec0ff */
[----:B------:R-:W-:Y:S01]  /*0e90*/  SEL R23, R23, 0xffffffc0, !P2 ;  /* 0xffffffc017177807 */ /* 0x000fe20005000000 */
[----:B------:R-:W-:Y:S01]  /*0ea0*/  IMAD.SHL.U32 R17, R210, 0x8, RZ ;  /* 0x00000008d2117824 */ /* 0x000fe200078e00ff */
[----:B------:R-:W-:Y:S01]  /*0eb0*/  SHF.R.S32.HI R211, RZ, 0x3, R3 ;  /* 0x00000003ffd37819 */ /* 0x000fe20000011403 */
[----:B------:R-:W-:Y:S02]  /*0ec0*/  VIADD R184, R19, 0x26800 ;  /* 0x0002680013b87836 */ /* 0x000fe40000000000 */
[C---:B------:R-:W-:Y:S02]  /*0ed0*/  VIADD R190, R17.reuse, 0x40 ;  /* 0x0000004011be7836 */ /* 0x040fe40000000000 */
[----:B------:R-:W-:-:S02]  /*0ee0*/  VIADD R189, R17, 0x80 ;  /* 0x0000008011bd7836 */ /* 0x000fc40000000000 */
        /* <DEDUP_REMOVED lines=18> */
.L_x_4206:
        /* <DEDUP_REMOVED lines=12> */
[----:B012345:R-:W-:Y:S05]  /*10d0*/  @!P0 BRA `(.L_x_4154) ;  /* 0x0000000000208947 */ /* 0x03ffea0003800000 */
        /* <DEDUP_REMOVED lines=8> */
.L_x_4154:
[----:B------:R-:W-:Y:S01]  /*1160*/  ULDC UR7, c[0x0][0xc54] ;  /* 0x0003150000077ab9 */ /* 0x000fe20000000800 */
[----:B------:R-:W-:Y:S01]  /*1170*/  UMOV UR6, UR9 ;  /* 0x0000000900067c82 */ /* 0x000fe20008000000 */
[----:B------:R-:W-:-:S11]  /*1180*/  UISETP.NE.AND UP0, UPT, UR7, 0x1, UPT ;  /* 0x000000010700788c */ /* 0x000fd6000bf05270 */
[----:B------:R-:W-:Y:S02]  /*1190*/  @UP0 ULDC.64 UR10, c[0x0][0xc58] ;  /* 0x00031600000a0ab9 */ /* 0x000fe40000000a00 */
[----:B------:R-:W-:-:S04]  /*11a0*/  UIMAD.WIDE.U32 UR4, UR9, UR10, URZ ;  /* 0x0000000a090472a5 */ /* 0x000fc8000f8e003f */
[----:B------:R-:W-:-:S04]  /*11b0*/  @UP0 USHF.R.U32.HI UR6, URZ, UR11, UR5 ;  /* 0x0000000b3f060299 */ /* 0x000fc80008011605 */
[----:B------:R-:W-:-:S12]  /*11c0*/  UIMAD UR4, UR6, UR7, URZ ;  /* 0x00000007060472a4 */ /* 0x000fd8000f8e023f */
.L_x_4155:
[----:B------:R-:W-:Y:S01]  /*11d0*/  ULDC UR39, c[0x0][0xc48] ;  /* 0x0003120000277ab9 */ /* 0x000fe20000000800 */
[----:B------:R-:W-:Y:S01]  /*11e0*/  ULDC.64 UR10, c[0x0][0x418] ;  /* 0x00010600000a7ab9 */ /* 0x000fe20000000a00 */
[----:B------:R-:W-:Y:S02]  /*11f0*/  UISETP.NE.AND UP1, UPT, UR39, 0x1, UPT ;  /* 0x000000012700788c */ /* 0x000fe4000bf25270 */
[----:B------:R-:W-:Y:S02]  /*1200*/  UISETP.NE.U32.AND UP0, UPT, UR10, URZ, UPT ;  /* 0x0000003f0a00728c */ /* 0x000fe4000bf05070 */
[----:B------:R-:W-:Y:S02]  /*1210*/  UIADD3 UR4, UR9, -UR4, URZ ;  /* 0x8000000409047290 */ /* 0x000fe4000fffe03f */
[----:B------:R-:W-:Y:S02]  /*1220*/  ULOP3.LUT UR6, URZ, UR6, URZ, 0x33, !UPT ;  /* 0x000000063f067292 */ /* 0x000fe4000f8e333f */
[----:B------:R-:W-:Y:S01]  /*1230*/  UISETP.NE.AND.EX UP0, UPT, UR11, URZ, UPT, UP0 ;  /* 0x0000003f0b00728c */ /* 0x000fe2000bf05300 */
[----:B------:R-:W-:Y:S01]  /*1240*/  ULDC UR5, c[0x0][0xc3c] ;  /* 0x00030f0000057ab9 */ /* 0x000fe20000000800 */
[----:B------:R-:W-:Y:S01]  /*1250*/  ULDC UR9, c[0x0][0xc54] ;  /* 0x0003150000097ab9 */ /* 0x000fe20000000800 */
[----:B------:R-:W-:Y:S01]  /*1260*/  ULDC UR49, c[0x0][0x424] ;  /* 0x0001090000317ab9 */ /* 0x000fe20000000800 */
[----:B------:R-:W-:-:S02]  /*1270*/  UISETP.NE.AND UP2, UPT, UR45, 0x1, UPT ;  /* 0x000000012d00788c */ /* 0x000fc4000bf45270 */
[----:B------:R-:W-:Y:S02]  /*1280*/  UIADD3 UR6, UR6, UR5, URZ ;  /* 0x0000000506067290 */ /* 0x000fe4000fffe03f */
[----:B------:R-:W-:Y:S02]  /*1290*/  UIMAD UR8, UR8, UR9, UR4 ;  /* 0x00000009080872a4 */ /* 0x000fe4000f8e0204 */
[----:B------:R-:W-:Y:S01]  /*12a0*/  USEL UR49, UR49, 0x1, UP0 ;  /* 0x0000000131317887 */ /* 0x000fe20008000000 */
[----:B------:R-:W-:Y:S01]  /*12b0*/  PLOP3.LUT P0, PT, PT, PT, UP2, 0x80, 0x0 ;  /* 0x000000000000781c */ /* 0x000fe20003f0f028 */
[----:B------:R-:W-:Y:S01]  /*12c0*/  ULDC UR7, c[0x0][0x2f0] ;  /* 0x0000bc0000077ab9 */ /* 0x000fe20000000800 */
[----:B------:R-:W-:Y:S01]  /*12d0*/  @UP1 ULDC UR4, c[0x0][0xc4c] ;  /* 0x0003130000041ab9 */ /* 0x000fe20000000800 */
[----:B------:R-:W-:Y:S02]  /*12e0*/  USHF.L.U32 UR41, UR6, 0x6, URZ ;  /* 0x0000000606297899 */ /* 0x000fe4000800063f */
        /* <DEDUP_REMOVED lines=8> */
[----:B------:R-:W-:-:S02]  /*1370*/  UIMAD UR39, UR39, UR5, UR8 ;  /* 0x00000005272772a4 */ /* 0x000fc4000f8e0208 */
[----:B------:R-:W-:Y:S01]  /*1380*/  USHF.R.S32.HI UR50, URZ, 0x6, UR4 ;  /* 0x000000063f327899 */ /* 0x000fe20008011404 */
[----:B------:R-:W-:Y:S11]  /*1390*/  @!P0 BRA `(.L_x_4156) ;  /* 0x0000001c006c8947 */ /* 0x000ff60003800000 */
[----:B------:R-:W0:Y:S01]  /*13a0*/  LDC R0, c[0x0][0x448] ;  /* 0x00011200ff007b82 */ /* 0x000e220000000800 */
[----:B------:R-:W-:Y:S01]  /*13b0*/  UIADD3 UR5, UR41, 0x3f, URZ ;  /* 0x0000003f29057890 */ /* 0x000fe2000fffe03f */
[----:B------:R-:W-:Y:S01]  /*13c0*/  CS2R R150, SRZ ;  /* 0x0000000000967805 */ /* 0x000fe2000001ff00 */
[----:B------:R-:W-:Y:S01]  /*13d0*/  ULDC UR4, c[0x0][0x288] ;  /* 0x0000a20000047ab9 */ /* 0x000fe20000000800 */
[----:B------:R-:W-:Y:S01]  /*13e0*/  CS2R R148, SRZ ;  /* 0x0000000000947805 */ /* 0x000fe2000001ff00 */
[----:B------:R-:W-:Y:S01]  /*13f0*/  UIADD3 UR4, -UR4, 0x40, URZ ;  /* 0x0000004004047890 */ /* 0x000fe2000fffe13f */
[----:B------:R-:W-:Y:S02]  /*1400*/  CS2R R146, SRZ ;  /* 0x0000000000927805 */ /* 0x000fe4000001ff00 */
[----:B------:R-:W-:Y:S02]  /*1410*/  CS2R R144, SRZ ;  /* 0x0000000000907805 */ /* 0x000fe4000001ff00 */
[----:B------:R-:W-:Y:S01]  /*1420*/  CS2R R168, SRZ ;  /* 0x0000000000a87805 */ /* 0x000fe2000001ff00 */
[----:B------:R-:W-:Y:S01]  /*1430*/  UIMAD UR4, UR49, UR7, UR4 ;  /* 0x00000007310472a4 */ /* 0x000fe2000f8e0204 */
        /* <DEDUP_REMOVED lines=14> */
[----:B0-----:R-:W-:Y:S01]  /*1520*/  ISETP.NE.AND P0, PT, R0, 0x1, PT ;  /* 0x000000010000780c */ /* 0x001fe20003f05270 */
[----:B------:R-:W-:Y:S01]  /*1530*/  IMAD.U32 R0, RZ, RZ, UR5 ;  /* 0x00000005ff007e24 */ /* 0x000fe2000f8e00ff */
        /* <DEDUP_REMOVED lines=11> */
[----:B------:R-:W0:Y:S01]  /*15f0*/  @P0 LDC R3, c[0x0][0x44c] ;  /* 0x00011300ff030b82 */ /* 0x000e220000000800 */
[----:B------:R-:W-:Y:S02]  /*1600*/  CS2R R170, SRZ ;  /* 0x0000000000aa7805 */ /* 0x000fe4000001ff00 */
[----:B------:R-:W-:Y:S02]  /*1610*/  CS2R R90, SRZ ;  /* 0x00000000005a7805 */ /* 0x000fe4000001ff00 */
[----:B------:R-:W-:Y:S02]  /*1620*/  CS2R R172, SRZ ;  /* 0x0000000000ac7805 */ /* 0x000fe4000001ff00 */
[----:B------:R-:W-:Y:S02]  /*1630*/  CS2R R86, SRZ ;  /* 0x0000000000567805 */ /* 0x000fe4000001ff00 */
[----:B------:R-:W-:-:S02]  /*1640*/  CS2R R174, SRZ ;  /* 0x0000000000ae7805 */ /* 0x000fc4000001ff00 */
[----:B------:R-:W-:Y:S02]  /*1650*/  CS2R R82, SRZ ;  /* 0x0000000000527805 */ /* 0x000fe4000001ff00 */
[----:B------:R-:W-:Y:S01]  /*1660*/  CS2R R176, SRZ ;  /* 0x0000000000b07805 */ /* 0x000fe2000001ff00 */
[----:B------:R-:W1:Y:S01]  /*1670*/  @P0 LDC R4, c[0x0][0x450] ;  /* 0x00011400ff040b82 */ /* 0x000e620000000800 */
        /* <DEDUP_REMOVED lines=9> */
[----:B------:R-:W-:Y:S02]  /*1710*/  CS2R R192, SRZ ;  /* 0x0000000000c07805 */ /* 0x000fe4000001ff00 */
[----:B------:R-:W-:-:S02]  /*1720*/  CS2R R58, SRZ ;  /* 0x00000000003a7805 */ /* 0x000fc4000001ff00 */
[----:B------:R-:W-:Y:S02]  /*1730*/  CS2R R194, SRZ ;  /* 0x0000000000c27805 */ /* 0x000fe4000001ff00 */
[----:B------:R-:W-:Y:S02]  /*1740*/  CS2R R54, SRZ ;  /* 0x0000000000367805 */ /* 0x000fe4000001ff00 */
[----:B------:R-:W-:Y:S02]  /*1750*/  CS2R R196, SRZ ;  /* 0x0000000000c47805 */ /* 0x000fe4000001ff00 */
[----:B------:R-:W-:Y:S01]  /*1760*/  CS2R R50, SRZ ;  /* 0x0000000000327805 */ /* 0x000fe2000001ff00 */
[----:B0-----:R-:W-:Y:S01]  /*1770*/  @P0 IMAD.HI.U32 R3, R3, UR5, RZ ;  /* 0x0000000503030c27 */ /* 0x001fe2000f8e00ff */
[----:B------:R-:W-:Y:S02]  /*1780*/  CS2R R198, SRZ ;  /* 0x0000000000c67805 */ /* 0x000fe4000001ff00 */
[----:B------:R-:W-:-:S02]  /*1790*/  CS2R R46, SRZ ;  /* 0x00000000002e7805 */ /* 0x000fc4000001ff00 */
[----:B------:R-:W-:Y:S02]  /*17a0*/  CS2R R200, SRZ ;  /* 0x0000000000c87805 */ /* 0x000fe4000001ff00 */
[----:B------:R-:W-:Y:S02]  /*17b0*/  CS2R R42, SRZ ;  /* 0x00000000002a7805 */ /* 0x000fe4000001ff00 */
[----:B------:R-:W-:Y:S02]  /*17c0*/  CS2R R202, SRZ ;  /* 0x0000000000ca7805 */ /* 0x000fe4000001ff00 */
[----:B------:R-:W-:Y:S02]  /*17d0*/  CS2R R38, SRZ ;  /* 0x0000000000267805 */ /* 0x000fe4000001ff00 */
[----:B------:R-:W-:Y:S02]  /*17e0*/  CS2R R204, SRZ ;  /* 0x0000000000cc7805 */ /* 0x000fe4000001ff00 */
[----:B-1----:R-:W-:-:S02]  /*17f0*/  @P0 SHF.R.U32.HI R0, RZ, R4, R3 ;  /* 0x00000004ff000219 */ /* 0x002fc40000011603 */
[----:B------:R-:W-:Y:S02]  /*1800*/  CS2R R34, SRZ ;  /* 0x0000000000227805 */ /* 0x000fe4000001ff00 */
[----:B------:R-:W-:Y:S02]  /*1810*/  PLOP3.LUT P0, PT, PT, PT, PT, 0x80, 0x0 ;  /* 0x000000000000781c */ /* 0x000fe40003f0f070 */
[----:B------:R-:W-:Y:S02]  /*1820*/  CS2R R208, SRZ ;  /* 0x0000000000d07805 */ /* 0x000fe4000001ff00 */
[----:B------:R-:W-:Y:S01]  /*1830*/  CS2R R30, SRZ ;  /* 0x00000000001e7805 */ /* 0x000fe2000001ff00 */
[----:B------:R-:W-:Y:S01]  /*1840*/  VIADD R3, R0, UR4 ;  /* 0x0000000400037c36 */ /* 0x000fe20008000000 */
[----:B------:R-:W-:Y:S01]  /*1850*/  CS2R R206, SRZ ;  /* 0x0000000000ce7805 */ /* 0x000fe2000001ff00 */
[----:B------:R-:W-:Y:S01]  /*1860*/  IMAD.MOV.U32 R0, RZ, RZ, RZ ;  /* 0x000000ffff007224 */ /* 0x000fe200078e00ff */
[----:B------:R-:W-:Y:S01]  /*1870*/  CS2R R26, SRZ ;  /* 0x00000000001a7805 */ /* 0x000fe2000001ff00 */
[----:B------:R-:W-:Y:S01]  /*1880*/  IMAD.MOV.U32 R7, RZ, RZ, RZ ;  /* 0x000000ffff077224 */ /* 0x000fe200078e00ff */
[----:B------:R-:W-:-:S04]  /*1890*/  SHF.R.S32.HI R4, RZ, 0x1f, R3 ;  /* 0x0000001fff047819 */ /* 0x000fc80000011403 */
[----:B------:R-:W-:Y:S01]  /*18a0*/  LEA.HI R4, R4, R3, RZ, 0x6 ;  /* 0x0000000304047211 */ /* 0x000fe200078f30ff */
[----:B------:R-:W-:-:S03]  /*18b0*/  IMAD.MOV.U32 R3, RZ, RZ, RZ ;  /* 0x000000ffff037224 */ /* 0x000fc600078e00ff */
[----:B------:R-:W-:-:S04]  /*18c0*/  SHF.R.S32.HI R4, RZ, 0x6, R4 ;  /* 0x00000006ff047819 */ /* 0x000fc80000011404 */
[----:B------:R-:W-:-:S04]  /*18d0*/  VIMNMX R4, R4, UR50, PT ;  /* 0x0000003204047c48 */ /* 0x000fc8000bfe0100 */
[----:B------:R-:W-:-:S13]  /*18e0*/  ISETP.GE.AND P1, PT, R4, 0x1, PT ;  /* 0x000000010400780c */ /* 0x000fda0003f26270 */
        /* <DEDUP_REMOVED lines=15> */
.L_x_4158:
[----:B------:R-:W-:Y:S01]  /*19e0*/  ULEA UR21, UR36, UR43, 0x3 ;  /* 0x0000002b24157291 */ /* 0x000fe2000f8e183f */
[----:B------:R-:W-:-:S05]  /*19f0*/  IMAD.U32 R0, RZ, RZ, UR37 ;  /* 0x00000025ff007e24 */ /* 0x000fca000f8e00ff */
[----:B------:R-:W-:-:S04]  /*1a00*/  SHF.L.U32 R0, R0, 0x1f, RZ ;  /* 0x0000001f00007819 */ /* 0x000fc800000006ff */
[----:B------:R-:W0:Y:S02]  /*1a10*/  SYNCS.PHASECHK.TRANS64.TRYWAIT P1, [UR21+0x28c50], R0 ;  /* 0x028c5000ff0075a7 */ /* 0x000e240008020155 */
[----:B0-----:R-:W-:Y:S05]  /*1a20*/  @!P1 BRA `(.L_x_4159) ;  /* 0x0000010000b49947 */ /* 0x001fea0003800000 */
.L_x_4326:
[----:B------:R-:W-:Y:S01]  /*1a30*/  BAR.SYNC.DEFER_BLOCKING 0xe, 0x100 ;  /* 0x0384000000007b1d */ /* 0x000fe20000010000 */
[----:B------:R-:W-:Y:S01]  /*1a40*/  UIADD3 UR4, UR43, 0x26800, URZ ;  /* 0x000268002b047890 */ /* 0x000fe2000fffe03f */
[----:B0-----:R-:W-:Y:S01]  /*1a50*/  IMAD.U32 R0, RZ, RZ, UR21 ;  /* 0x00000015ff007e24 */ /* 0x001fe2000f8e00ff */
[----:B------:R-:W-:Y:S01]  /*1a60*/  ULEA UR18, UR36, UR20, 0xc ;  /* 0x0000001424127291 */ /* 0x000fe2000f8e603f */
[----:B------:R-:W-:Y:S01]  /*1a70*/  ISETP.GE.AND P1, PT, R4, 0x2, PT ;  /* 0x000000020400780c */ /* 0x000fe20003f26270 */
[----:B------:R-:W-:Y:S01]  /*1a80*/  USHF.R.U32.HI UR4, URZ, 0x4, UR4 ;  /* 0x000000043f047899 */ /* 0x000fe20008011604 */
[----:B------:R-:W-:Y:S01]  /*1a90*/  UMOV UR19, 0x40000040 ;  /* 0x4000004000137882 */ /* 0x000fe20000000000 */
[----:B------:R-:W-:Y:S02]  /*1aa0*/  UMOV UR17, 0x40000040 ;  /* 0x4000004000117882 */ /* 0x000fe40000000000 */
[----:B------:R-:W-:Y:S01]  /*1ab0*/  ULOP3.LUT UR4, UR4, 0x3fff, URZ, 0xc0, !UPT ;  /* 0x00003fff04047892 */ /* 0x000fe2000f8ec03f */
[----:B------:R-:W0:Y:S01]  /*1ac0*/  S2R R3, SR_TID.X ;  /* 0x0000000000037919 */ /* 0x000e220000002100 */
[----:B------:R-:W-:-:S02]  /*1ad0*/  UIADD3 UR6, UR18, 0x80, URZ ;  /* 0x0000008012067890 */ /* 0x000fc4000fffe03f */
[----:B------:R-:W-:Y:S01]  /*1ae0*/  ULOP3.LUT UR16, UR4, 0x10000, URZ, 0xfc, !UPT ;  /* 0x0001000004107892 */ /* 0x000fe2000f8efc3f */
[----:B------:R-:W-:Y:S01]  /*1af0*/  UMOV UR7, 0x40000040 ;  /* 0x4000004000077882 */ /* 0x000fe20000000000 */
[----:B------:R-:W-:Y:S02]  /*1b00*/  UMOV UR5, 0x40000040 ;  /* 0x4000004000057882 */ /* 0x000fe40000000000 */
[----:B------:R-:W-:Y:S02]  /*1b10*/  UIADD3 UR4, UR16, 0x2, URZ ;  /* 0x0000000210047890 */ /* 0x000fe4000fffe03f */
[----:B------:R-:W-:Y:S02]  /*1b20*/  UIADD3 UR10, UR18, 0x100, URZ ;  /* 0x00000100120a7890 */ /* 0x000fe4000fffe03f */
[----:B------:R-:W-:Y:S01]  /*1b30*/  UIADD3 UR8, UR16, 0x4, URZ ;  /* 0x0000000410087890 */ /* 0x000fe2000fffe03f */
[----:B------:R-:W-:Y:S01]  /*1b40*/  UMOV UR11, 0x40000040 ;  /* 0x40000040000b7882 */ /* 0x000fe20000000000 */
[----:B------:R-:W-:Y:S01]  /*1b50*/  WARPGROUP.ARRIVE ;  /* 0x00000000000079c5 */ /* 0x000fe20000000000 */
[----:B------:R-:W-:Y:S01]  /*1b60*/  UMOV UR9, 0x40000040 ;  /* 0x4000004000097882 */ /* 0x000fe20000000000 */
[----:B------:R-:W-:-:S02]  /*1b70*/  UIADD3 UR14, UR18, 0x180, URZ ;  /* 0x00000180120e7890 */ /* 0x000fc4000fffe03f */
[----:B------:R-:W-:Y:S02]  /*1b80*/  UIADD3 UR12, UR16, 0x6, URZ ;  /* 0x00000006100c7890 */ /* 0x000fe4000fffe03f */
        /* <DEDUP_REMOVED lines=23> */
.L_x_4165:
[----:B------:R-:W-:Y:S01]  /*1d00*/  BAR.SYNC.DEFER_BLOCKING 0xe, 0x100 ;  /* 0x0384000000007b1d */ /* 0x000fe20000010000 */
[----:B------:R-:W-:Y:S01]  /*1d10*/  IMAD.U32 R3, RZ, RZ, UR36 ;  /* 0x00000024ff037e24 */ /* 0x000fe2000f8e00ff */
[----:B------:R-:W-:Y:S01]  /*1d20*/  UIADD3 UR36, UR36, 0x1, URZ ;  /* 0x0000000124247890 */ /* 0x000fe2000fffe03f */
[C---:B------:R-:W-:Y:S01]  /*1d30*/  ISETP.GT.AND P3, PT, R4.reuse, RZ, PT ;  /* 0x000000ff0400720c */ /* 0x040fe20003f64270 */
        /* <DEDUP_REMOVED lines=139> */
.L_x_4161:
[----:B------:R-:W-:Y:S01]  /*25f0*/  ULEA UR21, UR36, UR43, 0x3 ;  /* 0x0000002b24157291 */ /* 0x000fe2000f8e183f */
[----:B------:R-:W-:-:S05]  /*2600*/  IMAD.U32 R0, RZ, RZ, UR37 ;  /* 0x00000025ff007e24 */ /* 0x000fca000f8e00ff */
[----:B------:R-:W-:-:S04]  /*2610*/  SHF.L.U32 R0, R0, 0x1f, RZ ;  /* 0x0000001f00007819 */ /* 0x000fc800000006ff */
[----:B------:R0:W1:Y:S01]  /*2620*/  SYNCS.PHASECHK.TRANS64.TRYWAIT P1, [UR21+0x28c50], R0 ;  /* 0x028c5000ff0075a7 */ /* 0x0000620008020155 */
[----:B------:R-:W-:Y:S05]  /*2630*/  @!P0 BRA `(.L_x_4162) ;  /* 0x0000000000048947 */ /* 0x000fea0003800000 */
[----:B------:R-:W-:Y:S01]  /*2640*/  BPT.TRAP 0x1 ;  /* 0x000000040000795c */ /* 0x000fe20000300000 */
.L_x_4162:
[----:B-1----:R-:W-:Y:S05]  /*2650*/  @P1 BRA `(.L_x_4163) ;  /* 0x0000000000081947 */ /* 0x002fea0003800000 */
[----:B------:R-:W1:Y:S02]  /*2660*/  SYNCS.PHASECHK.TRANS64.TRYWAIT P1, [UR21+0x28c50], R0 ;  /* 0x028c5000ff0075a7 */ /* 0x000e640008020155 */
[----:B-1----:R-:W-:Y:S05]  /*2670*/  @!P1 BRA `(.L_x_4164) ;  /* 0x000000f400b89947 */ /* 0x002fea0003800000 */
.L_x_4163:
        /* <DEDUP_REMOVED lines=29> */
.L_x_4160:
        /* <DEDUP_REMOVED lines=144> */
.L_x_4156:
[----:B------:R-:W-:Y:S01]  /*3150*/  ULDC UR4, c[0x0][0x448] ;  /* 0x0001120000047ab9 */ /* 0x000fe20000000800 */
[----:B------:R-:W-:Y:S01]  /*3160*/  UIADD3 UR6, UR41, 0x3f, URZ ;  /* 0x0000003f29067890 */ /* 0x000fe2000fffe03f */
[----:B------:R-:W-:Y:S01]  /*3170*/  PLOP3.LUT P0, PT, PT, PT, PT, 0x80, 0x0 ;  /* 0x000000000000781c */ /* 0x000fe20003f0f070 */
[----:B------:R-:W-:Y:S01]  /*3180*/  UISETP.NE.AND UP0, UPT, UR4, 0x1, UPT ;  /* 0x000000010400788c */ /* 0x000fe2000bf05270 */
[----:B------:R-:W-:Y:S01]  /*3190*/  IMAD.MOV.U32 R0, RZ, RZ, RZ ;  /* 0x000000ffff007224 */ /* 0x000fe200078e00ff */
[----:B------:R-:W-:Y:S01]  /*31a0*/  ULDC UR8, c[0x0][0x288] ;  /* 0x0000a20000087ab9 */ /* 0x000fe20000000800 */
[----:B------:R-:W-:Y:S01]  /*31b0*/  IMAD.MOV.U32 R3, RZ, RZ, RZ ;  /* 0x000000ffff037224 */ /* 0x000fe200078e00ff */
[----:B------:R-:W-:Y:S01]  /*31c0*/  UIADD3 UR8, -UR8, 0x40, URZ ;  /* 0x0000004008087890 */ /* 0x000fe2000fffe13f */
[----:B------:R-:W-:Y:S02]  /*31d0*/  CS2R R150, SRZ ;  /* 0x0000000000967805 */ /* 0x000fe4000001ff00 */
[----:B------:R-:W-:-:S02]  /*31e0*/  CS2R R148, SRZ ;  /* 0x0000000000947805 */ /* 0x000fc4000001ff00 */
[----:B------:R-:W-:Y:S01]  /*31f0*/  CS2R R146, SRZ ;  /* 0x0000000000927805 */ /* 0x000fe2000001ff00 */
[----:B------:R-:W-:Y:S01]  /*3200*/  UIMAD UR8, UR49, UR7, UR8 ;  /* 0x00000007310872a4 */ /* 0x000fe2000f8e0208 */
[----:B------:R-:W-:Y:S02]  /*3210*/  CS2R R144, SRZ ;  /* 0x0000000000907805 */ /* 0x000fe4000001ff00 */
[----:B------:R-:W-:Y:S01]  /*3220*/  CS2R R168, SRZ ;  /* 0x0000000000a87805 */ /* 0x000fe2000001ff00 */
[----:B------:R-:W-:Y:S01]  /*3230*/  @UP0 ULDC UR4, c[0x0][0x44c] ;  /* 0x0001130000040ab9 */ /* 0x000fe20000000800 */
[----:B------:R-:W-:Y:S01]  /*3240*/  @UP0 ULDC UR9, c[0x0][0x450] ;  /* 0x0001140000090ab9 */ /* 0x000fe20000000800 */
[----:B------:R-:W-:Y:S01]  /*3250*/  UIMAD.WIDE.U32 UR4, UR6, UR4, URZ ;  /* 0x00000004060472a5 */ /* 0x000fe2000f8e003f */
[----:B------:R-:W-:Y:S02]  /*3260*/  CS2R R140, SRZ ;  /* 0x00000000008c7805 */ /* 0x000fe4000001ff00 */
[----:B------:R-:W-:-:S02]  /*3270*/  CS2R R166, SRZ ;  /* 0x0000000000a67805 */ /* 0x000fc4000001ff00 */
[----:B------:R-:W-:Y:S01]  /*3280*/  CS2R R136, SRZ ;  /* 0x0000000000887805 */ /* 0x000fe2000001ff00 */
[----:B------:R-:W-:Y:S01]  /*3290*/  @UP0 USHF.R.U32.HI UR6, URZ, UR9, UR5 ;  /* 0x000000093f060299 */ /* 0x000fe20008011605 */
[----:B------:R-:W-:Y:S02]  /*32a0*/  CS2R R164, SRZ ;  /* 0x0000000000a47805 */ /* 0x000fe4000001ff00 */
[----:B------:R-:W-:Y:S02]  /*32b0*/  CS2R R132, SRZ ;  /* 0x0000000000847805 */ /* 0x000fe4000001ff00 */
[----:B------:R-:W-:Y:S01]  /*32c0*/  CS2R R162, SRZ ;  /* 0x0000000000a27805 */ /* 0x000fe2000001ff00 */
[----:B------:R-:W-:Y:S01]  /*32d0*/  UIADD3 UR6, UR8, UR6, URZ ;  /* 0x0000000608067290 */ /* 0x000fe2000fffe03f */
[----:B------:R-:W-:Y:S02]  /*32e0*/  CS2R R160, SRZ ;  /* 0x0000000000a07805 */ /* 0x000fe4000001ff00 */
[----:B------:R-:W-:-:S02]  /*32f0*/  CS2R R128, SRZ ;  /* 0x0000000000807805 */ /* 0x000fc4000001ff00 */
[----:B------:R-:W-:Y:S01]  /*3300*/  CS2R R158, SRZ ;  /* 0x00000000009e7805 */ /* 0x000fe2000001ff00 */
[----:B------:R-:W-:Y:S01]  /*3310*/  USHF.R.S32.HI UR4, URZ, 0x1f, UR6 ;  /* 0x0000001f3f047899 */ /* 0x000fe20008011406 */
[----:B------:R-:W-:Y:S02]  /*3320*/  CS2R R156, SRZ ;  /* 0x00000000009c7805 */ /* 0x000fe4000001ff00 */
[----:B------:R-:W-:Y:S02]  /*3330*/  CS2R R124, SRZ ;  /* 0x00000000007c7805 */ /* 0x000fe4000001ff00 */
[----:B------:R-:W-:Y:S01]  /*3340*/  CS2R R154, SRZ ;  /* 0x00000000009a7805 */ /* 0x000fe2000001ff00 */
[----:B------:R-:W-:Y:S01]  /*3350*/  ULEA.HI UR4, UR4, UR6, URZ, 0x6 ;  /* 0x0000000604047291 */ /* 0x000fe2000f8f303f */
[----:B------:R-:W-:Y:S02]  /*3360*/  CS2R R152, SRZ ;  /* 0x0000000000987805 */ /* 0x000fe4000001ff00 */
[----:B------:R-:W-:-:S02]  /*3370*/  CS2R R120, SRZ ;  /* 0x0000000000787805 */ /* 0x000fc4000001ff00 */
[----:B------:R-:W-:Y:S01]  /*3380*/  CS2R R104, SRZ ;  /* 0x0000000000687805 */ /* 0x000fe2000001ff00 */
[----:B------:R-:W-:Y:S01]  /*3390*/  USHF.R.S32.HI UR4, URZ, 0x6, UR4 ;  /* 0x000000063f047899 */ /* 0x000fe20008011404 */
[----:B------:R-:W-:Y:S02]  /*33a0*/  CS2R R100, SRZ ;  /* 0x0000000000647805 */ /* 0x000fe4000001ff00 */
[----:B------:R-:W-:Y:S02]  /*33b0*/  CS2R R116, SRZ ;  /* 0x0000000000747805 */ /* 0x000fe4000001ff00 */
[----:B------:R-:W-:Y:S01]  /*33c0*/  CS2R R114, SRZ ;  /* 0x0000000000727805 */ /* 0x000fe2000001ff00 */
[----:B------:R-:W-:Y:S01]  /*33d0*/  UISETP.LT.AND UP0, UPT, UR50, UR4, UPT ;  /* 0x000000043200728c */ /* 0x000fe2000bf01270 */
[----:B------:R-:W-:Y:S02]  /*33e0*/  CS2R R112, SRZ ;  /* 0x0000000000707805 */ /* 0x000fe4000001ff00 */
[----:B------:R-:W-:-:S02]  /*33f0*/  CS2R R110, SRZ ;  /* 0x00000000006e7805 */ /* 0x000fc4000001ff00 */
[----:B------:R-:W-:Y:S01]  /*3400*/  CS2R R108, SRZ ;  /* 0x00000000006c7805 */ /* 0x000fe2000001ff00 */
[----:B------:R-:W-:Y:S01]  /*3410*/  USEL UR50, UR50, UR4, UP0 ;  /* 0x0000000432327287 */ /* 0x000fe20008000000 */
[----:B------:R-:W-:Y:S02]  /*3420*/  CS2R R106, SRZ ;  /* 0x00000000006a7805 */ /* 0x000fe4000001ff00 */
[----:B------:R-:W-:Y:S02]  /*3430*/  CS2R R102, SRZ ;  /* 0x0000000000667805 */ /* 0x000fe4000001ff00 */
[----:B------:R-:W-:Y:S01]  /*3440*/  CS2R R98, SRZ ;  /* 0x0000000000627805 */ /* 0x000fe2000001ff00 */
[----:B------:R-:W-:Y:S01]  /*3450*/  UISETP.GE.AND UP0, UPT, UR50, 0x1, UPT ;  /* 0x000000013200788c */ /* 0x000fe2000bf06270 */
[----:B------:R-:W-:Y:S02]  /*3460*/  CS2R R94, SRZ ;  /* 0x00000000005e7805 */ /* 0x000fe4000001ff00 */
[----:B------:R-:W-:-:S02]  /*3470*/  CS2R R170, SRZ ;  /* 0x0000000000aa7805 */ /* 0x000fc4000001ff00 */
[----:B------:R-:W-:Y:S02]  /*3480*/  CS2R R90, SRZ ;  /* 0x00000000005a7805 */ /* 0x000fe4000001ff00 */
[----:B------:R-:W-:Y:S02]  /*3490*/  CS2R R172, SRZ ;  /* 0x0000000000ac7805 */ /* 0x000fe4000001ff00 */
[----:B------:R-:W-:Y:S02]  /*34a0*/  CS2R R86, SRZ ;  /* 0x0000000000567805 */ /* 0x000fe4000001ff00 */
[----:B------:R-:W-:Y:S02]  /*34b0*/  PLOP3.LUT P1, PT, PT, PT, UP0, 0x80, 0x0 ;  /* 0x000000000000781c */ /* 0x000fe40003f2f008 */
        /* <DEDUP_REMOVED lines=30> */
[----:B------:R-:W-:Y:S01]  /*36a0*/  CS2R R26, SRZ ;  /* 0x00000000001a7805 */ /* 0x000fe2000001ff00 */
        /* <DEDUP_REMOVED lines=31> */
.L_x_4166:
        /* <DEDUP_REMOVED lines=9> */
.L_x_4327:
[----:B------:R-:W-:Y:S05]  /*3930*/  @!P0 BRA `(.L_x_4168) ;  /* 0x0000000000048947 */ /* 0x000fea0003800000 */
[----:B------:R-:W-:Y:S01]  /*3940*/  BPT.TRAP 0x1 ;  /* 0x000000040000795c */ /* 0x000fe20000300000 */
.L_x_4168:
[----:B------:R-:W-:Y:S02]  /*3950*/  IMAD.U32 R7, RZ, RZ, UR36 ;  /* 0x00000024ff077e24 */ /* 0x000fe4000f8e00ff */
[----:B------:R-:W-:-:S03]  /*3960*/  IMAD.U32 R8, RZ, RZ, UR37 ;  /* 0x00000025ff087e24 */ /* 0x000fc6000f8e00ff */
[----:B------:R-:W-:Y:S02]  /*3970*/  LEA R7, R7, UR43, 0x3 ;  /* 0x0000002b07077c11 */ /* 0x000fe4000f8e18ff */
[----:B------:R-:W-:-:S04]  /*3980*/  SHF.L.U32 R8, R8, 0x1f, RZ ;  /* 0x0000001f08087819 */ /* 0x000fc800000006ff */
[----:B------:R1:W2:Y:S01]  /*3990*/  SYNCS.PHASECHK.TRANS64.TRYWAIT P1, [R7+URZ+0x28c30], R8 ;  /* 0x028c3008070075a7 */ /* 0x0002a2000802017f */
[----:B------:R-:W-:Y:S05]  /*39a0*/  @!P0 BRA `(.L_x_4169) ;  /* 0x0000000000048947 */ /* 0x000fea0003800000 */
[----:B------:R-:W-:Y:S01]  /*39b0*/  BPT.TRAP 0x1 ;  /* 0x000000040000795c */ /* 0x000fe20000300000 */
.L_x_4169:
[----:B--2---:R-:W-:Y:S05]  /*39c0*/  @P1 BRA `(.L_x_4170) ;  /* 0x0000000000081947 */ /* 0x004fea0003800000 */
[----:B------:R-:W2:Y:S02]  /*39d0*/  SYNCS.PHASECHK.TRANS64.TRYWAIT P1, [R7+URZ+0x28c30], R8 ;  /* 0x028c3008070075a7 */ /* 0x000ea4000802017f */
[----:B--2---:R-:W-:Y:S05]  /*39e0*/  @!P1 BRA `(.L_x_4171) ;  /* 0x000000e4000c9947 */ /* 0x004fea0003800000 */
.L_x_4170:
        /* <DEDUP_REMOVED lines=34> */
[----:B------:R-:W-:Y:S01]  /*3c10*/  HGMMA.64x64x16.F32 R24, gdesc[UR4], R24, gsb0 ;  /* 0x00e00000041879f0 */ /* 0x000fe20008000818 */
[----:B------:R-:W-:Y:S02]  /*3c20*/  ULDC UR6, c[0x0][0x448] ;  /* 0x0001120000067ab9 */ /* 0x000fe40000000800 */
[----:B------:R-:W-:-:S06]  /*3c30*/  UISETP.NE.AND UP0, UPT, UR6, 0x1, UPT ;  /* 0x000000010600788c */ /* 0x000fcc000bf05270 */
[----:B------:R-:W-:-:S05]  /*3c40*/  PLOP3.LUT P2, PT, PT, PT, UP0, 0x80, 0x0 ;  /* 0x000000000000781c */ /* 0x000fca0003f4f008 */
[----:B------:R-:W-:-:S08]  /*3c50*/  @UP0 ULDC UR6, c[0x0][0x44c] ;  /* 0x0001130000060ab9 */ /* 0x000fd00000000800 */
[----:B------:R-:W-:Y:S01]  /*3c60*/  @P2 IMAD.HI.U32 R4, R3, UR6, RZ ;  /* 0x0000000603042c27 */ /* 0x000fe2000f8e00ff */
[----:B------:R-:W-:-:S04]  /*3c70*/  @UP0 ULDC UR6, c[0x0][0x450] ;  /* 0x0001140000060ab9 */ /* 0x000fc80000000800 */
[----:B------:R-:W-:Y:S01]  /*3c80*/  @P2 SHF.R.U32.HI R3, RZ, UR6, R4 ;  /* 0x00000006ff032c19 */ /* 0x000fe20008011604 */
[----:B------:R-:W-:Y:S02]  /*3c90*/  UMOV UR6, 0xffffffc0 ;  /* 0xffffffc000067882 */ /* 0x000fe40000000000 */
[----:B------:R-:W-:Y:S02]  /*3ca0*/  UIMAD UR7, UR50, UR6, 0x41 ;  /* 0x00000041320774a4 */ /* 0x000fe4000f8e0206 */
[----:B------:R-:W0:Y:S01]  /*3cb0*/  SHFL.IDX PT, R6, R3, 0x1, 0x1c1f ;  /* 0x003c1f0003067f89 */ /* 0x000e2200000e0000 */
[----:B------:R-:W-:-:S03]  /*3cc0*/  UIMAD UR6, UR50, UR6, 0x40 ;  /* 0x00000040320674a4 */ /* 0x000fc6000f8e0206 */
[----:B------:R-:W3:Y:S01]  /*3cd0*/  SHFL.IDX PT, R3, R3, RZ, 0x1c1f ;  /* 0x001c1fff03037589 */ /* 0x000ee200000e0000 */
[----:B------:R-:W-:Y:S02]  /*3ce0*/  WARPGROUP.DEPBAR.LE gsb0, 0x0 ;  /* 0x00008000000079c5 */ /* 0x000fe40000010000 */
[----:B------:R-:W-:-:S06]  /*3cf0*/  WARPGROUP.ARRIVE ;  /* 0x00000000000079c5 */ /* 0x000fcc0000000000 */
[----:B------:R-:W-:Y:S01]  /*3d00*/  HGMMA.64x64x16.F32 R24, gdesc[UR8], R24, gsb0 ;  /* 0x00e00000081879f0 */ /* 0x000fe20008000818 */
[----:B------:R-:W-:Y:S02]  /*3d10*/  ULDC UR10, c[0x0][0x9d8] ;  /* 0x00027600000a7ab9 */ /* 0x000fe40000000800 */
[----:B------:R-:W-:Y:S02]  /*3d20*/  WARPGROUP.DEPBAR.LE gsb0, 0x0 ;  /* 0x00008000000079c5 */ /* 0x000fe40000010000 */
[----:B------:R-:W-:-:S06]  /*3d30*/  WARPGROUP.ARRIVE ;  /* 0x00000000000079c5 */ /* 0x000fcc0000000000 */
[----:B------:R-:W-:Y:S01]  /*3d40*/  HGMMA.64x64x16.F32 R24, gdesc[UR12], R24, gsb0 ;  /* 0x00e000000c1879f0 */ /* 0x000fe20008000818 */
[----:B------:R-:W-:Y:S01]  /*3d50*/  ULDC UR14, c[0x0][0x2f0] ;  /* 0x0000bc00000e7ab9 */ /* 0x000fe20000000800 */
[----:B------:R-:W-:Y:S01]  /*3d60*/  ULDC UR15, c[0x0][0x288] ;  /* 0x0000a200000f7ab9 */ /* 0x000fe20000000800 */
[----:B------:R-:W-:Y:S02]  /*3d70*/  UIMAD UR7, UR49, UR14, UR7 ;  /* 0x0000000e310772a4 */ /* 0x000fe4000f8e0207 */
[----:B------:R-:W-:-:S04]  /*3d80*/  UIMAD UR6, UR49, UR14, UR6 ;  /* 0x0000000e310672a4 */ /* 0x000fc8000f8e0206 */
[----:B------:R-:W-:Y:S02]  /*3d90*/  IMAD.U32 R5, RZ, RZ, UR7 ;  /* 0x00000007ff057e24 */ /* 0x000fe4000f8e00ff */
[----:B------:R-:W-:-:S03]  /*3da0*/  IADD3 R4, -R2, UR6, RZ ;  /* 0x0000000602047c10 */ /* 0x000fc6000fffe1ff */
[----:B------:R-:W-:-:S04]  /*3db0*/  IADD3 R5, R5, -UR15, -R2 ;  /* 0x8000000f05057c10 */ /* 0x000fc8000fffe802 */
[-CC-:B0-----:R-:W-:Y:S02]  /*3dc0*/  VIADDMNMX R6, R6, R5.reuse, R4.reuse, PT ;  /* 0x0000000506067246 */ /* 0x181fe40003800104 */
[----:B---3--:R-:W-:Y:S02]  /*3dd0*/  VIADDMNMX R4, R3, R5, R4, PT ;  /* 0x0000000503047246 */ /* 0x008fe40003800104 */
[C---:B------:R-:W-:Y:S02]  /*3de0*/  ISETP.GT.AND P3, PT, R6.reuse, RZ, PT ;  /* 0x000000ff0600720c */ /* 0x040fe40003f64270 */
[C---:B------:R-:W-:Y:S02]  /*3df0*/  ISETP.GT.AND P4, PT, R6.reuse, 0x1, PT ;  /* 0x000000010600780c */ /* 0x040fe40003f84270 */
[----:B------:R-:W-:Y:S02]  /*3e00*/  ISETP.GT.AND P5, PT, R6, 0x8, PT ;  /* 0x000000080600780c */ /* 0x000fe40003fa4270 */
[----:B------:R-:W-:Y:S01]  /*3e10*/  ISETP.GT.AND P6, PT, R4, 0x20, PT ;  /* 0x000000200400780c */ /* 0x000fe20003fc4270 */
[----:B------:R-:W-:-:S02]  /*3e20*/  WARPGROUP.DEPBAR.LE gsb0, 0x0 ;  /* 0x00008000000079c5 */ /* 0x000fc40000010000 */
[----:B------:R-:W-:Y:S01]  /*3e30*/  FMUL.FTZ R26, R26, UR10 ;  /* 0x0000000a1a1a7c20 */ /* 0x000fe20008410000 */
[----:B------:R-:W-:Y:S01]  /*3e40*/  FMUL.FTZ R27, R27, UR10 ;  /* 0x0000000a1b1b7c20 */ /* 0x000fe20008410000 */
[----:B------:R-:W-:Y:S01]  /*3e50*/  FMUL.FTZ R30, R30, UR10 ;  /* 0x0000000a1e1e7c20 */ /* 0x000fe20008410000 */
[----:B------:R-:W-:Y:S01]  /*3e60*/  FMUL.FTZ R31, R31, UR10 ;  /* 0x0000000a1f1f7c20 */ /* 0x000fe20008410000 */
[----:B------:R-:W-:Y:S01]  /*3e70*/  FMUL.FTZ R34, R34, UR10 ;  /* 0x0000000a22227c20 */ /* 0x000fe20008410000 */
[----:B------:R-:W-:Y:S01]  /*3e80*/  MUFU.TANH R9, R27 ;  /* 0x0000001b00097308 */ /* 0x000fe20000002400 */
        /* <DEDUP_REMOVED lines=15> */
[----:B------:R3:W4:Y:S01]  /*3f80*/  MUFU.TANH R10, R30 ;  /* 0x0000001e000a7308 */ /* 0x0007220000002400 */
[----:B------:R-:W-:Y:S01]  /*3f90*/  FMUL.FTZ R29, R29, UR10 ;  /* 0x0000000a1d1d7c20 */ /* 0x000fe20008410000 */
[----:B------:R-:W-:Y:S01]  /*3fa0*/  FMUL.FTZ R32, R32, UR10 ;  /* 0x0000000a20207c20 */ /* 0x000fe20008410000 */
[----:B------:R-:W-:Y:S01]  /*3fb0*/  FMUL.FTZ R33, R33, UR10 ;  /* 0x0000000a21217c20 */ /* 0x000fe20008410000 */
[----:B------:R-:W-:Y:S01]  /*3fc0*/  FMUL.FTZ R36, R36, UR10 ;  /* 0x0000000a24247c20 */ /* 0x000fe20008410000 */
[----:B------:R-:W-:Y:S01]  /*3fd0*/  FMUL.FTZ R37, R37, UR10 ;  /* 0x0000000a25257c20 */ /* 0x000fe20008410000 */
[----:B------:R-:W-:Y:S01]  /*3fe0*/  FMUL.FTZ R40, R40, UR10 ;  /* 0x0000000a28287c20 */ /* 0x000fe20008410000 */
[----:B------:R-:W-:Y:S01]  /*3ff0*/  FMUL.FTZ R41, R41, UR10 ;  /* 0x0000000a29297c20 */ /* 0x000fe20008410000 */
[----:B------:R4:W5:Y:S01]  /*4000*/  MUFU.TANH R11, R31 ;  /* 0x0000001f000b7308 */ /* 0x0009620000002400 */
[----:B0-----:R-:W-:Y:S01]  /*4010*/  FSEL R27, R26, -INF , P3 ;  /* 0xff8000001a1b7808 */ /* 0x001fe20001800000 */
[----:B------:R-:W-:Y:S01]  /*4020*/  FMUL.FTZ R44, R44, UR10 ;  /* 0x0000000a2c2c7c20 */ /* 0x000fe20008410000 */
[----:B---3--:R-:W-:Y:S01]  /*4030*/  FSEL R30, R9, -INF , P4 ;  /* 0xff800000091e7808 */ /* 0x008fe20002000000 */
[----:B------:R-:W-:Y:S01]  /*4040*/  FMUL.FTZ R45, R45, UR10 ;  /* 0x0000000a2d2d7c20 */ /* 0x000fe20008410000 */
[----:B------:R-:W-:Y:S01]  /*4050*/  ISETP.GT.AND P3, PT, R6, 0x9, PT ;  /* 0x000000090600780c */ /* 0x000fe20003f64270 */
[----:B------:R-:W-:Y:S01]  /*4060*/  FMUL.FTZ R48, R48, UR10 ;  /* 0x0000000a30307c20 */ /* 0x000fe20008410000 */
[----:B------:R-:W-:Y:S01]  /*4070*/  ISETP.GT.AND P4, PT, R6, 0x10, PT ;  /* 0x000000100600780c */ /* 0x000fe20003f84270 */
[----:B------:R5:W0:Y:S01]  /*4080*/  MUFU.TANH R12, R34 ;  /* 0x00000022000c7308 */ /* 0x000a220000002400 */
[----:B----4-:R-:W-:Y:S01]  /*4090*/  FSEL R31, R10, -INF , P5 ;  /* 0xff8000000a1f7808 */ /* 0x010fe20002800000 */
[----:B------:R-:W-:Y:S01]  /*40a0*/  FMUL.FTZ R49, R49, UR10 ;  /* 0x0000000a31317c20 */ /* 0x000fe20008410000 */
[----:B------:R-:W-:Y:S01]  /*40b0*/  FMNMX.FTZ R10, R27, R30, !PT ;  /* 0x0000001e1b0a7209 */ /* 0x000fe20007810000 */
[----:B------:R-:W-:Y:S01]  /*40c0*/  FMUL.FTZ R52, R52, UR10 ;  /* 0x0000000a34347c20 */ /* 0x000fe20008410000 */
[----:B------:R-:W-:Y:S01]  /*40d0*/  ISETP.GT.AND P5, PT, R4, 0x8, PT ;  /* 0x000000080400780c */ /* 0x000fe20003fa4270 */
[----:B------:R-:W-:Y:S01]  /*40e0*/  FMUL.FTZ R53, R53, UR10 ;  /* 0x0000000a35357c20 */ /* 0x000fe20008410000 */
[----:B------:R-:W-:Y:S01]  /*40f0*/  FMNMX.FTZ R9, R31, R10, !PT ;  /* 0x0000000a1f097209 */ /* 0x000fe20007810000 */
[----:B------:R0:W3:Y:S01]  /*4100*/  MUFU.TANH R13, R35 ;  /* 0x00000023000d7308 */ /* 0x0000e20000002400 */
[----:B-----5:R-:W-:Y:S01]  /*4110*/  FSEL R34, R11, -INF , P3 ;  /* 0xff8000000b227808 */ /* 0x020fe20001800000 */
[----:B------:R-:W-:Y:S01]  /*4120*/  ULDC UR10, c[0x0][0x988] ;  /* 0x00026200000a7ab9 */ /* 0x000fe20000000800 */
[----:B------:R-:W-:-:S02]  /*4130*/  ISETP.GT.AND P3, PT, R6, 0x11, PT ;  /* 0x000000110600780c */ /* 0x000fc40003f64270 */
[----:B------:R-:W-:-:S03]  /*4140*/  FMNMX.FTZ R10, R34, R9, !PT ;  /* 0x00000009220a7209 */ /* 0x000fc60007810000 */
[----:B------:R3:W4:Y:S01]  /*4150*/  MUFU.TANH R14, R38 ;  /* 0x00000026000e7308 */ /* 0x0007220000002400 */
[----:B0-----:R-:W-:Y:S02]  /*4160*/  FSEL R35, R12, -INF , P4 ;  /* 0xff8000000c237808 */ /* 0x001fe40002000000 */
[----:B------:R-:W-:Y:S02]  /*4170*/  ISETP.GT.AND P4, PT, R6, 0x18, PT ;  /* 0x000000180600780c */ /* 0x000fe40003f84270 */
[----:B------:R-:W-:-:S03]  /*4180*/  FMNMX.FTZ R9, R35, R10, !PT ;  /* 0x0000000a23097209 */ /* 0x000fc60007810000 */
[----:B------:R4:W0:Y:S01]  /*4190*/  MUFU.TANH R15, R39 ;  /* 0x00000027000f7308 */ /* 0x0008220000002400 */
[----:B---3--:R-:W-:Y:S02]  /*41a0*/  FSEL R38, R13, -INF , P3 ;  /* 0xff8000000d267808 */ /* 0x008fe40001800000 */
[----:B------:R-:W-:Y:S02]  /*41b0*/  ISETP.GT.AND P3, PT, R6, 0x19, PT ;  /* 0x000000190600780c */ /* 0x000fe40003f64270 */
[----:B------:R-:W-:-:S03]  /*41c0*/  FMNMX.FTZ R10, R38, R9, !PT ;  /* 0x00000009260a7209 */ /* 0x000fc60007810000 */
[----:B------:R0:W3:Y:S01]  /*41d0*/  MUFU.TANH R20, R42 ;  /* 0x0000002a00147308 */ /* 0x0000e20000002400 */
[----:B----4-:R-:W-:Y:S02]  /*41e0*/  FSEL R39, R14, -INF , P4 ;  /* 0xff8000000e277808 */ /* 0x010fe40002000000 */
[----:B------:R-:W-:Y:S02]  /*41f0*/  ISETP.GT.AND P4, PT, R6, 0x20, PT ;  /* 0x000000200600780c */ /* 0x000fe40003f84270 */
        /* <DEDUP_REMOVED lines=29> */
[----:B------:R-:W0:Y:S01]  /*43d0*/  MUFU.TANH R24, R24 ;  /* 0x0000001800187308 */ /* 0x000e220000002400 */
[----:B---3--:R-:W-:Y:S02]  /*43e0*/  FSEL R55, R13, -INF , P4 ;  /* 0xff8000000d377808 */ /* 0x008fe40002000000 */
[----:B------:R-:W-:Y:S02]  /*43f0*/  ISETP.GT.AND P4, PT, R4, 0x1, PT ;  /* 0x000000010400780c */ /* 0x000fe40003f84270 */
[----:B------:R-:W-:-:S03]  /*4400*/  FMNMX.FTZ R9, R55, R6, !PT ;  /* 0x0000000637097209 */ /* 0x000fc60007810000 */
[----:B------:R-:W3:Y:S01]  /*4410*/  MUFU.TANH R10, R25 ;  /* 0x00000019000a7308 */ /* 0x000ee20000002400 */
[----:B----4-:R-:W-:Y:S02]  /*4420*/  FSEL R56, R56, -INF , P3 ;  /* 0xff80000038387808 */ /* 0x010fe40001800000 */
[----:B------:R-:W-:Y:S02]  /*4430*/  ISETP.GT.AND P3, PT, R4, RZ, PT ;  /* 0x000000ff0400720c */ /* 0x000fe40003f64270 */
[----:B------:R-:W-:-:S03]  /*4440*/  FMNMX.FTZ R9, R56, R9, !PT ;  /* 0x0000000938097209 */ /* 0x000fc60007810000 */
[----:B------:R-:W-:Y:S01]  /*4450*/  MUFU.TANH R28, R28 ;  /* 0x0000001c001c7308 */ /* 0x000fe20000002400 */
[----:B0-----:R-:W-:Y:S01]  /*4460*/  FSEL R3, R24, -INF , P3 ;  /* 0xff80000018037808 */ /* 0x001fe20001800000 */
[----:B------:R-:W0:Y:S01]  /*4470*/  SHFL.BFLY PT, R6, R9, 0x2, 0x1f ;  /* 0x0c401f0009067f89 */ /* 0x000e2200000e0000 */
[----:B------:R-:W-:-:S05]  /*4480*/  ISETP.GT.AND P3, PT, R4, 0x9, PT ;  /* 0x000000090400780c */ /* 0x000fca0003f64270 */
[----:B------:R-:W4:Y:S01]  /*4490*/  MUFU.TANH R11, R29 ;  /* 0x0000001d000b7308 */ /* 0x000f220000002400 */
[----:B---3--:R-:W-:Y:S02]  /*44a0*/  FSEL R10, R10, -INF , P4 ;  /* 0xff8000000a0a7808 */ /* 0x008fe40002000000 */
[----:B------:R-:W-:-:S05]  /*44b0*/  ISETP.GT.AND P4, PT, R4, 0x10, PT ;  /* 0x000000100400780c */ /* 0x000fca0003f84270 */
[----:B------:R-:W3:Y:S08]  /*44c0*/  MUFU.TANH R12, R32 ;  /* 0x00000020000c7308 */ /* 0x000ef00000002400 */
[----:B------:R-:W5:Y:S01]  /*44d0*/  MUFU.TANH R13, R33 ;  /* 0x00000021000d7308 */ /* 0x000f620000002400 */
[----:B----4-:R-:W-:Y:S02]  /*44e0*/  FSEL R11, R11, -INF , P3 ;  /* 0xff8000000b0b7808 */ /* 0x010fe40001800000 */
[----:B0-----:R-:W-:-:S02]  /*44f0*/  FMNMX.FTZ R6, R9, R6, !PT ;  /* 0x0000000609067209 */ /* 0x001fc40007810000 */
[----:B------:R-:W-:-:S03]  /*4500*/  ISETP.GT.AND P3, PT, R4, 0x11, PT ;  /* 0x000000110400780c */ /* 0x000fc60003f64270 */
[----:B------:R-:W0:Y:S01]  /*4510*/  SHFL.BFLY PT, R9, R6, 0x1, 0x1f ;  /* 0x0c201f0006097f89 */ /* 0x000e2200000e0000 */
[----:B------:R-:W4:Y:S01]  /*4520*/  MUFU.TANH R14, R36 ;  /* 0x00000024000e7308 */ /* 0x000f220000002400 */
[----:B---3--:R-:W-:Y:S02]  /*4530*/  FSEL R12, R12, -INF , P4 ;  /* 0xff8000000c0c7808 */ /* 0x008fe40002000000 */
[----:B------:R-:W-:-:S05]  /*4540*/  ISETP.GT.AND P4, PT, R4, 0x18, PT ;  /* 0x000000180400780c */ /* 0x000fca0003f84270 */
[----:B------:R-:W-:Y:S01]  /*4550*/  MUFU.TANH R37, R37 ;  /* 0x0000002500257308 */ /* 0x000fe20000002400 */
[----:B-----5:R-:W-:Y:S02]  /*4560*/  FSEL R13, R13, -INF , P3 ;  /* 0xff8000000d0d7808 */ /* 0x020fe40001800000 */
[----:B------:R-:W-:-:S05]  /*4570*/  ISETP.GT.AND P3, PT, R4, 0x19, PT ;  /* 0x000000190400780c */ /* 0x000fca0003f64270 */
[----:B------:R-:W3:Y:S01]  /*4580*/  MUFU.TANH R20, R40 ;  /* 0x0000002800147308 */ /* 0x000ee20000002400 */
[----:B----4-:R-:W-:Y:S02]  /*4590*/  FSEL R14, R14, -INF , P4 ;  /* 0xff8000000e0e7808 */ /* 0x010fe40002000000 */
[----:B------:R-:W-:Y:S02]  /*45a0*/  ISETP.GT.AND P4, PT, R4, 0x28, PT ;  /* 0x000000280400780c */ /* 0x000fe40003f84270 */
[----:B0-----:R-:W-:-:S03]  /*45b0*/  FMNMX.FTZ R5, R6, R9, !PT ;  /* 0x0000000906057209 */ /* 0x001fc60007810000 */
[----:B------:R-:W0:Y:S01]  /*45c0*/  MUFU.TANH R41, R41 ;  /* 0x0000002900297308 */ /* 0x000e220000002400 */
[----:B------:R-:W-:Y:S02]  /*45d0*/  FSEL R9, R28, -INF , P5 ;  /* 0xff8000001c097808 */ /* 0x000fe40002800000 */
[----:B------:R-:W-:Y:S02]  /*45e0*/  FMNMX.FTZ R6, R3, R10, !PT ;  /* 0x0000000a03067209 */ /* 0x000fe40007810000 */
[----:B------:R-:W-:Y:S02]  /*45f0*/  ISETP.GT.AND P5, PT, R4, 0x21, PT ;  /* 0x000000210400780c */ /* 0x000fe40003fa4270 */
[----:B------:R-:W-:Y:S01]  /*4600*/  FMNMX.FTZ R6, R9, R6, !PT ;  /* 0x0000000609067209 */ /* 0x000fe20007810000 */
[----:B------:R-:W4:Y:S01]  /*4610*/  MUFU.TANH R44, R44 ;  /* 0x0000002c002c7308 */ /* 0x000f220000002400 */
[----:B---3--:R-:W-:Y:S02]  /*4620*/  FSEL R20, R20, -INF , P6 ;  /* 0xff80000014147808 */ /* 0x008fe40003000000 */
[----:B------:R-:W-:-:S02]  /*4630*/  FMNMX.FTZ R15, R11, R6, !PT ;  /* 0x000000060b0f7209 */ /* 0x000fc40007810000 */
[----:B------:R-:W-:Y:S02]  /*4640*/  ISETP.GT.AND P6, PT, R4, 0x30, PT ;  /* 0x000000300400780c */ /* 0x000fe40003fc4270 */
[----:B------:R-:W-:Y:S01]  /*4650*/  FMNMX.FTZ R6, R12, R15, !PT ;  /* 0x0000000f0c067209 */ /* 0x000fe20007810000 */
[----:B------:R-:W3:Y:S01]  /*4660*/  MUFU.TANH R45, R45 ;  /* 0x0000002d002d7308 */ /* 0x000ee20000002400 */
[----:B------:R-:W-:Y:S02]  /*4670*/  FSEL R15, R37, -INF , P3 ;  /* 0xff800000250f7808 */ /* 0x000fe40001800000 */
[----:B------:R-:W-:Y:S02]  /*4680*/  FMNMX.FTZ R21, R13, R6, !PT ;  /* 0x000000060d157209 */ /* 0x000fe40007810000 */
[----:B------:R-:W-:Y:S02]  /*4690*/  ISETP.GT.AND P3, PT, R4, 0x29, PT ;  /* 0x000000290400780c */ /* 0x000fe40003f64270 */
[----:B------:R-:W-:Y:S01]  /*46a0*/  FMNMX.FTZ R6, R14, R21, !PT ;  /* 0x000000150e067209 */ /* 0x000fe20007810000 */
[----:B------:R-:W5:Y:S01]  /*46b0*/  MUFU.TANH R26, R48 ;  /* 0x00000030001a7308 */ /* 0x000f620000002400 */
[----:B0-----:R-:W-:-:S02]  /*46c0*/  FSEL R21, R41, -INF , P5 ;  /* 0xff80000029157808 */ /* 0x001fc40002800000 */
[----:B------:R-:W-:Y:S02]  /*46d0*/  FMNMX.FTZ R25, R15, R6, !PT ;  /* 0x000000060f197209 */ /* 0x000fe40007810000 */
[C---:B------:R-:W-:Y:S02]  /*46e0*/  FSETP.NEU.FTZ.AND P5, PT, R5.reuse, -INF , PT ;  /* 0xff8000000500780b */ /* 0x040fe40003fbd000 */
[----:B------:R-:W-:Y:S01]  /*46f0*/  FMNMX.FTZ R6, R20, R25, !PT ;  /* 0x0000001914067209 */ /* 0x000fe20007810000 */
[----:B------:R-:W0:Y:S01]  /*4700*/  MUFU.TANH R49, R49 ;  /* 0x0000003100317308 */ /* 0x000e220000002400 */
[----:B------:R-:W-:Y:S01]  /*4710*/  FMUL.FTZ R25, R5, UR10 ;  /* 0x0000000a05197c20 */ /* 0x000fe20008410000 */
[----:B----4-:R-:W-:Y:S02]  /*4720*/  FSEL R24, R44, -INF , P4 ;  /* 0xff8000002c187808 */ /* 0x010fe40002000000 */
[----:B------:R-:W-:Y:S02]  /*4730*/  FMNMX.FTZ R29, R21, R6, !PT ;  /* 0x00000006151d7209 */ /* 0x000fe40007810000 */
[----:B------:R-:W-:-:S02]  /*4740*/  FSEL R32, R25, RZ, P5 ;  /* 0x000000ff19207208 */ /* 0x000fc40002800000 */
[----:B------:R-:W4:Y:S01]  /*4750*/  MUFU.TANH R52, R52 ;  /* 0x0000003400347308 */ /* 0x000f220000002400 */
[----:B---3--:R-:W-:Y:S02]  /*4760*/  FSEL R25, R45, -INF , P3 ;  /* 0xff8000002d197808 */ /* 0x008fe40001800000 */
[----:B------:R-:W-:Y:S01]  /*4770*/  FMNMX.FTZ R6, R24, R29, !PT ;  /* 0x0000001d18067209 */ /* 0x000fe20007810000 */
[--C-:B------:R-:W-:Y:S01]  /*4780*/  FFMA.FTZ R33, R27, UR10, -R32.reuse ;  /* 0x0000000a1b217c23 */ /* 0x100fe20008010820 */
[----:B------:R-:W-:Y:S01]  /*4790*/  ISETP.GT.AND P3, PT, R4, 0x31, PT ;  /* 0x000000310400780c */ /* 0x000fe20003f64270 */
[--C-:B------:R-:W-:Y:S01]  /*47a0*/  FFMA.FTZ R30, R30, UR10, -R32.reuse ;  /* 0x0000000a1e1e7c23 */ /* 0x100fe20008010820 */
[----:B-----5:R-:W-:Y:S01]  /*47b0*/  FSEL R26, R26, -INF , P6 ;  /* 0xff8000001a1a7808 */ /* 0x020fe20003000000 */
[----:B------:R-:W3:Y:S01]  /*47c0*/  MUFU.TANH R28, R53 ;  /* 0x00000035001c7308 */ /* 0x000ee20000002400 */
[----:B------:R-:W-:Y:S01]  /*47d0*/  FMNMX.FTZ R29, R25, R6, !PT ;  /* 0x00000006191d7209 */ /* 0x000fe20007810000 */
[--C-:B------:R-:W-:Y:S01]  /*47e0*/  FFMA.FTZ R31, R31, UR10, -R32.reuse ;  /* 0x0000000a1f1f7c23 */ /* 0x100fe20008010820 */
[----:B------:R-:W-:Y:S01]  /*47f0*/  ISETP.GT.AND P4, PT, R4, 0x38, PT ;  /* 0x000000380400780c */ /* 0x000fe20003f84270 */
[--C-:B------:R-:W-:Y:S01]  /*4800*/  FFMA.FTZ R34, R34, UR10, -R32.reuse ;  /* 0x0000000a22227c23 */ /* 0x100fe20008010820 */
[----:B0-----:R-:W-:Y:S01]  /*4810*/  FSEL R27, R49, -INF , P3 ;  /* 0xff800000311b7808 */ /* 0x001fe20001800000 */
[--C-:B------:R-:W-:Y:S01]  /*4820*/  FFMA.FTZ R35, R35, UR10, -R32.reuse ;  /* 0x0000000a23237c23 */ /* 0x100fe20008010820 */
[----:B------:R-:W-:Y:S01]  /*4830*/  FMNMX.FTZ R6, R26, R29, !PT ;  /* 0x0000001d1a067209 */ /* 0x000fe20007810000 */
[----:B------:R-:W-:Y:S01]  /*4840*/  MUFU.EX2 R36, R30 ;  /* 0x0000001e00247308 */ /* 0x000fe20000000800 */
[----:B------:R-:W-:Y:S01]  /*4850*/  ISETP.GT.AND P3, PT, R4, 0x39, PT ;  /* 0x000000390400780c */ /* 0x000fe20003f64270 */
[--C-:B------:R-:W-:Y:S01]  /*4860*/  FFMA.FTZ R38, R38, UR10, -R32.reuse ;  /* 0x0000000a26267c23 */ /* 0x100fe20008010820 */
[----:B----4-:R-:W-:Y:S01]  /*4870*/  FSEL R4, R52, -INF , P4 ;  /* 0xff80000034047808 */ /* 0x010fe20002000000 */
[--C-:B------:R-:W-:Y:S01]  /*4880*/  FFMA.FTZ R39, R39, UR10, -R32.reuse ;  /* 0x0000000a27277c23 */ /* 0x100fe20008010820 */
[----:B------:R-:W-:Y:S01]  /*4890*/  FMNMX.FTZ R29, R27, R6, !PT ;  /* 0x000000061b1d7209 */ /* 0x000fe20007810000 */
[--C-:B------:R-:W-:Y:S01]  /*48a0*/  FFMA.FTZ R42, R42, UR10, -R32.reuse ;  /* 0x0000000a2a2a7c23 */ /* 0x100fe20008010820 */
[--C-:B------:R-:W-:Y:S01]  /*48b0*/  FFMA.FTZ R43, R43, UR10, -R32.reuse ;  /* 0x0000000a2b2b7c23 */ /* 0x100fe20008010820 */
[----:B------:R-:W0:Y:S01]  /*48c0*/  MUFU.EX2 R33, R33 ;  /* 0x0000002100217308 */ /* 0x000e220000000800 */
[----:B---3--:R-:W-:Y:S01]  /*48d0*/  FSEL R28, R28, -INF , P3 ;  /* 0xff8000001c1c7808 */ /* 0x008fe20001800000 */
        /* <DEDUP_REMOVED lines=9> */
[----:B------:R-:W-:Y:S01]  /*4970*/  FFMA.FTZ R32, R56, UR10, -R32 ;  /* 0x0000000a38207c23 */ /* 0x000fe20008010820 */
[----:B------:R-:W3:Y:S04]  /*4980*/  SHFL.BFLY PT, R6, R29, 0x2, 0x1f ;  /* 0x0c401f001d067f89 */ /* 0x000ee800000e0000 */
[----:B------:R-:W-:Y:S01]  /*4990*/  MUFU.EX2 R34, R34 ;  /* 0x0000002200227308 */ /* 0x000fe20000000800 */
[----:B0-----:R-:W-:-:S07]  /*49a0*/  F2FP.F16.F32.PACK_AB R153, R36, R33 ;  /* 0x000000212499723e */ /* 0x001fce00000000ff */
[----:B------:R-:W-:Y:S08]  /*49b0*/  MUFU.EX2 R35, R35 ;  /* 0x0000002300237308 */ /* 0x000ff00000000800 */
[----:B------:R-:W0:Y:S01]  /*49c0*/  MUFU.EX2 R38, R38 ;  /* 0x0000002600267308 */ /* 0x000e220000000800 */
[----:B---3--:R-:W-:-:S07]  /*49d0*/  FMNMX.FTZ R30, R29, R6, !PT ;  /* 0x000000061d1e7209 */ /* 0x008fce0007810000 */
[----:B------:R-:W-:Y:S01]  /*49e0*/  MUFU.EX2 R39, R39 ;  /* 0x0000002700277308 */ /* 0x000fe20000000800 */
[----:B------:R-:W3:Y:S07]  /*49f0*/  SHFL.BFLY PT, R29, R30, 0x1, 0x1f ;  /* 0x0c201f001e1d7f89 */ /* 0x000eee00000e0000 */
[----:B------:R-:W4:Y:S01]  /*4a00*/  MUFU.EX2 R42, R42 ;  /* 0x0000002a002a7308 */ /* 0x000f220000000800 */
[----:B0-----:R-:W-:-:S07]  /*4a10*/  F2FP.F16.F32.PACK_AB R157, R38, R35 ;  /* 0x00000023269d723e */ /* 0x001fce00000000ff */
[----:B------:R-:W-:Y:S08]  /*4a20*/  MUFU.EX2 R43, R43 ;  /* 0x0000002b002b7308 */ /* 0x000ff00000000800 */
[----:B------:R-:W0:Y:S01]  /*4a30*/  MUFU.EX2 R46, R46 ;  /* 0x0000002e002e7308 */ /* 0x000e220000000800 */
[----:B---3--:R-:W-:Y:S02]  /*4a40*/  FMNMX.FTZ R6, R30, R29, !PT ;  /* 0x0000001d1e067209 */ /* 0x008fe40007810000 */
[----:B----4-:R-:W-:-:S02]  /*4a50*/  F2FP.F16.F32.PACK_AB R159, R42, R39 ;  /* 0x000000272a9f723e */ /* 0x010fc400000000ff */
        /* <DEDUP_REMOVED lines=8> */
[----:B------:R3:W-:Y:S01]  /*4ae0*/  MUFU.EX2 R152, R3 ;  /* 0x0000000300987308 */ /* 0x0007e20000000800 */
[--C-:B------:R-:W-:Y:S01]  /*4af0*/  FFMA.FTZ R12, R12, UR10, -R29.reuse ;  /* 0x0000000a0c0c7c23 */ /* 0x100fe2000801081d */
[--C-:B------:R-:W-:Y:S01]  /*4b00*/  FFMA.FTZ R13, R13, UR10, -R29.reuse ;  /* 0x0000000a0d0d7c23 */ /* 0x100fe2000801081d */
[--C-:B------:R-:W-:Y:S01]  /*4b10*/  FFMA.FTZ R14, R14, UR10, -R29.reuse ;  /* 0x0000000a0e0e7c23 */ /* 0x100fe2000801081d */
[--C-:B------:R-:W-:Y:S01]  /*4b20*/  FFMA.FTZ R15, R15, UR10, -R29.reuse ;  /* 0x0000000a0f0f7c23 */ /* 0x100fe2000801081d */
[--C-:B------:R-:W-:Y:S01]  /*4b30*/  FFMA.FTZ R20, R20, UR10, -R29.reuse ;  /* 0x0000000a14147c23 */ /* 0x100fe2000801081d */
[--C-:B------:R-:W-:Y:S01]  /*4b40*/  FFMA.FTZ R21, R21, UR10, -R29.reuse ;  /* 0x0000000a15157c23 */ /* 0x100fe2000801081d */
[----:B------:R-:W-:Y:S01]  /*4b50*/  FFMA.FTZ R24, R24, UR10, -R29 ;  /* 0x0000000a18187c23 */ /* 0x000fe2000801081d */
[----:B------:R4:W5:Y:S01]  /*4b60*/  MUFU.EX2 R31, R10 ;  /* 0x0000000a001f7308 */ /* 0x0009620000000800 */
[----:B---3--:R-:W-:-:S02]  /*4b70*/  @!P1 VIADD R3, R7, 0x28c40 ;  /* 0x00028c4007039836 */ /* 0x008fc40000000000 */
[--C-:B------:R-:W-:Y:S01]  /*4b80*/  FFMA.FTZ R25, R25, UR10, -R29.reuse ;  /* 0x0000000a19197c23 */ /* 0x100fe2000801081d */
[--C-:B------:R-:W-:Y:S01]  /*4b90*/  FFMA.FTZ R26, R26, UR10, -R29.reuse ;  /* 0x0000000a1a1a7c23 */ /* 0x100fe2000801081d */
[--C-:B------:R-:W-:Y:S01]  /*4ba0*/  FFMA.FTZ R27, R27, UR10, -R29.reuse ;  /* 0x0000000a1b1b7c23 */ /* 0x100fe2000801081d */
[----:B------:R-:W-:Y:S01]  /*4bb0*/  FFMA.FTZ R4, R4, UR10, -R29 ;  /* 0x0000000a04047c23 */ /* 0x000fe2000801081d */
[----:B------:R-:W-:Y:S01]  /*4bc0*/  @!P1 PRMT R3, RZ, 0x654, R3 ;  /* 0x00000654ff039816 */ /* 0x000fe20000000003 */
[----:B------:R-:W-:Y:S01]  /*4bd0*/  FFMA.FTZ R28, R28, UR10, -R29 ;  /* 0x0000000a1c1c7c23 */ /* 0x000fe2000801081d */
[----:B------:R-:W3:Y:S01]  /*4be0*/  MUFU.EX2 R9, R9 ;  /* 0x0000000900097308 */ /* 0x000ee20000000800 */
[----:B----4-:R-:W-:Y:S01]  /*4bf0*/  FADD.FTZ R10, R33, R36 ;  /* 0x00000024210a7221 */ /* 0x010fe20000010000 */
[----:B------:R4:W-:Y:S01]  /*4c00*/  @!P1 SYNCS.ARRIVE.TRANS64.RED.A1T0 RZ, [R3+URZ], RZ ;  /* 0x000000ff03ff99a7 */ /* 0x0009e2000810043f */
[----:B0-----:R-:W-:-:S05]  /*4c10*/  F2FP.F16.F32.PACK_AB R161, R46, R43 ;  /* 0x0000002b2ea1723e */ /* 0x001fca00000000ff */
[----:B------:R0:W1:Y:S08]  /*4c20*/  MUFU.EX2 R154, R11 ;  /* 0x0000000b009a7308 */ /* 0x0000700000000800 */
[----:B------:R-:W2:Y:S01]  /*4c30*/  MUFU.EX2 R12, R12 ;  /* 0x0000000c000c7308 */ /* 0x000ea20000000800 */
[----:B0-----:R-:W-:Y:S01]  /*4c40*/  FADD.FTZ R11, R155, R10 ;  /* 0x0000000a9b0b7221 */ /* 0x001fe20000010000 */
[----:B-----5:R-:W-:Y:S01]  /*4c50*/  FADD.FTZ R10, R152, R31 ;  /* 0x0000001f980a7221 */ /* 0x020fe20000010000 */
[----:B------:R-:W-:-:S02]  /*4c60*/  F2FP.F16.F32.PACK_AB R155, R34, R155 ;  /* 0x0000009b229b723e */ /* 0x000fc400000000ff */
[----:B------:R-:W-:Y:S01]  /*4c70*/  FADD.FTZ R30, R34, R11 ;  /* 0x0000000b221e7221 */ /* 0x000fe20000010000 */
[----:B---3--:R-:W-:Y:S01]  /*4c80*/  FADD.FTZ R11, R9, R10 ;  /* 0x0000000a090b7221 */ /* 0x008fe20000010000 */
[----:B------:R-:W-:Y:S01]  /*4c90*/  F2FP.F16.F32.PACK_AB R152, R31, R152 ;  /* 0x000000981f98723e */ /* 0x000fe200000000ff */
[----:B------:R-:W4:Y:S01]  /*4ca0*/  MUFU.EX2 R13, R13 ;  /* 0x0000000d000d7308 */ /* 0x000f220000000800 */
[----:B------:R-:W-:Y:S01]  /*4cb0*/  FADD.FTZ R37, R35, R30 ;  /* 0x0000001e23257221 */ /* 0x000fe20000010000 */
[C---:B-1----:R-:W-:Y:S01]  /*4cc0*/  FADD.FTZ R11, R154.reuse, R11 ;  /* 0x0000000b9a0b7221 */ /* 0x042fe20000010000 */
[----:B------:R-:W-:Y:S01]  /*4cd0*/  F2FP.F16.F32.PACK_AB R154, R154, R9 ;  /* 0x000000099a9a723e */ /* 0x000fe200000000ff */
[----:B------:R-:W-:Y:S01]  /*4ce0*/  BAR.SYNC.DEFER_BLOCKING 0xf, 0x100 ;  /* 0x03c4000000007b1d */ /* 0x000fe20000010000 */
[----:B------:R-:W-:Y:S01]  /*4cf0*/  FADD.FTZ R30, R38, R37 ;  /* 0x00000025261e7221 */ /* 0x000fe20000010000 */
[----:B--2---:R-:W-:-:S04]  /*4d00*/  FADD.FTZ R10, R12, R11 ;  /* 0x0000000b0c0a7221 */ /* 0x004fc80000010000 */
[----:B------:R-:W0:Y:S01]  /*4d10*/  MUFU.EX2 R14, R14 ;  /* 0x0000000e000e7308 */ /* 0x000e220000000800 */
[----:B------:R-:W-:-:S04]  /*4d20*/  FADD.FTZ R11, R39, R30 ;  /* 0x0000001e270b7221 */ /* 0x000fc80000010000 */
[----:B------:R-:W-:Y:S01]  /*4d30*/  FADD.FTZ R30, R42, R11 ;  /* 0x0000000b2a1e7221 */ /* 0x000fe20000010000 */
[----:B----4-:R-:W-:Y:S02]  /*4d40*/  FADD.FTZ R3, R13, R10 ;  /* 0x0000000a0d037221 */ /* 0x010fe40000010000 */
[----:B------:R-:W1:Y:S01]  /*4d50*/  MUFU.EX2 R15, R15 ;  /* 0x0000000f000f7308 */ /* 0x000e620000000800 */
[----:B------:R-:W-:Y:S01]  /*4d60*/  FADD.FTZ R29, R43, R30 ;  /* 0x0000001e2b1d7221 */ /* 0x000fe20000010000 */
[----:B------:R-:W-:-:S03]  /*4d70*/  F2FP.F16.F32.PACK_AB R156, R13, R12 ;  /* 0x0000000c0d9c723e */ /* 0x000fc600000000ff */
[----:B------:R-:W-:-:S03]  /*4d80*/  FADD.FTZ R30, R46, R29 ;  /* 0x0000001d2e1e7221 */ /* 0x000fc60000010000 */
[----:B------:R-:W2:Y:S01]  /*4d90*/  MUFU.EX2 R20, R20 ;  /* 0x0000001400147308 */ /* 0x000ea20000000800 */
[----:B0-----:R-:W-:Y:S01]  /*4da0*/  FADD.FTZ R10, R14, R3 ;  /* 0x000000030e0a7221 */ /* 0x001fe20000010000 */
[----:B------:R0:W-:Y:S06]  /*4db0*/  STSM.16.M88.4 [R19+0x26800], R152 ;  /* 0x0268009813007844 */ /* 0x0001ec0000000200 */
[----:B------:R-:W3:Y:S01]  /*4dc0*/  MUFU.EX2 R21, R21 ;  /* 0x0000001500157308 */ /* 0x000ee20000000800 */
[C---:B-1----:R-:W-:Y:S01]  /*4dd0*/  FADD.FTZ R11, R15.reuse, R10 ;  /* 0x0000000a0f0b7221 */ /* 0x042fe20000010000 */
[----:B------:R-:W-:-:S05]  /*4de0*/  F2FP.F16.F32.PACK_AB R158, R15, R14 ;  /* 0x0000000e0f9e723e */ /* 0x000fca00000000ff */
[----:B------:R0:W-:Y:S01]  /*4df0*/  STSM.16.M88.4 [R22], R156 ;  /* 0x0000009c16007844 */ /* 0x0001e20000000200 */
[----:B------:R-:W1:Y:S01]  /*4e00*/  MUFU.EX2 R24, R24 ;  /* 0x0000001800187308 */ /* 0x000e620000000800 */
[----:B--2---:R-:W-:Y:S01]  /*4e10*/  FADD.FTZ R10, R20, R11 ;  /* 0x0000000b140a7221 */ /* 0x004fe20000010000 */
[----:B------:R-:W-:-:S06]  /*4e20*/  FADD.FTZ R11, R47, R30 ;  /* 0x0000001e2f0b7221 */ /* 0x000fcc0000010000 */
[----:B------:R-:W2:Y:S01]  /*4e30*/  MUFU.EX2 R50, R50 ;  /* 0x0000003200327308 */ /* 0x000ea20000000800 */
[C---:B---3--:R-:W-:Y:S01]  /*4e40*/  FADD.FTZ R9, R21.reuse, R10 ;  /* 0x0000000a15097221 */ /* 0x048fe20000010000 */
[----:B------:R-:W-:-:S06]  /*4e50*/  F2FP.F16.F32.PACK_AB R160, R21, R20 ;  /* 0x0000001415a0723e */ /* 0x000fcc00000000ff */
[----:B------:R-:W3:Y:S01]  /*4e60*/  MUFU.EX2 R25, R25 ;  /* 0x0000001900197308 */ /* 0x000ee20000000800 */
[----:B-1----:R-:W-:-:S07]  /*4e70*/  FADD.FTZ R10, R24, R9 ;  /* 0x00000009180a7221 */ /* 0x002fce0000010000 */
[----:B------:R-:W-:Y:S01]  /*4e80*/  MUFU.EX2 R51, R51 ;  /* 0x0000003300337308 */ /* 0x000fe20000000800 */
[C---:B--2---:R-:W-:Y:S01]  /*4e90*/  F2FP.F16.F32.PACK_AB R163, R50.reuse, R47 ;  /* 0x0000002f32a3723e */ /* 0x044fe200000000ff */
[----:B------:R-:W-:-:S06]  /*4ea0*/  FADD.FTZ R50, R50, R11 ;  /* 0x0000000b32327221 */ /* 0x000fcc0000010000 */
[----:B------:R-:W1:Y:S01]  /*4eb0*/  MUFU.EX2 R54, R54 ;  /* 0x0000003600367308 */ /* 0x000e620000000800 */
[C---:B---3--:R-:W-:Y:S01]  /*4ec0*/  F2FP.F16.F32.PACK_AB R162, R25.reuse, R24 ;  /* 0x0000001819a2723e */ /* 0x048fe200000000ff */
[----:B------:R-:W-:-:S04]  /*4ed0*/  FADD.FTZ R25, R25, R10 ;  /* 0x0000000a19197221 */ /* 0x000fc80000010000 */
[----:B------:R0:W-:Y:S02]  /*4ee0*/  STSM.16.M88.4 [R184], R160 ;  /* 0x000000a0b8007844 */ /* 0x0001e40000000200 */
        /* <DEDUP_REMOVED lines=13> */
[----:B------:R-:W-:Y:S01]  /*4fc0*/  FADD.FTZ R55, R55, R54 ;  /* 0x0000003637377221 */ /* 0x000fe20000010000 */
[----:B--2---:R-:W-:Y:S01]  /*4fd0*/  FADD.FTZ R10, R4, R27 ;  /* 0x0000001b040a7221 */ /* 0x004fe20000010000 */
[----:B---3--:R-:W-:-:S02]  /*4fe0*/  F2FP.F16.F32.PACK_AB R166, R3, R4 ;  /* 0x0000000403a6723e */ /* 0x008fc400000000ff */
[----:B------:R-:W-:Y:S01]  /*4ff0*/  FADD.FTZ R4, R32, R55 ;  /* 0x0000003720047221 */ /* 0x000fe20000010000 */
[----:B------:R-:W-:Y:S02]  /*5000*/  FADD.FTZ R3, R3, R10 ;  /* 0x0000000a03037221 */ /* 0x000fe40000010000 */
[----:B------:R0:W-:Y:S01]  /*5010*/  STSM.16.M88.4 [R23], R164 ;  /* 0x000000a417007844 */ /* 0x0001e20000000200 */
[----:B------:R-:W-:Y:S05]  /*5020*/  @!P0 BRA `(.L_x_4172) ;  /* 0x0000000000048947 */ /* 0x000fea0003800000 */
[----:B------:R-:W-:Y:S01]  /*5030*/  BPT.TRAP 0x1 ;  /* 0x000000040000795c */ /* 0x000fe20000300000 */
.L_x_4172:
[----:B------:R1:W2:Y:S01]  /*5040*/  SYNCS.PHASECHK.TRANS64.TRYWAIT P3, [R7+URZ+0x28c50], R8 ;  /* 0x028c5008070075a7 */ /* 0x0002a2000806017f */
[----:B------:R-:W-:Y:S05]  /*5050*/  @!P0 BRA `(.L_x_4173) ;  /* 0x0000000000048947 */ /* 0x000fea0003800000 */
[----:B------:R-:W-:Y:S01]  /*5060*/  BPT.TRAP 0x1 ;  /* 0x000000040000795c */ /* 0x000fe20000300000 */
.L_x_4173:
[----:B--2---:R-:W-:Y:S05]  /*5070*/  @P3 BRA `(.L_x_4174) ;  /* 0x0000000000083947 */ /* 0x004fea0003800000 */
[----:B------:R-:W2:Y:S02]  /*5080*/  SYNCS.PHASECHK.TRANS64.TRYWAIT P3, [R7+URZ+0x28c50], R8 ;  /* 0x028c5008070075a7 */ /* 0x000ea4000806017f */
[----:B--2---:R-:W-:Y:S05]  /*5090*/  @!P3 BRA `(.L_x_4175) ;  /* 0x000000cc0074b947 */ /* 0x004fea0003800000 */
.L_x_4174:
[----:B------:R-:W-:Y:S01]  /*50a0*/  ULEA UR11, UR36, UR48, 0xc ;  /* 0x00000030240b7291 */ /* 0x000fe2000f8e603f */
[----:B------:R-:W-:Y:S01]  /*50b0*/  WARPGROUP.ARRIVE ;  /* 0x00000000000079c5 */ /* 0x000fe20000000000 */
[----:B------:R-:W-:Y:S01]  /*50c0*/  UMOV UR7, 0x40000040 ;  /* 0x4000004000077882 */ /* 0x000fe20000000000 */
[----:B------:R-:W-:Y:S01]  /*50d0*/  @UP0 ULDC UR18, c[0x0][0x450] ;  /* 0x0001140000120ab9 */ /* 0x000fe20000000800 */
[----:B------:R-:W-:Y:S01]  /*50e0*/  UIMAD UR14, UR49, UR14, -UR15 ;  /* 0x0000000e310e72a4 */ /* 0x000fe2000f8e0a0f */
[----:B-12---:R-:W-:Y:S01]  /*50f0*/  @!P1 VIADD R7, R7, 0x28c60 ;  /* 0x00028c6007079836 */ /* 0x006fe20000000000 */
[----:B------:R-:W-:Y:S01]  /*5100*/  UIADD3 UR21, UR50, -0x2, URZ ;  /* 0xfffffffe32157890 */ /* 0x000fe2000fffe03f */
        /* <DEDUP_REMOVED lines=25> */
[----:B------:R-:W-:-:S04]  /*52a0*/  UIADD3 UR14, UR14, UR11, URZ ;  /* 0x0000000b0e0e7290 */ /* 0x000fc8000fffe03f */
[----:B------:R-:W-:-:S04]  /*52b0*/  USHF.R.S32.HI UR6, URZ, 0x1f, UR14 ;  /* 0x0000001f3f067899 */ /* 0x000fc8000801140e */
[----:B------:R-:W-:-:S04]  /*52c0*/  ULEA.HI UR6, UR6, UR14, URZ, 0x6 ;  /* 0x0000000e06067291 */ /* 0x000fc8000f8f303f */
[----:B------:R-:W-:-:S04]  /*52d0*/  USHF.R.S32.HI UR6, URZ, 0x6, UR6 ;  /* 0x000000063f067899 */ /* 0x000fc80008011406 */
[----:B------:R-:W-:-:S04]  /*52e0*/  UISETP.LT.AND UP1, UPT, URZ, UR6, UPT ;  /* 0x000000063f00728c */ /* 0x000fc8000bf21270 */
[----:B------:R-:W-:-:S04]  /*52f0*/  USEL UR20, URZ, UR6, !UP1 ;  /* 0x000000063f147287 */ /* 0x000fc8000c800000 */
[----:B------:R-:W-:-:S06]  /*5300*/  UISETP.GE.AND UP1, UPT, UR21, UR20, UPT ;  /* 0x000000141500728c */ /* 0x000fcc000bf26270 */
[----:B------:R-:W-:Y:S01]  /*5310*/  PLOP3.LUT P3, PT, PT, PT, UP1, 0x80, 0x0 ;  /* 0x000000000000781c */ /* 0x000fe20003f6f018 */
        /* <DEDUP_REMOVED lines=12> */
[----:B------:R-:W-:Y:S01]  /*53e0*/  UMOV UR23, UR36 ;  /* 0x0000002400177c82 */ /* 0x000fe20008000000 */
[----:B------:R-:W-:Y:S01]  /*53f0*/  IMAD.MOV.U32 R9, RZ, RZ, R6 ;  /* 0x000000ffff097224 */ /* 0x000fe200078e0006 */
[----:B------:R-:W-:Y:S01]  /*5400*/  ULDC UR24, c[0x0][0x288] ;  /* 0x0000a20000187ab9 */ /* 0x000fe20000000800 */
[----:B------:R-:W-:Y:S01]  /*5410*/  ULDC UR25, c[0x0][0x9d8] ;  /* 0x0002760000197ab9 */ /* 0x000fe20000000800 */
[----:B------:R-:W-:-:S05]  /*5420*/  ULDC UR22, c[0x0][0x988] ;  /* 0x0002620000167ab9 */ /* 0x000fca0000000800 */
.L_x_4185:
[----:B------:R-:W-:-:S04]  /*5430*/  UIADD3 UR36, UR23, 0x1, URZ ;  /* 0x0000000117247890 */ /* 0x000fc8000fffe03f */
[----:B------:R-:W-:-:S04]  /*5440*/  UISETP.NE.AND UP1, UPT, UR36, 0x2, UPT ;  /* 0x000000022400788c */ /* 0x000fc8000bf25270 */
[----:B------:R-:W-:Y:S02]  /*5450*/  USEL UR6, URZ, 0x1, UP1 ;  /* 0x000000013f067887 */ /* 0x000fe40008800000 */
[----:B------:R-:W-:Y:S02]  /*5460*/  USEL UR36, UR36, URZ, UP1 ;  /* 0x0000003f24247287 */ /* 0x000fe40008800000 */
[----:B------:R-:W-:Y:S01]  /*5470*/  ULOP3.LUT UR37, UR37, UR6, URZ, 0x3c, !UPT ;  /* 0x0000000625257292 */ /* 0x000fe2000f8e3c3f */
[----:B--2---:R-:W-:Y:S11]  /*5480*/  @!P0 BRA `(.L_x_4177) ;  /* 0x0000000000048947 */ /* 0x004ff60003800000 */
[----:B------:R-:W-:Y:S01]  /*5490*/  BPT.TRAP 0x1 ;  /* 0x000000040000795c */ /* 0x000fe20000300000 */
.L_x_4177:
[----:B------:R-:W-:Y:S01]  /*54a0*/  ULEA UR26, UR36, UR43, 0x3 ;  /* 0x0000002b241a7291 */ /* 0x000fe2000f8e183f */
[----:B-1----:R-:W-:-:S05]  /*54b0*/  IMAD.U32 R7, RZ, RZ, UR37 ;  /* 0x00000025ff077e24 */ /* 0x002fca000f8e00ff */
[----:B------:R-:W-:-:S04]  /*54c0*/  SHF.L.U32 R7, R7, 0x1f, RZ ;  /* 0x0000001f07077819 */ /* 0x000fc800000006ff */
[----:B------:R1:W2:Y:S01]  /*54d0*/  SYNCS.PHASECHK.TRANS64.TRYWAIT P3, [UR26+0x28c30], R7 ;  /* 0x028c3007ff0075a7 */ /* 0x0002a2000806015a */
[----:B------:R-:W-:Y:S05]  /*54e0*/  @!P0 BRA `(.L_x_4178) ;  /* 0x0000000000048947 */ /* 0x000fea0003800000 */
[----:B------:R-:W-:Y:S01]  /*54f0*/  BPT.TRAP 0x1 ;  /* 0x000000040000795c */ /* 0x000fe20000300000 */
.L_x_4178:
[----:B--2---:R-:W-:Y:S05]  /*5500*/  @P3 BRA `(.L_x_4179) ;  /* 0x0000000000083947 */ /* 0x004fea0003800000 */
[----:B------:R-:W2:Y:S02]  /*5510*/  SYNCS.PHASECHK.TRANS64.TRYWAIT P3, [UR26+0x28c30], R7 ;  /* 0x028c3007ff0075a7 */ /* 0x000ea4000806015a */
[----:B--2---:R-:W-:Y:S05]  /*5520*/  @!P3 BRA `(.L_x_4180) ;  /* 0x000000c80064b947 */ /* 0x004fea0003800000 */
.L_x_4179:
[----:B------:R-:W-:Y:S01]  /*5530*/  R2UR UR18, R0 ;  /* 0x00000000001272ca */ /* 0x000fe200000e0000 */
[----:B0-----:R-:W-:Y:S01]  /*5540*/  WARPGROUP.ARRIVE ;  /* 0x00000000000079c5 */ /* 0x001fe20000000000 */
[----:B------:R-:W-:Y:S01]  /*5550*/  UMOV UR19, 0x40000040 ;  /* 0x4000004000137882 */ /* 0x000fe20000000000 */
[----:B------:R-:W-:Y:S01]  /*5560*/  UMOV UR7, 0x40000040 ;  /* 0x4000004000077882 */ /* 0x000fe20000000000 */
[----:B------:R-:W-:Y:S01]  /*5570*/  UMOV UR11, 0x40000040 ;  /* 0x40000040000b7882 */ /* 0x000fe20000000000 */
[----:B------:R-:W-:Y:S01]  /*5580*/  UMOV UR15, 0x40000040 ;  /* 0x40000040000f7882 */ /* 0x000fe20000000000 */
[----:B--2---:R-:W-:Y:S01]  /*5590*/  VIADD R6, R185, UR41 ;  /* 0x00000029b9067c36 */ /* 0x004fe20008000000 */
[----:B------:R-:W0:Y:S06]  /*55a0*/  LDC R12, c[0x0][0x2f0] ;  /* 0x0000bc00ff0c7b82 */ /* 0x000e2c0000000800 */
        /* <DEDUP_REMOVED lines=9> */
[----:B------:R-:W-:Y:S01]  /*5640*/  @P2 IMAD.HI.U32 R5, R6, UR6, RZ ;  /* 0x0000000606052c27 */ /* 0x000fe2000f8e00ff */
[----:B------:R-:W-:-:S04]  /*5650*/  @UP0 ULDC UR6, c[0x0][0x450] ;  /* 0x0001140000060ab9 */ /* 0x000fc80000000800 */
[----:B------:R-:W-:Y:S01]  /*5660*/  @P2 SHF.R.U32.HI R6, RZ, UR6, R5 ;  /* 0x00000006ff062c19 */ /* 0x000fe20008011605 */
[----:B------:R-:W-:Y:S02]  /*5670*/  UMOV UR6, 0xffffffc0 ;  /* 0xffffffc000067882 */ /* 0x000fe40000000000 */
[----:B------:R-:W-:Y:S02]  /*5680*/  UIMAD UR6, UR21, UR6, 0x1 ;  /* 0x00000001150674a4 */ /* 0x000fe4000f8e0206 */
[----:B------:R-:W2:Y:S04]  /*5690*/  SHFL.IDX PT, R10, R6, RZ, 0x1c1f ;  /* 0x001c1fff060a7589 */ /* 0x000ea800000e0000 */
[----:B------:R-:W3:Y:S01]  /*56a0*/  SHFL.IDX PT, R6, R6, 0x1, 0x1c1f ;  /* 0x003c1f0006067f89 */ /* 0x000ee200000e0000 */
[----:B------:R-:W-:-:S02]  /*56b0*/  WARPGROUP.DEPBAR.LE gsb0, 0x0 ;  /* 0x00008000000079c5 */ /* 0x000fc40000010000 */
        /* <DEDUP_REMOVED lines=10> */
[----:B------:R-:W-:Y:S01]  /*5760*/  IADD3 R165, -R2, UR6, RZ ;  /* 0x0000000602a57c10 */ /* 0x000fe2000fffe1ff */
[----:B------:R-:W-:Y:S01]  /*5770*/  FMUL.FTZ R156, R156, UR25 ;  /* 0x000000199c9c7c20 */ /* 0x000fe20008410000 */
[----:B------:R-:W-:Y:S01]  /*5780*/  FMUL.FTZ R157, R157, UR25 ;  /* 0x000000199d9d7c20 */ /* 0x000fe20008410000 */
[----:B------:R-:W4:Y:S01]  /*5790*/  MUFU.TANH R152, R152 ;  /* 0x0000009800987308 */ /* 0x000f220000002400 */
[----:B------:R-:W-:Y:S01]  /*57a0*/  FMUL.FTZ R160, R160, UR25 ;  /* 0x00000019a0a07c20 */ /* 0x000fe20008410000 */
[----:B0-----:R-:W-:-:S02]  /*57b0*/  IMAD R165, R12, UR49, R165 ;  /* 0x000000310ca57c24 */ /* 0x001fc4000f8e02a5 */
[----:B------:R-:W-:Y:S01]  /*57c0*/  FMUL.FTZ R164, R164, UR25 ;  /* 0x00000019a4a47c20 */ /* 0x000fe20008410000 */
[----:B------:R-:W-:Y:S01]  /*57d0*/  FMUL.FTZ R161, R161, UR25 ;  /* 0x00000019a1a17c20 */ /* 0x000fe20008410000 */
[----:B------:R-:W-:Y:S01]  /*57e0*/  FMUL.FTZ R168, R168, UR25 ;  /* 0x00000019a8a87c20 */ /* 0x000fe20008410000 */
[----:B------:R-:W-:Y:S01]  /*57f0*/  FMUL.FTZ R169, R169, UR25 ;  /* 0x00000019a9a97c20 */ /* 0x000fe20008410000 */
[----:B--2---:R-:W-:Y:S01]  /*5800*/  IADD3 R10, R10, -UR24, R165 ;  /* 0x800000180a0a7c10 */ /* 0x004fe2000fffe0a5 */
[----:B------:R-:W-:Y:S01]  /*5810*/  MUFU.TANH R153, R153 ;  /* 0x0000009900997308 */ /* 0x000fe20000002400 */
[----:B------:R-:W-:Y:S01]  /*5820*/  FMUL.FTZ R172, R172, UR25 ;  /* 0x00000019acac7c20 */ /* 0x000fe20008410000 */
[----:B------:R-:W-:Y:S01]  /*5830*/  FMUL.FTZ R173, R173, UR25 ;  /* 0x00000019adad7c20 */ /* 0x000fe20008410000 */
[----:B------:R-:W-:Y:S01]  /*5840*/  ISETP.GT.AND P3, PT, R10, RZ, PT ;  /* 0x000000ff0a00720c */ /* 0x000fe20003f64270 */
[----:B------:R-:W-:Y:S01]  /*5850*/  FMUL.FTZ R176, R176, UR25 ;  /* 0x00000019b0b07c20 */ /* 0x000fe20008410000 */
[----:B------:R-:W-:Y:S01]  /*5860*/  ISETP.GT.AND P4, PT, R10, 0x1, PT ;  /* 0x000000010a00780c */ /* 0x000fe20003f84270 */
        /* <DEDUP_REMOVED lines=21> */
[----:B------:R-:W-:-:S05]  /*59c0*/  FMUL.FTZ R183, R183, UR25 ;  /* 0x00000019b7b77c20 */ /* 0x000fca0008410000 */
[----:B------:R4:W-:Y:S08]  /*59d0*/  MUFU.TANH R13, R164 ;  /* 0x000000a4000d7308 */ /* 0x0009f00000002400 */
[----:B------:R1:W3:Y:S01]  /*59e0*/  MUFU.TANH R11, R161 ;  /* 0x000000a1000b7308 */ /* 0x0002e20000002400 */
[----:B----4-:R-:W-:Y:S02]  /*59f0*/  FSEL R164, R152, -INF , P3 ;  /* 0xff80000098a47808 */ /* 0x010fe40001800000 */
[----:B------:R-:W-:-:S02]  /*5a00*/  ISETP.GT.AND P3, PT, R10, 0x8, PT ;  /* 0x000000080a00780c */ /* 0x000fc40003f64270 */
[----:B------:R-:W-:Y:S02]  /*5a10*/  FMNMX.FTZ R12, R164, R9, !PT ;  /* 0x00000009a40c7209 */ /* 0x000fe40007810000 */
[----:B0-----:R-:W-:Y:S01]  /*5a20*/  FSEL R156, R156, -INF , P3 ;  /* 0xff8000009c9c7808 */ /* 0x001fe20001800000 */
[----:B------:R0:W4:Y:S01]  /*5a30*/  MUFU.TANH R21, R5 ;  /* 0x0000000500157308 */ /* 0x0001220000002400 */
[----:B-1----:R-:W-:Y:S02]  /*5a40*/  FSEL R161, R153, -INF , P4 ;  /* 0xff80000099a17808 */ /* 0x002fe40002000000 */
[C---:B------:R-:W-:Y:S02]  /*5a50*/  ISETP.GT.AND P4, PT, R10.reuse, 0x9, PT ;  /* 0x000000090a00780c */ /* 0x040fe40003f84270 */
[----:B------:R-:W-:Y:S02]  /*5a60*/  ISETP.GT.AND P3, PT, R10, 0x10, PT ;  /* 0x000000100a00780c */ /* 0x000fe40003f64270 */
[----:B--2---:R-:W-:Y:S01]  /*5a70*/  FSEL R157, R157, -INF , P4 ;  /* 0xff8000009d9d7808 */ /* 0x004fe20002000000 */
[----:B------:R-:W1:Y:S01]  /*5a80*/  MUFU.TANH R20, R168 ;  /* 0x000000a800147308 */ /* 0x000e620000002400 */
[----:B0-----:R-:W-:-:S02]  /*5a90*/  FMNMX.FTZ R5, R161, R12, !PT ;  /* 0x0000000ca1057209 */ /* 0x001fc40007810000 */
[----:B------:R-:W-:Y:S02]  /*5aa0*/  ISETP.GT.AND P4, PT, R10, 0x11, PT ;  /* 0x000000110a00780c */ /* 0x000fe40003f84270 */
[----:B------:R-:W-:Y:S02]  /*5ab0*/  FMNMX.FTZ R12, R156, R5, !PT ;  /* 0x000000059c0c7209 */ /* 0x000fe40007810000 */
[----:B-----5:R-:W-:Y:S01]  /*5ac0*/  FSEL R160, R160, -INF , P3 ;  /* 0xff800000a0a07808 */ /* 0x020fe20001800000 */
[----:B------:R-:W0:Y:S01]  /*5ad0*/  MUFU.TANH R14, R169 ;  /* 0x000000a9000e7308 */ /* 0x000e220000002400 */
[----:B------:R-:W-:Y:S02]  /*5ae0*/  FMNMX.FTZ R5, R157, R12, !PT ;  /* 0x0000000c9d057209 */ /* 0x000fe40007810000 */
[----:B------:R-:W-:Y:S02]  /*5af0*/  ISETP.GT.AND P3, PT, R10, 0x18, PT ;  /* 0x000000180a00780c */ /* 0x000fe40003f64270 */
[----:B---3--:R-:W-:-:S02]  /*5b00*/  FSEL R153, R11, -INF , P4 ;  /* 0xff8000000b997808 */ /* 0x008fc40002000000 */
[----:B------:R-:W-:Y:S01]  /*5b10*/  FMNMX.FTZ R12, R160, R5, !PT ;  /* 0x00000005a00c7209 */ /* 0x000fe20007810000 */
[----:B------:R-:W2:Y:S01]  /*5b20*/  MUFU.TANH R15, R172 ;  /* 0x000000ac000f7308 */ /* 0x000ea20000002400 */
[C---:B------:R-:W-:Y:S02]  /*5b30*/  ISETP.GT.AND P4, PT, R10.reuse, 0x19, PT ;  /* 0x000000190a00780c */ /* 0x040fe40003f84270 */
[----:B------:R-:W-:Y:S02]  /*5b40*/  FSEL R152, R13, -INF , P3 ;  /* 0xff8000000d987808 */ /* 0x000fe40001800000 */
[----:B------:R-:W-:Y:S02]  /*5b50*/  FMNMX.FTZ R5, R153, R12, !PT ;  /* 0x0000000c99057209 */ /* 0x000fe40007810000 */
[----:B------:R-:W-:Y:S01]  /*5b60*/  ISETP.GT.AND P3, PT, R10, 0x20, PT ;  /* 0x000000200a00780c */ /* 0x000fe20003f64270 */
[----:B------:R-:W3:Y:S01]  /*5b70*/  MUFU.TANH R173, R173 ;  /* 0x000000ad00ad7308 */ /* 0x000ee20000002400 */
[----:B----4-:R-:W-:-:S02]  /*5b80*/  FSEL R21, R21, -INF , P4 ;  /* 0xff80000015157808 */ /* 0x010fc40002000000 */
[----:B------:R-:W-:Y:S02]  /*5b90*/  FMNMX.FTZ R12, R152, R5, !PT ;  /* 0x00000005980c7209 */ /* 0x000fe40007810000 */
[----:B------:R-:W-:Y:S02]  /*5ba0*/  ISETP.GT.AND P4, PT, R10, 0x21, PT ;  /* 0x000000210a00780c */ /* 0x000fe40003f84270 */
[----:B-1----:R-:W-:Y:S01]  /*5bb0*/  FSEL R20, R20, -INF , P3 ;  /* 0xff80000014147808 */ /* 0x002fe20001800000 */
[----:B------:R-:W1:Y:S01]  /*5bc0*/  MUFU.TANH R176, R176 ;  /* 0x000000b000b07308 */ /* 0x000e620000002400 */
[----:B------:R-:W-:Y:S02]  /*5bd0*/  FMNMX.FTZ R5, R21, R12, !PT ;  /* 0x0000000c15057209 */ /* 0x000fe40007810000 */
[----:B------:R-:W-:Y:S02]  /*5be0*/  ISETP.GT.AND P3, PT, R10, 0x28, PT ;  /* 0x000000280a00780c */ /* 0x000fe40003f64270 */
[----:B0-----:R-:W-:-:S02]  /*5bf0*/  FSEL R14, R14, -INF , P4 ;  /* 0xff8000000e0e7808 */ /* 0x001fc40002000000 */
[----:B------:R-:W-:Y:S01]  /*5c00*/  FMNMX.FTZ R5, R20, R5, !PT ;  /* 0x0000000514057209 */ /* 0x000fe20007810000 */
[----:B------:R-:W0:Y:S01]  /*5c10*/  MUFU.TANH R177, R177 ;  /* 0x000000b100b17308 */ /* 0x000e220000002400 */
[----:B------:R-:W-:Y:S02]  /*5c20*/  ISETP.GT.AND P4, PT, R10, 0x29, PT ;  /* 0x000000290a00780c */ /* 0x000fe40003f84270 */
[----:B--2---:R-:W-:Y:S02]  /*5c30*/  FSEL R15, R15, -INF , P3 ;  /* 0xff8000000f0f7808 */ /* 0x004fe40001800000 */
[----:B------:R-:W-:Y:S02]  /*5c40*/  FMNMX.FTZ R12, R14, R5, !PT ;  /* 0x000000050e0c7209 */ /* 0x000fe40007810000 */
[----:B------:R-:W-:Y:S01]  /*5c50*/  ISETP.GT.AND P3, PT, R10, 0x30, PT ;  /* 0x000000300a00780c */ /* 0x000fe20003f64270 */
[----:B------:R-:W2:Y:S01]  /*5c60*/  MUFU.TANH R180, R180 ;  /* 0x000000b400b47308 */ /* 0x000ea20000002400 */
[----:B---3--:R-:W-:-:S02]  /*5c70*/  FSEL R13, R173, -INF , P4 ;  /* 0xff800000ad0d7808 */ /* 0x008fc40002000000 */
        /* <DEDUP_REMOVED lines=8> */
[----:B------:R-:W-:Y:S01]  /*5d00*/  MUFU.TANH R172, R154 ;  /* 0x0000009a00ac7308 */ /* 0x000fe20000002400 */
[----:B------:R-:W-:Y:S02]  /*5d10*/  ISETP.GT.AND P4, PT, R10, 0x39, PT ;  /* 0x000000390a00780c */ /* 0x000fe40003f84270 */
[----:B--2---:R-:W-:Y:S02]  /*5d20*/  FSEL R10, R180, -INF , P3 ;  /* 0xff800000b40a7808 */ /* 0x004fe40001800000 */
[----:B------:R-:W-:Y:S02]  /*5d30*/  FMNMX.FTZ R169, R12, R11, !PT ;  /* 0x0000000b0ca97209 */ /* 0x000fe40007810000 */
[----:B------:R-:W-:Y:S01]  /*5d40*/  IADD3 R173, R6, -UR24, R165 ;  /* 0x8000001806ad7c10 */ /* 0x000fe2000fffe0a5 */
[----:B------:R-:W0:Y:S01]  /*5d50*/  MUFU.TANH R155, R155 ;  /* 0x0000009b009b7308 */ /* 0x000e220000002400 */
[----:B-1----:R-:W-:-:S02]  /*5d60*/  FSEL R11, R181, -INF , P4 ;  /* 0xff800000b50b7808 */ /* 0x002fc40002000000 */
[----:B------:R-:W-:Y:S02]  /*5d70*/  FMNMX.FTZ R168, R10, R169, !PT ;  /* 0x000000a90aa87209 */ /* 0x000fe40007810000 */
[----:B------:R-:W-:Y:S02]  /*5d80*/  ISETP.GT.AND P3, PT, R173, RZ, PT ;  /* 0x000000ffad00720c */ /* 0x000fe40003f64270 */
[----:B------:R-:W-:Y:S01]  /*5d90*/  FMNMX.FTZ R168, R11, R168, !PT ;  /* 0x000000a80ba87209 */ /* 0x000fe20007810000 */
[----:B------:R-:W1:Y:S01]  /*5da0*/  MUFU.TANH R158, R158 ;  /* 0x0000009e009e7308 */ /* 0x000e620000002400 */
[C---:B------:R-:W-:Y:S02]  /*5db0*/  ISETP.GT.AND P4, PT, R173.reuse, 0x1, PT ;  /* 0x00000001ad00780c */ /* 0x040fe40003f84270 */
[C---:B------:R-:W-:Y:S01]  /*5dc0*/  ISETP.GT.AND P6, PT, R173.reuse, 0x20, PT ;  /* 0x00000020ad00780c */ /* 0x040fe20003fc4270 */
[----:B------:R-:W2:Y:S01]  /*5dd0*/  SHFL.BFLY PT, R169, R168, 0x2, 0x1f ;  /* 0x0c401f00a8a97f89 */ /* 0x000ea200000e0000 */
[----:B------:R-:W-:-:S03]  /*5de0*/  ISETP.GT.AND P5, PT, R173, 0x29, PT ;  /* 0x00000029ad00780c */ /* 0x000fc60003fa4270 */
[----:B------:R-:W3:Y:S08]  /*5df0*/  MUFU.TANH R159, R159 ;  /* 0x0000009f009f7308 */ /* 0x000ef00000002400 */
[----:B------:R-:W4:Y:S08]  /*5e00*/  MUFU.TANH R162, R162 ;  /* 0x000000a200a27308 */ /* 0x000f300000002400 */
[----:B------:R5:W4:Y:S01]  /*5e10*/  MUFU.TANH R176, R163 ;  /* 0x000000a300b07308 */ /* 0x000b220000002400 */
[----:B--2---:R-:W-:-:S02]  /*5e20*/  FMNMX.FTZ R169, R168, R169, !PT ;  /* 0x000000a9a8a97209 */ /* 0x004fc40007810000 */
[----:B0-----:R-:W-:-:S05]  /*5e30*/  FSEL R168, R155, -INF , P4 ;  /* 0xff8000009ba87808 */ /* 0x001fca0002000000 */
[----:B------:R-:W0:Y:S01]  /*5e40*/  MUFU.TANH R177, R166 ;  /* 0x000000a600b17308 */ /* 0x000e220000002400 */
[----:B------:R-:W2:Y:S01]  /*5e50*/  SHFL.BFLY PT, R154, R169, 0x1, 0x1f ;  /* 0x0c201f00a99a7f89 */ /* 0x000ea200000e0000 */
[----:B-----5:R-:W-:Y:S02]  /*5e60*/  FSEL R163, R172, -INF , P3 ;  /* 0xff800000aca37808 */ /* 0x020fe40001800000 */
[----:B------:R-:W-:Y:S02]  /*5e70*/  ISETP.GT.AND P3, PT, R173, 0x8, PT ;  /* 0x00000008ad00780c */ /* 0x000fe40003f64270 */
[----:B------:R-:W-:Y:S02]  /*5e80*/  FMNMX.FTZ R155, R163, R8, !PT ;  /* 0x00000008a39b7209 */ /* 0x000fe40007810000 */
[----:B------:R-:W-:Y:S01]  /*5e90*/  ISETP.GT.AND P4, PT, R173, 0x9, PT ;  /* 0x00000009ad00780c */ /* 0x000fe20003f84270 */
[----:B------:R3:W5:Y:S01]  /*5ea0*/  MUFU.TANH R180, R167 ;  /* 0x000000a700b47308 */ /* 0x0007620000002400 */
[----:B-1----:R-:W-:-:S02]  /*5eb0*/  FSEL R158, R158, -INF , P3 ;  /* 0xff8000009e9e7808 */ /* 0x002fc40001800000 */
[----:B------:R-:W-:Y:S02]  /*5ec0*/  FMNMX.FTZ R155, R168, R155, !PT ;  /* 0x0000009ba89b7209 */ /* 0x000fe40007810000 */
[----:B------:R-:W-:-:S03]  /*5ed0*/  ISETP.GT.AND P3, PT, R173, 0x10, PT ;  /* 0x00000010ad00780c */ /* 0x000fc60003f64270 */
[----:B------:R1:W5:Y:S01]  /*5ee0*/  MUFU.TANH R181, R170 ;  /* 0x000000aa00b57308 */ /* 0x0003620000002400 */
[----:B---3--:R-:W-:Y:S02]  /*5ef0*/  FSEL R167, R159, -INF , P4 ;  /* 0xff8000009fa77808 */ /* 0x008fe40002000000 */
[C---:B------:R-:W-:Y:S02]  /*5f00*/  ISETP.GT.AND P4, PT, R173.reuse, 0x11, PT ;  /* 0x00000011ad00780c */ /* 0x040fe40003f84270 */
[----:B----4-:R-:W-:Y:S02]  /*5f10*/  FSEL R166, R162, -INF , P3 ;  /* 0xff800000a2a67808 */ /* 0x010fe40001800000 */
[----:B------:R-:W-:Y:S01]  /*5f20*/  ISETP.GT.AND P3, PT, R173, 0x18, PT ;  /* 0x00000018ad00780c */ /* 0x000fe20003f64270 */
[----:B------:R5:W3:Y:S01]  /*5f30*/  MUFU.TANH R165, R171 ;  /* 0x000000ab00a57308 */ /* 0x000ae20000002400 */
[----:B--2---:R-:W-:Y:S02]  /*5f40*/  FMNMX.FTZ R6, R169, R154, !PT ;  /* 0x0000009aa9067209 */ /* 0x004fe40007810000 */
[----:B------:R-:W-:-:S02]  /*5f50*/  FMNMX.FTZ R154, R158, R155, !PT ;  /* 0x0000009b9e9a7209 */ /* 0x000fc40007810000 */
[----:B-1----:R-:W-:Y:S02]  /*5f60*/  FSEL R170, R176, -INF , P4 ;  /* 0xff800000b0aa7808 */ /* 0x002fe40002000000 */
[----:B------:R-:W-:Y:S01]  /*5f70*/  FMNMX.FTZ R155, R167, R154, !PT ;  /* 0x0000009aa79b7209 */ /* 0x000fe20007810000 */
[----:B------:R-:W1:Y:S01]  /*5f80*/  MUFU.TANH R174, R174 ;  /* 0x000000ae00ae7308 */ /* 0x000e620000002400 */
[----:B------:R-:W-:Y:S02]  /*5f90*/  ISETP.GT.AND P4, PT, R173, 0x19, PT ;  /* 0x00000019ad00780c */ /* 0x000fe40003f84270 */
[----:B------:R-:W-:Y:S02]  /*5fa0*/  FMNMX.FTZ R155, R166, R155, !PT ;  /* 0x0000009ba69b7209 */ /* 0x000fe40007810000 */
[----:B0-----:R-:W-:Y:S02]  /*5fb0*/  FSEL R169, R177, -INF , P3 ;  /* 0xff800000b1a97808 */ /* 0x001fe40001800000 */
[----:B------:R-:W-:Y:S01]  /*5fc0*/  FMNMX.FTZ R154, R170, R155, !PT ;  /* 0x0000009baa9a7209 */ /* 0x000fe20007810000 */
[----:B------:R-:W0:Y:S01]  /*5fd0*/  MUFU.TANH R175, R175 ;  /* 0x000000af00af7308 */ /* 0x000e220000002400 */
[----:B-----5:R-:W-:-:S02]  /*5fe0*/  FSEL R171, R180, -INF , P4 ;  /* 0xff800000b4ab7808 */ /* 0x020fc40002000000 */
[----:B------:R-:W-:Y:S02]  /*5ff0*/  FMNMX.FTZ R154, R169, R154, !PT ;  /* 0x0000009aa99a7209 */ /* 0x000fe40007810000 */
[----:B------:R-:W-:Y:S02]  /*6000*/  ISETP.GT.AND P3, PT, R173, 0x21, PT ;  /* 0x00000021ad00780c */ /* 0x000fe40003f64270 */
[----:B------:R-:W-:Y:S01]  /*6010*/  FSEL R162, R181, -INF , P6 ;  /* 0xff800000b5a27808 */ /* 0x000fe20003000000 */
[----:B------:R2:W4:Y:S01]  /*6020*/  MUFU.TANH R191, R178 ;  /* 0x000000b200bf7308 */ /* 0x0005220000002400 */
[----:B------:R-:W-:Y:S02]  /*6030*/  FMNMX.FTZ R155, R171, R154, !PT ;  /* 0x0000009aab9b7209 */ /* 0x000fe40007810000 */
[----:B------:R-:W-:Y:S02]  /*6040*/  ISETP.GT.AND P4, PT, R173, 0x28, PT ;  /* 0x00000028ad00780c */ /* 0x000fe40003f84270 */
[----:B---3--:R-:W-:-:S02]  /*6050*/  FSEL R159, R165, -INF , P3 ;  /* 0xff800000a59f7808 */ /* 0x008fc40001800000 */
[----:B------:R-:W-:Y:S01]  /*6060*/  FMNMX.FTZ R172, R162, R155, !PT ;  /* 0x0000009ba2ac7209 */ /* 0x000fe20007810000 */
[----:B------:R3:W5:Y:S01]  /*6070*/  MUFU.TANH R176, R179 ;  /* 0x000000b300b07308 */ /* 0x0007620000002400 */
[----:B-1----:R-:W-:Y:S01]  /*6080*/  FSEL R154, R174, -INF , P4 ;  /* 0xff800000ae9a7808 */ /* 0x002fe20002000000 */
[C---:B--2---:R-:W-:Y:S01]  /*6090*/  FMUL.FTZ R178, R6.reuse, UR10 ;  /* 0x0000000a06b27c20 */ /* 0x044fe20008410000 */
[----:B------:R-:W-:Y:S02]  /*60a0*/  FMNMX.FTZ R165, R159, R172, !PT ;  /* 0x000000ac9fa57209 */ /* 0x000fe40007810000 */
[----:B------:R-:W-:Y:S02]  /*60b0*/  FSETP.NEU.FTZ.AND P3, PT, R6, -INF , PT ;  /* 0xff8000000600780b */ /* 0x000fe40003f7d000 */
[----:B------:R-:W-:Y:S01]  /*60c0*/  ISETP.GT.AND P6, PT, R173, 0x30, PT ;  /* 0x00000030ad00780c */ /* 0x000fe20003fc4270 */
[----:B------:R-:W1:Y:S01]  /*60d0*/  MUFU.TANH R182, R182 ;  /* 0x000000b600b67308 */ /* 0x000e620000002400 */
[----:B0-----:R-:W-:-:S02]  /*60e0*/  FSEL R155, R175, -INF , P5 ;  /* 0xff800000af9b7808 */ /* 0x001fc40002800000 */
[----:B------:R-:W-:Y:S02]  /*60f0*/  FMNMX.FTZ R172, R154, R165, !PT ;  /* 0x000000a59aac7209 */ /* 0x000fe40007810000 */
[----:B------:R-:W-:Y:S02]  /*6100*/  FSEL R178, R178, RZ, P3 ;  /* 0x000000ffb2b27208 */ /* 0x000fe40001800000 */
[----:B------:R-:W-:Y:S01]  /*6110*/  ISETP.GT.AND P4, PT, R173, 0x31, PT ;  /* 0x00000031ad00780c */ /* 0x000fe20003f84270 */
[----:B------:R-:W0:Y:S01]  /*6120*/  MUFU.TANH R183, R183 ;  /* 0x000000b700b77308 */ /* 0x000e220000002400 */
[----:B----4-:R-:W-:Y:S01]  /*6130*/  FSEL R165, R191, -INF , P6 ;  /* 0xff800000bfa57808 */ /* 0x010fe20003000000 */
[--C-:B---3--:R-:W-:Y:S01]  /*6140*/  FFMA.FTZ R179, R164, UR10, -R178.reuse ;  /* 0x0000000aa4b37c23 */ /* 0x108fe200080108b2 */
[----:B------:R-:W-:Y:S01]  /*6150*/  FMNMX.FTZ R174, R155, R172, !PT ;  /* 0x000000ac9bae7209 */ /* 0x000fe20007810000 */
[--C-:B------:R-:W-:Y:S01]  /*6160*/  FFMA.FTZ R181, R156, UR10, -R178.reuse ;  /* 0x0000000a9cb57c23 */ /* 0x100fe200080108b2 */
[----:B------:R-:W-:Y:S01]  /*6170*/  ISETP.GT.AND P5, PT, R173, 0x38, PT ;  /* 0x00000038ad00780c */ /* 0x000fe20003fa4270 */
[--C-:B------:R-:W-:Y:S01]  /*6180*/  FFMA.FTZ R156, R160, UR10, -R178.reuse ;  /* 0x0000000aa09c7c23 */ /* 0x100fe200080108b2 */
[----:B-----5:R-:W-:Y:S01]  /*6190*/  FSEL R164, R176, -INF , P4 ;  /* 0xff800000b0a47808 */ /* 0x020fe20002000000 */
[--C-:B------:R-:W-:Y:S01]  /*61a0*/  FFMA.FTZ R160, R152, UR10, -R178.reuse ;  /* 0x0000000a98a07c23 */ /* 0x100fe200080108b2 */
[----:B------:R-:W-:Y:S01]  /*61b0*/  FMNMX.FTZ R175, R165, R174, !PT ;  /* 0x000000aea5af7209 */ /* 0x000fe20007810000 */
[--C-:B------:R-:W-:Y:S01]  /*61c0*/  FFMA.FTZ R161, R161, UR10, -R178.reuse ;  /* 0x0000000aa1a17c23 */ /* 0x100fe200080108b2 */
[----:B------:R-:W-:Y:S01]  /*61d0*/  ISETP.GT.AND P4, PT, R173, 0x39, PT ;  /* 0x00000039ad00780c */ /* 0x000fe20003f84270 */
[--C-:B------:R-:W-:Y:S01]  /*61e0*/  FFMA.FTZ R21, R21, UR10, -R178.reuse ;  /* 0x0000000a15157c23 */ /* 0x100fe200080108b2 */
[----:B-1----:R-:W-:Y:S01]  /*61f0*/  FSEL R173, R182, -INF , P5 ;  /* 0xff800000b6ad7808 */ /* 0x002fe20002800000 */
[--C-:B------:R-:W-:Y:S01]  /*6200*/  FFMA.FTZ R20, R20, UR10, -R178.reuse ;  /* 0x0000000a14147c23 */ /* 0x100fe200080108b2 */
[----:B------:R-:W-:Y:S01]  /*6210*/  FMNMX.FTZ R176, R164, R175, !PT ;  /* 0x000000afa4b07209 */ /* 0x000fe20007810000 */
[--C-:B------:R-:W-:Y:S01]  /*6220*/  FFMA.FTZ R12, R12, UR10, -R178.reuse ;  /* 0x0000000a0c0c7c23 */ /* 0x100fe200080108b2 */
[----:B0-----:R-:W-:Y:S01]  /*6230*/  FSEL R174, R183, -INF , P4 ;  /* 0xff800000b7ae7808 */ /* 0x001fe20002000000 */
[--C-:B------:R-:W-:Y:S01]  /*6240*/  FFMA.FTZ R10, R10, UR10, -R178.reuse ;  /* 0x0000000a0a0a7c23 */ /* 0x100fe200080108b2 */
[----:B------:R-:W-:Y:S01]  /*6250*/  FMNMX.FTZ R175, R173, R176, !PT ;  /* 0x000000b0adaf7209 */ /* 0x000fe20007810000 */
[--C-:B------:R-:W-:Y:S01]  /*6260*/  FFMA.FTZ R176, R157, UR10, -R178.reuse ;  /* 0x0000000a9db07c23 */ /* 0x100fe200080108b2 */
[--C-:B------:R-:W-:Y:S01]  /*6270*/  FFMA.FTZ R157, R153, UR10, -R178.reuse ;  /* 0x0000000a999d7c23 */ /* 0x100fe200080108b2 */
[--C-:B------:R-:W-:Y:S01]  /*6280*/  FFMA.FTZ R11, R11, UR10, -R178.reuse ;  /* 0x0000000a0b0b7c23 */ /* 0x100fe200080108b2 */
[----:B------:R-:W-:Y:S01]  /*6290*/  FMNMX.FTZ R177, R174, R175, !PT ;  /* 0x000000afaeb17209 */ /* 0x000fe20007810000 */
[----:B------:R-:W-:Y:S04]  /*62a0*/  MUFU.EX2 R172, R179 ;  /* 0x000000b300ac7308 */ /* 0x000fe80000000800 */
[----:B------:R-:W0:Y:S04]  /*62b0*/  SHFL.BFLY PT, R180, R177, 0x2, 0x1f ;  /* 0x0c401f00b1b47f89 */ /* 0x000e2800000e0000 */
[----:B------:R-:W-:Y:S08]  /*62c0*/  MUFU.EX2 R161, R161 ;  /* 0x000000a100a17308 */ /* 0x000ff00000000800 */
[----:B------:R1:W-:Y:S08]  /*62d0*/  MUFU.EX2 R175, R181 ;  /* 0x000000b500af7308 */ /* 0x0003f00000000800 */
[----:B------:R-:W-:Y:S01]  /*62e0*/  MUFU.EX2 R176, R176 ;  /* 0x000000b000b07308 */ /* 0x000fe20000000800 */
[----:B-1----:R-:W-:Y:S01]  /*62f0*/  IMAD.U32 R181, RZ, RZ, UR23 ;  /* 0x00000017ffb57e24 */ /* 0x002fe2000f8e00ff */
[----:B0-----:R-:W-:Y:S01]  /*6300*/  FMNMX.FTZ R180, R177, R180, !PT ;  /* 0x000000b4b1b47209 */ /* 0x001fe20007810000 */
[--C-:B------:R-:W-:Y:S01]  /*6310*/  FFMA.FTZ R177, R14, UR10, -R178.reuse ;  /* 0x0000000a0eb17c23 */ /* 0x100fe200080108b2 */
[--C-:B------:R-:W-:Y:S01]  /*6320*/  FFMA.FTZ R14, R15, UR10, -R178.reuse ;  /* 0x0000000a0f0e7c23 */ /* 0x100fe200080108b2 */
[--C-:B------:R-:W-:Y:S01]  /*6330*/  FFMA.FTZ R15, R13, UR10, -R178.reuse ;  /* 0x0000000a0d0f7c23 */ /* 0x100fe200080108b2 */
[----:B------:R-:W-:Y:S01]  /*6340*/  FFMA.FTZ R13, R5, UR10, -R178 ;  /* 0x0000000a050d7c23 */ /* 0x000fe200080108b2 */
[----:B------:R-:W0:Y:S01]  /*6350*/  SHFL.BFLY PT, R153, R180, 0x1, 0x1f ;  /* 0x0c201f00b4997f89 */ /* 0x000e2200000e0000 */
[----:B------:R-:W-:Y:S01]  /*6360*/  FSEL R178, R6, RZ, P3 ;  /* 0x000000ff06b27208 */ /* 0x000fe20001800000 */
[----:B------:R-:W-:Y:S04]  /*6370*/  MUFU.EX2 R156, R156 ;  /* 0x0000009c009c7308 */ /* 0x000fe80000000800 */
[----:B------:R-:W-:-:S04]  /*6380*/  FADD.FTZ R178, -R178, R9 ;  /* 0x00000009b2b27221 */ /* 0x000fc80000010100 */
[----:B------:R-:W-:Y:S01]  /*6390*/  FMUL.FTZ R9, R178, UR10 ;  /* 0x0000000ab2097c20 */ /* 0x000fe20008410000 */
[----:B------:R-:W-:Y:S01]  /*63a0*/  IMAD.U32 R178, RZ, RZ, UR26 ;  /* 0x0000001affb27e24 */ /* 0x000fe2000f8e00ff */
[----:B------:R-:W-:Y:S08]  /*63b0*/  MUFU.EX2 R157, R157 ;  /* 0x0000009d009d7308 */ /* 0x000ff00000000800 */
[----:B------:R-:W1:Y:S01]  /*63c0*/  MUFU.EX2 R9, R9 ;  /* 0x0000000900097308 */ /* 0x000e620000000800 */
[----:B0-----:R-:W-:-:S04]  /*63d0*/  FMNMX.FTZ R5, R180, R153, !PT ;  /* 0x00000099b4057209 */ /* 0x001fc80007810000 */
[C---:B------:R-:W-:Y:S01]  /*63e0*/  FSETP.NEU.FTZ.AND P4, PT, R5.reuse, -INF , PT ;  /* 0xff8000000500780b */ /* 0x040fe20003f9d000 */
[----:B------:R-:W-:Y:S02]  /*63f0*/  FMUL.FTZ R152, R5, UR10 ;  /* 0x0000000a05987c20 */ /* 0x000fe40008410000 */
[----:B------:R-:W-:Y:S03]  /*6400*/  MUFU.EX2 R160, R160 ;  /* 0x000000a000a07308 */ /* 0x000fe60000000800 */
[----:B------:R-:W-:Y:S01]  /*6410*/  FSEL R152, R152, RZ, P4 ;  /* 0x000000ff98987208 */ /* 0x000fe20002000000 */
[----:B-1----:R-:W-:-:S04]  /*6420*/  FFMA.FTZ R180, R9, R3, R172 ;  /* 0x0000000309b47223 */ /* 0x002fc800000100ac */
[----:B------:R-:W-:Y:S01]  /*6430*/  MUFU.EX2 R21, R21 ;  /* 0x0000001500157308 */ /* 0x000fe20000000800 */
[--C-:B------:R-:W-:Y:S01]  /*6440*/  FFMA.FTZ R153, R163, UR10, -R152.reuse ;  /* 0x0000000aa3997c23 */ /* 0x100fe20008010898 */
[--C-:B------:R-:W-:Y:S01]  /*6450*/  FFMA.FTZ R163, R166, UR10, -R152.reuse ;  /* 0x0000000aa6a37c23 */ /* 0x100fe20008010898 */
[--C-:B------:R-:W-:Y:S01]  /*6460*/  FFMA.FTZ R166, R169, UR10, -R152.reuse ;  /* 0x0000000aa9a67c23 */ /* 0x100fe20008010898 */
[--C-:B------:R-:W-:Y:S01]  /*6470*/  FFMA.FTZ R169, R171, UR10, -R152.reuse ;  /* 0x0000000aaba97c23 */ /* 0x100fe20008010898 */
[----:B------:R-:W-:Y:S01]  /*6480*/  FSEL R171, R5, RZ, P4 ;  /* 0x000000ff05ab7208 */ /* 0x000fe20002000000 */
[--C-:B------:R-:W-:Y:S01]  /*6490*/  FFMA.FTZ R168, R168, UR10, -R152.reuse ;  /* 0x0000000aa8a87c23 */ /* 0x100fe20008010898 */
[--C-:B------:R-:W-:Y:S01]  /*64a0*/  FFMA.FTZ R158, R158, UR10, -R152.reuse ;  /* 0x0000000a9e9e7c23 */ /* 0x100fe20008010898 */
[----:B------:R-:W-:Y:S01]  /*64b0*/  MUFU.EX2 R153, R153 ;  /* 0x0000009900997308 */ /* 0x000fe20000000800 */
[----:B------:R-:W-:Y:S01]  /*64c0*/  FFMA.FTZ R167, R167, UR10, -R152 ;  /* 0x0000000aa7a77c23 */ /* 0x000fe20008010898 */
[----:B------:R-:W-:Y:S01]  /*64d0*/  FADD.FTZ R171, -R171, R8 ;  /* 0x00000008abab7221 */ /* 0x000fe20000010100 */
[--C-:B------:R-:W-:Y:S01]  /*64e0*/  FFMA.FTZ R179, R159, UR10, -R152.reuse ;  /* 0x0000000a9fb37c23 */ /* 0x100fe20008010898 */
[----:B------:R-:W-:Y:S01]  /*64f0*/  FFMA.FTZ R170, R170, UR10, -R152 ;  /* 0x0000000aaaaa7c23 */ /* 0x000fe20008010898 */
[----:B------:R-:W-:Y:S01]  /*6500*/  FADD.FTZ R180, R161, R180 ;  /* 0x000000b4a1b47221 */ /* 0x000fe20000010000 */
[----:B------:R-:W-:Y:S01]  /*6510*/  FMUL.FTZ R8, R171, UR10 ;  /* 0x0000000aab087c20 */ /* 0x000fe20008410000 */
[----:B------:R-:W-:Y:S01]  /*6520*/  IMAD.MOV R171, RZ, RZ, -R18 ;  /* 0x000000ffffab7224 */ /* 0x000fe200078e0a12 */
[----:B------:R-:W-:Y:S01]  /*6530*/  MUFU.EX2 R168, R168 ;  /* 0x000000a800a87308 */ /* 0x000fe20000000800 */
[--C-:B------:R-:W-:Y:S01]  /*6540*/  FFMA.FTZ R3, R154, UR10, -R152.reuse ;  /* 0x0000000a9a037c23 */ /* 0x100fe20008010898 */
[--C-:B------:R-:W-:Y:S01]  /*6550*/  FFMA.FTZ R162, R162, UR10, -R152.reuse ;  /* 0x0000000aa2a27c23 */ /* 0x100fe20008010898 */
[----:B------:R-:W-:Y:S01]  /*6560*/  FFMA.FTZ R165, R165, UR10, -R152 ;  /* 0x0000000aa5a57c23 */ /* 0x000fe20008010898 */
[----:B------:R-:W-:Y:S01]  /*6570*/  ISETP.NE.AND P3, PT, R2, R171, PT ;  /* 0x000000ab0200720c */ /* 0x000fe20003f65270 */
[----:B------:R-:W-:-:S02]  /*6580*/  @!P1 VIADD R171, R178, 0x28c40 ;  /* 0x00028c40b2ab9836 */ /* 0x000fc40000000000 */
[--C-:B------:R-:W-:Y:S01]  /*6590*/  FFMA.FTZ R164, R164, UR10, -R152.reuse ;  /* 0x0000000aa4a47c23 */ /* 0x100fe20008010898 */
[--C-:B------:R-:W-:Y:S01]  /*65a0*/  FFMA.FTZ R173, R173, UR10, -R152.reuse ;  /* 0x0000000aadad7c23 */ /* 0x100fe20008010898 */
[----:B------:R-:W0:Y:S01]  /*65b0*/  MUFU.EX2 R8, R8 ;  /* 0x0000000800087308 */ /* 0x000e220000000800 */
[----:B------:R-:W-:Y:S01]  /*65c0*/  FFMA.FTZ R174, R174, UR10, -R152 ;  /* 0x0000000aaeae7c23 */ /* 0x000fe20008010898 */
[----:B------:R-:W-:Y:S01]  /*65d0*/  @!P1 PRMT R159, RZ, 0x654, R171 ;  /* 0x00000654ff9f9816 */ /* 0x000fe200000000ab */
[-C--:B------:R-:W-:Y:S01]  /*65e0*/  FMUL.FTZ R24, R24, R9.reuse ;  /* 0x0000000918187220 */ /* 0x080fe20000410000 */
[-C--:B------:R-:W-:Y:S01]  /*65f0*/  FMUL.FTZ R25, R25, R9.reuse ;  /* 0x0000000919197220 */ /* 0x080fe20000410000 */
[-C--:B------:R-:W-:Y:S01]  /*6600*/  FMUL.FTZ R28, R28, R9.reuse ;  /* 0x000000091c1c7220 */ /* 0x080fe20000410000 */
[----:B------:R0:W-:Y:S01]  /*6610*/  @!P1 SYNCS.ARRIVE.TRANS64.RED.A1T0 RZ, [R159+URZ], RZ ;  /* 0x000000ff9fff99a7 */ /* 0x0001e2000810043f */
        /* <DEDUP_REMOVED lines=11> */
[----:B------:R-:W-:Y:S01]  /*66d0*/  @!P3 IMAD R4, R181, 0x40, R16 ;  /* 0x00000040b504b824 */ /* 0x000fe200078e0210 */
[C---:B------:R-:W-:Y:S01]  /*66e0*/  F2FP.F16.F32.PACK_AB R153, R168.reuse, R153 ;  /* 0x00000099a899723e */ /* 0x040fe200000000ff */
[-C--:B------:R-:W-:Y:S01]  /*66f0*/  FMUL.FTZ R45, R45, R9.reuse ;  /* 0x000000092d2d7220 */ /* 0x080fe20000410000 */
[----:B------:R-:W-:Y:S01]  /*6700*/  FADD.FTZ R181, R168, R159 ;  /* 0x0000009fa8b57221 */ /* 0x000fe20000010000 */
[-C--:B------:R-:W-:Y:S01]  /*6710*/  FMUL.FTZ R48, R48, R9.reuse ;  /* 0x0000000930307220 */ /* 0x080fe20000410000 */
[----:B------:R-:W-:Y:S01]  /*6720*/  @!P3 LEA R159, R4, UR43, 0x2 ;  /* 0x0000002b049fbc11 */ /* 0x000fe2000f8e10ff */
[----:B------:R-:W0:Y:S01]  /*6730*/  MUFU.EX2 R163, R163 ;  /* 0x000000a300a37308 */ /* 0x000e220000000800 */
[----:B-1----:R-:W-:Y:S01]  /*6740*/  FADD.FTZ R154, R158, R181 ;  /* 0x000000b59e9a7221 */ /* 0x002fe20000010000 */
[----:B------:R-:W-:Y:S01]  /*6750*/  FFMA.FTZ R4, R155, UR10, -R152 ;  /* 0x0000000a9b047c23 */ /* 0x000fe20008010898 */
[----:B------:R-:W-:Y:S01]  /*6760*/  F2FP.F16.F32.PACK_AB R152, R161, R172 ;  /* 0x000000aca198723e */ /* 0x000fe200000000ff */
[----:B------:R-:W-:Y:S01]  /*6770*/  @!P3 STS [R159+0x28800], R9 ;  /* 0x028800099f00b388 */ /* 0x000fe20000000800 */
[-C--:B------:R-:W-:Y:S01]  /*6780*/  FMUL.FTZ R49, R49, R9.reuse ;  /* 0x0000000931317220 */ /* 0x080fe20000410000 */
[-C--:B------:R-:W-:Y:S01]  /*6790*/  FMUL.FTZ R52, R52, R9.reuse ;  /* 0x0000000934347220 */ /* 0x080fe20000410000 */
[-C--:B------:R-:W-:Y:S01]  /*67a0*/  FMUL.FTZ R53, R53, R9.reuse ;  /* 0x0000000935357220 */ /* 0x080fe20000410000 */
[----:B------:R-:W1:Y:S01]  /*67b0*/  MUFU.EX2 R170, R170 ;  /* 0x000000aa00aa7308 */ /* 0x000e620000000800 */
[----:B--2---:R-:W-:Y:S01]  /*67c0*/  FADD.FTZ R154, R167, R154 ;  /* 0x0000009aa79a7221 */ /* 0x004fe20000010000 */
[----:B------:R2:W-:Y:S01]  /*67d0*/  @!P3 STS [R159+0x28820], R8 ;  /* 0x028820089f00b388 */ /* 0x0005e20000000800 */
[-C--:B------:R-:W-:Y:S01]  /*67e0*/  FMUL.FTZ R56, R56, R9.reuse ;  /* 0x0000000938387220 */ /* 0x080fe20000410000 */
[-C--:B------:R-:W-:Y:S01]  /*67f0*/  FMUL.FTZ R57, R57, R9.reuse ;  /* 0x0000000939397220 */ /* 0x080fe20000410000 */
[-C--:B------:R-:W-:Y:S01]  /*6800*/  FMUL.FTZ R60, R60, R9.reuse ;  /* 0x000000093c3c7220 */ /* 0x080fe20000410000 */
[-C--:B------:R-:W-:Y:S01]  /*6810*/  FMUL.FTZ R61, R61, R9.reuse ;  /* 0x000000093d3d7220 */ /* 0x080fe20000410000 */
[-C--:B------:R-:W-:Y:S01]  /*6820*/  FMUL.FTZ R64, R64, R9.reuse ;  /* 0x0000000940407220 */ /* 0x080fe20000410000 */
[----:B------:R3:W-:Y:S01]  /*6830*/  MUFU.EX2 R171, R179 ;  /* 0x000000b300ab7308 */ /* 0x0007e20000000800 */
        /* <DEDUP_REMOVED lines=9> */
[----:B-1----:R-:W-:Y:S01]  /*68d0*/  FADD.FTZ R155, R170, R155 ;  /* 0x0000009baa9b7221 */ /* 0x002fe20000010000 */
[-C--:B------:R-:W-:Y:S01]  /*68e0*/  FMUL.FTZ R77, R77, R9.reuse ;  /* 0x000000094d4d7220 */ /* 0x080fe20000410000 */
[-C--:B------:R-:W-:Y:S01]  /*68f0*/  FMUL.FTZ R80, R80, R9.reuse ;  /* 0x0000000950507220 */ /* 0x080fe20000410000 */
[----:B------:R-:W-:Y:S01]  /*6900*/  FADD.FTZ R179, R176, R179 ;  /* 0x000000b3b0b37221 */ /* 0x000fe20000010000 */
[-C--:B------:R-:W-:Y:S01]  /*6910*/  FMUL.FTZ R81, R81, R9.reuse ;  /* 0x0000000951517220 */ /* 0x080fe20000410000 */
[-C--:B------:R-:W-:Y:S01]  /*6920*/  FMUL.FTZ R84, R84, R9.reuse ;  /* 0x0000000954547220 */ /* 0x080fe20000410000 */
[----:B------:R-:W1:Y:S01]  /*6930*/  MUFU.EX2 R169, R169 ;  /* 0x000000a900a97308 */ /* 0x000e620000000800 */
[----:B------:R-:W-:Y:S01]  /*6940*/  FADD.FTZ R180, R156, R179 ;  /* 0x000000b39cb47221 */ /* 0x000fe20000010000 */
[----:B------:R-:W-:Y:S01]  /*6950*/  F2FP.F16.F32.PACK_AB R156, R157, R156 ;  /* 0x0000009c9d9c723e */ /* 0x000fe200000000ff */
[-C--:B------:R-:W-:Y:S01]  /*6960*/  FMUL.FTZ R85, R85, R9.reuse ;  /* 0x0000000955557220 */ /* 0x080fe20000410000 */
[----:B------:R-:W-:Y:S01]  /*6970*/  FMUL.FTZ R88, R88, R9 ;  /* 0x0000000958587220 */ /* 0x000fe20000410000 */
[----:B------:R-:W-:Y:S01]  /*6980*/  FADD.FTZ R179, R157, R180 ;  /* 0x000000b49db37221 */ /* 0x000fe20000010000 */
[----:B------:R-:W-:Y:S01]  /*6990*/  F2FP.F16.F32.PACK_AB R157, R170, R163 ;  /* 0x000000a3aa9d723e */ /* 0x000fe200000000ff */
[-C--:B------:R-:W-:Y:S01]  /*69a0*/  FMUL.FTZ R89, R89, R9.reuse ;  /* 0x0000000959597220 */ /* 0x080fe20000410000 */
[----:B------:R-:W3:Y:S01]  /*69b0*/  MUFU.EX2 R20, R20 ;  /* 0x0000001400147308 */ /* 0x000ee20000000800 */
[----:B------:R-:W-:Y:S01]  /*69c0*/  FADD.FTZ R154, R160, R179 ;  /* 0x000000b3a09a7221 */ /* 0x000fe20000010000 */
[----:B0-----:R-:W-:Y:S01]  /*69d0*/  FADD.FTZ R180, R166, R155 ;  /* 0x0000009ba6b47221 */ /* 0x001fe20000010000 */
[-C--:B------:R-:W-:Y:S01]  /*69e0*/  FMUL.FTZ R92, R92, R9.reuse ;  /* 0x000000095c5c7220 */ /* 0x080fe20000410000 */
[----:B------:R-:W-:Y:S01]  /*69f0*/  FMUL.FTZ R93, R93, R9 ;  /* 0x000000095d5d7220 */ /* 0x000fe20000410000 */
[----:B------:R-:W-:Y:S01]  /*6a00*/  FADD.FTZ R155, R21, R154 ;  /* 0x0000009a159b7221 */ /* 0x000fe20000010000 */
[----:B------:R-:W-:Y:S01]  /*6a10*/  F2FP.F16.F32.PACK_AB R154, R176, R175 ;  /* 0x000000afb09a723e */ /* 0x000fe200000000ff */
        /* <DEDUP_REMOVED lines=8> */
[-C--:B------:R-:W-:Y:S01]  /*6aa0*/  FMUL.FTZ R108, R108, R9.reuse ;  /* 0x000000096c6c7220 */ /* 0x080fe20000410000 */
[----:B------:R-:W2:Y:S01]  /*6ab0*/  MUFU.EX2 R177, R177 ;  /* 0x000000b100b17308 */ /* 0x000ea20000000800 */
[----:B---3--:R-:W-:Y:S01]  /*6ac0*/  FADD.FTZ R168, R20, R155 ;  /* 0x0000009b14a87221 */ /* 0x008fe20000010000 */
[----:B------:R-:W-:Y:S01]  /*6ad0*/  F2FP.F16.F32.PACK_AB R155, R167, R158 ;  /* 0x0000009ea79b723e */ /* 0x000fe200000000ff */
[----:B------:R-:W-:Y:S01]  /*6ae0*/  BAR.SYNC.DEFER_BLOCKING 0xf, 0x100 ;  /* 0x03c4000000007b1d */ /* 0x000fe20000010000 */
[----:B------:R-:W-:Y:S01]  /*6af0*/  F2FP.F16.F32.PACK_AB R158, R21, R160 ;  /* 0x000000a0159e723e */ /* 0x000fe200000000ff */
[-C--:B------:R-:W-:Y:S01]  /*6b00*/  FMUL.FTZ R109, R109, R9.reuse ;  /* 0x000000096d6d7220 */ /* 0x080fe20000410000 */
[-C--:B------:R-:W-:Y:S01]  /*6b10*/  FMUL.FTZ R112, R112, R9.reuse ;  /* 0x0000000970707220 */ /* 0x080fe20000410000 */
[-C--:B------:R-:W-:Y:S01]  /*6b20*/  FMUL.FTZ R113, R113, R9.reuse ;  /* 0x0000000971717220 */ /* 0x080fe20000410000 */
[-C--:B------:R-:W-:Y:S01]  /*6b30*/  FMUL.FTZ R116, R116, R9.reuse ;  /* 0x0000000974747220 */ /* 0x080fe20000410000 */
[----:B------:R-:W-:Y:S01]  /*6b40*/  MUFU.EX2 R14, R14 ;  /* 0x0000000e000e7308 */ /* 0x000fe20000000800 */
[----:B0-----:R-:W-:Y:S01]  /*6b50*/  FADD.FTZ R176, R162, R161 ;  /* 0x000000a1a2b07221 */ /* 0x001fe20000010000 */
[----:B------:R-:W-:Y:S01]  /*6b60*/  F2FP.F16.F32.PACK_AB R161, R171, R162 ;  /* 0x000000a2aba1723e */ /* 0x000fe200000000ff */
[-C--:B------:R-:W-:Y:S01]  /*6b70*/  FMUL.FTZ R117, R117, R9.reuse ;  /* 0x0000000975757220 */ /* 0x080fe20000410000 */
[-C--:B------:R-:W-:Y:S01]  /*6b80*/  FMUL.FTZ R120, R120, R9.reuse ;  /* 0x0000000978787220 */ /* 0x080fe20000410000 */
[----:B------:R-:W-:Y:S01]  /*6b90*/  FADD.FTZ R176, R171, R176 ;  /* 0x000000b0abb07221 */ /* 0x000fe20000010000 */
[-C--:B------:R-:W-:Y:S01]  /*6ba0*/  FMUL.FTZ R121, R121, R9.reuse ;  /* 0x0000000979797220 */ /* 0x080fe20000410000 */
[-C--:B------:R-:W-:Y:S01]  /*6bb0*/  FMUL.FTZ R124, R124, R9.reuse ;  /* 0x000000097c7c7220 */ /* 0x080fe20000410000 */
[----:B------:R-:W-:Y:S01]  /*6bc0*/  MUFU.EX2 R3, R3 ;  /* 0x0000000300037308 */ /* 0x000fe20000000800 */
[C---:B--2---:R-:W-:Y:S01]  /*6bd0*/  FADD.FTZ R159, R177.reuse, R168 ;  /* 0x000000a8b19f7221 */ /* 0x044fe20000010000 */
[----:B------:R-:W-:Y:S01]  /*6be0*/  F2FP.F16.F32.PACK_AB R160, R177, R20 ;  /* 0x00000014b1a0723e */ /* 0x000fe200000000ff */
[-C--:B------:R-:W-:Y:S01]  /*6bf0*/  FMUL.FTZ R125, R125, R9.reuse ;  /* 0x000000097d7d7220 */ /* 0x080fe20000410000 */
[-C--:B------:R-:W-:Y:S01]  /*6c00*/  FMUL.FTZ R128, R128, R9.reuse ;  /* 0x0000000980807220 */ /* 0x080fe20000410000 */
[-C--:B------:R-:W-:Y:S01]  /*6c10*/  FMUL.FTZ R129, R129, R9.reuse ;  /* 0x0000000981817220 */ /* 0x080fe20000410000 */
[-C--:B------:R-:W-:Y:S01]  /*6c20*/  FMUL.FTZ R132, R132, R9.reuse ;  /* 0x0000000984847220 */ /* 0x080fe20000410000 */
[-C--:B------:R-:W-:Y:S01]  /*6c30*/  FMUL.FTZ R133, R133, R9.reuse ;  /* 0x0000000985857220 */ /* 0x080fe20000410000 */
[----:B------:R-:W-:Y:S01]  /*6c40*/  MUFU.EX2 R4, R4 ;  /* 0x0000000400047308 */ /* 0x000fe20000000800 */
[-C--:B------:R-:W-:Y:S01]  /*6c50*/  FMUL.FTZ R136, R136, R9.reuse ;  /* 0x0000000988887220 */ /* 0x080fe20000410000 */
[----:B------:R0:W-:Y:S01]  /*6c60*/  STSM.16.M88.4 [R19+0x26800], R152 ;  /* 0x0268009813007844 */ /* 0x0001e20000000200 */
[-C--:B------:R-:W-:Y:S01]  /*6c70*/  FMUL.FTZ R137, R137, R9.reuse ;  /* 0x0000000989897220 */ /* 0x080fe20000410000 */
[-C--:B------:R-:W-:Y:S01]  /*6c80*/  FMUL.FTZ R140, R140, R9.reuse ;  /* 0x000000098c8c7220 */ /* 0x080fe20000410000 */
[-C--:B------:R-:W-:Y:S01]  /*6c90*/  FMUL.FTZ R141, R141, R9.reuse ;  /* 0x000000098d8d7220 */ /* 0x080fe20000410000 */
[-C--:B------:R-:W-:Y:S01]  /*6ca0*/  FMUL.FTZ R144, R144, R9.reuse ;  /* 0x0000000990907220 */ /* 0x080fe20000410000 */
[-C--:B------:R-:W-:Y:S01]  /*6cb0*/  FMUL.FTZ R145, R145, R9.reuse ;  /* 0x0000000991917220 */ /* 0x080fe20000410000 */
[----:B------:R-:W1:Y:S01]  /*6cc0*/  MUFU.EX2 R15, R15 ;  /* 0x0000000f000f7308 */ /* 0x000e620000000800 */
[-C--:B------:R-:W-:Y:S01]  /*6cd0*/  FMUL.FTZ R148, R148, R9.reuse ;  /* 0x0000000994947220 */ /* 0x080fe20000410000 */
[----:B------:R-:W-:Y:S01]  /*6ce0*/  FMUL.FTZ R149, R149, R9 ;  /* 0x0000000995957220 */ /* 0x000fe20000410000 */
        /* <DEDUP_REMOVED lines=14> */
[----:B-1----:R-:W-:Y:S01]  /*6dd0*/  F2FP.F16.F32.PACK_AB R162, R15, R14 ;  /* 0x0000000e0fa2723e */ /* 0x002fe200000000ff */
        /* <DEDUP_REMOVED lines=16> */
[----:B------:R-:W-:Y:S01]  /*6ee0*/  FADD.FTZ R159, R3, R176 ;  /* 0x000000b0039f7221 */ /* 0x000fe20000010000 */
[-C--:B------:R-:W-:Y:S01]  /*6ef0*/  FMUL.FTZ R75, R75, R8.reuse ;  /* 0x000000084b4b7220 */ /* 0x080fe20000410000 */
[----:B------:R-:W-:Y:S01]  /*6f00*/  FMUL.FTZ R78, R78, R8 ;  /* 0x000000084e4e7220 */ /* 0x000fe20000410000 */
[----:B------:R-:W-:Y:S01]  /*6f10*/  FADD.FTZ R164, R15, R164 ;  /* 0x000000a40fa47221 */ /* 0x000fe20000010000 */
[----:B------:R-:W-:Y:S01]  /*6f20*/  FADD.FTZ R168, R4, R159 ;  /* 0x0000009f04a87221 */ /* 0x000fe20000010000 */
[----:B------:R-:W-:Y:S01]  /*6f30*/  F2FP.F16.F32.PACK_AB R159, R169, R166 ;  /* 0x000000a6a99f723e */ /* 0x000fe200000000ff */
[----:B------:R-:W1:Y:S01]  /*6f40*/  MUFU.EX2 R167, R173 ;  /* 0x000000ad00a77308 */ /* 0x000e620000000800 */
[----:B--2---:R-:W-:Y:S01]  /*6f50*/  FADD.FTZ R21, R13, R164 ;  /* 0x000000a40d157221 */ /* 0x004fe20000010000 */
[----:B------:R-:W-:Y:S01]  /*6f60*/  FADD.FTZ R163, R165, R168 ;  /* 0x000000a8a5a37221 */ /* 0x000fe20000010000 */
[C---:B---3--:R-:W-:Y:S01]  /*6f70*/  F2FP.F16.F32.PACK_AB R165, R172.reuse, R165 ;  /* 0x000000a5aca5723e */ /* 0x048fe200000000ff */
[----:B------:R0:W-:Y:S01]  /*6f80*/  STSM.16.M88.4 [R22], R156 ;  /* 0x0000009c16007844 */ /* 0x0001e20000000200 */
[-C--:B------:R-:W-:Y:S01]  /*6f90*/  FMUL.FTZ R79, R79, R8.reuse ;  /* 0x000000084f4f7220 */ /* 0x080fe20000410000 */
[----:B------:R-:W-:Y:S01]  /*6fa0*/  FADD.FTZ R14, R172, R163 ;  /* 0x000000a3ac0e7221 */ /* 0x000fe20000010000 */
[----:B------:R-:W-:Y:S01]  /*6fb0*/  F2FP.F16.F32.PACK_AB R163, R4, R3 ;  /* 0x0000000304a3723e */ /* 0x000fe200000000ff */
[----:B------:R-:W2:Y:S01]  /*6fc0*/  MUFU.EX2 R10, R10 ;  /* 0x0000000a000a7308 */ /* 0x000ea20000000800 */
[C---:B----4-:R-:W-:Y:S01]  /*6fd0*/  F2FP.F16.F32.PACK_AB R164, R12.reuse, R13 ;  /* 0x0000000d0ca4723e */ /* 0x050fe200000000ff */
[----:B------:R-:W-:Y:S01]  /*6fe0*/  FADD.FTZ R21, R12, R21 ;  /* 0x000000150c157221 */ /* 0x000fe20000010000 */
[-C--:B------:R-:W-:Y:S01]  /*6ff0*/  FMUL.FTZ R82, R82, R8.reuse ;  /* 0x0000000852527220 */ /* 0x080fe20000410000 */
[----:B------:R0:W-:Y:S01]  /*7000*/  STSM.16.M88.4 [R184], R160 ;  /* 0x000000a0b8007844 */ /* 0x0001e20000000200 */
        /* <DEDUP_REMOVED lines=18> */
[-C--:B------:R-:W-:Y:S01]  /*7130*/  FMUL.FTZ R111, R111, R8.reuse ;  /* 0x000000086f6f7220 */ /* 0x080fe20000410000 */
[----:B------:R-:W-:Y:S01]  /*7140*/  FMUL.FTZ R114, R114, R8 ;  /* 0x0000000872727220 */ /* 0x000fe20000410000 */
[C---:B---3--:R-:W-:Y:S01]  /*7150*/  F2FP.F16.F32.PACK_AB R166, R11.reuse, R10 ;  /* 0x0000000a0ba6723e */ /* 0x048fe200000000ff */
[----:B------:R-:W-:Y:S01]  /*7160*/  FADD.FTZ R3, R11, R4 ;  /* 0x000000040b037221 */ /* 0x000fe20000010000 */
[-C--:B------:R-:W-:Y:S01]  /*7170*/  FMUL.FTZ R115, R115, R8.reuse ;  /* 0x0000000873737220 */ /* 0x080fe20000410000 */
[-C--:B------:R-:W-:Y:S01]  /*7180*/  FMUL.FTZ R118, R118, R8.reuse ;  /* 0x0000000876767220 */ /* 0x080fe20000410000 */
[-C--:B------:R-:W-:Y:S01]  /*7190*/  FMUL.FTZ R119, R119, R8.reuse ;  /* 0x0000000877777220 */ /* 0x080fe20000410000 */
[-C--:B------:R-:W-:Y:S01]  /*71a0*/  FMUL.FTZ R122, R122, R8.reuse ;  /* 0x000000087a7a7220 */ /* 0x080fe20000410000 */
[-C--:B------:R-:W-:Y:S01]  /*71b0*/  FMUL.FTZ R123, R123, R8.reuse ;  /* 0x000000087b7b7220 */ /* 0x080fe20000410000 */
[-C--:B------:R-:W-:Y:S01]  /*71c0*/  FMUL.FTZ R126, R126, R8.reuse ;  /* 0x000000087e7e7220 */ /* 0x080fe20000410000 */
[C---:B-1----:R-:W-:Y:S01]  /*71d0*/  F2FP.F16.F32.PACK_AB R167, R174.reuse, R167 ;  /* 0x000000a7aea7723e */ /* 0x042fe200000000ff */
        /* <DEDUP_REMOVED lines=17> */
.L_x_4181:
[----:B------:R1:W2:Y:S01]  /*72f0*/  SYNCS.PHASECHK.TRANS64.TRYWAIT P3, [UR26+0x28c50], R7 ;  /* 0x028c5007ff0075a7 */ /* 0x0002a2000806015a */
[----:B------:R-:W-:Y:S05]  /*7300*/  @!P0 BRA `(.L_x_4182) ;  /* 0x0000000000048947 */ /* 0x000fea0003800000 */
[----:B------:R-:W-:Y:S01]  /*7310*/  BPT.TRAP 0x1 ;  /* 0x000000040000795c */ /* 0x000fe20000300000 */
.L_x_4182:
[----:B--2---:R-:W-:Y:S05]  /*7320*/  @P3 BRA `(.L_x_4183) ;  /* 0x0000000000083947 */ /* 0x004fea0003800000 */
[----:B------:R-:W2:Y:S02]  /*7330*/  SYNCS.PHASECHK.TRANS64.TRYWAIT P3, [UR26+0x28c50], R7 ;  /* 0x028c5007ff0075a7 */ /* 0x000ea4000806015a */
[----:B--2---:R-:W-:Y:S05]  /*7340*/  @!P3 BRA `(.L_x_4184) ;  /* 0x000000a800f4b947 */ /* 0x004fea0003800000 */
.L_x_4183:
[----:B------:R-:W-:Y:S01]  /*7350*/  ULEA UR11, UR36, UR48, 0xc ;  /* 0x00000030240b7291 */ /* 0x000fe2000f8e603f */
[----:B------:R-:W-:Y:S01]  /*7360*/  WARPGROUP.ARRIVE ;  /* 0x00000000000079c5 */ /* 0x000fe20000000000 */
[----:B------:R-:W-:Y:S01]  /*7370*/  UMOV UR7, 0x40000040 ;  /* 0x4000004000077882 */ /* 0x000fe20000000000 */
[----:B------:R-:W-:Y:S01]  /*7380*/  UISETP.GT.AND UP1, UPT, UR21, UR20, UPT ;  /* 0x000000141500728c */ /* 0x000fe2000bf24270 */
[----:B--2---:R-:W-:Y:S01]  /*7390*/  @!P1 VIADD R178, R178, 0x28c60 ;  /* 0x00028c60b2b29836 */ /* 0x004fe20000000000 */
[----:B------:R-:W-:Y:S01]  /*73a0*/  UIADD3 UR21, UR21, -0x1, URZ ;  /* 0xffffffff15157890 */ /* 0x000fe2000fffe03f */
[----:B------:R-:W-:Y:S01]  /*73b0*/  IMAD.MOV.U32 R8, RZ, RZ, R5 ;  /* 0x000000ffff087224 */ /* 0x000fe200078e0005 */
[----:B------:R-:W-:Y:S01]  /*73c0*/  UMOV UR6, UR11 ;  /* 0x0000000b00067c82 */ /* 0x000fe20008000000 */
[----:B------:R-:W-:Y:S01]  /*73d0*/  UMOV UR23, UR36 ;  /* 0x0000002400177c82 */ /* 0x000fe20008000000 */
[----:B------:R-:W-:Y:S01]  /*73e0*/  HGMMA.64x256x16.F32 R24, R152, gdesc[UR4].tnspB, R24, gsb0 ;  /* 0x43e0000498187df0 */ /* 0x000fe20008000818 */
[----:B------:R-:W-:Y:S01]  /*73f0*/  UIADD3 UR6, UR11, 0x80, URZ ;  /* 0x000000800b067890 */ /* 0x000fe2000fffe03f */
[----:B------:R-:W-:Y:S01]  /*7400*/  PLOP3.LUT P3, PT, PT, PT, UP1, 0x80, 0x0 ;  /* 0x000000000000781c */ /* 0x000fe20003f6f018 */
[----:B------:R-:W-:Y:S01]  /*7410*/  UMOV UR7, 0x40000040 ;  /* 0x4000004000077882 */ /* 0x000fe20000000000 */
[----:B------:R-:W-:Y:S01]  /*7420*/  @!P1 PRMT R178, RZ, 0x654, R178 ;  /* 0x00000654ffb29816 */ /* 0x000fe200000000b2 */
[----:B------:R-:W-:Y:S01]  /*7430*/  IMAD.MOV.U32 R9, RZ, RZ, R6 ;  /* 0x000000ffff097224 */ /* 0x000fe200078e0006 */
        /* <DEDUP_REMOVED lines=27> */
.L_x_4176:
[----:B------:R-:W-:-:S13]  /*75f0*/  ISETP.LE.AND P2, PT, RZ, UR21, PT ;  /* 0x00000015ff007c0c */ /* 0x000fda000bf43270 */
[----:B------:R-:W-:Y:S05]  /*7600*/  @!P2 BRA `(.L_x_4186) ;  /* 0x0000001c0030a947 */ /* 0x000fea0003800000 */
[----:B------:R-:W-:Y:S01]  /*7610*/  IMAD.MOV.U32 R8, RZ, RZ, R5 ;  /* 0x000000ffff087224 */ /* 0x000fe200078e0005 */
[----:B------:R-:W-:Y:S01]  /*7620*/  UMOV UR22, UR36 ;  /* 0x0000002400167c82 */ /* 0x000fe20008000000 */
[----:B------:R-:W-:Y:S01]  /*7630*/  IMAD.MOV.U32 R13, RZ, RZ, R6 ;  /* 0x000000ffff0d7224 */ /* 0x000fe200078e0006 */
[----:B------:R-:W-:Y:S01]  /*7640*/  ULDC UR23, c[0x0][0x9d8] ;  /* 0x0002760000177ab9 */ /* 0x000fe20000000800 */
[----:B------:R-:W-:-:S05]  /*7650*/  ULDC UR20, c[0x0][0x988] ;  /* 0x0002620000147ab9 */ /* 0x000fca0000000800 */
.L_x_4195:
[----:B------:R-:W-:-:S04]  /*7660*/  UIADD3 UR36, UR22, 0x1, URZ ;  /* 0x0000000116247890 */ /* 0x000fc8000fffe03f */
[----:B------:R-:W-:-:S04]  /*7670*/  UISETP.NE.AND UP0, UPT, UR36, 0x2, UPT ;  /* 0x000000022400788c */ /* 0x000fc8000bf05270 */
[----:B------:R-:W-:Y:S02]  /*7680*/  USEL UR6, URZ, 0x1, UP0 ;  /* 0x000000013f067887 */ /* 0x000fe40008000000 */
[----:B------:R-:W-:Y:S02]  /*7690*/  USEL UR36, UR36, URZ, UP0 ;  /* 0x0000003f24247287 */ /* 0x000fe40008000000 */
[----:B------:R-:W-:Y:S01]  /*76a0*/  ULOP3.LUT UR37, UR37, UR6, URZ, 0x3c, !UPT ;  /* 0x0000000625257292 */ /* 0x000fe2000f8e3c3f */
[----:B---3--:R-:W-:Y:S11]  /*76b0*/  @!P0 BRA `(.L_x_4187) ;  /* 0x0000000000048947 */ /* 0x008ff60003800000 */
[----:B------:R-:W-:Y:S01]  /*76c0*/  BPT.TRAP 0x1 ;  /* 0x000000040000795c */ /* 0x000fe20000300000 */
.L_x_4187:
[----:B------:R-:W-:Y:S01]  /*76d0*/  ULEA UR24, UR36, UR43, 0x3 ;  /* 0x0000002b24187291 */ /* 0x000fe2000f8e183f */
[----:B-1----:R-:W-:-:S05]  /*76e0*/  IMAD.U32 R7, RZ, RZ, UR37 ;  /* 0x00000025ff077e24 */ /* 0x002fca000f8e00ff */
[----:B------:R-:W-:-:S04]  /*76f0*/  SHF.L.U32 R7, R7, 0x1f, RZ ;  /* 0x0000001f07077819 */ /* 0x000fc800000006ff */
[----:B------:R1:W3:Y:S01]  /*7700*/  SYNCS.PHASECHK.TRANS64.TRYWAIT P2, [UR24+0x28c30], R7 ;  /* 0x028c3007ff0075a7 */ /* 0x0002e20008040158 */
[----:B------:R-:W-:Y:S05]  /*7710*/  @!P0 BRA `(.L_x_4188) ;  /* 0x0000000000048947 */ /* 0x000fea0003800000 */
[----:B------:R-:W-:Y:S01]  /*7720*/  BPT.TRAP 0x1 ;  /* 0x000000040000795c */ /* 0x000fe20000300000 */
.L_x_4188:
[----:B---3--:R-:W-:Y:S05]  /*7730*/  @P2 BRA `(.L_x_4189) ;  /* 0x0000000000082947 */ /* 0x008fea0003800000 */
[----:B------:R-:W3:Y:S02]  /*7740*/  SYNCS.PHASECHK.TRANS64.TRYWAIT P2, [UR24+0x28c30], R7 ;  /* 0x028c3007ff0075a7 */ /* 0x000ee40008040158 */
[----:B---3--:R-:W-:Y:S05]  /*7750*/  @!P2 BRA `(.L_x_4190) ;  /* 0x000000a80004a947 */ /* 0x008fea0003800000 */
.L_x_4189:
[----:B------:R-:W-:Y:S01]  /*7760*/  R2UR UR18, R0 ;  /* 0x00000000001272ca */ /* 0x000fe200000e0000 */
[----:B0-2---:R-:W-:Y:S01]  /*7770*/  WARPGROUP.ARRIVE ;  /* 0x00000000000079c5 */ /* 0x005fe20000000000 */
        /* <DEDUP_REMOVED lines=71> */
[----:B--2---:R-:W-:Y:S01]  /*7bf0*/  FMNMX.FTZ R6, R164, R155, !PT ;  /* 0x0000009ba4067209 */ /* 0x004fe20007810000 */
[----:B------:R-:W-:Y:S01]  /*7c00*/  FMUL.FTZ R155, R163, UR23 ;  /* 0x00000017a39b7c20 */ /* 0x000fe20008410000 */
[----:B------:R-:W-:Y:S01]  /*7c10*/  FMUL.FTZ R163, R171, UR23 ;  /* 0x00000017aba37c20 */ /* 0x000fe20008410000 */
[----:B------:R-:W-:-:S04]  /*7c20*/  FMUL.FTZ R171, R179, UR23 ;  /* 0x00000017b3ab7c20 */ /* 0x000fc80008410000 */
[----:B------:R-:W2:Y:S01]  /*7c30*/  MUFU.TANH R169, R169 ;  /* 0x000000a900a97308 */ /* 0x000ea20000002400 */
[----:B---3--:R-:W-:-:S07]  /*7c40*/  FMNMX.FTZ R161, R165, R6, !PT ;  /* 0x00000006a5a17209 */ /* 0x008fce0007810000 */
[----:B------:R-:W3:Y:S01]  /*7c50*/  MUFU.TANH R172, R172 ;  /* 0x000000ac00ac7308 */ /* 0x000ee20000002400 */
[----:B0-----:R-:W-:-:S07]  /*7c60*/  FMNMX.FTZ R6, R168, R161, !PT ;  /* 0x000000a1a8067209 */ /* 0x001fce0007810000 */
[----:B------:R-:W0:Y:S01]  /*7c70*/  MUFU.TANH R9, R9 ;  /* 0x0000000900097308 */ /* 0x000e220000002400 */
[----:B--2---:R-:W-:-:S07]  /*7c80*/  FMNMX.FTZ R161, R169, R6, !PT ;  /* 0x00000006a9a17209 */ /* 0x004fce0007810000 */
[----:B------:R-:W2:Y:S01]  /*7c90*/  MUFU.TANH R10, R10 ;  /* 0x0000000a000a7308 */ /* 0x000ea20000002400 */
[----:B---3--:R-:W-:Y:S01]  /*7ca0*/  FMNMX.FTZ R6, R172, R161, !PT ;  /* 0x000000a1ac067209 */ /* 0x008fe20007810000 */
[----:B------:R-:W-:Y:S01]  /*7cb0*/  FMUL.FTZ R161, R167, UR23 ;  /* 0x00000017a7a17c20 */ /* 0x000fe20008410000 */
[----:B------:R-:W-:-:S03]  /*7cc0*/  FMUL.FTZ R167, R178, UR23 ;  /* 0x00000017b2a77c20 */ /* 0x000fc60008410000 */
[----:B------:R-:W3:Y:S02]  /*7cd0*/  SHFL.BFLY PT, R173, R6, 0x2, 0x1f ;  /* 0x0c401f0006ad7f89 */ /* 0x000ee400000e0000 */
[----:B------:R-:W4:Y:S08]  /*7ce0*/  MUFU.TANH R11, R11 ;  /* 0x0000000b000b7308 */ /* 0x000f300000002400 */
[----:B------:R-:W5:Y:S08]  /*7cf0*/  MUFU.TANH R12, R12 ;  /* 0x0000000c000c7308 */ /* 0x000f700000002400 */
[----:B------:R-:W1:Y:S01]  /*7d00*/  MUFU.TANH R154, R154 ;  /* 0x0000009a009a7308 */ /* 0x000e620000002400 */
[----:B---3--:R-:W-:-:S02]  /*7d10*/  FMNMX.FTZ R177, R6, R173, !PT ;  /* 0x000000ad06b17209 */ /* 0x008fc40007810000 */
[----:B0-----:R-:W-:-:S05]  /*7d20*/  FMNMX.FTZ R173, R9, R8, !PT ;  /* 0x0000000809ad7209 */ /* 0x001fca0007810000 */
[----:B------:R-:W0:Y:S01]  /*7d30*/  MUFU.TANH R155, R155 ;  /* 0x0000009b009b7308 */ /* 0x000e220000002400 */
[----:B------:R-:W3:Y:S01]  /*7d40*/  SHFL.BFLY PT, R180, R177, 0x1, 0x1f ;  /* 0x0c201f00b1b47f89 */ /* 0x000ee200000e0000 */
[----:B--2---:R-:W-:Y:S01]  /*7d50*/  FMNMX.FTZ R6, R10, R173, !PT ;  /* 0x000000ad0a067209 */ /* 0x004fe20007810000 */
[----:B------:R-:W-:-:S03]  /*7d60*/  FMUL.FTZ R173, R182, UR23 ;  /* 0x00000017b6ad7c20 */ /* 0x000fc60008410000 */
[----:B----4-:R-:W-:Y:S02]  /*7d70*/  FMNMX.FTZ R175, R11, R6, !PT ;  /* 0x000000060baf7209 */ /* 0x010fe40007810000 */
[----:B------:R-:W2:Y:S02]  /*7d80*/  MUFU.TANH R160, R160 ;  /* 0x000000a000a07308 */ /* 0x000ea40000002400 */
[----:B-----5:R-:W-:-:S04]  /*7d90*/  FMNMX.FTZ R175, R12, R175, !PT ;  /* 0x000000af0caf7209 */ /* 0x020fc80007810000 */
[----:B-1----:R-:W-:Y:S02]  /*7da0*/  FMNMX.FTZ R176, R154, R175, !PT ;  /* 0x000000af9ab07209 */ /* 0x002fe40007810000 */
[----:B------:R-:W1:Y:S02]  /*7db0*/  MUFU.TANH R161, R161 ;  /* 0x000000a100a17308 */ /* 0x000e640000002400 */
[----:B0-----:R-:W-:-:S06]  /*7dc0*/  FMNMX.FTZ R175, R155, R176, !PT ;  /* 0x000000b09baf7209 */ /* 0x001fcc0007810000 */
[----:B------:R-:W0:Y:S01]  /*7dd0*/  MUFU.TANH R162, R162 ;  /* 0x000000a200a27308 */ /* 0x000e220000002400 */
[----:B--2---:R-:W-:Y:S02]  /*7de0*/  FMNMX.FTZ R176, R160, R175, !PT ;  /* 0x000000afa0b07209 */ /* 0x004fe40007810000 */
[----:B---3--:R-:W-:-:S05]  /*7df0*/  FMNMX.FTZ R6, R177, R180, !PT ;  /* 0x000000b4b1067209 */ /* 0x008fca0007810000 */
[----:B------:R-:W2:Y:S01]  /*7e00*/  MUFU.TANH R163, R163 ;  /* 0x000000a300a37308 */ /* 0x000ea20000002400 */
[C---:B------:R-:W-:Y:S01]  /*7e10*/  FADD.FTZ R13, -R6.reuse, R13 ;  /* 0x0000000d060d7221 */ /* 0x040fe20000010100 */
[----:B------:R-:W-:-:S03]  /*7e20*/  FMUL.FTZ R175, R6, UR10 ;  /* 0x0000000a06af7c20 */ /* 0x000fc60008410000 */
[----:B------:R-:W-:Y:S01]  /*7e30*/  FMUL.FTZ R179, R13, UR10 ;  /* 0x0000000a0db37c20 */ /* 0x000fe20008410000 */
[----:B-1----:R-:W-:Y:S01]  /*7e40*/  FMNMX.FTZ R13, R161, R176, !PT ;  /* 0x000000b0a10d7209 */ /* 0x002fe20007810000 */
[--C-:B------:R-:W-:Y:S01]  /*7e50*/  FFMA.FTZ R15, R15, UR10, -R175.reuse ;  /* 0x0000000a0f0f7c23 */ /* 0x100fe200080108af */
[----:B------:R-:W1:Y:S01]  /*7e60*/  MUFU.TANH R166, R166 ;  /* 0x000000a600a67308 */ /* 0x000e620000002400 */
[--C-:B------:R-:W-:Y:S01]  /*7e70*/  FFMA.FTZ R20, R20, UR10, -R175.reuse ;  /* 0x0000000a14147c23 */ /* 0x100fe200080108af */
[----:B0-----:R-:W-:Y:S01]  /*7e80*/  FMNMX.FTZ R178, R162, R13, !PT ;  /* 0x0000000da2b27209 */ /* 0x001fe20007810000 */
[--C-:B------:R-:W-:Y:S01]  /*7e90*/  FFMA.FTZ R13, R14, UR10, -R175.reuse ;  /* 0x0000000a0e0d7c23 */ /* 0x100fe200080108af */
[--C-:B------:R-:W-:Y:S01]  /*7ea0*/  FFMA.FTZ R14, R5, UR10, -R175.reuse ;  /* 0x0000000a050e7c23 */ /* 0x100fe200080108af */
[--C-:B------:R-:W-:Y:S01]  /*7eb0*/  FFMA.FTZ R21, R21, UR10, -R175.reuse ;  /* 0x0000000a15157c23 */ /* 0x100fe200080108af */
[--C-:B------:R-:W-:Y:S01]  /*7ec0*/  FFMA.FTZ R153, R153, UR10, -R175.reuse ;  /* 0x0000000a99997c23 */ /* 0x100fe200080108af */
[--C-:B------:R-:W-:Y:S01]  /*7ed0*/  FFMA.FTZ R180, R156, UR10, -R175.reuse ;  /* 0x0000000a9cb47c23 */ /* 0x100fe200080108af */
[----:B------:R-:W0:Y:S01]  /*7ee0*/  MUFU.TANH R170, R170 ;  /* 0x000000aa00aa7308 */ /* 0x000e220000002400 */
[----:B--2---:R-:W-:Y:S01]  /*7ef0*/  FMNMX.FTZ R177, R163, R178, !PT ;  /* 0x000000b2a3b17209 */ /* 0x004fe20007810000 */
[--C-:B------:R-:W-:Y:S01]  /*7f00*/  FFMA.FTZ R157, R157, UR10, -R175.reuse ;  /* 0x0000000a9d9d7c23 */ /* 0x100fe200080108af */
[--C-:B------:R-:W-:Y:S01]  /*7f10*/  FFMA.FTZ R159, R159, UR10, -R175.reuse ;  /* 0x0000000a9f9f7c23 */ /* 0x100fe200080108af */
[--C-:B------:R-:W-:Y:S01]  /*7f20*/  FFMA.FTZ R164, R164, UR10, -R175.reuse ;  /* 0x0000000aa4a47c23 */ /* 0x100fe200080108af */
[--C-:B------:R-:W-:Y:S01]  /*7f30*/  FFMA.FTZ R165, R165, UR10, -R175.reuse ;  /* 0x0000000aa5a57c23 */ /* 0x100fe200080108af */
[----:B------:R-:W-:-:S02]  /*7f40*/  FFMA.FTZ R168, R168, UR10, -R175 ;  /* 0x0000000aa8a87c23 */ /* 0x000fc400080108af */
[----:B------:R-:W2:Y:S01]  /*7f50*/  MUFU.TANH R167, R167 ;  /* 0x000000a700a77308 */ /* 0x000ea20000002400 */
[----:B-1----:R-:W-:-:S07]  /*7f60*/  FMNMX.FTZ R177, R166, R177, !PT ;  /* 0x000000b1a6b17209 */ /* 0x002fce0007810000 */
[----:B------:R-:W1:Y:S01]  /*7f70*/  MUFU.TANH R171, R171 ;  /* 0x000000ab00ab7308 */ /* 0x000e620000002400 */
[----:B0-----:R-:W-:Y:S01]  /*7f80*/  FMNMX.FTZ R178, R170, R177, !PT ;  /* 0x000000b1aab27209 */ /* 0x001fe20007810000 */
[----:B------:R-:W-:-:S06]  /*7f90*/  FFMA.FTZ R177, R169, UR10, -R175 ;  /* 0x0000000aa9b17c23 */ /* 0x000fcc00080108af */
        /* <DEDUP_REMOVED lines=10> */
[----:B------:R-:W-:Y:S01]  /*8040*/  MUFU.EX2 R14, R14 ;  /* 0x0000000e000e7308 */ /* 0x000fe20000000800 */
        /* <DEDUP_REMOVED lines=8> */
[----:B0-----:R-:W-:Y:S01]  /*80d0*/  FFMA.FTZ R3, R176, R3, R13 ;  /* 0x00000003b0037223 */ /* 0x001fe2000001000d */
        /* <DEDUP_REMOVED lines=12> */
[----:B--2---:R-:W-:Y:S01]  /*81a0*/  FMNMX.FTZ R152, R5, R182, !PT ;  /* 0x000000b605987209 */ /* 0x004fe20007810000 */
        /* <DEDUP_REMOVED lines=27> */
[----:B-1----:R-:W-:Y:S01]  /*8360*/  F2FP.F16.F32.PACK_AB R156, R178, R21 ;  /* 0x00000015b29c723e */ /* 0x002fe200000000ff */
[-C--:B------:R-:W-:Y:S01]  /*8370*/  FMUL.FTZ R100, R100, R176.reuse ;  /* 0x000000b064647220 */ /* 0x080fe20000410000 */
[----:B0-----:R-:W-:Y:S01]  /*8380*/  FMNMX.FTZ R5, R152, R5, !PT ;  /* 0x0000000598057209 */ /* 0x001fe20007810000 */
[-C--:B------:R-:W-:Y:S01]  /*8390*/  FMUL.FTZ R101, R101, R176.reuse ;  /* 0x000000b065657220 */ /* 0x080fe20000410000 */
[-C--:B------:R-:W-:Y:S01]  /*83a0*/  FMUL.FTZ R104, R104, R176.reuse ;  /* 0x000000b068687220 */ /* 0x080fe20000410000 */
[-C--:B------:R-:W-:Y:S01]  /*83b0*/  FMUL.FTZ R105, R105, R176.reuse ;  /* 0x000000b069697220 */ /* 0x080fe20000410000 */
[-C--:B------:R-:W-:Y:S01]  /*83c0*/  FMUL.FTZ R108, R108, R176.reuse ;  /* 0x000000b06c6c7220 */ /* 0x080fe20000410000 */
[C---:B------:R-:W-:Y:S01]  /*83d0*/  FADD.FTZ R152, -R5.reuse, R8 ;  /* 0x0000000805987221 */ /* 0x040fe20000010100 */
[----:B------:R-:W-:Y:S01]  /*83e0*/  FMUL.FTZ R181, R5, UR10 ;  /* 0x0000000a05b57c20 */ /* 0x000fe20008410000 */
[----:B------:R0:W-:Y:S01]  /*83f0*/  MUFU.EX2 R8, R175 ;  /* 0x000000af00087308 */ /* 0x0001e20000000800 */
[----:B------:R-:W-:Y:S01]  /*8400*/  FMUL.FTZ R109, R109, R176 ;  /* 0x000000b06d6d7220 */ /* 0x000fe20000410000 */
[----:B------:R-:W-:Y:S01]  /*8410*/  FMUL.FTZ R152, R152, UR10 ;  /* 0x0000000a98987c20 */ /* 0x000fe20008410000 */
[----:B------:R-:W-:Y:S01]  /*8420*/  FFMA.FTZ R196, R170, UR10, -R181 ;  /* 0x0000000aaac47c23 */ /* 0x000fe200080108b5 */
[----:B------:R-:W-:-:S02]  /*8430*/  IMAD.U32 R170, RZ, RZ, UR24 ;  /* 0x00000018ffaa7e24 */ /* 0x000fc4000f8e00ff */
[--C-:B------:R-:W-:Y:S01]  /*8440*/  FFMA.FTZ R172, R9, UR10, -R181.reuse ;  /* 0x0000000a09ac7c23 */ /* 0x100fe200080108b5 */
[--C-:B------:R-:W-:Y:S01]  /*8450*/  FFMA.FTZ R9, R10, UR10, -R181.reuse ;  /* 0x0000000a0a097c23 */ /* 0x100fe200080108b5 */
[--C-:B------:R-:W-:Y:S01]  /*8460*/  FFMA.FTZ R10, R11, UR10, -R181.reuse ;  /* 0x0000000a0b0a7c23 */ /* 0x100fe200080108b5 */
[----:B------:R1:W-:Y:S01]  /*8470*/  MUFU.EX2 R169, R152 ;  /* 0x0000009800a97308 */ /* 0x0003e20000000800 */
[--C-:B0-----:R-:W-:Y:S01]  /*8480*/  FFMA.FTZ R175, R155, UR10, -R181.reuse ;  /* 0x0000000a9baf7c23 */ /* 0x101fe200080108b5 */
[----:B------:R-:W-:Y:S02]  /*8490*/  IMAD.MOV R155, RZ, RZ, -R18 ;  /* 0x000000ffff9b7224 */ /* 0x000fe400078e0a12 */
[--C-:B------:R-:W-:Y:S01]  /*84a0*/  FFMA.FTZ R11, R12, UR10, -R181.reuse ;  /* 0x0000000a0c0b7c23 */ /* 0x100fe200080108b5 */
[--C-:B------:R-:W-:Y:S01]  /*84b0*/  FFMA.FTZ R12, R154, UR10, -R181.reuse ;  /* 0x0000000a9a0c7c23 */ /* 0x100fe200080108b5 */
[--C-:B------:R-:W-:Y:S01]  /*84c0*/  FFMA.FTZ R179, R160, UR10, -R181.reuse ;  /* 0x0000000aa0b37c23 */ /* 0x100fe200080108b5 */
[----:B------:R-:W-:Y:S01]  /*84d0*/  FFMA.FTZ R192, R161, UR10, -R181 ;  /* 0x0000000aa1c07c23 */ /* 0x000fe200080108b5 */
[----:B------:R-:W-:Y:S01]  /*84e0*/  ISETP.NE.AND P2, PT, R2, R155, PT ;  /* 0x0000009b0200720c */ /* 0x000fe20003f45270 */
[----:B------:R-:W0:Y:S01]  /*84f0*/  MUFU.EX2 R172, R172 ;  /* 0x000000ac00ac7308 */ /* 0x000e220000000800 */
[----:B-1----:R-:W-:-:S02]  /*8500*/  @!P1 VIADD R152, R170, 0x28c40 ;  /* 0x00028c40aa989836 */ /* 0x002fc40000000000 */
[--C-:B------:R-:W-:Y:S01]  /*8510*/  FFMA.FTZ R161, R162, UR10, -R181.reuse ;  /* 0x0000000aa2a17c23 */ /* 0x100fe200080108b5 */
[----:B------:R-:W-:Y:S02]  /*8520*/  IMAD.U32 R155, RZ, RZ, UR22 ;  /* 0x00000016ff9b7e24 */ /* 0x000fe4000f8e00ff */
[--C-:B------:R-:W-:Y:S01]  /*8530*/  FFMA.FTZ R194, R163, UR10, -R181.reuse ;  /* 0x0000000aa3c27c23 */ /* 0x100fe200080108b5 */
[--C-:B------:R-:W-:Y:S01]  /*8540*/  FFMA.FTZ R163, R166, UR10, -R181.reuse ;  /* 0x0000000aa6a37c23 */ /* 0x100fe200080108b5 */
[----:B------:R-:W-:Y:S01]  /*8550*/  @!P1 PRMT R152, RZ, 0x654, R152 ;  /* 0x00000654ff989816 */ /* 0x000fe20000000098 */
[--C-:B------:R-:W-:Y:S01]  /*8560*/  FFMA.FTZ R167, R167, UR10, -R181.reuse ;  /* 0x0000000aa7a77c23 */ /* 0x100fe200080108b5 */
[----:B------:R-:W1:Y:S01]  /*8570*/  MUFU.EX2 R9, R9 ;  /* 0x0000000900097308 */ /* 0x000e620000000800 */
[--C-:B------:R-:W-:Y:S01]  /*8580*/  FFMA.FTZ R173, R173, UR10, -R181.reuse ;  /* 0x0000000aadad7c23 */ /* 0x100fe200080108b5 */
[----:B------:R3:W-:Y:S01]  /*8590*/  @!P1 SYNCS.ARRIVE.TRANS64.RED.A1T0 RZ, [R152+URZ], RZ ;  /* 0x000000ff98ff99a7 */ /* 0x0007e2000810043f */
[----:B------:R-:W-:Y:S01]  /*85a0*/  FFMA.FTZ R171, R171, UR10, -R181 ;  /* 0x0000000aabab7c23 */ /* 0x000fe200080108b5 */
[----:B------:R-:W-:-:S02]  /*85b0*/  @!P2 IMAD R154, R155, 0x40, R16 ;  /* 0x000000409b9aa824 */ /* 0x000fc400078e0210 */
[----:B------:R-:W-:Y:S01]  /*85c0*/  FFMA.FTZ R181, R174, UR10, -R181 ;  /* 0x0000000aaeb57c23 */ /* 0x000fe200080108b5 */
[----:B--2---:R-:W-:Y:S01]  /*85d0*/  F2FP.F16.F32.PACK_AB R158, R180, R153 ;  /* 0x00000099b49e723e */ /* 0x004fe200000000ff */
[----:B------:R-:W-:Y:S01]  /*85e0*/  FMUL.FTZ R112, R112, R176 ;  /* 0x000000b070707220 */ /* 0x000fe20000410000 */
[----:B------:R-:W2:Y:S01]  /*85f0*/  MUFU.EX2 R10, R10 ;  /* 0x0000000a000a7308 */ /* 0x000ea20000000800 */
[----:B0-----:R-:W-:Y:S01]  /*8600*/  FFMA.FTZ R4, R169, R4, R172 ;  /* 0x00000004a9047223 */ /* 0x001fe200000100ac */
[----:B---3--:R-:W-:Y:S01]  /*8610*/  FADD.FTZ R152, R14, R3 ;  /* 0x000000030e987221 */ /* 0x008fe20000010000 */
[----:B------:R-:W-:Y:S01]  /*8620*/  @!P2 LEA R154, R154, UR43, 0x2 ;  /* 0x0000002b9a9aac11 */ /* 0x000fe2000f8e10ff */
[-C--:B------:R-:W-:Y:S01]  /*8630*/  FMUL.FTZ R113, R113, R176.reuse ;  /* 0x000000b071717220 */ /* 0x080fe20000410000 */
[-C--:B------:R-:W-:Y:S01]  /*8640*/  FMUL.FTZ R116, R116, R176.reuse ;  /* 0x000000b074747220 */ /* 0x080fe20000410000 */
[----:B------:R-:W-:Y:S01]  /*8650*/  FADD.FTZ R3, R15, R152 ;  /* 0x000000980f037221 */ /* 0x000fe20000010000 */
[-C--:B------:R-:W-:Y:S01]  /*8660*/  FMUL.FTZ R117, R117, R176.reuse ;  /* 0x000000b075757220 */ /* 0x080fe20000410000 */
[----:B------:R-:W0:Y:S01]  /*8670*/  MUFU.EX2 R11, R11 ;  /* 0x0000000b000b7308 */ /* 0x000e220000000800 */
[----:B------:R-:W-:Y:S01]  /*8680*/  @!P2 STS [R154+0x28800], R176 ;  /* 0x028800b09a00a388 */ /* 0x000fe20000000800 */
[----:B------:R-:W-:Y:S01]  /*8690*/  FADD.FTZ R152, R20, R3 ;  /* 0x0000000314987221 */ /* 0x000fe20000010000 */
[----:B-1----:R-:W-:Y:S01]  /*86a0*/  FADD.FTZ R3, R9, R4 ;  /* 0x0000000409037221 */ /* 0x002fe20000010000 */
[-C--:B------:R-:W-:Y:S01]  /*86b0*/  FMUL.FTZ R120, R120, R176.reuse ;  /* 0x000000b078787220 */ /* 0x080fe20000410000 */
[----:B------:R1:W-:Y:S01]  /*86c0*/  @!P2 STS [R154+0x28820], R169 ;  /* 0x028820a99a00a388 */ /* 0x0003e20000000800 */
[----:B------:R-:W-:Y:S01]  /*86d0*/  FADD.FTZ R155, R21, R152 ;  /* 0x00000098159b7221 */ /* 0x000fe20000010000 */
[-C--:B------:R-:W-:Y:S01]  /*86e0*/  FMUL.FTZ R121, R121, R176.reuse ;  /* 0x000000b079797220 */ /* 0x080fe20000410000 */
[----:B------:R-:W3:Y:S01]  /*86f0*/  MUFU.EX2 R12, R12 ;  /* 0x0000000c000c7308 */ /* 0x000ee20000000800 */
[----:B--2---:R-:W-:Y:S01]  /*8700*/  FADD.FTZ R4, R10, R3 ;  /* 0x000000030a047221 */ /* 0x004fe20000010000 */
[----:B------:R-:W-:Y:S01]  /*8710*/  FADD.FTZ R152, R178, R155 ;  /* 0x0000009bb2987221 */ /* 0x000fe20000010000 */
[-C--:B------:R-:W-:Y:S01]  /*8720*/  FMUL.FTZ R124, R124, R176.reuse ;  /* 0x000000b07c7c7220 */ /* 0x080fe20000410000 */
[-C--:B------:R-:W-:Y:S01]  /*8730*/  FMUL.FTZ R125, R125, R176.reuse ;  /* 0x000000b07d7d7220 */ /* 0x080fe20000410000 */
[----:B------:R-:W-:Y:S01]  /*8740*/  FMUL.FTZ R128, R128, R176 ;  /* 0x000000b080807220 */ /* 0x000fe20000410000 */
[----:B------:R-:W-:Y:S01]  /*8750*/  FADD.FTZ R155, R153, R152 ;  /* 0x00000098999b7221 */ /* 0x000fe20000010000 */
[----:B-1----:R-:W-:Y:S01]  /*8760*/  F2FP.F16.F32.PACK_AB R154, R20, R15 ;  /* 0x0000000f149a723e */ /* 0x002fe200000000ff */
[----:B------:R-:W1:Y:S01]  /*8770*/  MUFU.EX2 R157, R157 ;  /* 0x0000009d009d7308 */ /* 0x000e620000000800 */
[----:B0-----:R-:W-:Y:S01]  /*8780*/  FADD.FTZ R3, R11, R4 ;  /* 0x000000040b037221 */ /* 0x001fe20000010000 */
[----:B------:R-:W-:Y:S01]  /*8790*/  FADD.FTZ R152, R180, R155 ;  /* 0x0000009bb4987221 */ /* 0x000fe20000010000 */
[----:B------:R-:W-:Y:S01]  /*87a0*/  F2FP.F16.F32.PACK_AB R153, R9, R172 ;  /* 0x000000ac0999723e */ /* 0x000fe200000000ff */
        /* <DEDUP_REMOVED lines=14> */
[----:B------:R-:W-:Y:S01]  /*8890*/  FMUL.FTZ R149, R149, R176 ;  /* 0x000000b095957220 */ /* 0x000fe20000410000 */
        /* <DEDUP_REMOVED lines=30> */
[----:B0-----:R-:W-:Y:S01]  /*8a80*/  FADD.FTZ R155, R159, R152 ;  /* 0x000000989f9b7221 */ /* 0x001fe20000010000 */
[----:B------:R-:W-:Y:S01]  /*8a90*/  F2FP.F16.F32.PACK_AB R152, R14, R13 ;  /* 0x0000000d0e98723e */ /* 0x000fe200000000ff */
        /* <DEDUP_REMOVED lines=14> */
[C---:B-1----:R-:W-:Y:S01]  /*8b80*/  FADD.FTZ R14, R164.reuse, R155 ;  /* 0x0000009ba40e7221 */ /* 0x042fe20000010000 */
[----:B------:R-:W-:Y:S01]  /*8b90*/  F2FP.F16.F32.PACK_AB R162, R164, R159 ;  /* 0x0000009fa4a2723e */ /* 0x000fe200000000ff */
[----:B------:R-:W-:Y:S01]  /*8ba0*/  FMUL.FTZ R90, R90, R169 ;  /* 0x000000a95a5a7220 */ /* 0x000fe20000410000 */
[----:B------:R-:W-:Y:S01]  /*8bb0*/  F2FP.F16.F32.PACK_AB R155, R11, R10 ;  /* 0x0000000a0b9b723e */ /* 0x000fe200000000ff */
[----:B------:R-:W-:Y:S01]  /*8bc0*/  BAR.SYNC.DEFER_BLOCKING 0xf, 0x100 ;  /* 0x03c4000000007b1d */ /* 0x000fe20000010000 */
[----:B------:R-:W-:Y:S01]  /*8bd0*/  F2FP.F16.F32.PACK_AB R159, R192, R179 ;  /* 0x000000b3c09f723e */ /* 0x000fe200000000ff */
[-C--:B------:R-:W-:Y:S01]  /*8be0*/  FMUL.FTZ R91, R91, R169.reuse ;  /* 0x000000a95b5b7220 */ /* 0x080fe20000410000 */
[-C--:B------:R-:W-:Y:S01]  /*8bf0*/  FMUL.FTZ R94, R94, R169.reuse ;  /* 0x000000a95e5e7220 */ /* 0x080fe20000410000 */
[----:B0-----:R-:W-:Y:S01]  /*8c00*/  FADD.FTZ R3, R161, R4 ;  /* 0x00000004a1037221 */ /* 0x001fe20000010000 */
[-C--:B------:R-:W-:Y:S01]  /*8c10*/  FMUL.FTZ R95, R95, R169.reuse ;  /* 0x000000a95f5f7220 */ /* 0x080fe20000410000 */
[----:B------:R-:W0:Y:S01]  /*8c20*/  MUFU.EX2 R194, R194 ;  /* 0x000000c200c27308 */ /* 0x000e220000000800 */
[-C--:B------:R-:W-:Y:S01]  /*8c30*/  FMUL.FTZ R98, R98, R169.reuse ;  /* 0x000000a962627220 */ /* 0x080fe20000410000 */
[-C--:B------:R-:W-:Y:S01]  /*8c40*/  FMUL.FTZ R99, R99, R169.reuse ;  /* 0x000000a963637220 */ /* 0x080fe20000410000 */
[-C--:B------:R-:W-:Y:S01]  /*8c50*/  FMUL.FTZ R102, R102, R169.reuse ;  /* 0x000000a966667220 */ /* 0x080fe20000410000 */
[-C--:B------:R-:W-:Y:S01]  /*8c60*/  FMUL.FTZ R103, R103, R169.reuse ;  /* 0x000000a967677220 */ /* 0x080fe20000410000 */
[-C--:B------:R-:W-:Y:S01]  /*8c70*/  FMUL.FTZ R106, R106, R169.reuse ;  /* 0x000000a96a6a7220 */ /* 0x080fe20000410000 */
[----:B--2---:R-:W-:Y:S01]  /*8c80*/  FADD.FTZ R13, R165, R14 ;  /* 0x0000000ea50d7221 */ /* 0x004fe20000010000 */
        /* <DEDUP_REMOVED lines=12> */
[----:B------:R0:W-:Y:S01]  /*8d50*/  STSM.16.M88.4 [R19+0x26800], R152 ;  /* 0x0268009813007844 */ /* 0x0001e20000000200 */
[-C--:B------:R-:W-:Y:S01]  /*8d60*/  FMUL.FTZ R123, R123, R169.reuse ;  /* 0x000000a97b7b7220 */ /* 0x080fe20000410000 */
[-C--:B------:R-:W-:Y:S01]  /*8d70*/  FMUL.FTZ R126, R126, R169.reuse ;  /* 0x000000a97e7e7220 */ /* 0x080fe20000410000 */
[-C--:B------:R-:W-:Y:S01]  /*8d80*/  FMUL.FTZ R127, R127, R169.reuse ;  /* 0x000000a97f7f7220 */ /* 0x080fe20000410000 */
[----:B------:R0:W-:Y:S01]  /*8d90*/  STSM.16.M88.4 [R22], R156 ;  /* 0x0000009c16007844 */ /* 0x0001e20000000200 */
[----:B------:R-:W3:Y:S01]  /*8da0*/  MUFU.EX2 R168, R168 ;  /* 0x000000a800a87308 */ /* 0x000ee20000000800 */
        /* <DEDUP_REMOVED lines=13> */
[----:B------:R-:W-:Y:S01]  /*8e80*/  FMUL.FTZ R147, R147, R169 ;  /* 0x000000a993937220 */ /* 0x000fe20000410000 */
[----:B------:R0:W-:Y:S01]  /*8e90*/  STSM.16.M88.4 [R184], R160 ;  /* 0x000000a0b8007844 */ /* 0x0001e20000000200 */
[----:B------:R-:W2:Y:S01]  /*8ea0*/  MUFU.EX2 R174, R171 ;  /* 0x000000ab00ae7308 */ /* 0x000ea20000000800 */
[C---:B---3--:R-:W-:Y:S01]  /*8eb0*/  FADD.FTZ R20, R168.reuse, R13 ;  /* 0x0000000da8147221 */ /* 0x048fe20000010000 */
[----:B------:R-:W-:Y:S01]  /*8ec0*/  F2FP.F16.F32.PACK_AB R164, R168, R165 ;  /* 0x000000a5a8a4723e */ /* 0x000fe200000000ff */
[-C--:B------:R-:W-:Y:S01]  /*8ed0*/  FMUL.FTZ R150, R150, R169.reuse ;  /* 0x000000a996967220 */ /* 0x080fe20000410000 */
[----:B------:R-:W-:-:S04]  /*8ee0*/  FMUL.FTZ R151, R151, R169 ;  /* 0x000000a997977220 */ /* 0x000fc80000410000 */
[----:B------:R-:W3:Y:S01]  /*8ef0*/  MUFU.EX2 R177, R177 ;  /* 0x000000b100b17308 */ /* 0x000ee20000000800 */
[----:B-1----:R-:W-:-:S07]  /*8f00*/  FADD.FTZ R13, R167, R4 ;  /* 0x00000004a70d7221 */ /* 0x002fce0000010000 */
[----:B------:R-:W1:Y:S01]  /*8f10*/  MUFU.EX2 R173, R173 ;  /* 0x000000ad00ad7308 */ /* 0x000e620000000800 */
[C---:B--2---:R-:W-:Y:S01]  /*8f20*/  F2FP.F16.F32.PACK_AB R165, R174.reuse, R167 ;  /* 0x000000a7aea5723e */ /* 0x044fe200000000ff */
[----:B------:R-:W-:-:S06]  /*8f30*/  FADD.FTZ R4, R174, R13 ;  /* 0x0000000dae047221 */ /* 0x000fcc0000010000 */
[----:B------:R-:W2:Y:S01]  /*8f40*/  MUFU.EX2 R14, R181 ;  /* 0x000000b5000e7308 */ /* 0x000ea20000000800 */
[----:B---3--:R-:W-:Y:S01]  /*8f50*/  F2FP.F16.F32.PACK_AB R166, R8, R177 ;  /* 0x000000b108a6723e */ /* 0x008fe200000000ff */
[----:B------:R-:W-:-:S04]  /*8f60*/  FADD.FTZ R3, R177, R20 ;  /* 0x00000014b1037221 */ /* 0x000fc80000010000 */
[----:B------:R-:W-:Y:S01]  /*8f70*/  FADD.FTZ R3, R8, R3 ;  /* 0x0000000308037221 */ /* 0x000fe20000010000 */
[----:B-1----:R-:W-:Y:S01]  /*8f80*/  FADD.FTZ R9, R173, R4 ;  /* 0x00000004ad097221 */ /* 0x002fe20000010000 */
[----:B--2---:R-:W-:-:S03]  /*8f90*/  F2FP.F16.F32.PACK_AB R167, R14, R173 ;  /* 0x000000ad0ea7723e */ /* 0x004fc600000000ff */
[----:B------:R-:W-:Y:S02]  /*8fa0*/  FADD.FTZ R4, R14, R9 ;  /* 0x000000090e047221 */ /* 0x000fe40000010000 */
[----:B------:R0:W-:Y:S01]  /*8fb0*/  STSM.16.M88.4 [R23], R164 ;  /* 0x000000a417007844 */ /* 0x0001e20000000200 */
[----:B------:R-:W-:Y:S05]  /*8fc0*/  @!P0 BRA `(.L_x_4191) ;  /* 0x0000000000048947 */ /* 0x000fea0003800000 */
[----:B------:R-:W-:Y:S01]  /*8fd0*/  BPT.TRAP 0x1 ;  /* 0x000000040000795c */ /* 0x000fe20000300000 */
.L_x_4191:
[----:B------:R1:W2:Y:S01]  /*8fe0*/  SYNCS.PHASECHK.TRANS64.TRYWAIT P2, [UR24+0x28c50], R7 ;  /* 0x028c5007ff0075a7 */ /* 0x0002a20008040158 */
[----:B------:R-:W-:Y:S05]  /*8ff0*/  @!P0 BRA `(.L_x_4192) ;  /* 0x0000000000048947 */ /* 0x000fea0003800000 */
[----:B------:R-:W-:Y:S01]  /*9000*/  BPT.TRAP 0x1 ;  /* 0x000000040000795c */ /* 0x000fe20000300000 */
.L_x_4192:
[----:B--2---:R-:W-:Y:S05]  /*9010*/  @P2 BRA `(.L_x_4193) ;  /* 0x0000000000082947 */ /* 0x004fea0003800000 */
[----:B------:R-:W2:Y:S02]  /*9020*/  SYNCS.PHASECHK.TRANS64.TRYWAIT P2, [UR24+0x28c50], R7 ;  /* 0x028c5007ff0075a7 */ /* 0x000ea40008040158 */
[----:B--2---:R-:W-:Y:S05]  /*9030*/  @!P2 BRA `(.L_x_4194) ;  /* 0x0000008c00e4a947 */ /* 0x004fea0003800000 */
.L_x_4193:
[----:B------:R-:W-:Y:S01]  /*9040*/  ULEA UR11, UR36, UR48, 0xc ;  /* 0x00000030240b7291 */ /* 0x000fe2000f8e603f */
[----:B------:R-:W-:Y:S01]  /*9050*/  WARPGROUP.ARRIVE ;  /* 0x00000000000079c5 */ /* 0x000fe20000000000 */
[----:B------:R-:W-:Y:S01]  /*9060*/  UMOV UR7, 0x40000040 ;  /* 0x4000004000077882 */ /* 0x000fe20000000000 */
[----:B------:R-:W-:Y:S01]  /*9070*/  ISETP.LT.AND P2, PT, RZ, UR21, PT ;  /* 0x00000015ff007c0c */ /* 0x000fe2000bf41270 */
        /* <DEDUP_REMOVED lines=37> */
.L_x_4186:
[----:B------:R-:W4:Y:S01]  /*92d0*/  SHFL.BFLY PT, R0, R3, 0x2, 0x1f ;  /* 0x0c401f0003007f89 */ /* 0x000f2200000e0000 */
[----:B------:R-:W-:Y:S01]  /*92e0*/  IMAD.MOV.U32 R10, RZ, RZ, RZ ;  /* 0x000000ffff0a7224 */ /* 0x000fe200078e00ff */
[----:B------:R-:W-:Y:S01]  /*92f0*/  UIADD3 UR38, UR38, 0x1, URZ ;  /* 0x0000000126267890 */ /* 0x000fe2000fffe03f */
[----:B------:R-:W-:Y:S01]  /*9300*/  IMAD.U32 R13, RZ, RZ, UR10 ;  /* 0x0000000aff0d7e24 */ /* 0x000fe2000f8e00ff */
[----:B------:R-:W5:Y:S01]  /*9310*/  SHFL.BFLY PT, R9, R4, 0x2, 0x1f ;  /* 0x0c401f0004097f89 */ /* 0x000f6200000e0000 */
[----:B------:R-:W-:Y:S01]  /*9320*/  IMAD.U32 R14, RZ, RZ, UR10 ;  /* 0x0000000aff0e7e24 */ /* 0x000fe2000f8e00ff */
[----:B------:R-:W-:Y:S08]  /*9330*/  BAR.ARV 0x8, 0x100 ;  /* 0x0204000000007b1d */ /* 0x000ff00000002000 */
[----:B------:R-:W-:Y:S01]  /*9340*/  BAR.SYNC.DEFER_BLOCKING 0xf, 0x100 ;  /* 0x03c4000000007b1d */ /* 0x000fe20000010000 */
[----:B----4-:R-:W-:Y:S01]  /*9350*/  FADD.FTZ R0, R0, R3 ;  /* 0x0000000300007221 */ /* 0x010fe20000010000 */
[----:B------:R-:W-:Y:S01]  /*9360*/  IMAD.U32 R3, RZ, RZ, UR36 ;  /* 0x00000024ff037e24 */ /* 0x000fe2000f8e00ff */
[----:B------:R-:W-:Y:S01]  /*9370*/  UIADD3 UR36, UR36, 0x1, URZ ;  /* 0x0000000124247890 */ /* 0x000fe2000fffe03f */
[----:B-----5:R-:W-:-:S02]  /*9380*/  FADD.FTZ R9, R9, R4 ;  /* 0x0000000409097221 */ /* 0x020fc40000010000 */
[----:B-1----:R-:W1:Y:S01]  /*9390*/  SHFL.BFLY PT, R7, R0, 0x1, 0x1f ;  /* 0x0c201f0000077f89 */ /* 0x002e6200000e0000 */
[----:B------:R-:W-:Y:S01]  /*93a0*/  IMAD.MOV.U32 R4, RZ, RZ, RZ ;  /* 0x000000ffff047224 */ /* 0x000fe200078e00ff */
[----:B------:R-:W-:Y:S02]  /*93b0*/  UISETP.NE.AND UP0, UPT, UR36, 0x2, UPT ;  /* 0x000000022400788c */ /* 0x000fe4000bf05270 */
[----:B------:R-:W4:Y:S02]  /*93c0*/  SHFL.BFLY PT, R8, R9, 0x1, 0x1f ;  /* 0x0c201f0009087f89 */ /* 0x000f2400000e0000 */
[----:B------:R-:W-:Y:S02]  /*93d0*/  USEL UR4, URZ, 0x1, UP0 ;  /* 0x000000013f047887 */ /* 0x000fe40008000000 */
[----:B------:R-:W-:Y:S02]  /*93e0*/  USEL UR36, UR36, URZ, UP0 ;  /* 0x0000003f24247287 */ /* 0x000fe40008000000 */
[----:B------:R-:W-:Y:S01]  /*93f0*/  ULOP3.LUT UR37, UR37, UR4, URZ, 0x3c, !UPT ;  /* 0x0000000425257292 */ /* 0x000fe2000f8e3c3f */
[----:B-1----:R-:W-:Y:S01]  /*9400*/  FADD.FTZ R11, R0, R7 ;  /* 0x00000007000b7221 */ /* 0x002fe20000010000 */
[----:B------:R-:W-:-:S02]  /*9410*/  IMAD.MOV R7, RZ, RZ, -R18 ;  /* 0x000000ffff077224 */ /* 0x000fc400078e0a12 */
[----:B----4-:R-:W-:Y:S02]  /*9420*/  FADD.FTZ R12, R9, R8 ;  /* 0x00000008090c7221 */ /* 0x010fe40000010000 */
[----:B------:R-:W-:Y:S02]  /*9430*/  FSETP.NE.FTZ.AND P1, PT, R11, RZ, PT ;  /* 0x000000ff0b00720b */ /* 0x000fe40003f35000 */
[----:B------:R-:W-:Y:S02]  /*9440*/  ISETP.NE.AND P0, PT, R2, R7, PT ;  /* 0x000000070200720c */ /* 0x000fe40003f05270 */
[----:B------:R-:W-:-:S09]  /*9450*/  FSETP.NE.FTZ.AND P2, PT, R12, RZ, PT ;  /* 0x000000ff0c00720b */ /* 0x000fd20003f55000 */
[----:B------:R-:W1:Y:S02]  /*9460*/  @P1 MUFU.RCP R10, R11 ;  /* 0x0000000b000a1308 */ /* 0x000e640000001000 */
[----:B------:R-:W-:Y:S02]  /*9470*/  @!P0 IMAD R0, R3, 0x40, R16 ;  /* 0x0000004003008824 */ /* 0x000fe400078e0210 */
[----:B------:R-:W-:-:S03]  /*9480*/  IMAD.MOV.U32 R3, RZ, RZ, -0x800000 ;  /* 0xff800000ff037424 */ /* 0x000fc600078e00ff */
[----:B------:R-:W-:Y:S01]  /*9490*/  @!P0 LEA R9, R0, UR43, 0x2 ;  /* 0x0000002b00098c11 */ /* 0x000fe2000f8e10ff */
[----:B------:R-:W-:Y:S01]  /*94a0*/  @P2 MUFU.RCP R4, R12 ;  /* 0x0000000c00042308 */ /* 0x000fe20000001000 */
[----:B------:R-:W-:-:S07]  /*94b0*/  IMAD.MOV.U32 R0, RZ, RZ, -0x800000 ;  /* 0xff800000ff007424 */ /* 0x000fce00078e00ff */
[----:B------:R-:W4:Y:S01]  /*94c0*/  @P1 MUFU.LG2 R8, R11 ;  /* 0x0000000b00081308 */ /* 0x000f220000000c00 */
        /* <DEDUP_REMOVED lines=33> */
[-C--:B0-----:R-:W-:Y:S01]  /*96e0*/  FMUL.FTZ R163, R89, R10.reuse ;  /* 0x0000000a59a37220 */ /* 0x081fe20000410000 */
        /* <DEDUP_REMOVED lines=31> */
[----:B----4-:R-:W-:Y:S01]  /*98e0*/  @P1 FMUL.FTZ R8, R8, 0.69314718246459960938 ;  /* 0x3f31721808081820 */ /* 0x010fe20000410000 */
        /* <DEDUP_REMOVED lines=13> */
[----:B------:R-:W-:Y:S01]  /*99c0*/  @P2 FMUL.FTZ R13, R14, 0.69314718246459960938 ;  /* 0x3f3172180e0d2820 */ /* 0x000fe20000410000 */
        /* <DEDUP_REMOVED lines=59> */
.L_x_4157:
        /* <DEDUP_REMOVED lines=29> */
[----:B------:R-:W-:Y:S02]  /*9f50*/  IMAD.U32 R96, RZ, RZ, UR6 ;  /* 0x00000006ff607e24 */ /* 0x000fe4000f8e00ff */
[----:B------:R-:W-:-:S02]  /*9f60*/  IMAD.U32 R97, RZ, RZ, UR7 ;  /* 0x00000007ff617e24 */ /* 0x000fc4000f8e00ff */
[----:B------:R-:W-:-:S04]  /*9f70*/  IMAD.WIDE R4, R215, 0x2, R96 ;  /* 0x00000002d7047825 */ /* 0x000fc800078e0260 */
[----:B------:R-:W-:Y:S01]  /*9f80*/  IMAD.WIDE R96, R9, 0x2, R96 ;  /* 0x0000000209607825 */ /* 0x000fe200078e0260 */
[C---:B------:R-:W-:Y:S02]  /*9f90*/  IADD3 R25, P2, R4.reuse, 0x60, RZ ;  /* 0x0000006004197810 */ /* 0x040fe40007f5e0ff */
[----:B------:R-:W-:Y:S02]  /*9fa0*/  IADD3 R29, P1, R4, 0x2000, RZ ;  /* 0x00002000041d7810 */ /* 0x000fe40007f3e0ff */
[----:B------:R-:W-:Y:S02]  /*9fb0*/  LOP3.LUT R24, R25, 0x380, RZ, 0xc0, !PT ;  /* 0x0000038019187812 */ /* 0x000fe400078ec0ff */
[----:B------:R-:W-:Y:S02]  /*9fc0*/  LOP3.LUT R28, R29, 0x380, RZ, 0xc0, !PT ;  /* 0x000003801d1c7812 */ /* 0x000fe400078ec0ff */
[----:B------:R-:W-:Y:S02]  /*9fd0*/  SHF.R.U64 R24, R24, 0x3, RZ ;  /* 0x0000000318187819 */ /* 0x000fe400000012ff */
[----:B------:R-:W-:-:S02]  /*9fe0*/  IADD3 R13, P4, R4, 0x20, RZ ;  /* 0x00000020040d7810 */ /* 0x000fc40007f9e0ff */
[----:B------:R-:W-:Y:S01]  /*9ff0*/  LOP3.LUT R24, R24, R25, RZ, 0x3c, !PT ;  /* 0x0000001918187212 */ /* 0x000fe200078e3cff */
[----:B------:R-:W-:Y:S01]  /*a000*/  IMAD.X R25, RZ, RZ, R5, P2 ;  /* 0x000000ffff197224 */ /* 0x000fe200010e0605 */
[C---:B------:R-:W-:Y:S02]  /*a010*/  IADD3 R131, P2, R4.reuse, 0x4040, RZ ;  /* 0x0000404004837810 */ /* 0x040fe40007f5e0ff */
[----:B------:R-:W-:Y:S02]  /*a020*/  IADD3 R15, P3, R4, 0x40, RZ ;  /* 0x00000040040f7810 */ /* 0x000fe40007f7e0ff */
[----:B------:R-:W-:Y:S02]  /*a030*/  LOP3.LUT R130, R131, 0x380, RZ, 0xc0, !PT ;  /* 0x0000038083827812 */ /* 0x000fe400078ec0ff */
[----:B------:R-:W-:Y:S02]  /*a040*/  SHF.R.U64 R28, R28, 0x3, RZ ;  /* 0x000000031c1c7819 */ /* 0x000fe400000012ff */
[----:B------:R-:W-:-:S02]  /*a050*/  SHF.R.U64 R130, R130, 0x3, RZ ;  /* 0x0000000382827819 */ /* 0x000fc400000012ff */
[----:B------:R-:W-:Y:S02]  /*a060*/  LOP3.LUT R12, R13, 0x380, RZ, 0xc0, !PT ;  /* 0x000003800d0c7812 */ /* 0x000fe400078ec0ff */
[----:B------:R-:W-:Y:S01]  /*a070*/  LOP3.LUT R130, R130, R131, RZ, 0x3c, !PT ;  /* 0x0000008382827212 */ /* 0x000fe200078e3cff */
[--C-:B------:R-:W-:Y:S01]  /*a080*/  IMAD.X R131, RZ, RZ, R5.reuse, P2 ;  /* 0x000000ffff837224 */ /* 0x100fe200010e0605 */
[----:B------:R-:W-:Y:S02]  /*a090*/  LOP3.LUT R14, R15, 0x380, RZ, 0xc0, !PT ;  /* 0x000003800f0e7812 */ /* 0x000fe400078ec0ff */
[----:B------:R-:W-:Y:S02]  /*a0a0*/  IADD3 R33, P2, R96, 0x2000, RZ ;  /* 0x0000200060217810 */ /* 0x000fe40007f5e0ff */
[----:B------:R-:W-:Y:S01]  /*a0b0*/  LOP3.LUT R28, R28, R29, RZ, 0x3c, !PT ;  /* 0x0000001d1c1c7212 */ /* 0x000fe200078e3cff */
[----:B------:R-:W-:Y:S01]  /*a0c0*/  IMAD.X R29, RZ, RZ, R5, P1 ;  /* 0x000000ffff1d7224 */ /* 0x000fe200008e0605 */
[----:B------:R-:W-:-:S02]  /*a0d0*/  SHF.R.U64 R12, R12, 0x3, RZ ;  /* 0x000000030c0c7819 */ /* 0x000fc400000012ff */
[----:B------:R-:W-:Y:S02]  /*a0e0*/  SHF.R.U64 R14, R14, 0x3, RZ ;  /* 0x000000030e0e7819 */ /* 0x000fe400000012ff */
[----:B------:R-:W-:Y:S02]  /*a0f0*/  IADD3 R135, P1, R4, 0x4060, RZ ;  /* 0x0000406004877810 */ /* 0x000fe40007f3e0ff */
[----:B------:R-:W-:Y:S02]  /*a100*/  LOP3.LUT R32, R33, 0x380, RZ, 0xc0, !PT ;  /* 0x0000038021207812 */ /* 0x000fe400078ec0ff */
[----:B------:R-:W-:Y:S01]  /*a110*/  LOP3.LUT R12, R12, R13, RZ, 0x3c, !PT ;  /* 0x0000000d0c0c7212 */ /* 0x000fe200078e3cff */
[--C-:B------:R-:W-:Y:S01]  /*a120*/  IMAD.X R13, RZ, RZ, R5.reuse, P4 ;  /* 0x000000ffff0d7224 */ /* 0x100fe200020e0605 */
[----:B------:R-:W-:Y:S01]  /*a130*/  LOP3.LUT R14, R14, R15, RZ, 0x3c, !PT ;  /* 0x0000000f0e0e7212 */ /* 0x000fe200078e3cff */
[----:B------:R-:W-:Y:S01]  /*a140*/  IMAD.X R15, RZ, RZ, R5, P3 ;  /* 0x000000ffff0f7224 */ /* 0x000fe200018e0605 */
[----:B------:R-:W-:-:S02]  /*a150*/  LOP3.LUT R134, R135, 0x380, RZ, 0xc0, !PT ;  /* 0x0000038087867812 */ /* 0x000fc400078ec0ff */
[----:B------:R-:W-:Y:S02]  /*a160*/  SHF.R.U64 R32, R32, 0x3, RZ ;  /* 0x0000000320207819 */ /* 0x000fe400000012ff */
[C---:B------:R-:W-:Y:S02]  /*a170*/  IADD3 R45, P0, R4.reuse, 0x2020, RZ ;  /* 0x00002020042d7810 */ /* 0x040fe40007f1e0ff */
[C---:B------:R-:W-:Y:S02]  /*a180*/  IADD3 R61, P6, R4.reuse, 0x2040, RZ ;  /* 0x00002040043d7810 */ /* 0x040fe40007fde0ff */
[C---:B------:R-:W-:Y:S02]  /*a190*/  IADD3 R119, P5, R4.reuse, 0x2060, RZ ;  /* 0x0000206004777810 */ /* 0x040fe40007fbe0ff */
[C---:B------:R-:W-:Y:S02]  /*a1a0*/  IADD3 R123, P4, R4.reuse, 0x4000, RZ ;  /* 0x00004000047b7810 */ /* 0x040fe40007f9e0ff */
[----:B------:R-:W-:-:S02]  /*a1b0*/  IADD3 R127, P3, R4, 0x4020, RZ ;  /* 0x00004020047f7810 */ /* 0x000fc40007f7e0ff */
[----:B------:R-:W-:Y:S02]  /*a1c0*/  SHF.R.U64 R134, R134, 0x3, RZ ;  /* 0x0000000386867819 */ /* 0x000fe400000012ff */
[----:B------:R-:W-:Y:S01]  /*a1d0*/  LOP3.LUT R32, R32, R33, RZ, 0x3c, !PT ;  /* 0x0000002120207212 */ /* 0x000fe200078e3cff */
[----:B------:R-:W-:Y:S01]  /*a1e0*/  IMAD.X R33, RZ, RZ, R97, P2 ;  /* 0x000000ffff217224 */ /* 0x000fe200010e0661 */
[----:B------:R-:W-:Y:S02]  /*a1f0*/  LOP3.LUT R44, R45, 0x380, RZ, 0xc0, !PT ;  /* 0x000003802d2c7812 */ /* 0x000fe400078ec0ff */
[----:B------:R-:W-:Y:S02]  /*a200*/  LOP3.LUT R60, R61, 0x380, RZ, 0xc0, !PT ;  /* 0x000003803d3c7812 */ /* 0x000fe400078ec0ff */
[----:B------:R-:W-:Y:S02]  /*a210*/  LOP3.LUT R118, R119, 0x380, RZ, 0xc0, !PT ;  /* 0x0000038077767812 */ /* 0x000fe400078ec0ff */
[----:B------:R-:W-:-:S02]  /*a220*/  LOP3.LUT R122, R123, 0x380, RZ, 0xc0, !PT ;  /* 0x000003807b7a7812 */ /* 0x000fc400078ec0ff */
[----:B------:R-:W-:Y:S02]  /*a230*/  LOP3.LUT R126, R127, 0x380, RZ, 0xc0, !PT ;  /* 0x000003807f7e7812 */ /* 0x000fe400078ec0ff */
[----:B------:R-:W-:Y:S02]  /*a240*/  IADD3 R69, P2, R96, 0x9000, RZ ;  /* 0x0000900060457810 */ /* 0x000fe40007f5e0ff */
[----:B------:R-:W-:Y:S01]  /*a250*/  LOP3.LUT R134, R134, R135, RZ, 0x3c, !PT ;  /* 0x0000008786867212 */ /* 0x000fe200078e3cff */
[----:B------:R-:W-:Y:S01]  /*a260*/  IMAD.X R135, RZ, RZ, R5, P1 ;  /* 0x000000ffff877224 */ /* 0x000fe200008e0605 */
[----:B------:R-:W-:Y:S02]  /*a270*/  SHF.R.U64 R44, R44, 0x3, RZ ;  /* 0x000000032c2c7819 */ /* 0x000fe400000012ff */
[----:B------:R-:W-:Y:S02]  /*a280*/  SHF.R.U64 R60, R60, 0x3, RZ ;  /* 0x000000033c3c7819 */ /* 0x000fe400000012ff */
[----:B------:R-:W-:-:S02]  /*a290*/  SHF.R.U64 R118, R118, 0x3, RZ ;  /* 0x0000000376767819 */ /* 0x000fc400000012ff */
[----:B------:R-:W-:Y:S02]  /*a2a0*/  SHF.R.U64 R122, R122, 0x3, RZ ;  /* 0x000000037a7a7819 */ /* 0x000fe400000012ff */
[----:B------:R-:W-:Y:S02]  /*a2b0*/  SHF.R.U64 R126, R126, 0x3, RZ ;  /* 0x000000037e7e7819 */ /* 0x000fe400000012ff */
[----:B------:R-:W-:Y:S02]  /*a2c0*/  IADD3 R37, P1, R96, 0x3000, RZ ;  /* 0x0000300060257810 */ /* 0x000fe40007f3e0ff */
[----:B------:R-:W-:Y:S02]  /*a2d0*/  LOP3.LUT R68, R69, 0x380, RZ, 0xc0, !PT ;  /* 0x0000038045447812 */ /* 0x000fe400078ec0ff */
        /* <DEDUP_REMOVED lines=15> */
[----:B------:R-:W-:Y:S02]  /*a3d0*/  IADD3 R11, P4, R4, 0x6060, RZ ;  /* 0x00006060040b7810 */ /* 0x000fe40007f9e0ff */
[----:B------:R-:W-:-:S02]  /*a3e0*/  IADD3 R21, P3, R96, 0x1000, RZ ;  /* 0x0000100060157810 */ /* 0x000fc40007f7e0ff */
[----:B------:R-:W-:Y:S02]  /*a3f0*/  SHF.R.U64 R36, R36, 0x3, RZ ;  /* 0x0000000324247819 */ /* 0x000fe400000012ff */
[----:B------:R-:W-:Y:S02]  /*a400*/  LOP3.LUT R68, R68, R69, RZ, 0x3c, !PT ;  /* 0x0000004544447212 */ /* 0x000fe400078e3cff */
[----:B------:R-:W-:Y:S02]  /*a410*/  LOP3.LUT R138, R139, 0x380, RZ, 0xc0, !PT ;  /* 0x000003808b8a7812 */ /* 0x000fe400078ec0ff */
[----:B------:R-:W-:Y:S02]  /*a420*/  LOP3.LUT R142, R143, 0x380, RZ, 0xc0, !PT ;  /* 0x000003808f8e7812 */ /* 0x000fe400078ec0ff */
        /* <DEDUP_REMOVED lines=22> */
[----:B------:R-:W-:Y:S01]  /*a590*/  IMAD.X R21, RZ, RZ, R97, P3 ;  /* 0x000000ffff157224 */ /* 0x000fe200018e0661 */
[----:B------:R-:W-:-:S02]  /*a5a0*/  LOP3.LUT R72, R73, 0x380, RZ, 0xc0, !PT ;  /* 0x0000038049487812 */ /* 0x000fc400078ec0ff */
[----:B------:R-:W-:Y:S01]  /*a5b0*/  LOP3.LUT R4, R69, R4, RZ, 0x3c, !PT ;  /* 0x0000000445047212 */ /* 0x000fe200078e3cff */
[----:B------:R-:W-:Y:S01]  /*a5c0*/  IMAD.X R69, RZ, RZ, R97, P2 ;  /* 0x000000ffff457224 */ /* 0x000fe200010e0661 */
[C---:B------:R-:W-:Y:S02]  /*a5d0*/  IADD3 R41, P0, R96.reuse, 0x4000, RZ ;  /* 0x0000400060297810 */ /* 0x040fe40007f1e0ff */
[C---:B------:R-:W-:Y:S02]  /*a5e0*/  IADD3 R49, P6, R96.reuse, 0x5000, RZ ;  /* 0x0000500060317810 */ /* 0x040fe40007fde0ff */
[C---:B------:R-:W-:Y:S02]  /*a5f0*/  IADD3 R53, P5, R96.reuse, 0x6000, RZ ;  /* 0x0000600060357810 */ /* 0x040fe40007fbe0ff */
[C---:B------:R-:W-:Y:S02]  /*a600*/  IADD3 R57, P4, R96.reuse, 0x7000, RZ ;  /* 0x0000700060397810 */ /* 0x040fe40007f9e0ff */
[----:B------:R-:W-:-:S02]  /*a610*/  IADD3 R65, P3, R96, 0x8000, RZ ;  /* 0x0000800060417810 */ /* 0x000fc40007f7e0ff */
[----:B-1----:R-:W-:Y:S02]  /*a620*/  ISETP.NE.AND P2, PT, R6, RZ, PT ;  /* 0x000000ff0600720c */ /* 0x002fe40003f45270 */
[----:B------:R-:W-:Y:S02]  /*a630*/  SHF.R.U64 R72, R72, 0x3, RZ ;  /* 0x0000000348487819 */ /* 0x000fe400000012ff */
[----:B------:R-:W-:Y:S02]  /*a640*/  MOV R224, R4 ;  /* 0x0000000400e07202 */ /* 0x000fe40000000f00 */
        /* <DEDUP_REMOVED lines=10> */
[----:B------:R-:W-:Y:S02]  /*a6f0*/  LOP3.LUT R72, R72, R73, RZ, 0x3c, !PT ;  /* 0x0000004948487212 */ /* 0x000fe400078e3cff */
[----:B------:R-:W-:Y:S02]  /*a700*/  LOP3.LUT R73, R96, 0x380, RZ, 0xc0, !PT ;  /* 0x0000038060497812 */ /* 0x000fe400078ec0ff */
[----:B------:R-:W-:Y:S02]  /*a710*/  SHF.R.U64 R40, R40, 0x3, RZ ;  /* 0x0000000328287819 */ /* 0x000fe400000012ff */
[----:B------:R-:W-:Y:S02]  /*a720*/  SHF.R.U64 R48, R48, 0x3, RZ ;  /* 0x0000000330307819 */ /* 0x000fe400000012ff */
[----:B------:R-:W-:Y:S02]  /*a730*/  SHF.R.U64 R52, R52, 0x3, RZ ;  /* 0x0000000334347819 */ /* 0x000fe400000012ff */
[----:B------:R-:W-:-:S02]  /*a740*/  SHF.R.U64 R56, R56, 0x3, RZ ;  /* 0x0000000338387819 */ /* 0x000fc400000012ff */
[----:B------:R-:W-:Y:S02]  /*a750*/  SHF.R.U64 R64, R64, 0x3, RZ ;  /* 0x0000000340407819 */ /* 0x000fe400000012ff */
[----:B------:R-:W-:Y:S02]  /*a760*/  MOV R26, R12 ;  /* 0x0000000c001a7202 */ /* 0x000fe40000000f00 */
[----:B0-----:R-:W-:Y:S02]  /*a770*/  F2FP.F16.F32.PACK_AB R4, R204, R208 ;  /* 0x000000d0cc04723e */ /* 0x001fe400000000ff */
[----:B------:R-:W-:Y:S02]  /*a780*/  F2FP.F16.F32.PACK_AB R5, R35, R34 ;  /* 0x000000222305723e */ /* 0x000fe400000000ff */
[----:B------:R-:W-:Y:S02]  /*a790*/  F2FP.F16.F32.PACK_AB R6, R202, R205 ;  /* 0x000000cdca06723e */ /* 0x000fe400000000ff */
[----:B------:R-:W-:-:S02]  /*a7a0*/  F2FP.F16.F32.PACK_AB R7, R39, R38 ;  /* 0x000000262707723e */ /* 0x000fc400000000ff */
[----:B------:R-:W-:Y:S01]  /*a7b0*/  SHF.R.U64 R27, R73, 0x3, RZ ;  /* 0x00000003491b7819 */ /* 0x000fe200000012ff */
        /* <DEDUP_REMOVED lines=11> */
[----:B------:R-:W-:Y:S01]  /*a870*/  MOV R34, R8 ;  /* 0x0000000800227202 */ /* 0x000fe20000000f00 */
[----:B------:R0:W-:Y:S01]  /*a880*/  STSM.16.M88.4 [R26], R4 ;  /* 0x000000041a007844 */ /* 0x0001e20000000200 */
[----:B------:R-:W-:-:S02]  /*a890*/  MOV R35, R10 ;  /* 0x0000000a00237202 */ /* 0x000fc40000000f00 */
[----:B------:R-:W-:Y:S02]  /*a8a0*/  MOV R206, R14 ;  /* 0x0000000e00ce7202 */ /* 0x000fe40000000f00 */
[----:B------:R-:W-:Y:S02]  /*a8b0*/  F2FP.F16.F32.PACK_AB R8, R200, R203 ;  /* 0x000000cbc808723e */ /* 0x000fe400000000ff */
[----:B------:R-:W-:Y:S02]  /*a8c0*/  F2FP.F16.F32.PACK_AB R9, R43, R42 ;  /* 0x0000002a2b09723e */ /* 0x000fe400000000ff */
[----:B------:R-:W-:Y:S02]  /*a8d0*/  F2FP.F16.F32.PACK_AB R10, R198, R201 ;  /* 0x000000c9c60a723e */ /* 0x000fe400000000ff */
[----:B------:R-:W-:Y:S02]  /*a8e0*/  F2FP.F16.F32.PACK_AB R11, R47, R46 ;  /* 0x0000002e2f0b723e */ /* 0x000fe400000000ff */
[----:B------:R-:W-:-:S02]  /*a8f0*/  IADD3 R77, P0, R96, 0xb000, RZ ;  /* 0x0000b000604d7810 */ /* 0x000fc40007f1e0ff */
[C---:B------:R-:W-:Y:S01]  /*a900*/  IADD3 R81, P6, R96.reuse, 0xc000, RZ ;  /* 0x0000c00060517810 */ /* 0x040fe20007fde0ff */
[----:B------:R-:W-:Y:S01]  /*a910*/  STSM.16.M88.4 [R206], R8 ;  /* 0x00000008ce007844 */ /* 0x000fe20000000200 */
[C---:B------:R-:W-:Y:S02]  /*a920*/  IADD3 R85, P5, R96.reuse, 0xd000, RZ ;  /* 0x0000d00060557810 */ /* 0x040fe40007fbe0ff */
[C---:B------:R-:W-:Y:S02]  /*a930*/  IADD3 R89, P4, R96.reuse, 0xe000, RZ ;  /* 0x0000e00060597810 */ /* 0x040fe40007f9e0ff */
[----:B------:R-:W-:Y:S02]  /*a940*/  IADD3 R93, P3, R96, 0xf000, RZ ;  /* 0x0000f000605d7810 */ /* 0x000fe40007f7e0ff */
[----:B------:R-:W-:Y:S02]  /*a950*/  MOV R207, R24 ;  /* 0x0000001800cf7202 */ /* 0x000fe40000000f00 */
[----:B------:R-:W-:-:S02]  /*a960*/  F2FP.F16.F32.PACK_AB R12, R196, R199 ;  /* 0x000000c7c40c723e */ /* 0x000fc400000000ff */
[----:B------:R-:W-:Y:S02]  /*a970*/  F2FP.F16.F32.PACK_AB R13, R51, R50 ;  /* 0x00000032330d723e */ /* 0x000fe400000000ff */
[----:B------:R-:W-:Y:S02]  /*a980*/  F2FP.F16.F32.PACK_AB R14, R194, R197 ;  /* 0x000000c5c20e723e */ /* 0x000fe400000000ff */
[----:B------:R-:W-:Y:S02]  /*a990*/  F2FP.F16.F32.PACK_AB R15, R55, R54 ;  /* 0x00000036370f723e */ /* 0x000fe400000000ff */
[----:B------:R-:W-:Y:S02]  /*a9a0*/  LOP3.LUT R96, R27, R96, RZ, 0x3c, !PT ;  /* 0x000000601b607212 */ /* 0x000fe400078e3cff */
[----:B------:R-:W-:Y:S01]  /*a9b0*/  MOV R209, R28 ;  /* 0x0000001c00d17202 */ /* 0x000fe20000000f00 */
[----:B------:R-:W-:Y:S01]  /*a9c0*/  STSM.16.M88.4 [R207], R12 ;  /* 0x0000000ccf007844 */ /* 0x000fe20000000200 */
[----:B0-----:R-:W-:-:S02]  /*a9d0*/  F2FP.F16.F32.PACK_AB R4, R192, R195 ;  /* 0x000000c3c004723e */ /* 0x001fc400000000ff */
[----:B------:R-:W-:Y:S02]  /*a9e0*/  F2FP.F16.F32.PACK_AB R5, R59, R58 ;  /* 0x0000003a3b05723e */ /* 0x000fe400000000ff */
[----:B------:R-:W-:Y:S02]  /*a9f0*/  F2FP.F16.F32.PACK_AB R6, R183, R193 ;  /* 0x000000c1b706723e */ /* 0x000fe400000000ff */
[----:B------:R-:W-:Y:S02]  /*aa00*/  F2FP.F16.F32.PACK_AB R7, R63, R62 ;  /* 0x0000003e3f07723e */ /* 0x000fe400000000ff */
        /* <DEDUP_REMOVED lines=17> */
[----:B------:R-:W-:-:S02]  /*ab20*/  MOV R122, R122 ;  /* 0x0000007a007a7202 */ /* 0x000fc40000000f00 */
[----:B0-----:R-:W-:Y:S02]  /*ab30*/  F2FP.F16.F32.PACK_AB R44, R173, R176 ;  /* 0x000000b0ad2c723e */ /* 0x001fe400000000ff */
[----:B------:R-:W-:Y:S02]  /*ab40*/  F2FP.F16.F32.PACK_AB R61, R91, R90 ;  /* 0x0000005a5b3d723e */ /* 0x000fe400000000ff */
[----:B------:R-:W-:Y:S01]  /*ab50*/  F2FP.F16.F32.PACK_AB R62, R159, R170 ;  /* 0x000000aa9f3e723e */ /* 0x000fe200000000ff */
[----:B------:R-:W-:Y:S01]  /*ab60*/  STSM.16.M88.4 [R118], R44 ;  /* 0x0000002c76007844 */ /* 0x000fe20000000200 */
[----:B------:R-:W-:Y:S02]  /*ab70*/  F2FP.F16.F32.PACK_AB R63, R95, R94 ;  /* 0x0000005e5f3f723e */ /* 0x000fe400000000ff */
[----:B------:R-:W-:Y:S02]  /*ab80*/  MOV R126, R126 ;  /* 0x0000007e007e7202 */ /* 0x000fe40000000f00 */
[----:B-1----:R-:W-:-:S02]  /*ab90*/  F2FP.F16.F32.PACK_AB R60, R163, R172 ;  /* 0x000000aca33c723e */ /* 0x002fc400000000ff */
[----:B------:R-:W-:Y:S02]  /*aba0*/  F2FP.F16.F32.PACK_AB R4, R155, R161 ;  /* 0x000000a19b04723e */ /* 0x000fe400000000ff */
[----:B------:R-:W-:Y:S01]  /*abb0*/  F2FP.F16.F32.PACK_AB R5, R99, R98 ;  /* 0x000000626305723e */ /* 0x000fe200000000ff */
[----:B------:R0:W-:Y:S01]  /*abc0*/  STSM.16.M88.4 [R122], R60 ;  /* 0x0000003c7a007844 */ /* 0x0001e20000000200 */
[----:B------:R-:W-:Y:S02]  /*abd0*/  F2FP.F16.F32.PACK_AB R6, R101, R157 ;  /* 0x0000009d6506723e */ /* 0x000fe400000000ff */
[----:B------:R-:W-:Y:S02]  /*abe0*/  F2FP.F16.F32.PACK_AB R7, R103, R102 ;  /* 0x000000666707723e */ /* 0x000fe400000000ff */
[----:B------:R-:W-:Y:S02]  /*abf0*/  MOV R130, R130 ;  /* 0x0000008200827202 */ /* 0x000fe40000000f00 */
[----:B------:R-:W-:Y:S01]  /*ac00*/  F2FP.F16.F32.PACK_AB R8, R105, R153 ;  /* 0x000000996908723e */ /* 0x000fe200000000ff */
[----:B------:R1:W-:Y:S01]  /*ac10*/  STSM.16.M88.4 [R126], R4 ;  /* 0x000000047e007844 */ /* 0x0003e20000000200 */
[----:B------:R-:W-:-:S02]  /*ac20*/  F2FP.F16.F32.PACK_AB R9, R107, R106 ;  /* 0x0000006a6b09723e */ /* 0x000fc400000000ff */
[----:B------:R-:W-:Y:S02]  /*ac30*/  F2FP.F16.F32.PACK_AB R10, R109, R108 ;  /* 0x0000006c6d0a723e */ /* 0x000fe400000000ff */
[----:B------:R-:W-:Y:S02]  /*ac40*/  F2FP.F16.F32.PACK_AB R11, R111, R110 ;  /* 0x0000006e6f0b723e */ /* 0x000fe400000000ff */
[----:B------:R-:W-:Y:S02]  /*ac50*/  MOV R134, R134 ;  /* 0x0000008600867202 */ /* 0x000fe40000000f00 */
[----:B------:R-:W-:Y:S01]  /*ac60*/  MOV R138, R138 ;  /* 0x0000008a008a7202 */ /* 0x000fe20000000f00 */
[----:B------:R2:W-:Y:S01]  /*ac70*/  STSM.16.M88.4 [R130], R8 ;  /* 0x0000000882007844 */ /* 0x0005e20000000200 */
[----:B0-----:R-:W-:Y:S02]  /*ac80*/  F2FP.F16.F32.PACK_AB R122, R125, R124 ;  /* 0x0000007c7d7a723e */ /* 0x001fe400000000ff */
[----:B------:R-:W-:Y:S01]  /*ac90*/  F2FP.F16.F32.PACK_AB R123, R158, R156 ;  /* 0x0000009c9e7b723e */ /* 0x000fe200000000ff */
[----:B------:R0:W-:Y:S01]  /*aca0*/  STSM.16.M88.4 [R134], R112 ;  /* 0x0000007086007844 */ /* 0x0001e20000000200 */
[----:B------:R-:W-:-:S02]  /*acb0*/  MOV R142, R142 ;  /* 0x0000008e008e7202 */ /* 0x000fc40000000f00 */
[----:B------:R-:W-:Y:S01]  /*acc0*/  F2FP.F16.F32.PACK_AB R131, R165, R164 ;  /* 0x000000a4a583723e */ /* 0x000fe200000000ff */
[----:B------:R0:W-:Y:S01]  /*acd0*/  STSM.16.M88.4 [R138], R120 ;  /* 0x000000788a007844 */ /* 0x0001e20000000200 */
[----:B-1----:R-:W-:Y:S02]  /*ace0*/  F2FP.F16.F32.PACK_AB R4, R137, R136 ;  /* 0x000000888904723e */ /* 0x002fe400000000ff */
[----:B------:R-:W-:Y:S02]  /*acf0*/  F2FP.F16.F32.PACK_AB R5, R167, R166 ;  /* 0x000000a6a705723e */ /* 0x000fe400000000ff */
[----:B------:R-:W-:Y:S02]  /*ad00*/  F2FP.F16.F32.PACK_AB R6, R141, R140 ;  /* 0x0000008c8d06723e */ /* 0x000fe400000000ff */
[----:B------:R-:W-:Y:S02]  /*ad10*/  F2FP.F16.F32.PACK_AB R7, R169, R168 ;  /* 0x000000a8a907723e */ /* 0x000fe400000000ff */
[----:B--2---:R-:W-:-:S02]  /*ad20*/  F2FP.F16.F32.PACK_AB R130, R133, R132 ;  /* 0x000000848582723e */ /* 0x004fc400000000ff */
[----:B------:R-:W-:Y:S02]  /*ad30*/  LOP3.LUT R76, R77, 0x380, RZ, 0xc0, !PT ;  /* 0x000003804d4c7812 */ /* 0x000fe400078ec0ff */
[----:B------:R-:W-:Y:S01]  /*ad40*/  LOP3.LUT R80, R81, 0x380, RZ, 0xc0, !PT ;  /* 0x0000038051507812 */ /* 0x000fe200078ec0ff */
[----:B------:R0:W-:Y:S01]  /*ad50*/  STSM.16.M88.4 [R142], R128 ;  /* 0x000000808e007844 */ /* 0x0001e20000000200 */
[----:B------:R-:W-:Y:S02]  /*ad60*/  LOP3.LUT R84, R85, 0x380, RZ, 0xc0, !PT ;  /* 0x0000038055547812 */ /* 0x000fe400078ec0ff */
[----:B------:R-:W-:Y:S01]  /*ad70*/  LOP3.LUT R88, R89, 0x380, RZ, 0xc0, !PT ;  /* 0x0000038059587812 */ /* 0x000fe200078ec0ff */
[----:B------:R0:W-:Y:S01]  /*ad80*/  STSM.16.M88.4 [R34], R4 ;  /* 0x0000000422007844 */ /* 0x0001e20000000200 */
[----:B------:R-:W-:Y:S02]  /*ad90*/  LOP3.LUT R92, R93, 0x380, RZ, 0xc0, !PT ;  /* 0x000003805d5c7812 */ /* 0x000fe400078ec0ff */
[----:B------:R-:W-:Y:S01]  /*ada0*/  SHF.R.U64 R76, R76, 0x3, RZ ;  /* 0x000000034c4c7819 */ /* 0x000fe200000012ff */
[----:B------:R0:W-:Y:S01]  /*adb0*/  STSM.16.M88.4 [R35], R144 ;  /* 0x0000009023007844 */ /* 0x0001e20000000200 */
        /* <DEDUP_REMOVED lines=62> */
.L_x_4198:
[----:B------:R-:W1:Y:S01]  /*b1a0*/  LDC R15, c[0x0][0xbe8] ;  /* 0x0002fa00ff0f7b82 */ /* 0x000e620000000800 */
[----:B------:R-:W-:Y:S01]  /*b1b0*/  ULDC UR10, c[0x0][0xac8] ;  /* 0x0002b200000a7ab9 */ /* 0x000fe20000000800 */
[----:B------:R-:W-:Y:S01]  /*b1c0*/  ULDC.64 UR8, c[0x0][0xae8] ;  /* 0x0002ba0000087ab9 */ /* 0x000fe20000000a00 */
[----:B------:R-:W-:Y:S01]  /*b1d0*/  ISETP.GE.AND P0, PT, R190, UR10, PT ;  /* 0x0000000abe007c0c */ /* 0x000fe2000bf06270 */
[----:B------:R-:W5:Y:S01]  /*b1e0*/  LD.E.128 R96, desc[UR46][R96.64] ;  /* 0x0000002e60607980 */ /* 0x000f62000c101d00 */
[----:B------:R-:W-:Y:S02]  /*b1f0*/  ISETP.GE.AND P1, PT, R17, UR10, PT ;  /* 0x0000000a11007c0c */ /* 0x000fe4000bf26270 */
[----:B0-----:R-:W-:Y:S01]  /*b200*/  SEL R3, RZ, 0xffffffff, P0 ;  /* 0xffffffffff037807 */ /* 0x001fe20000000000 */
[----:B------:R0:W5:Y:S01]  /*b210*/  LD.E.128 R4, desc[UR46][R20.64] ;  /* 0x0000002e14047980 */ /* 0x000162000c101d00 */
        /* <DEDUP_REMOVED lines=39> */
[----:B------:R-:W5:Y:S01]  /*b490*/  LD.E.128 R84, desc[UR46][R84.64] ;  /* 0x0000002e54547980 */ /* 0x000f62000c101d00 */
        /* <DEDUP_REMOVED lines=84> */
.L_x_4200:
[----:B------:R-:W-:Y:S05]  /*b9e0*/  BSYNC B1 ;  /* 0x0000000000017941 */ /* 0x000fea0003800000 */
.L_x_4199:
[----:B---3--:R-:W-:Y:S01]  /*b9f0*/  VIADD R8, R28, 0x20 ;  /* 0x000000201c087836 */ /* 0x008fe20000000000 */
[----:B--2---:R4:W2:Y:S04]  /*ba00*/  SHFL.IDX PT, R11, R27, 0x1, 0x181f ;  /* 0x00381f001b0b7f89 */ /* 0x0048a800000e0000 */
[----:B------:R-:W-:Y:S01]  /*ba10*/  ISETP.GE.AND P0, PT, R8, R29, PT ;  /* 0x0000001d0800720c */ /* 0x000fe20003f06270 */
[----:B-1----:R4:W1:-:S12]  /*ba20*/  SHFL.IDX PT, R10, R26, 0x1, 0x181f ;  /* 0x00381f001a0a7f89 */ /* 0x00285800000e0000 */
[----:B----4-:R-:W-:Y:S05]  /*ba30*/  @P0 BRA `(.L_x_4201) ;  /* 0x0000000c007c0947 */ /* 0x010fea0003800000 */
[----:B------:R-:W-:Y:S02]  /*ba40*/  ISETP.GE.AND P0, PT, R17, UR10, PT ;  /* 0x0000000a11007c0c */ /* 0x000fe4000bf06270 */
[----:B------:R-:W-:Y:S02]  /*ba50*/  ISETP.GE.AND P5, PT, R190, UR10, PT ;  /* 0x0000000abe007c0c */ /* 0x000fe4000bfa6270 */
[----:B------:R-:W-:Y:S02]  /*ba60*/  ISETP.GE.AND P3, PT, R189, UR10, PT ;  /* 0x0000000abd007c0c */ /* 0x000fe4000bf66270 */
[----:B------:R-:W-:Y:S02]  /*ba70*/  ISETP.GE.AND P2, PT, R188, UR10, PT ;  /* 0x0000000abc007c0c */ /* 0x000fe4000bf46270 */
[----:B------:R-:W-:-:S05]  /*ba80*/  ISETP.GE.AND P1, PT, R187, UR10, PT ;  /* 0x0000000abb007c0c */ /* 0x000fca000bf26270 */
[----:B-12---:R-:W-:Y:S02]  /*ba90*/  @!P0 IMAD.WIDE R8, R17, 0x2, R10 ;  /* 0x0000000211088825 */ /* 0x006fe400078e020a */
[-C--:B------:R-:W-:Y:S02]  /*baa0*/  @!P5 LEA R12, P4, R190, R10.reuse, 0x1 ;  /* 0x0000000abe0cd211 */ /* 0x080fe400078808ff */
[----:B------:R-:W-:Y:S01]  /*bab0*/  @!P3 LEA R14, P6, R189, R10, 0x1 ;  /* 0x0000000abd0eb211 */ /* 0x000fe200078c08ff */
[----:B-----5:R1:W-:Y:S01]  /*bac0*/  @!P0 ST.E.128 desc[UR46][R8.64], R4 ;  /* 0x0000000408008985 */ /* 0x0203e2000c101d2e */
        /* <DEDUP_REMOVED lines=8> */
[----:B-1----:R-:W-:-:S03]  /*bb50*/  @!P1 LEA R4, P6, R187, R10, 0x1 ;  /* 0x0000000abb049211 */ /* 0x002fc600078c08ff */
        /* <DEDUP_REMOVED lines=15> */
.L_x_4197:
        /* <DEDUP_REMOVED lines=57> */
.L_x_4203:
[----:B------:R-:W-:Y:S05]  /*bfe0*/  BSYNC B1 ;  /* 0x0000000000017941 */ /* 0x000fea0003800000 */
.L_x_4202:
        /* <DEDUP_REMOVED lines=95> */
.L_x_4205:
[----:B------:R-:W-:Y:S05]  /*c5e0*/  BSYNC B1 ;  /* 0x0000000000017941 */ /* 0x000fea0003800000 */
.L_x_4204:
        /* <DEDUP_REMOVED lines=36> */
.L_x_4201:
[----:B------:R-:W-:Y:S05]  /*c830*/  BSYNC B0 ;  /* 0x0000000000007941 */ /* 0x000fea0003800000 */
.L_x_4196:
[----:B------:R-:W-:Y:S02]  /*c840*/  ULDC UR5, c[0x0][0xc38] ;  /* 0x00030e0000057ab9 */ /* 0x000fe40000000800 */
[----:B------:R-:W-:-:S06]  /*c850*/  UISETP.GE.AND UP0, UPT, UR4, UR5, UPT ;  /* 0x000000050400728c */ /* 0x000fcc000bf06270 */
[----:B------:R-:W-:-:S13]  /*c860*/  PLOP3.LUT P0, PT, PT, PT, UP0, 0x80, 0x0 ;  /* 0x000000000000781c */ /* 0x000fda0003f0f008 */
[----:B------:R-:W-:Y:S05]  /*c870*/  @!P0 BRA `(.L_x_4206) ;  /* 0xffffff4400e48947 */ /* 0x000fea000383ffff */
[----:B------:R-:W-:Y:S05]  /*c880*/  EXIT ;  /* 0x000000000000794d */ /* 0x000fea0003800000 */
.L_x_4152:
        /* <DEDUP_REMOVED lines=16> */
[----:B------:R-:W0:Y:S01]  /*c990*/  S2R R5, SR_TID.X ;  /* 0x0000000000057919 */ /* 0x000e220000002100 */
[----:B------:R-:W2:Y:S01]  /*c9a0*/  S2UR UR5, SR_CgaCtaId ;  /* 0x00000000000579c3 */ /* 0x000ea20000008800 */
[----:B------:R-:W-:Y:S01]  /*c9b0*/  UMOV UR4, 0x400 ;  /* 0x0000040000047882 */ /* 0x000fe20000000000 */
[----:B------:R-:W-:Y:S01]  /*c9c0*/  IMAD.MOV.U32 R18, RZ, RZ, RZ ;  /* 0x000000ffff127224 */ /* 0x000fe200078e00ff */
[----:B------:R-:W-:Y:S01]  /*c9d0*/  ULDC UR41, c[0x0][0xc] ;  /* 0x0000030000297ab9 */ /* 0x000fe20000000800 */
[----:B------:R-:W-:Y:S01]  /*c9e0*/  ULDC.64 UR44, c[0x0][0x198] ;  /* 0x00006600002c7ab9 */ /* 0x000fe20000000a00 */
[----:B--2---:R-:W-:-:S06]  /*c9f0*/  ULEA UR4, UR5, UR4, 0x18 ;  /* 0x0000000405047291 */ /* 0x004fcc000f8ec03f */
[----:B------:R-:W-:Y:S01]  /*ca00*/  IMAD.U32 R17, RZ, RZ, UR4 ;  /* 0x00000004ff117e24 */ /* 0x000fe2000f8e00ff */
[C---:B0-----:R-:W-:Y:S01]  /*ca10*/  LOP3.LUT R4, R5.reuse, 0x7f, RZ, 0xc0, !PT ;  /* 0x0000007f05047812 */ /* 0x041fe200078ec0ff */
[----:B-1----:R-:W-:-:S05]  /*ca20*/  IMAD.SHL.U32 R0, R5, 0x8, RZ ;  /* 0x0000000805007824 */ /* 0x002fca00078e00ff */
[----:B------:R-:W-:-:S04]  /*ca30*/  LOP3.LUT R2, R0, 0x1f8, RZ, 0xc0, !PT ;  /* 0x000001f800027812 */ /* 0x000fc800078ec0ff */
        /* <DEDUP_REMOVED lines=11> */
[----:B------:R0:W-:Y:S04]  /*caf0*/  STL [R1], R0 ;  /* 0x0000000001007387 */ /* 0x0001e80000100800 */
[----:B------:R0:W-:Y:S02]  /*cb00*/  STL [R1+0x18], RZ ;  /* 0x000018ff01007387 */ /* 0x0001e40000100800 */
.L_x_4313:
        /* <DEDUP_REMOVED lines=23> */
.L_x_4208:
[----:B------:R-:W-:Y:S01]  /*cc80*/  ULDC UR8, c[0x0][0xc54] ;  /* 0x0003150000087ab9 */ /* 0x000fe20000000800 */
[----:B------:R-:W-:Y:S01]  /*cc90*/  UMOV UR7, UR9 ;  /* 0x0000000900077c82 */ /* 0x000fe20008000000 */
[----:B------:R-:W-:-:S11]  /*cca0*/  UISETP.NE.AND UP0, UPT, UR8, 0x1, UPT ;  /* 0x000000010800788c */ /* 0x000fd6000bf05270 */
[----:B------:R-:W-:Y:S02]  /*ccb0*/  @UP0 ULDC.64 UR10, c[0x0][0xc58] ;  /* 0x00031600000a0ab9 */ /* 0x000fe40000000a00 */
[----:B------:R-:W-:-:S04]  /*ccc0*/  UIMAD.WIDE.U32 UR4, UR9, UR10, URZ ;  /* 0x0000000a090472a5 */ /* 0x000fc8000f8e003f */
[----:B------:R-:W-:-:S04]  /*ccd0*/  @UP0 USHF.R.U32.HI UR7, URZ, UR11, UR5 ;  /* 0x0000000b3f070299 */ /* 0x000fc80008011605 */
[----:B------:R-:W-:-:S12]  /*cce0*/  UIMAD UR8, UR7, UR8, URZ ;  /* 0x00000008070872a4 */ /* 0x000fd8000f8e023f */
.L_x_4209:
[----:B------:R-:W-:Y:S01]  /*ccf0*/  ULOP3.LUT UR39, URZ, UR7, URZ, 0x33, !UPT ;  /* 0x000000073f277292 */ /* 0x000fe2000f8e333f */
[----:B------:R-:W-:Y:S01]  /*cd00*/  BSSY B7, `(.L_x_4210) ;  /* 0x00004a7000077945 */ /* 0x000fe20003800000 */
[----:B------:R-:W-:Y:S01]  /*cd10*/  ULDC UR5, c[0x0][0x448] ;  /* 0x0001120000057ab9 */ /* 0x000fe20000000800 */
[----:B------:R-:W-:Y:S01]  /*cd20*/  ULDC UR4, c[0x0][0xc3c] ;  /* 0x00030f0000047ab9 */ /* 0x000fe20000000800 */
[----:B------:R-:W-:Y:S02]  /*cd30*/  UISETP.NE.AND UP1, UPT, UR5, 0x1, UPT ;  /* 0x000000010500788c */ /* 0x000fe4000bf25270 */
[----:B------:R-:W-:Y:S01]  /*cd40*/  UIADD3 UR39, UR39, UR4, URZ ;  /* 0x0000000427277290 */ /* 0x000fe2000fffe03f */
[----:B------:R-:W-:Y:S01]  /*cd50*/  ULDC.64 UR10, c[0x0][0x418] ;  /* 0x00010600000a7ab9 */ /* 0x000fe20000000a00 */
[----:B------:R-:W-:Y:S01]  /*cd60*/  ULDC UR5, c[0x0][0x288] ;  /* 0x0000a20000057ab9 */ /* 0x000fe20000000800 */
[----:B------:R-:W-:Y:S02]  /*cd70*/  UISETP.NE.U32.AND UP0, UPT, UR10, URZ, UPT ;  /* 0x0000003f0a00728c */ /* 0x000fe4000bf05070 */
[----:B------:R-:W-:-:S02]  /*cd80*/  USHF.L.U32 UR7, UR39, 0x6, URZ ;  /* 0x0000000627077899 */ /* 0x000fc4000800063f */
[----:B------:R-:W-:Y:S02]  /*cd90*/  UISETP.NE.AND.EX UP0, UPT, UR11, URZ, UPT, UP0 ;  /* 0x0000003f0b00728c */ /* 0x000fe4000bf05300 */
[----:B------:R-:W-:Y:S01]  /*cda0*/  UIADD3 UR7, UR7, 0x3f, URZ ;  /* 0x0000003f07077890 */ /* 0x000fe2000fffe03f */
[----:B------:R-:W-:Y:S01]  /*cdb0*/  ULDC UR4, c[0x0][0x424] ;  /* 0x0001090000047ab9 */ /* 0x000fe20000000800 */
[----:B------:R-:W-:Y:S02]  /*cdc0*/  UIADD3 UR13, -UR5, 0x40, URZ ;  /* 0x00000040050d7890 */ /* 0x000fe4000fffe13f */
[----:B------:R-:W-:Y:S01]  /*cdd0*/  USEL UR11, UR4, 0x1, UP0 ;  /* 0x00000001040b7887 */ /* 0x000fe20008000000 */
[----:B------:R-:W-:Y:S01]  /*cde0*/  @UP1 ULDC UR5, c[0x0][0x44c] ;  /* 0x0001130000051ab9 */ /* 0x000fe20000000800 */
[----:B------:R-:W-:Y:S01]  /*cdf0*/  ULDC UR12, c[0x0][0x2f0] ;  /* 0x0000bc00000c7ab9 */ /* 0x000fe20000000800 */
[----:B------:R-:W-:Y:S01]  /*ce00*/  UIMAD.WIDE.U32 UR4, UR7, UR5, URZ ;  /* 0x00000005070472a5 */ /* 0x000fe2000f8e003f */
[----:B------:R-:W-:Y:S01]  /*ce10*/  @UP1 ULDC UR14, c[0x0][0x450] ;  /* 0x00011400000e1ab9 */ /* 0x000fe20000000800 */
[----:B------:R-:W-:-:S02]  /*ce20*/  UIMAD UR13, UR11, UR12, UR13 ;  /* 0x0000000c0b0d72a4 */ /* 0x000fc4000f8e020d */
[----:B------:R-:W-:Y:S02]  /*ce30*/  @UP1 USHF.R.U32.HI UR7, URZ, UR14, UR5 ;  /* 0x0000000e3f071299 */ /* 0x000fe40008011605 */
[----:B------:R-:W-:Y:S02]  /*ce40*/  UIMAD UR11, UR11, UR12, 0x3f ;  /* 0x0000003f0b0b74a4 */ /* 0x000fe4000f8e020c */
[----:B------:R-:W-:Y:S02]  /*ce50*/  UIADD3 UR7, UR13, UR7, URZ ;  /* 0x000000070d077290 */ /* 0x000fe4000fffe03f */
[----:B------:R-:W-:Y:S02]  /*ce60*/  UIADD3 UR8, UR9, -UR8, URZ ;  /* 0x8000000809087290 */ /* 0x000fe4000fffe03f */
[----:B------:R-:W-:Y:S02]  /*ce70*/  USHF.R.S32.HI UR9, URZ, 0x1f, UR11 ;  /* 0x0000001f3f097899 */ /* 0x000fe4000801140b */
[----:B------:R-:W-:-:S02]  /*ce80*/  USHF.R.S32.HI UR4, URZ, 0x1f, UR7 ;  /* 0x0000001f3f047899 */ /* 0x000fc40008011407 */
[----:B------:R-:W-:Y:S02]  /*ce90*/  ULEA.HI UR9, UR9, UR11, URZ, 0x6 ;  /* 0x0000000b09097291 */ /* 0x000fe4000f8f303f */
[----:B------:R-:W-:Y:S01]  /*cea0*/  ULEA.HI UR7, UR4, UR7, URZ, 0x6 ;  /* 0x0000000704077291 */ /* 0x000fe2000f8f303f */
[----:B------:R-:W-:Y:S01]  /*ceb0*/  ULDC UR10, c[0x0][0xc48] ;  /* 0x00031200000a7ab9 */ /* 0x000fe20000000800 */
[----:B------:R-:W-:Y:S02]  /*cec0*/  USHF.R.S32.HI UR9, URZ, 0x6, UR9 ;  /* 0x000000063f097899 */ /* 0x000fe40008011409 */
[----:B------:R-:W-:Y:S02]  /*ced0*/  USHF.R.S32.HI UR7, URZ, 0x6, UR7 ;  /* 0x000000063f077899 */ /* 0x000fe40008011407 */
[----:B------:R-:W-:Y:S02]  /*cee0*/  UISETP.NE.AND UP0, UPT, UR10, 0x1, UPT ;  /* 0x000000010a00788c */ /* 0x000fe4000bf05270 */
[----:B------:R-:W-:Y:S01]  /*cef0*/  UISETP.LT.AND UP1, UPT, UR9, UR7, UPT ;  /* 0x000000070900728c */ /* 0x000fe2000bf21270 */
[----:B------:R-:W-:-:S03]  /*cf00*/  ULDC UR5, c[0x0][0xc54] ;  /* 0x0003150000057ab9 */ /* 0x000fc60000000800 */
[----:B------:R-:W-:Y:S02]  /*cf10*/  USEL UR38, UR9, UR7, UP1 ;  /* 0x0000000709267287 */ /* 0x000fe40008800000 */
[----:B------:R-:W-:-:S03]  /*cf20*/  UIMAD UR8, UR6, UR5, UR8 ;  /* 0x00000005060872a4 */ /* 0x000fc6000f8e0208 */
[----:B------:R-:W-:Y:S01]  /*cf30*/  @UP0 ULDC UR5, c[0x0][0xc4c] ;  /* 0x0003130000050ab9 */ /* 0x000fe20000000800 */
[----:B------:R-:W-:Y:S01]  /*cf40*/  ISETP.LT.AND P0, PT, RZ, UR38, PT ;  /* 0x00000026ff007c0c */ /* 0x000fe2000bf01270 */
[----:B------:R-:W-:Y:S01]  /*cf50*/  UIMAD.WIDE.U32 UR4, UR8, UR5, URZ ;  /* 0x00000005080472a5 */ /* 0x000fe2000f8e003f */
[----:B------:R-:W-:Y:S01]  /*cf60*/  @UP0 ULDC UR6, c[0x0][0xc50] ;  /* 0x0003140000060ab9 */ /* 0x000fe20000000800 */
[----:B------:R-:W-:Y:S02]  /*cf70*/  UMOV UR42, UR8 ;  /* 0x00000008002a7c82 */ /* 0x000fe40008000000 */
[----:B------:R-:W-:-:S04]  /*cf80*/  @UP0 USHF.R.U32.HI UR42, URZ, UR6, UR5 ;  /* 0x000000063f2a0299 */ /* 0x000fc80008011605 */
[----:B------:R-:W-:-:S04]  /*cf90*/  UIADD3 UR36, -UR42, URZ, URZ ;  /* 0x0000003f2a247290 */ /* 0x000fc8000fffe13f */
[----:B------:R-:W-:Y:S01]  /*cfa0*/  UIMAD UR36, UR10, UR36, UR8 ;  /* 0x000000240a2472a4 */ /* 0x000fe2000f8e0208 */
[----:B------:R-:W-:Y:S11]  /*cfb0*/  @P0 BRA `(.L_x_4211) ;  /* 0x0000000000480947 */ /* 0x000ff60003800000 */
        /* <DEDUP_REMOVED lines=18> */
.L_x_4211:
        /* <DEDUP_REMOVED lines=20> */
.L_x_4214:
[----:B------:R-:W-:Y:S05]  /*d220*/  BSYNC B6 ;  /* 0x0000000000067941 */ /* 0x000fea0003800000 */
.L_x_4213:
        /* <DEDUP_REMOVED lines=20> */
.L_x_4217:
        /* <DEDUP_REMOVED lines=15> */
.L_x_4216:
[----:B------:R-:W-:Y:S05]  /*d460*/  BSYNC B6 ;  /* 0x0000000000067941 */ /* 0x000fea0003800000 */
.L_x_4215:
        /* <DEDUP_REMOVED lines=26> */
.L_x_4329:
        /* <DEDUP_REMOVED lines=9> */
.L_x_4332:
        /* <DEDUP_REMOVED lines=22> */
.L_x_4221:
        /* <DEDUP_REMOVED lines=8> */
.L_x_4333:
        /* <DEDUP_REMOVED lines=8> */
.L_x_4223:
        /* <DEDUP_REMOVED lines=19> */
.L_x_4219:
        /* <DEDUP_REMOVED lines=22> */
.L_x_4225:
[----:B------:R-:W-:Y:S05]  /*db90*/  BSYNC B6 ;  /* 0x0000000000067941 */ /* 0x000fea0003800000 */
.L_x_4224:
[----:B------:R1:W5:Y:S01]  /*dba0*/  LDL R8, [R1+0x1c] ;  /* 0x00001c0001087983 */ /* 0x0003620000100800 */
[----:B0-----:R-:W0:Y:S01]  /*dbb0*/  LDC R7, c[0x0][0x448] ;  /* 0x00011200ff077b82 */ /* 0x001e220000000800 */
[----:B------:R-:W2:Y:S01]  /*dbc0*/  S2R R0, SR_TID.X ;  /* 0x0000000000007919 */ /* 0x000ea20000002100 */
[----:B------:R-:W3:Y:S01]  /*dbd0*/  S2R R2, SR_TID.X ;  /* 0x0000000000027919 */ /* 0x000ee20000002100 */
[----:B------:R-:W-:Y:S01]  /*dbe0*/  USHF.R.S32.HI UR4, URZ, 0x1f, UR36 ;  /* 0x0000001f3f047899 */ /* 0x000fe20008011424 */
[----:B------:R-:W-:Y:S01]  /*dbf0*/  ULDC.64 UR8, c[0x0][0x2d8] ;  /* 0x0000b60000087ab9 */ /* 0x000fe20000000a00 */
[----:B0-----:R-:W-:Y:S01]  /*dc00*/  ISETP.NE.AND P0, PT, R7, 0x1, PT ;  /* 0x000000010700780c */ /* 0x001fe20003f05270 */
[----:B--2---:R-:W-:-:S12]  /*dc10*/  IMAD.SHL.U32 R4, R0, 0x10, RZ ;  /* 0x0000001000047824 */ /* 0x004fd800078e00ff */
[----:B------:R-:W0:Y:S01]  /*dc20*/  @P0 LDC R3, c[0x0][0x44c] ;  /* 0x00011300ff030b82 */ /* 0x000e220000000800 */
[----:B---3--:R-:W-:-:S04]  /*dc30*/  LOP3.LUT R2, R2, 0x7f, RZ, 0xc0, !PT ;  /* 0x0000007f02027812 */ /* 0x008fc800078ec0ff */
[----:B------:R-:W-:-:S03]  /*dc40*/  SHF.R.U32.HI R2, RZ, 0x3, R2 ;  /* 0x00000003ff027819 */ /* 0x000fc60000011602 */
[----:B------:R-:W2:Y:S01]  /*dc50*/  @P0 LDC R0, c[0x0][0x450] ;  /* 0x00011400ff000b82 */ /* 0x000ea20000000800 */
[----:B------:R-:W-:Y:S01]  /*dc60*/  LOP3.LUT R4, R2, 0x70, R4, 0xf8, !PT ;  /* 0x0000007002047812 */ /* 0x000fe200078ef804 */
[----:B------:R-:W-:Y:S01]  /*dc70*/  IMAD.U32 R2, RZ, RZ, UR39 ;  /* 0x00000027ff027e24 */ /* 0x000fe2000f8e00ff */
[----:B------:R-:W-:Y:S02]  /*dc80*/  UIMAD UR6, UR4, UR8, URZ ;  /* 0x00000008040672a4 */ /* 0x000fe4000f8e023f */
[----:B------:R-:W-:Y:S01]  /*dc90*/  UIMAD.WIDE.U32 UR4, UR36, UR8, URZ ;  /* 0x00000008240472a5 */ /* 0x000fe2000f8e003f */
[----:B------:R-:W-:Y:S01]  /*dca0*/  IMAD R2, R2, 0x40, R4 ;  /* 0x0000004002027824 */ /* 0x000fe200078e0204 */
[----:B------:R-:W-:Y:S02]  /*dcb0*/  UIMAD UR6, UR36, UR9, UR6 ;  /* 0x00000009240672a4 */ /* 0x000fe4000f8e0206 */
[----:B------:R-:W-:Y:S02]  /*dcc0*/  USHF.R.S32.HI UR7, URZ, 0x1f, UR42 ;  /* 0x0000001f3f077899 */ /* 0x000fe4000801142a */
[----:B------:R-:W-:Y:S01]  /*dcd0*/  UIADD3 UR5, UR5, UR6, URZ ;  /* 0x0000000605057290 */ /* 0x000fe2000fffe03f */
[----:B------:R-:W-:Y:S01]  /*dce0*/  IMAD.MOV.U32 R6, RZ, RZ, R2 ;  /* 0x000000ffff067224 */ /* 0x000fe200078e0002 */
[----:B------:R-:W-:Y:S01]  /*dcf0*/  ULDC.64 UR8, c[0x0][0x2e0] ;  /* 0x0000b80000087ab9 */ /* 0x000fe20000000a00 */
[----:B0-----:R-:W-:Y:S01]  /*dd00*/  @P0 IMAD.HI.U32 R3, R2, R3, RZ ;  /* 0x0000000302030227 */ /* 0x001fe200078e00ff */
[----:B------:R-:W-:Y:S01]  /*dd10*/  UIMAD.WIDE.U32 UR4, UR42, UR8, UR4 ;  /* 0x000000082a0472a5 */ /* 0x000fe2000f8e0004 */
[----:B------:R-:W0:Y:S01]  /*dd20*/  S2R R10, SR_TID.X ;  /* 0x00000000000a7919 */ /* 0x000e220000002100 */
[----:B------:R-:W-:-:S02]  /*dd30*/  UIMAD UR6, UR7, UR8, URZ ;  /* 0x00000008070672a4 */ /* 0x000fc4000f8e023f */
[----:B--2---:R-:W-:Y:S02]  /*dd40*/  @P0 SHF.R.U32.HI R6, RZ, R0, R3 ;  /* 0x00000000ff060219 */ /* 0x004fe40000011603 */
[----:B------:R-:W-:Y:S01]  /*dd50*/  UIMAD UR6, UR42, UR9, UR6 ;  /* 0x000000092a0672a4 */ /* 0x000fe2000f8e0206 */
[----:B------:R-:W-:Y:S02]  /*dd60*/  IMAD.U32 R4, RZ, RZ, UR4 ;  /* 0x00000004ff047e24 */ /* 0x000fe4000f8e00ff */
        /* <DEDUP_REMOVED lines=24> */
[----:B------:R-:W-:Y:S02]  /*def0*/  LOP3.LUT R10, R10, 0x7f, RZ, 0xc0, !PT ;  /* 0x0000007f0a0a7812 */ /* 0x000fe400078ec0ff */
[----:B------:R-:W-:Y:S02]  /*df00*/  ISETP.GE.AND P0, PT, R9, UR6, PT ;  /* 0x0000000609007c0c */ /* 0x000fe4000bf06270 */
[----:B------:R-:W-:-:S02]  /*df10*/  LEA.HI.X R2, R2, UR5, R3, 0x1, P1 ;  /* 0x0000000502027c11 */ /* 0x000fc400088f0c03 */
[----:B------:R-:W-:Y:S01]  /*df20*/  SHF.R.U32.HI R10, RZ, 0x3, R10 ;  /* 0x00000003ff0a7819 */ /* 0x000fe2000001160a */
[----:B-1----:R-:W-:Y:S08]  /*df30*/  BRA.DIV UR4, `(.L_x_4226) ;  /* 0x00000042048c7947 */ /* 0x002ff0000b800000 */
[----:B------:R-:W0:Y:S01]  /*df40*/  SHFL.IDX PT, R6, R0, RZ, 0x181f ;  /* 0x00181fff00067589 */ /* 0x000e2200000e0000 */
[----:B------:R-:W-:Y:S01]  /*df50*/  IMAD.U32 R4, RZ, RZ, UR39 ;  /* 0x00000027ff047e24 */ /* 0x000fe2000f8e00ff */
[----:B------:R-:W-:Y:S02]  /*df60*/  ULDC UR4, c[0x0][0x288] ;  /* 0x0000a20000047ab9 */ /* 0x000fe40000000800 */
[----:B------:R-:W1:Y:S01]  /*df70*/  SHFL.IDX PT, R5, R2, RZ, 0x181f ;  /* 0x00181fff02057589 */ /* 0x000e6200000e0000 */
[----:B------:R-:W-:Y:S02]  /*df80*/  IMAD R3, R7, UR4, RZ ;  /* 0x0000000407037c24 */ /* 0x000fe4000f8e02ff */
[----:B------:R-:W-:-:S05]  /*df90*/  IMAD R4, R4, 0x40, R10 ;  /* 0x0000004004047824 */ /* 0x000fca00078e020a */
[----:B------:R-:W-:-:S13]  /*dfa0*/  ISETP.GE.AND P1, PT, R4, R3, PT ;  /* 0x000000030400720c */ /* 0x000fda0003f26270 */
[----:B0-----:R-:W-:-:S05]  /*dfb0*/  @!P1 LEA R6, P2, R9, R6, 0x1 ;  /* 0x0000000609069211 */ /* 0x001fca00078408ff */
[----:B-1----:R-:W-:-:S04]  /*dfc0*/  @!P1 IMAD.X R5, RZ, RZ, R5, P2 ;  /* 0x000000ffff059224 */ /* 0x002fc800010e0605 */
        /* <DEDUP_REMOVED lines=21> */
.L_x_4342:
        /* <DEDUP_REMOVED lines=10> */
.L_x_4227:
        /* <DEDUP_REMOVED lines=18> */
.L_x_4343:
[----:B------:R-:W-:Y:S05]  /*e2e0*/  BSYNC B0 ;  /* 0x0000000000007941 */ /* 0x000fea0003800000 */
.L_x_4228:
[----:B------:R-:W2:Y:S01]  /*e2f0*/  LDL R2, [R1+0x8] ;  /* 0x0000080001027983 */ /* 0x000ea20000100800 */
[----:B------:R-:W-:Y:S01]  /*e300*/  BSSY B0, `(.L_x_4230) ;  /* 0x0000095000007945 */ /* 0x000fe20003800000 */
[----:B--2---:R-:W-:-:S13]  /*e310*/  ISETP.NE.AND P0, PT, R2, RZ, PT ;  /* 0x000000ff0200720c */ /* 0x004fda0003f05270 */
[----:B------:R-:W-:Y:S05]  /*e320*/  @!P0 BRA `(.L_x_4231) ;  /* 0x0000000800488947 */ /* 0x000fea0003800000 */
[----:B------:R-:W2:Y:S01]  /*e330*/  LDL R3, [R1] ;  /* 0x0000000001037983 */ /* 0x000ea20000100800 */
        /* <DEDUP_REMOVED lines=8> */
.L_x_4344:
[----:B------:R-:W-:Y:S05]  /*e3c0*/  BSYNC B1 ;  /* 0x0000000000017941 */ /* 0x000fea0003800000 */
.L_x_4232:
        /* <DEDUP_REMOVED lines=9> */
.L_x_4235:
[----:B------:R-:W-:Y:S05]  /*e460*/  BSYNC B1 ;  /* 0x0000000000017941 */ /* 0x000fea0003800000 */
.L_x_4234:
        /* <DEDUP_REMOVED lines=11> */
.L_x_4236:
        /* <DEDUP_REMOVED lines=15> */
.L_x_4237:
        /* <DEDUP_REMOVED lines=15> */
.L_x_4238:
        /* <DEDUP_REMOVED lines=15> */
.L_x_4239:
        /* <DEDUP_REMOVED lines=15> */
.L_x_4240:
        /* <DEDUP_REMOVED lines=15> */
.L_x_4241:
        /* <DEDUP_REMOVED lines=15> */
.L_x_4242:
        /* <DEDUP_REMOVED lines=15> */
.L_x_4243:
        /* <DEDUP_REMOVED lines=10> */
.L_x_4231:
[----:B------:R-:W-:Y:S05]  /*ec50*/  BSYNC B0 ;  /* 0x0000000000007941 */ /* 0x000fea0003800000 */
.L_x_4230:
[----:B------:R-:W-:-:S06]  /*ec60*/  UISETP.GE.AND UP0, UPT, UR38, 0x2, UPT ;  /* 0x000000022600788c */ /* 0x000fcc000bf06270 */
[----:B------:R-:W-:-:S13]  /*ec70*/  PLOP3.LUT P0, PT, PT, PT, UP0, 0x80, 0x0 ;  /* 0x000000000000781c */ /* 0x000fda0003f0f008 */
[----:B------:R-:W-:Y:S05]  /*ec80*/  @!P0 BRA `(.L_x_4244) ;  /* 0x0000002800508947 */ /* 0x000fea0003800000 */
[----:B------:R-:W-:Y:S02]  /*ec90*/  ULOP3.LUT UR4, UR38, 0x1, URZ, 0xc0, !UPT ;  /* 0x0000000126047892 */ /* 0x000fe4000f8ec03f */
[----:B------:R-:W-:Y:S02]  /*eca0*/  IMAD.U32 R6, RZ, RZ, UR38 ;  /* 0x00000026ff067e24 */ /* 0x000fe4000f8e00ff */
[----:B------:R-:W-:Y:S02]  /*ecb0*/  UISETP.NE.U32.AND UP0, UPT, UR4, 0x1, UPT ;  /* 0x000000010400788c */ /* 0x000fe4000bf05070 */
[----:B------:R-:W-:-:S04]  /*ecc0*/  VIADD R6, R6, 0xfffffffe ;  /* 0xfffffffe06067836 */ /* 0x000fc80000000000 */
[----:B0-----:R-:W-:Y:S01]  /*ecd0*/  IMAD.MOV.U32 R0, RZ, RZ, R6 ;  /* 0x000000ffff007224 */ /* 0x001fe200078e0006 */
[----:B------:R-:W-:-:S13]  /*ece0*/  PLOP3.LUT P0, PT, PT, PT, UP0, 0x80, 0x0 ;  /* 0x000000000000781c */ /* 0x000fda0003f0f008 */
[----:B------:R-:W-:Y:S05]  /*ecf0*/  @!P0 BRA `(.L_x_4245) ;  /* 0x0000000c00648947 */ /* 0x000fea0003800000 */
        /* <DEDUP_REMOVED lines=11> */
[----:B------:R-:W2:Y:S01]  /*edb0*/  LDL R4, [R1+0xc] ;  /* 0x00000c0001047983 */ /* 0x000ea20000100800 */
[----:B------:R-:W-:Y:S01]  /*edc0*/  IMAD.MOV.U32 R0, RZ, RZ, R6 ;  /* 0x000000ffff007224 */ /* 0x000fe200078e0006 */
        /* <DEDUP_REMOVED lines=9> */
[----:B------:R-:W-:Y:S02]  /*ee60*/  @P0 SHF.R.U32.HI R2, RZ, R3, R4 ;  /* 0x00000003ff020219 */ /* 0x000fe40000011604 */
[----:B------:R-:W1:Y:S03]  /*ee70*/  LDC.64 R4, c[0x0][0x418] ;  /* 0x00010600ff047b82 */ /* 0x000e660000000a00 */
[----:B------:R-:W-:-:S04]  /*ee80*/  IMAD.MOV R3, RZ, RZ, -R2 ;  /* 0x000000ffff037224 */ /* 0x000fc800078e0a02 */
[----:B------:R-:W-:Y:S01]  /*ee90*/  IMAD R0, R0, R3, R6 ;  /* 0x0000000300007224 */ /* 0x000fe200078e0206 */
[----:B------:R-:W-:-:S03]  /*eea0*/  SHF.R.S32.HI R3, RZ, 0x1f, R2 ;  /* 0x0000001fff037819 */ /* 0x000fc60000011402 */
[----:B------:R-:W-:-:S03]  /*eeb0*/  IMAD.WIDE.U32 R2, R19, UR4, R2 ;  /* 0x0000000413027c25 */ /* 0x000fc6000f8e0002 */
[----:B-1----:R-:W-:Y:S01]  /*eec0*/  LEA R4, P0, R2, R4, 0x2 ;  /* 0x0000000402047211 */ /* 0x002fe200078010ff */
[----:B--2---:R-:W-:-:S04]  /*eed0*/  IMAD R7, R7, UR4, RZ ;  /* 0x0000000407077c24 */ /* 0x004fc8000f8e02ff */
[----:B------:R-:W-:-:S04]  /*eee0*/  IMAD R7, R19, UR5, R7 ;  /* 0x0000000513077c24 */ /* 0x000fc8000f8e0207 */
[----:B------:R-:W-:-:S05]  /*eef0*/  IMAD.IADD R7, R7, 0x1, R3 ;  /* 0x0000000107077824 */ /* 0x000fca00078e0203 */
[----:B------:R-:W-:-:S05]  /*ef00*/  LEA.HI.X R5, R2, R5, R7, 0x2, P0 ;  /* 0x0000000502057211 */ /* 0x000fca00000f1407 */
[----:B------:R1:W5:Y:S02]  /*ef10*/  LDG.E R16, desc[UR46][R4.64] ;  /* 0x0000002e04107981 */ /* 0x000364000c1e1900 */
.L_x_4248:
[----:B------:R-:W2:Y:S01]  /*ef20*/  S2R R2, SR_TID.X ;  /* 0x0000000000027919 */ /* 0x000ea20000002100 */
[----:B-1----:R-:W-:Y:S01]  /*ef30*/  SHF.L.U32 R4, R8, 0x1f, RZ ;  /* 0x0000001f08047819 */ /* 0x002fe200000006ff */
[----:B------:R-:W-:Y:S01]  /*ef40*/  BSSY B1, `(.L_x_4249) ;  /* 0x0000006000017945 */ /* 0x000fe20003800000 */
[----:B--2---:R-:W-:Y:S01]  /*ef50*/  LOP3.LUT R3, R2, 0x7f, RZ, 0xc0, !PT ;  /* 0x0000007f02037812 */ /* 0x004fe200078ec0ff */
[----:B------:R-:W-:-:S03]  /*ef60*/  IMAD R2, R18, 0x8, R17 ;  /* 0x0000000812027824 */ /* 0x000fc600078e0211 */
[----:B------:R-:W-:Y:S01]  /*ef70*/  ISETP.NE.AND P1, PT, R3, RZ, PT ;  /* 0x000000ff0300720c */ /* 0x000fe20003f25270 */
[----:B------:R-:W1:Y:S02]  /*ef80*/  SYNCS.PHASECHK.TRANS64.TRYWAIT P0, [R2+URZ+0x28c40], R4 ;  /* 0x028c4004020075a7 */ /* 0x000e64000800017f */
[----:B-1----:R-:W-:Y:S10]  /*ef90*/  @!P0 BRA `(.L_x_4250) ;  /* 0x0000003400d08947 */ /* 0x002ff40003800000 */
.L_x_4345:
[----:B------:R-:W-:Y:S05]  /*efa0*/  BSYNC B1 ;  /* 0x0000000000017941 */ /* 0x000fea0003800000 */
.L_x_4249:
        /* <DEDUP_REMOVED lines=9> */
.L_x_4252:
[----:B------:R-:W-:Y:S05]  /*f040*/  BSYNC B1 ;  /* 0x0000000000017941 */ /* 0x000fea0003800000 */
.L_x_4251:
[----:B------:R-:W-:Y:S01]  /*f050*/  IMAD.SHL.U32 R3, R0, 0x40, RZ ;  /* 0x0000004000037824 */ /* 0x000fe200078e00ff */
[----:B------:R-:W-:Y:S01]  /*f060*/  UIADD3 UR4, UP0, UR44, 0x370, URZ ;  /* 0x000003702c047890 */ /* 0x000fe2000ff1e03f */
[----:B------:R-:W-:Y:S01]  /*f070*/  IMAD.MOV.U32 R7, RZ, RZ, RZ ;  /* 0x000000ffff077224 */ /* 0x000fe200078e00ff */
[----:B------:R-:W-:Y:S01]  /*f080*/  PLOP3.LUT P0, PT, PT, PT, PT, 0x80, 0x0 ;  /* 0x000000000000781c */ /* 0x000fe20003f0f070 */
[----:B------:R-:W-:Y:S01]  /*f090*/  IMAD R0, R18, 0x2000, R17 ;  /* 0x0000200012007824 */ /* 0x000fe200078e0211 */
[----:B------:R-:W-:Y:S01]  /*f0a0*/  R2UR UR11, R3 ;  /* 0x00000000030b72ca */ /* 0x000fe200000e0000 */
[----:B------:R-:W-:Y:S01]  /*f0b0*/  VIADD R5, R2, 0x28c30 ;  /* 0x00028c3002057836 */ /* 0x000fe20000000000 */
[----:B------:R-:W-:Y:S01]  /*f0c0*/  R2UR UR10, R7 ;  /* 0x00000000070a72ca */ /* 0x000fe200000e0000 */
[----:B------:R-:W-:Y:S01]  /*f0d0*/  VIADD R0, R0, 0x22400 ;  /* 0x0002240000007836 */ /* 0x000fe20000000000 */
[----:B------:R-:W-:Y:S01]  /*f0e0*/  UIADD3.X UR5, URZ, UR45, URZ, UP0, !UPT ;  /* 0x0000002d3f057290 */ /* 0x000fe200087fe43f */
[----:B------:R-:W-:Y:S01]  /*f0f0*/  UMOV UR6, 0x0 ;  /* 0x0000000000067882 */ /* 0x000fe20000000000 */
[----:B------:R-:W-:-:S11]  /*f100*/  UMOV UR7, 0x14f00000 ;  /* 0x14f0000000077882 */ /* 0x000fd60000000000 */
.L_x_4253:
[----:B------:R-:W-:-:S13]  /*f110*/  @P0 ELECT P2, URZ, PT ;  /* 0x00000000003f082f */ /* 0x000fda0003840000 */
[----:B-----5:R-:W-:Y:S01]  /*f120*/  @P2 R2UR UR13, R16 ;  /* 0x00000000100d22ca */ /* 0x020fe200000e0000 */
[----:B------:R-:W-:Y:S01]  /*f130*/  UMOV UR12, UR36 ;  /* 0x00000024000c7c82 */ /* 0x000fe20008000000 */
        /* <DEDUP_REMOVED lines=9> */
.L_x_4346:
[----:B------:R-:W-:Y:S05]  /*f1d0*/  BSYNC B1 ;  /* 0x0000000000017941 */ /* 0x000fea0003800000 */
.L_x_4254:
[----:B------:R-:W-:Y:S01]  /*f1e0*/  BSSY B1, `(.L_x_4256) ;  /* 0x000000b000017945 */ /* 0x000fe20003800000 */
[----:B0-----:R-:W-:Y:S02]  /*f1f0*/  IMAD.MOV.U32 R8, RZ, RZ, 0x0 ;  /* 0x00000000ff087424 */ /* 0x001fe400078e00ff */
        /* <DEDUP_REMOVED lines=9> */
.L_x_4257:
[----:B------:R-:W-:Y:S05]  /*f290*/  BSYNC B1 ;  /* 0x0000000000017941 */ /* 0x000fea0003800000 */
.L_x_4256:
[----:B------:R-:W-:Y:S01]  /*f2a0*/  R2UR UR10, R7 ;  /* 0x00000000070a72ca */ /* 0x000fe200000e0000 */
[----:B------:R-:W-:Y:S01]  /*f2b0*/  IMAD R0, R18, 0x10000, R17 ;  /* 0x0001000012007824 */ /* 0x000fe200078e0211 */
[----:B------:R-:W-:Y:S01]  /*f2c0*/  R2UR UR6, R8 ;  /* 0x00000000080672ca */ /* 0x000fe200000e0000 */
[----:B------:R-:W-:Y:S01]  /*f2d0*/  UIADD3 UR4, UP0, UR44, 0x470, URZ ;  /* 0x000004702c047890 */ /* 0x000fe2000ff1e03f */
[----:B------:R-:W-:Y:S01]  /*f2e0*/  R2UR UR7, R9 ;  /* 0x00000000090772ca */ /* 0x000fe200000e0000 */
[----:B-12---:R-:W-:Y:S01]  /*f2f0*/  VIADD R2, R2, 0x28c50 ;  /* 0x00028c5002027836 */ /* 0x006fe20000000000 */
[----:B------:R-:W-:Y:S01]  /*f300*/  R2UR UR11, R3 ;  /* 0x00000000030b72ca */ /* 0x000fe200000e0000 */
[----:B------:R-:W-:Y:S01]  /*f310*/  VIADD R4, R0, 0x400 ;  /* 0x0000040000047836 */ /* 0x000fe20000000000 */
[----:B------:R-:W-:Y:S01]  /*f320*/  PLOP3.LUT P0, PT, PT, PT, PT, 0x80, 0x0 ;  /* 0x000000000000781c */ /* 0x000fe20003f0f070 */
[----:B------:R-:W-:-:S12]  /*f330*/  UIADD3.X UR5, URZ, UR45, URZ, UP0, !UPT ;  /* 0x0000002d3f057290 */ /* 0x000fd800087fe43f */
.L_x_4258:
[----:B------:R-:W-:-:S13]  /*f340*/  @P0 ELECT P1, URZ, PT ;  /* 0x00000000003f082f */ /* 0x000fda0003820000 */
[----:B------:R-:W-:Y:S01]  /*f350*/  @P1 R2UR UR13, R16 ;  /* 0x00000000100d12ca */ /* 0x000fe200000e0000 */
[----:B------:R-:W-:Y:S01]  /*f360*/  UMOV UR12, UR36 ;  /* 0x00000024000c7c82 */ /* 0x000fe20008000000 */
        /* <DEDUP_REMOVED lines=10> */
[----:B------:R-:W-:Y:S02]  /*f410*/  R2UR UR11, R3 ;  /* 0x00000000030b72ca */ /* 0x000fe400000e0000 */
[----:B------:R-:W-:-:S13]  /*f420*/  PLOP3.LUT P0, PT, PT, PT, PT, 0x80, 0x0 ;  /* 0x000000000000781c */ /* 0x000fda0003f0f070 */
.L_x_4259:
        /* <DEDUP_REMOVED lines=15> */
.L_x_4260:
        /* <DEDUP_REMOVED lines=15> */
.L_x_4261:
        /* <DEDUP_REMOVED lines=15> */
.L_x_4262:
        /* <DEDUP_REMOVED lines=15> */
.L_x_4263:
        /* <DEDUP_REMOVED lines=15> */
.L_x_4264:
        /* <DEDUP_REMOVED lines=15> */
.L_x_4265:
        /* <DEDUP_REMOVED lines=8> */
[----:B-1----:R-:W-:Y:S05]  /*fa50*/  @P0 BRA.U.ANY `(.L_x_4265) ;  /* 0xfffffffd00dc0947 */ /* 0x002fea000393ffff */
.L_x_4247:
[----:B------:R-:W-:Y:S05]  /*fa60*/  BSYNC B0 ;  /* 0x0000000000007941 */ /* 0x000fea0003800000 */
.L_x_4246:
[----:B------:R-:W-:-:S06]  /*fa70*/  UIADD3 UR4, UR38, -0x3, URZ ;  /* 0xfffffffd26047890 */ /* 0x000fcc000fffe03f */
[----:B------:R-:W-:-:S07]  /*fa80*/  IMAD.U32 R0, RZ, RZ, UR4 ;  /* 0x00000004ff007e24 */ /* 0x000fce000f8e00ff */
.L_x_4245:
[----:B------:R-:W-:Y:S01]  /*fa90*/  ISETP.NE.AND P0, PT, R6, RZ, PT ;  /* 0x000000ff0600720c */ /* 0x000fe20003f05270 */
[----:B------:R-:W-:-:S12]  /*faa0*/  BSSY B0, `(.L_x_4244) ;  /* 0x00001b2000007945 */ /* 0x000fd80003800000 */
[----:B------:R-:W-:Y:S05]  /*fab0*/  @!P0 BRA `(.L_x_4266) ;  /* 0x0000001800c08947 */ /* 0x000fea0003800000 */
.L_x_4307:
        /* <DEDUP_REMOVED lines=34> */
.L_x_4269:
        /* <DEDUP_REMOVED lines=8> */
.L_x_4347:
[----:B------:R-:W-:Y:S05]  /*fd60*/  BSYNC B2 ;  /* 0x0000000000027941 */ /* 0x000fea0003800000 */
.L_x_4270:
        /* <DEDUP_REMOVED lines=9> */
.L_x_4273:
[----:B------:R-:W-:Y:S05]  /*fe00*/  BSYNC B2 ;  /* 0x0000000000027941 */ /* 0x000fea0003800000 */
.L_x_4272:
        /* <DEDUP_REMOVED lines=11> */
.L_x_4274:
        /* <DEDUP_REMOVED lines=13> */
.L_x_4348:
[----:B------:R-:W-:Y:S05]  /*ff90*/  BSYNC B2 ;  /* 0x0000000000027941 */ /* 0x000fea0003800000 */
.L_x_4275:
        /* <DEDUP_REMOVED lines=11> */
.L_x_4278:
[----:B------:R-:W-:Y:S05]  /*10050*/  BSYNC B2 ;  /* 0x0000000000027941 */ /* 0x000fea0003800000 */
.L_x_4277:
        /* <DEDUP_REMOVED lines=9> */
.L_x_4279:
        /* <DEDUP_REMOVED lines=15> */
.L_x_4280:
        /* <DEDUP_REMOVED lines=15> */
.L_x_4281:
        /* <DEDUP_REMOVED lines=15> */
.L_x_4282:
        /* <DEDUP_REMOVED lines=15> */
.L_x_4283:
        /* <DEDUP_REMOVED lines=15> */
.L_x_4284:
        /* <DEDUP_REMOVED lines=15> */
.L_x_4285:
        /* <DEDUP_REMOVED lines=15> */
.L_x_4286:
        /* <DEDUP_REMOVED lines=10> */
.L_x_4268:
[----:B------:R-:W-:Y:S05]  /*10820*/  BSYNC B1 ;  /* 0x0000000000017941 */ /* 0x000fea0003800000 */
.L_x_4267:
[----:B------:R-:W2:Y:S01]  /*10830*/  LDL R2, [R1+0x8] ;  /* 0x0000080001027983 */ /* 0x000ea20000100800 */
[----:B------:R-:W-:Y:S01]  /*10840*/  VIADD R7, R7, 0x1 ;  /* 0x0000000107077836 */ /* 0x000fe20000000000 */
[----:B------:R-:W-:Y:S04]  /*10850*/  BSSY B1, `(.L_x_4287) ;  /* 0x00000d3000017945 */ /* 0x000fe80003800000 */
[----:B------:R-:W-:-:S04]  /*10860*/  ISETP.NE.AND P0, PT, R7, 0x2, PT ;  /* 0x000000020700780c */ /* 0x000fc80003f05270 */
[----:B------:R-:W-:Y:S02]  /*10870*/  SEL R3, RZ, 0x1, P0 ;  /* 0x00000001ff037807 */ /* 0x000fe40000000000 */
[----:B------:R-:W-:Y:S02]  /*10880*/  SEL R18, R7, RZ, P0 ;  /* 0x000000ff07127207 */ /* 0x000fe40000000000 */
[----:B0-----:R-:W-:-:S05]  /*10890*/  LOP3.LUT R8, R6, R3, RZ, 0x3c, !PT ;  /* 0x0000000306087212 */ /* 0x001fca00078e3cff */
[----:B------:R0:W-:Y:S01]  /*108a0*/  STL [R1], R8 ;  /* 0x0000000801007387 */ /* 0x0001e20000100800 */
[----:B--2---:R-:W-:-:S13]  /*108b0*/  ISETP.NE.AND P2, PT, R2, RZ, PT ;  /* 0x000000ff0200720c */ /* 0x004fda0003f45270 */
[----:B0-----:R-:W-:Y:S05]  /*108c0*/  @!P2 BRA `(.L_x_4288) ;  /* 0x0000000c002ca947 */ /* 0x001fea0003800000 */
        /* <DEDUP_REMOVED lines=23> */
.L_x_4289:
        /* <DEDUP_REMOVED lines=8> */
.L_x_4349:
[----:B------:R-:W-:Y:S05]  /*10ac0*/  BSYNC B2 ;  /* 0x0000000000027941 */ /* 0x000fea0003800000 */
.L_x_4290:
        /* <DEDUP_REMOVED lines=9> */
.L_x_4293:
[----:B------:R-:W-:Y:S05]  /*10b60*/  BSYNC B2 ;  /* 0x0000000000027941 */ /* 0x000fea0003800000 */
.L_x_4292:
        /* <DEDUP_REMOVED lines=11> */
.L_x_4294:
        /* <DEDUP_REMOVED lines=13> */
.L_x_4350:
[----:B------:R-:W-:Y:S05]  /*10cf0*/  BSYNC B2 ;  /* 0x0000000000027941 */ /* 0x000fea0003800000 */
.L_x_4295:
        /* <DEDUP_REMOVED lines=11> */
.L_x_4298:
[----:B------:R-:W-:Y:S05]  /*10db0*/  BSYNC B2 ;  /* 0x0000000000027941 */ /* 0x000fea0003800000 */
.L_x_4297:
        /* <DEDUP_REMOVED lines=9> */
.L_x_4299:
        /* <DEDUP_REMOVED lines=15> */
.L_x_4300:
        /* <DEDUP_REMOVED lines=15> */
.L_x_4301:
        /* <DEDUP_REMOVED lines=15> */
.L_x_4302:
        /* <DEDUP_REMOVED lines=15> */
.L_x_4303:
        /* <DEDUP_REMOVED lines=15> */
.L_x_4304:
        /* <DEDUP_REMOVED lines=15> */
.L_x_4305:
        /* <DEDUP_REMOVED lines=15> */
.L_x_4306:
        /* <DEDUP_REMOVED lines=10> */
.L_x_4288:
[----:B------:R-:W-:Y:S05]  /*11580*/  BSYNC B1 ;  /* 0x0000000000017941 */ /* 0x000fea0003800000 */
.L_x_4287:
[C---:B------:R-:W-:Y:S01]  /*11590*/  ISETP.GT.AND P0, PT, R0.reuse, 0x1, PT ;  /* 0x000000010000780c */ /* 0x040fe20003f04270 */
[----:B------:R-:W-:-:S12]  /*115a0*/  VIADD R0, R0, 0xfffffffe ;  /* 0xfffffffe00007836 */ /* 0x000fd80000000000 */
[----:B------:R-:W-:Y:S05]  /*115b0*/  @P0 BRA `(.L_x_4307) ;  /* 0xffffffe400400947 */ /* 0x000fea000383ffff */
.L_x_4266:
[----:B------:R-:W-:Y:S05]  /*115c0*/  BSYNC B0 ;  /* 0x0000000000007941 */ /* 0x000fea0003800000 */
.L_x_4244:
        /* <DEDUP_REMOVED lines=24> */
.L_x_4309:
[----:B------:R-:W-:Y:S05]  /*11750*/  BSYNC B0 ;  /* 0x0000000000007941 */ /* 0x000fea0003800000 */
.L_x_4308:
[----:B------:R-:W-:-:S07]  /*11760*/  SEL R18, R18, RZ, P0 ;  /* 0x000000ff12127207 */ /* 0x000fce0000000000 */
.L_x_4212:
[----:B------:R-:W-:Y:S05]  /*11770*/  BSYNC B7 ;  /* 0x0000000000077941 */ /* 0x000fea0003800000 */
.L_x_4210:
[----:B-12---:R-:W2:Y:S04]  /*11780*/  LDL R0, [R1+0x20] ;  /* 0x0000200001007983 */ /* 0x006ea80000100800 */
[----:B0-----:R0:W5:Y:S01]  /*11790*/  LDL R2, [R1+0x10] ;  /* 0x0000100001027983 */ /* 0x0011620000100800 */
        /* <DEDUP_REMOVED lines=12> */
.L_x_4310:
[----:B------:R-:W-:-:S03]  /*11860*/  UMOV UR4, 0xffffffff ;  /* 0xffffffff00047882 */ /* 0x000fc60000000000 */
[----:B------:R-:W-:Y:S05]  /*11870*/  BRA.DIV UR4, `(.L_x_4312) ;  /* 0x0000001204107947 */ /* 0x000fea000b800000 */
[----:B-----5:R0:W1:Y:S02]  /*11880*/  SHFL.IDX PT, R14, R2, RZ, 0x1f ;  /* 0x00001fff020e7589 */ /* 0x02006400000e0000 */
.L_x_4353:
        /* <DEDUP_REMOVED lines=8> */
.L_x_4311:
[----:B------:R-:W3:Y:S01]  /*11910*/  LDL R0, [R1+0x10] ;  /* 0x0000100001007983 */ /* 0x000ee20000100800 */
[----:B------:R-:W-:Y:S02]  /*11920*/  ULDC UR4, c[0x0][0xc38] ;  /* 0x00030e0000047ab9 */ /* 0x000fe40000000800 */
[----:B---3--:R-:W-:-:S13]  /*11930*/  ISETP.GE.AND P0, PT, R0, UR4, PT ;  /* 0x0000000400007c0c */ /* 0x008fda000bf06270 */
[----:B------:R-:W-:Y:S05]  /*11940*/  @!P0 BRA `(.L_x_4313) ;  /* 0xffffffb000708947 */ /* 0x000fea000383ffff */
.L_x_4207:
[----:B-1----:R-:W3:Y:S01]  /*11950*/  LDL.LU R0, [R1+0x18] ;  /* 0x0000180001007983 */ /* 0x002ee20000300800 */
[----:B------:R-:W-:Y:S01]  /*11960*/  BSSY B0, `(.L_x_4314) ;  /* 0x000000b000007945 */ /* 0x000fe20003800000 */
[----:B------:R-:W1:Y:S01]  /*11970*/  S2R R5, SR_CgaCtaId ;  /* 0x0000000000057919 */ /* 0x000e620000008800 */
[----:B---3--:R-:W-:-:S05]  /*11980*/  VIADD R0, R0, 0x1 ;  /* 0x0000000100007836 */ /* 0x008fca0000000000 */
[----:B0-2---:R-:W-:-:S04]  /*11990*/  LEA.HI R2, R0, R0, RZ, 0x1 ;  /* 0x0000000000027211 */ /* 0x005fc800078f08ff */
[----:B------:R-:W-:-:S05]  /*119a0*/  LOP3.LUT R3, R2, 0xfffffffe, RZ, 0xc0, !PT ;  /* 0xfffffffe02037812 */ /* 0x000fca00078ec0ff */
[----:B------:R-:W-:Y:S01]  /*119b0*/  IMAD.IADD R3, R0, 0x1, -R3 ;  /* 0x0000000100037824 */ /* 0x000fe200078e0a03 */
[----:B------:R-:W-:-:S04]  /*119c0*/  MOV R0, 0x400 ;  /* 0x0000040000007802 */ /* 0x000fc80000000f00 */
[----:B-1----:R-:W-:Y:S02]  /*119d0*/  LEA R0, R5, R0, 0x18 ;  /* 0x0000000005007211 */ /* 0x002fe400078ec0ff */
[----:B------:R-:W-:-:S04]  /*119e0*/  SHF.L.U32 R3, R3, 0x1f, RZ ;  /* 0x0000001f03037819 */ /* 0x000fc800000006ff */
[----:B------:R-:W0:Y:S02]  /*119f0*/  SYNCS.PHASECHK.TRANS64.TRYWAIT P0, [R0+URZ+0x28c20], R3 ;  /* 0x028c2003000075a7 */ /* 0x000e24000800017f */
[----:B0-----:R-:W-:Y:S05]  /*11a00*/  @!P0 BRA `(.L_x_4315) ;  /* 0x0000000c00d48947 */ /* 0x001fea0003800000 */
.L_x_4354:
[----:B------:R-:W-:Y:S05]  /*11a10*/  BSYNC B0 ;  /* 0x0000000000007941 */ /* 0x000fea0003800000 */
.L_x_4314:
[----:B------:R-:W-:-:S03]  /*11a20*/  UMOV UR4, 0xffffffff ;  /* 0xffffffff00047882 */ /* 0x000fc60000000000 */
[----:B------:R-:W-:Y:S05]  /*11a30*/  BRA.DIV UR4, `(.L_x_4316) ;  /* 0x0000000e04dc7947 */ /* 0x000fea000b800000 */
[----:B------:R-:W1:Y:S02]  /*11a40*/  S2R R2, SR_TID.X ;  /* 0x0000000000027919 */ /* 0x000e640000002100 */
[----:B-1----:R-:W-:-:S04]  /*11a50*/  SHF.R.U32.HI R2, RZ, 0x5, R2 ;  /* 0x00000005ff027819 */ /* 0x002fc80000011602 */
[----:B------:R-:W-:-:S05]  /*11a60*/  LOP3.LUT R2, R2, 0x3, RZ, 0xc0, !PT ;  /* 0x0000000302027812 */ /* 0x000fca00078ec0ff */
[----:B------:R1:W2:Y:S02]  /*11a70*/  SHFL.IDX PT, R14, R2, RZ, 0x1f ;  /* 0x00001fff020e7589 */ /* 0x0002a400000e0000 */
.L_x_4357:
[----:B--2---:R-:W-:Y:S01]  /*11a80*/  ISETP.NE.AND P0, PT, R14, RZ, PT ;  /* 0x000000ff0e00720c */ /* 0x004fe20003f05270 */
[----:B------:R-:W-:-:S12]  /*11a90*/  BSSY B0, `(.L_x_4317) ;  /* 0x0000025000007945 */ /* 0x000fd80003800000 */
[----:B------:R-:W-:Y:S05]  /*11aa0*/  @P0 BRA `(.L_x_4318) ;  /* 0x00000000008c0947 */ /* 0x000fea0003800000 */
[----:B------:R-:W-:-:S03]  /*11ab0*/  UMOV UR4, 0xffffffff ;  /* 0xffffffff00047882 */ /* 0x000fc60000000000 */
[----:B------:R-:W-:Y:S05]  /*11ac0*/  BRA.DIV UR4, `(.L_x_4319) ;  /* 0x0000000e04ec7947 */ /* 0x000fea000b800000 */
[----:B------:R-:W-:-:S13]  /*11ad0*/  ELECT P6, URZ, PT ;  /* 0x00000000003f782f */ /* 0x000fda00038c0000 */
.L_x_4360:
[----:B------:R-:W-:Y:S05]  /*11ae0*/  @!P6 BRA `(.L_x_4318) ;  /* 0x00000000007ce947 */ /* 0x000fea0003800000 */
[----:B------:R-:W-:-:S06]  /*11af0*/  ULOP3.LUT UR4, UR40, 0x2, URZ, 0xfc, !UPT ;  /* 0x0000000228047892 */ /* 0x000fcc000f8efc3f */
[----:B-1----:R-:W-:-:S05]  /*11b00*/  IMAD.U32 R2, RZ, RZ, UR4 ;  /* 0x00000004ff027e24 */ /* 0x002fca000f8e00ff */
[----:B------:R-:W-:-:S13]  /*11b10*/  ISETP.NE.AND P2, PT, R2, 0x3, PT ;  /* 0x000000030200780c */ /* 0x000fda0003f45270 */
[----:B------:R-:W-:Y:S05]  /*11b20*/  @!P2 BRA `(.L_x_4320) ;  /* 0x000000000004a947 */ /* 0x000fea0003800000 */
[----:B------:R-:W-:Y:S01]  /*11b30*/  BPT.TRAP 0x1 ;  /* 0x000000040000795c */ /* 0x000fe20000300000 */
.L_x_4320:
        /* <DEDUP_REMOVED lines=13> */
.L_x_4361:
[----:B------:R-:W1:Y:S02]  /*11c10*/  SYNCS.PHASECHK.TRANS64.TRYWAIT P0, [R3+URZ], R2 ;  /* 0x00000002030075a7 */ /* 0x000e64000800017f */
[----:B-1----:R-:W-:Y:S05]  /*11c20*/  @!P0 BRA `(.L_x_4322) ;  /* 0x0000000c00c88947 */ /* 0x002fea0003800000 */
.L_x_4362:
[----:B------:R-:W-:Y:S05]  /*11c30*/  @!P2 BRA `(.L_x_4323) ;  /* 0x000000000004a947 */ /* 0x000fea0003800000 */
[----:B------:R-:W-:Y:S01]  /*11c40*/  BPT.TRAP 0x1 ;  /* 0x000000040000795c */ /* 0x000fe20000300000 */
.L_x_4323:
[----:B-1----:R-:W-:-:S04]  /*11c50*/  VIADD R3, R0, 0x28c60 ;  /* 0x00028c6000037836 */ /* 0x002fc80000000000 */
[----:B------:R-:W-:-:S04]  /*11c60*/  IMAD R18, R18, 0x8, R3 ;  /* 0x0000000812127824 */ /* 0x000fc800078e0203 */
[----:B------:R-:W1:Y:S02]  /*11c70*/  SYNCS.PHASECHK.TRANS64.TRYWAIT P0, [R18+URZ], R5 ;  /* 0x00000005120075a7 */ /* 0x000e64000800017f */
[----:B-1----:R-:W-:Y:S05]  /*11c80*/  @!P0 BRA `(.L_x_4324) ;  /* 0x0000000c00c48947 */ /* 0x002fea0003800000 */
.L_x_4363:
[----:B------:R-:W-:-:S07]  /*11c90*/  IMAD R3, R4, 0x8, R3 ;  /* 0x0000000804037824 */ /* 0x000fce00078e0203 */
.L_x_4325:
[----:B--2---:R2:W3:Y:S02]  /*11ca0*/  SYNCS.PHASECHK.TRANS64.TRYWAIT P0, [R3+URZ], R2 ;  /* 0x00000002030075a7 */ /* 0x0044e4000800017f */
[----:B---3--:R-:W-:Y:S05]  /*11cb0*/  @!P0 NANOSLEEP.SYNCS 0x989680 ;  /* 0x009896800000895d */ /* 0x008fea0003900000 */
[----:B------:R-:W3:Y:S02]  /*11cc0*/  @!P0 SYNCS.PHASECHK.TRANS64 P0, [R3+URZ], R2 ;  /* 0x00000002030085a7 */ /* 0x000ee4000800007f */
[----:B---3--:R-:W-:Y:S05]  /*11cd0*/  @!P0 BRA `(.L_x_4325) ;  /* 0xfffffffc00f08947 */ /* 0x008fea000383ffff */
.L_x_4318:
[----:B------:R-:W-:Y:S05]  /*11ce0*/  BSYNC B0 ;  /* 0x0000000000007941 */ /* 0x000fea0003800000 */
.L_x_4317:
[----:B------:R-:W-:Y:S05]  /*11cf0*/  EXIT ;  /* 0x000000000000794d */ /* 0x000fea0003800000 */
.L_x_4159:
[----:B0-----:R-:W-:-:S04]  /*11d00*/  IMAD.U32 R3, RZ, RZ, UR21 ;  /* 0x00000015ff037e24 */ /* 0x001fc8000f8e00ff */
[----:B------:R0:W1:Y:S03]  /*11d10*/  SYNCS.PHASECHK.TRANS64.TRYWAIT P1, [R3+URZ+0x28c50], R0 ;  /* 0x028c5000030075a7 */ /* 0x000066000802017f */
[----:B-1----:R-:W-:Y:S05]  /*11d20*/  @!P1 NANOSLEEP.SYNCS 0x989680 ;  /* 0x009896800000995d */ /* 0x002fea0003900000 */
[----:B------:R-:W1:Y:S02]  /*11d30*/  @!P1 SYNCS.PHASECHK.TRANS64 P1, [R3+URZ+0x28c50], R0 ;  /* 0x028c5000030095a7 */ /* 0x000e64000802007f */
[----:B-1----:R-:W-:Y:S05]  /*11d40*/  @!P1 BRA `(.L_x_4159) ;  /* 0xfffffffc00ec9947 */ /* 0x002fea000383ffff */
[----:B------:R-:W-:Y:S05]  /*11d50*/  BRA `(.L_x_4326) ;  /* 0xfffffefc00347947 */ /* 0x000fea000383ffff */
.L_x_4164:
[----:B-1----:R-:W-:-:S04]  /*11d60*/  IMAD.U32 R3, RZ, RZ, UR21 ;  /* 0x00000015ff037e24 */ /* 0x002fc8000f8e00ff */
[----:B------:R1:W2:Y:S03]  /*11d70*/  SYNCS.PHASECHK.TRANS64.TRYWAIT P1, [R3+URZ+0x28c50], R0 ;  /* 0x028c5000030075a7 */ /* 0x0002a6000802017f */
[----:B--2---:R-:W-:Y:S05]  /*11d80*/  @!P1 NANOSLEEP.SYNCS 0x989680 ;  /* 0x009896800000995d */ /* 0x004fea0003900000 */
[----:B------:R-:W2:Y:S02]  /*11d90*/  @!P1 SYNCS.PHASECHK.TRANS64 P1, [R3+URZ+0x28c50], R0 ;  /* 0x028c5000030095a7 */ /* 0x000ea4000802007f */
[----:B--2---:R-:W-:Y:S05]  /*11da0*/  @!P1 BRA `(.L_x_4164) ;  /* 0xfffffffc00ec9947 */ /* 0x004fea000383ffff */
[----:B------:R-:W-:Y:S05]  /*11db0*/  BRA `(.L_x_4163) ;  /* 0xffffff0800307947 */ /* 0x000fea000383ffff */
.L_x_4167:
[----:B0-----:R-:W-:-:S04]  /*11dc0*/  IMAD.U32 R3, RZ, RZ, UR43 ;  /* 0x0000002bff037e24 */ /* 0x001fc8000f8e00ff */
[----:B------:R0:W1:Y:S03]  /*11dd0*/  SYNCS.PHASECHK.TRANS64.TRYWAIT P1, [R3+URZ+0x28c00], R0 ;  /* 0x028c0000030075a7 */ /* 0x000066000802017f */
[----:B-1----:R-:W-:Y:S05]  /*11de0*/  @!P1 NANOSLEEP.SYNCS 0x989680 ;  /* 0x009896800000995d */ /* 0x002fea0003900000 */
[----:B------:R-:W1:Y:S02]  /*11df0*/  @!P1 SYNCS.PHASECHK.TRANS64 P1, [R3+URZ+0x28c00], R0 ;  /* 0x028c0000030095a7 */ /* 0x000e64000802007f */
[----:B-1----:R-:W-:Y:S05]  /*11e00*/  @!P1 BRA `(.L_x_4167) ;  /* 0xfffffffc00ec9947 */ /* 0x002fea000383ffff */
[----:B------:R-:W-:Y:S05]  /*11e10*/  BRA `(.L_x_4327) ;  /* 0xffffff1800c47947 */ /* 0x000fea000383ffff */
.L_x_4171:
[----:B--2---:R2:W3:Y:S02]  /*11e20*/  SYNCS.PHASECHK.TRANS64.TRYWAIT P1, [R7+URZ+0x28c30], R8 ;  /* 0x028c3008070075a7 */ /* 0x0044e4000802017f */
[----:B---3--:R-:W-:Y:S05]  /*11e30*/  @!P1 NANOSLEEP.SYNCS 0x989680 ;  /* 0x009896800000995d */ /* 0x008fea0003900000 */
[----:B------:R-:W3:Y:S02]  /*11e40*/  @!P1 SYNCS.PHASECHK.TRANS64 P1, [R7+URZ+0x28c30], R8 ;  /* 0x028c3008070095a7 */ /* 0x000ee4000802007f */
[----:B---3--:R-:W-:Y:S05]  /*11e50*/  @!P1 BRA `(.L_x_4171) ;  /* 0xfffffffc00f09947 */ /* 0x008fea000383ffff */
[----:B------:R-:W-:Y:S05]  /*11e60*/  BRA `(.L_x_4170) ;  /* 0xffffff1800e07947 */ /* 0x000fea000383ffff */
.L_x_4175:
[----:B--2---:R2:W3:Y:S02]  /*11e70*/  SYNCS.PHASECHK.TRANS64.TRYWAIT P3, [R7+URZ+0x28c50], R8 ;  /* 0x028c5008070075a7 */ /* 0x0044e4000806017f */
[----:B---3--:R-:W-:Y:S05]  /*11e80*/  @!P3 NANOSLEEP.SYNCS 0x989680 ;  /* 0x009896800000b95d */ /* 0x008fea0003900000 */
[----:B------:R-:W3:Y:S02]  /*11e90*/  @!P3 SYNCS.PHASECHK.TRANS64 P3, [R7+URZ+0x28c50], R8 ;  /* 0x028c50080700b5a7 */ /* 0x000ee4000806007f */
[----:B---3--:R-:W-:Y:S05]  /*11ea0*/  @!P3 BRA `(.L_x_4175) ;  /* 0xfffffffc00f0b947 */ /* 0x008fea000383ffff */
[----:B------:R-:W-:Y:S05]  /*11eb0*/  BRA `(.L_x_4174) ;  /* 0xffffff3000787947 */ /* 0x000fea000383ffff */
.L_x_4180:
[----:B--2---:R-:W-:-:S04]  /*11ec0*/  IMAD.U32 R6, RZ, RZ, UR26 ;  /* 0x0000001aff067e24 */ /* 0x004fc8000f8e00ff */
[----:B------:R2:W3:Y:S03]  /*11ed0*/  SYNCS.PHASECHK.TRANS64.TRYWAIT P3, [R6+URZ+0x28c30], R7 ;  /* 0x028c3007060075a7 */ /* 0x0004e6000806017f */
[----:B---3--:R-:W-:Y:S05]  /*11ee0*/  @!P3 NANOSLEEP.SYNCS 0x989680 ;  /* 0x009896800000b95d */ /* 0x008fea0003900000 */
[----:B------:R-:W3:Y:S02]  /*11ef0*/  @!P3 SYNCS.PHASECHK.TRANS64 P3, [R6+URZ+0x28c30], R7 ;  /* 0x028c30070600b5a7 */ /* 0x000ee4000806007f */
[----:B---3--:R-:W-:Y:S05]  /*11f00*/  @!P3 BRA `(.L_x_4180) ;  /* 0xfffffffc00ecb947 */ /* 0x008fea000383ffff */
[----:B------:R-:W-:Y:S05]  /*11f10*/  BRA `(.L_x_4179) ;  /* 0xffffff3400847947 */ /* 0x000fea000383ffff */
.L_x_4184:
[----:B--2---:R2:W3:Y:S02]  /*11f20*/  SYNCS.PHASECHK.TRANS64.TRYWAIT P3, [R178+URZ+0x28c50], R7 ;  /* 0x028c5007b20075a7 */ /* 0x0044e4000806017f */
[----:B---3--:R-:W-:Y:S05]  /*11f30*/  @!P3 NANOSLEEP.SYNCS 0x989680 ;  /* 0x009896800000b95d */ /* 0x008fea0003900000 */
[----:B------:R-:W3:Y:S02]  /*11f40*/  @!P3 SYNCS.PHASECHK.TRANS64 P3, [R178+URZ+0x28c50], R7 ;  /* 0x028c5007b200b5a7 */ /* 0x000ee4000806007f */
[----:B---3--:R-:W-:Y:S05]  /*11f50*/  @!P3 BRA `(.L_x_4184) ;  /* 0xfffffffc00f0b947 */ /* 0x008fea000383ffff */
[----:B------:R-:W-:Y:S05]  /*11f60*/  BRA `(.L_x_4183) ;  /* 0xffffff5000f87947 */ /* 0x000fea000383ffff */
.L_x_4190:
[----:B---3--:R-:W-:-:S04]  /*11f70*/  IMAD.U32 R6, RZ, RZ, UR24 ;  /* 0x00000018ff067e24 */ /* 0x008fc8000f8e00ff */
[----:B------:R3:W4:Y:S03]  /*11f80*/  SYNCS.PHASECHK.TRANS64.TRYWAIT P2, [R6+URZ+0x28c30], R7 ;  /* 0x028c3007060075a7 */ /* 0x000726000804017f */
[----:B----4-:R-:W-:Y:S05]  /*11f90*/  @!P2 NANOSLEEP.SYNCS 0x989680 ;  /* 0x009896800000a95d */ /* 0x010fea0003900000 */
[----:B------:R-:W4:Y:S02]  /*11fa0*/  @!P2 SYNCS.PHASECHK.TRANS64 P2, [R6+URZ+0x28c30], R7 ;  /* 0x028c30070600a5a7 */ /* 0x000f24000804007f */
[----:B----4-:R-:W-:Y:S05]  /*11fb0*/  @!P2 BRA `(.L_x_4190) ;  /* 0xfffffffc00eca947 */ /* 0x010fea000383ffff */
[----:B------:R-:W-:Y:S05]  /*11fc0*/  BRA `(.L_x_4189) ;  /* 0xffffff5400e47947 */ /* 0x000fea000383ffff */
.L_x_4194:
[----:B--2---:R2:W3:Y:S02]  /*11fd0*/  SYNCS.PHASECHK.TRANS64.TRYWAIT P2, [R170+URZ+0x28c50], R7 ;  /* 0x028c5007aa0075a7 */ /* 0x0044e4000804017f */
[----:B---3--:R-:W-:Y:S05]  /*11fe0*/  @!P2 NANOSLEEP.SYNCS 0x989680 ;  /* 0x009896800000a95d */ /* 0x008fea0003900000 */
[----:B------:R-:W3:Y:S02]  /*11ff0*/  @!P2 SYNCS.PHASECHK.TRANS64 P2, [R170+URZ+0x28c50], R7 ;  /* 0x028c5007aa00a5a7 */ /* 0x000ee4000804007f */
[----:B---3--:R-:W-:Y:S05]  /*12000*/  @!P2 BRA `(.L_x_4194) ;  /* 0xfffffffc00f0a947 */ /* 0x008fea000383ffff */
[----:B------:R-:W-:Y:S05]  /*12010*/  BRA `(.L_x_4193) ;  /* 0xffffff7000087947 */ /* 0x000fea000383ffff */
.L_x_4218:
[----:B------:R-:W-:Y:S02]  /*12020*/  IMAD.MOV.U32 R13, RZ, RZ, R4 ;  /* 0x000000ffff0d7224 */ /* 0x000fe400078e0004 */
[----:B------:R-:W-:Y:S02]  /*12030*/  IMAD.MOV.U32 R12, RZ, RZ, RZ ;  /* 0x000000ffff0c7224 */ /* 0x000fe400078e00ff */
[----:B------:R-:W-:Y:S02]  /*12040*/  IMAD.MOV.U32 R11, RZ, RZ, 0x1f ;  /* 0x0000001fff0b7424 */ /* 0x000fe400078e00ff */
[----:B------:R-:W-:-:S07]  /*12050*/  IMAD.MOV.U32 R15, RZ, RZ, -0x1 ;  /* 0xffffffffff0f7424 */ /* 0x000fce00078e00ff */
[----:B0-----:R-:W-:Y:S05]  /*12060*/  WARPSYNC.COLLECTIVE R15, `(.L_x_4328) ;  /* 0x000000000f087348 */ /* 0x001fea0003c00000 */
[----:B------:R1:W2:Y:S02]  /*12070*/  SHFL.IDX P6, R14, R13, R12, R11 ;  /* 0x0000000c0d0e7389 */ /* 0x0002a400000c000b */
[----:B012---:R-:W-:Y:S01]  /*12080*/  ENDCOLLECTIVE ;  /* 0x000000000000791b */ /* 0x007fe20003800000 */
.L_x_4328:
[----:B------:R-:W-:Y:S05]  /*12090*/  BRA `(.L_x_4329) ;  /* 0xffffffb4005c7947 */ /* 0x000fea000383ffff */
.L_x_4220:
[----:B------:R-:W-:Y:S01]  /*120a0*/  BSSY B0, `(.L_x_4330) ;  /* 0x0000006000007945 */ /* 0x000fe20003800000 */
[----:B------:R-:W-:-:S07]  /*120b0*/  IMAD.MOV.U32 R15, RZ, RZ, -0x1 ;  /* 0xffffffffff0f7424 */ /* 0x000fce00078e00ff */
[----:B0--3--:R-:W-:Y:S05]  /*120c0*/  WARPSYNC.COLLECTIVE R15, `(.L_x_4331) ;  /* 0x000000000f0c7348 */ /* 0x009fea0003c00000 */
[----:B------:R-:W-:Y:S02]  /*120d0*/  ELECT P6, UR62, PT ;  /* 0x00000000003e782f */ /* 0x000fe400038c0000 */
[----:B------:R-:W-:Y:S01]  /*120e0*/  MOV R14, UR62 ;  /* 0x0000003e000e7c02 */ /* 0x000fe20008000f00 */
[----:B0--3--:R-:W-:Y:S10]  /*120f0*/  ENDCOLLECTIVE ;  /* 0x000000000000791b */ /* 0x009ff40003800000 */
.L_x_4331:
[----:B------:R-:W-:Y:S05]  /*12100*/  BSYNC B0 ;  /* 0x0000000000007941 */ /* 0x000fea0003800000 */
.L_x_4330:
[----:B------:R-:W-:Y:S05]  /*12110*/  BRA `(.L_x_4332) ;  /* 0xffffffb400607947 */ /* 0x000fea000383ffff */
.L_x_4222:
[----:B0-----:R0:W1:Y:S02]  /*12120*/  SYNCS.PHASECHK.TRANS64.TRYWAIT P0, [R3+URZ+0x28c40], R0 ;  /* 0x028c4000030075a7 */ /* 0x001064000800017f */
[----:B-1----:R-:W-:Y:S05]  /*12130*/  @!P0 NANOSLEEP.SYNCS 0x989680 ;  /* 0x009896800000895d */ /* 0x002fea0003900000 */
[----:B------:R-:W1:Y:S02]  /*12140*/  @!P0 SYNCS.PHASECHK.TRANS64 P0, [R3+URZ+0x28c40], R0 ;  /* 0x028c4000030085a7 */ /* 0x000e64000800007f */
[----:B-1----:R-:W-:Y:S05]  /*12150*/  @!P0 BRA `(.L_x_4222) ;  /* 0xfffffffc00f08947 */ /* 0x002fea000383ffff */
[----:B------:R-:W-:Y:S05]  /*12160*/  BRA `(.L_x_4333) ;  /* 0xffffffb400c47947 */ /* 0x000fea000383ffff */
.L_x_4226:
[----:B------:R-:W-:Y:S02]  /*12170*/  IMAD.MOV.U32 R13, RZ, RZ, R2 ;  /* 0x000000ffff0d7224 */ /* 0x000fe400078e0002 */
[----:B------:R-:W-:Y:S02]  /*12180*/  IMAD.MOV.U32 R12, RZ, RZ, RZ ;  /* 0x000000ffff0c7224 */ /* 0x000fe400078e00ff */
[----:B------:R-:W-:Y:S02]  /*12190*/  IMAD.MOV.U32 R11, RZ, RZ, 0x181f ;  /* 0x0000181fff0b7424 */ /* 0x000fe400078e00ff */
[----:B------:R-:W-:Y:S02]  /*121a0*/  IMAD.MOV.U32 R15, RZ, RZ, -0x1 ;  /* 0xffffffffff0f7424 */ /* 0x000fe400078e00ff */
[----:B------:R-:W-:-:S07]  /*121b0*/  IMAD.U32 R4, RZ, RZ, UR39 ;  /* 0x00000027ff047e24 */ /* 0x000fce000f8e00ff */
[----:B-----5:R-:W-:Y:S05]  /*121c0*/  WARPSYNC.COLLECTIVE R15, `(.L_x_4334) ;  /* 0x000000000f087348 */ /* 0x020fea0003c00000 */
[----:B------:R0:W1:Y:S02]  /*121d0*/  SHFL.IDX P6, R14, R13, R12, R11 ;  /* 0x0000000c0d0e7389 */ /* 0x00006400000c000b */
[----:B01---5:R-:W-:Y:S01]  /*121e0*/  ENDCOLLECTIVE ;  /* 0x000000000000791b */ /* 0x023fe20003800000 */
.L_x_4334:
[----:B------:R-:W-:Y:S02]  /*121f0*/  IMAD R4, R4, 0x40, R10 ;  /* 0x0000004004047824 */ /* 0x000fe400078e020a */
[----:B------:R-:W-:Y:S02]  /*12200*/  IMAD.MOV.U32 R13, RZ, RZ, R0 ;  /* 0x000000ffff0d7224 */ /* 0x000fe400078e0000 */
[----:B------:R-:W-:-:S07]  /*12210*/  IMAD.MOV.U32 R5, RZ, RZ, R14 ;  /* 0x000000ffff057224 */ /* 0x000fce00078e000e */
[----:B------:R-:W-:Y:S05]  /*12220*/  WARPSYNC.COLLECTIVE R15, `(.L_x_4335) ;  /* 0x000000000f087348 */ /* 0x000fea0003c00000 */
[----:B------:R0:W1:Y:S02]  /*12230*/  SHFL.IDX P6, R14, R13, R12, R11 ;  /* 0x0000000c0d0e7389 */ /* 0x00006400000c000b */
[----:B01----:R-:W-:Y:S01]  /*12240*/  ENDCOLLECTIVE ;  /* 0x000000000000791b */ /* 0x003fe20003800000 */
.L_x_4335:
[----:B------:R-:W-:Y:S02]  /*12250*/  ULDC UR4, c[0x0][0x288] ;  /* 0x0000a20000047ab9 */ /* 0x000fe40000000800 */
[----:B------:R-:W-:-:S05]  /*12260*/  IMAD R3, R7, UR4, RZ ;  /* 0x0000000407037c24 */ /* 0x000fca000f8e02ff */
[----:B------:R-:W-:Y:S01]  /*12270*/  ISETP.GE.AND P1, PT, R4, R3, PT ;  /* 0x000000030400720c */ /* 0x000fe20003f26270 */
[----:B------:R-:W-:Y:S02]  /*12280*/  IMAD.MOV.U32 R13, RZ, RZ, R2 ;  /* 0x000000ffff0d7224 */ /* 0x000fe400078e0002 */
[----:B------:R-:W-:Y:S02]  /*12290*/  IMAD.MOV.U32 R12, RZ, RZ, 0x1 ;  /* 0x00000001ff0c7424 */ /* 0x000fe400078e00ff */
[----:B------:R-:W-:-:S08]  /*122a0*/  IMAD.MOV.U32 R6, RZ, RZ, R14 ;  /* 0x000000ffff067224 */ /* 0x000fd000078e000e */
[----:B------:R-:W-:Y:S05]  /*122b0*/  WARPSYNC.COLLECTIVE R15, `(.L_x_4336) ;  /* 0x000000000f087348 */ /* 0x000fea0003c00000 */
[----:B------:R0:W1:Y:S02]  /*122c0*/  SHFL.IDX P6, R14, R13, R12, R11 ;  /* 0x0000000c0d0e7389 */ /* 0x00006400000c000b */
[----:B01----:R-:W-:Y:S01]  /*122d0*/  ENDCOLLECTIVE ;  /* 0x000000000000791b */ /* 0x003fe20003800000 */
.L_x_4336:
        /* <DEDUP_REMOVED lines=14> */
.L_x_4337:
[----:B------:R-:W-:Y:S02]  /*123c0*/  IMAD.MOV.U32 R13, RZ, RZ, R2 ;  /* 0x000000ffff0d7224 */ /* 0x000fe400078e0002 */
[----:B------:R-:W-:Y:S02]  /*123d0*/  IMAD.MOV.U32 R12, RZ, RZ, 0x2 ;  /* 0x00000002ff0c7424 */ /* 0x000fe400078e00ff */
[----:B------:R-:W-:-:S07]  /*123e0*/  IMAD.MOV.U32 R6, RZ, RZ, R14 ;  /* 0x000000ffff067224 */ /* 0x000fce00078e000e */
[----:B------:R-:W-:Y:S05]  /*123f0*/  WARPSYNC.COLLECTIVE R15, `(.L_x_4338) ;  /* 0x000000000f087348 */ /* 0x000fea0003c00000 */
[----:B------:R0:W1:Y:S02]  /*12400*/  SHFL.IDX P6, R14, R13, R12, R11 ;  /* 0x0000000c0d0e7389 */ /* 0x00006400000c000b */
[----:B01----:R-:W-:Y:S01]  /*12410*/  ENDCOLLECTIVE ;  /* 0x000000000000791b */ /* 0x003fe20003800000 */
.L_x_4338:
        /* <DEDUP_REMOVED lines=14> */
.L_x_4339:
[----:B------:R-:W-:Y:S02]  /*12500*/  IMAD.MOV.U32 R13, RZ, RZ, R2 ;  /* 0x000000ffff0d7224 */ /* 0x000fe400078e0002 */
[----:B------:R-:W-:Y:S02]  /*12510*/  IMAD.MOV.U32 R12, RZ, RZ, 0x3 ;  /* 0x00000003ff0c7424 */ /* 0x000fe400078e00ff */
[----:B------:R-:W-:-:S07]  /*12520*/  IMAD.MOV.U32 R6, RZ, RZ, R14 ;  /* 0x000000ffff067224 */ /* 0x000fce00078e000e */
[----:B------:R-:W-:Y:S05]  /*12530*/  WARPSYNC.COLLECTIVE R15, `(.L_x_4340) ;  /* 0x000000000f087348 */ /* 0x000fea0003c00000 */
[----:B------:R0:W1:Y:S02]  /*12540*/  SHFL.IDX P6, R14, R13, R12, R11 ;  /* 0x0000000c0d0e7389 */ /* 0x00006400000c000b */
[----:B01----:R-:W-:Y:S01]  /*12550*/  ENDCOLLECTIVE ;  /* 0x000000000000791b */ /* 0x003fe20003800000 */
.L_x_4340:
        /* <DEDUP_REMOVED lines=12> */
.L_x_4341:
[----:B------:R-:W-:Y:S01]  /*12620*/  IMAD.MOV.U32 R0, RZ, RZ, R14 ;  /* 0x000000ffff007224 */ /* 0x000fe200078e000e */
[----:B------:R-:W-:Y:S06]  /*12630*/  BRA `(.L_x_4342) ;  /* 0xffffffb800b87947 */ /* 0x000fec000383ffff */
.L_x_4229:
[----:B0-----:R0:W1:Y:S02]  /*12640*/  SYNCS.PHASECHK.TRANS64.TRYWAIT P0, [R17+URZ+0x28c20], R0 ;  /* 0x028c2000110075a7 */ /* 0x001064000800017f */
[----:B-1----:R-:W-:Y:S05]  /*12650*/  @!P0 NANOSLEEP.SYNCS 0x989680 ;  /* 0x009896800000895d */ /* 0x002fea0003900000 */
[----:B------:R-:W1:Y:S02]  /*12660*/  @!P0 SYNCS.PHASECHK.TRANS64 P0, [R17+URZ+0x28c20], R0 ;  /* 0x028c2000110085a7 */ /* 0x000e64000800007f */
[----:B-1----:R-:W-:Y:S05]  /*12670*/  @!P0 BRA `(.L_x_4229) ;  /* 0xfffffffc00f08947 */ /* 0x002fea000383ffff */
[----:B------:R-:W-:Y:S05]  /*12680*/  BRA `(.L_x_4343) ;  /* 0xffffffbc00147947 */ /* 0x000fea000383ffff */
.L_x_4233:
[----:B0-----:R0:W1:Y:S02]  /*12690*/  SYNCS.PHASECHK.TRANS64.TRYWAIT P0, [R0+URZ+0x28c60], R3 ;  /* 0x028c6003000075a7 */ /* 0x001064000800017f */
[----:B-1----:R-:W-:Y:S05]  /*126a0*/  @!P0 NANOSLEEP.SYNCS 0x989680 ;  /* 0x009896800000895d */ /* 0x002fea0003900000 */
[----:B------:R-:W1:Y:S02]  /*126b0*/  @!P0 SYNCS.PHASECHK.TRANS64 P0, [R0+URZ+0x28c60], R3 ;  /* 0x028c6003000085a7 */ /* 0x000e64000800007f */
[----:B-1----:R-:W-:Y:S05]  /*126c0*/  @!P0 BRA `(.L_x_4233) ;  /* 0xfffffffc00f08947 */ /* 0x002fea000383ffff */
[----:B------:R-:W-:Y:S05]  /*126d0*/  BRA `(.L_x_4344) ;  /* 0xffffffbc00387947 */ /* 0x000fea000383ffff */
.L_x_4250:
[----:B-1----:R1:W2:Y:S02]  /*126e0*/  SYNCS.PHASECHK.TRANS64.TRYWAIT P0, [R2+URZ+0x28c40], R4 ;  /* 0x028c4004020075a7 */ /* 0x0022a4000800017f */
[----:B--2---:R-:W-:Y:S05]  /*126f0*/  @!P0 NANOSLEEP.SYNCS 0x989680 ;  /* 0x009896800000895d */ /* 0x004fea0003900000 */
[----:B------:R-:W2:Y:S02]  /*12700*/  @!P0 SYNCS.PHASECHK.TRANS64 P0, [R2+URZ+0x28c40], R4 ;  /* 0x028c4004020085a7 */ /* 0x000ea4000800007f */
[----:B--2---:R-:W-:Y:S05]  /*12710*/  @!P0 BRA `(.L_x_4250) ;  /* 0xfffffffc00f08947 */ /* 0x004fea000383ffff */
[----:B------:R-:W-:Y:S05]  /*12720*/  BRA `(.L_x_4345) ;  /* 0xffffffc8001c7947 */ /* 0x000fea000383ffff */
.L_x_4255:
[----:B--2---:R2:W3:Y:S02]  /*12730*/  SYNCS.PHASECHK.TRANS64.TRYWAIT P0, [R2+URZ+0x28c60], R4 ;  /* 0x028c6004020075a7 */ /* 0x0044e4000800017f */
[----:B---3--:R-:W-:Y:S05]  /*12740*/  @!P0 NANOSLEEP.SYNCS 0x989680 ;  /* 0x009896800000895d */ /* 0x008fea0003900000 */
[----:B------:R-:W3:Y:S02]  /*12750*/  @!P0 SYNCS.PHASECHK.TRANS64 P0, [R2+URZ+0x28c60], R4 ;  /* 0x028c6004020085a7 */ /* 0x000ee4000800007f */
[----:B---3--:R-:W-:Y:S05]  /*12760*/  @!P0 BRA `(.L_x_4255) ;  /* 0xfffffffc00f08947 */ /* 0x008fea000383ffff */
[----:B------:R-:W-:Y:S05]  /*12770*/  BRA `(.L_x_4346) ;  /* 0xffffffc800947947 */ /* 0x000fea000383ffff */
.L_x_4271:
[----:B0-----:R0:W1:Y:S02]  /*12780*/  SYNCS.PHASECHK.TRANS64.TRYWAIT P0, [R4+URZ+0x28c40], R2 ;  /* 0x028c4002040075a7 */ /* 0x001064000800017f */
[----:B-1----:R-:W-:Y:S05]  /*12790*/  @!P0 NANOSLEEP.SYNCS 0x989680 ;  /* 0x009896800000895d */ /* 0x002fea0003900000 */
[----:B------:R-:W1:Y:S02]  /*127a0*/  @!P0 SYNCS.PHASECHK.TRANS64 P0, [R4+URZ+0x28c40], R2 ;  /* 0x028c4002040085a7 */ /* 0x000e64000800007f */
[----:B-1----:R-:W-:Y:S05]  /*127b0*/  @!P0 BRA `(.L_x_4271) ;  /* 0xfffffffc00f08947 */ /* 0x002fea000383ffff */
[----:B------:R-:W-:Y:S05]  /*127c0*/  BRA `(.L_x_4347) ;  /* 0xffffffd400647947 */ /* 0x000fea000383ffff */
.L_x_4276:
[----:B-1----:R1:W2:Y:S02]  /*127d0*/  SYNCS.PHASECHK.TRANS64.TRYWAIT P0, [R4+URZ+0x28c60], R2 ;  /* 0x028c6002040075a7 */ /* 0x0022a4000800017f */
[----:B--2---:R-:W-:Y:S05]  /*127e0*/  @!P0 NANOSLEEP.SYNCS 0x989680 ;  /* 0x009896800000895d */ /* 0x004fea0003900000 */
[----:B------:R-:W2:Y:S02]  /*127f0*/  @!P0 SYNCS.PHASECHK.TRANS64 P0, [R4+URZ+0x28c60], R2 ;  /* 0x028c6002040085a7 */ /* 0x000ea4000800007f */
[----:B--2---:R-:W-:Y:S05]  /*12800*/  @!P0 BRA `(.L_x_4276) ;  /* 0xfffffffc00f08947 */ /* 0x004fea000383ffff */
[----:B------:R-:W-:Y:S05]  /*12810*/  BRA `(.L_x_4348) ;  /* 0xffffffd400dc7947 */ /* 0x000fea000383ffff */
.L_x_4291:
[----:B0-----:R0:W1:Y:S02]  /*12820*/  SYNCS.PHASECHK.TRANS64.TRYWAIT P0, [R4+URZ+0x28c40], R2 ;  /* 0x028c4002040075a7 */ /* 0x001064000800017f */
[----:B-1----:R-:W-:Y:S05]  /*12830*/  @!P0 NANOSLEEP.SYNCS 0x989680 ;  /* 0x009896800000895d */ /* 0x002fea0003900000 */
[----:B------:R-:W1:Y:S02]  /*12840*/  @!P0 SYNCS.PHASECHK.TRANS64 P0, [R4+URZ+0x28c40], R2 ;  /* 0x028c4002040085a7 */ /* 0x000e64000800007f */
[----:B-1----:R-:W-:Y:S05]  /*12850*/  @!P0 BRA `(.L_x_4291) ;  /* 0xfffffffc00f08947 */ /* 0x002fea000383ffff */
[----:B------:R-:W-:Y:S05]  /*12860*/  BRA `(.L_x_4349) ;  /* 0xffffffe000947947 */ /* 0x000fea000383ffff */
.L_x_4296:
[----:B-1----:R1:W2:Y:S02]  /*12870*/  SYNCS.PHASECHK.TRANS64.TRYWAIT P0, [R4+URZ+0x28c60], R2 ;  /* 0x028c6002040075a7 */ /* 0x0022a4000800017f */
[----:B--2---:R-:W-:Y:S05]  /*12880*/  @!P0 NANOSLEEP.SYNCS 0x989680 ;  /* 0x009896800000895d */ /* 0x004fea0003900000 */
[----:B------:R-:W2:Y:S02]  /*12890*/  @!P0 SYNCS.PHASECHK.TRANS64 P0, [R4+URZ+0x28c60], R2 ;  /* 0x028c6002040085a7 */ /* 0x000ea4000800007f */
[----:B--2---:R-:W-:Y:S05]  /*128a0*/  @!P0 BRA `(.L_x_4296) ;  /* 0xfffffffc00f08947 */ /* 0x004fea000383ffff */
[----:B------:R-:W-:Y:S05]  /*128b0*/  BRA `(.L_x_4350) ;  /* 0xffffffe4000c7947 */ /* 0x000fea000383ffff */
.L_x_4312:
        /* <DEDUP_REMOVED lines=8> */
.L_x_4352:
[----:B------:R-:W-:Y:S05]  /*12940*/  BSYNC B0 ;  /* 0x0000000000007941 */ /* 0x000fea0003800000 */
.L_x_4351:
[----:B------:R-:W-:Y:S05]  /*12950*/  BRA `(.L_x_4353) ;  /* 0xffffffec00cc7947 */ /* 0x000fea000383ffff */
.L_x_4315:
[----:B0-----:R0:W1:Y:S02]  /*12960*/  SYNCS.PHASECHK.TRANS64.TRYWAIT P0, [R0+URZ+0x28c20], R3 ;  /* 0x028c2003000075a7 */ /* 0x001064000800017f */
[----:B-1----:R-:W-:Y:S05]  /*12970*/  @!P0 NANOSLEEP.SYNCS 0x989680 ;  /* 0x009896800000895d */ /* 0x002fea0003900000 */
[----:B------:R-:W1:Y:S02]  /*12980*/  @!P0 SYNCS.PHASECHK.TRANS64 P0, [R0+URZ+0x28c20], R3 ;  /* 0x028c2003000085a7 */ /* 0x000e64000800007f */
[----:B-1----:R-:W-:Y:S05]  /*12990*/  @!P0 BRA `(.L_x_4315) ;  /* 0xfffffffc00f08947 */ /* 0x002fea000383ffff */
[----:B------:R-:W-:Y:S05]  /*129a0*/  BRA `(.L_x_4354) ;  /* 0xfffffff000187947 */ /* 0x000fea000383ffff */
.L_x_4316:
        /* <DEDUP_REMOVED lines=11> */
.L_x_4356:
[----:B------:R-:W-:Y:S05]  /*12a60*/  BSYNC B0 ;  /* 0x0000000000007941 */ /* 0x000fea0003800000 */
.L_x_4355:
[----:B------:R-:W-:Y:S05]  /*12a70*/  BRA `(.L_x_4357) ;  /* 0xfffffff000007947 */ /* 0x000fea000383ffff */
.L_x_4319:
[----:B------:R-:W-:Y:S01]  /*12a80*/  BSSY B1, `(.L_x_4358) ;  /* 0x0000006000017945 */ /* 0x000fe20003800000 */
[----:B------:R-:W-:-:S07]  /*12a90*/  IMAD.MOV.U32 R15, RZ, RZ, -0x1 ;  /* 0xffffffffff0f7424 */ /* 0x000fce00078e00ff */
[----:B01----:R-:W-:Y:S05]  /*12aa0*/  WARPSYNC.COLLECTIVE R15, `(.L_x_4359) ;  /* 0x000000000f0c7348 */ /* 0x003fea0003c00000 */
[----:B------:R-:W-:Y:S02]  /*12ab0*/  ELECT P6, UR62, PT ;  /* 0x00000000003e782f */ /* 0x000fe400038c0000 */
[----:B------:R-:W-:Y:S01]  /*12ac0*/  MOV R14, UR62 ;  /* 0x0000003e000e7c02 */ /* 0x000fe20008000f00 */
[----:B01----:R-:W-:Y:S10]  /*12ad0*/  ENDCOLLECTIVE ;  /* 0x000000000000791b */ /* 0x003ff40003800000 */
.L_x_4359:
[----:B------:R-:W-:Y:S05]  /*12ae0*/  BSYNC B1 ;  /* 0x0000000000017941 */ /* 0x000fea0003800000 */
.L_x_4358:
[----:B------:R-:W-:Y:S05]  /*12af0*/  BRA `(.L_x_4360) ;  /* 0xffffffec00f87947 */ /* 0x000fea000383ffff */
.L_x_4321:
[----:B0-----:R0:W1:Y:S02]  /*12b00*/  SYNCS.PHASECHK.TRANS64.TRYWAIT P0, [R6+URZ], R5 ;  /* 0x00000005060075a7 */ /* 0x001064000800017f */
[----:B-1----:R-:W-:Y:S05]  /*12b10*/  @!P0 NANOSLEEP.SYNCS 0x989680 ;  /* 0x009896800000895d */ /* 0x002fea0003900000 */
[----:B------:R-:W1:Y:S02]  /*12b20*/  @!P0 SYNCS.PHASECHK.TRANS64 P0, [R6+URZ], R5 ;  /* 0x00000005060085a7 */ /* 0x000e64000800007f */
[----:B-1----:R-:W-:Y:S05]  /*12b30*/  @!P0 BRA `(.L_x_4321) ;  /* 0xfffffffc00f08947 */ /* 0x002fea000383ffff */
[----:B------:R-:W-:Y:S05]  /*12b40*/  BRA `(.L_x_4361) ;  /* 0xfffffff000307947 */ /* 0x000fea000383ffff */
.L_x_4322:
[----:B-1----:R1:W2:Y:S02]  /*12b50*/  SYNCS.PHASECHK.TRANS64.TRYWAIT P0, [R3+URZ], R2 ;  /* 0x00000002030075a7 */ /* 0x0022a4000800017f */
[----:B--2---:R-:W-:Y:S05]  /*12b60*/  @!P0 NANOSLEEP.SYNCS 0x989680 ;  /* 0x009896800000895d */ /* 0x004fea0003900000 */
[----:B------:R-:W2:Y:S02]  /*12b70*/  @!P0 SYNCS.PHASECHK.TRANS64 P0, [R3+URZ], R2 ;  /* 0x00000002030085a7 */ /* 0x000ea4000800007f */
[----:B--2---:R-:W-:Y:S05]  /*12b80*/  @!P0 BRA `(.L_x_4322) ;  /* 0xfffffffc00f08947 */ /* 0x004fea000383ffff */
[----:B------:R-:W-:Y:S05]  /*12b90*/  BRA `(.L_x_4362) ;  /* 0xfffffff000247947 */ /* 0x000fea000383ffff */
.L_x_4324:
[----:B-1----:R1:W2:Y:S02]  /*12ba0*/  SYNCS.PHASECHK.TRANS64.TRYWAIT P0, [R18+URZ], R5 ;  /* 0x00000005120075a7 */ /* 0x0022a4000800017f */
[----:B--2---:R-:W-:Y:S05]  /*12bb0*/  @!P0 NANOSLEEP.SYNCS 0x989680 ;  /* 0x009896800000895d */ /* 0x004fea0003900000 */
[----:B------:R-:W2:Y:S02]  /*12bc0*/  @!P0 SYNCS.PHASECHK.TRANS64 P0, [R18+URZ], R5 ;  /* 0x00000005120085a7 */ /* 0x000ea4000800007f */
[----:B--2---:R-:W-:Y:S05]  /*12bd0*/  @!P0 BRA `(.L_x_4324) ;  /* 0xfffffffc00f08947 */ /* 0x004fea000383ffff */
[----:B------:R-:W-:Y:S05]  /*12be0*/  BRA `(.L_x_4363) ;  /* 0xfffffff000287947 */ /* 0x000fea000383ffff */
.L_x_4364:
        /* <DEDUP_REMOVED lines=9> */
.L_x_6034:


//--------------------- .text._ZN7cutlass13device_kernelIN5flash11enable_sm90INS1_16FlashAttnFwdSm90INS1_25CollectiveMainloopFwdSm90ILi2EN4cute5tupleIJNS5_1CILi1EEES8_S8_EEENS6_IJNS7_ILi64EEESA_SA_EEELi512ENS_6half_tEfNS_4arch4Sm90ELb1ELb0ELb1ELb0ELb0ELb0ELb1ELb0ELb0ELb1ELb0ELb0EEENS1_21CollectiveEpilogueFwdINS6_IJSA_NS7_ILi512EEESA_EEES9_SC_SE_Li256ELb0ELb1ELb0ELb0EEENS1_30DynamicPersistentTileSchedulerILi256ELi128ELb0ELb1ELb1EEEEEEEEEvNT_6ParamsE --------------------------
	.section	.text._ZN7cutlass13device_kernelIN5flash11enable_sm90INS1_16FlashAttnFwdSm90INS1_25CollectiveMainloopFwdSm90ILi2EN4cute5tupleIJNS5_1CILi1EEES8_S8_EEENS6_IJNS7_ILi64EEESA_SA_EEELi512ENS_6half_tEfNS_4arch4Sm90ELb1ELb0ELb1ELb0ELb0ELb0ELb1ELb0ELb0ELb1ELb0ELb0EEENS1_21CollectiveEpilogueFwdINS6_IJSA_NS7_ILi512EEESA_EEES9_SC_SE_Li256ELb0ELb1ELb0ELb0EEENS1_30DynamicPersistentTileSchedulerILi256ELi128ELb0ELb1ELb1EEEEEEEEEvNT_6ParamsE,"ax",@progbits
	.align	128
.text._ZN7cutlass13device_kernelIN5flash11enable_sm90INS1_16FlashAttnFwdSm90INS1_25CollectiveMainloopFwdSm90ILi2EN4cute5tupleIJNS5_1CILi1EEES8_S8_EEENS6_IJNS7_ILi64EEESA_SA_EEELi512ENS_6half_tEfNS_4arch4Sm90ELb1ELb0ELb1ELb0ELb0ELb0ELb1ELb0ELb0ELb1ELb0ELb0EEENS1_21CollectiveEpilogueFwdINS6_IJSA_NS7_ILi512EEESA_EEES9_SC_SE_Li256ELb0ELb1ELb0ELb0EEENS1_30DynamicPersistentTileSchedulerILi256ELi128ELb0ELb1ELb1EEEEEEEEEvNT_6ParamsE:
        .type           _ZN7cutlass13device_kernelIN5flash11enable_sm90INS1_16FlashAttnFwdSm90INS1_25CollectiveMainloopFwdSm90ILi2EN4cute5tupleIJNS5_1CILi1EEES8_S8_EEENS6_IJNS7_ILi64EEESA_SA_EEELi512ENS_6half_tEfNS_4arch4Sm90ELb1ELb0ELb1ELb0ELb0ELb0ELb1ELb0ELb0ELb1ELb0ELb0EEENS1_21CollectiveEpilogueFwdINS6_IJSA_NS7_ILi512EEESA_EEES9_SC_SE_Li256ELb0ELb1ELb0ELb0EEENS1_30DynamicPersistentTileSchedulerILi256ELi128ELb0ELb1ELb1EEEEEEEEEvNT_6ParamsE,@function
        .size           _ZN7cutlass13device_kernelIN5flash11enable_sm90INS1_16FlashAttnFwdSm90INS1_25CollectiveMainloopFwdSm90ILi2EN4cute5tupleIJNS5_1CILi1EEES8_S8_EEENS6_IJNS7_ILi64EEESA_SA_EEELi512ENS_6half_tEfNS_4arch4Sm90ELb1ELb0ELb1ELb0ELb0ELb0ELb1ELb0ELb0ELb1ELb0ELb0EEENS1_21CollectiveEpilogueFwdINS6_IJSA_NS7_ILi512EEESA_EEES9_SC_SE_Li256ELb0ELb1ELb0ELb0EEENS1_30DynamicPersistentTileSchedulerILi256ELi128ELb0ELb1ELb1EEEEEEEEEvNT_6ParamsE,(.L_x_6035 - _ZN7cutlass13device_kernelIN5flash11enable_sm90INS1_16FlashAttnFwdSm90INS1_25CollectiveMainloopFwdSm90ILi2EN4cute5tupleIJNS5_1CILi1EEES8_S8_EEENS6_IJNS7_ILi64EEESA_SA_EEELi512ENS_6half_tEfNS_4arch4Sm90ELb1ELb0ELb1ELb0ELb0ELb0ELb1ELb0ELb0ELb1ELb0ELb0EEENS1_21CollectiveEpilogueFwdINS6_IJSA_NS7_ILi512EEESA_EEES9_SC_SE_Li256ELb0ELb1ELb0ELb0EEENS1_30DynamicPersistentTileSchedulerILi256ELi128ELb0ELb1ELb1EEEEEEEEEvNT_6ParamsE)
        .other          _ZN7cutlass13device_kernelIN5flash11enable_sm90INS1_16FlashAttnFwdSm90INS1_25CollectiveMainloopFwdSm90ILi2EN4cute5tupleIJNS5_1CILi1EEES8_S8_EEENS6_IJNS7_ILi64EEESA_SA_EEELi512ENS_6half_tEfNS_4arch4Sm90ELb1ELb0ELb1ELb0ELb0ELb0ELb1ELb0ELb0ELb1ELb0ELb0EEENS1_21CollectiveEpilogueFwdINS6_IJSA_NS7_ILi512EEESA_EEES9_SC_SE_Li256ELb0ELb1ELb0ELb0EEENS1_30DynamicPersistentTileSchedulerILi256ELi128ELb0ELb1ELb1EEEEEEEEEvNT_6ParamsE,@"STO_CUDA_ENTRY STV_DEFAULT"
_ZN7cutlass13device_kernelIN5flash11enable_sm90INS1_16FlashAttnFwdSm90INS1_25CollectiveMainloopFwdSm90ILi2EN4cute5tupleIJNS5_1CILi1EEES8_S8_EEENS6_IJNS7_ILi64EEESA_SA_EEELi512ENS_6half_tEfNS_4arch4Sm90ELb1ELb0ELb1ELb0ELb0ELb0ELb1ELb0ELb0ELb1ELb0ELb0EEENS1_21CollectiveEpilogueFwdINS6_IJSA_NS7_ILi512EEESA_EEES9_SC_SE_Li256ELb0ELb1ELb0ELb0EEENS1_30DynamicPersistentTileSchedulerILi256ELi128ELb0ELb1ELb1EEEEEEEEEvNT_6ParamsE:
[----:B------:R-:W0:Y:S02]  /*0000*/  LDC R1, c[0x0][0x28] ;  /* 0x00000a00ff017b82 */ /* 0x000e240000000800 */
[----:B0-----:R-:W-:Y:S01]  /*0010*/  VIADD R1, R1, 0xffffffb8 ;  /* 0xffffffb801017836 */ /* 0x001fe20000000000 */
[----:B------:R-:W0:Y:S01]  /*0020*/  S2R R3, SR_TID.X ;  /* 0x0000000000037919 */ /* 0x000e220000002100 */
[----:B------:R-:W-:Y:S01]  /*0030*/  ELECT P0, URZ, PT ;  /* 0x00000000003f782f */ /* 0x000fe20003800000 */
[----:B------:R-:W-:Y:S01]  /*0040*/  BSSY B0, `(.L_x_4365) ;  /* 0x000000e000007945 */ /* 0x000fe20003800000 */
        /* <DEDUP_REMOVED lines=13> */
.L_x_4366:
[----:B------:R-:W-:Y:S05]  /*0120*/  BSYNC B0 ;  /* 0x0000000000007941 */ /* 0x000fea0003800000 */
.L_x_4365:
        /* <DEDUP_REMOVED lines=39> */
.L_x_4367:
        /* <DEDUP_REMOVED lines=22> */
.L_x_4368:
        /* <DEDUP_REMOVED lines=18> */
.L_x_4369:
        /* <DEDUP_REMOVED lines=22> */
.L_x_4370:
        /* <DEDUP_REMOVED lines=22> */
.L_x_4371:
[----:B------:R-:W-:Y:S01]  /*08e0*/  PLOP3.LUT P0, PT, PT, PT, UP0, 0x80, 0x0 ;  /* 0x000000000000781c */ /* 0x000fe20003f0f008 */
[----:B------:R-:W-:Y:S01]  /*08f0*/  UMOV UR40, 0x1 ;  /* 0x0000000100287882 */ /* 0x000fe20000000000 */
[----:B------:R-:W-:Y:S01]  /*0900*/  NOP ;  /* 0x0000000000007918 */ /* 0x000fe20000000000 */
[----:B------:R-:W-:Y:S01]  /*0910*/  USEL UR40, UR40, 0x2, !UP0 ;  /* 0x0000000228287887 */ /* 0x000fe2000c000000 */
[----:B------:R-:W-:Y:S01]  /*0920*/  ULDC.64 UR44, c[0x0][0x208] ;  /* 0x00008200002c7ab9 */ /* 0x000fe20000000a00 */
[----:B0123--:R-:W-:Y:S08]  /*0930*/  BAR.SYNC.DEFER_BLOCKING 0x0 ;  /* 0x0000000000007b1d */ /* 0x00fff00000010000 */
[----:B------:R-:W-:Y:S05]  /*0940*/  @!P0 BRA `(.L_x_4372) ;  /* 0x000000fc001c8947 */ /* 0x000fea0003800000 */
.L_x_4373:
        /* <DEDUP_REMOVED lines=21> */
[----:B------:R-:W-:Y:S01]  /*0aa0*/  IMAD.MOV.U32 R16, RZ, RZ, RZ ;  /* 0x000000ffff107224 */ /* 0x000fe200078e00ff */
[----:B------:R-:W-:Y:S02]  /*0ab0*/  UMOV UR36, URZ ;  /* 0x0000003f00247c82 */ /* 0x000fe40008000000 */
[CC--:B------:R-:W-:Y:S02]  /*0ac0*/  LEA.HI R0, R3.reuse, R220.reuse, RZ, 0x4 ;  /* 0x000000dc03007211 */ /* 0x0c0fe400078f20ff */
[----:B------:R-:W-:-:S02]  /*0ad0*/  LEA.HI R4, R3, R220, RZ, 0x5 ;  /* 0x000000dc03047211 */ /* 0x000fc400078f28ff */
[----:B------:R-:W-:Y:S02]  /*0ae0*/  SHF.R.S32.HI R7, RZ, 0x4, R0 ;  /* 0x00000004ff077819 */ /* 0x000fe40000011400 */
[C---:B------:R-:W-:Y:S02]  /*0af0*/  LOP3.LUT R9, R0.reuse, 0xfffffff0, RZ, 0xc0, !PT ;  /* 0xfffffff000097812 */ /* 0x040fe400078ec0ff */
[----:B------:R-:W-:Y:S02]  /*0b00*/  LEA.HI R2, R0, R7, RZ, 0x1 ;  /* 0x0000000700027211 */ /* 0x000fe400078f08ff */
[----:B------:R-:W-:Y:S01]  /*0b10*/  SHF.R.S32.HI R11, RZ, 0x5, R4 ;  /* 0x00000005ff0b7819 */ /* 0x000fe20000011404 */
[----:B------:R-:W-:Y:S01]  /*0b20*/  IMAD.IADD R9, R220, 0x1, -R9 ;  /* 0x00000001dc097824 */ /* 0x000fe200078e0a09 */
[----:B------:R-:W-:Y:S02]  /*0b30*/  LOP3.LUT R2, R2, 0x1ffffffe, RZ, 0xc0, !PT ;  /* 0x1ffffffe02027812 */ /* 0x000fe400078ec0ff */
[----:B------:R-:W-:-:S02]  /*0b40*/  LEA.HI R5, R3, R220, RZ, 0x7 ;  /* 0x000000dc03057211 */ /* 0x000fc400078f38ff */
[----:B------:R-:W-:Y:S01]  /*0b50*/  SHF.R.S32.HI R4, RZ, 0x1f, R4 ;  /* 0x0000001fff047819 */ /* 0x000fe20000011404 */
[----:B------:R-:W-:Y:S01]  /*0b60*/  IMAD.IADD R10, R7, 0x1, -R2 ;  /* 0x00000001070a7824 */ /* 0x000fe200078e0a02 */
[----:B------:R-:W-:Y:S01]  /*0b70*/  LEA.HI R2, R3, R220, RZ, 0x2 ;  /* 0x000000dc03027211 */ /* 0x000fe200078f10ff */
[----:B0-----:R-:W-:Y:S01]  /*0b80*/  ULEA UR5, UR6, UR5, 0x18 ;  /* 0x0000000506057291 */ /* 0x001fe2000f8ec03f */
[----:B------:R-:W-:Y:S02]  /*0b90*/  LOP3.LUT R7, R5, 0xffffff80, RZ, 0xc0, !PT ;  /* 0xffffff8005077812 */ /* 0x000fe400078ec0ff */
[----:B------:R-:W-:Y:S02]  /*0ba0*/  LOP3.LUT R13, R2, 0xfffffffc, RZ, 0xc0, !PT ;  /* 0xfffffffc020d7812 */ /* 0x000fe400078ec0ff */
[----:B------:R-:W-:Y:S01]  /*0bb0*/  LEA.HI R4, R4, R11, RZ, 0x2 ;  /* 0x0000000b04047211 */ /* 0x000fe200078f10ff */
[C---:B------:R-:W-:Y:S01]  /*0bc0*/  IMAD.IADD R7, R220.reuse, 0x1, -R7 ;  /* 0x00000001dc077824 */ /* 0x040fe200078e0a07 */
[----:B------:R-:W-:Y:S01]  /*0bd0*/  SHF.R.S32.HI R0, RZ, 0x1f, R9 ;  /* 0x0000001fff007819 */ /* 0x000fe20000011409 */
[----:B------:R-:W-:Y:S01]  /*0be0*/  IMAD.IADD R13, R220, 0x1, -R13 ;  /* 0x00000001dc0d7824 */ /* 0x000fe200078e0a0d */
[----:B------:R-:W-:Y:S01]  /*0bf0*/  SHF.R.S32.HI R216, RZ, 0x7, R5 ;  /* 0x00000007ffd87819 */ /* 0x000fe20000011405 */
[----:B------:R-:W-:Y:S01]  /*0c00*/  IMAD.U32 R17, RZ, RZ, UR5 ;  /* 0x00000005ff117e24 */ /* 0x000fe2000f8e00ff */
[----:B------:R-:W-:-:S02]  /*0c10*/  LOP3.LUT R4, R4, 0x3ffffc, RZ, 0xc0, !PT ;  /* 0x003ffffc04047812 */ /* 0x000fc400078ec0ff */
[----:B------:R-:W-:Y:S01]  /*0c20*/  LEA.HI R8, R13, R13, RZ, 0x1 ;  /* 0x0000000d0d087211 */ /* 0x000fe200078f08ff */
[----:B------:R-:W-:Y:S01]  /*0c30*/  IMAD R15, R216, 0x100, R9 ;  /* 0x00000100d80f7824 */ /* 0x000fe200078e0209 */
[----:B------:R-:W-:Y:S01]  /*0c40*/  LEA.HI R6, R0, R9, RZ, 0x3 ;  /* 0x0000000900067211 */ /* 0x000fe200078f18ff */
[----:B------:R-:W-:Y:S01]  /*0c50*/  IMAD.IADD R2, R11, 0x1, -R4 ;  /* 0x000000010b027824 */ /* 0x000fe200078e0a04 */
[----:B------:R-:W-:Y:S02]  /*0c60*/  SHF.R.S32.HI R0, RZ, 0x1f, R7 ;  /* 0x0000001fff007819 */ /* 0x000fe40000011407 */
[----:B------:R-:W-:Y:S01]  /*0c70*/  LOP3.LUT R8, R8, 0x1ffffffe, RZ, 0xc0, !PT ;  /* 0x1ffffffe08087812 */ /* 0x000fe200078ec0ff */
[----:B------:R-:W-:Y:S01]  /*0c80*/  IMAD R14, R2, 0x10, R15 ;  /* 0x00000010020e7824 */ /* 0x000fe200078e020f */
[C---:B------:R-:W-:Y:S01]  /*0c90*/  LOP3.LUT R4, R6.reuse, 0xfffffff8, RZ, 0xc0, !PT ;  /* 0xfffffff806047812 */ /* 0x040fe200078ec0ff */
[----:B------:R-:W-:Y:S01]  /*0ca0*/  IMAD.SHL.U32 R6, R6, 0x40, RZ ;  /* 0x0000004006067824 */ /* 0x000fe200078e00ff */
[----:B------:R-:W-:Y:S01]  /*0cb0*/  LEA.HI R2, R0, R7, RZ, 0x2 ;  /* 0x0000000700027211 */ /* 0x000fe200078f10ff */
[----:B------:R-:W-:Y:S01]  /*0cc0*/  IMAD.IADD R13, R13, 0x1, -R8 ;  /* 0x000000010d0d7824 */ /* 0x000fe200078e0a08 */
[----:B------:R-:W-:Y:S01]  /*0cd0*/  LEA.HI R3, R3, R220, RZ, 0x3 ;  /* 0x000000dc03037211 */ /* 0x000fe200078f18ff */
[----:B------:R-:W-:Y:S01]  /*0ce0*/  IMAD.IADD R8, R9, 0x1, -R4 ;  /* 0x0000000109087824 */ /* 0x000fe200078e0a04 */
[----:B------:R-:W-:-:S02]  /*0cf0*/  LOP3.LUT R12, R2, 0x7ffffffc, RZ, 0xc0, !PT ;  /* 0x7ffffffc020c7812 */ /* 0x000fc400078ec0ff */
[----:B------:R-:W-:Y:S02]  /*0d00*/  LEA.HI R4, R0, R7, RZ, 0x5 ;  /* 0x0000000700047211 */ /* 0x000fe400078f28ff */
[----:B------:R-:W-:Y:S01]  /*0d10*/  SHF.R.S32.HI R0, RZ, 0x2, R2 ;  /* 0x00000002ff007819 */ /* 0x000fe20000011402 */
[----:B------:R-:W-:Y:S01]  /*0d20*/  IMAD.IADD R12, R7, 0x1, -R12 ;  /* 0x00000001070c7824 */ /* 0x000fe200078e0a0c */
[----:B------:R-:W-:Y:S01]  /*0d30*/  SHF.R.S32.HI R9, RZ, 0x1f, R2 ;  /* 0x0000001fff097819 */ /* 0x000fe20000011402 */
[----:B------:R-:W-:Y:S01]  /*0d40*/  IMAD.SHL.U32 R2, R8, 0x40, RZ ;  /* 0x0000004008027824 */ /* 0x000fe200078e00ff */
[----:B------:R-:W-:Y:S01]  /*0d50*/  LOP3.LUT R6, R6, 0x7ffffe00, RZ, 0xc0, !PT ;  /* 0x7ffffe0006067812 */ /* 0x000fe200078ec0ff */
[----:B------:R-:W-:Y:S01]  /*0d60*/  IMAD.SHL.U32 R7, R10, 0x8, RZ ;  /* 0x000000080a077824 */ /* 0x000fe200078e00ff */
[----:B------:R-:W-:Y:S01]  /*0d70*/  LEA.HI R9, R9, R0, RZ, 0x3 ;  /* 0x0000000009097211 */ /* 0x000fe200078f18ff */
[----:B------:R-:W-:Y:S01]  /*0d80*/  IMAD.SHL.U32 R18, R12, 0x2, RZ ;  /* 0x000000020c127824 */ /* 0x000fe200078e00ff */
[----:B------:R-:W-:Y:S01]  /*0d90*/  LOP3.LUT R2, R2, 0x1c0, RZ, 0xc0, !PT ;  /* 0x000001c002027812 */ /* 0x000fe200078ec0ff */
[--C-:B------:R-:W-:Y:S01]  /*0da0*/  IMAD.U32 R219, R14, 0x40, R7.reuse ;  /* 0x000000400edb7824 */ /* 0x100fe200078e0007 */
[----:B------:R-:W-:Y:S01]  /*0db0*/  R2P PR, R8, 0x6 ;  /* 0x0000000608007804 */ /* 0x000fe20000000000 */
[----:B------:R-:W-:Y:S01]  /*0dc0*/  IMAD R6, R11, 0x400, R6 ;  /* 0x000004000b067824 */ /* 0x000fe200078e0206 */
[----:B------:R-:W-:-:S02]  /*0dd0*/  LOP3.LUT R7, R2, 0x8, R7, 0xf8, !PT ;  /* 0x0000000802077812 */ /* 0x000fc400078ef807 */
[----:B------:R-:W-:Y:S02]  /*0de0*/  SHF.R.U32.HI R2, RZ, 0x3, R2 ;  /* 0x00000003ff027819 */ /* 0x000fe40000011602 */
[----:B------:R-:W-:Y:S02]  /*0df0*/  LOP3.LUT R9, R9, 0xfffffff8, RZ, 0xc0, !PT ;  /* 0xfffffff809097812 */ /* 0x000fe400078ec0ff */
[----:B------:R-:W-:Y:S01]  /*0e00*/  LOP3.LUT R7, R7, R2, RZ, 0x3c, !PT ;  /* 0x0000000207077212 */ /* 0x000fe200078e3cff */
[----:B------:R-:W-:Y:S01]  /*0e10*/  IMAD.MOV.U32 R2, RZ, RZ, RZ ;  /* 0x000000ffff027224 */ /* 0x000fe200078e00ff */
[----:B------:R-:W-:Y:S01]  /*0e20*/  LEA.HI R5, R5, R216, RZ, 0x1 ;  /* 0x000000d805057211 */ /* 0x000fe200078f08ff */
[----:B------:R-:W-:Y:S01]  /*0e30*/  IMAD.IADD R9, R0, 0x1, -R9 ;  /* 0x0000000100097824 */ /* 0x000fe200078e0a09 */
[----:B------:R-:W-:Y:S01]  /*0e40*/  SHF.R.S32.HI R4, RZ, 0x5, R4 ;  /* 0x00000005ff047819 */ /* 0x000fe20000011404 */
[----:B------:R-:W-:Y:S01]  /*0e50*/  IMAD.IADD R6, R6, 0x1, R7 ;  /* 0x0000000106067824 */ /* 0x000fe200078e0207 */
[----:B------:R-:W-:-:S02]  /*0e60*/  LOP3.LUT R7, R3, 0xfffffff8, RZ, 0xc0, !PT ;  /* 0xfffffff803077812 */ /* 0x000fc400078ec0ff */
[----:B------:R-:W-:Y:S01]  /*0e70*/  LOP3.LUT R5, R5, 0xfffffe, RZ, 0xc0, !PT ;  /* 0x00fffffe05057812 */ /* 0x000fe200078ec0ff */
[----:B------:R-:W-:Y:S01]  /*0e80*/  IMAD R185, R6, 0x2, R17 ;  /* 0x0000000206b97824 */ /* 0x000fe200078e0211 */
[----:B------:R-:W-:Y:S01]  /*0e90*/  SEL R187, R187, 0xffffffc0, !P2 ;  /* 0xffffffc0bbbb7807 */ /* 0x000fe20005000000 */
[----:B------:R-:W-:Y:S01]  /*0ea0*/  IMAD.IADD R214, R220, 0x1, -R7 ;  /* 0x00000001dcd67824 */ /* 0x000fe200078e0a07 */
[----:B------:R-:W-:Y:S01]  /*0eb0*/  SHF.R.S32.HI R215, RZ, 0x3, R3 ;  /* 0x00000003ffd77819 */ /* 0x000fe20000011403 */
[C---:B------:R-:W-:Y:S02]  /*0ec0*/  VIADD R189, R185.reuse, 0x36400 ;  /* 0x00036400b9bd7836 */ /* 0x040fe40000000000 */
[----:B------:R-:W-:Y:S02]  /*0ed0*/  IMAD.SHL.U32 R23, R214, 0x8, RZ ;  /* 0x00000008d6177824 */ /* 0x000fe400078e00ff */
[----:B------:R-:W-:Y:S02]  /*0ee0*/  VIADD R186, R185, 0x36420 ;  /* 0x00036420b9ba7836 */ /* 0x000fe40000000000 */
        /* <DEDUP_REMOVED lines=21> */
.L_x_4421:
        /* <DEDUP_REMOVED lines=21> */
.L_x_4374:
[----:B------:R-:W-:Y:S01]  /*1190*/  ULDC UR7, c[0x0][0xd54] ;  /* 0x0003550000077ab9 */ /* 0x000fe20000000800 */
[----:B------:R-:W-:Y:S01]  /*11a0*/  UMOV UR6, UR9 ;  /* 0x0000000900067c82 */ /* 0x000fe20008000000 */
[----:B------:R-:W-:-:S11]  /*11b0*/  UISETP.NE.AND UP0, UPT, UR7, 0x1, UPT ;  /* 0x000000010700788c */ /* 0x000fd6000bf05270 */
[----:B------:R-:W-:Y:S02]  /*11c0*/  @UP0 ULDC.64 UR10, c[0x0][0xd58] ;  /* 0x00035600000a0ab9 */ /* 0x000fe40000000a00 */
[----:B------:R-:W-:-:S04]  /*11d0*/  UIMAD.WIDE.U32 UR4, UR9, UR10, URZ ;  /* 0x0000000a090472a5 */ /* 0x000fc8000f8e003f */
[----:B------:R-:W-:-:S04]  /*11e0*/  @UP0 USHF.R.U32.HI UR6, URZ, UR11, UR5 ;  /* 0x0000000b3f060299 */ /* 0x000fc80008011605 */
[----:B------:R-:W-:-:S12]  /*11f0*/  UIMAD UR4, UR6, UR7, URZ ;  /* 0x00000007060472a4 */ /* 0x000fd8000f8e023f */
.L_x_4375:
[----:B------:R-:W0:Y:S01]  /*1200*/  LDC.64 R4, c[0x0][0x418] ;  /* 0x00010600ff047b82 */ /* 0x000e220000000a00 */
[----:B------:R-:W-:Y:S01]  /*1210*/  ULDC UR42, c[0x0][0xd48] ;  /* 0x00035200002a7ab9 */ /* 0x000fe20000000800 */
[----:B------:R-:W-:Y:S02]  /*1220*/  UIADD3 UR4, UR9, -UR4, URZ ;  /* 0x8000000409047290 */ /* 0x000fe4000fffe03f */
[----:B------:R-:W-:Y:S01]  /*1230*/  UISETP.NE.AND UP0, UPT, UR42, 0x1, UPT ;  /* 0x000000012a00788c */ /* 0x000fe2000bf05270 */
[----:B------:R-:W-:Y:S01]  /*1240*/  ULDC UR5, c[0x0][0xd54] ;  /* 0x0003550000057ab9 */ /* 0x000fe20000000800 */
[----:B------:R-:W-:Y:S02]  /*1250*/  UISETP.NE.AND UP1, UPT, UR37, 0x1, UPT ;  /* 0x000000012500788c */ /* 0x000fe4000bf25270 */
[----:B------:R-:W1:Y:S01]  /*1260*/  LDC R188, c[0x0][0x424] ;  /* 0x00010900ffbc7b82 */ /* 0x000e620000000800 */
[----:B------:R-:W-:Y:S02]  /*1270*/  UIMAD UR8, UR8, UR5, UR4 ;  /* 0x00000005080872a4 */ /* 0x000fe4000f8e0204 */
[----:B------:R-:W-:Y:S01]  /*1280*/  ULOP3.LUT UR6, URZ, UR6, URZ, 0x33, !UPT ;  /* 0x000000063f067292 */ /* 0x000fe2000f8e333f */
[----:B------:R-:W-:-:S03]  /*1290*/  ULDC UR7, c[0x0][0xd3c] ;  /* 0x00034f0000077ab9 */ /* 0x000fc60000000800 */
[----:B------:R-:W-:Y:S01]  /*12a0*/  @UP0 ULDC UR4, c[0x0][0xd4c] ;  /* 0x0003530000040ab9 */ /* 0x000fe20000000800 */
[----:B------:R-:W2:Y:S01]  /*12b0*/  LDC R7, c[0x0][0x2f0] ;  /* 0x0000bc00ff077b82 */ /* 0x000ea20000000800 */
[----:B------:R-:W-:Y:S01]  /*12c0*/  UIMAD.WIDE.U32 UR4, UR8, UR4, URZ ;  /* 0x00000004080472a5 */ /* 0x000fe2000f8e003f */
[----:B------:R-:W-:Y:S01]  /*12d0*/  @UP0 ULDC UR9, c[0x0][0xd50] ;  /* 0x0003540000090ab9 */ /* 0x000fe20000000800 */
[----:B------:R-:W-:Y:S02]  /*12e0*/  UMOV UR39, UR8 ;  /* 0x0000000800277c82 */ /* 0x000fe40008000000 */
[----:B------:R-:W-:Y:S02]  /*12f0*/  @UP0 USHF.R.U32.HI UR39, URZ, UR9, UR5 ;  /* 0x000000093f270299 */ /* 0x000fe40008011605 */
[----:B------:R-:W-:Y:S01]  /*1300*/  UIADD3 UR6, UR6, UR7, URZ ;  /* 0x0000000706067290 */ /* 0x000fe2000fffe03f */
[----:B0-----:R-:W-:Y:S01]  /*1310*/  ISETP.NE.U32.AND P0, PT, R4, RZ, PT ;  /* 0x000000ff0400720c */ /* 0x001fe20003f05070 */
[----:B------:R-:W-:-:S02]  /*1320*/  UIADD3 UR4, -UR39, URZ, URZ ;  /* 0x0000003f27047290 */ /* 0x000fc4000fffe13f */
[----:B------:R-:W-:Y:S01]  /*1330*/  USHF.L.U32 UR41, UR6, 0x6, URZ ;  /* 0x0000000606297899 */ /* 0x000fe2000800063f */
[----:B------:R-:W-:Y:S01]  /*1340*/  ISETP.NE.AND.EX P0, PT, R5, RZ, PT, P0 ;  /* 0x000000ff0500720c */ /* 0x000fe20003f05300 */
[----:B------:R-:W-:-:S03]  /*1350*/  UIMAD UR42, UR42, UR4, UR8 ;  /* 0x000000042a2a72a4 */ /* 0x000fc6000f8e0208 */
[----:B-1----:R-:W-:Y:S02]  /*1360*/  SEL R188, R188, 0x1, P0 ;  /* 0x00000001bcbc7807 */ /* 0x002fe40000000000 */
[----:B------:R-:W-:-:S03]  /*1370*/  PLOP3.LUT P0, PT, PT, PT, UP1, 0x80, 0x0 ;  /* 0x000000000000781c */ /* 0x000fc60003f0f018 */
[----:B--2---:R-:W-:-:S05]  /*1380*/  IMAD R0, R188, R7, 0x3f ;  /* 0x0000003fbc007424 */ /* 0x004fca00078e0207 */
[----:B------:R-:W-:-:S04]  /*1390*/  SHF.R.S32.HI R3, RZ, 0x1f, R0 ;  /* 0x0000001fff037819 */ /* 0x000fc80000011400 */
[----:B------:R-:W-:-:S04]  /*13a0*/  LEA.HI R3, R3, R0, RZ, 0x6 ;  /* 0x0000000003037211 */ /* 0x000fc800078f30ff */
[----:B------:R-:W-:Y:S01]  /*13b0*/  SHF.R.S32.HI R3, RZ, 0x6, R3 ;  /* 0x00000006ff037819 */ /* 0x000fe20000011403 */
[----:B------:R-:W-:Y:S06]  /*13c0*/  @!P0 BRA `(.L_x_4376) ;  /* 0x0000001c00408947 */ /* 0x000fec0003800000 */
[----:B------:R-:W0:Y:S01]  /*13d0*/  LDC R0, c[0x0][0x448] ;  /* 0x00011200ff007b82 */ /* 0x000e220000000800 */
[----:B------:R-:W-:Y:S01]  /*13e0*/  UIADD3 UR4, UR41, 0x3f, URZ ;  /* 0x0000003f29047890 */ /* 0x000fe2000fffe03f */
[----:B------:R-:W-:Y:S02]  /*13f0*/  CS2R R150, SRZ ;  /* 0x0000000000967805 */ /* 0x000fe4000001ff00 */
[----:B------:R-:W-:Y:S02]  /*1400*/  CS2R R148, SRZ ;  /* 0x0000000000947805 */ /* 0x000fe4000001ff00 */
[----:B------:R-:W-:Y:S02]  /*1410*/  CS2R R146, SRZ ;  /* 0x0000000000927805 */ /* 0x000fe4000001ff00 */
[----:B------:R-:W-:Y:S02]  /*1420*/  CS2R R144, SRZ ;  /* 0x0000000000907805 */ /* 0x000fe4000001ff00 */
[----:B------:R-:W-:-:S02]  /*1430*/  CS2R R142, SRZ ;  /* 0x00000000008e7805 */ /* 0x000fc4000001ff00 */
[----:B------:R-:W-:Y:S01]  /*1440*/  CS2R R140, SRZ ;  /* 0x00000000008c7805 */ /* 0x000fe2000001ff00 */
[----:B------:R-:W1:Y:S01]  /*1450*/  LDC R5, c[0x0][0x288] ;  /* 0x0000a200ff057b82 */ /* 0x000e620000000800 */
        /* <DEDUP_REMOVED lines=15> */
[----:B0-----:R-:W-:Y:S01]  /*1550*/  ISETP.NE.AND P0, PT, R0, 0x1, PT ;  /* 0x000000010000780c */ /* 0x001fe20003f05270 */
[----:B------:R-:W-:Y:S01]  /*1560*/  IMAD.U32 R0, RZ, RZ, UR4 ;  /* 0x00000004ff007e24 */ /* 0x000fe2000f8e00ff */
[----:B------:R-:W-:Y:S02]  /*1570*/  CS2R R112, SRZ ;  /* 0x0000000000707805 */ /* 0x000fe4000001ff00 */
[----:B------:R-:W-:-:S02]  /*1580*/  CS2R R110, SRZ ;  /* 0x00000000006e7805 */ /* 0x000fc4000001ff00 */
[----:B------:R-:W-:Y:S02]  /*1590*/  CS2R R106, SRZ ;  /* 0x00000000006a7805 */ /* 0x000fe4000001ff00 */
[----:B------:R-:W-:Y:S02]  /*15a0*/  CS2R R162, SRZ ;  /* 0x0000000000a27805 */ /* 0x000fe4000001ff00 */
[----:B------:R-:W-:Y:S02]  /*15b0*/  CS2R R102, SRZ ;  /* 0x0000000000667805 */ /* 0x000fe4000001ff00 */
[----:B------:R-:W-:Y:S02]  /*15c0*/  CS2R R164, SRZ ;  /* 0x0000000000a47805 */ /* 0x000fe4000001ff00 */
[----:B-1----:R-:W-:Y:S02]  /*15d0*/  IADD3 R5, -R5, 0x40, RZ ;  /* 0x0000004005057810 */ /* 0x002fe40007ffe1ff */
[----:B------:R-:W-:-:S02]  /*15e0*/  CS2R R98, SRZ ;  /* 0x0000000000627805 */ /* 0x000fc4000001ff00 */
[----:B------:R-:W-:Y:S02]  /*15f0*/  CS2R R166, SRZ ;  /* 0x0000000000a67805 */ /* 0x000fe4000001ff00 */
[----:B------:R-:W-:Y:S02]  /*1600*/  CS2R R94, SRZ ;  /* 0x00000000005e7805 */ /* 0x000fe4000001ff00 */
[----:B------:R-:W-:Y:S01]  /*1610*/  CS2R R170, SRZ ;  /* 0x0000000000aa7805 */ /* 0x000fe2000001ff00 */
[----:B------:R-:W0:Y:S01]  /*1620*/  @P0 LDC R4, c[0x0][0x44c] ;  /* 0x00011300ff040b82 */ /* 0x000e220000000800 */
[----:B------:R-:W-:Y:S01]  /*1630*/  IMAD R5, R188, R7, R5 ;  /* 0x00000007bc057224 */ /* 0x000fe200078e0205 */
[----:B------:R-:W-:Y:S01]  /*1640*/  CS2R R90, SRZ ;  /* 0x00000000005a7805 */ /* 0x000fe2000001ff00 */
[----:B------:R-:W-:Y:S01]  /*1650*/  IMAD.MOV.U32 R169, RZ, RZ, RZ ;  /* 0x000000ffffa97224 */ /* 0x000fe200078e00ff */
        /* <DEDUP_REMOVED lines=19> */
[----:B------:R-:W-:Y:S01]  /*1790*/  CS2R R202, SRZ ;  /* 0x0000000000ca7805 */ /* 0x000fe2000001ff00 */
[----:B0-----:R-:W-:Y:S01]  /*17a0*/  @P0 IMAD.HI.U32 R4, R4, UR4, RZ ;  /* 0x0000000404040c27 */ /* 0x001fe2000f8e00ff */
[----:B------:R-:W-:-:S02]  /*17b0*/  CS2R R50, SRZ ;  /* 0x0000000000327805 */ /* 0x000fc4000001ff00 */
[----:B------:R-:W-:Y:S02]  /*17c0*/  CS2R R204, SRZ ;  /* 0x0000000000cc7805 */ /* 0x000fe4000001ff00 */
[----:B------:R-:W-:Y:S02]  /*17d0*/  CS2R R46, SRZ ;  /* 0x00000000002e7805 */ /* 0x000fe4000001ff00 */
[----:B------:R-:W-:Y:S02]  /*17e0*/  CS2R R206, SRZ ;  /* 0x0000000000ce7805 */ /* 0x000fe4000001ff00 */
[----:B------:R-:W-:Y:S02]  /*17f0*/  CS2R R42, SRZ ;  /* 0x00000000002a7805 */ /* 0x000fe4000001ff00 */
[----:B------:R-:W-:Y:S02]  /*1800*/  CS2R R210, SRZ ;  /* 0x0000000000d27805 */ /* 0x000fe4000001ff00 */
[----:B------:R-:W-:-:S02]  /*1810*/  CS2R R38, SRZ ;  /* 0x0000000000267805 */ /* 0x000fc4000001ff00 */
[----:B-1----:R-:W-:Y:S02]  /*1820*/  @P0 SHF.R.U32.HI R0, RZ, R9, R4 ;  /* 0x00000009ff000219 */ /* 0x002fe40000011604 */
[----:B------:R-:W-:Y:S02]  /*1830*/  CS2R R208, SRZ ;  /* 0x0000000000d07805 */ /* 0x000fe4000001ff00 */
[----:B------:R-:W-:Y:S02]  /*1840*/  PLOP3.LUT P0, PT, PT, PT, PT, 0x80, 0x0 ;  /* 0x000000000000781c */ /* 0x000fe40003f0f070 */
[----:B------:R-:W-:Y:S02]  /*1850*/  CS2R R212, SRZ ;  /* 0x0000000000d47805 */ /* 0x000fe4000001ff00 */
[----:B------:R-:W-:Y:S01]  /*1860*/  CS2R R34, SRZ ;  /* 0x0000000000227805 */ /* 0x000fe2000001ff00 */
[----:B------:R-:W-:Y:S01]  /*1870*/  IMAD.IADD R0, R5, 0x1, R0 ;  /* 0x0000000105007824 */ /* 0x000fe200078e0200 */
        /* <DEDUP_REMOVED lines=8> */
[----:B------:R-:W-:Y:S01]  /*1900*/  VIMNMX R4, R3, R4, PT ;  /* 0x0000000403047248 */ /* 0x000fe20003fe0100 */
[----:B------:R-:W-:-:S03]  /*1910*/  IMAD.MOV.U32 R3, RZ, RZ, RZ ;  /* 0x000000ffff037224 */ /* 0x000fc600078e00ff */
[----:B------:R-:W-:-:S13]  /*1920*/  ISETP.GE.AND P1, PT, R4, 0x1, PT ;  /* 0x000000010400780c */ /* 0x000fda0003f26270 */
        /* <DEDUP_REMOVED lines=11> */
[----:B------:R-:W-:Y:S01]  /*19e0*/  UMOV UR7, 0x40000040 ;  /* 0x4000004000077882 */ /* 0x000fe20000000000 */
[----:B------:R-:W1:Y:S01]  /*19f0*/  S2R R8, SR_TID.X ;  /* 0x0000000000087919 */ /* 0x000e620000002100 */
[----:B0-----:R-:W-:-:S04]  /*1a00*/  LEA.HI R3, R0, R0, RZ, 0x1 ;  /* 0x0000000000037211 */ /* 0x001fc800078f08ff */
[----:B------:R-:W-:Y:S01]  /*1a10*/  LOP3.LUT R3, R3, 0x1fffe, RZ, 0xc0, !PT ;  /* 0x0001fffe03037812 */ /* 0x000fe200078ec0ff */
[----:B------:R-:W-:-:S04]  /*1a20*/  WARPGROUP.ARRIVE ;  /* 0x00000000000079c5 */ /* 0x000fc80000000000 */
        /* <DEDUP_REMOVED lines=12> */
[----:B-1----:R-:W-:Y:S02]  /*1af0*/  LOP3.LUT R8, R8, 0x7f, RZ, 0xc0, !PT ;  /* 0x0000007f08087812 */ /* 0x002fe400078ec0ff */
[----:B------:R-:W-:Y:S01]  /*1b00*/  R2UR UR12, R6 ;  /* 0x00000000060c72ca */ /* 0x000fe200000e0000 */
[----:B------:R-:W-:Y:S01]  /*1b10*/  IMAD R0, R2, 0x1000, R7 ;  /* 0x0000100002007824 */ /* 0x000fe200078e0207 */
[----:B------:R-:W-:Y:S01]  /*1b20*/  ISETP.NE.AND P1, PT, R8, RZ, PT ;  /* 0x000000ff0800720c */ /* 0x000fe20003f25270 */
[C---:B------:R-:W-:Y:S02]  /*1b30*/  VIADD R6, R3.reuse, 0x4 ;  /* 0x0000000403067836 */ /* 0x040fe40000000000 */
[C---:B------:R-:W-:Y:S01]  /*1b40*/  VIADD R5, R0.reuse, 0x80 ;  /* 0x0000008000057836 */ /* 0x040fe20000000000 */
[----:B------:R-:W-:Y:S01]  /*1b50*/  R2UR UR10, R0 ;  /* 0x00000000000a72ca */ /* 0x000fe200000e0000 */
[----:B------:R-:W-:Y:S01]  /*1b60*/  VIADD R3, R3, 0x6 ;  /* 0x0000000603037836 */ /* 0x000fe20000000000 */
[----:B------:R-:W-:-:S02]  /*1b70*/  R2UR UR16, R6 ;  /* 0x00000000061072ca */ /* 0x000fc400000e0000 */
[----:B------:R-:W-:Y:S01]  /*1b80*/  R2UR UR14, R5 ;  /* 0x00000000050e72ca */ /* 0x000fe200000e0000 */
[C---:B------:R-:W-:Y:S01]  /*1b90*/  VIADD R5, R0.reuse, 0x100 ;  /* 0x0000010000057836 */ /* 0x040fe20000000000 */
[----:B------:R-:W-:Y:S01]  /*1ba0*/  R2UR UR4, R3 ;  /* 0x00000000030472ca */ /* 0x000fe200000e0000 */
[----:B------:R-:W-:-:S03]  /*1bb0*/  VIADD R0, R0, 0x180 ;  /* 0x0000018000007836 */ /* 0x000fc60000000000 */
[----:B------:R-:W-:Y:S02]  /*1bc0*/  R2UR UR18, R5 ;  /* 0x00000000051272ca */ /* 0x000fe400000e0000 */
[----:B------:R-:W-:Y:S01]  /*1bd0*/  R2UR UR6, R0 ;  /* 0x00000000000672ca */ /* 0x000fe200000e0000 */
[----:B------:R-:W-:Y:S01]  /*1be0*/  HGMMA.64x256x16.F32 R24, gdesc[UR8].tnspB, RZ, !UPT, gsb0 ;  /* 0x43e00000081879f0 */ /* 0x000fe2000c0008ff */
[----:B------:R-:W-:-:S04]  /*1bf0*/  @!P1 IMAD R0, R2, 0x8, R17 ;  /* 0x0000000802009824 */ /* 0x000fc800078e0211 */
[----:B------:R-:W-:-:S05]  /*1c00*/  @!P1 VIADD R0, R0, 0x38860 ;  /* 0x0003886000009836 */ /* 0x000fca0000000000 */
[----:B------:R-:W-:Y:S01]  /*1c10*/  @!P1 PRMT R0, RZ, 0x654, R0 ;  /* 0x00000654ff009816 */ /* 0x000fe20000000000 */
[----:B------:R-:W-:Y:S02]  /*1c20*/  WARPGROUP.DEPBAR.LE gsb0, 0x0 ;  /* 0x00008000000079c5 */ /* 0x000fe40000010000 */
[----:B------:R-:W-:-:S15]  /*1c30*/  WARPGROUP.ARRIVE ;  /* 0x00000000000079c5 */ /* 0x000fde0000000000 */
        /* <DEDUP_REMOVED lines=14> */
.L_x_4379:
[----:B------:R-:W-:Y:S01]  /*1d20*/  BAR.SYNC.DEFER_BLOCKING 0xe, 0x100 ;  /* 0x0384000000007b1d */ /* 0x000fe20000010000 */
[----:B01----:R-:W-:Y:S01]  /*1d30*/  IMAD R0, R2, 0x40, R22 ;  /* 0x0000004002007824 */ /* 0x003fe200078e0216 */
[----:B------:R-:W-:Y:S01]  /*1d40*/  ISETP.GT.AND P2, PT, R4, RZ, PT ;  /* 0x000000ff0400720c */ /* 0x000fe20003f44270 */
[----:B------:R-:W-:Y:S02]  /*1d50*/  VIADD R2, R2, 0x1 ;  /* 0x0000000102027836 */ /* 0x000fe40000000000 */
[----:B------:R-:W-:Y:S01]  /*1d60*/  IMAD R0, R0, 0x4, R17 ;  /* 0x0000000400007824 */ /* 0x000fe200078e0211 */
[----:B------:R-:W-:Y:S01]  /*1d70*/  UMOV UR11, 0x40000040 ;  /* 0x40000040000b7882 */ /* 0x000fe20000000000 */
[----:B------:R-:W-:Y:S01]  /*1d80*/  UMOV UR15, 0x40000040 ;  /* 0x40000040000f7882 */ /* 0x000fe20000000000 */
[----:B------:R-:W-:Y:S01]  /*1d90*/  ISETP.NE.AND P0, PT, R2, 0x2, PT ;  /* 0x000000020200780c */ /* 0x000fe20003f05270 */
[----:B------:R-:W-:Y:S01]  /*1da0*/  UMOV UR19, 0x40000040 ;  /* 0x4000004000137882 */ /* 0x000fe20000000000 */
[----:B------:R-:W-:Y:S01]  /*1db0*/  UMOV UR7, 0x40000040 ;  /* 0x4000004000077882 */ /* 0x000fe20000000000 */
[----:B------:R-:W-:Y:S01]  /*1dc0*/  VIADD R4, R4, 0xffffffff ;  /* 0xffffffff04047836 */ /* 0x000fe20000000000 */
[----:B------:R-:W-:Y:S01]  /*1dd0*/  SEL R2, R2, RZ, P0 ;  /* 0x000000ff02027207 */ /* 0x000fe20000000000 */
[----:B------:R-:W0:Y:S04]  /*1de0*/  LDS R3, [R0+0x38400] ;  /* 0x0384000000037984 */ /* 0x000e280000000800 */
[----:B------:R1:W2:Y:S02]  /*1df0*/  LDS R5, [R0+0x38420] ;  /* 0x0384200000057984 */ /* 0x0002a40000000800 */
[----:B-1----:R-:W-:-:S05]  /*1e00*/  IMAD R0, R2, 0x1000, R7 ;  /* 0x0000100002007824 */ /* 0x002fca00078e0207 */
[----:B------:R-:W-:Y:S01]  /*1e10*/  R2UR UR10, R0 ;  /* 0x00000000000a72ca */ /* 0x000fe200000e0000 */
        /* <DEDUP_REMOVED lines=128> */
[----:B------:R-:W-:-:S05]  /*2620*/  VIADD R3, R0, 0x80 ;  /* 0x0000008000037836 */ /* 0x000fca0000000000 */
[----:B------:R-:W-:Y:S01]  /*2630*/  WARPGROUP.ARRIVE ;  /* 0x00000000000079c5 */ /* 0x000fe20000000000 */
[----:B------:R-:W-:Y:S01]  /*2640*/  R2UR UR14, R3 ;  /* 0x00000000030e72ca */ /* 0x000fe200000e0000 */
[C---:B------:R-:W-:Y:S02]  /*2650*/  VIADD R3, R0.reuse, 0x100 ;  /* 0x0000010000037836 */ /* 0x040fe40000000000 */
[----:B------:R-:W-:Y:S02]  /*2660*/  VIADD R0, R0, 0x180 ;  /* 0x0000018000007836 */ /* 0x000fe40000000000 */
[----:B------:R-:W-:Y:S01]  /*2670*/  HGMMA.64x256x16.F32 R24, gdesc[UR8].tnspB, R24, gsb0 ;  /* 0x43e00000081879f0 */ /* 0x000fe20008000818 */
[----:B------:R-:W-:Y:S02]  /*2680*/  R2UR UR18, R3 ;  /* 0x00000000031272ca */ /* 0x000fe400000e0000 */
[----:B------:R-:W-:Y:S01]  /*2690*/  R2UR UR6, R0 ;  /* 0x00000000000672ca */ /* 0x000fe200000e0000 */
[----:B------:R-:W-:Y:S01]  /*26a0*/  @!P1 IMAD R0, R2, 0x8, R17 ;  /* 0x0000000802009824 */ /* 0x000fe200078e0211 */
[----:B------:R-:W-:-:S03]  /*26b0*/  SEL R3, RZ, 0x1, P0 ;  /* 0x00000001ff037807 */ /* 0x000fc60000000000 */
[----:B------:R-:W-:Y:S01]  /*26c0*/  @!P1 VIADD R0, R0, 0x38860 ;  /* 0x0003886000009836 */ /* 0x000fe20000000000 */
[----:B------:R-:W-:-:S04]  /*26d0*/  LOP3.LUT R16, R16, R3, RZ, 0x3c, !PT ;  /* 0x0000000310107212 */ /* 0x000fc800078e3cff */
[----:B------:R-:W-:Y:S01]  /*26e0*/  @!P1 PRMT R0, RZ, 0x654, R0 ;  /* 0x00000654ff009816 */ /* 0x000fe20000000000 */
[----:B------:R-:W-:Y:S02]  /*26f0*/  WARPGROUP.DEPBAR.LE gsb0, 0x0 ;  /* 0x00008000000079c5 */ /* 0x000fe40000010000 */
[----:B------:R-:W-:-:S12]  /*2700*/  WARPGROUP.ARRIVE ;  /* 0x00000000000079c5 */ /* 0x000fd80000000000 */
        /* <DEDUP_REMOVED lines=13> */
.L_x_4378:
[----:B------:R-:W-:Y:S01]  /*27e0*/  BAR.SYNC.DEFER_BLOCKING 0xe, 0x100 ;  /* 0x0384000000007b1d */ /* 0x000fe20000010000 */
[C---:B01----:R-:W-:Y:S01]  /*27f0*/  IMAD R0, R2.reuse, 0x40, R22 ;  /* 0x0000004002007824 */ /* 0x043fe200078e0216 */
[----:B------:R-:W-:Y:S01]  /*2800*/  PLOP3.LUT P0, PT, PT, PT, PT, 0x8, 0x0 ;  /* 0x000000000000781c */ /* 0x000fe20003f0e170 */
[----:B------:R-:W-:Y:S02]  /*2810*/  VIADD R2, R2, 0x1 ;  /* 0x0000000102027836 */ /* 0x000fe40000000000 */
[----:B------:R-:W-:-:S03]  /*2820*/  IMAD R17, R0, 0x4, R17 ;  /* 0x0000000400117824 */ /* 0x000fc600078e0211 */
[----:B------:R-:W-:-:S04]  /*2830*/  ISETP.NE.AND P1, PT, R2, 0x2, PT ;  /* 0x000000020200780c */ /* 0x000fc80003f25270 */
[----:B------:R-:W-:Y:S02]  /*2840*/  SEL R5, RZ, 0x1, P1 ;  /* 0x00000001ff057807 */ /* 0x000fe40000800000 */
[----:B------:R-:W-:Y:S02]  /*2850*/  SEL R2, R2, RZ, P1 ;  /* 0x000000ff02027207 */ /* 0x000fe40000800000 */
[----:B------:R-:W-:Y:S01]  /*2860*/  LOP3.LUT R16, R16, R5, RZ, 0x3c, !PT ;  /* 0x0000000510107212 */ /* 0x000fe200078e3cff */
        /* <DEDUP_REMOVED lines=134> */
.L_x_4376:
        /* <DEDUP_REMOVED lines=24> */
[----:B0-----:R-:W-:Y:S02]  /*3250*/  ISETP.NE.AND P0, PT, R0, 0x1, PT ;  /* 0x000000010000780c */ /* 0x001fe40003f05270 */
[----:B------:R-:W-:Y:S02]  /*3260*/  CS2R R112, SRZ ;  /* 0x0000000000707805 */ /* 0x000fe4000001ff00 */
[----:B------:R-:W-:-:S02]  /*3270*/  CS2R R110, SRZ ;  /* 0x00000000006e7805 */ /* 0x000fc4000001ff00 */
[----:B------:R-:W-:Y:S02]  /*3280*/  CS2R R106, SRZ ;  /* 0x00000000006a7805 */ /* 0x000fe4000001ff00 */
[----:B------:R-:W-:Y:S02]  /*3290*/  CS2R R162, SRZ ;  /* 0x0000000000a27805 */ /* 0x000fe4000001ff00 */
[----:B------:R-:W-:Y:S02]  /*32a0*/  CS2R R102, SRZ ;  /* 0x0000000000667805 */ /* 0x000fe4000001ff00 */
[----:B------:R-:W-:Y:S02]  /*32b0*/  CS2R R164, SRZ ;  /* 0x0000000000a47805 */ /* 0x000fe4000001ff00 */
[----:B------:R-:W-:Y:S02]  /*32c0*/  CS2R R98, SRZ ;  /* 0x0000000000627805 */ /* 0x000fe4000001ff00 */
[----:B-1----:R-:W-:-:S02]  /*32d0*/  IADD3 R6, -R4, 0x40, RZ ;  /* 0x0000004004067810 */ /* 0x002fc40007ffe1ff */
[----:B------:R-:W-:Y:S02]  /*32e0*/  CS2R R166, SRZ ;  /* 0x0000000000a67805 */ /* 0x000fe4000001ff00 */
[----:B------:R-:W-:Y:S02]  /*32f0*/  CS2R R94, SRZ ;  /* 0x00000000005e7805 */ /* 0x000fe4000001ff00 */
[----:B------:R-:W-:Y:S02]  /*3300*/  CS2R R170, SRZ ;  /* 0x0000000000aa7805 */ /* 0x000fe4000001ff00 */
[----:B------:R-:W-:Y:S01]  /*3310*/  CS2R R90, SRZ ;  /* 0x00000000005a7805 */ /* 0x000fe2000001ff00 */
[----:B------:R-:W0:Y:S01]  /*3320*/  @P0 LDC R0, c[0x0][0x44c] ;  /* 0x00011300ff000b82 */ /* 0x000e220000000800 */
[----:B------:R-:W-:Y:S01]  /*3330*/  IMAD R7, R188, R7, R6 ;  /* 0x00000007bc077224 */ /* 0x000fe200078e0206 */
[----:B------:R-:W-:Y:S01]  /*3340*/  CS2R R172, SRZ ;  /* 0x0000000000ac7805 */ /* 0x000fe2000001ff00 */
[----:B------:R-:W-:Y:S01]  /*3350*/  IMAD.MOV.U32 R169, RZ, RZ, RZ ;  /* 0x000000ffffa97224 */ /* 0x000fe200078e00ff */
[----:B------:R-:W-:-:S02]  /*3360*/  CS2R R86, SRZ ;  /* 0x0000000000567805 */ /* 0x000fc4000001ff00 */
[----:B------:R-:W-:Y:S02]  /*3370*/  CS2R R174, SRZ ;  /* 0x0000000000ae7805 */ /* 0x000fe4000001ff00 */
[----:B------:R-:W-:Y:S02]  /*3380*/  CS2R R82, SRZ ;  /* 0x0000000000527805 */ /* 0x000fe4000001ff00 */
[----:B------:R-:W-:Y:S01]  /*3390*/  CS2R R176, SRZ ;  /* 0x0000000000b07805 */ /* 0x000fe2000001ff00 */
[----:B------:R-:W1:Y:S01]  /*33a0*/  @P0 LDC R5, c[0x0][0x450] ;  /* 0x00011400ff050b82 */ /* 0x000e620000000800 */
        /* <DEDUP_REMOVED lines=18> */
[----:B------:R-:W-:Y:S01]  /*34d0*/  CS2R R206, SRZ ;  /* 0x0000000000ce7805 */ /* 0x000fe2000001ff00 */
[----:B------:R-:W-:Y:S01]  /*34e0*/  IMAD.U32 R0, RZ, RZ, UR4 ;  /* 0x00000004ff007e24 */ /* 0x000fe2000f8e00ff */
        /* <DEDUP_REMOVED lines=21> */
[----:B------:R-:W0:Y:S02]  /*3640*/  SHFL.IDX PT, R0, R216, RZ, 0x1f ;  /* 0x00001fffd8007589 */ /* 0x000e2400000e0000 */
        /* <DEDUP_REMOVED lines=27> */
.L_x_4380:
[----:B------:R-:W-:Y:S01]  /*3800*/  ULEA.HI UR4, UR36, UR36, URZ, 0x1 ;  /* 0x0000002424047291 */ /* 0x000fe2000f8f083f */
[----:B------:R-:W-:-:S03]  /*3810*/  IMAD.U32 R0, RZ, RZ, UR38 ;  /* 0x00000026ff007e24 */ /* 0x000fc6000f8e00ff */
[----:B------:R-:W-:Y:S02]  /*3820*/  ULOP3.LUT UR4, UR4, 0xfffffffe, URZ, 0xc0, !UPT ;  /* 0xfffffffe04047892 */ /* 0x000fe4000f8ec03f */
[----:B------:R-:W-:Y:S02]  /*3830*/  ISETP.NE.AND P0, PT, R0, 0x3, PT ;  /* 0x000000030000780c */ /* 0x000fe40003f05270 */
[----:B------:R-:W-:-:S06]  /*3840*/  UIADD3 UR4, UR36, -UR4, URZ ;  /* 0x8000000424047290 */ /* 0x000fcc000fffe03f */
[----:B------:R-:W-:-:S05]  /*3850*/  IMAD.U32 R4, RZ, RZ, UR4 ;  /* 0x00000004ff047e24 */ /* 0x000fca000f8e00ff */
[----:B------:R-:W-:-:S04]  /*3860*/  SHF.L.U32 R4, R4, 0x1f, RZ ;  /* 0x0000001f04047819 */ /* 0x000fc800000006ff */
[----:B------:R-:W0:Y:S02]  /*3870*/  SYNCS.PHASECHK.TRANS64.TRYWAIT P1, [R17+URZ+0x38800], R4 ;  /* 0x03880004110075a7 */ /* 0x000e24000802017f */
[----:B0-----:R-:W-:Y:S05]  /*3880*/  @!P1 BRA `(.L_x_4381) ;  /* 0x00000130009c9947 */ /* 0x001fea0003800000 */
.L_x_4547:
[----:B------:R-:W-:Y:S05]  /*3890*/  @!P0 BRA `(.L_x_4382) ;  /* 0x0000000000048947 */ /* 0x000fea0003800000 */
[----:B------:R-:W-:Y:S01]  /*38a0*/  BPT.TRAP 0x1 ;  /* 0x000000040000795c */ /* 0x000fe20000300000 */
.L_x_4382:
[----:B------:R-:W-:Y:S01]  /*38b0*/  IMAD R5, R2, 0x8, R17 ;  /* 0x0000000802057824 */ /* 0x000fe200078e0211 */
[----:B------:R-:W-:-:S04]  /*38c0*/  SHF.L.U32 R8, R16, 0x1f, RZ ;  /* 0x0000001f10087819 */ /* 0x000fc800000006ff */
[----:B------:R1:W2:Y:S01]  /*38d0*/  SYNCS.PHASECHK.TRANS64.TRYWAIT P1, [R5+URZ+0x38830], R8 ;  /* 0x03883008050075a7 */ /* 0x0002a2000802017f */
[----:B------:R-:W-:Y:S05]  /*38e0*/  @!P0 BRA `(.L_x_4383) ;  /* 0x0000000000048947 */ /* 0x000fea0003800000 */
[----:B------:R-:W-:Y:S01]  /*38f0*/  BPT.TRAP 0x1 ;  /* 0x000000040000795c */ /* 0x000fe20000300000 */
.L_x_4383:
[----:B------:R-:W-:-:S05]  /*3900*/  VIADD R0, R17, 0x22400 ;  /* 0x0002240011007836 */ /* 0x000fca0000000000 */
[----:B------:R-:W-:-:S04]  /*3910*/  SHF.R.U32.HI R0, RZ, 0x4, R0 ;  /* 0x00000004ff007819 */ /* 0x000fc80000011600 */
[----:B------:R-:W-:Y:S01]  /*3920*/  LOP3.LUT R0, R0, 0x3fff, RZ, 0xc0, !PT ;  /* 0x00003fff00007812 */ /* 0x000fe200078ec0ff */
[----:B--2---:R-:W-:Y:S06]  /*3930*/  @P1 BRA `(.L_x_4384) ;  /* 0x0000000000081947 */ /* 0x004fec0003800000 */
[----:B------:R-:W2:Y:S02]  /*3940*/  SYNCS.PHASECHK.TRANS64.TRYWAIT P1, [R5+URZ+0x38830], R8 ;  /* 0x03883008050075a7 */ /* 0x000ea4000802017f */
[----:B--2---:R-:W-:Y:S05]  /*3950*/  @!P1 BRA `(.L_x_4385) ;  /* 0x00000130007c9947 */ /* 0x004fea0003800000 */
.L_x_4384:
[----:B------:R-:W-:Y:S05]  /*3960*/  WARPSYNC.ALL ;  /* 0x0000000000007948 */ /* 0x000fea0003800000 */
[----:B------:R-:W-:Y:S01]  /*3970*/  LOP3.LUT R0, R0, 0x10000, RZ, 0xfc, !PT ;  /* 0x0001000000007812 */ /* 0x000fe200078efcff */
[----:B------:R-:W-:Y:S01]  /*3980*/  VIADD R3, R17, 0x20400 ;  /* 0x0002040011037836 */ /* 0x000fe20000000000 */
[----:B------:R-:W-:-:S03]  /*3990*/  WARPGROUP.ARRIVE ;  /* 0x00000000000079c5 */ /* 0x000fc60000000000 */
[----:B------:R-:W-:Y:S01]  /*39a0*/  IMAD R6, R2, 0x200, R0 ;  /* 0x0000020002067824 */ /* 0x000fe200078e0200 */
[----:B------:R-:W-:Y:S01]  /*39b0*/  UMOV UR7, 0x40000040 ;  /* 0x4000004000077882 */ /* 0x000fe20000000000 */
[----:B------:R-:W-:Y:S01]  /*39c0*/  UMOV UR5, 0x40000040 ;  /* 0x4000004000057882 */ /* 0x000fe20000000000 */
[----:B------:R-:W-:Y:S01]  /*39d0*/  SHF.R.U32.HI R3, RZ, 0x4, R3 ;  /* 0x00000004ff037819 */ /* 0x000fe20000011603 */
[----:B------:R-:W-:Y:S01]  /*39e0*/  UMOV UR11, 0x40000040 ;  /* 0x40000040000b7882 */ /* 0x000fe20000000000 */
[----:B------:R-:W-:Y:S01]  /*39f0*/  R2UR UR6, R6 ;  /* 0x00000000060672ca */ /* 0x000fe200000e0000 */
[----:B------:R-:W-:Y:S01]  /*3a00*/  UMOV UR9, 0x40000040 ;  /* 0x4000004000097882 */ /* 0x000fe20000000000 */
[----:B------:R-:W-:Y:S01]  /*3a10*/  LOP3.LUT R3, R3, 0x3fff, RZ, 0xc0, !PT ;  /* 0x00003fff03037812 */ /* 0x000fe200078ec0ff */
[----:B------:R-:W-:Y:S01]  /*3a20*/  UMOV UR15, 0x40000040 ;  /* 0x40000040000f7882 */ /* 0x000fe20000000000 */
[----:B------:R-:W-:Y:S01]  /*3a30*/  UMOV UR13, 0x40000040 ;  /* 0x40000040000d7882 */ /* 0x000fe20000000000 */
[----:B------:R-:W-:Y:S01]  /*3a40*/  UMOV UR19, 0x40000040 ;  /* 0x4000004000137882 */ /* 0x000fe20000000000 */
[----:B------:R-:W-:Y:S01]  /*3a50*/  LOP3.LUT R3, R3, 0x10000, RZ, 0xfc, !PT ;  /* 0x0001000003037812 */ /* 0x000fe200078efcff */
[----:B------:R-:W-:-:S03]  /*3a60*/  UMOV UR17, 0x40000040 ;  /* 0x4000004000117882 */ /* 0x000fc60000000000 */
[C---:B------:R-:W-:Y:S01]  /*3a70*/  R2UR UR4, R3.reuse ;  /* 0x00000000030472ca */ /* 0x040fe200000e0000 */
[C---:B------:R-:W-:Y:S02]  /*3a80*/  VIADD R6, R3.reuse, 0x2 ;  /* 0x0000000203067836 */ /* 0x040fe40000000000 */
[----:B------:R-:W-:Y:S02]  /*3a90*/  UIADD3 UR10, UR6, 0x2, URZ ;  /* 0x00000002060a7890 */ /* 0x000fe4000fffe03f */
[----:B------:R-:W-:Y:S01]  /*3aa0*/  UIADD3 UR14, UR6, 0x4, URZ ;  /* 0x00000004060e7890 */ /* 0x000fe2000fffe03f */
[----:B------:R-:W-:Y:S01]  /*3ab0*/  R2UR UR8, R6 ;  /* 0x00000000060872ca */ /* 0x000fe200000e0000 */
[C---:B------:R-:W-:Y:S01]  /*3ac0*/  VIADD R6, R3.reuse, 0x4 ;  /* 0x0000000403067836 */ /* 0x040fe20000000000 */
[----:B------:R-:W-:Y:S01]  /*3ad0*/  UIADD3 UR18, UR6, 0x6, URZ ;  /* 0x0000000606127890 */ /* 0x000fe2000fffe03f */
[----:B------:R-:W-:-:S03]  /*3ae0*/  VIADD R3, R3, 0x6 ;  /* 0x0000000603037836 */ /* 0x000fc60000000000 */
[----:B------:R-:W-:Y:S01]  /*3af0*/  R2UR UR12, R6 ;  /* 0x00000000060c72ca */ /* 0x000fe200000e0000 */
[----:B------:R-:W-:Y:S01]  /*3b00*/  HGMMA.64x64x16.F32 R24, gdesc[UR4], RZ, !UPT, gsb0 ;  /* 0x00e00000041879f0 */ /* 0x000fe2000c0008ff */
[----:B------:R-:W-:Y:S02]  /*3b10*/  R2UR UR16, R3 ;  /* 0x00000000031072ca */ /* 0x000fe400000e0000 */
        /* <DEDUP_REMOVED lines=10> */
[----:B------:R-:W3:Y:S02]  /*3bc0*/  SYNCS.PHASECHK.TRANS64.TRYWAIT P1, [R17+URZ+0x38810], R4 ;  /* 0x03881004110075a7 */ /* 0x000ee4000802017f */
[----:B---3--:R-:W-:Y:S05]  /*3bd0*/  @!P1 BRA `(.L_x_4386) ;  /* 0x0000012c00f09947 */ /* 0x008fea0003800000 */
.L_x_4548:
[----:B------:R-:W-:Y:S05]  /*3be0*/  @!P0 BRA `(.L_x_4387) ;  /* 0x0000000000048947 */ /* 0x000fea0003800000 */
[----:B------:R-:W-:Y:S01]  /*3bf0*/  BPT.TRAP 0x1 ;  /* 0x000000040000795c */ /* 0x000fe20000300000 */
.L_x_4387:
[----:B------:R4:W0:Y:S01]  /*3c00*/  SYNCS.PHASECHK.TRANS64.TRYWAIT P1, [R5+URZ+0x38850], R8 ;  /* 0x03885008050075a7 */ /* 0x000822000802017f */
[----:B------:R-:W-:Y:S05]  /*3c10*/  @!P0 BRA `(.L_x_4388) ;  /* 0x0000000000048947 */ /* 0x000fea0003800000 */
[----:B------:R-:W-:Y:S01]  /*3c20*/  BPT.TRAP 0x1 ;  /* 0x000000040000795c */ /* 0x000fe20000300000 */
.L_x_4388:
[C---:B------:R-:W-:Y:S02]  /*3c30*/  VIADD R3, R17.reuse, 0x400 ;  /* 0x0000040011037836 */ /* 0x040fe40000000000 */
[----:B0--3--:R-:W-:-:S03]  /*3c40*/  VIADD R4, R17, 0x26400 ;  /* 0x0002640011047836 */ /* 0x009fc60000000000 */
[----:B------:R-:W-:Y:S02]  /*3c50*/  SHF.R.U32.HI R3, RZ, 0x4, R3 ;  /* 0x00000004ff037819 */ /* 0x000fe40000011603 */
[----:B------:R-:W-:Y:S02]  /*3c60*/  SHF.R.U32.HI R4, RZ, 0x4, R4 ;  /* 0x00000004ff047819 */ /* 0x000fe40000011604 */
[----:B------:R-:W-:Y:S02]  /*3c70*/  LOP3.LUT R3, R3, 0x3fff, RZ, 0xc0, !PT ;  /* 0x00003fff03037812 */ /* 0x000fe400078ec0ff */
[----:B------:R-:W-:Y:S02]  /*3c80*/  LOP3.LUT R4, R4, 0x3fff, RZ, 0xc0, !PT ;  /* 0x00003fff04047812 */ /* 0x000fe400078ec0ff */
[----:B------:R-:W-:Y:S02]  /*3c90*/  LOP3.LUT R3, R3, 0x10000, RZ, 0xfc, !PT ;  /* 0x0001000003037812 */ /* 0x000fe400078efcff */
[----:B------:R-:W-:-:S03]  /*3ca0*/  LOP3.LUT R4, R4, 0x10000, RZ, 0xfc, !PT ;  /* 0x0001000004047812 */ /* 0x000fc600078efcff */
[----:B------:R-:W-:Y:S01]  /*3cb0*/  IMAD R6, R2, 0x1000, R3 ;  /* 0x0000100002067824 */ /* 0x000fe200078e0203 */
[----:B------:R-:W-:Y:S06]  /*3cc0*/  @P1 BRA `(.L_x_4389) ;  /* 0x0000000000081947 */ /* 0x000fec0003800000 */
[----:B------:R-:W0:Y:S02]  /*3cd0*/  SYNCS.PHASECHK.TRANS64.TRYWAIT P1, [R5+URZ+0x38850], R8 ;  /* 0x03885008050075a7 */ /* 0x000e24000802017f */
[----:B0-----:R-:W-:Y:S05]  /*3ce0*/  @!P1 BRA `(.L_x_4390) ;  /* 0x0000012c00c09947 */ /* 0x001fea0003800000 */
.L_x_4389:
[----:B------:R-:W-:Y:S01]  /*3cf0*/  R2UR UR20, R4 ;  /* 0x00000000041472ca */ /* 0x000fe200000e0000 */
[----:B------:R-:W-:Y:S01]  /*3d00*/  WARPGROUP.ARRIVE ;  /* 0x00000000000079c5 */ /* 0x000fe20000000000 */
[----:B------:R-:W-:Y:S01]  /*3d10*/  R2UR UR22, R6 ;  /* 0x00000000061672ca */ /* 0x000fe200000e0000 */
[----:B------:R-:W-:Y:S01]  /*3d20*/  UMOV UR21, 0x40000040 ;  /* 0x4000004000157882 */ /* 0x000fe20000000000 */
[----:B------:R-:W-:Y:S01]  /*3d30*/  UMOV UR23, 0x40000040 ;  /* 0x4000004000177882 */ /* 0x000fe20000000000 */
[----:B012-4-:R-:W-:Y:S01]  /*3d40*/  VIADD R8, R4, 0x2 ;  /* 0x0000000204087836 */ /* 0x017fe20000000000 */
[----:B------:R-:W-:Y:S01]  /*3d50*/  UMOV UR25, 0x40000040 ;  /* 0x4000004000197882 */ /* 0x000fe20000000000 */
[----:B------:R-:W-:Y:S01]  /*3d60*/  VIADD R7, R6, 0x2 ;  /* 0x0000000206077836 */ /* 0x000fe20000000000 */
[----:B------:R-:W-:Y:S01]  /*3d70*/  UMOV UR27, 0x40000040 ;  /* 0x40000040001b7882 */ /* 0x000fe20000000000 */
[----:B------:R-:W0:Y:S01]  /*3d80*/  S2R R9, SR_TID.X ;  /* 0x0000000000097919 */ /* 0x000e220000002100 */
[----:B------:R-:W-:Y:S01]  /*3d90*/  R2UR UR24, R8 ;  /* 0x00000000081872ca */ /* 0x000fe200000e0000 */
[----:B------:R-:W-:Y:S01]  /*3da0*/  VIADD R8, R4, 0x4 ;  /* 0x0000000404087836 */ /* 0x000fe20000000000 */
[----:B------:R-:W-:Y:S01]  /*3db0*/  R2UR UR26, R7 ;  /* 0x00000000071a72ca */ /* 0x000fe200000e0000 */
[C---:B------:R-:W-:Y:S01]  /*3dc0*/  VIADD R7, R6.reuse, 0x4 ;  /* 0x0000000406077836 */ /* 0x040fe20000000000 */
[----:B------:R-:W-:Y:S01]  /*3dd0*/  ULDC UR7, c[0x0][0x448] ;  /* 0x0001120000077ab9 */ /* 0x000fe20000000800 */
[----:B------:R-:W-:Y:S01]  /*3de0*/  HGMMA.64x64x16.F32 R24, gdesc[UR20], R24, gsb0 ;  /* 0x00e00000141879f0 */ /* 0x000fe20008000818 */
[----:B------:R-:W-:Y:S01]  /*3df0*/  VIADD R10, R6, 0x800 ;  /* 0x00000800060a7836 */ /* 0x000fe20000000000 */
[----:B------:R-:W-:Y:S01]  /*3e00*/  UISETP.NE.AND UP1, UPT, UR7, 0x1, UPT ;  /* 0x000000010700788c */ /* 0x000fe2000bf25270 */
[----:B------:R-:W-:Y:S01]  /*3e10*/  IMAD.MOV.U32 R21, RZ, RZ, 0x40 ;  /* 0x00000040ff157424 */ /* 0x000fe200078e00ff */
[----:B------:R-:W-:Y:S01]  /*3e20*/  ULDC UR6, c[0x0][0xad0] ;  /* 0x0002b40000067ab9 */ /* 0x000fe20000000800 */
[----:B------:R-:W1:Y:S01]  /*3e30*/  S2R R56, SR_TID.X ;  /* 0x0000000000387919 */ /* 0x000e620000002100 */
[----:B------:R-:W-:Y:S01]  /*3e40*/  IMAD R204, R2, 0x1000, R19 ;  /* 0x0000100002cc7824 */ /* 0x000fe200078e0213 */
[----:B------:R-:W-:-:S03]  /*3e50*/  UMOV UR11, 0x40000040 ;  /* 0x40000040000b7882 */ /* 0x000fc60000000000 */
[C---:B------:R-:W-:Y:S01]  /*3e60*/  VIADD R206, R204.reuse, 0x80 ;  /* 0x00000080ccce7836 */ /* 0x040fe20000000000 */
[----:B------:R-:W-:Y:S02]  /*3e70*/  R2UR UR10, R204 ;  /* 0x00000000cc0a72ca */ /* 0x000fe400000e0000 */
[----:B------:R-:W-:Y:S01]  /*3e80*/  @UP1 ULDC UR7, c[0x0][0x44c] ;  /* 0x0001130000071ab9 */ /* 0x000fe20000000800 */
[----:B------:R-:W-:Y:S01]  /*3e90*/  @UP1 ULDC UR15, c[0x0][0x450] ;  /* 0x00011400000f1ab9 */ /* 0x000fe20000000800 */
[----:B0-----:R-:W-:Y:S02]  /*3ea0*/  SHF.R.U32.HI R9, RZ, 0x7, R9 ;  /* 0x00000007ff097819 */ /* 0x001fe40000011609 */
[----:B-1----:R-:W-:Y:S01]  /*3eb0*/  LOP3.LUT R56, R56, 0x7f, RZ, 0xc0, !PT ;  /* 0x0000007f38387812 */ /* 0x002fe200078ec0ff */
[----:B------:R-:W-:Y:S02]  /*3ec0*/  WARPGROUP.DEPBAR.LE gsb0, 0x0 ;  /* 0x00008000000079c5 */ /* 0x000fe40000010000 */
[----:B------:R-:W-:-:S06]  /*3ed0*/  WARPGROUP.ARRIVE ;  /* 0x00000000000079c5 */ /* 0x000fcc0000000000 */
[----:B------:R-:W-:Y:S01]  /*3ee0*/  HGMMA.64x64x16.F32 R24, gdesc[UR24], R24, gsb0 ;  /* 0x00e00000181879f0 */ /* 0x000fe20008000818 */
[----:B------:R-:W-:Y:S01]  /*3ef0*/  R2UR UR24, R8 ;  /* 0x00000000081872ca */ /* 0x000fe200000e0000 */
[----:B------:R-:W-:Y:S01]  /*3f00*/  UMOV UR25, 0x40000040 ;  /* 0x4000004000197882 */ /* 0x000fe20000000000 */
[----:B------:R-:W-:Y:S01]  /*3f10*/  R2UR UR26, R7 ;  /* 0x00000000071a72ca */ /* 0x000fe200000e0000 */
[----:B------:R-:W-:Y:S01]  /*3f20*/  UMOV UR27, 0x40000040 ;  /* 0x40000040001b7882 */ /* 0x000fe20000000000 */
[----:B------:R-:W-:Y:S02]  /*3f30*/  VIADD R8, R4, 0x6 ;  /* 0x0000000604087836 */ /* 0x000fe40000000000 */
[----:B------:R-:W-:Y:S01]  /*3f40*/  VIADD R7, R6, 0x6 ;  /* 0x0000000606077836 */ /* 0x000fe20000000000 */
        /* <DEDUP_REMOVED lines=115> */
[----:B------:R-:W0:Y:S01]  /*4680*/  SHFL.IDX PT, R7, R9, RZ, 0x1f ;  /* 0x00001fff09077589 */ /* 0x000e2200000e0000 */
[----:B------:R-:W-:Y:S01]  /*4690*/  VIADD R8, R4, 0x800 ;  /* 0x0000080004087836 */ /* 0x000fe20000000000 */
[----:B0-----:R-:W-:-:S04]  /*46a0*/  ISETP.GT.AND P1, PT, R7, 0x7f, PT ;  /* 0x0000007f0700780c */ /* 0x001fc80003f24270 */
[----:B------:R-:W-:-:S05]  /*46b0*/  SEL R7, RZ, 0x2, !P1 ;  /* 0x00000002ff077807 */ /* 0x000fca0004800000 */
[C---:B------:R-:W-:Y:S02]  /*46c0*/  IMAD.IADD R9, R7.reuse, 0x1, R8 ;  /* 0x0000000107097824 */ /* 0x040fe400078e0208 */
[----:B------:R-:W-:Y:S01]  /*46d0*/  IMAD.IADD R11, R7, 0x1, R10 ;  /* 0x00000001070b7824 */ /* 0x000fe200078e020a */
[----:B------:R-:W-:Y:S02]  /*46e0*/  WARPGROUP.DEPBAR.LE gsb0, 0x0 ;  /* 0x00008000000079c5 */ /* 0x000fe40000010000 */
[----:B------:R-:W-:-:S06]  /*46f0*/  WARPGROUP.ARRIVE ;  /* 0x00000000000079c5 */ /* 0x000fcc0000000000 */
[----:B------:R-:W-:Y:S01]  /*4700*/  HGMMA.64x64x16.F32 R24, gdesc[UR24], R24, gsb0 ;  /* 0x00e00000181879f0 */ /* 0x000fe20008000818 */
[----:B------:R-:W-:Y:S01]  /*4710*/  R2UR UR24, R9 ;  /* 0x00000000091872ca */ /* 0x000fe200000e0000 */
[----:B------:R-:W-:Y:S01]  /*4720*/  UMOV UR25, 0x40000040 ;  /* 0x4000004000197882 */ /* 0x000fe20000000000 */
[----:B------:R-:W-:Y:S01]  /*4730*/  R2UR UR26, R11 ;  /* 0x000000000b1a72ca */ /* 0x000fe200000e0000 */
[----:B------:R-:W-:Y:S01]  /*4740*/  UMOV UR27, 0x40000040 ;  /* 0x40000040001b7882 */ /* 0x000fe20000000000 */
[----:B------:R-:W-:-:S05]  /*4750*/  IMAD.MOV.U32 R11, RZ, RZ, 0x4 ;  /* 0x00000004ff0b7424 */ /* 0x000fca00078e00ff */
[C---:B------:R-:W-:Y:S02]  /*4760*/  SEL R9, R11.reuse, 0x2, P1 ;  /* 0x000000020b097807 */ /* 0x040fe40000800000 */
[----:B------:R-:W-:-:S03]  /*4770*/  SEL R11, R11, 0x6, !P1 ;  /* 0x000000060b0b7807 */ /* 0x000fc60004800000 */
[--C-:B------:R-:W-:Y:S02]  /*4780*/  IMAD.IADD R12, R8, 0x1, R9.reuse ;  /* 0x00000001080c7824 */ /* 0x100fe400078e0209 */
[----:B------:R-:W-:Y:S02]  /*4790*/  IMAD.IADD R13, R10, 0x1, R9 ;  /* 0x000000010a0d7824 */ /* 0x000fe400078e0209 */
[--C-:B------:R-:W-:Y:S02]  /*47a0*/  IMAD.IADD R8, R8, 0x1, R11.reuse ;  /* 0x0000000108087824 */ /* 0x100fe400078e020b */
        /* <DEDUP_REMOVED lines=8> */
[----:B------:R-:W-:Y:S02]  /*4830*/  WARPGROUP.DEPBAR.LE gsb0, 0x0 ;  /* 0x00008000000079c5 */ /* 0x000fe40000010000 */
[----:B------:R-:W-:-:S09]  /*4840*/  WARPGROUP.ARRIVE ;  /* 0x00000000000079c5 */ /* 0x000fd20000000000 */
[----:B------:R-:W-:Y:S01]  /*4850*/  HGMMA.64x64x16.F32 R24, gdesc[UR24], R24, gsb0 ;  /* 0x00e00000181879f0 */ /* 0x000fe20008000818 */
[----:B------:R-:W-:Y:S01]  /*4860*/  R2UR UR24, R8 ;  /* 0x00000000081872ca */ /* 0x000fe200000e0000 */
[----:B------:R-:W-:Y:S01]  /*4870*/  UMOV UR25, 0x40000040 ;  /* 0x4000004000197882 */ /* 0x000fe20000000000 */
[----:B------:R-:W-:Y:S01]  /*4880*/  R2UR UR26, R10 ;  /* 0x000000000a1a72ca */ /* 0x000fe200000e0000 */
[----:B------:R-:W-:Y:S01]  /*4890*/  UMOV UR27, 0x40000040 ;  /* 0x40000040001b7882 */ /* 0x000fe20000000000 */
[----:B------:R-:W-:Y:S02]  /*48a0*/  IMAD.MOV.U32 R8, RZ, RZ, 0x28 ;  /* 0x00000028ff087424 */ /* 0x000fe400078e00ff */
[----:B------:R-:W-:-:S03]  /*48b0*/  IMAD.MOV.U32 R10, RZ, RZ, 0xa00 ;  /* 0x00000a00ff0a7424 */ /* 0x000fc600078e00ff */
[----:B------:R-:W-:Y:S02]  /*48c0*/  SEL R8, R8, 0x26, P1 ;  /* 0x0000002608087807 */ /* 0x000fe40000800000 */
[----:B------:R-:W-:Y:S02]  /*48d0*/  SEL R10, R10, 0x980, P1 ;  /* 0x000009800a0a7807 */ /* 0x000fe40000800000 */
[----:B------:R-:W-:Y:S02]  /*48e0*/  LOP3.LUT R13, R8, 0x6, RZ, 0xc0, !PT ;  /* 0x00000006080d7812 */ /* 0x000fe400078ec0ff */
[----:B------:R-:W-:-:S04]  /*48f0*/  LOP3.LUT R10, R10, 0xa00, RZ, 0xc0, !PT ;  /* 0x00000a000a0a7812 */ /* 0x000fc800078ec0ff */
[CC--:B------:R-:W-:Y:S02]  /*4900*/  IADD3 R8, R13.reuse, R10.reuse, R4 ;  /* 0x0000000a0d087210 */ /* 0x0c0fe40007ffe004 */
[----:B------:R-:W-:Y:S01]  /*4910*/  IADD3 R10, R13, R10, R6 ;  /* 0x0000000a0d0a7210 */ /* 0x000fe20007ffe006 */
        /* <DEDUP_REMOVED lines=8> */
[----:B------:R-:W-:Y:S02]  /*49a0*/  VIADD R10, R6, 0xa00 ;  /* 0x00000a00060a7836 */ /* 0x000fe40000000000 */
[C---:B------:R-:W-:Y:S02]  /*49b0*/  IMAD.IADD R12, R7.reuse, 0x1, R8 ;  /* 0x00000001070c7824 */ /* 0x040fe400078e0208 */
[----:B------:R-:W-:Y:S01]  /*49c0*/  IMAD.IADD R13, R7, 0x1, R10 ;  /* 0x00000001070d7824 */ /* 0x000fe200078e020a */
[----:B------:R-:W-:-:S02]  /*49d0*/  WARPGROUP.DEPBAR.LE gsb0, 0x0 ;  /* 0x00008000000079c5 */ /* 0x000fc40000010000 */
[----:B------:R-:W-:-:S06]  /*49e0*/  WARPGROUP.ARRIVE ;  /* 0x00000000000079c5 */ /* 0x000fcc0000000000 */
[----:B------:R-:W-:Y:S01]  /*49f0*/  HGMMA.64x64x16.F32 R24, gdesc[UR24], R24, gsb0 ;  /* 0x00e00000181879f0 */ /* 0x000fe20008000818 */
[----:B------:R-:W-:Y:S01]  /*4a00*/  R2UR UR24, R12 ;  /* 0x000000000c1872ca */ /* 0x000fe200000e0000 */
[----:B------:R-:W-:Y:S01]  /*4a10*/  UMOV UR25, 0x40000040 ;  /* 0x4000004000197882 */ /* 0x000fe20000000000 */
[----:B------:R-:W-:Y:S01]  /*4a20*/  R2UR UR26, R13 ;  /* 0x000000000d1a72ca */ /* 0x000fe200000e0000 */
[----:B------:R-:W-:Y:S01]  /*4a30*/  UMOV UR27, 0x40000040 ;  /* 0x40000040001b7882 */ /* 0x000fe20000000000 */
[C---:B------:R-:W-:Y:S02]  /*4a40*/  IMAD.IADD R12, R9.reuse, 0x1, R8 ;  /* 0x00000001090c7824 */ /* 0x040fe400078e0208 */
[----:B------:R-:W-:Y:S02]  /*4a50*/  IMAD.IADD R13, R9, 0x1, R10 ;  /* 0x00000001090d7824 */ /* 0x000fe400078e020a */
        /* <DEDUP_REMOVED lines=68> */
[----:B------:R-:W-:Y:S01]  /*4ea0*/  IMAD.MOV.U32 R13, RZ, RZ, -0x40 ;  /* 0xffffffc0ff0d7424 */ /* 0x000fe200078e00ff */
        /* <DEDUP_REMOVED lines=21> */
[----:B------:R-:W-:-:S02]  /*5000*/  IMAD.IADD R10, R11, 0x1, R10 ;  /* 0x000000010b0a7824 */ /* 0x000fc400078e020a */
[----:B------:R-:W0:Y:S01]  /*5010*/  LDC R11, c[0x0][0x288] ;  /* 0x0000a200ff0b7b82 */ /* 0x000e220000000800 */
[----:B------:R-:W-:Y:S02]  /*5020*/  WARPGROUP.DEPBAR.LE gsb0, 0x0 ;  /* 0x00008000000079c5 */ /* 0x000fe40000010000 */
[----:B------:R-:W-:-:S06]  /*5030*/  WARPGROUP.ARRIVE ;  /* 0x00000000000079c5 */ /* 0x000fcc0000000000 */
[----:B------:R-:W-:Y:S01]  /*5040*/  HGMMA.64x64x16.F32 R24, gdesc[UR24], R24, gsb0 ;  /* 0x00e00000181879f0 */ /* 0x000fe20008000818 */
[----:B------:R-:W-:Y:S01]  /*5050*/  R2UR UR24, R7 ;  /* 0x00000000071872ca */ /* 0x000fe200000e0000 */
[----:B------:R-:W-:Y:S01]  /*5060*/  UMOV UR25, 0x40000040 ;  /* 0x4000004000197882 */ /* 0x000fe20000000000 */
[----:B------:R-:W-:Y:S01]  /*5070*/  R2UR UR26, R9 ;  /* 0x00000000091a72ca */ /* 0x000fe200000e0000 */
[----:B------:R-:W-:Y:S01]  /*5080*/  UMOV UR27, 0x40000040 ;  /* 0x40000040001b7882 */ /* 0x000fe20000000000 */
[----:B------:R-:W-:-:S04]  /*5090*/  SEL R7, R21, 0x3e, P1 ;  /* 0x0000003e15077807 */ /* 0x000fc80000800000 */
[----:B------:R-:W-:Y:S01]  /*50a0*/  LOP3.LUT R7, R7, 0x6, RZ, 0xc0, !PT ;  /* 0x0000000607077812 */ /* 0x000fe200078ec0ff */
        /* <DEDUP_REMOVED lines=8> */
[----:B------:R-:W-:Y:S02]  /*5130*/  SEL R8, R8, 0xf80, P1 ;  /* 0x00000f8008087807 */ /* 0x000fe40000800000 */
[----:B------:R-:W-:Y:S02]  /*5140*/  PLOP3.LUT P1, PT, PT, PT, UP1, 0x80, 0x0 ;  /* 0x000000000000781c */ /* 0x000fe40003f2f018 */
[----:B------:R-:W-:-:S04]  /*5150*/  LOP3.LUT R8, R8, 0x1e00, RZ, 0xc0, !PT ;  /* 0x00001e0008087812 */ /* 0x000fc800078ec0ff */
[CC--:B------:R-:W-:Y:S02]  /*5160*/  IADD3 R9, R7.reuse, R8.reuse, R4 ;  /* 0x0000000807097210 */ /* 0x0c0fe40007ffe004 */
[----:B------:R-:W-:Y:S01]  /*5170*/  IADD3 R6, R7, R8, R6 ;  /* 0x0000000807067210 */ /* 0x000fe20007ffe006 */
[----:B------:R-:W-:Y:S02]  /*5180*/  VIADD R7, R190, UR41 ;  /* 0x00000029be077c36 */ /* 0x000fe40008000000 */
[----:B------:R-:W-:Y:S01]  /*5190*/  IMAD R8, R168, R13, 0x41 ;  /* 0x00000041a8087424 */ /* 0x000fe200078e020d */
[----:B------:R-:W-:Y:S02]  /*51a0*/  WARPGROUP.DEPBAR.LE gsb0, 0x0 ;  /* 0x00008000000079c5 */ /* 0x000fe40000010000 */
[----:B------:R-:W-:-:S06]  /*51b0*/  WARPGROUP.ARRIVE ;  /* 0x00000000000079c5 */ /* 0x000fcc0000000000 */
[----:B------:R-:W-:Y:S01]  /*51c0*/  HGMMA.64x64x16.F32 R24, gdesc[UR24], R24, gsb0 ;  /* 0x00e00000181879f0 */ /* 0x000fe20008000818 */
[----:B------:R-:W-:Y:S01]  /*51d0*/  R2UR UR24, R9 ;  /* 0x00000000091872ca */ /* 0x000fe200000e0000 */
[----:B------:R-:W-:Y:S01]  /*51e0*/  UMOV UR25, 0x40000040 ;  /* 0x4000004000197882 */ /* 0x000fe20000000000 */
[----:B------:R-:W-:Y:S01]  /*51f0*/  R2UR UR26, R6 ;  /* 0x00000000061a72ca */ /* 0x000fe200000e0000 */
[----:B------:R-:W-:Y:S01]  /*5200*/  UMOV UR27, 0x40000040 ;  /* 0x40000040001b7882 */ /* 0x000fe20000000000 */
[----:B------:R-:W-:Y:S01]  /*5210*/  @P1 IMAD.HI.U32 R6, R7, UR7, RZ ;  /* 0x0000000707061c27 */ /* 0x000fe2000f8e00ff */
[----:B------:R-:W1:Y:S01]  /*5220*/  LDC R9, c[0x0][0x2f0] ;  /* 0x0000bc00ff097b82 */ /* 0x000e620000000800 */
[----:B------:R-:W-:-:S03]  /*5230*/  @UP1 ULDC UR7, c[0x0][0x450] ;  /* 0x0001140000071ab9 */ /* 0x000fc60000000800 */
[----:B------:R-:W-:Y:S01]  /*5240*/  @P1 SHF.R.U32.HI R7, RZ, UR7, R6 ;  /* 0x00000007ff071c19 */ /* 0x000fe20008011606 */
[C---:B------:R-:W-:Y:S01]  /*5250*/  IMAD R6, R168.reuse, -0x40, R21 ;  /* 0xffffffc0a8067824 */ /* 0x040fe200078e0215 */
[----:B------:R-:W-:Y:S01]  /*5260*/  UMOV UR7, UR41 ;  /* 0x0000002900077c82 */ /* 0x000fe20008000000 */
[----:B------:R-:W-:Y:S02]  /*5270*/  VIADD R168, R168, 0xfffffffe ;  /* 0xfffffffea8a87836 */ /* 0x000fe40000000000 */
[----:B------:R-:W2:Y:S03]  /*5280*/  SHFL.IDX PT, R10, R7, RZ, 0x1c1f ;  /* 0x001c1fff070a7589 */ /* 0x000ea600000e0000 */
[----:B------:R-:W-:Y:S01]  /*5290*/  R2UR UR31, R168 ;  /* 0x00000000a81f72ca */ /* 0x000fe200000e0000 */
[----:B------:R-:W3:Y:S01]  /*52a0*/  SHFL.IDX PT, R7, R7, 0x1, 0x1c1f ;  /* 0x003c1f0007077f89 */ /* 0x000ee200000e0000 */
[----:B-1----:R-:W-:-:S02]  /*52b0*/  IMAD R13, R188, R9, R6 ;  /* 0x00000009bc0d7224 */ /* 0x002fc400078e0206 */
[CC--:B------:R-:W-:Y:S02]  /*52c0*/  IMAD R8, R188.reuse, R9.reuse, R8 ;  /* 0x00000009bc087224 */ /* 0x0c0fe400078e0208 */
[--C-:B------:R-:W-:Y:S02]  /*52d0*/  IMAD.IADD R6, R13, 0x1, -R18.reuse ;  /* 0x000000010d067824 */ /* 0x100fe400078e0a12 */
[----:B0-----:R-:W-:Y:S01]  /*52e0*/  IMAD R9, R188, R9, -R11 ;  /* 0x00000009bc097224 */ /* 0x001fe200078e0a0b */
[----:B------:R-:W-:-:S04]  /*52f0*/  IADD3 R13, R8, -R11, -R18 ;  /* 0x8000000b080d7210 */ /* 0x000fc80007ffe812 */
[-CC-:B--2---:R-:W-:Y:S02]  /*5300*/  VIADDMNMX R10, R10, R13.reuse, R6.reuse, PT ;  /* 0x0000000d0a0a7246 */ /* 0x184fe40003800106 */
[----:B---3--:R-:W-:Y:S02]  /*5310*/  VIADDMNMX R13, R7, R13, R6, PT ;  /* 0x0000000d070d7246 */ /* 0x008fe40003800106 */
[C---:B------:R-:W-:Y:S02]  /*5320*/  ISETP.GT.AND P2, PT, R10.reuse, RZ, PT ;  /* 0x000000ff0a00720c */ /* 0x040fe40003f44270 */
[C---:B------:R-:W-:Y:S02]  /*5330*/  ISETP.GT.AND P3, PT, R10.reuse, 0x1, PT ;  /* 0x000000010a00780c */ /* 0x040fe40003f64270 */
[----:B------:R-:W-:Y:S02]  /*5340*/  ISETP.GT.AND P4, PT, R10, 0x8, PT ;  /* 0x000000080a00780c */ /* 0x000fe40003f84270 */
[----:B------:R-:W-:-:S02]  /*5350*/  ISETP.GT.AND P5, PT, R13, 0x28, PT ;  /* 0x000000280d00780c */ /* 0x000fc40003fa4270 */
[----:B------:R-:W-:Y:S01]  /*5360*/  R2UR UR14, R9 ;  /* 0x00000000090e72ca */ /* 0x000fe200000e0000 */
        /* <DEDUP_REMOVED lines=28> */
[----:B------:R-:W-:Y:S01]  /*5530*/  ISETP.GT.AND P3, PT, R10, 0x10, PT ;  /* 0x000000100a00780c */ /* 0x000fe20003f64270 */
[----:B------:R-:W-:Y:S01]  /*5540*/  FMUL.FTZ R34, R34, UR6 ;  /* 0x0000000622227c20 */ /* 0x000fe20008410000 */
[----:B------:R-:W-:Y:S01]  /*5550*/  FMUL.FTZ R35, R35, UR6 ;  /* 0x0000000623237c20 */ /* 0x000fe20008410000 */
[----:B------:R-:W-:Y:S01]  /*5560*/  FMUL.FTZ R38, R38, UR6 ;  /* 0x0000000626267c20 */ /* 0x000fe20008410000 */
[----:B------:R-:W-:Y:S01]  /*5570*/  FMUL.FTZ R39, R39, UR6 ;  /* 0x0000000627277c20 */ /* 0x000fe20008410000 */
[----:B------:R-:W0:Y:S01]  /*5580*/  MUFU.TANH R14, R29 ;  /* 0x0000001d000e7308 */ /* 0x000e220000002400 */
[----:B-1----:R-:W-:Y:S01]  /*5590*/  FSEL R8, R24, -INF , P2 ;  /* 0xff80000018087808 */ /* 0x002fe20001000000 */
[----:B------:R-:W-:Y:S01]  /*55a0*/  FMUL.FTZ R42, R42, UR6 ;  /* 0x000000062a2a7c20 */ /* 0x000fe20008410000 */
[----:B------:R-:W-:Y:S01]  /*55b0*/  ISETP.GT.AND P2, PT, R10, 0x9, PT ;  /* 0x000000090a00780c */ /* 0x000fe20003f44270 */
[----:B------:R-:W-:Y:S01]  /*55c0*/  FMUL.FTZ R43, R43, UR6 ;  /* 0x000000062b2b7c20 */ /* 0x000fe20008410000 */
[----:B------:R-:W-:Y:S01]  /*55d0*/  FMNMX.FTZ R21, R8, R15, !PT ;  /* 0x0000000f08157209 */ /* 0x000fe20007810000 */
[----:B------:R-:W-:Y:S01]  /*55e0*/  FMUL.FTZ R46, R46, UR6 ;  /* 0x000000062e2e7c20 */ /* 0x000fe20008410000 */
[----:B------:R-:W-:Y:S01]  /*55f0*/  FMUL.FTZ R47, R47, UR6 ;  /* 0x000000062f2f7c20 */ /* 0x000fe20008410000 */
[----:B------:R-:W1:Y:S01]  /*5600*/  MUFU.TANH R20, R32 ;  /* 0x0000002000147308 */ /* 0x000e620000002400 */
[----:B--2---:R-:W-:Y:S01]  /*5610*/  FSEL R12, R12, -INF , P4 ;  /* 0xff8000000c0c7808 */ /* 0x004fe20002000000 */
[----:B------:R-:W-:Y:S01]  /*5620*/  FMUL.FTZ R50, R50, UR6 ;  /* 0x0000000632327c20 */ /* 0x000fe20008410000 */
[----:B------:R-:W-:Y:S01]  /*5630*/  ISETP.GT.AND P4, PT, R13, 0x8, PT ;  /* 0x000000080d00780c */ /* 0x000fe20003f84270 */
[----:B------:R-:W-:Y:S01]  /*5640*/  FMUL.FTZ R51, R51, UR6 ;  /* 0x0000000633337c20 */ /* 0x000fe20008410000 */
[----:B------:R-:W-:Y:S01]  /*5650*/  FMNMX.FTZ R21, R12, R21, !PT ;  /* 0x000000150c157209 */ /* 0x000fe20007810000 */
[----:B------:R-:W-:Y:S01]  /*5660*/  FMUL.FTZ R54, R54, UR6 ;  /* 0x0000000636367c20 */ /* 0x000fe20008410000 */
[----:B------:R-:W-:Y:S01]  /*5670*/  FMUL.FTZ R55, R55, UR6 ;  /* 0x0000000637377c20 */ /* 0x000fe20008410000 */
[----:B------:R-:W2:Y:S01]  /*5680*/  MUFU.TANH R33, R33 ;  /* 0x0000002100217308 */ /* 0x000ea20000002400 */
[----:B0-----:R-:W-:Y:S01]  /*5690*/  FSEL R14, R14, -INF , P2 ;  /* 0xff8000000e0e7808 */ /* 0x001fe20001000000 */
[----:B------:R-:W-:Y:S01]  /*56a0*/  ULDC UR6, c[0x0][0xa80] ;  /* 0x0002a00000067ab9 */ /* 0x000fe20000000800 */
[----:B------:R-:W-:-:S02]  /*56b0*/  ISETP.GT.AND P2, PT, R10, 0x11, PT ;  /* 0x000000110a00780c */ /* 0x000fc40003f44270 */
[----:B------:R-:W-:-:S03]  /*56c0*/  FMNMX.FTZ R25, R14, R21, !PT ;  /* 0x000000150e197209 */ /* 0x000fc60007810000 */
[----:B------:R-:W0:Y:S01]  /*56d0*/  MUFU.TANH R36, R36 ;  /* 0x0000002400247308 */ /* 0x000e220000002400 */
[----:B-1----:R-:W-:Y:S02]  /*56e0*/  FSEL R20, R20, -INF , P3 ;  /* 0xff80000014147808 */ /* 0x002fe40001800000 */
[----:B------:R-:W-:Y:S02]  /*56f0*/  ISETP.GT.AND P3, PT, R10, 0x18, PT ;  /* 0x000000180a00780c */ /* 0x000fe40003f64270 */
[----:B------:R-:W-:-:S03]  /*5700*/  FMNMX.FTZ R28, R20, R25, !PT ;  /* 0x00000019141c7209 */ /* 0x000fc60007810000 */
[----:B------:R-:W1:Y:S01]  /*5710*/  MUFU.TANH R37, R37 ;  /* 0x0000002500257308 */ /* 0x000e620000002400 */
[----:B--2---:R-:W-:Y:S02]  /*5720*/  FSEL R21, R33, -INF , P2 ;  /* 0xff80000021157808 */ /* 0x004fe40001000000 */
[----:B------:R-:W-:Y:S02]  /*5730*/  ISETP.GT.AND P2, PT, R10, 0x19, PT ;  /* 0x000000190a00780c */ /* 0x000fe40003f44270 */
[----:B------:R-:W-:-:S03]  /*5740*/  FMNMX.FTZ R29, R21, R28, !PT ;  /* 0x0000001c151d7209 */ /* 0x000fc60007810000 */
[----:B------:R-:W2:Y:S01]  /*5750*/  MUFU.TANH R40, R40 ;  /* 0x0000002800287308 */ /* 0x000ea20000002400 */
[----:B0-----:R-:W-:Y:S02]  /*5760*/  FSEL R24, R36, -INF , P3 ;  /* 0xff80000024187808 */ /* 0x001fe40001800000 */
[----:B------:R-:W-:Y:S02]  /*5770*/  ISETP.GT.AND P3, PT, R10, 0x20, PT ;  /* 0x000000200a00780c */ /* 0x000fe40003f64270 */
        /* <DEDUP_REMOVED lines=35> */
[----:B------:R-:W-:Y:S02]  /*59b0*/  ISETP.GT.AND P2, PT, R13, RZ, PT ;  /* 0x000000ff0d00720c */ /* 0x000fe40003f44270 */
[----:B------:R-:W-:-:S03]  /*59c0*/  FMNMX.FTZ R10, R41, R10, !PT ;  /* 0x0000000a290a7209 */ /* 0x000fc60007810000 */
[----:B------:R-:W0:Y:S01]  /*59d0*/  MUFU.TANH R30, R30 ;  /* 0x0000001e001e7308 */ /* 0x000e220000002400 */
[----:B-1----:R-:W-:Y:S01]  /*59e0*/  FSEL R26, R26, -INF , P2 ;  /* 0xff8000001a1a7808 */ /* 0x002fe20001000000 */
[----:B------:R-:W1:Y:S01]  /*59f0*/  SHFL.BFLY PT, R45, R10, 0x2, 0x1f ;  /* 0x0c401f000a2d7f89 */ /* 0x000e6200000e0000 */
[----:B------:R-:W-:-:S05]  /*5a00*/  ISETP.GT.AND P2, PT, R13, 0x9, PT ;  /* 0x000000090d00780c */ /* 0x000fca0003f44270 */
[----:B------:R-:W3:Y:S01]  /*5a10*/  MUFU.TANH R31, R31 ;  /* 0x0000001f001f7308 */ /* 0x000ee20000002400 */
[----:B--2---:R-:W-:Y:S02]  /*5a20*/  FSEL R27, R27, -INF , P3 ;  /* 0xff8000001b1b7808 */ /* 0x004fe40001800000 */
[----:B------:R-:W-:-:S05]  /*5a30*/  ISETP.GT.AND P3, PT, R13, 0x10, PT ;  /* 0x000000100d00780c */ /* 0x000fca0003f64270 */
[----:B------:R-:W2:Y:S01]  /*5a40*/  MUFU.TANH R34, R34 ;  /* 0x0000002200227308 */ /* 0x000ea20000002400 */
[----:B0-----:R-:W-:Y:S02]  /*5a50*/  FSEL R30, R30, -INF , P4 ;  /* 0xff8000001e1e7808 */ /* 0x001fe40002000000 */
[----:B------:R-:W-:-:S05]  /*5a60*/  ISETP.GT.AND P4, PT, R13, 0x19, PT ;  /* 0x000000190d00780c */ /* 0x000fca0003f84270 */
[----:B------:R0:W4:Y:S01]  /*5a70*/  MUFU.TANH R44, R35 ;  /* 0x00000023002c7308 */ /* 0x0001220000002400 */
[----:B---3--:R-:W-:Y:S02]  /*5a80*/  FSEL R31, R31, -INF , P2 ;  /* 0xff8000001f1f7808 */ /* 0x008fe40001000000 */
[----:B-1----:R-:W-:Y:S02]  /*5a90*/  FMNMX.FTZ R45, R10, R45, !PT ;  /* 0x0000002d0a2d7209 */ /* 0x002fe40007810000 */
[----:B------:R-:W-:-:S03]  /*5aa0*/  ISETP.GT.AND P2, PT, R13, 0x11, PT ;  /* 0x000000110d00780c */ /* 0x000fc60003f44270 */
[----:B------:R-:W1:Y:S01]  /*5ab0*/  MUFU.TANH R38, R38 ;  /* 0x0000002600267308 */ /* 0x000e620000002400 */
[----:B------:R-:W3:Y:S01]  /*5ac0*/  SHFL.BFLY PT, R10, R45, 0x1, 0x1f ;  /* 0x0c201f002d0a7f89 */ /* 0x000ee200000e0000 */
[----:B0-----:R-:W-:Y:S02]  /*5ad0*/  FMNMX.FTZ R35, R26, R27, !PT ;  /* 0x0000001b1a237209 */ /* 0x001fe40007810000 */
[----:B--2---:R-:W-:Y:S02]  /*5ae0*/  FSEL R34, R34, -INF , P3 ;  /* 0xff80000022227808 */ /* 0x004fe40001800000 */
[----:B------:R-:W-:Y:S02]  /*5af0*/  FMNMX.FTZ R6, R30, R35, !PT ;  /* 0x000000231e067209 */ /* 0x000fe40007810000 */
[----:B------:R0:W2:Y:S01]  /*5b00*/  MUFU.TANH R48, R39 ;  /* 0x0000002700307308 */ /* 0x0000a20000002400 */
[----:B------:R-:W-:Y:S02]  /*5b10*/  ISETP.GT.AND P3, PT, R13, 0x18, PT ;  /* 0x000000180d00780c */ /* 0x000fe40003f64270 */
[----:B----4-:R-:W-:-:S02]  /*5b20*/  FSEL R35, R44, -INF , P2 ;  /* 0xff8000002c237808 */ /* 0x010fc40001000000 */
[----:B------:R-:W-:-:S03]  /*5b30*/  ISETP.GT.AND P2, PT, R13, 0x20, PT ;  /* 0x000000200d00780c */ /* 0x000fc60003f44270 */
[----:B------:R-:W4:Y:S01]  /*5b40*/  MUFU.TANH R42, R42 ;  /* 0x0000002a002a7308 */ /* 0x000f220000002400 */
[----:B0-----:R-:W-:Y:S02]  /*5b50*/  FMNMX.FTZ R39, R31, R6, !PT ;  /* 0x000000061f277209 */ /* 0x001fe40007810000 */
[----:B-1----:R-:W-:Y:S02]  /*5b60*/  FSEL R38, R38, -INF , P3 ;  /* 0xff80000026267808 */ /* 0x002fe40001800000 */
[----:B------:R-:W-:Y:S02]  /*5b70*/  FMNMX.FTZ R6, R34, R39, !PT ;  /* 0x0000002722067209 */ /* 0x000fe40007810000 */
[----:B------:R-:W-:Y:S01]  /*5b80*/  ISETP.GT.AND P3, PT, R13, 0x21, PT ;  /* 0x000000210d00780c */ /* 0x000fe20003f64270 */
[----:B------:R0:W1:Y:S01]  /*5b90*/  MUFU.TANH R49, R43 ;  /* 0x0000002b00317308 */ /* 0x0000620000002400 */
[----:B--2---:R-:W-:Y:S02]  /*5ba0*/  FSEL R39, R48, -INF , P4 ;  /* 0xff80000030277808 */ /* 0x004fe40002000000 */
[----:B---3--:R-:W-:-:S02]  /*5bb0*/  FMNMX.FTZ R7, R45, R10, !PT ;  /* 0x0000000a2d077209 */ /* 0x008fc40007810000 */
[----:B------:R-:W-:-:S03]  /*5bc0*/  ISETP.GT.AND P4, PT, R13, 0x29, PT ;  /* 0x000000290d00780c */ /* 0x000fc60003f84270 */
[----:B------:R-:W2:Y:S01]  /*5bd0*/  MUFU.TANH R46, R46 ;  /* 0x0000002e002e7308 */ /* 0x000ea20000002400 */
[----:B0-----:R-:W-:Y:S01]  /*5be0*/  FMNMX.FTZ R43, R35, R6, !PT ;  /* 0x00000006232b7209 */ /* 0x001fe20007810000 */
[----:B------:R-:W-:Y:S01]  /*5bf0*/  FMUL.FTZ R10, R7, UR6 ;  /* 0x00000006070a7c20 */ /* 0x000fe20008410000 */
[----:B----4-:R-:W-:Y:S02]  /*5c00*/  FSEL R42, R42, -INF , P2 ;  /* 0xff8000002a2a7808 */ /* 0x010fe40001000000 */
[----:B------:R-:W-:Y:S02]  /*5c10*/  FMNMX.FTZ R6, R38, R43, !PT ;  /* 0x0000002b26067209 */ /* 0x000fe40007810000 */
[----:B------:R-:W-:Y:S01]  /*5c20*/  ISETP.GT.AND P2, PT, R13, 0x30, PT ;  /* 0x000000300d00780c */ /* 0x000fe20003f44270 */
[----:B------:R0:W3:Y:S01]  /*5c30*/  MUFU.TANH R52, R47 ;  /* 0x0000002f00347308 */ /* 0x0000e20000002400 */
[----:B------:R-:W-:Y:S02]  /*5c40*/  FMNMX.FTZ R45, R39, R6, !PT ;  /* 0x00000006272d7209 */ /* 0x000fe40007810000 */
[----:B-1----:R-:W-:-:S02]  /*5c50*/  FSEL R43, R49, -INF , P3 ;  /* 0xff800000312b7808 */ /* 0x002fc40001800000 */
[----:B------:R-:W-:Y:S02]  /*5c60*/  FMNMX.FTZ R6, R42, R45, !PT ;  /* 0x0000002d2a067209 */ /* 0x000fe40007810000 */
[----:B------:R-:W-:Y:S01]  /*5c70*/  FSETP.NEU.FTZ.AND P3, PT, R7, -INF , PT ;  /* 0xff8000000700780b */ /* 0x000fe20003f7d000 */
[----:B------:R-:W1:Y:S01]  /*5c80*/  MUFU.TANH R50, R50 ;  /* 0x0000003200327308 */ /* 0x000e620000002400 */
[----:B--2---:R-:W-:Y:S02]  /*5c90*/  FSEL R44, R46, -INF , P5 ;  /* 0xff8000002e2c7808 */ /* 0x004fe40002800000 */
[----:B0-----:R-:W-:Y:S02]  /*5ca0*/  FMNMX.FTZ R47, R43, R6, !PT ;  /* 0x000000062b2f7209 */ /* 0x001fe40007810000 */
[----:B------:R-:W-:Y:S02]  /*5cb0*/  FSEL R53, R10, RZ, P3 ;  /* 0x000000ff0a357208 */ /* 0x000fe40001800000 */
[----:B------:R-:W-:Y:S01]  /*5cc0*/  FMNMX.FTZ R6, R44, R47, !PT ;  /* 0x0000002f2c067209 */ /* 0x000fe20007810000 */
[----:B------:R-:W0:Y:S01]  /*5cd0*/  MUFU.TANH R51, R51 ;  /* 0x0000003300337308 */ /* 0x000e220000002400 */
[----:B---3--:R-:W-:Y:S01]  /*5ce0*/  FSEL R45, R52, -INF , P4 ;  /* 0xff800000342d7808 */ /* 0x008fe20002000000 */
[--C-:B------:R-:W-:Y:S01]  /*5cf0*/  FFMA.FTZ R10, R8, UR6, -R53.reuse ;  /* 0x00000006080a7c23 */ /* 0x100fe20008010835 */
[----:B------:R-:W-:Y:S01]  /*5d00*/  ISETP.GT.AND P3, PT, R13, 0x31, PT ;  /* 0x000000310d00780c */ /* 0x000fe20003f64270 */
[--C-:B------:R-:W-:Y:S01]  /*5d10*/  FFMA.FTZ R169, R25, UR6, -R53.reuse ;  /* 0x0000000619a97c23 */ /* 0x100fe20008010835 */
[----:B------:R-:W-:Y:S01]  /*5d20*/  FMNMX.FTZ R49, R45, R6, !PT ;  /* 0x000000062d317209 */ /* 0x000fe20007810000 */
[--C-:B------:R-:W-:Y:S01]  /*5d30*/  FFMA.FTZ R21, R21, UR6, -R53.reuse ;  /* 0x0000000615157c23 */ /* 0x100fe20008010835 */
[--C-:B------:R-:W-:Y:S01]  /*5d40*/  FFMA.FTZ R171, R29, UR6, -R53.reuse ;  /* 0x000000061dab7c23 */ /* 0x100fe20008010835 */
[----:B------:R-:W2:Y:S01]  /*5d50*/  MUFU.TANH R48, R54 ;  /* 0x0000003600307308 */ /* 0x000ea20000002400 */
[----:B-1----:R-:W-:Y:S01]  /*5d60*/  FSEL R46, R50, -INF , P2 ;  /* 0xff800000322e7808 */ /* 0x002fe20001000000 */
[--C-:B------:R-:W-:Y:S01]  /*5d70*/  FFMA.FTZ R50, R12, UR6, -R53.reuse ;  /* 0x000000060c327c23 */ /* 0x100fe20008010835 */
[----:B------:R-:W-:Y:S01]  /*5d80*/  ISETP.GT.AND P2, PT, R13, 0x38, PT ;  /* 0x000000380d00780c */ /* 0x000fe20003f44270 */
[--C-:B------:R-:W-:Y:S01]  /*5d90*/  FFMA.FTZ R12, R20, UR6, -R53.reuse ;  /* 0x00000006140c7c23 */ /* 0x100fe20008010835 */
[----:B------:R-:W-:Y:S01]  /*5da0*/  FMNMX.FTZ R8, R46, R49, !PT ;  /* 0x000000312e087209 */ /* 0x000fe20007810000 */
[--C-:B------:R-:W-:Y:S01]  /*5db0*/  FFMA.FTZ R20, R28, UR6, -R53.reuse ;  /* 0x000000061c147c23 */ /* 0x100fe20008010835 */
[--C-:B------:R-:W-:Y:S01]  /*5dc0*/  FFMA.FTZ R170, R32, UR6, -R53.reuse ;  /* 0x0000000620aa7c23 */ /* 0x100fe20008010835 */
[----:B------:R-:W1:Y:S01]  /*5dd0*/  MUFU.TANH R55, R55 ;  /* 0x0000003700377308 */ /* 0x000e620000002400 */
[----:B0-----:R-:W-:Y:S01]  /*5de0*/  FSEL R47, R51, -INF , P3 ;  /* 0xff800000332f7808 */ /* 0x001fe20001800000 */
[--C-:B------:R-:W-:Y:S01]  /*5df0*/  FFMA.FTZ R173, R33, UR6, -R53.reuse ;  /* 0x0000000621ad7c23 */ /* 0x100fe20008010835 */
[----:B------:R-:W-:Y:S01]  /*5e00*/  ISETP.GT.AND P3, PT, R13, 0x39, PT ;  /* 0x000000390d00780c */ /* 0x000fe20003f64270 */
[--C-:B------:R-:W-:Y:S01]  /*5e10*/  FFMA.FTZ R13, R15, UR6, -R53.reuse ;  /* 0x000000060f0d7c23 */ /* 0x100fe20008010835 */
[----:B------:R-:W-:Y:S01]  /*5e20*/  FMNMX.FTZ R15, R47, R8, !PT ;  /* 0x000000082f0f7209 */ /* 0x000fe20007810000 */
[--C-:B------:R-:W-:Y:S01]  /*5e30*/  FFMA.FTZ R172, R36, UR6, -R53.reuse ;  /* 0x0000000624ac7c23 */ /* 0x100fe20008010835 */
[--C-:B------:R-:W-:Y:S01]  /*5e40*/  FFMA.FTZ R175, R37, UR6, -R53.reuse ;  /* 0x0000000625af7c23 */ /* 0x100fe20008010835 */
[--C-:B------:R-:W-:Y:S01]  /*5e50*/  FFMA.FTZ R174, R40, UR6, -R53.reuse ;  /* 0x0000000628ae7c23 */ /* 0x100fe20008010835 */
[----:B--2---:R-:W-:Y:S01]  /*5e60*/  FSEL R48, R48, -INF , P2 ;  /* 0xff80000030307808 */ /* 0x004fe20001000000 */
[--C-:B------:R-:W-:Y:S01]  /*5e70*/  FFMA.FTZ R177, R41, UR6, -R53.reuse ;  /* 0x0000000629b17c23 */ /* 0x100fe20008010835 */
[----:B------:R-:W-:Y:S02]  /*5e80*/  MUFU.EX2 R6, R10 ;  /* 0x0000000a00067308 */ /* 0x000fe40000000800 */
[----:B------:R-:W-:Y:S01]  /*5e90*/  FMNMX.FTZ R8, R48, R15, !PT ;  /* 0x0000000f30087209 */ /* 0x000fe20007810000 */
[--C-:B------:R-:W-:Y:S01]  /*5ea0*/  FFMA.FTZ R15, R14, UR6, -R53.reuse ;  /* 0x000000060e0f7c23 */ /* 0x100fe20008010835 */
[----:B------:R-:W-:Y:S01]  /*5eb0*/  FFMA.FTZ R14, R24, UR6, -R53 ;  /* 0x00000006180e7c23 */ /* 0x000fe20008010835 */
[----:B-1----:R-:W-:-:S03]  /*5ec0*/  FSEL R49, R55, -INF , P3 ;  /* 0xff80000037317808 */ /* 0x002fc60001800000 */
[----:B------:R-:W0:Y:S01]  /*5ed0*/  MUFU.EX2 R13, R13 ;  /* 0x0000000d000d7308 */ /* 0x000e220000000800 */
[----:B------:R-:W-:-:S05]  /*5ee0*/  FMNMX.FTZ R8, R49, R8, !PT ;  /* 0x0000000831087209 */ /* 0x000fca0007810000 */
[----:B------:R-:W1:Y:S02]  /*5ef0*/  SHFL.BFLY PT, R51, R8, 0x2, 0x1f ;  /* 0x0c401f0008337f89 */ /* 0x000e6400000e0000 */
[----:B------:R-:W-:Y:S08]  /*5f00*/  MUFU.EX2 R10, R50 ;  /* 0x00000032000a7308 */ /* 0x000ff00000000800 */
[----:B------:R-:W2:Y:S01]  /*5f10*/  MUFU.EX2 R15, R15 ;  /* 0x0000000f000f7308 */ /* 0x000ea20000000800 */
[----:B0-----:R-:W-:Y:S01]  /*5f20*/  F2FP.F16.F32.PACK_AB R152, R13, R6 ;  /* 0x000000060d98723e */ /* 0x001fe200000000ff */
[----:B------:R-:W-:-:S06]  /*5f30*/  FADD.FTZ R13, R6, R13 ;  /* 0x0000000d060d7221 */ /* 0x000fcc0000010000 */
[----:B------:R-:W-:Y:S01]  /*5f40*/  MUFU.EX2 R12, R12 ;  /* 0x0000000c000c7308 */ /* 0x000fe20000000800 */
[----:B-1----:R-:W-:-:S07]  /*5f50*/  FMNMX.FTZ R51, R8, R51, !PT ;  /* 0x0000003308337209 */ /* 0x002fce0007810000 */
[----:B------:R-:W0:Y:S01]  /*5f60*/  MUFU.EX2 R21, R21 ;  /* 0x0000001500157308 */ /* 0x000e220000000800 */
[C---:B--2---:R-:W-:Y:S01]  /*5f70*/  F2FP.F16.F32.PACK_AB R154, R15.reuse, R10 ;  /* 0x0000000a0f9a723e */ /* 0x044fe200000000ff */
[----:B------:R-:W-:Y:S01]  /*5f80*/  FADD.FTZ R10, R10, R13 ;  /* 0x0000000d0a0a7221 */ /* 0x000fe20000010000 */
[----:B------:R-:W1:Y:S03]  /*5f90*/  SHFL.BFLY PT, R8, R51, 0x1, 0x1f ;  /* 0x0c201f0033087f89 */ /* 0x000e6600000e0000 */
[----:B------:R-:W-:Y:S02]  /*5fa0*/  FADD.FTZ R15, R15, R10 ;  /* 0x0000000a0f0f7221 */ /* 0x000fe40000010000 */
        /* <DEDUP_REMOVED lines=8> */
[----:B------:R-:W-:Y:S02]  /*6030*/  FMUL.FTZ R24, R8, UR6 ;  /* 0x0000000608187c20 */ /* 0x000fe40008410000 */
[----:B------:R-:W0:Y:S01]  /*6040*/  MUFU.EX2 R171, R171 ;  /* 0x000000ab00ab7308 */ /* 0x000e220000000800 */
[C---:B--2---:R-:W-:Y:S01]  /*6050*/  F2FP.F16.F32.PACK_AB R158, R169.reuse, R14 ;  /* 0x0000000ea99e723e */ /* 0x044fe200000000ff */
[----:B------:R-:W-:Y:S01]  /*6060*/  FADD.FTZ R14, R14, R21 ;  /* 0x000000150e0e7221 */ /* 0x000fe20000010000 */
[----:B------:R-:W-:Y:S02]  /*6070*/  FSEL R25, R24, RZ, P2 ;  /* 0x000000ff18197208 */ /* 0x000fe40001000000 */
[----:B------:R-:W-:Y:S01]  /*6080*/  ISETP.NE.AND P2, PT, R56, RZ, PT ;  /* 0x000000ff3800720c */ /* 0x000fe20003f45270 */
[----:B------:R-:W-:Y:S02]  /*6090*/  FADD.FTZ R169, R169, R14 ;  /* 0x0000000ea9a97221 */ /* 0x000fe40000010000 */
        /* <DEDUP_REMOVED lines=72> */
[----:B------:R-:W-:-:S06]  /*6520*/  FADD.FTZ R174, R174, R175 ;  /* 0x000000afaeae7221 */ /* 0x000fcc0000010000 */
[----:B------:R-:W0:Y:S08]  /*6530*/  MUFU.EX2 R202, R202 ;  /* 0x000000ca00ca7308 */ /* 0x000e300000000800 */
[----:B------:R-:W4:Y:S01]  /*6540*/  MUFU.EX2 R205, R205 ;  /* 0x000000cd00cd7308 */ /* 0x000f220000000800 */
[----:B--2---:R-:W-:Y:S01]  /*6550*/  F2FP.F16.F32.PACK_AB R165, R203, R200 ;  /* 0x000000c8cba5723e */ /* 0x004fe200000000ff */
[----:B------:R-:W-:-:S04]  /*6560*/  FADD.FTZ R200, R200, R201 ;  /* 0x000000c9c8c87221 */ /* 0x000fc80000010000 */
[----:B------:R-:W-:-:S04]  /*6570*/  FADD.FTZ R203, R203, R200 ;  /* 0x000000c8cbcb7221 */ /* 0x000fc80000010000 */
[----:B0-----:R-:W-:Y:S01]  /*6580*/  FADD.FTZ R6, R202, R203 ;  /* 0x000000cbca067221 */ /* 0x001fe20000010000 */
[----:B----4-:R-:W-:-:S03]  /*6590*/  F2FP.F16.F32.PACK_AB R167, R205, R202 ;  /* 0x000000cacda7723e */ /* 0x010fc600000000ff */
[----:B------:R-:W-:Y:S02]  /*65a0*/  FADD.FTZ R6, R205, R6 ;  /* 0x00000006cd067221 */ /* 0x000fe40000010000 */
[----:B------:R3:W-:Y:S01]  /*65b0*/  STSM.16.M88.4 [R187], R164 ;  /* 0x000000a4bb007844 */ /* 0x0007e20000000200 */
[----:B-1----:R-:W-:-:S06]  /*65c0*/  WARPGROUP.ARRIVE ;  /* 0x00000000000079c5 */ /* 0x002fcc0000000000 */
[----:B------:R-:W-:Y:S01]  /*65d0*/  HGMMA.64x256x16.F32 R24, R152, gdesc[UR8].tnspB, RZ, !UPT, gsb0 ;  /* 0x43e0000898187df0 */ /* 0x000fe2000c0008ff */
[----:B------:R-:W-:Y:S01]  /*65e0*/  R2UR UR10, R206 ;  /* 0x00000000ce0a72ca */ /* 0x000fe200000e0000 */
[----:B------:R-:W-:Y:S01]  /*65f0*/  UMOV UR11, 0x40000040 ;  /* 0x40000040000b7882 */ /* 0x000fe20000000000 */
[C---:B------:R-:W-:Y:S02]  /*6600*/  VIADD R206, R204.reuse, 0x100 ;  /* 0x00000100ccce7836 */ /* 0x040fe40000000000 */
[----:B------:R-:W-:Y:S01]  /*6610*/  VIADD R204, R204, 0x180 ;  /* 0x00000180cccc7836 */ /* 0x000fe20000000000 */
[----:B------:R-:W-:Y:S02]  /*6620*/  WARPGROUP.DEPBAR.LE gsb0, 0x0 ;  /* 0x00008000000079c5 */ /* 0x000fe40000010000 */
[----:B------:R-:W-:-:S15]  /*6630*/  WARPGROUP.ARRIVE ;  /* 0x00000000000079c5 */ /* 0x000fde0000000000 */
[----:B------:R-:W-:-:S05]  /*6640*/  NOP ;  /* 0x0000000000007918 */ /* 0x000fca0000000000 */
[----:B------:R-:W-:Y:S01]  /*6650*/  HGMMA.64x256x16.F32 R24, R156, gdesc[UR8].tnspB, R24, gsb0 ;  /* 0x43e000089c187df0 */ /* 0x000fe20008000818 */
[----:B------:R-:W-:Y:S01]  /*6660*/  R2UR UR10, R206 ;  /* 0x00000000ce0a72ca */ /* 0x000fe200000e0000 */
[----:B------:R-:W-:Y:S01]  /*6670*/  UMOV UR11, 0x40000040 ;  /* 0x40000040000b7882 */ /* 0x000fe20000000000 */
[----:B------:R-:W-:Y:S02]  /*6680*/  WARPGROUP.DEPBAR.LE gsb0, 0x0 ;  /* 0x00008000000079c5 */ /* 0x000fe40000010000 */
[----:B------:R-:W-:-:S15]  /*6690*/  WARPGROUP.ARRIVE ;  /* 0x00000000000079c5 */ /* 0x000fde0000000000 */
[----:B------:R-:W-:-:S08]  /*66a0*/  NOP ;  /* 0x0000000000007918 */ /* 0x000fd00000000000 */
[----:B------:R-:W-:Y:S01]  /*66b0*/  HGMMA.64x256x16.F32 R24, R160, gdesc[UR8].tnspB, R24, gsb0 ;  /* 0x43e00008a0187df0 */ /* 0x000fe20008000818 */
[----:B------:R-:W-:Y:S01]  /*66c0*/  R2UR UR10, R204 ;  /* 0x00000000cc0a72ca */ /* 0x000fe200000e0000 */
[----:B------:R-:W-:Y:S01]  /*66d0*/  UMOV UR11, 0x40000040 ;  /* 0x40000040000b7882 */ /* 0x000fe20000000000 */
[----:B------:R-:W-:Y:S02]  /*66e0*/  WARPGROUP.DEPBAR.LE gsb0, 0x0 ;  /* 0x00008000000079c5 */ /* 0x000fe40000010000 */
[----:B------:R-:W-:-:S15]  /*66f0*/  WARPGROUP.ARRIVE ;  /* 0x00000000000079c5 */ /* 0x000fde0000000000 */
[----:B------:R-:W-:-:S08]  /*6700*/  NOP ;  /* 0x0000000000007918 */ /* 0x000fd00000000000 */
        /* <DEDUP_REMOVED lines=24> */
[----:B------:R-:W-:Y:S01]  /*6890*/  IMAD.MOV.U32 R10, RZ, RZ, R8 ;  /* 0x000000ffff0a7224 */ /* 0x000fe200078e0008 */
[----:B------:R-:W-:Y:S01]  /*68a0*/  ULDC UR7, c[0x0][0x288] ;  /* 0x0000a20000077ab9 */ /* 0x000fe20000000800 */
[----:B------:R-:W-:Y:S01]  /*68b0*/  IMAD.MOV.U32 R11, RZ, RZ, R7 ;  /* 0x000000ffff0b7224 */ /* 0x000fe200078e0007 */
[----:B------:R-:W-:Y:S01]  /*68c0*/  ULDC UR28, c[0x0][0x2f0] ;  /* 0x0000bc00001c7ab9 */ /* 0x000fe20000000800 */
[----:B------:R-:W-:Y:S01]  /*68d0*/  IMAD.MOV.U32 R13, RZ, RZ, R2 ;  /* 0x000000ffff0d7224 */ /* 0x000fe200078e0002 */
[----:B------:R-:W-:Y:S01]  /*68e0*/  ULDC UR29, c[0x0][0xad0] ;  /* 0x0002b400001d7ab9 */ /* 0x000fe20000000800 */
[----:B------:R-:W-:-:S05]  /*68f0*/  ULDC UR6, c[0x0][0xa80] ;  /* 0x0002a00000067ab9 */ /* 0x000fca0000000800 */
.L_x_4400:
[----:B------:R-:W-:-:S05]  /*6900*/  VIADD R2, R13, 0x1 ;  /* 0x000000010d027836 */ /* 0x000fca0000000000 */
[----:B------:R-:W-:-:S04]  /*6910*/  ISETP.NE.AND P3, PT, R2, 0x2, PT ;  /* 0x000000020200780c */ /* 0x000fc80003f65270 */
[----:B------:R-:W-:Y:S02]  /*6920*/  SEL R7, RZ, 0x1, P3 ;  /* 0x00000001ff077807 */ /* 0x000fe40001800000 */
[----:B------:R-:W-:Y:S02]  /*6930*/  SEL R2, R2, RZ, P3 ;  /* 0x000000ff02027207 */ /* 0x000fe40001800000 */
[----:B------:R-:W-:Y:S01]  /*6940*/  LOP3.LUT R16, R16, R7, RZ, 0x3c, !PT ;  /* 0x0000000710107212 */ /* 0x000fe200078e3cff */
[----:B0-----:R-:W-:Y:S06]  /*6950*/  @!P0 BRA `(.L_x_4392) ;  /* 0x0000000000048947 */ /* 0x001fec0003800000 */
[----:B------:R-:W-:Y:S01]  /*6960*/  BPT.TRAP 0x1 ;  /* 0x000000040000795c */ /* 0x000fe20000300000 */
.L_x_4392:
[----:B------:R-:W-:Y:S01]  /*6970*/  IMAD R9, R2, 0x8, R17 ;  /* 0x0000000802097824 */ /* 0x000fe200078e0211 */
[----:B------:R-:W-:-:S04]  /*6980*/  SHF.L.U32 R8, R16, 0x1f, RZ ;  /* 0x0000001f10087819 */ /* 0x000fc800000006ff */
[----:B------:R0:W1:Y:S01]  /*6990*/  SYNCS.PHASECHK.TRANS64.TRYWAIT P3, [R9+URZ+0x38830], R8 ;  /* 0x03883008090075a7 */ /* 0x000062000806017f */
[----:B------:R-:W-:Y:S05]  /*69a0*/  @!P0 BRA `(.L_x_4393) ;  /* 0x0000000000048947 */ /* 0x000fea0003800000 */
[----:B------:R-:W-:Y:S01]  /*69b0*/  BPT.TRAP 0x1 ;  /* 0x000000040000795c */ /* 0x000fe20000300000 */
.L_x_4393:
[----:B------:R-:W-:Y:S01]  /*69c0*/  IMAD R7, R2, 0x200, R0 ;  /* 0x0000020002077824 */ /* 0x000fe200078e0200 */
[----:B-1----:R-:W-:Y:S06]  /*69d0*/  @P3 BRA `(.L_x_4394) ;  /* 0x0000000000083947 */ /* 0x002fec0003800000 */
[----:B------:R-:W1:Y:S02]  /*69e0*/  SYNCS.PHASECHK.TRANS64.TRYWAIT P3, [R9+URZ+0x38830], R8 ;  /* 0x03883008090075a7 */ /* 0x000e64000806017f */
[----:B-1----:R-:W-:Y:S05]  /*69f0*/  @!P3 BRA `(.L_x_4395) ;  /* 0x000001000090b947 */ /* 0x002fea0003800000 */
.L_x_4394:
[----:B------:R-:W-:Y:S01]  /*6a00*/  R2UR UR26, R7 ;  /* 0x00000000071a72ca */ /* 0x000fe200000e0000 */
[----:B------:R-:W-:Y:S01]  /*6a10*/  WARPGROUP.ARRIVE ;  /* 0x00000000000079c5 */ /* 0x000fe20000000000 */
[----:B------:R-:W-:Y:S01]  /*6a20*/  UMOV UR24, UR4 ;  /* 0x0000000400187c82 */ /* 0x000fe20008000000 */
[----:B------:R-:W-:Y:S01]  /*6a30*/  UMOV UR25, UR5 ;  /* 0x0000000500197c82 */ /* 0x000fe20008000000 */
[----:B------:R-:W-:Y:S01]  /*6a40*/  UMOV UR27, 0x40000040 ;  /* 0x40000040001b7882 */ /* 0x000fe20000000000 */
[----:B------:R-:W-:Y:S01]  /*6a50*/  UMOV UR11, 0x40000040 ;  /* 0x40000040000b7882 */ /* 0x000fe20000000000 */
[----:B------:R-:W-:Y:S01]  /*6a60*/  UMOV UR15, 0x40000040 ;  /* 0x40000040000f7882 */ /* 0x000fe20000000000 */
[----:B------:R-:W-:-:S06]  /*6a70*/  UMOV UR19, 0x40000040 ;  /* 0x4000004000137882 */ /* 0x000fcc0000000000 */
[----:B------:R-:W-:Y:S01]  /*6a80*/  HGMMA.64x64x16.F32 R152, gdesc[UR24], RZ, !UPT, gsb0 ;  /* 0x00e00000189879f0 */ /* 0x000fe2000c0008ff */
[----:B------:R-:W-:Y:S02]  /*6a90*/  UIADD3 UR10, UR26, 0x2, URZ ;  /* 0x000000021a0a7890 */ /* 0x000fe4000fffe03f */
[----:B------:R-:W-:Y:S02]  /*6aa0*/  UIADD3 UR14, UR26, 0x4, URZ ;  /* 0x000000041a0e7890 */ /* 0x000fe4000fffe03f */
[----:B------:R-:W-:Y:S01]  /*6ab0*/  UIADD3 UR18, UR26, 0x6, URZ ;  /* 0x000000061a127890 */ /* 0x000fe2000fffe03f */
        /* <DEDUP_REMOVED lines=12> */
.L_x_4396:
[----:B------:R2:W3:Y:S01]  /*6b80*/  SYNCS.PHASECHK.TRANS64.TRYWAIT P3, [R9+URZ+0x38850], R8 ;  /* 0x03885008090075a7 */ /* 0x0004e2000806017f */
[----:B------:R-:W-:Y:S05]  /*6b90*/  @!P0 BRA `(.L_x_4397) ;  /* 0x0000000000048947 */ /* 0x000fea0003800000 */
[----:B------:R-:W-:Y:S01]  /*6ba0*/  BPT.TRAP 0x1 ;  /* 0x000000040000795c */ /* 0x000fe20000300000 */
.L_x_4397:
[----:B---3--:R-:W-:Y:S05]  /*6bb0*/  @P3 BRA `(.L_x_4398) ;  /* 0x0000000000083947 */ /* 0x008fea0003800000 */
[----:B------:R-:W3:Y:S02]  /*6bc0*/  SYNCS.PHASECHK.TRANS64.TRYWAIT P3, [R9+URZ+0x38850], R8 ;  /* 0x03885008090075a7 */ /* 0x000ee4000806017f */
[----:B---3--:R-:W-:Y:S05]  /*6bd0*/  @!P3 BRA `(.L_x_4399) ;  /* 0x00000100002cb947 */ /* 0x008fea0003800000 */
.L_x_4398:
[----:B------:R-:W-:Y:S01]  /*6be0*/  IMAD R7, R2, 0x1000, R3 ;  /* 0x0000100002077824 */ /* 0x000fe200078e0203 */
[----:B------:R-:W-:Y:S01]  /*6bf0*/  WARPGROUP.ARRIVE ;  /* 0x00000000000079c5 */ /* 0x000fe20000000000 */
[----:B------:R-:W-:Y:S01]  /*6c00*/  UMOV UR23, 0x40000040 ;  /* 0x4000004000177882 */ /* 0x000fe20000000000 */
[----:B------:R-:W-:Y:S01]  /*6c10*/  VIADD R12, R4, 0x2 ;  /* 0x00000002040c7836 */ /* 0x000fe20000000000 */
[----:B------:R-:W-:Y:S01]  /*6c20*/  UMOV UR25, 0x40000040 ;  /* 0x4000004000197882 */ /* 0x000fe20000000000 */
[C---:B------:R-:W-:Y:S01]  /*6c30*/  R2UR UR22, R7.reuse ;  /* 0x00000000071672ca */ /* 0x040fe200000e0000 */
[C---:B0123--:R-:W-:Y:S01]  /*6c40*/  VIADD R8, R7.reuse, 0x2 ;  /* 0x0000000207087836 */ /* 0x04ffe20000000000 */
[----:B------:R-:W-:Y:S01]  /*6c50*/  UMOV UR27, 0x40000040 ;  /* 0x40000040001b7882 */ /* 0x000fe20000000000 */
[----:B------:R-:W-:Y:S01]  /*6c60*/  R2UR UR24, R12 ;  /* 0x000000000c1872ca */ /* 0x000fe200000e0000 */
[----:B------:R-:W-:Y:S01]  /*6c70*/  VIADD R12, R4, 0x4 ;  /* 0x00000004040c7836 */ /* 0x000fe20000000000 */
[----:B------:R-:W0:Y:S01]  /*6c80*/  S2R R14, SR_TID.X ;  /* 0x00000000000e7919 */ /* 0x000e220000002100 */
[----:B------:R-:W-:Y:S01]  /*6c90*/  R2UR UR26, R8 ;  /* 0x00000000081a72ca */ /* 0x000fe200000e0000 */
[C---:B------:R-:W-:Y:S01]  /*6ca0*/  VIADD R8, R7.reuse, 0x4 ;  /* 0x0000000407087836 */ /* 0x040fe20000000000 */
[----:B------:R-:W-:Y:S01]  /*6cb0*/  @UP1 ULDC UR10, c[0x0][0x44c] ;  /* 0x00011300000a1ab9 */ /* 0x000fe20000000800 */
[----:B------:R-:W-:Y:S01]  /*6cc0*/  VIADD R21, R4, 0x800 ;  /* 0x0000080004157836 */ /* 0x000fe20000000000 */
[----:B------:R-:W-:Y:S01]  /*6cd0*/  UMOV UR11, 0x40000040 ;  /* 0x40000040000b7882 */ /* 0x000fe20000000000 */
[----:B------:R-:W-:Y:S01]  /*6ce0*/  VIADD R15, R7, 0x800 ;  /* 0x00000800070f7836 */ /* 0x000fe20000000000 */
[----:B------:R-:W-:Y:S01]  /*6cf0*/  UISETP.GT.AND UP0, UPT, UR31, UR30, UPT ;  /* 0x0000001e1f00728c */ /* 0x000fe2000bf04270 */
[----:B------:R-:W-:Y:S01]  /*6d00*/  HGMMA.64x64x16.F32 R152, gdesc[UR20], R152, gsb0 ;  /* 0x00e00000149879f0 */ /* 0x000fe20008000898 */
[----:B------:R-:W-:-:S04]  /*6d10*/  IMAD R206, R2, 0x1000, R19 ;  /* 0x0000100002ce7824 */ /* 0x000fc800078e0213 */
[----:B------:R-:W-:Y:S01]  /*6d20*/  VIADD R207, R206, 0x80 ;  /* 0x00000080cecf7836 */ /* 0x000fe20000000000 */
[----:B0-----:R-:W-:Y:S01]  /*6d30*/  SHF.R.U32.HI R14, RZ, 0x7, R14 ;  /* 0x00000007ff0e7819 */ /* 0x001fe2000001160e */
        /* <DEDUP_REMOVED lines=124> */
[----:B------:R-:W0:Y:S02]  /*7500*/  SHFL.IDX PT, R8, R14, RZ, 0x1f ;  /* 0x00001fff0e087589 */ /* 0x000e2400000e0000 */
[----:B0-----:R-:W-:-:S04]  /*7510*/  ISETP.GT.AND P3, PT, R8, 0x7f, PT ;  /* 0x0000007f0800780c */ /* 0x001fc80003f64270 */
[----:B------:R-:W-:-:S05]  /*7520*/  SEL R12, RZ, 0x2, !P3 ;  /* 0x00000002ff0c7807 */ /* 0x000fca0005800000 */
[----:B------:R-:W-:Y:S02]  /*7530*/  IMAD.IADD R8, R21, 0x1, R12 ;  /* 0x0000000115087824 */ /* 0x000fe400078e020c */
        /* <DEDUP_REMOVED lines=21> */
[----:B------:R-:W-:Y:S01]  /*7690*/  IMAD.IADD R20, R21, 0x1, R8 ;  /* 0x0000000115147824 */ /* 0x000fe200078e0208 */
[----:B------:R-:W-:Y:S02]  /*76a0*/  WARPGROUP.DEPBAR.LE gsb0, 0x0 ;  /* 0x00008000000079c5 */ /* 0x000fe40000010000 */
[----:B------:R-:W-:-:S08]  /*76b0*/  WARPGROUP.ARRIVE ;  /* 0x00000000000079c5 */ /* 0x000fd00000000000 */
        /* <DEDUP_REMOVED lines=22> */
[----:B------:R-:W-:Y:S02]  /*7820*/  IMAD.IADD R20, R21, 0x1, R12 ;  /* 0x0000000115147824 */ /* 0x000fe400078e020c */
        /* <DEDUP_REMOVED lines=8> */
[----:B------:R-:W-:Y:S02]  /*78b0*/  IMAD.IADD R20, R21, 0x1, R14 ;  /* 0x0000000115147824 */ /* 0x000fe400078e020e */
[--C-:B------:R-:W-:Y:S02]  /*78c0*/  IMAD.IADD R196, R14, 0x1, R15.reuse ;  /* 0x000000010ec47824 */ /* 0x100fe400078e020f */
        /* <DEDUP_REMOVED lines=119> */
[----:B------:R-:W-:-:S04]  /*8040*/  VIADD R7, R190, UR41 ;  /* 0x00000029be077c36 */ /* 0x000fc80008000000 */
[----:B------:R-:W-:Y:S01]  /*8050*/  @P1 IMAD.HI.U32 R8, R7, UR10, RZ ;  /* 0x0000000a07081c27 */ /* 0x000fe2000f8e00ff */
[----:B------:R-:W-:-:S04]  /*8060*/  @UP1 ULDC UR10, c[0x0][0x450] ;  /* 0x00011400000a1ab9 */ /* 0x000fc80000000800 */
[----:B------:R-:W-:Y:S01]  /*8070*/  @P1 SHF.R.U32.HI R7, RZ, UR10, R8 ;  /* 0x0000000aff071c19 */ /* 0x000fe20008011608 */
[----:B------:R-:W-:Y:S02]  /*8080*/  UMOV UR10, 0xffffffc0 ;  /* 0xffffffc0000a7882 */ /* 0x000fe40000000000 */
[----:B------:R-:W-:Y:S02]  /*8090*/  UIMAD UR10, UR31, UR10, 0x1 ;  /* 0x000000011f0a74a4 */ /* 0x000fe4000f8e020a */
[----:B------:R-:W-:-:S04]  /*80a0*/  UIADD3 UR31, UR31, -0x1, URZ ;  /* 0xffffffff1f1f7890 */ /* 0x000fc8000fffe03f */
[----:B------:R-:W-:Y:S02]  /*80b0*/  IADD3 R21, -R18, UR10, RZ ;  /* 0x0000000a12157c10 */ /* 0x000fe4000fffe1ff */
[----:B------:R-:W-:-:S03]  /*80c0*/  R2UR UR10, R206 ;  /* 0x00000000ce0a72ca */ /* 0x000fc600000e0000 */
[----:B------:R-:W-:Y:S01]  /*80d0*/  IMAD R21, R188, UR28, R21 ;  /* 0x0000001cbc157c24 */ /* 0x000fe2000f8e0215 */
        /* <DEDUP_REMOVED lines=8> */
[----:B------:R0:W1:Y:S01]  /*8160*/  MUFU.TANH R12, R152 ;  /* 0x00000098000c7308 */ /* 0x0000620000002400 */
        /* <DEDUP_REMOVED lines=8> */
[----:B0-----:R-:W0:Y:S01]  /*81f0*/  SHFL.IDX PT, R152, R7, RZ, 0x1c1f ;  /* 0x001c1fff07987589 */ /* 0x001e2200000e0000 */
        /* <DEDUP_REMOVED lines=15> */
[----:B------:R-:W-:Y:S01]  /*82f0*/  FMUL.FTZ R178, R178, UR29 ;  /* 0x0000001db2b27c20 */ /* 0x000fe20008410000 */
[----:B------:R-:W-:Y:S01]  /*8300*/  FMUL.FTZ R179, R179, UR29 ;  /* 0x0000001db3b37c20 */ /* 0x000fe20008410000 */
[----:B------:R-:W-:-:S05]  /*8310*/  FMUL.FTZ R183, R183, UR29 ;  /* 0x0000001db7b77c20 */ /* 0x000fca0008410000 */
[----:B------:R-:W-:Y:S01]  /*8320*/  MUFU.TANH R160, R160 ;  /* 0x000000a000a07308 */ /* 0x000fe20000002400 */
[----:B0-----:R-:W-:-:S04]  /*8330*/  IADD3 R152, R152, -UR7, R21 ;  /* 0x8000000798987c10 */ /* 0x001fc8000fffe015 */
[C---:B------:R-:W-:Y:S02]  /*8340*/  ISETP.GT.AND P3, PT, R152.reuse, RZ, PT ;  /* 0x000000ff9800720c */ /* 0x040fe40003f64270 */
[----:B------:R-:W-:Y:S01]  /*8350*/  ISETP.GT.AND P4, PT, R152, 0x1, PT ;  /* 0x000000019800780c */ /* 0x000fe20003f84270 */
[----:B------:R-:W0:Y:S01]  /*8360*/  MUFU.TANH R161, R161 ;  /* 0x000000a100a17308 */ /* 0x000e220000002400 */
[----:B-1----:R-:W-:Y:S02]  /*8370*/  FSEL R12, R12, -INF , P3 ;  /* 0xff8000000c0c7808 */ /* 0x002fe40001800000 */
[----:B------:R-:W-:Y:S02]  /*8380*/  ISETP.GT.AND P3, PT, R152, 0x8, PT ;  /* 0x000000089800780c */ /* 0x000fe40003f64270 */
[----:B--2---:R-:W-:Y:S02]  /*8390*/  FSEL R15, R15, -INF , P4 ;  /* 0xff8000000f0f7808 */ /* 0x004fe40002000000 */
[----:B------:R-:W-:Y:S01]  /*83a0*/  FMNMX.FTZ R8, R12, R11, !PT ;  /* 0x0000000b0c087209 */ /* 0x000fe20007810000 */
[----:B------:R-:W-:Y:S01]  /*83b0*/  MUFU.TANH R164, R164 ;  /* 0x000000a400a47308 */ /* 0x000fe20000002400 */
[----:B------:R-:W-:-:S02]  /*83c0*/  ISETP.GT.AND P4, PT, R152, 0x9, PT ;  /* 0x000000099800780c */ /* 0x000fc40003f84270 */
[----:B---3--:R-:W-:Y:S02]  /*83d0*/  FSEL R14, R14, -INF , P3 ;  /* 0xff8000000e0e7808 */ /* 0x008fe40001800000 */
[----:B------:R-:W-:Y:S02]  /*83e0*/  FMNMX.FTZ R153, R15, R8, !PT ;  /* 0x000000080f997209 */ /* 0x000fe40007810000 */
[----:B------:R-:W-:Y:S01]  /*83f0*/  ISETP.GT.AND P3, PT, R152, 0x10, PT ;  /* 0x000000109800780c */ /* 0x000fe20003f64270 */
[----:B------:R0:W1:Y:S01]  /*8400*/  MUFU.TANH R156, R165 ;  /* 0x000000a5009c7308 */ /* 0x0000620000002400 */
[----:B----4-:R-:W-:Y:S02]  /*8410*/  FSEL R20, R20, -INF , P4 ;  /* 0xff80000014147808 */ /* 0x010fe40002000000 */
[----:B------:R-:W-:Y:S02]  /*8420*/  FMNMX.FTZ R153, R14, R153, !PT ;  /* 0x000000990e997209 */ /* 0x000fe40007810000 */
[----:B------:R-:W-:-:S02]  /*8430*/  ISETP.GT.AND P4, PT, R152, 0x11, PT ;  /* 0x000000119800780c */ /* 0x000fc40003f84270 */
[----:B------:R-:W-:Y:S01]  /*8440*/  FMNMX.FTZ R8, R20, R153, !PT ;  /* 0x0000009914087209 */ /* 0x000fe20007810000 */
[----:B------:R-:W2:Y:S01]  /*8450*/  MUFU.TANH R157, R168 ;  /* 0x000000a8009d7308 */ /* 0x000ea20000002400 */
[----:B0-----:R-:W-:Y:S02]  /*8460*/  FSEL R165, R161, -INF , P4 ;  /* 0xff800000a1a57808 */ /* 0x001fe40002000000 */
[----:B------:R-:W-:-:S05]  /*8470*/  ISETP.GT.AND P4, PT, R152, 0x19, PT ;  /* 0x000000199800780c */ /* 0x000fca0003f84270 */
[----:B------:R0:W3:Y:S01]  /*8480*/  MUFU.TANH R196, R169 ;  /* 0x000000a900c47308 */ /* 0x0000e20000002400 */
[----:B-1----:R-:W-:Y:S02]  /*8490*/  FSEL R161, R156, -INF , P4 ;  /* 0xff8000009ca17808 */ /* 0x002fe40002000000 */
[----:B------:R-:W-:-:S05]  /*84a0*/  ISETP.GT.AND P4, PT, R152, 0x21, PT ;  /* 0x000000219800780c */ /* 0x000fca0003f84270 */
[----:B------:R-:W1:Y:S01]  /*84b0*/  MUFU.TANH R172, R172 ;  /* 0x000000ac00ac7308 */ /* 0x000e620000002400 */
[----:B0-----:R-:W-:Y:S02]  /*84c0*/  FSEL R169, R160, -INF , P3 ;  /* 0xff800000a0a97808 */ /* 0x001fe40001800000 */
[----:B------:R-:W-:Y:S02]  /*84d0*/  ISETP.GT.AND P3, PT, R152, 0x18, PT ;  /* 0x000000189800780c */ /* 0x000fe40003f64270 */
[----:B------:R-:W-:Y:S02]  /*84e0*/  FMNMX.FTZ R8, R169, R8, !PT ;  /* 0x00000008a9087209 */ /* 0x000fe40007810000 */
[----:B------:R-:W-:Y:S01]  /*84f0*/  FSEL R168, R164, -INF , P3 ;  /* 0xff800000a4a87808 */ /* 0x000fe20001800000 */
[----:B------:R-:W0:Y:S01]  /*8500*/  MUFU.TANH R173, R173 ;  /* 0x000000ad00ad7308 */ /* 0x000e220000002400 */
[----:B------:R-:W-:Y:S02]  /*8510*/  FMNMX.FTZ R153, R165, R8, !PT ;  /* 0x00000008a5997209 */ /* 0x000fe40007810000 */
[----:B------:R-:W-:-:S02]  /*8520*/  ISETP.GT.AND P3, PT, R152, 0x20, PT ;  /* 0x000000209800780c */ /* 0x000fc40003f64270 */
[----:B------:R-:W-:Y:S02]  /*8530*/  FMNMX.FTZ R8, R168, R153, !PT ;  /* 0x00000099a8087209 */ /* 0x000fe40007810000 */
[----:B--2---:R-:W-:Y:S01]  /*8540*/  FSEL R164, R157, -INF , P3 ;  /* 0xff8000009da47808 */ /* 0x004fe20001800000 */
[----:B------:R-:W2:Y:S01]  /*8550*/  MUFU.TANH R176, R176 ;  /* 0x000000b000b07308 */ /* 0x000ea20000002400 */
[----:B------:R-:W-:Y:S02]  /*8560*/  FMNMX.FTZ R153, R161, R8, !PT ;  /* 0x00000008a1997209 */ /* 0x000fe40007810000 */
[----:B------:R-:W-:Y:S02]  /*8570*/  ISETP.GT.AND P3, PT, R152, 0x28, PT ;  /* 0x000000289800780c */ /* 0x000fe40003f64270 */
[----:B---3--:R-:W-:Y:S01]  /*8580*/  FSEL R157, R196, -INF , P4 ;  /* 0xff800000c49d7808 */ /* 0x008fe20002000000 */
[----:B------:R-:W-:Y:S01]  /*8590*/  FMUL.FTZ R196, R162, UR29 ;  /* 0x0000001da2c47c20 */ /* 0x000fe20008410000 */
[----:B------:R-:W-:Y:S01]  /*85a0*/  FMNMX.FTZ R8, R164, R153, !PT ;  /* 0x00000099a4087209 */ /* 0x000fe20007810000 */
[----:B------:R-:W3:Y:S01]  /*85b0*/  MUFU.TANH R177, R177 ;  /* 0x000000b100b17308 */ /* 0x000ee20000002400 */
[----:B------:R-:W-:Y:S01]  /*85c0*/  ISETP.GT.AND P4, PT, R152, 0x29, PT ;  /* 0x000000299800780c */ /* 0x000fe20003f84270 */
[----:B------:R-:W4:Y:S01]  /*85d0*/  SHFL.IDX PT, R162, R7, 0x1, 0x1c1f ;  /* 0x003c1f0007a27f89 */ /* 0x000f2200000e0000 */
[----:B-1----:R-:W-:Y:S01]  /*85e0*/  FSEL R160, R172, -INF , P3 ;  /* 0xff800000aca07808 */ /* 0x002fe20001800000 */
[----:B------:R-:W-:Y:S01]  /*85f0*/  FMUL.FTZ R172, R154, UR29 ;  /* 0x0000001d9aac7c20 */ /* 0x000fe20008410000 */
[----:B------:R-:W-:-:S02]  /*8600*/  FMNMX.FTZ R153, R157, R8, !PT ;  /* 0x000000089d997209 */ /* 0x000fc40007810000 */
[----:B------:R-:W-:Y:S01]  /*8610*/  ISETP.GT.AND P3, PT, R152, 0x30, PT ;  /* 0x000000309800780c */ /* 0x000fe20003f64270 */
[----:B------:R-:W1:Y:S01]  /*8620*/  MUFU.TANH R180, R180 ;  /* 0x000000b400b47308 */ /* 0x000e620000002400 */
[----:B0-----:R-:W-:Y:S02]  /*8630*/  FSEL R156, R173, -INF , P4 ;  /* 0xff800000ad9c7808 */ /* 0x001fe40002000000 */
[----:B------:R-:W-:Y:S02]  /*8640*/  FMNMX.FTZ R153, R160, R153, !PT ;  /* 0x00000099a0997209 */ /* 0x000fe40007810000 */
[----:B------:R-:W-:Y:S02]  /*8650*/  ISETP.GT.AND P4, PT, R152, 0x31, PT ;  /* 0x000000319800780c */ /* 0x000fe40003f84270 */
[----:B--2---:R-:W-:Y:S01]  /*8660*/  FSEL R154, R176, -INF , P3 ;  /* 0xff800000b09a7808 */ /* 0x004fe20001800000 */
[----:B------:R-:W0:Y:S01]  /*8670*/  MUFU.TANH R181, R181 ;  /* 0x000000b500b57308 */ /* 0x000e220000002400 */
[----:B------:R-:W-:-:S02]  /*8680*/  FMNMX.FTZ R153, R156, R153, !PT ;  /* 0x000000999c997209 */ /* 0x000fc40007810000 */
[----:B------:R-:W-:Y:S02]  /*8690*/  ISETP.GT.AND P3, PT, R152, 0x38, PT ;  /* 0x000000389800780c */ /* 0x000fe40003f64270 */
[----:B---3--:R-:W-:Y:S02]  /*86a0*/  FSEL R8, R177, -INF , P4 ;  /* 0xff800000b1087808 */ /* 0x008fe40002000000 */
[----:B------:R-:W-:Y:S01]  /*86b0*/  FMNMX.FTZ R173, R154, R153, !PT ;  /* 0x000000999aad7209 */ /* 0x000fe20007810000 */
[----:B------:R-:W2:Y:S01]  /*86c0*/  MUFU.TANH R172, R172 ;  /* 0x000000ac00ac7308 */ /* 0x000ea20000002400 */
[----:B------:R-:W-:Y:S02]  /*86d0*/  ISETP.GT.AND P4, PT, R152, 0x39, PT ;  /* 0x000000399800780c */ /* 0x000fe40003f84270 */
[----:B-1----:R-:W-:Y:S01]  /*86e0*/  FSEL R153, R180, -INF , P3 ;  /* 0xff800000b4997808 */ /* 0x002fe20001800000 */
[----:B------:R-:W-:Y:S01]  /*86f0*/  FMUL.FTZ R180, R158, UR29 ;  /* 0x0000001d9eb47c20 */ /* 0x000fe20008410000 */
[----:B------:R-:W-:Y:S01]  /*8700*/  FMNMX.FTZ R176, R8, R173, !PT ;  /* 0x000000ad08b07209 */ /* 0x000fe20007810000 */
[----:B------:R-:W-:Y:S01]  /*8710*/  FMUL.FTZ R158, R159, UR29 ;  /* 0x0000001d9f9e7c20 */ /* 0x000fe20008410000 */
[----:B----4-:R-:W-:Y:S01]  /*8720*/  IADD3 R21, R162, -UR7, R21 ;  /* 0x80000007a2157c10 */ /* 0x010fe2000fffe015 */
[----:B------:R-:W1:Y:S01]  /*8730*/  MUFU.TANH R155, R155 ;  /* 0x0000009b009b7308 */ /* 0x000e620000002400 */
[----:B0-----:R-:W-:Y:S01]  /*8740*/  FSEL R152, R181, -INF , P4 ;  /* 0xff800000b5987808 */ /* 0x001fe20002000000 */
[----:B------:R-:W-:Y:S01]  /*8750*/  FMUL.FTZ R162, R182, UR29 ;  /* 0x0000001db6a27c20 */ /* 0x000fe20008410000 */
[----:B------:R-:W-:-:S02]  /*8760*/  FMNMX.FTZ R173, R153, R176, !PT ;  /* 0x000000b099ad7209 */ /* 0x000fc40007810000 */
[C---:B------:R-:W-:Y:S02]  /*8770*/  ISETP.GT.AND P3, PT, R21.reuse, RZ, PT ;  /* 0x000000ff1500720c */ /* 0x040fe40003f64270 */
[----:B------:R-:W-:Y:S01]  /*8780*/  FMNMX.FTZ R173, R152, R173, !PT ;  /* 0x000000ad98ad7209 */ /* 0x000fe20007810000 */
[----:B------:R-:W0:Y:S01]  /*8790*/  MUFU.TANH R180, R180 ;  /* 0x000000b400b47308 */ /* 0x000e220000002400 */
[C---:B------:R-:W-:Y:S02]  /*87a0*/  ISETP.GT.AND P4, PT, R21.reuse, 0x1, PT ;  /* 0x000000011500780c */ /* 0x040fe40003f84270 */
[----:B--2---:R-:W-:Y:S01]  /*87b0*/  FSEL R167, R172, -INF , P3 ;  /* 0xff800000aca77808 */ /* 0x004fe20001800000 */
[----:B------:R-:W2:Y:S01]  /*87c0*/  SHFL.BFLY PT, R176, R173, 0x2, 0x1f ;  /* 0x0c401f00adb07f89 */ /* 0x000ea200000e0000 */
[C---:B------:R-:W-:Y:S02]  /*87d0*/  ISETP.GT.AND P3, PT, R21.reuse, 0x8, PT ;  /* 0x000000081500780c */ /* 0x040fe40003f64270 */
[----:B------:R-:W-:Y:S01]  /*87e0*/  ISETP.GT.AND P6, PT, R21, 0x20, PT ;  /* 0x000000201500780c */ /* 0x000fe20003fc4270 */
[----:B------:R-:W3:Y:S01]  /*87f0*/  MUFU.TANH R158, R158 ;  /* 0x0000009e009e7308 */ /* 0x000ee20000002400 */
[----:B-1----:R-:W-:-:S02]  /*8800*/  FSEL R166, R155, -INF , P4 ;  /* 0xff8000009ba67808 */ /* 0x002fc40002000000 */
[----:B------:R-:W-:Y:S02]  /*8810*/  FMNMX.FTZ R155, R167, R10, !PT ;  /* 0x0000000aa79b7209 */ /* 0x000fe40007810000 */
[C---:B------:R-:W-:Y:S02]  /*8820*/  ISETP.GT.AND P4, PT, R21.reuse, 0x9, PT ;  /* 0x000000091500780c */ /* 0x040fe40003f84270 */
[----:B------:R-:W-:Y:S01]  /*8830*/  FMNMX.FTZ R155, R166, R155, !PT ;  /* 0x0000009ba69b7209 */ /* 0x000fe20007810000 */
[----:B------:R-:W1:Y:S01]  /*8840*/  MUFU.TANH R196, R196 ;  /* 0x000000c400c47308 */ /* 0x000e620000002400 */
[----:B0-----:R-:W-:Y:S02]  /*8850*/  FSEL R180, R180, -INF , P3 ;  /* 0xff800000b4b47808 */ /* 0x001fe40001800000 */
[----:B------:R-:W-:Y:S02]  /*8860*/  ISETP.GT.AND P3, PT, R21, 0x10, PT ;  /* 0x000000101500780c */ /* 0x000fe40003f64270 */
[----:B------:R-:W-:-:S02]  /*8870*/  FMNMX.FTZ R155, R180, R155, !PT ;  /* 0x0000009bb49b7209 */ /* 0x000fc40007810000 */
[C---:B------:R-:W-:Y:S01]  /*8880*/  ISETP.GT.AND P5, PT, R21.reuse, 0x29, PT ;  /* 0x000000291500780c */ /* 0x040fe20003fa4270 */
[----:B------:R-:W0:Y:S01]  /*8890*/  MUFU.TANH R197, R197 ;  /* 0x000000c500c57308 */ /* 0x000e220000002400 */
[----:B---3--:R-:W-:Y:S02]  /*88a0*/  FSEL R182, R158, -INF , P4 ;  /* 0xff8000009eb67808 */ /* 0x008fe40002000000 */
[----:B------:R-:W-:Y:S02]  /*88b0*/  ISETP.GT.AND P4, PT, R21, 0x11, PT ;  /* 0x000000111500780c */ /* 0x000fe40003f84270 */
[----:B--2---:R-:W-:Y:S02]  /*88c0*/  FMNMX.FTZ R176, R173, R176, !PT ;  /* 0x000000b0adb07209 */ /* 0x004fe40007810000 */
[----:B------:R-:W-:Y:S01]  /*88d0*/  FMNMX.FTZ R155, R182, R155, !PT ;  /* 0x0000009bb69b7209 */ /* 0x000fe20007810000 */
[----:B------:R-:W2:Y:S01]  /*88e0*/  MUFU.TANH R198, R198 ;  /* 0x000000c600c67308 */ /* 0x000ea20000002400 */
[----:B-1----:R-:W-:Y:S01]  /*88f0*/  FSEL R196, R196, -INF , P3 ;  /* 0xff800000c4c47808 */ /* 0x002fe20001800000 */
[----:B------:R-:W1:Y:S01]  /*8900*/  SHFL.BFLY PT, R159, R176, 0x1, 0x1f ;  /* 0x0c201f00b09f7f89 */ /* 0x000e6200000e0000 */
[----:B------:R-:W-:-:S02]  /*8910*/  ISETP.GT.AND P3, PT, R21, 0x18, PT ;  /* 0x000000181500780c */ /* 0x000fc40003f64270 */
[----:B------:R-:W-:-:S03]  /*8920*/  FMNMX.FTZ R158, R196, R155, !PT ;  /* 0x0000009bc49e7209 */ /* 0x000fc60007810000 */
[----:B------:R-:W3:Y:S01]  /*8930*/  MUFU.TANH R200, R200 ;  /* 0x000000c800c87308 */ /* 0x000ee20000002400 */
[----:B0-----:R-:W-:Y:S02]  /*8940*/  FSEL R197, R197, -INF , P4 ;  /* 0xff800000c5c57808 */ /* 0x001fe40002000000 */
[----:B------:R-:W-:Y:S02]  /*8950*/  ISETP.GT.AND P4, PT, R21, 0x19, PT ;  /* 0x000000191500780c */ /* 0x000fe40003f84270 */
[----:B------:R-:W-:-:S03]  /*8960*/  FMNMX.FTZ R155, R197, R158, !PT ;  /* 0x0000009ec59b7209 */ /* 0x000fc60007810000 */
[----:B------:R-:W0:Y:S01]  /*8970*/  MUFU.TANH R201, R201 ;  /* 0x000000c900c97308 */ /* 0x000e220000002400 */
[----:B--2---:R-:W-:Y:S02]  /*8980*/  FSEL R198, R198, -INF , P3 ;  /* 0xff800000c6c67808 */ /* 0x004fe40001800000 */
[----:B------:R-:W-:Y:S02]  /*8990*/  ISETP.GT.AND P3, PT, R21, 0x21, PT ;  /* 0x000000211500780c */ /* 0x000fe40003f64270 */
[----:B------:R-:W-:-:S03]  /*89a0*/  FMNMX.FTZ R155, R198, R155, !PT ;  /* 0x0000009bc69b7209 */ /* 0x000fc60007810000 */
[----:B------:R-:W2:Y:S01]  /*89b0*/  MUFU.TANH R171, R171 ;  /* 0x000000ab00ab7308 */ /* 0x000ea20000002400 */
[----:B---3--:R-:W-:Y:S02]  /*89c0*/  FSEL R200, R200, -INF , P4 ;  /* 0xff800000c8c87808 */ /* 0x008fe40002000000 */
[----:B-1----:R-:W-:Y:S02]  /*89d0*/  FMNMX.FTZ R7, R176, R159, !PT ;  /* 0x0000009fb0077209 */ /* 0x002fe40007810000 */
[----:B------:R-:W-:Y:S02]  /*89e0*/  FMNMX.FTZ R158, R200, R155, !PT ;  /* 0x0000009bc89e7209 */ /* 0x000fe40007810000 */
[----:B------:R-:W-:Y:S01]  /*89f0*/  ISETP.GT.AND P4, PT, R21, 0x28, PT ;  /* 0x000000281500780c */ /* 0x000fe20003f84270 */
[----:B------:R-:W1:Y:S01]  /*8a00*/  MUFU.TANH R174, R174 ;  /* 0x000000ae00ae7308 */ /* 0x000e620000002400 */
[----:B0-----:R-:W-:Y:S02]  /*8a10*/  FSEL R201, R201, -INF , P6 ;  /* 0xff800000c9c97808 */ /* 0x001fe40003000000 */
[----:B------:R-:W-:-:S02]  /*8a20*/  ISETP.GT.AND P6, PT, R21, 0x30, PT ;  /* 0x000000301500780c */ /* 0x000fc40003fc4270 */
[----:B------:R-:W-:-:S03]  /*8a30*/  FMNMX.FTZ R155, R201, R158, !PT ;  /* 0x0000009ec99b7209 */ /* 0x000fc60007810000 */
[----:B------:R-:W0:Y:S01]  /*8a40*/  MUFU.TANH R159, R175 ;  /* 0x000000af009f7308 */ /* 0x000e220000002400 */
[----:B--2---:R-:W-:Y:S02]  /*8a50*/  FSEL R202, R171, -INF , P3 ;  /* 0xff800000abca7808 */ /* 0x004fe40001800000 */
[----:B------:R-:W-:Y:S02]  /*8a60*/  FSETP.NEU.FTZ.AND P3, PT, R7, -INF , PT ;  /* 0xff8000000700780b */ /* 0x000fe40003f7d000 */
[----:B------:R-:W-:-:S03]  /*8a70*/  FMNMX.FTZ R158, R202, R155, !PT ;  /* 0x0000009bca9e7209 */ /* 0x000fc60007810000 */
[----:B------:R-:W2:Y:S01]  /*8a80*/  MUFU.TANH R178, R178 ;  /* 0x000000b200b27308 */ /* 0x000ea20000002400 */
[----:B-1----:R-:W-:Y:S02]  /*8a90*/  FSEL R199, R174, -INF , P4 ;  /* 0xff800000aec77808 */ /* 0x002fe40002000000 */
[----:B------:R-:W-:Y:S02]  /*8aa0*/  ISETP.GT.AND P4, PT, R21, 0x31, PT ;  /* 0x000000311500780c */ /* 0x000fe40003f84270 */
[----:B------:R-:W-:-:S03]  /*8ab0*/  FMNMX.FTZ R158, R199, R158, !PT ;  /* 0x0000009ec79e7209 */ /* 0x000fc60007810000 */
[----:B------:R1:W3:Y:S01]  /*8ac0*/  MUFU.TANH R163, R179 ;  /* 0x000000b300a37308 */ /* 0x0002e20000002400 */
[----:B0-----:R-:W-:Y:S02]  /*8ad0*/  FSEL R159, R159, -INF , P5 ;  /* 0xff8000009f9f7808 */ /* 0x001fe40002800000 */
[----:B------:R-:W-:-:S05]  /*8ae0*/  ISETP.GT.AND P5, PT, R21, 0x38, PT ;  /* 0x000000381500780c */ /* 0x000fca0003fa4270 */
[----:B------:R0:W4:Y:S01]  /*8af0*/  MUFU.TANH R170, R162 ;  /* 0x000000a200aa7308 */ /* 0x0001220000002400 */
[----:B--2---:R-:W-:Y:S01]  /*8b00*/  FSEL R155, R178, -INF , P6 ;  /* 0xff800000b29b7808 */ /* 0x004fe20003000000 */
[----:B-1----:R-:W-:-:S05]  /*8b10*/  FMUL.FTZ R179, R7, UR6 ;  /* 0x0000000607b37c20 */ /* 0x002fca0008410000 */
[----:B------:R-:W-:Y:S01]  /*8b20*/  FSEL R179, R179, RZ, P3 ;  /* 0x000000ffb3b37208 */ /* 0x000fe20001800000 */
[----:B------:R-:W1:Y:S01]  /*8b30*/  MUFU.TANH R183, R183 ;  /* 0x000000b700b77308 */ /* 0x000e620000002400 */
[----:B0-----:R-:W-:Y:S02]  /*8b40*/  FMNMX.FTZ R162, R159, R158, !PT ;  /* 0x0000009e9fa27209 */ /* 0x001fe40007810000 */
[----:B---3--:R-:W-:Y:S01]  /*8b50*/  FSEL R158, R163, -INF , P4 ;  /* 0xff800000a39e7808 */ /* 0x008fe20002000000 */
[--C-:B------:R-:W-:Y:S01]  /*8b60*/  FFMA.FTZ R171, R161, UR6, -R179.reuse ;  /* 0x00000006a1ab7c23 */ /* 0x100fe200080108b3 */
[----:B------:R-:W-:Y:S01]  /*8b70*/  FMNMX.FTZ R163, R155, R162, !PT ;  /* 0x000000a29ba37209 */ /* 0x000fe20007810000 */
[--C-:B------:R-:W-:Y:S01]  /*8b80*/  FFMA.FTZ R177, R8, UR6, -R179.reuse ;  /* 0x0000000608b17c23 */ /* 0x100fe200080108b3 */
[----:B------:R-:W-:Y:S01]  /*8b90*/  ISETP.GT.AND P4, PT, R21, 0x39, PT ;  /* 0x000000391500780c */ /* 0x000fe20003f84270 */
[--C-:B------:R-:W-:Y:S01]  /*8ba0*/  FFMA.FTZ R176, R153, UR6, -R179.reuse ;  /* 0x0000000699b07c23 */ /* 0x100fe200080108b3 */
[----:B----4-:R-:W-:Y:S01]  /*8bb0*/  FSEL R162, R170, -INF , P5 ;  /* 0xff800000aaa27808 */ /* 0x010fe20002800000 */
[--C-:B------:R-:W-:Y:S01]  /*8bc0*/  FFMA.FTZ R12, R12, UR6, -R179.reuse ;  /* 0x000000060c0c7c23 */ /* 0x100fe200080108b3 */
[----:B------:R-:W-:Y:S01]  /*8bd0*/  FMNMX.FTZ R21, R158, R163, !PT ;  /* 0x000000a39e157209 */ /* 0x000fe20007810000 */
[--C-:B------:R-:W-:Y:S01]  /*8be0*/  FFMA.FTZ R15, R15, UR6, -R179.reuse ;  /* 0x000000060f0f7c23 */ /* 0x100fe200080108b3 */
[--C-:B------:R-:W-:Y:S01]  /*8bf0*/  FFMA.FTZ R14, R14, UR6, -R179.reuse ;  /* 0x000000060e0e7c23 */ /* 0x100fe200080108b3 */
[--C-:B------:R-:W-:Y:S01]  /*8c00*/  FFMA.FTZ R168, R168, UR6, -R179.reuse ;  /* 0x00000006a8a87c23 */ /* 0x100fe200080108b3 */
[----:B------:R-:W-:Y:S01]  /*8c10*/  FMNMX.FTZ R170, R162, R21, !PT ;  /* 0x00000015a2aa7209 */ /* 0x000fe20007810000 */
[--C-:B------:R-:W-:Y:S01]  /*8c20*/  FFMA.FTZ R21, R20, UR6, -R179.reuse ;  /* 0x0000000614157c23 */ /* 0x100fe200080108b3 */
[----:B-1----:R-:W-:Y:S01]  /*8c30*/  FSEL R163, R183, -INF , P4 ;  /* 0xff800000b7a37808 */ /* 0x002fe20002000000 */
[--C-:B------:R-:W-:Y:S01]  /*8c40*/  FFMA.FTZ R20, R169, UR6, -R179.reuse ;  /* 0x00000006a9147c23 */ /* 0x100fe200080108b3 */
[--C-:B------:R-:W-:Y:S01]  /*8c50*/  FFMA.FTZ R169, R165, UR6, -R179.reuse ;  /* 0x00000006a5a97c23 */ /* 0x100fe200080108b3 */
[--C-:B------:R-:W-:Y:S01]  /*8c60*/  FFMA.FTZ R172, R160, UR6, -R179.reuse ;  /* 0x00000006a0ac7c23 */ /* 0x100fe200080108b3 */
[----:B------:R-:W-:Y:S01]  /*8c70*/  FMNMX.FTZ R170, R163, R170, !PT ;  /* 0x000000aaa3aa7209 */ /* 0x000fe20007810000 */
[--C-:B------:R-:W-:Y:S01]  /*8c80*/  FFMA.FTZ R175, R156, UR6, -R179.reuse ;  /* 0x000000069caf7c23 */ /* 0x100fe200080108b3 */
[--C-:B------:R-:W-:Y:S01]  /*8c90*/  FFMA.FTZ R174, R154, UR6, -R179.reuse ;  /* 0x000000069aae7c23 */ /* 0x100fe200080108b3 */
[----:B------:R-:W-:Y:S02]  /*8ca0*/  MUFU.EX2 R12, R12 ;  /* 0x0000000c000c7308 */ /* 0x000fe40000000800 */
[----:B------:R-:W0:Y:S06]  /*8cb0*/  SHFL.BFLY PT, R173, R170, 0x2, 0x1f ;  /* 0x0c401f00aaad7f89 */ /* 0x000e2c00000e0000 */
[----:B------:R-:W1:Y:S08]  /*8cc0*/  MUFU.EX2 R15, R15 ;  /* 0x0000000f000f7308 */ /* 0x000e700000000800 */
[----:B------:R-:W-:Y:S08]  /*8cd0*/  MUFU.EX2 R14, R14 ;  /* 0x0000000e000e7308 */ /* 0x000ff00000000800 */
[----:B------:R-:W-:Y:S01]  /*8ce0*/  MUFU.EX2 R21, R21 ;  /* 0x0000001500157308 */ /* 0x000fe20000000800 */
[----:B0-----:R-:W-:Y:S01]  /*8cf0*/  FMNMX.FTZ R161, R170, R173, !PT ;  /* 0x000000adaaa17209 */ /* 0x001fe20007810000 */
[--C-:B------:R-:W-:Y:S01]  /*8d00*/  FFMA.FTZ R170, R164, UR6, -R179.reuse ;  /* 0x00000006a4aa7c23 */ /* 0x100fe200080108b3 */
[--C-:B------:R-:W-:Y:S01]  /*8d10*/  FFMA.FTZ R173, R157, UR6, -R179.reuse ;  /* 0x000000069dad7c23 */ /* 0x100fe200080108b3 */
[----:B------:R-:W-:Y:S01]  /*8d20*/  FFMA.FTZ R179, R152, UR6, -R179 ;  /* 0x0000000698b37c23 */ /* 0x000fe200080108b3 */
[----:B------:R-:W-:Y:S01]  /*8d30*/  FSEL R152, R7, RZ, P3 ;  /* 0x000000ff07987208 */ /* 0x000fe20001800000 */
[----:B------:R-:W0:Y:S01]  /*8d40*/  SHFL.BFLY PT, R164, R161, 0x1, 0x1f ;  /* 0x0c201f00a1a47f89 */ /* 0x000e2200000e0000 */
[----:B------:R-:W-:Y:S01]  /*8d50*/  IMAD.MOV R157, RZ, RZ, -R184 ;  /* 0x000000ffff9d7224 */ /* 0x000fe200078e0ab8 */
[----:B------:R-:W-:Y:S02]  /*8d60*/  MUFU.EX2 R20, R20 ;  /* 0x0000001400147308 */ /* 0x000fe40000000800 */
[----:B------:R-:W-:-:S02]  /*8d70*/  FADD.FTZ R152, -R152, R11 ;  /* 0x0000000b98987221 */ /* 0x000fc40000010100 */
[----:B------:R-:W-:Y:S02]  /*8d80*/  ISETP.NE.AND P3, PT, R18, R157, PT ;  /* 0x0000009d1200720c */ /* 0x000fe40003f65270 */
[----:B------:R-:W-:Y:S01]  /*8d90*/  FMUL.FTZ R205, R152, UR6 ;  /* 0x0000000698cd7c20 */ /* 0x000fe20008410000 */
[C---:B------:R-:W-:Y:S01]  /*8da0*/  @!P2 VIADD R152, R9.reuse, 0x38840 ;  /* 0x000388400998a836 */ /* 0x040fe20000000000 */
[----:B------:R-:W2:Y:S01]  /*8db0*/  MUFU.EX2 R169, R169 ;  /* 0x000000a900a97308 */ /* 0x000ea20000000800 */
[----:B------:R-:W-:-:S03]  /*8dc0*/  @!P2 VIADD R9, R9, 0x38860 ;  /* 0x000388600909a836 */ /* 0x000fc60000000000 */
[----:B------:R-:W-:Y:S02]  /*8dd0*/  @!P2 PRMT R152, RZ, 0x654, R152 ;  /* 0x00000654ff98a816 */ /* 0x000fe40000000098 */
[----:B------:R-:W-:Y:S02]  /*8de0*/  @!P2 PRMT R9, RZ, 0x654, R9 ;  /* 0x00000654ff09a816 */ /* 0x000fe40000000009 */
[----:B------:R-:W3:Y:S01]  /*8df0*/  MUFU.EX2 R205, R205 ;  /* 0x000000cd00cd7308 */ /* 0x000ee20000000800 */
[----:B------:R1:W-:Y:S01]  /*8e00*/  @!P2 SYNCS.ARRIVE.TRANS64.RED.A1T0 RZ, [R152+URZ], RZ ;  /* 0x000000ff98ffa9a7 */ /* 0x0003e2000810043f */
[----:B0-----:R-:W-:-:S06]  /*8e10*/  FMNMX.FTZ R8, R161, R164, !PT ;  /* 0x000000a4a1087209 */ /* 0x001fcc0007810000 */
[----:B------:R-:W-:Y:S01]  /*8e20*/  MUFU.EX2 R168, R168 ;  /* 0x000000a800a87308 */ /* 0x000fe20000000800 */
[----:B-1----:R-:W-:Y:S01]  /*8e30*/  F2FP.F16.F32.PACK_AB R152, R15, R12 ;  /* 0x0000000c0f98723e */ /* 0x002fe200000000ff */
[C---:B------:R-:W-:Y:S01]  /*8e40*/  FMUL.FTZ R153, R8.reuse, UR6 ;  /* 0x0000000608997c20 */ /* 0x040fe20008410000 */
[----:B------:R-:W-:Y:S02]  /*8e50*/  FSETP.NEU.FTZ.AND P4, PT, R8, -INF , PT ;  /* 0xff8000000800780b */ /* 0x000fe40003f9d000 */
[----:B--2---:R-:W-:Y:S02]  /*8e60*/  F2FP.F16.F32.PACK_AB R156, R169, R20 ;  /* 0x00000014a99c723e */ /* 0x004fe400000000ff */
[----:B------:R-:W-:Y:S01]  /*8e70*/  FSEL R153, R153, RZ, P4 ;  /* 0x000000ff99997208 */ /* 0x000fe20002000000 */
[----:B------:R-:W0:Y:S01]  /*8e80*/  MUFU.EX2 R171, R171 ;  /* 0x000000ab00ab7308 */ /* 0x000e220000000800 */
[-C--:B---3--:R-:W-:Y:S01]  /*8e90*/  FMUL.FTZ R24, R24, R205.reuse ;  /* 0x000000cd18187220 */ /* 0x088fe20000410000 */
[-C--:B------:R-:W-:Y:S01]  /*8ea0*/  FMUL.FTZ R25, R25, R205.reuse ;  /* 0x000000cd19197220 */ /* 0x080fe20000410000 */
[----:B------:R-:W-:Y:S01]  /*8eb0*/  FMUL.FTZ R28, R28, R205 ;  /* 0x000000cd1c1c7220 */ /* 0x000fe20000410000 */
[--C-:B------:R-:W-:Y:S01]  /*8ec0*/  FFMA.FTZ R154, R155, UR6, -R153.reuse ;  /* 0x000000069b9a7c23 */ /* 0x100fe20008010899 */
[----:B------:R-:W-:Y:S01]  /*8ed0*/  FSEL R155, R8, RZ, P4 ;  /* 0x000000ff089b7208 */ /* 0x000fe20002000000 */
[--C-:B------:R-:W-:Y:S01]  /*8ee0*/  FFMA.FTZ R183, R182, UR6, -R153.reuse ;  /* 0x00000006b6b77c23 */ /* 0x100fe20008010899 */
[--C-:B------:R-:W-:Y:S01]  /*8ef0*/  FFMA.FTZ R182, R196, UR6, -R153.reuse ;  /* 0x00000006c4b67c23 */ /* 0x100fe20008010899 */
[----:B------:R1:W-:Y:S01]  /*8f00*/  MUFU.EX2 R11, R154 ;  /* 0x0000009a000b7308 */ /* 0x0003e20000000800 */
[--C-:B------:R-:W-:Y:S01]  /*8f10*/  FFMA.FTZ R181, R167, UR6, -R153.reuse ;  /* 0x00000006a7b57c23 */ /* 0x100fe20008010899 */
[----:B------:R-:W-:Y:S01]  /*8f20*/  FADD.FTZ R155, -R155, R10 ;  /* 0x0000000a9b9b7221 */ /* 0x000fe20000010100 */
[--C-:B------:R-:W-:Y:S01]  /*8f30*/  FFMA.FTZ R178, R166, UR6, -R153.reuse ;  /* 0x00000006a6b27c23 */ /* 0x100fe20008010899 */
[--C-:B------:R-:W-:Y:S01]  /*8f40*/  FFMA.FTZ R180, R180, UR6, -R153.reuse ;  /* 0x00000006b4b47c23 */ /* 0x100fe20008010899 */
[--C-:B------:R-:W-:Y:S01]  /*8f50*/  FFMA.FTZ R196, R198, UR6, -R153.reuse ;  /* 0x00000006c6c47c23 */ /* 0x100fe20008010899 */
[----:B------:R-:W-:Y:S01]  /*8f60*/  FMUL.FTZ R155, R155, UR6 ;  /* 0x000000069b9b7c20 */ /* 0x000fe20008410000 */
[--C-:B------:R-:W-:Y:S01]  /*8f70*/  FFMA.FTZ R197, R197, UR6, -R153.reuse ;  /* 0x00000006c5c57c23 */ /* 0x100fe20008010899 */
[--C-:B------:R-:W-:Y:S01]  /*8f80*/  FFMA.FTZ R203, R200, UR6, -R153.reuse ;  /* 0x00000006c8cb7c23 */ /* 0x100fe20008010899 */
[----:B-1----:R-:W-:Y:S01]  /*8f90*/  @!P3 IMAD R154, R13, 0x40, R22 ;  /* 0x000000400d9ab824 */ /* 0x002fe200078e0216 */
[----:B------:R-:W1:Y:S01]  /*8fa0*/  MUFU.EX2 R204, R155 ;  /* 0x0000009b00cc7308 */ /* 0x000e620000000800 */
[--C-:B------:R-:W-:Y:S01]  /*8fb0*/  FFMA.FTZ R198, R201, UR6, -R153.reuse ;  /* 0x00000006c9c67c23 */ /* 0x100fe20008010899 */
[----:B------:R-:W-:Y:S01]  /*8fc0*/  FFMA.FTZ R201, R202, UR6, -R153 ;  /* 0x00000006cac97c23 */ /* 0x000fe20008010899 */
[----:B------:R-:W-:-:S02]  /*8fd0*/  @!P3 IMAD R160, R154, 0x4, R17 ;  /* 0x000000049aa0b824 */ /* 0x000fc400078e0211 */
[--C-:B------:R-:W-:Y:S01]  /*8fe0*/  FFMA.FTZ R199, R199, UR6, -R153.reuse ;  /* 0x00000006c7c77c23 */ /* 0x100fe20008010899 */
[--C-:B------:R-:W-:Y:S01]  /*8ff0*/  FFMA.FTZ R200, R159, UR6, -R153.reuse ;  /* 0x000000069fc87c23 */ /* 0x100fe20008010899 */
[--C-:B------:R-:W-:Y:S01]  /*9000*/  FFMA.FTZ R10, R158, UR6, -R153.reuse ;  /* 0x000000069e0a7c23 */ /* 0x100fe20008010899 */
[--C-:B------:R-:W-:Y:S01]  /*9010*/  FFMA.FTZ R13, R162, UR6, -R153.reuse ;  /* 0x00000006a20d7c23 */ /* 0x100fe20008010899 */
[----:B------:R-:W-:Y:S01]  /*9020*/  FFMA.FTZ R202, R163, UR6, -R153 ;  /* 0x00000006a3ca7c23 */ /* 0x000fe20008010899 */
[----:B------:R-:W-:Y:S01]  /*9030*/  @!P3 STS [R160+0x38400], R205 ;  /* 0x038400cda000b388 */ /* 0x000fe20000000800 */
[----:B------:R-:W-:Y:S01]  /*9040*/  MUFU.EX2 R181, R181 ;  /* 0x000000b500b57308 */ /* 0x000fe20000000800 */
[----:B------:R-:W-:Y:S01]  /*9050*/  F2FP.F16.F32.PACK_AB R154, R21, R14 ;  /* 0x0000000e159a723e */ /* 0x000fe200000000ff */
[-C--:B------:R-:W-:Y:S01]  /*9060*/  FMUL.FTZ R29, R29, R205.reuse ;  /* 0x000000cd1d1d7220 */ /* 0x080fe20000410000 */
[----:B0-----:R-:W-:Y:S01]  /*9070*/  F2FP.F16.F32.PACK_AB R158, R171, R168 ;  /* 0x000000a8ab9e723e */ /* 0x001fe200000000ff */
[-C--:B------:R-:W-:Y:S01]  /*9080*/  FMUL.FTZ R32, R32, R205.reuse ;  /* 0x000000cd20207220 */ /* 0x080fe20000410000 */
[-C--:B------:R-:W-:Y:S01]  /*9090*/  FMUL.FTZ R33, R33, R205.reuse ;  /* 0x000000cd21217220 */ /* 0x080fe20000410000 */
[-C--:B------:R-:W-:Y:S01]  /*90a0*/  FMUL.FTZ R36, R36, R205.reuse ;  /* 0x000000cd24247220 */ /* 0x080fe20000410000 */
[----:B-1----:R0:W-:Y:S01]  /*90b0*/  @!P3 STS [R160+0x38420], R204 ;  /* 0x038420cca000b388 */ /* 0x0021e20000000800 */
        /* <DEDUP_REMOVED lines=32> */
[----:B------:R-:W1:Y:S01]  /*92c0*/  MUFU.EX2 R197, R197 ;  /* 0x000000c500c57308 */ /* 0x000e620000000800 */
[----:B--2---:R-:W-:Y:S01]  /*92d0*/  F2FP.F16.F32.PACK_AB R155, R183, R180 ;  /* 0x000000b4b79b723e */ /* 0x004fe200000000ff */
        /* <DEDUP_REMOVED lines=114> */
[----:B------:R-:W-:Y:S01]  /*9a00*/  FMUL.FTZ R151, R151, R204 ;  /* 0x000000cc97977220 */ /* 0x000fe20000410000 */
[----:B0-----:R-:W-:Y:S01]  /*9a10*/  F2FP.F16.F32.PACK_AB R164, R177, R174 ;  /* 0x000000aeb1a4723e */ /* 0x001fe200000000ff */
[----:B------:R0:W-:Y:S01]  /*9a20*/  STSM.16.M88.4 [R185+0x36400], R152 ;  /* 0x03640098b9007844 */ /* 0x0001e20000000200 */
[----:B------:R-:W-:Y:S01]  /*9a30*/  FFMA.FTZ R181, R204, R6, R181 ;  /* 0x00000006ccb57223 */ /* 0x000fe200000100b5 */
[----:B------:R-:W2:Y:S01]  /*9a40*/  MUFU.EX2 R10, R10 ;  /* 0x0000000a000a7308 */ /* 0x000ea20000000800 */
[----:B------:R-:W-:Y:S01]  /*9a50*/  FFMA.FTZ R12, R205, R5, R12 ;  /* 0x00000005cd0c7223 */ /* 0x000fe2000001000c */
[----:B------:R0:W-:Y:S01]  /*9a60*/  STSM.16.M88.4 [R186], R156 ;  /* 0x0000009cba007844 */ /* 0x0001e20000000200 */
[----:B------:R-:W-:Y:S01]  /*9a70*/  FADD.FTZ R181, R178, R181 ;  /* 0x000000b5b2b57221 */ /* 0x000fe20000010000 */
[----:B------:R-:W-:Y:S01]  /*9a80*/  PLOP3.LUT P3, PT, PT, PT, UP0, 0x80, 0x0 ;  /* 0x000000000000781c */ /* 0x000fe20003f6f008 */
[----:B------:R-:W-:Y:S01]  /*9a90*/  FADD.FTZ R15, R15, R12 ;  /* 0x0000000c0f0f7221 */ /* 0x000fe20000010000 */
[----:B------:R0:W-:Y:S01]  /*9aa0*/  STSM.16.M88.4 [R189], R160 ;  /* 0x000000a0bd007844 */ /* 0x0001e20000000200 */
[----:B------:R-:W-:Y:S01]  /*9ab0*/  FADD.FTZ R180, R180, R181 ;  /* 0x000000b5b4b47221 */ /* 0x000fe20000010000 */
[----:B------:R-:W-:Y:S01]  /*9ac0*/  MUFU.EX2 R13, R13 ;  /* 0x0000000d000d7308 */ /* 0x000fe20000000800 */
[----:B-1----:R-:W-:Y:S01]  /*9ad0*/  F2FP.F16.F32.PACK_AB R166, R179, R176 ;  /* 0x000000b0b3a6723e */ /* 0x002fe200000000ff */
[----:B------:R-:W-:Y:S01]  /*9ae0*/  FADD.FTZ R14, R14, R15 ;  /* 0x0000000f0e0e7221 */ /* 0x000fe20000010000 */
[----:B------:R-:W-:-:S03]  /*9af0*/  FADD.FTZ R183, R183, R180 ;  /* 0x000000b4b7b77221 */ /* 0x000fc60000010000 */
[----:B------:R-:W-:Y:S01]  /*9b00*/  FADD.FTZ R21, R21, R14 ;  /* 0x0000000e15157221 */ /* 0x000fe20000010000 */
[----:B------:R-:W-:Y:S01]  /*9b10*/  FADD.FTZ R182, R182, R183 ;  /* 0x000000b7b6b67221 */ /* 0x000fe20000010000 */
[----:B------:R-:W1:Y:S01]  /*9b20*/  MUFU.EX2 R202, R202 ;  /* 0x000000ca00ca7308 */ /* 0x000e620000000800 */
[----:B--2---:R-:W-:Y:S01]  /*9b30*/  F2FP.F16.F32.PACK_AB R165, R10, R11 ;  /* 0x0000000b0aa5723e */ /* 0x004fe200000000ff */
[----:B------:R-:W-:Y:S01]  /*9b40*/  FADD.FTZ R20, R20, R21 ;  /* 0x0000001514147221 */ /* 0x000fe20000010000 */
[----:B------:R-:W-:-:S03]  /*9b50*/  FADD.FTZ R197, R197, R182 ;  /* 0x000000b6c5c57221 */ /* 0x000fc60000010000 */
[----:B------:R-:W-:Y:S01]  /*9b60*/  FADD.FTZ R169, R169, R20 ;  /* 0x00000014a9a97221 */ /* 0x000fe20000010000 */
[----:B------:R-:W-:-:S03]  /*9b70*/  FADD.FTZ R196, R196, R197 ;  /* 0x000000c5c4c47221 */ /* 0x000fc60000010000 */
[----:B------:R-:W-:Y:S01]  /*9b80*/  FADD.FTZ R168, R168, R169 ;  /* 0x000000a9a8a87221 */ /* 0x000fe20000010000 */
[----:B------:R-:W-:-:S03]  /*9b90*/  FADD.FTZ R203, R203, R196 ;  /* 0x000000c4cbcb7221 */ /* 0x000fc60000010000 */
[----:B------:R-:W-:Y:S01]  /*9ba0*/  FADD.FTZ R171, R171, R168 ;  /* 0x000000a8abab7221 */ /* 0x000fe20000010000 */
[----:B------:R-:W-:Y:S01]  /*9bb0*/  FADD.FTZ R198, R198, R203 ;  /* 0x000000cbc6c67221 */ /* 0x000fe20000010000 */
[----:B-1----:R-:W-:Y:S02]  /*9bc0*/  F2FP.F16.F32.PACK_AB R167, R202, R13 ;  /* 0x0000000dcaa7723e */ /* 0x002fe400000000ff */
[----:B------:R-:W-:Y:S01]  /*9bd0*/  FADD.FTZ R170, R170, R171 ;  /* 0x000000abaaaa7221 */ /* 0x000fe20000010000 */
[----:B------:R-:W-:Y:S02]  /*9be0*/  FADD.FTZ R198, R201, R198 ;  /* 0x000000c6c9c67221 */ /* 0x000fe40000010000 */
[----:B------:R0:W-:Y:S01]  /*9bf0*/  STSM.16.M88.4 [R187], R164 ;  /* 0x000000a4bb007844 */ /* 0x0001e20000000200 */
[----:B------:R-:W-:Y:S01]  /*9c00*/  WARPGROUP.ARRIVE ;  /* 0x00000000000079c5 */ /* 0x000fe20000000000 */
[----:B------:R-:W-:Y:S01]  /*9c10*/  FADD.FTZ R173, R173, R170 ;  /* 0x000000aaadad7221 */ /* 0x000fe20000010000 */
[----:B------:R-:W-:-:S03]  /*9c20*/  FADD.FTZ R199, R199, R198 ;  /* 0x000000c6c7c77221 */ /* 0x000fc60000010000 */
[----:B------:R-:W-:Y:S01]  /*9c30*/  FADD.FTZ R172, R172, R173 ;  /* 0x000000adacac7221 */ /* 0x000fe20000010000 */
[----:B------:R-:W-:Y:S01]  /*9c40*/  HGMMA.64x256x16.F32 R24, R152, gdesc[UR8].tnspB, R24, gsb0 ;  /* 0x43e0000898187df0 */ /* 0x000fe20008000818 */
[----:B------:R-:W-:Y:S01]  /*9c50*/  R2UR UR10, R207 ;  /* 0x00000000cf0a72ca */ /* 0x000fe200000e0000 */
[----:B------:R-:W-:Y:S01]  /*9c60*/  UMOV UR11, 0x40000040 ;  /* 0x40000040000b7882 */ /* 0x000fe20000000000 */
[----:B------:R-:W-:Y:S02]  /*9c70*/  VIADD R207, R206, 0x100 ;  /* 0x00000100cecf7836 */ /* 0x000fe40000000000 */
[----:B------:R-:W-:Y:S01]  /*9c80*/  FADD.FTZ R200, R200, R199 ;  /* 0x000000c7c8c87221 */ /* 0x000fe20000010000 */
[----:B------:R-:W-:Y:S02]  /*9c90*/  VIADD R206, R206, 0x180 ;  /* 0x00000180cece7836 */ /* 0x000fe40000000000 */
[----:B------:R-:W-:Y:S01]  /*9ca0*/  FADD.FTZ R175, R175, R172 ;  /* 0x000000acafaf7221 */ /* 0x000fe20000010000 */
[----:B------:R-:W-:-:S03]  /*9cb0*/  FADD.FTZ R11, R11, R200 ;  /* 0x000000c80b0b7221 */ /* 0x000fc60000010000 */
[----:B------:R-:W-:Y:S01]  /*9cc0*/  FADD.FTZ R174, R174, R175 ;  /* 0x000000afaeae7221 */ /* 0x000fe20000010000 */
[----:B------:R-:W-:Y:S01]  /*9cd0*/  FADD.FTZ R10, R10, R11 ;  /* 0x0000000b0a0a7221 */ /* 0x000fe20000010000 */
[----:B------:R-:W-:Y:S02]  /*9ce0*/  IMAD.MOV.U32 R11, RZ, RZ, R7 ;  /* 0x000000ffff0b7224 */ /* 0x000fe400078e0007 */
[----:B------:R-:W-:Y:S01]  /*9cf0*/  FADD.FTZ R177, R177, R174 ;  /* 0x000000aeb1b17221 */ /* 0x000fe20000010000 */
[----:B------:R-:W-:Y:S01]  /*9d00*/  FADD.FTZ R13, R13, R10 ;  /* 0x0000000a0d0d7221 */ /* 0x000fe20000010000 */
[----:B------:R-:W-:Y:S02]  /*9d10*/  IMAD.MOV.U32 R10, RZ, RZ, R8 ;  /* 0x000000ffff0a7224 */ /* 0x000fe400078e0008 */
[----:B------:R-:W-:Y:S01]  /*9d20*/  FADD.FTZ R176, R176, R177 ;  /* 0x000000b1b0b07221 */ /* 0x000fe20000010000 */
[----:B------:R-:W-:Y:S01]  /*9d30*/  FADD.FTZ R6, R202, R13 ;  /* 0x0000000dca067221 */ /* 0x000fe20000010000 */
[----:B------:R-:W-:-:S02]  /*9d40*/  IMAD.MOV.U32 R13, RZ, RZ, R2 ;  /* 0x000000ffff0d7224 */ /* 0x000fc400078e0002 */
[----:B------:R-:W-:Y:S01]  /*9d50*/  FADD.FTZ R5, R179, R176 ;  /* 0x000000b0b3057221 */ /* 0x000fe20000010000 */
[----:B------:R-:W-:Y:S02]  /*9d60*/  WARPGROUP.DEPBAR.LE gsb0, 0x0 ;  /* 0x00008000000079c5 */ /* 0x000fe40000010000 */
[----:B------:R-:W-:-:S06]  /*9d70*/  WARPGROUP.ARRIVE ;  /* 0x00000000000079c5 */ /* 0x000fcc0000000000 */
        /* <DEDUP_REMOVED lines=24> */
.L_x_4391:
[----:B------:R-:W-:-:S13]  /*9f00*/  ISETP.LE.AND P1, PT, RZ, UR31, PT ;  /* 0x0000001fff007c0c */ /* 0x000fda000bf23270 */
[----:B------:R-:W-:Y:S05]  /*9f10*/  @!P1 BRA `(.L_x_4401) ;  /* 0x0000003000449947 */ /* 0x000fea0003800000 */
[----:B------:R-:W-:Y:S01]  /*9f20*/  IMAD.MOV.U32 R11, RZ, RZ, R8 ;  /* 0x000000ffff0b7224 */ /* 0x000fe200078e0008 */
[----:B------:R-:W-:Y:S01]  /*9f30*/  ULDC UR29, c[0x0][0xad0] ;  /* 0x0002b400001d7ab9 */ /* 0x000fe20000000800 */
[----:B------:R-:W-:Y:S01]  /*9f40*/  IMAD.MOV.U32 R20, RZ, RZ, R7 ;  /* 0x000000ffff147224 */ /* 0x000fe200078e0007 */
[----:B------:R-:W-:Y:S01]  /*9f50*/  ULDC UR28, c[0x0][0xa80] ;  /* 0x0002a000001c7ab9 */ /* 0x000fe20000000800 */
[----:B------:R-:W-:-:S07]  /*9f60*/  IMAD.MOV.U32 R13, RZ, RZ, R2 ;  /* 0x000000ffff0d7224 */ /* 0x000fce00078e0002 */
.L_x_4410:
[----:B------:R-:W-:-:S05]  /*9f70*/  VIADD R2, R13, 0x1 ;  /* 0x000000010d027836 */ /* 0x000fca0000000000 */
[----:B------:R-:W-:-:S04]  /*9f80*/  ISETP.NE.AND P1, PT, R2, 0x2, PT ;  /* 0x000000020200780c */ /* 0x000fc80003f25270 */
[----:B------:R-:W-:Y:S02]  /*9f90*/  SEL R7, RZ, 0x1, P1 ;  /* 0x00000001ff077807 */ /* 0x000fe40000800000 */
[----:B------:R-:W-:Y:S02]  /*9fa0*/  SEL R2, R2, RZ, P1 ;  /* 0x000000ff02027207 */ /* 0x000fe40000800000 */
[----:B------:R-:W-:Y:S01]  /*9fb0*/  LOP3.LUT R16, R16, R7, RZ, 0x3c, !PT ;  /* 0x0000000710107212 */ /* 0x000fe200078e3cff */
[----:B--2---:R-:W-:Y:S06]  /*9fc0*/  @!P0 BRA `(.L_x_4402) ;  /* 0x0000000000048947 */ /* 0x004fec0003800000 */
[----:B------:R-:W-:Y:S01]  /*9fd0*/  BPT.TRAP 0x1 ;  /* 0x000000040000795c */ /* 0x000fe20000300000 */
.L_x_4402:
[----:B0-----:R-:W-:Y:S01]  /*9fe0*/  IMAD R9, R2, 0x8, R17 ;  /* 0x0000000802097824 */ /* 0x001fe200078e0211 */
[----:B------:R-:W-:-:S04]  /*9ff0*/  SHF.L.U32 R8, R16, 0x1f, RZ ;  /* 0x0000001f10087819 */ /* 0x000fc800000006ff */
[----:B------:R0:W1:Y:S01]  /*a000*/  SYNCS.PHASECHK.TRANS64.TRYWAIT P1, [R9+URZ+0x38830], R8 ;  /* 0x03883008090075a7 */ /* 0x000062000802017f */
[----:B------:R-:W-:Y:S05]  /*a010*/  @!P0 BRA `(.L_x_4403) ;  /* 0x0000000000048947 */ /* 0x000fea0003800000 */
[----:B------:R-:W-:Y:S01]  /*a020*/  BPT.TRAP 0x1 ;  /* 0x000000040000795c */ /* 0x000fe20000300000 */
.L_x_4403:
[----:B------:R-:W-:Y:S01]  /*a030*/  IMAD R7, R2, 0x200, R0 ;  /* 0x0000020002077824 */ /* 0x000fe200078e0200 */
[----:B-1----:R-:W-:Y:S06]  /*a040*/  @P1 BRA `(.L_x_4404) ;  /* 0x0000000000081947 */ /* 0x002fec0003800000 */
[----:B------:R-:W1:Y:S02]  /*a050*/  SYNCS.PHASECHK.TRANS64.TRYWAIT P1, [R9+URZ+0x38830], R8 ;  /* 0x03883008090075a7 */ /* 0x000e64000802017f */
[----:B-1----:R-:W-:Y:S05]  /*a060*/  @!P1 BRA `(.L_x_4405) ;  /* 0x000000cc001c9947 */ /* 0x002fea0003800000 */
.L_x_4404:
[----:B------:R-:W-:Y:S01]  /*a070*/  R2UR UR6, R7 ;  /* 0x00000000070672ca */ /* 0x000fe200000e0000 */
[----:B------:R-:W-:Y:S01]  /*a080*/  WARPGROUP.ARRIVE ;  /* 0x00000000000079c5 */ /* 0x000fe20000000000 */
[----:B------:R-:W-:Y:S01]  /*a090*/  UMOV UR7, 0x40000040 ;  /* 0x4000004000077882 */ /* 0x000fe20000000000 */
[----:B------:R-:W-:Y:S01]  /*a0a0*/  UMOV UR11, 0x40000040 ;  /* 0x40000040000b7882 */ /* 0x000fe20000000000 */
[----:B------:R-:W-:Y:S01]  /*a0b0*/  UMOV UR15, 0x40000040 ;  /* 0x40000040000f7882 */ /* 0x000fe20000000000 */
[----:B------:R-:W-:-:S08]  /*a0c0*/  UMOV UR19, 0x40000040 ;  /* 0x4000004000137882 */ /* 0x000fd00000000000 */
        /* <DEDUP_REMOVED lines=16> */
.L_x_4406:
[----:B------:R2:W3:Y:S01]  /*a1d0*/  SYNCS.PHASECHK.TRANS64.TRYWAIT P1, [R9+URZ+0x38850], R8 ;  /* 0x03885008090075a7 */ /* 0x0004e2000802017f */
[----:B------:R-:W-:Y:S05]  /*a1e0*/  @!P0 BRA `(.L_x_4407) ;  /* 0x0000000000048947 */ /* 0x000fea0003800000 */
[----:B------:R-:W-:Y:S01]  /*a1f0*/  BPT.TRAP 0x1 ;  /* 0x000000040000795c */ /* 0x000fe20000300000 */
.L_x_4407:
[----:B---3--:R-:W-:Y:S05]  /*a200*/  @P1 BRA `(.L_x_4408) ;  /* 0x0000000000081947 */ /* 0x008fea0003800000 */
[----:B------:R-:W3:Y:S02]  /*a210*/  SYNCS.PHASECHK.TRANS64.TRYWAIT P1, [R9+URZ+0x38850], R8 ;  /* 0x03885008090075a7 */ /* 0x000ee4000802017f */
[----:B---3--:R-:W-:Y:S05]  /*a220*/  @!P1 BRA `(.L_x_4409) ;  /* 0x000000c800c09947 */ /* 0x008fea0003800000 */
.L_x_4408:
        /* <DEDUP_REMOVED lines=13> */
[----:B------:R-:W-:Y:S01]  /*a300*/  UMOV UR6, UR28 ;  /* 0x0000001c00067c82 */ /* 0x000fe20008000000 */
[----:B------:R-:W-:Y:S01]  /*a310*/  VIADD R21, R4, 0x800 ;  /* 0x0000080004157836 */ /* 0x000fe20000000000 */
[----:B------:R-:W-:Y:S01]  /*a320*/  UMOV UR11, 0x40000040 ;  /* 0x40000040000b7882 */ /* 0x000fe20000000000 */
[----:B------:R-:W-:-:S02]  /*a330*/  VIADD R15, R7, 0x800 ;  /* 0x00000800070f7836 */ /* 0x000fc40000000000 */
[----:B------:R-:W-:Y:S01]  /*a340*/  HGMMA.64x64x16.F32 R152, gdesc[UR20], R152, gsb0 ;  /* 0x00e00000149879f0 */ /* 0x000fe20008000898 */
[----:B0-----:R-:W-:Y:S02]  /*a350*/  SHF.R.U32.HI R12, RZ, 0x7, R12 ;  /* 0x00000007ff0c7819 */ /* 0x001fe4000001160c */
        /* <DEDUP_REMOVED lines=165> */
[----:B------:R-:W-:-:S04]  /*adb0*/  VIADD R15, R7, 0xa00 ;  /* 0x00000a00070f7836 */ /* 0x000fc80000000000 */
        /* <DEDUP_REMOVED lines=175> */
[----:B------:R-:W-:-:S05]  /*b8b0*/  FMUL.FTZ R163, R183, UR29 ;  /* 0x0000001db7a37c20 */ /* 0x000fca0008410000 */
        /* <DEDUP_REMOVED lines=25> */
[----:B-1----:R-:W-:Y:S01]  /*ba50*/  FMNMX.FTZ R7, R205, R154, !PT ;  /* 0x0000009acd077209 */ /* 0x002fe20007810000 */
[----:B------:R-:W-:-:S06]  /*ba60*/  FMUL.FTZ R154, R166, UR29 ;  /* 0x0000001da69a7c20 */ /* 0x000fcc0008410000 */
        /* <DEDUP_REMOVED lines=8> */
[----:B0-----:R-:W-:Y:S01]  /*baf0*/  FMNMX.FTZ R167, R7, R160, !PT ;  /* 0x000000a007a77209 */ /* 0x001fe20007810000 */
[----:B------:R-:W-:Y:S01]  /*bb00*/  FMUL.FTZ R160, R178, UR29 ;  /* 0x0000001db2a07c20 */ /* 0x000fe20008410000 */
        /* <DEDUP_REMOVED lines=8> */
[----:B------:R-:W3:Y:S08]  /*bb90*/  MUFU.TANH R155, R155 ;  /* 0x0000009b009b7308 */ /* 0x000ef00000002400 */
[----:B------:R-:W4:Y:S01]  /*bba0*/  MUFU.TANH R156, R156 ;  /* 0x0000009c009c7308 */ /* 0x000f220000002400 */
[----:B-1----:R-:W-:-:S02]  /*bbb0*/  FMNMX.FTZ R7, R167, R168, !PT ;  /* 0x000000a8a7077209 */ /* 0x002fc40007810000 */
[----:B0-----:R-:W-:-:S03]  /*bbc0*/  FMNMX.FTZ R167, R153, R166, !PT ;  /* 0x000000a699a77209 */ /* 0x001fc60007810000 */
[C---:B------:R-:W-:Y:S02]  /*bbd0*/  FADD.FTZ R166, -R7.reuse, R20 ;  /* 0x0000001407a67221 */ /* 0x040fe40000010100 */
        /* <DEDUP_REMOVED lines=20> */
[----:B------:R-:W-:Y:S01]  /*bd20*/  FFMA.FTZ R206, R206, UR6, -R167 ;  /* 0x00000006cece7c23 */ /* 0x000fe200080108a7 */
[----:B------:R-:W-:-:S02]  /*bd30*/  IMAD R204, R2, 0x1000, R19 ;  /* 0x0000100002cc7824 */ /* 0x000fc400078e0213 */
[----:B------:R-:W0:Y:S01]  /*bd40*/  MUFU.TANH R160, R160 ;  /* 0x000000a000a07308 */ /* 0x000e220000002400 */
[----:B-1----:R-:W-:Y:S02]  /*bd50*/  FMNMX.FTZ R166, R158, R169, !PT ;  /* 0x000000a99ea67209 */ /* 0x002fe40007810000 */
[----:B------:R-:W-:-:S05]  /*bd60*/  R2UR UR10, R204 ;  /* 0x00000000cc0a72ca */ /* 0x000fca00000e0000 */
[----:B------:R-:W1:Y:S01]  /*bd70*/  MUFU.TANH R161, R161 ;  /* 0x000000a100a17308 */ /* 0x000e620000002400 */
[----:B--2---:R-:W-:-:S07]  /*bd80*/  FMNMX.FTZ R169, R159, R166, !PT ;  /* 0x000000a69fa97209 */ /* 0x004fce0007810000 */
[----:B------:R-:W2:Y:S01]  /*bd90*/  MUFU.TANH R162, R162 ;  /* 0x000000a200a27308 */ /* 0x000ea20000002400 */
[----:B0-----:R-:W-:Y:S01]  /*bda0*/  FMNMX.FTZ R8, R160, R169, !PT ;  /* 0x000000a9a0087209 */ /* 0x001fe20007810000 */
[----:B------:R-:W-:-:S06]  /*bdb0*/  FFMA.FTZ R169, R188, UR6, -R167 ;  /* 0x00000006bca97c23 */ /* 0x000fcc00080108a7 */
[----:B------:R-:W0:Y:S01]  /*bdc0*/  MUFU.TANH R163, R163 ;  /* 0x000000a300a37308 */ /* 0x000e220000002400 */
[----:B-1----:R-:W-:-:S07]  /*bdd0*/  FMNMX.FTZ R171, R161, R8, !PT ;  /* 0x00000008a1ab7209 */ /* 0x002fce0007810000 */
[----:B------:R1:W3:Y:S01]  /*bde0*/  MUFU.EX2 R20, R170 ;  /* 0x000000aa00147308 */ /* 0x0002e20000000800 */
[----:B--2---:R-:W-:Y:S01]  /*bdf0*/  FMNMX.FTZ R8, R162, R171, !PT ;  /* 0x000000aba2087209 */ /* 0x004fe20007810000 */
[----:B------:R-:W-:-:S06]  /*be00*/  FFMA.FTZ R171, R197, UR6, -R167 ;  /* 0x00000006c5ab7c23 */ /* 0x000fcc00080108a7 */
[----:B------:R-:W-:Y:S01]  /*be10*/  MUFU.EX2 R21, R21 ;  /* 0x0000001500157308 */ /* 0x000fe20000000800 */
[----:B0-----:R-:W-:Y:S01]  /*be20*/  FMNMX.FTZ R8, R163, R8, !PT ;  /* 0x00000008a3087209 */ /* 0x001fe20007810000 */
[----:B-1----:R-:W-:-:S04]  /*be30*/  FFMA.FTZ R170, R196, UR6, -R167 ;  /* 0x00000006c4aa7c23 */ /* 0x002fc800080108a7 */
[----:B------:R-:W0:Y:S02]  /*be40*/  SHFL.BFLY PT, R177, R8, 0x2, 0x1f ;  /* 0x0c401f0008b17f89 */ /* 0x000e2400000e0000 */
[----:B------:R-:W1:Y:S01]  /*be50*/  MUFU.EX2 R168, R168 ;  /* 0x000000a800a87308 */ /* 0x000e620000000800 */
[-C--:B---3--:R-:W-:Y:S01]  /*be60*/  FMUL.FTZ R24, R24, R20.reuse ;  /* 0x0000001418187220 */ /* 0x088fe20000410000 */
        /* <DEDUP_REMOVED lines=20> */
[----:B0-----:R-:W-:Y:S01]  /*bfb0*/  FMNMX.FTZ R166, R8, R177, !PT ;  /* 0x000000b108a67209 */ /* 0x001fe20007810000 */
[----:B------:R-:W-:Y:S01]  /*bfc0*/  FFMA.FTZ R177, R165, UR6, -R167 ;  /* 0x00000006a5b17c23 */ /* 0x000fe200080108a7 */
        /* <DEDUP_REMOVED lines=36> */
[----:B------:R-:W-:Y:S01]  /*c210*/  FFMA.FTZ R197, R153, UR6, -R165 ;  /* 0x0000000699c57c23 */ /* 0x000fe200080108a5 */
[----:B------:R-:W-:-:S02]  /*c220*/  IMAD.MOV R153, RZ, RZ, -R184 ;  /* 0x000000ffff997224 */ /* 0x000fc400078e0ab8 */
[----:B------:R-:W-:Y:S01]  /*c230*/  FMUL.FTZ R11, R11, UR6 ;  /* 0x000000060b0b7c20 */ /* 0x000fe20008410000 */
[--C-:B------:R-:W-:Y:S01]  /*c240*/  FFMA.FTZ R183, R12, UR6, -R165.reuse ;  /* 0x000000060cb77c23 */ /* 0x100fe200080108a5 */
[--C-:B------:R-:W-:Y:S01]  /*c250*/  FFMA.FTZ R12, R14, UR6, -R165.reuse ;  /* 0x000000060e0c7c23 */ /* 0x100fe200080108a5 */
[--C-:B------:R-:W-:Y:S01]  /*c260*/  FFMA.FTZ R14, R152, UR6, -R165.reuse ;  /* 0x00000006980e7c23 */ /* 0x100fe200080108a5 */
[----:B------:R-:W-:Y:S01]  /*c270*/  ISETP.NE.AND P1, PT, R18, R153, PT ;  /* 0x000000991200720c */ /* 0x000fe20003f25270 */
[--C-:B------:R-:W-:Y:S01]  /*c280*/  FFMA.FTZ R188, R154, UR6, -R165.reuse ;  /* 0x000000069abc7c23 */ /* 0x100fe200080108a5 */
[----:B------:R-:W0:Y:S01]  /*c290*/  MUFU.EX2 R11, R11 ;  /* 0x0000000b000b7308 */ /* 0x000e220000000800 */
[----:B------:R-:W-:Y:S02]  /*c2a0*/  @!P2 VIADD R152, R9, 0x38840 ;  /* 0x000388400998a836 */ /* 0x000fe40000000000 */
[--C-:B------:R-:W-:Y:S01]  /*c2b0*/  FFMA.FTZ R10, R10, UR6, -R165.reuse ;  /* 0x000000060a0a7c23 */ /* 0x100fe200080108a5 */
[--C-:B------:R-:W-:Y:S01]  /*c2c0*/  FFMA.FTZ R15, R15, UR6, -R165.reuse ;  /* 0x000000060f0f7c23 */ /* 0x100fe200080108a5 */
[--C-:B------:R-:W-:Y:S01]  /*c2d0*/  FFMA.FTZ R199, R155, UR6, -R165.reuse ;  /* 0x000000069bc77c23 */ /* 0x100fe200080108a5 */
[--C-:B------:R-:W-:Y:S01]  /*c2e0*/  FFMA.FTZ R196, R156, UR6, -R165.reuse ;  /* 0x000000069cc47c23 */ /* 0x100fe200080108a5 */
[----:B------:R-:W-:Y:S01]  /*c2f0*/  @!P2 PRMT R152, RZ, 0x654, R152 ;  /* 0x00000654ff98a816 */ /* 0x000fe20000000098 */
[--C-:B------:R-:W-:Y:S01]  /*c300*/  FFMA.FTZ R201, R157, UR6, -R165.reuse ;  /* 0x000000069dc97c23 */ /* 0x100fe200080108a5 */
[--C-:B------:R-:W-:Y:S01]  /*c310*/  FFMA.FTZ R198, R158, UR6, -R165.reuse ;  /* 0x000000069ec67c23 */ /* 0x100fe200080108a5 */
[----:B------:R-:W-:Y:S01]  /*c320*/  FFMA.FTZ R203, R159, UR6, -R165 ;  /* 0x000000069fcb7c23 */ /* 0x000fe200080108a5 */
[----:B------:R1:W-:Y:S01]  /*c330*/  @!P2 SYNCS.ARRIVE.TRANS64.RED.A1T0 RZ, [R152+URZ], RZ ;  /* 0x000000ff98ffa9a7 */ /* 0x0003e2000810043f */
[----:B------:R-:W-:-:S02]  /*c340*/  @!P1 IMAD R154, R13, 0x40, R22 ;  /* 0x000000400d9a9824 */ /* 0x000fc400078e0216 */
[--C-:B------:R-:W-:Y:S01]  /*c350*/  FFMA.FTZ R200, R160, UR6, -R165.reuse ;  /* 0x00000006a0c87c23 */ /* 0x100fe200080108a5 */
[--C-:B------:R-:W-:Y:S01]  /*c360*/  FFMA.FTZ R205, R161, UR6, -R165.reuse ;  /* 0x00000006a1cd7c23 */ /* 0x100fe200080108a5 */
[----:B------:R-:W-:Y:S01]  /*c370*/  FFMA.FTZ R13, R162, UR6, -R165 ;  /* 0x00000006a20d7c23 */ /* 0x000fe200080108a5 */
[----:B------:R-:W-:Y:S02]  /*c380*/  @!P1 IMAD R154, R154, 0x4, R17 ;  /* 0x000000049a9a9824 */ /* 0x000fe400078e0211 */
[----:B------:R-:W-:Y:S01]  /*c390*/  FFMA.FTZ R202, R163, UR6, -R165 ;  /* 0x00000006a3ca7c23 */ /* 0x000fe200080108a5 */
[----:B------:R-:W-:Y:S01]  /*c3a0*/  MUFU.EX2 R10, R10 ;  /* 0x0000000a000a7308 */ /* 0x000fe20000000800 */
[----:B-1----:R-:W-:Y:S01]  /*c3b0*/  F2FP.F16.F32.PACK_AB R152, R168, R21 ;  /* 0x00000015a898723e */ /* 0x002fe200000000ff */
[----:B0-----:R-:W-:Y:S01]  /*c3c0*/  FMUL.FTZ R26, R26, R11 ;  /* 0x0000000b1a1a7220 */ /* 0x001fe20000410000 */
[----:B------:R-:W-:Y:S01]  /*c3d0*/  @!P1 STS [R154+0x38400], R20 ;  /* 0x038400149a009388 */ /* 0x000fe20000000800 */
[----:B------:R-:W-:Y:S01]  /*c3e0*/  F2FP.F16.F32.PACK_AB R156, R172, R171 ;  /* 0x000000abac9c723e */ /* 0x000fe200000000ff */
[----:B------:R-:W-:Y:S01]  /*c3f0*/  FMUL.FTZ R27, R27, R11 ;  /* 0x0000000b1b1b7220 */ /* 0x000fe20000410000 */
[----:B------:R-:W-:Y:S01]  /*c400*/  F2FP.F16.F32.PACK_AB R158, R174, R173 ;  /* 0x000000adae9e723e */ /* 0x000fe200000000ff */
[----:B------:R0:W-:Y:S01]  /*c410*/  @!P1 STS [R154+0x38420], R11 ;  /* 0x0384200b9a009388 */ /* 0x0001e20000000800 */
        /* <DEDUP_REMOVED lines=65> */
[----:B0-----:R-:W-:Y:S01]  /*c830*/  F2FP.F16.F32.PACK_AB R159, R199, R188 ;  /* 0x000000bcc79f723e */ /* 0x001fe200000000ff */
        /* <DEDUP_REMOVED lines=33> */
[-C--:B------:R-:W-:Y:S01]  /*ca50*/  FMUL.FTZ R150, R150, R11.reuse ;  /* 0x0000000b96967220 */ /* 0x080fe20000410000 */
[----:B------:R-:W-:Y:S01]  /*ca60*/  FMUL.FTZ R151, R151, R11 ;  /* 0x0000000b97977220 */ /* 0x000fe20000410000 */
[----:B------:R2:W-:Y:S01]  /*ca70*/  STSM.16.M88.4 [R185+0x36400], R152 ;  /* 0x03640098b9007844 */ /* 0x0005e20000000200 */
[----:B------:R-:W-:Y:S01]  /*ca80*/  FFMA.FTZ R6, R11, R6, R10 ;  /* 0x000000060b067223 */ /* 0x000fe2000001000a */
[----:B------:R-:W-:Y:S01]  /*ca90*/  FFMA.FTZ R5, R20, R5, R21 ;  /* 0x0000000514057223 */ /* 0x000fe20000010015 */
[----:B------:R-:W0:Y:S01]  /*caa0*/  MUFU.EX2 R203, R203 ;  /* 0x000000cb00cb7308 */ /* 0x000e220000000800 */
[----:B-1----:R-:W-:Y:S01]  /*cab0*/  F2FP.F16.F32.PACK_AB R161, R201, R196 ;  /* 0x000000c4c9a1723e */ /* 0x002fe200000000ff */
[----:B------:R2:W-:Y:S01]  /*cac0*/  STSM.16.M88.4 [R186], R156 ;  /* 0x0000009cba007844 */ /* 0x0005e20000000200 */
[----:B------:R-:W-:Y:S01]  /*cad0*/  FADD.FTZ R183, R183, R6 ;  /* 0x00000006b7b77221 */ /* 0x000fe20000010000 */
[----:B------:R-:W-:Y:S01]  /*cae0*/  FADD.FTZ R168, R168, R5 ;  /* 0x00000005a8a87221 */ /* 0x000fe20000010000 */
[----:B------:R-:W-:Y:S01]  /*caf0*/  ISETP.LT.AND P1, PT, RZ, UR31, PT ;  /* 0x0000001fff007c0c */ /* 0x000fe2000bf21270 */
[----:B------:R-:W-:-:S02]  /*cb00*/  @!P2 VIADD R9, R9, 0x38860 ;  /* 0x000388600909a836 */ /* 0x000fc40000000000 */
[----:B------:R-:W-:Y:S01]  /*cb10*/  FADD.FTZ R12, R12, R183 ;  /* 0x000000b70c0c7221 */ /* 0x000fe20000010000 */
[----:B------:R-:W-:Y:S01]  /*cb20*/  MUFU.EX2 R179, R179 ;  /* 0x000000b300b37308 */ /* 0x000fe20000000800 */
[----:B------:R-:W-:Y:S01]  /*cb30*/  FADD.FTZ R169, R169, R168 ;  /* 0x000000a8a9a97221 */ /* 0x000fe20000010000 */
[----:B------:R-:W-:Y:S01]  /*cb40*/  UIADD3 UR31, UR31, -0x1, URZ ;  /* 0xffffffff1f1f7890 */ /* 0x000fe2000fffe03f */
[----:B------:R-:W-:Y:S01]  /*cb50*/  FADD.FTZ R15, R15, R12 ;  /* 0x0000000c0f0f7221 */ /* 0x000fe20000010000 */
[----:B------:R-:W-:Y:S01]  /*cb60*/  @!P2 PRMT R9, RZ, 0x654, R9 ;  /* 0x00000654ff09a816 */ /* 0x000fe20000000009 */
[----:B------:R-:W-:Y:S01]  /*cb70*/  FADD.FTZ R170, R170, R169 ;  /* 0x000000a9aaaa7221 */ /* 0x000fe20000010000 */
[----:B------:R-:W-:Y:S02]  /*cb80*/  IMAD.MOV.U32 R11, RZ, RZ, R8 ;  /* 0x000000ffff0b7224 */ /* 0x000fe400078e0008 */
[----:B------:R-:W-:Y:S01]  /*cb90*/  FADD.FTZ R14, R14, R15 ;  /* 0x0000000f0e0e7221 */ /* 0x000fe20000010000 */
[----:B------:R-:W1:Y:S01]  /*cba0*/  MUFU.EX2 R180, R180 ;  /* 0x000000b400b47308 */ /* 0x000e620000000800 */
[----:B0-----:R-:W-:Y:S01]  /*cbb0*/  F2FP.F16.F32.PACK_AB R163, R203, R198 ;  /* 0x000000c6cba3723e */ /* 0x001fe200000000ff */
[----:B------:R-:W-:Y:S01]  /*cbc0*/  FADD.FTZ R171, R171, R170 ;  /* 0x000000aaabab7221 */ /* 0x000fe20000010000 */
[----:B------:R-:W-:Y:S01]  /*cbd0*/  FADD.FTZ R197, R197, R14 ;  /* 0x0000000ec5c57221 */ /* 0x000fe20000010000 */
[----:B------:R-:W-:-:S02]  /*cbe0*/  IMAD.MOV.U32 R20, RZ, RZ, R7 ;  /* 0x000000ffff147224 */ /* 0x000fc400078e0007 */
[----:B------:R2:W-:Y:S01]  /*cbf0*/  STSM.16.M88.4 [R189], R160 ;  /* 0x000000a0bd007844 */ /* 0x0005e20000000200 */
[----:B------:R-:W-:Y:S01]  /*cc00*/  FADD.FTZ R172, R172, R171 ;  /* 0x000000abacac7221 */ /* 0x000fe20000010000 */
[----:B------:R0:W-:Y:S01]  /*cc10*/  MUFU.EX2 R181, R206 ;  /* 0x000000ce00b57308 */ /* 0x0001e20000000800 */
[----:B------:R-:W-:Y:S02]  /*cc20*/  FADD.FTZ R188, R188, R197 ;  /* 0x000000c5bcbc7221 */ /* 0x000fe40000010000 */
[----:B------:R-:W-:Y:S02]  /*cc30*/  FADD.FTZ R173, R173, R172 ;  /* 0x000000acadad7221 */ /* 0x000fe40000010000 */
[----:B------:R-:W-:Y:S02]  /*cc40*/  FADD.FTZ R199, R199, R188 ;  /* 0x000000bcc7c77221 */ /* 0x000fe40000010000 */
[----:B------:R-:W-:Y:S01]  /*cc50*/  FADD.FTZ R174, R174, R173 ;  /* 0x000000adaeae7221 */ /* 0x000fe20000010000 */
[----:B------:R-:W3:Y:S01]  /*cc60*/  MUFU.EX2 R182, R182 ;  /* 0x000000b600b67308 */ /* 0x000ee20000000800 */
[----:B-1----:R-:W-:Y:S01]  /*cc70*/  F2FP.F16.F32.PACK_AB R164, R180, R179 ;  /* 0x000000b3b4a4723e */ /* 0x002fe200000000ff */
[----:B0-----:R-:W-:-:S02]  /*cc80*/  VIADD R206, R204, 0x80 ;  /* 0x00000080ccce7836 */ /* 0x001fc40000000000 */
[----:B------:R-:W-:Y:S01]  /*cc90*/  FADD.FTZ R196, R196, R199 ;  /* 0x000000c7c4c47221 */ /* 0x000fe20000010000 */
[----:B------:R-:W-:-:S03]  /*cca0*/  FADD.FTZ R175, R175, R174 ;  /* 0x000000aeafaf7221 */ /* 0x000fc60000010000 */
[----:B------:R-:W-:Y:S01]  /*ccb0*/  FADD.FTZ R201, R201, R196 ;  /* 0x000000c4c9c97221 */ /* 0x000fe20000010000 */
[----:B------:R-:W-:Y:S01]  /*ccc0*/  MUFU.EX2 R200, R200 ;  /* 0x000000c800c87308 */ /* 0x000fe20000000800 */
[----:B------:R-:W-:Y:S02]  /*ccd0*/  FADD.FTZ R176, R176, R175 ;  /* 0x000000afb0b07221 */ /* 0x000fe40000010000 */
[----:B------:R-:W-:Y:S02]  /*cce0*/  FADD.FTZ R198, R198, R201 ;  /* 0x000000c9c6c67221 */ /* 0x000fe40000010000 */
[----:B------:R-:W-:Y:S02]  /*ccf0*/  FADD.FTZ R177, R177, R176 ;  /* 0x000000b0b1b17221 */ /* 0x000fe40000010000 */
[----:B------:R-:W-:Y:S01]  /*cd00*/  FADD.FTZ R203, R203, R198 ;  /* 0x000000c6cbcb7221 */ /* 0x000fe20000010000 */
[----:B------:R-:W0:Y:S01]  /*cd10*/  MUFU.EX2 R205, R205 ;  /* 0x000000cd00cd7308 */ /* 0x000e220000000800 */
[----:B---3--:R-:W-:Y:S01]  /*cd20*/  F2FP.F16.F32.PACK_AB R166, R182, R181 ;  /* 0x000000b5b6a6723e */ /* 0x008fe200000000ff */
[----:B------:R-:W-:-:S04]  /*cd30*/  FADD.FTZ R178, R178, R177 ;  /* 0x000000b1b2b27221 */ /* 0x000fc80000010000 */
[----:B------:R-:W-:Y:S02]  /*cd40*/  FADD.FTZ R179, R179, R178 ;  /* 0x000000b2b3b37221 */ /* 0x000fe40000010000 */
[----:B------:R-:W-:Y:S02]  /*cd50*/  MUFU.EX2 R13, R13 ;  /* 0x0000000d000d7308 */ /* 0x000fe40000000800 */
[----:B------:R-:W-:-:S04]  /*cd60*/  FADD.FTZ R180, R180, R179 ;  /* 0x000000b3b4b47221 */ /* 0x000fc80000010000 */
[----:B------:R-:W-:Y:S02]  /*cd70*/  FADD.FTZ R5, R181, R180 ;  /* 0x000000b4b5057221 */ /* 0x000fe40000010000 */
[----:B------:R-:W1:Y:S01]  /*cd80*/  MUFU.EX2 R202, R202 ;  /* 0x000000ca00ca7308 */ /* 0x000e620000000800 */
[----:B0-----:R-:W-:Y:S01]  /*cd90*/  F2FP.F16.F32.PACK_AB R165, R205, R200 ;  /* 0x000000c8cda5723e */ /* 0x001fe200000000ff */
[----:B------:R-:W-:Y:S01]  /*cda0*/  FADD.FTZ R200, R200, R203 ;  /* 0x000000cbc8c87221 */ /* 0x000fe20000010000 */
[----:B------:R-:W-:-:S03]  /*cdb0*/  FADD.FTZ R5, R182, R5 ;  /* 0x00000005b6057221 */ /* 0x000fc60000010000 */
[----:B------:R-:W-:Y:S01]  /*cdc0*/  FADD.FTZ R200, R205, R200 ;  /* 0x000000c8cdc87221 */ /* 0x000fe20000010000 */
[----:B-1----:R-:W-:-:S03]  /*cdd0*/  F2FP.F16.F32.PACK_AB R167, R202, R13 ;  /* 0x0000000dcaa7723e */ /* 0x002fc600000000ff */
[----:B------:R-:W-:Y:S02]  /*cde0*/  FADD.FTZ R13, R13, R200 ;  /* 0x000000c80d0d7221 */ /* 0x000fe40000010000 */
[----:B------:R2:W-:Y:S01]  /*cdf0*/  STSM.16.M88.4 [R187], R164 ;  /* 0x000000a4bb007844 */ /* 0x0005e20000000200 */
[----:B------:R-:W-:Y:S01]  /*ce00*/  WARPGROUP.ARRIVE ;  /* 0x00000000000079c5 */ /* 0x000fe20000000000 */
[----:B------:R-:W-:Y:S01]  /*ce10*/  FADD.FTZ R6, R202, R13 ;  /* 0x0000000dca067221 */ /* 0x000fe20000010000 */
[----:B------:R-:W-:-:S04]  /*ce20*/  IMAD.MOV.U32 R13, RZ, RZ, R2 ;  /* 0x000000ffff0d7224 */ /* 0x000fc800078e0002 */
[----:B------:R-:W-:Y:S01]  /*ce30*/  HGMMA.64x256x16.F32 R24, R152, gdesc[UR8].tnspB, R24, gsb0 ;  /* 0x43e0000898187df0 */ /* 0x000fe20008000818 */
        /* <DEDUP_REMOVED lines=31> */
.L_x_4401:
[----:B------:R-:W1:Y:S01]  /*d030*/  SHFL.BFLY PT, R0, R5, 0x2, 0x1f ;  /* 0x0c401f0005007f89 */ /* 0x000e6200000e0000 */
[----:B------:R-:W-:Y:S01]  /*d040*/  IMAD.U32 R12, RZ, RZ, UR6 ;  /* 0x00000006ff0c7e24 */ /* 0x000fe2000f8e00ff */
[----:B------:R-:W-:Y:S02]  /*d050*/  UIADD3 UR36, UR36, 0x1, URZ ;  /* 0x0000000124247890 */ /* 0x000fe4000fffe03f */
[----:B0-2---:R-:W0:Y:S01]  /*d060*/  SHFL.BFLY PT, R9, R6, 0x2, 0x1f ;  /* 0x0c401f0006097f89 */ /* 0x005e2200000e0000 */
[----:B------:R-:W-:Y:S08]  /*d070*/  BAR.ARV 0x8, 0x100 ;  /* 0x0204000000007b1d */ /* 0x000ff00000002000 */
[----:B------:R-:W-:Y:S01]  /*d080*/  BAR.SYNC.DEFER_BLOCKING 0xf, 0x100 ;  /* 0x03c4000000007b1d */ /* 0x000fe20000010000 */
[----:B-1----:R-:W-:Y:S01]  /*d090*/  FADD.FTZ R0, R0, R5 ;  /* 0x0000000500007221 */ /* 0x002fe20000010000 */
[----:B------:R-:W-:-:S02]  /*d0a0*/  VIADD R5, R2, 0x1 ;  /* 0x0000000102057836 */ /* 0x000fc40000000000 */
[----:B0-----:R-:W-:Y:S02]  /*d0b0*/  FADD.FTZ R11, R9, R6 ;  /* 0x00000006090b7221 */ /* 0x001fe40000010000 */
[----:B------:R-:W0:Y:S01]  /*d0c0*/  SHFL.BFLY PT, R3, R0, 0x1, 0x1f ;  /* 0x0c201f0000037f89 */ /* 0x000e2200000e0000 */
[----:B------:R-:W-:-:S03]  /*d0d0*/  ISETP.NE.AND P1, PT, R5, 0x2, PT ;  /* 0x000000020500780c */ /* 0x000fc60003f25270 */
[----:B------:R-:W1:Y:S01]  /*d0e0*/  SHFL.BFLY PT, R4, R11, 0x1, 0x1f ;  /* 0x0c201f000b047f89 */ /* 0x000e6200000e0000 */
[----:B0-----:R-:W-:Y:S01]  /*d0f0*/  FADD.FTZ R10, R0, R3 ;  /* 0x00000003000a7221 */ /* 0x001fe20000010000 */
[----:B------:R-:W-:Y:S02]  /*d100*/  IMAD.MOV R3, RZ, RZ, -R184 ;  /* 0x000000ffff037224 */ /* 0x000fe400078e0ab8 */
[----:B------:R-:W-:Y:S02]  /*d110*/  IMAD.MOV.U32 R0, RZ, RZ, -0x800000 ;  /* 0xff800000ff007424 */ /* 0x000fe400078e00ff */
[----:B-1----:R-:W-:Y:S01]  /*d120*/  FADD.FTZ R9, R11, R4 ;  /* 0x000000040b097221 */ /* 0x002fe20000010000 */
[----:B------:R-:W-:Y:S01]  /*d130*/  FSETP.NE.FTZ.AND P2, PT, R10, RZ, PT ;  /* 0x000000ff0a00720b */ /* 0x000fe20003f55000 */
[----:B------:R-:W-:Y:S01]  /*d140*/  IMAD.MOV.U32 R4, RZ, RZ, RZ ;  /* 0x000000ffff047224 */ /* 0x000fe200078e00ff */
[----:B------:R-:W-:Y:S01]  /*d150*/  ISETP.NE.AND P0, PT, R18, R3, PT ;  /* 0x000000031200720c */ /* 0x000fe20003f05270 */
[----:B------:R-:W-:Y:S01]  /*d160*/  IMAD.MOV.U32 R3, RZ, RZ, RZ ;  /* 0x000000ffff037224 */ /* 0x000fe200078e00ff */
[----:B------:R-:W-:-:S02]  /*d170*/  FSETP.NE.FTZ.AND P3, PT, R9, RZ, PT ;  /* 0x000000ff0900720b */ /* 0x000fc40003f75000 */
[----:B------:R-:W-:-:S04]  /*d180*/  SEL R11, RZ, 0x1, P1 ;  /* 0x00000001ff0b7807 */ /* 0x000fc80000800000 */
[----:B------:R-:W-:-:S03]  /*d190*/  LOP3.LUT R16, R16, R11, RZ, 0x3c, !PT ;  /* 0x0000000b10107212 */ /* 0x000fc600078e3cff */
[----:B------:R-:W0:Y:S02]  /*d1a0*/  @P2 MUFU.RCP R3, R10 ;  /* 0x0000000a00032308 */ /* 0x000e240000001000 */
[----:B------:R-:W-:Y:S02]  /*d1b0*/  @!P0 IMAD R2, R2, 0x40, R22 ;  /* 0x0000004002028824 */ /* 0x000fe400078e0216 */
[----:B------:R-:W-:Y:S02]  /*d1c0*/  @P3 FMUL.FTZ R12, R12, 0.69314718246459960938 ;  /* 0x3f3172180c0c3820 */ /* 0x000fe40000410000 */
[----:B------:R-:W-:Y:S02]  /*d1d0*/  @!P0 IMAD R2, R2, 0x4, R17 ;  /* 0x0000000402028824 */ /* 0x000fe400078e0211 */
[----:B------:R-:W1:Y:S08]  /*d1e0*/  @P3 MUFU.RCP R4, R9 ;  /* 0x0000000900043308 */ /* 0x000e700000001000 */
[----:B------:R-:W2:Y:S01]  /*d1f0*/  @P2 MUFU.LG2 R10, R10 ;  /* 0x0000000a000a2308 */ /* 0x000ea20000000c00 */
[----:B0-----:R-:W-:Y:S01]  /*d200*/  @!P0 STS [R2+0x38400], R3 ;  /* 0x0384000302008388 */ /* 0x001fe20000000800 */
[-C--:B------:R-:W-:Y:S01]  /*d210*/  FMUL.FTZ R208, R24, R3.reuse ;  /* 0x0000000318d07220 */ /* 0x080fe20000410000 */
[-C--:B------:R-:W-:Y:S01]  /*d220*/  FMUL.FTZ R21, R25, R3.reuse ;  /* 0x0000000319157220 */ /* 0x080fe20000410000 */
[-C--:B------:R-:W-:Y:S01]  /*d230*/  FMUL.FTZ R205, R28, R3.reuse ;  /* 0x000000031ccd7220 */ /* 0x080fe20000410000 */
[-C--:B------:R-:W-:Y:S01]  /*d240*/  FMUL.FTZ R6, R29, R3.reuse ;  /* 0x000000031d067220 */ /* 0x080fe20000410000 */
[-C--:B------:R-:W-:Y:S01]  /*d250*/  FMUL.FTZ R213, R32, R3.reuse ;  /* 0x0000000320d57220 */ /* 0x080fe20000410000 */
[-C--:B------:R-:W-:Y:S01]  /*d260*/  FMUL.FTZ R211, R33, R3.reuse ;  /* 0x0000000321d37220 */ /* 0x080fe20000410000 */
[----:B------:R2:W0:Y:S01]  /*d270*/  @P3 MUFU.LG2 R11, R9 ;  /* 0x00000009000b3308 */ /* 0x0004220000000c00 */
[----:B-1----:R1:W-:Y:S01]  /*d280*/  @!P0 STS [R2+0x38420], R4 ;  /* 0x0384200402008388 */ /* 0x0023e20000000800 */
[-C--:B------:R-:W-:Y:S01]  /*d290*/  FMUL.FTZ R212, R36, R3.reuse ;  /* 0x0000000324d47220 */ /* 0x080fe20000410000 */
[-C--:B------:R-:W-:Y:S01]  /*d2a0*/  FMUL.FTZ R209, R37, R3.reuse ;  /* 0x0000000325d17220 */ /* 0x080fe20000410000 */
[-C--:B------:R-:W-:Y:S01]  /*d2b0*/  FMUL.FTZ R210, R40, R3.reuse ;  /* 0x0000000328d27220 */ /* 0x080fe20000410000 */
[-C--:B------:R-:W-:Y:S01]  /*d2c0*/  FMUL.FTZ R206, R41, R3.reuse ;  /* 0x0000000329ce7220 */ /* 0x080fe20000410000 */
[-C--:B------:R-:W-:Y:S01]  /*d2d0*/  FMUL.FTZ R207, R44, R3.reuse ;  /* 0x000000032ccf7220 */ /* 0x080fe20000410000 */
[-C--:B------:R-:W-:Y:S01]  /*d2e0*/  FMUL.FTZ R203, R45, R3.reuse ;  /* 0x000000032dcb7220 */ /* 0x080fe20000410000 */
[-C--:B------:R-:W-:Y:S01]  /*d2f0*/  FMUL.FTZ R204, R48, R3.reuse ;  /* 0x0000000330cc7220 */ /* 0x080fe20000410000 */
[----:B--2---:R-:W-:Y:S01]  /*d300*/  @P2 FMUL.FTZ R9, R10, 0.69314718246459960938 ;  /* 0x3f3172180a092820 */ /* 0x004fe20000410000 */
[----:B------:R-:W-:Y:S01]  /*d310*/  FMUL.FTZ R201, R49, R3 ;  /* 0x0000000331c97220 */ /* 0x000fe20000410000 */
[----:B-1----:R-:W-:-:S02]  /*d320*/  IMAD.U32 R2, RZ, RZ, UR6 ;  /* 0x00000006ff027e24 */ /* 0x002fc4000f8e00ff */
[-C--:B------:R-:W-:Y:S01]  /*d330*/  FMUL.FTZ R202, R52, R3.reuse ;  /* 0x0000000334ca7220 */ /* 0x080fe20000410000 */
[-C--:B------:R-:W-:Y:S01]  /*d340*/  FMUL.FTZ R199, R53, R3.reuse ;  /* 0x0000000335c77220 */ /* 0x080fe20000410000 */
[-C--:B------:R-:W-:Y:S01]  /*d350*/  FMUL.FTZ R200, R56, R3.reuse ;  /* 0x0000000338c87220 */ /* 0x080fe20000410000 */
[----:B------:R-:W-:Y:S01]  /*d360*/  @P2 FMUL.FTZ R2, R2, 0.69314718246459960938 ;  /* 0x3f31721802022820 */ /* 0x000fe20000410000 */
        /* <DEDUP_REMOVED lines=50> */
[----:B------:R-:W-:Y:S01]  /*d690*/  @P2 FFMA.FTZ R3, R2, R7, R9 ;  /* 0x0000000702032223 */ /* 0x000fe20000010009 */
        /* <DEDUP_REMOVED lines=67> */
.L_x_4377:
[----:B------:R-:W0:Y:S01]  /*dad0*/  S2R R4, SR_CgaCtaId ;  /* 0x0000000000047919 */ /* 0x000e220000008800 */
[----:B------:R-:W-:Y:S01]  /*dae0*/  MOV R17, 0x400 ;  /* 0x0000040000117802 */ /* 0x000fe20000000f00 */
[----:B------:R-:W-:Y:S01]  /*daf0*/  BSSY B0, `(.L_x_4411) ;  /* 0x00002a7000007945 */ /* 0x000fe20003800000 */
[----:B------:R-:W-:Y:S02]  /*db00*/  BAR.SYNC.DEFER_BLOCKING 0x5, 0x180 ;  /* 0x0146000000007b1d */ /* 0x000fe40000010000 */
[----:B0-----:R-:W-:-:S05]  /*db10*/  LEA R17, R4, R17, 0x18 ;  /* 0x0000001104117211 */ /* 0x001fca00078ec0ff */
[----:B------:R-:W0:Y:S02]  /*db20*/  LDS R4, [R17+0x388d0] ;  /* 0x0388d00011047984 */ /* 0x000e240000000800 */
[----:B0-----:R-:W-:Y:S01]  /*db30*/  R2UR UR4, R4 ;  /* 0x00000000040472ca */ /* 0x001fe200000e0000 */
[----:B------:R-:W-:Y:S06]  /*db40*/  BAR.ARV 0x4, 0x180 ;  /* 0x0106000000007b1d */ /* 0x000fec0000002000 */
[----:B------:R-:W-:Y:S08]  /*db50*/  @P0 BRA `(.L_x_4412) ;  /* 0x0000001c00880947 */ /* 0x000ff00003800000 */
[----:B------:R-:W0:Y:S01]  /*db60*/  S2R R4, SR_SWINHI ;  /* 0x0000000000047919 */ /* 0x000e220000002f00 */
[----:B------:R-:W-:Y:S01]  /*db70*/  IMAD R7, R215, 0x40, R23 ;  /* 0x00000040d7077824 */ /* 0x000fe200078e0217 */
[----:B------:R-:W-:Y:S01]  /*db80*/  F2FP.F16.F32.PACK_AB R6, R6, R205 ;  /* 0x000000cd0606723e */ /* 0x000fe200000000ff */
[----:B------:R-:W-:Y:S01]  /*db90*/  USHF.R.S32.HI UR12, URZ, 0x1f, UR42 ;  /* 0x0000001f3f0c7899 */ /* 0x000fe2000801142a */
[----:B------:R-:W-:Y:S01]  /*dba0*/  BAR.SYNC.DEFER_BLOCKING 0x1, 0x100 ;  /* 0x0044000000007b1d */ /* 0x000fe20000010000 */
[----:B------:R-:W-:Y:S01]  /*dbb0*/  F2FP.F16.F32.PACK_AB R112, R113, R112 ;  /* 0x000000707170723e */ /* 0x000fe200000000ff */
[----:B------:R-:W-:Y:S01]  /*dbc0*/  USHF.R.S32.HI UR13, URZ, 0x1f, UR39 ;  /* 0x0000001f3f0d7899 */ /* 0x000fe20008011427 */
[----:B------:R-:W-:Y:S02]  /*dbd0*/  F2FP.F16.F32.PACK_AB R113, R19, R114 ;  /* 0x000000721371723e */ /* 0x000fe400000000ff */
[----:B------:R-:W-:Y:S02]  /*dbe0*/  F2FP.F16.F32.PACK_AB R114, R117, R116 ;  /* 0x000000747572723e */ /* 0x000fe400000000ff */
[----:B------:R-:W-:Y:S01]  /*dbf0*/  F2FP.F16.F32.PACK_AB R115, R108, R115 ;  /* 0x000000736c73723e */ /* 0x000fe200000000ff */
[----:B------:R-:W1:Y:S01]  /*dc00*/  SHFL.IDX PT, R41, R216, RZ, 0x1f ;  /* 0x00001fffd8297589 */ /* 0x000e6200000e0000 */
        /* <DEDUP_REMOVED lines=10> */
[----:B------:R-:W-:Y:S02]  /*dcb0*/  MOV R92, R17 ;  /* 0x00000011005c7202 */ /* 0x000fe40000000f00 */
[----:B0-----:R-:W-:Y:S02]  /*dcc0*/  MOV R93, R4 ;  /* 0x00000004005d7202 */ /* 0x001fe40000000f00 */
[----:B------:R-:W-:-:S02]  /*dcd0*/  F2FP.F16.F32.PACK_AB R146, R149, R148 ;  /* 0x000000949592723e */ /* 0x000fc400000000ff */
[----:B------:R-:W-:Y:S01]  /*dce0*/  F2FP.F16.F32.PACK_AB R147, R151, R150 ;  /* 0x000000969793723e */ /* 0x000fe200000000ff */
[----:B------:R-:W-:-:S04]  /*dcf0*/  IMAD.WIDE R4, R219, 0x2, R92 ;  /* 0x00000002db047825 */ /* 0x000fc800078e025c */
[----:B------:R-:W-:Y:S01]  /*dd00*/  IMAD.WIDE R92, R7, 0x2, R92 ;  /* 0x00000002075c7825 */ /* 0x000fe200078e025c */
[C---:B------:R-:W-:Y:S02]  /*dd10*/  IADD3 R15, P3, R4.reuse, 0x40, RZ ;  /* 0x00000040040f7810 */ /* 0x040fe40007f7e0ff */
[----:B------:R-:W-:Y:S02]  /*dd20*/  IADD3 R25, P4, R4, 0x60, RZ ;  /* 0x0000006004197810 */ /* 0x000fe40007f9e0ff */
[----:B------:R-:W-:Y:S02]  /*dd30*/  LOP3.LUT R14, R15, 0x380, RZ, 0xc0, !PT ;  /* 0x000003800f0e7812 */ /* 0x000fe400078ec0ff */
[----:B------:R-:W-:Y:S02]  /*dd40*/  LOP3.LUT R24, R25, 0x380, RZ, 0xc0, !PT ;  /* 0x0000038019187812 */ /* 0x000fe400078ec0ff */
[----:B------:R-:W-:Y:S02]  /*dd50*/  SHF.R.U64 R14, R14, 0x3, RZ ;  /* 0x000000030e0e7819 */ /* 0x000fe400000012ff */
[----:B------:R-:W-:-:S02]  /*dd60*/  SHF.R.U64 R24, R24, 0x3, RZ ;  /* 0x0000000318187819 */ /* 0x000fc400000012ff */
[----:B------:R-:W-:Y:S01]  /*dd70*/  LOP3.LUT R14, R14, R15, RZ, 0x3c, !PT ;  /* 0x0000000f0e0e7212 */ /* 0x000fe200078e3cff */
[--C-:B------:R-:W-:Y:S01]  /*dd80*/  IMAD.X R15, RZ, RZ, R5.reuse, P3 ;  /* 0x000000ffff0f7224 */ /* 0x100fe200018e0605 */
[----:B------:R-:W-:Y:S01]  /*dd90*/  LOP3.LUT R24, R24, R25, RZ, 0x3c, !PT ;  /* 0x0000001918187212 */ /* 0x000fe200078e3cff */
[----:B------:R-:W-:Y:S01]  /*dda0*/  IMAD.X R25, RZ, RZ, R5, P4 ;  /* 0x000000ffff197224 */ /* 0x000fe200020e0605 */
[C---:B------:R-:W-:Y:S02]  /*ddb0*/  IADD3 R29, P5, R4.reuse, 0x2000, RZ ;  /* 0x00002000041d7810 */ /* 0x040fe40007fbe0ff */
[C---:B------:R-:W-:Y:S02]  /*ddc0*/  IADD3 R119, P3, R4.reuse, 0x4020, RZ ;  /* 0x0000402004777810 */ /* 0x040fe40007f7e0ff */
[----:B------:R-:W-:Y:S02]  /*ddd0*/  IADD3 R123, P4, R4, 0x4040, RZ ;  /* 0x00004040047b7810 */ /* 0x000fe40007f9e0ff */
[----:B------:R-:W-:-:S02]  /*dde0*/  LOP3.LUT R28, R29, 0x380, RZ, 0xc0, !PT ;  /* 0x000003801d1c7812 */ /* 0x000fc400078ec0ff */
[----:B------:R-:W-:Y:S02]  /*ddf0*/  LOP3.LUT R118, R119, 0x380, RZ, 0xc0, !PT ;  /* 0x0000038077767812 */ /* 0x000fe400078ec0ff */
[----:B------:R-:W-:Y:S02]  /*de00*/  LOP3.LUT R122, R123, 0x380, RZ, 0xc0, !PT ;  /* 0x000003807b7a7812 */ /* 0x000fe400078ec0ff */
[----:B------:R-:W-:Y:S02]  /*de10*/  SHF.R.U64 R28, R28, 0x3, RZ ;  /* 0x000000031c1c7819 */ /* 0x000fe400000012ff */
[----:B------:R-:W-:Y:S02]  /*de20*/  IADD3 R49, P0, R4, 0x2040, RZ ;  /* 0x0000204004317810 */ /* 0x000fe40007f1e0ff */
[----:B------:R-:W-:Y:S02]  /*de30*/  SHF.R.U64 R118, R118, 0x3, RZ ;  /* 0x0000000376767819 */ /* 0x000fe400000012ff */
[----:B------:R-:W-:-:S02]  /*de40*/  SHF.R.U64 R122, R122, 0x3, RZ ;  /* 0x000000037a7a7819 */ /* 0x000fc400000012ff */
[----:B------:R-:W-:Y:S01]  /*de50*/  LOP3.LUT R28, R28, R29, RZ, 0x3c, !PT ;  /* 0x0000001d1c1c7212 */ /* 0x000fe200078e3cff */
[--C-:B------:R-:W-:Y:S01]  /*de60*/  IMAD.X R29, RZ, RZ, R5.reuse, P5 ;  /* 0x000000ffff1d7224 */ /* 0x100fe200028e0605 */
[----:B------:R-:W-:Y:S02]  /*de70*/  LOP3.LUT R48, R49, 0x380, RZ, 0xc0, !PT ;  /* 0x0000038031307812 */ /* 0x000fe400078ec0ff */
[----:B------:R-:W-:Y:S02]  /*de80*/  IADD3 R13, P2, R4, 0x20, RZ ;  /* 0x00000020040d7810 */ /* 0x000fe40007f5e0ff */
[----:B------:R-:W-:Y:S01]  /*de90*/  LOP3.LUT R118, R118, R119, RZ, 0x3c, !PT ;  /* 0x0000007776767212 */ /* 0x000fe200078e3cff */
[--C-:B------:R-:W-:Y:S01]  /*dea0*/  IMAD.X R119, RZ, RZ, R5.reuse, P3 ;  /* 0x000000ffff777224 */ /* 0x100fe200018e0605 */
[----:B------:R-:W-:Y:S01]  /*deb0*/  LOP3.LUT R122, R122, R123, RZ, 0x3c, !PT ;  /* 0x0000007b7a7a7212 */ /* 0x000fe200078e3cff */
[----:B------:R-:W-:Y:S01]  /*dec0*/  IMAD.X R123, RZ, RZ, R5, P4 ;  /* 0x000000ffff7b7224 */ /* 0x000fe200020e0605 */
[----:B------:R-:W-:-:S02]  /*ded0*/  IADD3 R127, P5, R4, 0x4060, RZ ;  /* 0x00004060047f7810 */ /* 0x000fc40007fbe0ff */
[C---:B------:R-:W-:Y:S02]  /*dee0*/  IADD3 R81, P3, R92.reuse, 0x1000, RZ ;  /* 0x000010005c517810 */ /* 0x040fe40007f7e0ff */
[----:B------:R-:W-:Y:S02]  /*def0*/  IADD3 R77, P4, R92, 0x2000, RZ ;  /* 0x000020005c4d7810 */ /* 0x000fe40007f9e0ff */
[----:B------:R-:W-:Y:S02]  /*df00*/  SHF.R.U64 R48, R48, 0x3, RZ ;  /* 0x0000000330307819 */ /* 0x000fe400000012ff */
        /* <DEDUP_REMOVED lines=9> */
[----:B------:R-:W-:-:S02]  /*dfa0*/  IADD3 R135, P0, R4, 0x6020, RZ ;  /* 0x0000602004877810 */ /* 0x000fc40007f1e0ff */
[----:B------:R-:W-:Y:S02]  /*dfb0*/  SHF.R.U64 R80, R80, 0x3, RZ ;  /* 0x0000000350507819 */ /* 0x000fe400000012ff */
[----:B------:R-:W-:Y:S02]  /*dfc0*/  SHF.R.U64 R76, R76, 0x3, RZ ;  /* 0x000000034c4c7819 */ /* 0x000fe400000012ff */
[----:B------:R-:W-:Y:S02]  /*dfd0*/  LOP3.LUT R32, R33, 0x380, RZ, 0xc0, !PT ;  /* 0x0000038021207812 */ /* 0x000fe400078ec0ff */
[----:B------:R-:W-:Y:S01]  /*dfe0*/  LOP3.LUT R12, R12, R13, RZ, 0x3c, !PT ;  /* 0x0000000d0c0c7212 */ /* 0x000fe200078e3cff */
[--C-:B------:R-:W-:Y:S01]  /*dff0*/  IMAD.X R13, RZ, RZ, R5.reuse, P2 ;  /* 0x000000ffff0d7224 */ /* 0x100fe200010e0605 */
[----:B------:R-:W-:Y:S01]  /*e000*/  LOP3.LUT R126, R126, R127, RZ, 0x3c, !PT ;  /* 0x0000007f7e7e7212 */ /* 0x000fe200078e3cff */
[----:B------:R-:W-:Y:S01]  /*e010*/  IMAD.X R127, RZ, RZ, R5, P5 ;  /* 0x000000ffff7f7224 */ /* 0x000fe200028e0605 */
[----:B------:R-:W-:-:S02]  /*e020*/  LOP3.LUT R134, R135, 0x380, RZ, 0xc0, !PT ;  /* 0x0000038087867812 */ /* 0x000fc400078ec0ff */
[C---:B------:R-:W-:Y:S02]  /*e030*/  IADD3 R101, P1, R4.reuse, 0x2060, RZ ;  /* 0x0000206004657810 */ /* 0x040fe40007f3e0ff */
[----:B------:R-:W-:Y:S02]  /*e040*/  IADD3 R105, P2, R4, 0x4000, RZ ;  /* 0x0000400004697810 */ /* 0x000fe40007f5e0ff */
[----:B------:R-:W-:Y:S01]  /*e050*/  LOP3.LUT R80, R80, R81, RZ, 0x3c, !PT ;  /* 0x0000005150507212 */ /* 0x000fe200078e3cff */
[--C-:B------:R-:W-:Y:S01]  /*e060*/  IMAD.X R81, RZ, RZ, R93.reuse, P3 ;  /* 0x000000ffff517224 */ /* 0x100fe200018e065d */
[----:B------:R-:W-:Y:S01]  /*e070*/  LOP3.LUT R76, R76, R77, RZ, 0x3c, !PT ;  /* 0x0000004d4c4c7212 */ /* 0x000fe200078e3cff */
[----:B------:R-:W-:Y:S01]  /*e080*/  IMAD.X R77, RZ, RZ, R93, P4 ;  /* 0x000000ffff4d7224 */ /* 0x000fe200020e065d */
[----:B------:R-:W-:Y:S02]  /*e090*/  SHF.R.U64 R32, R32, 0x3, RZ ;  /* 0x0000000320207819 */ /* 0x000fe400000012ff */
[----:B------:R-:W-:-:S02]  /*e0a0*/  IADD3 R73, P5, R92, 0x3000, RZ ;  /* 0x000030005c497810 */ /* 0x000fc40007fbe0ff */
[C---:B------:R-:W-:Y:S02]  /*e0b0*/  IADD3 R53, P3, R92.reuse, 0x8000, RZ ;  /* 0x000080005c357810 */ /* 0x040fe40007f7e0ff */
[----:B------:R-:W-:Y:S02]  /*e0c0*/  IADD3 R45, P4, R92, 0x9000, RZ ;  /* 0x000090005c2d7810 */ /* 0x000fe40007f9e0ff */
[----:B------:R-:W-:Y:S02]  /*e0d0*/  SHF.R.U64 R134, R134, 0x3, RZ ;  /* 0x0000000386867819 */ /* 0x000fe400000012ff */
[----:B------:R-:W-:Y:S02]  /*e0e0*/  LOP3.LUT R100, R101, 0x380, RZ, 0xc0, !PT ;  /* 0x0000038065647812 */ /* 0x000fe400078ec0ff */
[----:B------:R-:W-:Y:S02]  /*e0f0*/  LOP3.LUT R104, R105, 0x380, RZ, 0xc0, !PT ;  /* 0x0000038069687812 */ /* 0x000fe400078ec0ff */
[----:B------:R-:W-:Y:S01]  /*e100*/  LOP3.LUT R32, R32, R33, RZ, 0x3c, !PT ;  /* 0x0000002120207212 */ /* 0x000fe200078e3cff */
[----:B------:R-:W-:Y:S01]  /*e110*/  IMAD.X R33, RZ, RZ, R5, P6 ;  /* 0x000000ffff217224 */ /* 0x000fe200030e0605 */
[----:B------:R-:W-:-:S02]  /*e120*/  LOP3.LUT R72, R73, 0x380, RZ, 0xc0, !PT ;  /* 0x0000038049487812 */ /* 0x000fc400078ec0ff */
[----:B------:R-:W-:Y:S02]  /*e130*/  LOP3.LUT R52, R53, 0x380, RZ, 0xc0, !PT ;  /* 0x0000038035347812 */ /* 0x000fe400078ec0ff */
[----:B------:R-:W-:Y:S02]  /*e140*/  LOP3.LUT R44, R45, 0x380, RZ, 0xc0, !PT ;  /* 0x000003802d2c7812 */ /* 0x000fe400078ec0ff */
[----:B------:R-:W-:Y:S02]  /*e150*/  IADD3 R131, P6, R4, 0x6000, RZ ;  /* 0x0000600004837810 */ /* 0x000fe40007fde0ff */
[----:B------:R-:W-:Y:S01]  /*e160*/  LOP3.LUT R134, R134, R135, RZ, 0x3c, !PT ;  /* 0x0000008786867212 */ /* 0x000fe200078e3cff */
[----:B------:R-:W-:Y:S01]  /*e170*/  IMAD.X R135, RZ, RZ, R5, P0 ;  /* 0x000000ffff877224 */ /* 0x000fe200000e0605 */
[----:B------:R-:W-:Y:S02]  /*e180*/  SHF.R.U64 R100, R100, 0x3, RZ ;  /* 0x0000000364647819 */ /* 0x000fe400000012ff */
[----:B------:R-:W-:-:S02]  /*e190*/  SHF.R.U64 R104, R104, 0x3, RZ ;  /* 0x0000000368687819 */ /* 0x000fc400000012ff */
[----:B------:R-:W-:Y:S02]  /*e1a0*/  IADD3 R65, P0, R92, 0x5000, RZ ;  /* 0x000050005c417810 */ /* 0x000fe40007f1e0ff */
[----:B------:R-:W-:Y:S02]  /*e1b0*/  SHF.R.U64 R72, R72, 0x3, RZ ;  /* 0x0000000348487819 */ /* 0x000fe400000012ff */
        /* <DEDUP_REMOVED lines=8> */
[----:B------:R-:W-:Y:S01]  /*e240*/  LOP3.LUT R72, R72, R73, RZ, 0x3c, !PT ;  /* 0x0000004948487212 */ /* 0x000fe200078e3cff */
[----:B------:R-:W-:Y:S01]  /*e250*/  IMAD.X R73, RZ, RZ, R93, P5 ;  /* 0x000000ffff497224 */ /* 0x000fe200028e065d */
[C---:B------:R-:W-:Y:S02]  /*e260*/  IADD3 R9, P1, R4.reuse, 0x6040, RZ ;  /* 0x0000604004097810 */ /* 0x040fe40007f3e0ff */
[----:B------:R-:W-:Y:S02]  /*e270*/  IADD3 R11, P2, R4, 0x6060, RZ ;  /* 0x00006060040b7810 */ /* 0x000fe40007f5e0ff */
[----:B------:R-:W-:Y:S02]  /*e280*/  LOP3.LUT R52, R52, R53, RZ, 0x3c, !PT ;  /* 0x0000003534347212 */ /* 0x000fe400078e3cff */
[----:B------:R-:W-:Y:S02]  /*e290*/  LOP3.LUT R44, R44, R45, RZ, 0x3c, !PT ;  /* 0x0000002d2c2c7212 */ /* 0x000fe400078e3cff */
[----:B------:R-:W-:-:S02]  /*e2a0*/  SHF.R.U64 R130, R130, 0x3, RZ ;  /* 0x0000000382827819 */ /* 0x000fc400000012ff */
[----:B------:R-:W-:Y:S02]  /*e2b0*/  LOP3.LUT R53, R4, 0x380, RZ, 0xc0, !PT ;  /* 0x0000038004357812 */ /* 0x000fe400078ec0ff */
[----:B------:R-:W-:Y:S02]  /*e2c0*/  IADD3 R45, P5, R92, 0xa000, RZ ;  /* 0x0000a0005c2d7810 */ /* 0x000fe40007fbe0ff */
[----:B------:R-:W-:Y:S02]  /*e2d0*/  SHF.R.U64 R64, R64, 0x3, RZ ;  /* 0x0000000340407819 */ /* 0x000fe400000012ff */
[----:B------:R-:W-:Y:S02]  /*e2e0*/  LOP3.LUT R8, R9, 0x380, RZ, 0xc0, !PT ;  /* 0x0000038009087812 */ /* 0x000fe400078ec0ff */
[----:B------:R-:W-:Y:S02]  /*e2f0*/  LOP3.LUT R10, R11, 0x380, RZ, 0xc0, !PT ;  /* 0x000003800b0a7812 */ /* 0x000fe400078ec0ff */
[----:B------:R-:W-:Y:S01]  /*e300*/  LOP3.LUT R130, R130, R131, RZ, 0x3c, !PT ;  /* 0x0000008382827212 */ /* 0x000fe200078e3cff */
[----:B------:R-:W-:Y:S01]  /*e310*/  IMAD.X R131, RZ, RZ, R5, P6 ;  /* 0x000000ffff837224 */ /* 0x000fe200030e0605 */
[----:B------:R-:W-:-:S02]  /*e320*/  SHF.R.U64 R53, R53, 0x3, RZ ;  /* 0x0000000335357819 */ /* 0x000fc400000012ff */
[----:B------:R-:W-:Y:S02]  /*e330*/  LOP3.LUT R40, R45, 0x380, RZ, 0xc0, !PT ;  /* 0x000003802d287812 */ /* 0x000fe400078ec0ff */
[----:B------:R-:W-:Y:S02]  /*e340*/  IADD3 R69, P6, R92, 0x4000, RZ ;  /* 0x000040005c457810 */ /* 0x000fe40007fde0ff */
[----:B------:R-:W-:Y:S01]  /*e350*/  LOP3.LUT R64, R64, R65, RZ, 0x3c, !PT ;  /* 0x0000004140407212 */ /* 0x000fe200078e3cff */
[----:B------:R-:W-:Y:S01]  /*e360*/  IMAD.X R65, RZ, RZ, R93, P0 ;  /* 0x000000ffff417224 */ /* 0x000fe200000e065d */
[----:B------:R-:W-:Y:S02]  /*e370*/  SHF.R.U64 R8, R8, 0x3, RZ ;  /* 0x0000000308087819 */ /* 0x000fe400000012ff */
[----:B------:R-:W-:Y:S02]  /*e380*/  SHF.R.U64 R10, R10, 0x3, RZ ;  /* 0x000000030a0a7819 */ /* 0x000fe400000012ff */
[----:B------:R-:W-:-:S02]  /*e390*/  IADD3 R7, P0, R92, 0xc000, RZ ;  /* 0x0000c0005c077810 */ /* 0x000fc40007f1e0ff */
[----:B------:R-:W-:Y:S01]  /*e3a0*/  LOP3.LUT R4, R53, R4, RZ, 0x3c, !PT ;  /* 0x0000000435047212 */ /* 0x000fe200078e3cff */
[----:B------:R-:W-:Y:S01]  /*e3b0*/  IMAD.X R53, RZ, RZ, R93, P3 ;  /* 0x000000ffff357224 */ /* 0x000fe200018e065d */
        /* <DEDUP_REMOVED lines=9> */
[----:B------:R-:W-:Y:S02]  /*e450*/  MOV R89, R4 ;  /* 0x0000000400597202 */ /* 0x000fe40000000f00 */
[----:B------:R-:W-:Y:S02]  /*e460*/  F2FP.F16.F32.PACK_AB R5, R27, R26 ;  /* 0x0000001a1b05723e */ /* 0x000fe400000000ff */
[----:B------:R-:W-:Y:S02]  /*e470*/  SHF.R.U64 R68, R68, 0x3, RZ ;  /* 0x0000000344447819 */ /* 0x000fe400000012ff */
[----:B------:R-:W-:Y:S02]  /*e480*/  IADD3 R27, P4, R92, 0xf000, RZ ;  /* 0x0000f0005c1b7810 */ /* 0x000fe40007f9e0ff */
[----:B------:R-:W-:-:S02]  /*e490*/  SHF.R.U64 R20, R20, 0x3, RZ ;  /* 0x0000000314147819 */ /* 0x000fc400000012ff */
[----:B------:R-:W-:Y:S01]  /*e4a0*/  LOP3.LUT R68, R68, R69, RZ, 0x3c, !PT ;  /* 0x0000004544447212 */ /* 0x000fe200078e3cff */
[--C-:B------:R-:W-:Y:S01]  /*e4b0*/  IMAD.X R69, RZ, RZ, R93.reuse, P6 ;  /* 0x000000ffff457224 */ /* 0x100fe200030e065d */
[----:B------:R-:W-:Y:S01]  /*e4c0*/  LOP3.LUT R26, R27, 0x380, RZ, 0xc0, !PT ;  /* 0x000003801b1a7812 */ /* 0x000fe200078ec0ff */
[----:B------:R-:W-:Y:S01]  /*e4d0*/  IMAD.X R97, RZ, RZ, R93, P4 ;  /* 0x000000ffff617224 */ /* 0x000fe200020e065d */
[C---:B------:R-:W-:Y:S02]  /*e4e0*/  IADD3 R61, P1, R92.reuse, 0x6000, RZ ;  /* 0x000060005c3d7810 */ /* 0x040fe40007f3e0ff */
[C---:B------:R-:W-:Y:S02]  /*e4f0*/  IADD3 R57, P2, R92.reuse, 0x7000, RZ ;  /* 0x000070005c397810 */ /* 0x040fe40007f5e0ff */
[----:B------:R-:W-:Y:S02]  /*e500*/  IADD3 R37, P6, R92, 0xb000, RZ ;  /* 0x0000b0005c257810 */ /* 0x000fe40007fde0ff */
[----:B------:R-:W-:-:S02]  /*e510*/  LOP3.LUT R20, R20, R7, RZ, 0x3c, !PT ;  /* 0x0000000714147212 */ /* 0x000fc400078e3cff */
[----:B------:R-:W-:Y:S01]  /*e520*/  F2FP.F16.F32.PACK_AB R4, R21, R208 ;  /* 0x000000d01504723e */ /* 0x000fe200000000ff */
[----:B------:R-:W-:Y:S01]  /*e530*/  IMAD.X R21, RZ, RZ, R93, P0 ;  /* 0x000000ffff157224 */ /* 0x000fe200000e065d */
[----:B------:R-:W-:Y:S02]  /*e540*/  F2FP.F16.F32.PACK_AB R7, R31, R30 ;  /* 0x0000001e1f07723e */ /* 0x000fe400000000ff */
[----:B------:R-:W-:Y:S02]  /*e550*/  SHF.R.U64 R26, R26, 0x3, RZ ;  /* 0x000000031a1a7819 */ /* 0x000fe400000012ff */
[----:B------:R-:W-:Y:S01]  /*e560*/  LOP3.LUT R60, R61, 0x380, RZ, 0xc0, !PT ;  /* 0x000003803d3c7812 */ /* 0x000fe200078ec0ff */
[----:B------:R0:W-:Y:S01]  /*e570*/  STSM.16.M88.4 [R89], R4 ;  /* 0x0000000459007844 */ /* 0x0001e20000000200 */
[----:B------:R-:W-:Y:S02]  /*e580*/  LOP3.LUT R56, R57, 0x380, RZ, 0xc0, !PT ;  /* 0x0000038039387812 */ /* 0x000fe400078ec0ff */
[----:B------:R-:W-:-:S02]  /*e590*/  LOP3.LUT R36, R37, 0x380, RZ, 0xc0, !PT ;  /* 0x0000038025247812 */ /* 0x000fc400078ec0ff */
[----:B------:R-:W-:Y:S02]  /*e5a0*/  LOP3.LUT R31, R92, 0x380, RZ, 0xc0, !PT ;  /* 0x000003805c1f7812 */ /* 0x000fe400078ec0ff */
[----:B------:R-:W-:Y:S02]  /*e5b0*/  LOP3.LUT R96, R26, R27, RZ, 0x3c, !PT ;  /* 0x0000001b1a607212 */ /* 0x000fe400078e3cff */
[----:B------:R-:W-:Y:S02]  /*e5c0*/  SHF.R.U64 R60, R60, 0x3, RZ ;  /* 0x000000033c3c7819 */ /* 0x000fe400000012ff */
[----:B------:R-:W-:Y:S02]  /*e5d0*/  SHF.R.U64 R56, R56, 0x3, RZ ;  /* 0x0000000338387819 */ /* 0x000fe400000012ff */
[----:B------:R-:W-:Y:S02]  /*e5e0*/  MOV R26, R12 ;  /* 0x0000000c001a7202 */ /* 0x000fe40000000f00 */
[----:B------:R-:W-:-:S02]  /*e5f0*/  SHF.R.U64 R36, R36, 0x3, RZ ;  /* 0x0000000324247819 */ /* 0x000fc400000012ff */
[----:B0-----:R-:W-:Y:S02]  /*e600*/  F2FP.F16.F32.PACK_AB R4, R211, R213 ;  /* 0x000000d5d304723e */ /* 0x001fe400000000ff */
[----:B------:R-:W-:Y:S02]  /*e610*/  F2FP.F16.F32.PACK_AB R5, R35, R34 ;  /* 0x000000222305723e */ /* 0x000fe400000000ff */
[----:B------:R-:W-:Y:S02]  /*e620*/  F2FP.F16.F32.PACK_AB R6, R209, R212 ;  /* 0x000000d4d106723e */ /* 0x000fe400000000ff */
[----:B------:R-:W-:Y:S02]  /*e630*/  F2FP.F16.F32.PACK_AB R7, R39, R38 ;  /* 0x000000262707723e */ /* 0x000fe400000000ff */
[----:B------:R-:W-:Y:S02]  /*e640*/  SHF.R.U64 R31, R31, 0x3, RZ ;  /* 0x000000031f1f7819 */ /* 0x000fe400000012ff */
[----:B------:R-:W-:Y:S01]  /*e650*/  MOV R38, R8 ;  /* 0x0000000800267202 */ /* 0x000fe20000000f00 */
[----:B------:R0:W-:Y:S01]  /*e660*/  STSM.16.M88.4 [R26], R4 ;  /* 0x000000041a007844 */ /* 0x0001e20000000200 */
[----:B------:R-:W-:-:S02]  /*e670*/  MOV R39, R10 ;  /* 0x0000000a00277202 */ /* 0x000fc40000000f00 */
[----:B------:R-:W-:Y:S01]  /*e680*/  LOP3.LUT R60, R60, R61, RZ, 0x3c, !PT ;  /* 0x0000003d3c3c7212 */ /* 0x000fe200078e3cff */
[--C-:B------:R-:W-:Y:S01]  /*e690*/  IMAD.X R61, RZ, RZ, R93.reuse, P1 ;  /* 0x000000ffff3d7224 */ /* 0x100fe200008e065d */
[----:B------:R-:W-:Y:S01]  /*e6a0*/  LOP3.LUT R56, R56, R57, RZ, 0x3c, !PT ;  /* 0x0000003938387212 */ /* 0x000fe200078e3cff */
[----:B------:R-:W-:Y:S01]  /*e6b0*/  IMAD.X R57, RZ, RZ, R93, P2 ;  /* 0x000000ffff397224 */ /* 0x000fe200010e065d */
[----:B------:R-:W-:Y:S02]  /*e6c0*/  MOV R168, R14 ;  /* 0x0000000e00a87202 */ /* 0x000fe40000000f00 */
[----:B------:R-:W-:Y:S02]  /*e6d0*/  F2FP.F16.F32.PACK_AB R8, R206, R210 ;  /* 0x000000d2ce08723e */ /* 0x000fe400000000ff */
[----:B------:R-:W-:Y:S02]  /*e6e0*/  F2FP.F16.F32.PACK_AB R9, R43, R42 ;  /* 0x0000002a2b09723e */ /* 0x000fe400000000ff */
[----:B------:R-:W-:-:S02]  /*e6f0*/  F2FP.F16.F32.PACK_AB R10, R203, R207 ;  /* 0x000000cfcb0a723e */ /* 0x000fc400000000ff */
[----:B------:R-:W-:Y:S02]  /*e700*/  F2FP.F16.F32.PACK_AB R11, R47, R46 ;  /* 0x0000002e2f0b723e */ /* 0x000fe400000000ff */
[----:B------:R-:W-:Y:S02]  /*e710*/  LOP3.LUT R36, R36, R37, RZ, 0x3c, !PT ;  /* 0x0000002524247212 */ /* 0x000fe400078e3cff */
[----:B------:R-:W-:Y:S01]  /*e720*/  MOV R188, R24 ;  /* 0x0000001800bc7202 */ /* 0x000fe20000000f00 */
[----:B------:R-:W-:Y:S01]  /*e730*/  STSM.16.M88.4 [R168], R8 ;  /* 0x00000008a8007844 */ /* 0x000fe20000000200 */
[----:B------:R-:W-:Y:S02]  /*e740*/  F2FP.F16.F32.PACK_AB R12, R201, R204 ;  /* 0x000000ccc90c723e */ /* 0x000fe400000000ff */
[----:B------:R-:W-:Y:S02]  /*e750*/  F2FP.F16.F32.PACK_AB R13, R51, R50 ;  /* 0x00000032330d723e */ /* 0x000fe400000000ff */
[----:B------:R-:W-:-:S02]  /*e760*/  F2FP.F16.F32.PACK_AB R14, R199, R202 ;  /* 0x000000cac70e723e */ /* 0x000fc400000000ff */
[----:B------:R-:W-:Y:S02]  /*e770*/  F2FP.F16.F32.PACK_AB R15, R55, R54 ;  /* 0x00000036370f723e */ /* 0x000fe400000000ff */
[C---:B------:R-:W-:Y:S02]  /*e780*/  IADD3 R85, P1, R92.reuse, 0xd000, RZ ;  /* 0x0000d0005c557810 */ /* 0x040fe40007f3e0ff */
[----:B------:R-:W-:Y:S01]  /*e790*/  IADD3 R37, P2, R92, 0xe000, RZ ;  /* 0x0000e0005c257810 */ /* 0x000fe20007f5e0ff */
[----:B------:R-:W-:Y:S01]  /*e7a0*/  STSM.16.M88.4 [R188], R12 ;  /* 0x0000000cbc007844 */ /* 0x000fe20000000200 */
[----:B------:R-:W-:Y:S02]  /*e7b0*/  MOV R205, R28 ;  /* 0x0000001c00cd7202 */ /* 0x000fe40000000f00 */
[----:B0-----:R-:W-:Y:S01]  /*e7c0*/  F2FP.F16.F32.PACK_AB R4, R197, R200 ;  /* 0x000000c8c504723e */ /* 0x001fe200000000ff */
[----:B------:R-:W-:Y:S01]  /*e7d0*/  IMAD.X R89, RZ, RZ, R93, P2 ;  /* 0x000000ffff597224 */ /* 0x000fe200010e065d */
[----:B------:R-:W-:-:S02]  /*e7e0*/  F2FP.F16.F32.PACK_AB R5, R59, R58 ;  /* 0x0000003a3b05723e */ /* 0x000fc400000000ff */
[----:B------:R-:W-:Y:S02]  /*e7f0*/  F2FP.F16.F32.PACK_AB R6, R183, R198 ;  /* 0x000000c6b706723e */ /* 0x000fe400000000ff */
[----:B------:R-:W-:Y:S02]  /*e800*/  F2FP.F16.F32.PACK_AB R7, R63, R62 ;  /* 0x0000003e3f07723e */ /* 0x000fe400000000ff */
[----:B------:R-:W-:Y:S02]  /*e810*/  LOP3.LUT R92, R31, R92, RZ, 0x3c, !PT ;  /* 0x0000005c1f5c7212 */ /* 0x000fe400078e3cff */
[----:B------:R-:W-:Y:S01]  /*e820*/  MOV R32, R32 ;  /* 0x0000002000207202 */ /* 0x000fe20000000f00 */
[----:B------:R-:W-:Y:S01]  /*e830*/  STSM.16.M88.4 [R205], R4 ;  /* 0x00000004cd007844 */ /* 0x000fe20000000200 */
[----:B------:R-:W-:Y:S02]  /*e840*/  F2FP.F16.F32.PACK_AB R24, R181, R196 ;  /* 0x000000c4b518723e */ /* 0x000fe400000000ff */
        /* <DEDUP_REMOVED lines=21> */
[----:B--2---:R-:W-:-:S02]  /*e9a0*/  F2FP.F16.F32.PACK_AB R48, R169, R172 ;  /* 0x000000aca930723e */ /* 0x004fc400000000ff */
[----:B------:R-:W-:Y:S02]  /*e9b0*/  F2FP.F16.F32.PACK_AB R4, R164, R167 ;  /* 0x000000a7a404723e */ /* 0x000fe400000000ff */
        /* <DEDUP_REMOVED lines=10> */
[----:B-1----:R-:W-:Y:S01]  /*ea60*/  ISETP.NE.AND P3, PT, R41, RZ, PT ;  /* 0x000000ff2900720c */ /* 0x002fe20003f65270 */
[----:B------:R-:W-:Y:S01]  /*ea70*/  IMAD.X R41, RZ, RZ, R93, P5 ;  /* 0x000000ffff297224 */ /* 0x000fe200028e065d */
[----:B------:R-:W-:Y:S01]  /*ea80*/  MOV R126, R126 ;  /* 0x0000007e007e7202 */ /* 0x000fe20000000f00 */
[----:B------:R0:W-:Y:S01]  /*ea90*/  STSM.16.M88.4 [R122], R8 ;  /* 0x000000087a007844 */ /* 0x0001e20000000200 */
[----:B------:R-:W-:Y:S02]  /*eaa0*/  MOV R101, R130 ;  /* 0x0000008200657202 */ /* 0x000fe40000000f00 */
[----:B------:R-:W-:Y:S01]  /*eab0*/  F2FP.F16.F32.PACK_AB R123, R156, R155 ;  /* 0x0000009b9c7b723e */ /* 0x000fe200000000ff */
[----:B------:R1:W-:Y:S01]  /*eac0*/  STSM.16.M88.4 [R126], R112 ;  /* 0x000000707e007844 */ /* 0x0003e20000000200 */
[----:B------:R-:W-:-:S02]  /*ead0*/  MOV R134, R134 ;  /* 0x0000008600867202 */ /* 0x000fc40000000f00 */
[----:B------:R-:W-:Y:S02]  /*eae0*/  F2FP.F16.F32.PACK_AB R130, R133, R132 ;  /* 0x000000848582723e */ /* 0x000fe400000000ff */
[----:B------:R-:W-:Y:S02]  /*eaf0*/  F2FP.F16.F32.PACK_AB R131, R161, R160 ;  /* 0x000000a0a183723e */ /* 0x000fe400000000ff */
[----:B------:R-:W-:Y:S02]  /*eb00*/  LOP3.LUT R84, R85, 0x380, RZ, 0xc0, !PT ;  /* 0x0000038055547812 */ /* 0x000fe400078ec0ff */
[----:B------:R-:W-:Y:S02]  /*eb10*/  LOP3.LUT R88, R37, 0x380, RZ, 0xc0, !PT ;  /* 0x0000038025587812 */ /* 0x000fe400078ec0ff */
[----:B------:R-:W-:Y:S02]  /*eb20*/  SHF.R.U64 R84, R84, 0x3, RZ ;  /* 0x0000000354547819 */ /* 0x000fe400000012ff */
[----:B0-----:R-:W-:-:S02]  /*eb30*/  F2FP.F16.F32.PACK_AB R122, R125, R124 ;  /* 0x0000007c7d7a723e */ /* 0x001fc400000000ff */
[----:B------:R-:W-:Y:S02]  /*eb40*/  SHF.R.U64 R88, R88, 0x3, RZ ;  /* 0x0000000358587819 */ /* 0x000fe400000012ff */
[----:B------:R-:W-:Y:S01]  /*eb50*/  LOP3.LUT R84, R84, R85, RZ, 0x3c, !PT ;  /* 0x0000005554547212 */ /* 0x000fe200078e3cff */
[----:B------:R1:W-:Y:S01]  /*eb60*/  STSM.16.M88.4 [R101], R120 ;  /* 0x0000007865007844 */ /* 0x0003e20000000200 */
[----:B------:R-:W-:Y:S01]  /*eb70*/  LOP3.LUT R88, R88, R37, RZ, 0x3c, !PT ;  /* 0x0000002558587212 */ /* 0x000fe200078e3cff */
[--C-:B------:R-:W-:Y:S02]  /*eb80*/  IMAD.X R37, RZ, RZ, R93.reuse, P6 ;  /* 0x000000ffff257224 */ /* 0x100fe400030e065d */
[----:B------:R1:W-:Y:S01]  /*eb90*/  STSM.16.M88.4 [R134], R128 ;  /* 0x0000008086007844 */ /* 0x0003e20000000200 */
[----:B------:R-:W-:-:S03]  /*eba0*/  IMAD.X R85, RZ, RZ, R93, P1 ;  /* 0x000000ffff557224 */ /* 0x000fc600008e065d */
[----:B------:R1:W-:Y:S04]  /*ebb0*/  STSM.16.M88.4 [R38], R136 ;  /* 0x0000008826007844 */ /* 0x0003e80000000200 */
[----:B------:R1:W-:Y:S01]  /*ebc0*/  STSM.16.M88.4 [R39], R144 ;  /* 0x0000009027007844 */ /* 0x0003e20000000200 */
[----:B------:R-:W-:Y:S06]  /*ebd0*/  BAR.SYNC.DEFER_BLOCKING 0x1, 0x100 ;  /* 0x0044000000007b1d */ /* 0x000fec0000010000 */
[----:B------:R-:W-:Y:S05]  /*ebe0*/  @P3 BRA `(.L_x_4413) ;  /* 0x0000000000b83947 */ /* 0x000fea0003800000 */
        /* <DEDUP_REMOVED lines=17> */
[----:B------:R-:W2:Y:S01]  /*ed00*/  @P0 LDC R6, c[0x0][0xcf0] ;  /* 0x00033c00ff060b82 */ /* 0x000ea20000000800 */
[----:B0-----:R-:W-:-:S05]  /*ed10*/  @P0 IMAD.HI.U32 R5, R10, R5, RZ ;  /* 0x000000050a050227 */ /* 0x001fca00078e00ff */
[----:B--2---:R-:W-:-:S04]  /*ed20*/  @P0 SHF.R.U32.HI R4, RZ, R6, R5 ;  /* 0x00000006ff040219 */ /* 0x004fc80000011605 */
        /* <DEDUP_REMOVED lines=23> */
[----:B------:R-:W2:Y:S08]  /*eea0*/  SHFL.IDX PT, R7, R11, 0x1, 0x1c1f ;  /* 0x003c1f000b077f89 */ /* 0x000eb000000e0000 */
[----:B0-----:R0:W-:Y:S04]  /*eeb0*/  @!P1 ST.E desc[UR44][R4.64], R3 ;  /* 0x0000000304009985 */ /* 0x0011e8000c10192c */
[----:B--2---:R0:W-:Y:S02]  /*eec0*/  @!P0 ST.E desc[UR44][R6.64], R0 ;  /* 0x0000000006008985 */ /* 0x0041e4000c10192c */
.L_x_4413:
[----:B------:R-:W2:Y:S01]  /*eed0*/  LDC R15, c[0x0][0xce8] ;  /* 0x00033a00ff0f7b82 */ /* 0x000ea20000000800 */
        /* <DEDUP_REMOVED lines=13> */
[----:B--2---:R-:W-:-:S03]  /*efb0*/  ISETP.NE.AND P2, PT, R15, 0x1, PT ;  /* 0x000000010f00780c */ /* 0x004fc60003f45270 */
        /* <DEDUP_REMOVED lines=18> */
[----:B-1----:R-:W5:Y:S01]  /*f0e0*/  LD.E.128 R36, desc[UR44][R36.64] ;  /* 0x0000002c24247980 */ /* 0x002f62000c101d00 */
[----:B------:R-:W-:Y:S01]  /*f0f0*/  SEL R0, RZ, 0xffffffff, P0 ;  /* 0xffffffffff007807 */ /* 0x000fe20000000000 */
[----:B------:R-:W-:Y:S01]  /*f100*/  UIMAD.WIDE.U32 UR6, UR42, UR8, URZ ;  /* 0x000000082a0672a5 */ /* 0x000fe2000f8e003f */
[----:B------:R-:W-:Y:S01]  /*f110*/  IMAD.SHL.U32 R8, R8, 0x8, RZ ;  /* 0x0000000808087824 */ /* 0x000fe200078e00ff */
[----:B------:R-:W-:Y:S01]  /*f120*/  UIMAD UR5, UR42, UR9, UR5 ;  /* 0x000000092a0572a4 */ /* 0x000fe2000f8e0205 */
[----:B------:R1:W5:Y:S01]  /*f130*/  LD.E.128 R4, desc[UR44][R20.64] ;  /* 0x0000002c14047980 */ /* 0x000362000c101d00 */
        /* <DEDUP_REMOVED lines=28> */
[----:B0-----:R-:W0:Y:S01]  /*f300*/  FENCE.VIEW.ASYNC.S ;  /* 0x00000000000073c6 */ /* 0x001e220000000000 */
[----:B------:R-:W-:Y:S01]  /*f310*/  IMAD R11, R15, R13, R14 ;  /* 0x0000000d0f0b7224 */ /* 0x000fe200078e020e */
[----:B------:R-:W-:Y:S01]  /*f320*/  ISETP.GE.AND P0, PT, R218, UR10, PT ;  /* 0x0000000ada007c0c */ /* 0x000fe2000bf06270 */
[----:B------:R-:W-:Y:S01]  /*f330*/  IMAD.U32 R9, RZ, RZ, UR5 ;  /* 0x00000005ff097e24 */ /* 0x000fe2000f8e00ff */
[----:B------:R-:W-:Y:S01]  /*f340*/  ULDC UR5, c[0x0][0xb88] ;  /* 0x0002e20000057ab9 */ /* 0x000fe20000000800 */
[----:B------:R-:W-:Y:S01]  /*f350*/  IMAD.SHL.U32 R19, R0, 0x20, RZ ;  /* 0x0000002000137824 */ /* 0x000fe200078e00ff */
[----:B------:R-:W-:Y:S01]  /*f360*/  SHF.R.S32.HI R0, RZ, 0x1f, R11 ;  /* 0x0000001fff007819 */ /* 0x000fe2000001140b */
[C---:B------:R-:W-:Y:S01]  /*f370*/  IMAD R13, R3.reuse, UR7, R12 ;  /* 0x00000007030d7c24 */ /* 0x040fe2000f8e020c */
[----:B------:R-:W-:Y:S01]  /*f380*/  BSSY B1, `(.L_x_4414) ;  /* 0x0000039000017945 */ /* 0x000fe20003800000 */
[----:B------:R-:W-:Y:S01]  /*f390*/  IMAD.WIDE.U32 R8, R3, UR6, R8 ;  /* 0x0000000603087c25 */ /* 0x000fe2000f8e0008 */
[----:B------:R-:W-:Y:S01]  /*f3a0*/  ULDC.64 UR6, c[0x0][0xbd8] ;  /* 0x0002f60000067ab9 */ /* 0x000fe20000000a00 */
[----:B------:R-:W-:-:S02]  /*f3b0*/  LOP3.LUT R10, R19, 0x20, R10, 0xe2, !PT ;  /* 0x00000020130a7812 */ /* 0x000fc400078ee20a */
[----:B------:R-:W-:Y:S01]  /*f3c0*/  IMAD.IADD R9, R9, 0x1, R13 ;  /* 0x0000000109097824 */ /* 0x000fe200078e020d */
[----:B------:R-:W-:Y:S01]  /*f3d0*/  SEL R3, RZ, 0x40, P0 ;  /* 0x00000040ff037807 */ /* 0x000fe20000000000 */
[----:B------:R-:W-:Y:S01]  /*f3e0*/  IMAD R0, R0, UR6, RZ ;  /* 0x0000000600007c24 */ /* 0x000fe2000f8e02ff */
[----:B------:R-:W-:Y:S01]  /*f3f0*/  ISETP.GE.AND P0, PT, R217, UR10, PT ;  /* 0x0000000ad9007c0c */ /* 0x000fe2000bf06270 */
[----:B------:R-:W-:Y:S01]  /*f400*/  VIADD R27, R215, UR41 ;  /* 0x00000029d71b7c36 */ /* 0x000fe20008000000 */
[----:B------:R-:W-:Y:S01]  /*f410*/  LOP3.LUT R3, R10, R3, RZ, 0xfc, !PT ;  /* 0x000000030a037212 */ /* 0x000fe200078efcff */
[----:B------:R-:W-:Y:S01]  /*f420*/  IMAD R28, R15, UR5, RZ ;  /* 0x000000050f1c7c24 */ /* 0x000fe2000f8e02ff */
[----:B------:R-:W-:Y:S01]  /*f430*/  SEL R10, RZ, 0x80, P0 ;  /* 0x00000080ff0a7807 */ /* 0x000fe20000000000 */
[C---:B------:R-:W-:Y:S02]  /*f440*/  IMAD R13, R11.reuse, UR7, R0 ;  /* 0x000000070b0d7c24 */ /* 0x040fe4000f8e0200 */
[----:B------:R-:W-:Y:S01]  /*f450*/  IMAD.WIDE.U32 R8, R11, UR6, R8 ;  /* 0x000000060b087c25 */ /* 0x000fe2000f8e0008 */
[----:B------:R-:W-:Y:S01]  /*f460*/  ISETP.GE.AND P1, PT, R27, R28, PT ;  /* 0x0000001c1b00720c */ /* 0x000fe20003f26270 */
[----:B------:R-:W-:-:S02]  /*f470*/  ULDC.64 UR6, c[0x0][0xb80] ;  /* 0x0002e00000067ab9 */ /* 0x000fc40000000a00 */
[----:B------:R-:W-:Y:S01]  /*f480*/  VIADD R0, R17, 0x38820 ;  /* 0x0003882011007836 */ /* 0x000fe20000000000 */
[----:B------:R-:W-:Y:S01]  /*f490*/  LEA R19, P2, R8, UR6, 0x1 ;  /* 0x0000000608137c11 */ /* 0x000fe2000f8408ff */
[----:B------:R-:W-:-:S03]  /*f4a0*/  IMAD.IADD R9, R9, 0x1, R13 ;  /* 0x0000000109097824 */ /* 0x000fc600078e020d */
[----:B------:R-:W-:Y:S02]  /*f4b0*/  PRMT R0, RZ, 0x654, R0 ;  /* 0x00000654ff007816 */ /* 0x000fe40000000000 */
[----:B------:R-:W-:Y:S02]  /*f4c0*/  LEA.HI.X R26, R8, UR7, R9, 0x1, P2 ;  /* 0x00000007081a7c11 */ /* 0x000fe400090f0c09 */
[----:B0-----:R0:W-:Y:S03]  /*f4d0*/  SYNCS.ARRIVE.TRANS64.RED.A1T0 RZ, [R0+URZ], RZ ;  /* 0x000000ff00ff79a7 */ /* 0x0011e6000810043f */
[----:B------:R1:W2:Y:S01]  /*f4e0*/  SHFL.IDX PT, R11, R26, RZ, 0x181f ;  /* 0x00181fff1a0b7589 */ /* 0x0002a200000e0000 */
[----:B0-----:R-:W-:-:S03]  /*f4f0*/  LOP3.LUT R0, R3, R10, RZ, 0xfc, !PT ;  /* 0x0000000a03007212 */ /* 0x001fc600078efcff */
[----:B------:R1:W0:Y:S01]  /*f500*/  SHFL.IDX PT, R10, R19, RZ, 0x181f ;  /* 0x00181fff130a7589 */ /* 0x00022200000e0000 */
[----:B------:R-:W-:Y:S05]  /*f510*/  @P1 BRA `(.L_x_4415) ;  /* 0x00000000007c1947 */ /* 0x000fea0003800000 */
[----:B------:R-:W-:Y:S02]  /*f520*/  ISETP.GE.AND P1, PT, R195, UR10, PT ;  /* 0x0000000ac3007c0c */ /* 0x000fe4000bf26270 */
[----:B------:R-:W-:Y:S02]  /*f530*/  ISETP.GE.AND P0, PT, R23, UR10, PT ;  /* 0x0000000a17007c0c */ /* 0x000fe4000bf06270 */
[----:B------:R-:W-:Y:S02]  /*f540*/  ISETP.GE.AND P5, PT, R194, UR10, PT ;  /* 0x0000000ac2007c0c */ /* 0x000fe4000bfa6270 */
[----:B------:R-:W-:-:S07]  /*f550*/  ISETP.GE.AND P3, PT, R193, UR10, PT ;  /* 0x0000000ac1007c0c */ /* 0x000fce000bf66270 */
[-C--:B0-----:R-:W-:Y:S02]  /*f560*/  @!P1 LEA R12, P2, R195, R10.reuse, 0x1 ;  /* 0x0000000ac30c9211 */ /* 0x081fe400078408ff */
        /* <DEDUP_REMOVED lines=10> */
[CC--:B-1----:R-:W-:Y:S01]  /*f610*/  @!P3 LEA R20, P6, R193.reuse, R10.reuse, 0x1 ;  /* 0x0000000ac114b211 */ /* 0x0c2fe200078c08ff */
[----:B------:R3:W-:Y:S03]  /*f620*/  @!P5 ST.E.128 desc[UR44][R14.64], R68 ;  /* 0x000000440e00d985 */ /* 0x0007e6000c101d2c */
[----:B------:R-:W-:Y:S02]  /*f630*/  @!P3 LEA.HI.X R21, R193, R11, R225, 0x1, P6 ;  /* 0x0000000bc115b211 */ /* 0x000fe400030f0ce1 */
[----:B0-----:R-:W-:-:S03]  /*f640*/  @!P2 LEA R8, P5, R192, R10, 0x1 ;  /* 0x0000000ac008a211 */ /* 0x001fc600078a08ff */
        /* <DEDUP_REMOVED lines=12> */
.L_x_4415:
[----:B------:R-:W-:Y:S05]  /*f710*/  BSYNC B1 ;  /* 0x0000000000017941 */ /* 0x000fea0003800000 */
.L_x_4414:
        /* <DEDUP_REMOVED lines=12> */
[----:B------:R-:W-:Y:S01]  /*f7e0*/  @!P3 LEA R10, P6, R194, R6, 0x1 ;  /* 0x00000006c20ab211 */ /* 0x000fe200078c08ff */
        /* <DEDUP_REMOVED lines=12> */
[----:B-1----:R-:W-:Y:S02]  /*f8b0*/  @P4 LEA R20, P5, R218, R6, 0x1 ;  /* 0x00000006da144211 */ /* 0x002fe400078a08ff */
        /* <DEDUP_REMOVED lines=12> */
.L_x_4412:
        /* <DEDUP_REMOVED lines=57> */
.L_x_4418:
[----:B------:R-:W-:Y:S05]  /*fd10*/  BSYNC B1 ;  /* 0x0000000000017941 */ /* 0x000fea0003800000 */
.L_x_4417:
        /* <DEDUP_REMOVED lines=48> */
[----:B------:R-:W-:Y:S02]  /*10020*/  IMAD R3, R7, UR7, R0 ;  /* 0x0000000707037c24 */ /* 0x000fe4000f8e0200 */
[----:B------:R-:W-:Y:S02]  /*10030*/  VIADD R0, R215, UR41 ;  /* 0x00000029d7007c36 */ /* 0x000fe40008000000 */
[----:B------:R-:W-:-:S02]  /*10040*/  IMAD R25, R10, UR5, RZ ;  /* 0x000000050a197c24 */ /* 0x000fc4000f8e02ff */
[----:B------:R-:W-:Y:S01]  /*10050*/  IMAD.WIDE.U32 R4, R7, UR6, R4 ;  /* 0x0000000607047c25 */ /* 0x000fe2000f8e0004 */
[----:B------:R-:W-:Y:S01]  /*10060*/  SEL R7, RZ, 0x40, P0 ;  /* 0x00000040ff077807 */ /* 0x000fe20000000000 */
[----:B------:R-:W-:Y:S01]  /*10070*/  ULDC.64 UR6, c[0x0][0xb80] ;  /* 0x0002e00000067ab9 */ /* 0x000fe20000000a00 */
[----:B------:R-:W-:Y:S01]  /*10080*/  ISETP.GE.AND P0, PT, R0, R25, PT ;  /* 0x000000190000720c */ /* 0x000fe20003f06270 */
[----:B------:R-:W-:Y:S01]  /*10090*/  IMAD.IADD R3, R5, 0x1, R3 ;  /* 0x0000000105037824 */ /* 0x000fe200078e0203 */
[----:B------:R-:W-:Y:S02]  /*100a0*/  LEA R19, P1, R4, UR6, 0x1 ;  /* 0x0000000604137c11 */ /* 0x000fe4000f8208ff */
        /* <DEDUP_REMOVED lines=38> */
.L_x_4420:
[----:B------:R-:W-:Y:S05]  /*10310*/  BSYNC B1 ;  /* 0x0000000000017941 */ /* 0x000fea0003800000 */
.L_x_4419:
        /* <DEDUP_REMOVED lines=36> */
.L_x_4416:
[----:B------:R-:W-:Y:S05]  /*10560*/  BSYNC B0 ;  /* 0x0000000000007941 */ /* 0x000fea0003800000 */
.L_x_4411:
[----:B------:R-:W-:Y:S02]  /*10570*/  ULDC UR5, c[0x0][0xd38] ;  /* 0x00034e0000057ab9 */ /* 0x000fe40000000800 */
[----:B------:R-:W-:-:S06]  /*10580*/  UISETP.GE.AND UP0, UPT, UR4, UR5, UPT ;  /* 0x000000050400728c */ /* 0x000fcc000bf06270 */
[----:B------:R-:W-:-:S13]  /*10590*/  PLOP3.LUT P0, PT, PT, PT, UP0, 0x80, 0x0 ;  /* 0x000000000000781c */ /* 0x000fda0003f0f008 */
[----:B------:R-:W-:Y:S05]  /*105a0*/  @!P0 BRA `(.L_x_4421) ;  /* 0xffffff0800a48947 */ /* 0x000fea000383ffff */
[----:B------:R-:W-:Y:S05]  /*105b0*/  EXIT ;  /* 0x000000000000794d */ /* 0x000fea0003800000 */
.L_x_4372:
        /* <DEDUP_REMOVED lines=39> */
[----:B------:R-:W-:Y:S01]  /*10830*/  STL [R1+0x28], RZ ;  /* 0x000028ff01007387 */ /* 0x000fe20000100800 */
        /* <DEDUP_REMOVED lines=8> */
.L_x_4534:
        /* <DEDUP_REMOVED lines=23> */
.L_x_4423:
[----:B------:R-:W-:Y:S01]  /*10a30*/  ULDC UR8, c[0x0][0xd54] ;  /* 0x0003550000087ab9 */ /* 0x000fe20000000800 */
[----:B------:R-:W-:Y:S01]  /*10a40*/  UMOV UR5, UR9 ;  /* 0x0000000900057c82 */ /* 0x000fe20008000000 */
[----:B------:R-:W-:-:S11]  /*10a50*/  UISETP.NE.AND UP0, UPT, UR8, 0x1, UPT ;  /* 0x000000010800788c */ /* 0x000fd6000bf05270 */
[----:B------:R-:W-:Y:S02]  /*10a60*/  @UP0 ULDC.64 UR10, c[0x0][0xd58] ;  /* 0x00035600000a0ab9 */ /* 0x000fe40000000a00 */
[----:B------:R-:W-:-:S04]  /*10a70*/  UIMAD.WIDE.U32 UR6, UR9, UR10, URZ ;  /* 0x0000000a090672a5 */ /* 0x000fc8000f8e003f */
[----:B------:R-:W-:-:S04]  /*10a80*/  @UP0 USHF.R.U32.HI UR5, URZ, UR11, UR7 ;  /* 0x0000000b3f050299 */ /* 0x000fc80008011607 */
[----:B------:R-:W-:-:S12]  /*10a90*/  UIMAD UR8, UR5, UR8, URZ ;  /* 0x00000008050872a4 */ /* 0x000fd8000f8e023f */
.L_x_4424:
[----:B------:R-:W-:Y:S01]  /*10aa0*/  ULOP3.LUT UR39, URZ, UR5, URZ, 0x33, !UPT ;  /* 0x000000053f277292 */ /* 0x000fe2000f8e333f */
[----:B------:R-:W-:Y:S01]  /*10ab0*/  BSSY B7, `(.L_x_4425) ;  /* 0x00005ad000077945 */ /* 0x000fe20003800000 */
[----:B------:R-:W-:Y:S01]  /*10ac0*/  ULDC UR10, c[0x0][0x448] ;  /* 0x00011200000a7ab9 */ /* 0x000fe20000000800 */
[----:B------:R-:W-:Y:S01]  /*10ad0*/  ULDC UR5, c[0x0][0xd3c] ;  /* 0x00034f0000057ab9 */ /* 0x000fe20000000800 */
[----:B------:R-:W-:Y:S01]  /*10ae0*/  UISETP.NE.AND UP1, UPT, UR10, 0x1, UPT ;  /* 0x000000010a00788c */ /* 0x000fe2000bf25270 */
[----:B------:R-:W-:Y:S01]  /*10af0*/  ULDC.64 UR6, c[0x0][0x418] ;  /* 0x0001060000067ab9 */ /* 0x000fe20000000a00 */
[----:B------:R-:W-:Y:S02]  /*10b00*/  UIADD3 UR39, UR39, UR5, URZ ;  /* 0x0000000527277290 */ /* 0x000fe4000fffe03f */
[----:B------:R-:W-:Y:S02]  /*10b10*/  UISETP.NE.U32.AND UP0, UPT, UR6, URZ, UPT ;  /* 0x0000003f0600728c */ /* 0x000fe4000bf05070 */
[----:B------:R-:W-:-:S02]  /*10b20*/  USHF.L.U32 UR5, UR39, 0x6, URZ ;  /* 0x0000000627057899 */ /* 0x000fc4000800063f */
[----:B------:R-:W-:Y:S02]  /*10b30*/  UISETP.NE.AND.EX UP0, UPT, UR7, URZ, UPT, UP0 ;  /* 0x0000003f0700728c */ /* 0x000fe4000bf05300 */
[----:B------:R-:W-:Y:S01]  /*10b40*/  UIADD3 UR5, UR5, 0x3f, URZ ;  /* 0x0000003f05057890 */ /* 0x000fe2000fffe03f */
[----:B------:R-:W-:Y:S01]  /*10b50*/  ULDC UR7, c[0x0][0x288] ;  /* 0x0000a20000077ab9 */ /* 0x000fe20000000800 */
        /* <DEDUP_REMOVED lines=51> */
.L_x_4426:
        /* <DEDUP_REMOVED lines=20> */
.L_x_4429:
[----:B------:R-:W-:Y:S05]  /*10fd0*/  BSYNC B6 ;  /* 0x0000000000067941 */ /* 0x000fea0003800000 */
.L_x_4428:
        /* <DEDUP_REMOVED lines=20> */
.L_x_4432:
        /* <DEDUP_REMOVED lines=15> */
.L_x_4431:
[----:B------:R-:W-:Y:S05]  /*11210*/  BSYNC B6 ;  /* 0x0000000000067941 */ /* 0x000fea0003800000 */
.L_x_4430:
        /* <DEDUP_REMOVED lines=22> */
[----:B------:R0:W-:Y:S01]  /*11380*/  STL [R1], R7 ;  /* 0x0000000701007387 */ /* 0x0001e20000100800 */
[----:B------:R-:W-:-:S03]  /*11390*/  SEL R16, R7, RZ, !P1 ;  /* 0x000000ff07107207 */ /* 0x000fc60004800000 */
[----:B------:R0:W-:Y:S01]  /*113a0*/  STL [R1+0xc], R8 ;  /* 0x00000c0801007387 */ /* 0x0001e20000100800 */
[----:B------:R-:W-:Y:S05]  /*113b0*/  BRA.DIV UR4, `(.L_x_4433) ;  /* 0x0000005a04707947 */ /* 0x000fea000b800000 */
[----:B------:R1:W2:Y:S02]  /*113c0*/  SHFL.IDX PT, R14, R4, RZ, 0x1f ;  /* 0x00001fff040e7589 */ /* 0x0002a400000e0000 */
.L_x_4550:
        /* <DEDUP_REMOVED lines=9> */
.L_x_4553:
        /* <DEDUP_REMOVED lines=22> */
.L_x_4436:
[----:B--2---:R-:W2:Y:S01]  /*115c0*/  LDL R2, [R1+0x8] ;  /* 0x0000080001027983 */ /* 0x004ea20000100800 */
[----:B------:R-:W-:Y:S01]  /*115d0*/  IMAD R0, R19, 0x8, R17 ;  /* 0x0000000813007824 */ /* 0x000fe200078e0211 */
[----:B--2---:R-:W-:-:S04]  /*115e0*/  SHF.L.U32 R2, R2, 0x1f, RZ ;  /* 0x0000001f02027819 */ /* 0x004fc800000006ff */
[----:B------:R-:W2:Y:S02]  /*115f0*/  SYNCS.PHASECHK.TRANS64.TRYWAIT P0, [R0+URZ+0x38840], R2 ;  /* 0x03884002000075a7 */ /* 0x000ea4000800017f */
[----:B--2---:R-:W-:Y:S05]  /*11600*/  @!P0 BRA `(.L_x_4437) ;  /* 0x00000058001c8947 */ /* 0x004fea0003800000 */
.L_x_4554:
        /* <DEDUP_REMOVED lines=11> */
.L_x_4438:
        /* <DEDUP_REMOVED lines=19> */
.L_x_4434:
        /* <DEDUP_REMOVED lines=24> */
.L_x_4440:
[----:B------:R-:W-:Y:S05]  /*11970*/  BSYNC B6 ;  /* 0x0000000000067941 */ /* 0x000fea0003800000 */
.L_x_4439:
[----:B------:R-:W2:Y:S01]  /*11980*/  S2R R2, SR_TID.X ;  /* 0x0000000000027919 */ /* 0x000ea20000002100 */
[----:B0-----:R-:W0:Y:S01]  /*11990*/  LDC R7, c[0x0][0x448] ;  /* 0x00011200ff077b82 */ /* 0x001e220000000800 */
[----:B------:R-:W-:Y:S01]  /*119a0*/  ULDC.64 UR6, c[0x0][0x2d8] ;  /* 0x0000b60000067ab9 */ /* 0x000fe20000000a00 */
[----:B------:R-:W-:Y:S01]  /*119b0*/  ULDC.64 UR8, c[0x0][0x2e0] ;  /* 0x0000b80000087ab9 */ /* 0x000fe20000000a00 */
[----:B-1----:R-:W1:Y:S01]  /*119c0*/  S2R R4, SR_TID.X ;  /* 0x0000000000047919 */ /* 0x002e620000002100 */
[----:B------:R-:W-:Y:S02]  /*119d0*/  UIMAD.WIDE.U32 UR4, UR36, UR6, URZ ;  /* 0x00000006240472a5 */ /* 0x000fe4000f8e003f */
[----:B------:R-:W-:-:S04]  /*119e0*/  UIMAD UR6, UR43, UR6, URZ ;  /* 0x000000062b0672a4 */ /* 0x000fc8000f8e023f */
[----:B------:R-:W-:Y:S02]  /*119f0*/  UIMAD UR6, UR36, UR7, UR6 ;  /* 0x00000007240672a4 */ /* 0x000fe4000f8e0206 */
[----:B------:R-:W-:Y:S02]  /*11a00*/  UIMAD UR7, UR37, UR8, URZ ;  /* 0x00000008250772a4 */ /* 0x000fe4000f8e023f */
[----:B------:R-:W-:Y:S02]  /*11a10*/  UIADD3 UR5, UR5, UR6, URZ ;  /* 0x0000000605057290 */ /* 0x000fe4000fffe03f */
[----:B------:R-:W-:Y:S02]  /*11a20*/  UIMAD UR6, UR42, UR9, UR7 ;  /* 0x000000092a0672a4 */ /* 0x000fe4000f8e0207 */
[----:B------:R-:W-:-:S04]  /*11a30*/  UIMAD.WIDE.U32 UR4, UR42, UR8, UR4 ;  /* 0x000000082a0472a5 */ /* 0x000fc8000f8e0004 */
[----:B------:R-:W-:Y:S01]  /*11a40*/  UIADD3 UR6, UR5, UR6, URZ ;  /* 0x0000000605067290 */ /* 0x000fe2000fffe03f */
[----:B0-----:R-:W-:Y:S01]  /*11a50*/  ISETP.NE.AND P0, PT, R7, 0x1, PT ;  /* 0x000000010700780c */ /* 0x001fe20003f05270 */
[----:B------:R-:W-:Y:S01]  /*11a60*/  IMAD.U32 R5, RZ, RZ, UR5 ;  /* 0x00000005ff057e24 */ /* 0x000fe2000f8e00ff */
[----:B--2---:R-:W-:Y:S01]  /*11a70*/  LOP3.LUT R0, R2, 0x7f, RZ, 0xc0, !PT ;  /* 0x0000007f02007812 */ /* 0x004fe200078ec0ff */
[----:B-1----:R-:W-:-:S03]  /*11a80*/  IMAD.SHL.U32 R4, R4, 0x10, RZ ;  /* 0x0000001004047824 */ /* 0x002fc600078e00ff */
[----:B------:R-:W-:-:S07]  /*11a90*/  SHF.R.U32.HI R0, RZ, 0x3, R0 ;  /* 0x00000003ff007819 */ /* 0x000fce0000011600 */
[----:B------:R-:W0:Y:S01]  /*11aa0*/  @P0 LDC R3, c[0x0][0x44c] ;  /* 0x00011300ff030b82 */ /* 0x000e220000000800 */
[----:B------:R-:W-:Y:S01]  /*11ab0*/  LOP3.LUT R4, R0, 0x70, R4, 0xf8, !PT ;  /* 0x0000007000047812 */ /* 0x000fe200078ef804 */
[----:B------:R-:W-:-:S04]  /*11ac0*/  IMAD.U32 R0, RZ, RZ, UR39 ;  /* 0x00000027ff007e24 */ /* 0x000fc8000f8e00ff */
[----:B------:R-:W-:Y:S02]  /*11ad0*/  IMAD R6, R0, 0x40, R4 ;  /* 0x0000004000067824 */ /* 0x000fe400078e0204 */
[----:B------:R-:W1:Y:S01]  /*11ae0*/  @P0 LDC R2, c[0x0][0x450] ;  /* 0x00011400ff020b82 */ /* 0x000e620000000800 */
[----:B------:R-:W-:Y:S01]  /*11af0*/  IMAD.U32 R4, RZ, RZ, UR4 ;  /* 0x00000004ff047e24 */ /* 0x000fe2000f8e00ff */
[----:B------:R-:W-:Y:S01]  /*11b00*/  ULDC.64 UR4, c[0x0][0x2d0] ;  /* 0x0000b40000047ab9 */ /* 0x000fe20000000a00 */
[----:B------:R-:W-:Y:S01]  /*11b10*/  IMAD.MOV.U32 R0, RZ, RZ, R6 ;  /* 0x000000ffff007224 */ /* 0x000fe200078e0006 */
[----:B------:R2:W-:Y:S04]  /*11b20*/  STL [R1+0x18], R6 ;  /* 0x0000180601007387 */ /* 0x0005e80000100800 */
[----:B------:R3:W5:Y:S01]  /*11b30*/  LDL R8, [R1+0x4] ;  /* 0x0000040001087983 */ /* 0x0007620000100800 */
[----:B0-----:R-:W-:-:S05]  /*11b40*/  @P0 IMAD.HI.U32 R3, R6, R3, RZ ;  /* 0x0000000306030227 */ /* 0x001fca00078e00ff */
[----:B-1----:R-:W-:Y:S01]  /*11b50*/  @P0 SHF.R.U32.HI R0, RZ, R2, R3 ;  /* 0x00000002ff000219 */ /* 0x002fe20000011603 */
[----:B------:R-:W-:Y:S02]  /*11b60*/  IMAD.MOV.U32 R2, RZ, RZ, R4 ;  /* 0x000000ffff027224 */ /* 0x000fe400078e0004 */
[----:B------:R-:W-:Y:S01]  /*11b70*/  IMAD.U32 R3, RZ, RZ, UR6 ;  /* 0x00000006ff037e24 */ /* 0x000fe2000f8e00ff */
[----:B------:R-:W-:Y:S01]  /*11b80*/  SHF.R.S32.HI R4, RZ, 0x1f, R0 ;  /* 0x0000001fff047819 */ /* 0x000fe20000011400 */
        /* <DEDUP_REMOVED lines=8> */
[----:B--2---:R-:W0:Y:S03]  /*11c10*/  S2R R6, SR_TID.X ;  /* 0x0000000000067919 */ /* 0x004e260000002100 */
[----:B------:R-:W-:Y:S01]  /*11c20*/  SHF.R.S32.HI R4, RZ, 0x1f, R0 ;  /* 0x0000001fff047819 */ /* 0x000fe20000011400 */
[----:B------:R-:W-:-:S04]  /*11c30*/  IMAD.WIDE.U32 R2, R0, UR4, R2 ;  /* 0x0000000400027c25 */ /* 0x000fc8000f8e0002 */
[----:B------:R-:W-:Y:S01]  /*11c40*/  IMAD R4, R4, UR4, RZ ;  /* 0x0000000404047c24 */ /* 0x000fe2000f8e02ff */
[----:B------:R-:W-:-:S03]  /*11c50*/  ULDC UR4, c[0x0][0x2b8] ;  /* 0x0000ae0000047ab9 */ /* 0x000fc60000000800 */
[----:B------:R-:W-:Y:S01]  /*11c60*/  IMAD R4, R0, UR5, R4 ;  /* 0x0000000500047c24 */ /* 0x000fe2000f8e0204 */
[----:B------:R-:W-:-:S03]  /*11c70*/  LEA R0, P1, R2, UR6, 0x1 ;  /* 0x0000000602007c11 */ /* 0x000fc6000f8208ff */
[----:B------:R-:W-:Y:S02]  /*11c80*/  IMAD.IADD R3, R3, 0x1, R4 ;  /* 0x0000000103037824 */ /* 0x000fe400078e0204 */
[----:B0-----:R-:W-:-:S05]  /*11c90*/  IMAD.SHL.U32 R9, R6, 0x8, RZ ;  /* 0x0000000806097824 */ /* 0x001fca00078e00ff */
[----:B------:R-:W-:Y:S02]  /*11ca0*/  LOP3.LUT R9, R9, 0x38, RZ, 0xc0, !PT ;  /* 0x0000003809097812 */ /* 0x000fe400078ec0ff */
[----:B------:R-:W-:Y:S02]  /*11cb0*/  LOP3.LUT R6, R6, 0x7f, RZ, 0xc0, !PT ;  /* 0x0000007f06067812 */ /* 0x000fe400078ec0ff */
[----:B------:R-:W-:Y:S01]  /*11cc0*/  ISETP.GE.AND P0, PT, R9, UR4, PT ;  /* 0x0000000409007c0c */ /* 0x000fe2000bf06270 */
[----:B------:R-:W-:Y:S01]  /*11cd0*/  UMOV UR4, 0xffffffff ;  /* 0xffffffff00047882 */ /* 0x000fe20000000000 */
[----:B------:R-:W-:Y:S02]  /*11ce0*/  LEA.HI.X R3, R2, UR7, R3, 0x1, P1 ;  /* 0x0000000702037c11 */ /* 0x000fe400088f0c03 */
[----:B------:R-:W-:Y:S01]  /*11cf0*/  SHF.R.U32.HI R10, RZ, 0x3, R6 ;  /* 0x00000003ff0a7819 */ /* 0x000fe20000011606 */
[----:B---3--:R-:W-:Y:S08]  /*11d00*/  BRA.DIV UR4, `(.L_x_4441) ;  /* 0x0000005204707947 */ /* 0x008ff0000b800000 */
[----:B------:R-:W0:Y:S01]  /*11d10*/  SHFL.IDX PT, R5, R0, RZ, 0x181f ;  /* 0x00181fff00057589 */ /* 0x000e2200000e0000 */
[----:B------:R-:W-:Y:S01]  /*11d20*/  IMAD.U32 R6, RZ, RZ, UR39 ;  /* 0x00000027ff067e24 */ /* 0x000fe2000f8e00ff */
[----:B------:R-:W-:Y:S02]  /*11d30*/  ULDC UR4, c[0x0][0x288] ;  /* 0x0000a20000047ab9 */ /* 0x000fe40000000800 */
[----:B------:R-:W1:Y:S01]  /*11d40*/  SHFL.IDX PT, R4, R3, RZ, 0x181f ;  /* 0x00181fff03047589 */ /* 0x000e6200000e0000 */
[----:B------:R-:W-:Y:S02]  /*11d50*/  IMAD R2, R7, UR4, RZ ;  /* 0x0000000407027c24 */ /* 0x000fe4000f8e02ff */
[----:B------:R-:W-:-:S04]  /*11d60*/  IMAD R10, R6, 0x40, R10 ;  /* 0x00000040060a7824 */ /* 0x000fc800078e020a */
[C---:B------:R-:W-:Y:S01]  /*11d70*/  VIADD R7, R10.reuse, 0x10 ;  /* 0x000000100a077836 */ /* 0x040fe20000000000 */
[C---:B------:R-:W-:Y:S01]  /*11d80*/  ISETP.GE.AND P1, PT, R10.reuse, R2, PT ;  /* 0x000000020a00720c */ /* 0x040fe20003f26270 */
[----:B------:R-:W-:Y:S01]  /*11d90*/  VIADD R6, R10, 0x20 ;  /* 0x000000200a067836 */ /* 0x000fe20000000000 */
[----:B------:R-:W-:Y:S04]  /*11da0*/  STL [R1+0x14], R10 ;  /* 0x0000140a01007387 */ /* 0x000fe80000100800 */
[----:B------:R-:W-:Y:S04]  /*11db0*/  STL [R1+0x20], R7 ;  /* 0x0000200701007387 */ /* 0x000fe80000100800 */
[----:B------:R-:W-:Y:S03]  /*11dc0*/  STL [R1+0x24], R6 ;  /* 0x0000240601007387 */ /* 0x000fe60000100800 */
        /* <DEDUP_REMOVED lines=27> */
.L_x_4563:
        /* <DEDUP_REMOVED lines=12> */
.L_x_4442:
        /* <DEDUP_REMOVED lines=35> */
.L_x_4444:
[----:B------:R-:W-:Y:S05]  /*12270*/  BSYNC B6 ;  /* 0x0000000000067941 */ /* 0x000fea0003800000 */
.L_x_4443:
        /* <DEDUP_REMOVED lines=106> */
[----:B---3--:R-:W-:Y:S02]  /*12920*/  ISETP.GE.AND P3, PT, R2, R4, PT ;  /* 0x000000040200720c */ /* 0x008fe40003f66270 */
[----:B------:R-:W0:Y:S01]  /*12930*/  S2R R2, SR_TID.X ;  /* 0x0000000000027919 */ /* 0x000e220000002100 */
[----:B------:R-:W1:Y:S08]  /*12940*/  SHFL.IDX PT, R3, R0, RZ, 0x181f ;  /* 0x00181fff00037589 */ /* 0x000e7000000e0000 */
[----:B------:R-:W-:-:S02]  /*12950*/  @!P2 LOP3.LUT R8, R5, 0x40, RZ, 0xc0, !PT ;  /* 0x000000400508a812 */ /* 0x000fc400078ec0ff */
[----:B------:R-:W-:Y:S02]  /*12960*/  @P3 LOP3.LUT R18, R18, 0x100, RZ, 0xfc, !PT ;  /* 0x0000010012123812 */ /* 0x000fe400078efcff */
[----:B------:R-:W-:-:S04]  /*12970*/  @!P2 SHF.R.U32.HI R8, RZ, 0x2, R8 ;  /* 0x00000002ff08a819 */ /* 0x000fc80000011608 */
[----:B------:R-:W-:Y:S02]  /*12980*/  @!P2 ISETP.NE.U32.AND P3, PT, R8, RZ, PT ;  /* 0x000000ff0800a20c */ /* 0x000fe40003f65070 */
[----:B------:R-:W-:-:S04]  /*12990*/  @!P2 LOP3.LUT R8, R7, 0x80, RZ, 0xc0, !PT ;  /* 0x000000800708a812 */ /* 0x000fc800078ec0ff */
[----:B------:R-:W-:Y:S01]  /*129a0*/  @!P2 SHF.R.U32.HI R8, RZ, 0x3, R8 ;  /* 0x00000003ff08a819 */ /* 0x000fe20000011608 */
[----:B0-----:R-:W-:Y:S02]  /*129b0*/  IMAD.SHL.U32 R12, R2, 0x8, RZ ;  /* 0x00000008020c7824 */ /* 0x001fe400078e00ff */
[----:B------:R-:W0:Y:S03]  /*129c0*/  SHFL.IDX PT, R2, R6, RZ, 0x181f ;  /* 0x00181fff06027589 */ /* 0x000e2600000e0000 */
[----:B------:R-:W-:-:S04]  /*129d0*/  LOP3.LUT R12, R12, 0x38, RZ, 0xc0, !PT ;  /* 0x000000380c0c7812 */ /* 0x000fc800078ec0ff */
[----:B-1----:R-:W-:-:S05]  /*129e0*/  @!P2 LEA R3, P6, R12, R3, 0x1 ;  /* 0x000000030c03a211 */ /* 0x002fca00078c08ff */
[----:B0-----:R-:W-:-:S05]  /*129f0*/  @!P2 IMAD.X R2, RZ, RZ, R2, P6 ;  /* 0x000000ffff02a224 */ /* 0x001fca00030e0602 */
[----:B------:R-:W-:-:S04]  /*12a00*/  @!P2 LOP3.LUT R3, R3, R2, RZ, 0x3c, !PT ;  /* 0x000000020303a212 */ /* 0x000fc800078e3cff */
[----:B------:R-:W-:-:S04]  /*12a10*/  @!P2 LOP3.LUT R2, R3, R2, RZ, 0x3c, !PT ;  /* 0x000000020302a212 */ /* 0x000fc800078e3cff */
[----:B------:R-:W-:Y:S02]  /*12a20*/  @!P2 LOP3.LUT R3, R3, R2, RZ, 0x3c, !PT ;  /* 0x000000020303a212 */ /* 0x000fe400078e3cff */
[----:B------:R-:W-:-:S03]  /*12a30*/  LOP3.LUT P6, RZ, R18, 0x4, RZ, 0xc0, !PT ;  /* 0x0000000412ff7812 */ /* 0x000fc600078cc0ff */
[----:B----4-:R-:W-:Y:S01]  /*12a40*/  @!P2 LDGSTS.E.BYPASS.LTC128B.128 [R11+0x26400], desc[UR44][R2.64], !P0 ;  /* 0x26400000020bafae */ /* 0x010fe2000c101d6c */
[----:B------:R-:W-:-:S03]  /*12a50*/  LOP3.LUT P0, RZ, R18, 0x400, RZ, 0xc0, !PT ;  /* 0x0000040012ff7812 */ /* 0x000fc6000780c0ff */
[----:B------:R-:W-:Y:S01]  /*12a60*/  @!P2 LDGSTS.E.BYPASS.LTC128B.128 [R11+0x28400], desc[UR44][R2.64+0x80], !P1 ;  /* 0x28400080020bafae */ /* 0x000fe2000c901d6c */
[----:B------:R-:W-:Y:S02]  /*12a70*/  LOP3.LUT P1, RZ, R18, 0x200, RZ, 0xc0, !PT ;  /* 0x0000020012ff7812 */ /* 0x000fe4000782c0ff */
[----:B------:R-:W-:Y:S02]  /*12a80*/  @!P2 ISETP.NE.U32.AND P4, PT, R8, RZ, PT ;  /* 0x000000ff0800a20c */ /* 0x000fe40003f85070 */
[----:B------:R-:W0:Y:S04]  /*12a90*/  SHFL.IDX PT, R8, R6, 0x1, 0x181f ;  /* 0x00381f0006087f89 */ /* 0x000e2800000e0000 */
[----:B------:R-:W-:Y:S04]  /*12aa0*/  @!P2 LDGSTS.E.BYPASS.LTC128B.128 [R11+0x2a400], desc[UR44][R2.64+0x100], !P6 ;  /* 0x2a400100020bafae */ /* 0x000fe8000f101d6c */
        /* <DEDUP_REMOVED lines=52> */
.L_x_4573:
        /* <DEDUP_REMOVED lines=31> */
.L_x_4447:
[----:B------:R-:W-:Y:S05]  /*12fe0*/  BSYNC B0 ;  /* 0x0000000000007941 */ /* 0x000fea0003800000 */
.L_x_4446:
[----:B------:R-:W-:Y:S01]  /*12ff0*/  NOP ;  /* 0x0000000000007918 */ /* 0x000fe20000000000 */
[----:B------:R-:W-:-:S13]  /*13000*/  PLOP3.LUT P0, PT, PT, PT, PT, 0x80, 0x0 ;  /* 0x000000000000781c */ /* 0x000fda0003f0f070 */
.L_x_4448:
        /* <DEDUP_REMOVED lines=18> */
.L_x_4574:
[----:B------:R-:W-:Y:S05]  /*13130*/  BSYNC B0 ;  /* 0x0000000000007941 */ /* 0x000fea0003800000 */
.L_x_4449:
        /* <DEDUP_REMOVED lines=12> */
.L_x_4575:
[----:B------:R-:W-:Y:S05]  /*13200*/  BSYNC B1 ;  /* 0x0000000000017941 */ /* 0x000fea0003800000 */
.L_x_4453:
        /* <DEDUP_REMOVED lines=9> */
.L_x_4456:
[----:B------:R-:W-:Y:S05]  /*132a0*/  BSYNC B1 ;  /* 0x0000000000017941 */ /* 0x000fea0003800000 */
.L_x_4455:
        /* <DEDUP_REMOVED lines=11> */
.L_x_4457:
        /* <DEDUP_REMOVED lines=15> */
.L_x_4458:
        /* <DEDUP_REMOVED lines=15> */
.L_x_4459:
        /* <DEDUP_REMOVED lines=15> */
.L_x_4460:
        /* <DEDUP_REMOVED lines=15> */
.L_x_4461:
        /* <DEDUP_REMOVED lines=15> */
.L_x_4462:
        /* <DEDUP_REMOVED lines=15> */
.L_x_4463:
        /* <DEDUP_REMOVED lines=15> */
.L_x_4464:
        /* <DEDUP_REMOVED lines=10> */
.L_x_4452:
[----:B------:R-:W-:Y:S05]  /*13a90*/  BSYNC B0 ;  /* 0x0000000000007941 */ /* 0x000fea0003800000 */
.L_x_4451:
[----:B------:R-:W-:-:S06]  /*13aa0*/  UISETP.GE.AND UP0, UPT, UR38, 0x2, UPT ;  /* 0x000000022600788c */ /* 0x000fcc000bf06270 */
[----:B------:R-:W-:-:S13]  /*13ab0*/  PLOP3.LUT P0, PT, PT, PT, UP0, 0x80, 0x0 ;  /* 0x000000000000781c */ /* 0x000fda0003f0f008 */
[----:B------:R-:W-:Y:S05]  /*13ac0*/  @!P0 BRA `(.L_x_4465) ;  /* 0x0000002800448947 */ /* 0x000fea0003800000 */
[----:B------:R-:W-:Y:S02]  /*13ad0*/  ULOP3.LUT UR4, UR38, 0x1, URZ, 0xc0, !UPT ;  /* 0x0000000126047892 */ /* 0x000fe4000f8ec03f */
[----:B-1----:R-:W-:Y:S02]  /*13ae0*/  IMAD.U32 R6, RZ, RZ, UR38 ;  /* 0x00000026ff067e24 */ /* 0x002fe4000f8e00ff */
[----:B------:R-:W-:Y:S02]  /*13af0*/  UISETP.NE.U32.AND UP0, UPT, UR4, 0x1, UPT ;  /* 0x000000010400788c */ /* 0x000fe4000bf05070 */
[----:B------:R-:W-:-:S04]  /*13b00*/  VIADD R6, R6, 0xfffffffe ;  /* 0xfffffffe06067836 */ /* 0x000fc80000000000 */
[----:B0-----:R-:W-:Y:S01]  /*13b10*/  IMAD.MOV.U32 R0, RZ, RZ, R6 ;  /* 0x000000ffff007224 */ /* 0x001fe200078e0006 */
[----:B------:R-:W-:-:S13]  /*13b20*/  PLOP3.LUT P0, PT, PT, PT, UP0, 0x80, 0x0 ;  /* 0x000000000000781c */ /* 0x000fda0003f0f008 */
[----:B------:R-:W-:Y:S05]  /*13b30*/  @!P0 BRA `(.L_x_4466) ;  /* 0x0000000c00608947 */ /* 0x000fea0003800000 */
        /* <DEDUP_REMOVED lines=21> */
[----:B------:R-:W-:-:S04]  /*13c90*/  @P0 SHF.R.U32.HI R2, RZ, R3, R0 ;  /* 0x00000003ff020219 */ /* 0x000fc80000011600 */
[--C-:B------:R-:W-:Y:S01]  /*13ca0*/  SHF.R.S32.HI R3, RZ, 0x1f, R2.reuse ;  /* 0x0000001fff037819 */ /* 0x100fe20000011402 */
[----:B------:R-:W-:-:S04]  /*13cb0*/  IMAD.MOV R0, RZ, RZ, -R2 ;  /* 0x000000ffff007224 */ /* 0x000fc800078e0a02 */
[----:B------:R-:W-:Y:S02]  /*13cc0*/  IMAD R0, R4, R0, R6 ;  /* 0x0000000004007224 */ /* 0x000fe400078e0206 */
        /* <DEDUP_REMOVED lines=8> */
.L_x_4469:
[----:B------:R-:W1:Y:S01]  /*13d50*/  S2R R2, SR_TID.X ;  /* 0x0000000000027919 */ /* 0x000e620000002100 */
[----:B------:R-:W-:Y:S01]  /*13d60*/  IMAD R3, R19, 0x8, R17 ;  /* 0x0000000813037824 */ /* 0x000fe200078e0211 */
[----:B------:R-:W-:Y:S01]  /*13d70*/  BSSY B1, `(.L_x_4470) ;  /* 0x0000006000017945 */ /* 0x000fe20003800000 */
[----:B-1----:R-:W-:Y:S02]  /*13d80*/  LOP3.LUT R4, R2, 0x7f, RZ, 0xc0, !PT ;  /* 0x0000007f02047812 */ /* 0x002fe400078ec0ff */
[----:B------:R-:W-:Y:S02]  /*13d90*/  SHF.L.U32 R2, R8, 0x1f, RZ ;  /* 0x0000001f08027819 */ /* 0x000fe400000006ff */
[----:B------:R-:W-:Y:S02]  /*13da0*/  ISETP.NE.AND P1, PT, R4, RZ, PT ;  /* 0x000000ff0400720c */ /* 0x000fe40003f25270 */
[----:B------:R-:W1:Y:S02]  /*13db0*/  SYNCS.PHASECHK.TRANS64.TRYWAIT P0, [R3+URZ+0x38840], R2 ;  /* 0x03884002030075a7 */ /* 0x000e64000800017f */
[----:B-1----:R-:W-:Y:S09]  /*13dc0*/  @!P0 BRA `(.L_x_4471) ;  /* 0x0000004000148947 */ /* 0x002ff20003800000 */
.L_x_4576:
[----:B------:R-:W-:Y:S05]  /*13dd0*/  BSYNC B1 ;  /* 0x0000000000017941 */ /* 0x000fea0003800000 */
.L_x_4470:
        /* <DEDUP_REMOVED lines=9> */
.L_x_4473:
[----:B------:R-:W-:Y:S05]  /*13e70*/  BSYNC B1 ;  /* 0x0000000000017941 */ /* 0x000fea0003800000 */
.L_x_4472:
        /* <DEDUP_REMOVED lines=12> */
.L_x_4474:
        /* <DEDUP_REMOVED lines=12> */
.L_x_4577:
[----:B------:R-:W-:Y:S05]  /*14000*/  BSYNC B1 ;  /* 0x0000000000017941 */ /* 0x000fea0003800000 */
.L_x_4475:
        /* <DEDUP_REMOVED lines=11> */
.L_x_4478:
[----:B------:R-:W-:Y:S05]  /*140c0*/  BSYNC B1 ;  /* 0x0000000000017941 */ /* 0x000fea0003800000 */
.L_x_4477:
[----:B------:R-:W-:Y:S01]  /*140d0*/  R2UR UR10, R7 ;  /* 0x00000000070a72ca */ /* 0x000fe200000e0000 */
[----:B-12---:R-:W-:Y:S01]  /*140e0*/  IMAD R2, R19, 0x10000, R17 ;  /* 0x0001000013027824 */ /* 0x006fe200078e0211 */
[----:B------:R-:W-:Y:S01]  /*140f0*/  R2UR UR6, R8 ;  /* 0x00000000080672ca */ /* 0x000fe200000e0000 */
[----:B------:R-:W-:Y:S01]  /*14100*/  UIADD3 UR4, UP0, UR46, 0x470, URZ ;  /* 0x000004702e047890 */ /* 0x000fe2000ff1e03f */
[----:B------:R-:W-:Y:S01]  /*14110*/  R2UR UR7, R9 ;  /* 0x00000000090772ca */ /* 0x000fe200000e0000 */
[----:B------:R-:W-:Y:S01]  /*14120*/  VIADD R3, R3, 0x38850 ;  /* 0x0003885003037836 */ /* 0x000fe20000000000 */
[----:B------:R-:W-:Y:S01]  /*14130*/  R2UR UR11, R0 ;  /* 0x00000000000b72ca */ /* 0x000fe200000e0000 */
[----:B------:R-:W-:Y:S01]  /*14140*/  VIADD R4, R2, 0x400 ;  /* 0x0000040002047836 */ /* 0x000fe20000000000 */
[----:B------:R-:W-:Y:S01]  /*14150*/  PLOP3.LUT P0, PT, PT, PT, PT, 0x80, 0x0 ;  /* 0x000000000000781c */ /* 0x000fe20003f0f070 */
[----:B------:R-:W-:-:S12]  /*14160*/  UIADD3.X UR5, URZ, UR47, URZ, UP0, !UPT ;  /* 0x0000002f3f057290 */ /* 0x000fd800087fe43f */
.L_x_4479:
        /* <DEDUP_REMOVED lines=15> */
.L_x_4480:
        /* <DEDUP_REMOVED lines=15> */
.L_x_4481:
        /* <DEDUP_REMOVED lines=15> */
.L_x_4482:
        /* <DEDUP_REMOVED lines=15> */
.L_x_4483:
        /* <DEDUP_REMOVED lines=15> */
.L_x_4484:
        /* <DEDUP_REMOVED lines=15> */
.L_x_4485:
        /* <DEDUP_REMOVED lines=15> */
.L_x_4486:
        /* <DEDUP_REMOVED lines=9> */
.L_x_4468:
[----:B------:R-:W-:Y:S05]  /*14890*/  BSYNC B0 ;  /* 0x0000000000007941 */ /* 0x000fea0003800000 */
.L_x_4467:
[----:B------:R-:W-:-:S06]  /*148a0*/  UIADD3 UR4, UR38, -0x3, URZ ;  /* 0xfffffffd26047890 */ /* 0x000fcc000fffe03f */
[----:B------:R-:W-:-:S07]  /*148b0*/  IMAD.U32 R0, RZ, RZ, UR4 ;  /* 0x00000004ff007e24 */ /* 0x000fce000f8e00ff */
.L_x_4466:
[----:B------:R-:W-:Y:S01]  /*148c0*/  ISETP.NE.AND P0, PT, R6, RZ, PT ;  /* 0x000000ff0600720c */ /* 0x000fe20003f05270 */
[----:B------:R-:W-:-:S12]  /*148d0*/  BSSY B0, `(.L_x_4465) ;  /* 0x00001b0000007945 */ /* 0x000fd80003800000 */
[----:B------:R-:W-:Y:S05]  /*148e0*/  @!P0 BRA `(.L_x_4487) ;  /* 0x0000001800b88947 */ /* 0x000fea0003800000 */
.L_x_4528:
        /* <DEDUP_REMOVED lines=16> */
[----:B------:R-:W3:Y:S01]  /*149f0*/  LDL R5, [R1] ;  /* 0x0000000001057983 */ /* 0x000ee20000100800 */
        /* <DEDUP_REMOVED lines=16> */
.L_x_4490:
        /* <DEDUP_REMOVED lines=8> */
.L_x_4578:
[----:B------:R-:W-:Y:S05]  /*14b80*/  BSYNC B2 ;  /* 0x0000000000027941 */ /* 0x000fea0003800000 */
.L_x_4491:
        /* <DEDUP_REMOVED lines=9> */
.L_x_4494:
[----:B------:R-:W-:Y:S05]  /*14c20*/  BSYNC B2 ;  /* 0x0000000000027941 */ /* 0x000fea0003800000 */
.L_x_4493:
        /* <DEDUP_REMOVED lines=11> */
.L_x_4495:
        /* <DEDUP_REMOVED lines=13> */
.L_x_4579:
[----:B------:R-:W-:Y:S05]  /*14db0*/  BSYNC B2 ;  /* 0x0000000000027941 */ /* 0x000fea0003800000 */
.L_x_4496:
        /* <DEDUP_REMOVED lines=11> */
.L_x_4499:
[----:B------:R-:W-:Y:S05]  /*14e70*/  BSYNC B2 ;  /* 0x0000000000027941 */ /* 0x000fea0003800000 */
.L_x_4498:
        /* <DEDUP_REMOVED lines=9> */
.L_x_4500:
        /* <DEDUP_REMOVED lines=15> */
.L_x_4501:
        /* <DEDUP_REMOVED lines=15> */
.L_x_4502:
        /* <DEDUP_REMOVED lines=15> */
.L_x_4503:
        /* <DEDUP_REMOVED lines=15> */
.L_x_4504:
        /* <DEDUP_REMOVED lines=15> */
.L_x_4505:
        /* <DEDUP_REMOVED lines=15> */
.L_x_4506:
        /* <DEDUP_REMOVED lines=15> */
.L_x_4507:
        /* <DEDUP_REMOVED lines=10> */
.L_x_4489:
[----:B------:R-:W-:Y:S05]  /*15640*/  BSYNC B1 ;  /* 0x0000000000017941 */ /* 0x000fea0003800000 */
.L_x_4488:
[----:B------:R-:W-:Y:S01]  /*15650*/  VIADD R7, R7, 0x1 ;  /* 0x0000000107077836 */ /* 0x000fe20000000000 */
[----:B------:R-:W-:Y:S01]  /*15660*/  LOP3.LUT P2, RZ, R18, 0x2, RZ, 0xc0, !PT ;  /* 0x0000000212ff7812 */ /* 0x000fe2000784c0ff */
[----:B------:R-:W-:Y:S03]  /*15670*/  BSSY B1, `(.L_x_4508) ;  /* 0x00000d2000017945 */ /* 0x000fe60003800000 */
[----:B------:R-:W-:-:S04]  /*15680*/  ISETP.NE.AND P0, PT, R7, 0x2, PT ;  /* 0x000000020700780c */ /* 0x000fc80003f05270 */
[----:B------:R-:W-:Y:S02]  /*15690*/  SEL R2, RZ, 0x1, P0 ;  /* 0x00000001ff027807 */ /* 0x000fe40000000000 */
[----:B------:R-:W-:Y:S02]  /*156a0*/  SEL R19, R7, RZ, P0 ;  /* 0x000000ff07137207 */ /* 0x000fe40000000000 */
[----:B0-----:R-:W-:-:S05]  /*156b0*/  LOP3.LUT R8, R6, R2, RZ, 0x3c, !PT ;  /* 0x0000000206087212 */ /* 0x001fca00078e3cff */
[----:B------:R0:W-:Y:S01]  /*156c0*/  STL [R1+0x8], R8 ;  /* 0x0000080801007387 */ /* 0x0001e20000100800 */
[----:B------:R-:W-:Y:S05]  /*156d0*/  @!P2 BRA `(.L_x_4509) ;  /* 0x0000000c002ca947 */ /* 0x000fea0003800000 */
[----:B------:R-:W-:Y:S01]  /*156e0*/  LOP3.LUT P2, RZ, R18, 0x1, RZ, 0xc0, !PT ;  /* 0x0000000112ff7812 */ /* 0x000fe2000784c0ff */
[----:B------:R-:W-:-:S12]  /*156f0*/  VIADD R6, R0, 0xffffffff ;  /* 0xffffffff00067836 */ /* 0x000fd80000000000 */
        /* <DEDUP_REMOVED lines=21> */
.L_x_4510:
        /* <DEDUP_REMOVED lines=8> */
.L_x_4580:
[----:B------:R-:W-:Y:S05]  /*158d0*/  BSYNC B2 ;  /* 0x0000000000027941 */ /* 0x000fea0003800000 */
.L_x_4511:
        /* <DEDUP_REMOVED lines=9> */
.L_x_4514:
[----:B------:R-:W-:Y:S05]  /*15970*/  BSYNC B2 ;  /* 0x0000000000027941 */ /* 0x000fea0003800000 */
.L_x_4513:
        /* <DEDUP_REMOVED lines=11> */
.L_x_4515:
        /* <DEDUP_REMOVED lines=13> */
.L_x_4581:
[----:B------:R-:W-:Y:S05]  /*15b00*/  BSYNC B2 ;  /* 0x0000000000027941 */ /* 0x000fea0003800000 */
.L_x_4516:
[----:B------:R-:W-:Y:S01]  /*15b10*/  BSSY B2, `(.L_x_4518) ;  /* 0x000000b000027945 */ /* 0x000fe20003800000 */
[----:B-12---:R-:W-:Y:S02]  /*15b20*/  IMAD.MOV.U32 R2, RZ, RZ, 0x0 ;  /* 0x00000000ff027424 */ /* 0x006fe400078e00ff */
[----:B------:R-:W-:Y:S01]  /*15b30*/  IMAD.MOV.U32 R3, RZ, RZ, 0x14f00000 ;  /* 0x14f00000ff037424 */ /* 0x000fe200078e00ff */
[----:B------:R-:W-:Y:S06]  /*15b40*/  @P1 BRA `(.L_x_4519) ;  /* 0x00000000001c1947 */ /* 0x000fec0003800000 */
[----:B------:R-:W0:Y:S02]  /*15b50*/  S2R R7, SR_TID.X ;  /* 0x0000000000077919 */ /* 0x000e240000002100 */
[----:B0-----:R-:W-:Y:S01]  /*15b60*/  LOP3.LUT R8, R7, 0x1f, RZ, 0xc0, !PT ;  /* 0x0000001f07087812 */ /* 0x001fe200078ec0ff */
[----:B------:R-:W-:-:S03]  /*15b70*/  IMAD.MOV.U32 R7, RZ, RZ, 0x10000 ;  /* 0x00010000ff077424 */ /* 0x000fc600078e00ff */
[----:B------:R-:W-:Y:S01]  /*15b80*/  ISETP.NE.AND P0, PT, R8, RZ, PT ;  /* 0x000000ff0800720c */ /* 0x000fe20003f05270 */
[----:B------:R1:W-:-:S12]  /*15b90*/  SYNCS.ARRIVE.TRANS64 RZ, [R4+URZ+0x38850], R7 ;  /* 0x0388500704ff79a7 */ /* 0x0003d8000800003f */
[----:B-1----:R-:W-:Y:S05]  /*15ba0*/  @!P0 BRA `(.L_x_4519) ;  /* 0x0000000000048947 */ /* 0x002fea0003800000 */
[----:B------:R-:W-:Y:S01]  /*15bb0*/  BPT.TRAP 0x1 ;  /* 0x000000040000795c */ /* 0x000fe20000300000 */
.L_x_4519:
[----:B------:R-:W-:Y:S05]  /*15bc0*/  BSYNC B2 ;  /* 0x0000000000027941 */ /* 0x000fea0003800000 */
.L_x_4518:
        /* <DEDUP_REMOVED lines=9> */
.L_x_4520:
        /* <DEDUP_REMOVED lines=10> */
[----:B------:R-:W-:Y:S01]  /*15d00*/  R2UR UR6, R2 ;  /* 0x00000000020672ca */ /* 0x000fe200000e0000 */
[----:B------:R-:W-:Y:S01]  /*15d10*/  VIADD R7, R5, 0x2400 ;  /* 0x0000240005077836 */ /* 0x000fe20000000000 */
[----:B------:R-:W-:Y:S01]  /*15d20*/  R2UR UR7, R3 ;  /* 0x00000000030772ca */ /* 0x000fe200000e0000 */
[----:B------:R-:W-:Y:S01]  /*15d30*/  UMOV UR10, 0x40 ;  /* 0x00000040000a7882 */ /* 0x000fe20000000000 */
[----:B------:R-:W-:-:S13]  /*15d40*/  PLOP3.LUT P0, PT, PT, PT, PT, 0x80, 0x0 ;  /* 0x000000000000781c */ /* 0x000fda0003f0f070 */
.L_x_4521:
        /* <DEDUP_REMOVED lines=15> */
.L_x_4522:
        /* <DEDUP_REMOVED lines=15> */
.L_x_4523:
        /* <DEDUP_REMOVED lines=15> */
.L_x_4524:
        /* <DEDUP_REMOVED lines=15> */
.L_x_4525:
        /* <DEDUP_REMOVED lines=15> */
.L_x_4526:
        /* <DEDUP_REMOVED lines=15> */
.L_x_4527:
        /* <DEDUP_REMOVED lines=10> */
.L_x_4509:
[----:B------:R-:W-:Y:S05]  /*16390*/  BSYNC B1 ;  /* 0x0000000000017941 */ /* 0x000fea0003800000 */
.L_x_4508:
[C---:B------:R-:W-:Y:S01]  /*163a0*/  ISETP.GT.AND P0, PT, R0.reuse, 0x1, PT ;  /* 0x000000010000780c */ /* 0x040fe20003f04270 */
[----:B------:R-:W-:-:S12]  /*163b0*/  VIADD R0, R0, 0xfffffffe ;  /* 0xfffffffe00007836 */ /* 0x000fd80000000000 */
[----:B------:R-:W-:Y:S05]  /*163c0*/  @P0 BRA `(.L_x_4528) ;  /* 0xffffffe400480947 */ /* 0x000fea000383ffff */
.L_x_4487:
[----:B------:R-:W-:Y:S05]  /*163d0*/  BSYNC B0 ;  /* 0x0000000000007941 */ /* 0x000fea0003800000 */
.L_x_4465:
        /* <DEDUP_REMOVED lines=24> */
.L_x_4530:
[----:B------:R-:W-:Y:S05]  /*16560*/  BSYNC B0 ;  /* 0x0000000000007941 */ /* 0x000fea0003800000 */
.L_x_4529:
[----:B------:R-:W-:-:S07]  /*16570*/  SEL R19, R19, RZ, P0 ;  /* 0x000000ff13137207 */ /* 0x000fce0000000000 */
.L_x_4427:
[----:B------:R-:W-:Y:S05]  /*16580*/  BSYNC B7 ;  /* 0x0000000000077941 */ /* 0x000fea0003800000 */
.L_x_4425:
        /* <DEDUP_REMOVED lines=13> */
.L_x_4531:
[----:B------:R-:W-:-:S03]  /*16660*/  UMOV UR4, 0xffffffff ;  /* 0xffffffff00047882 */ /* 0x000fc60000000000 */
[----:B------:R-:W-:Y:S05]  /*16670*/  BRA.DIV UR4, `(.L_x_4533) ;  /* 0x0000001a04607947 */ /* 0x000fea000b800000 */
[----:B-----5:R4:W0:Y:S02]  /*16680*/  SHFL.IDX PT, R14, R3, RZ, 0x1f ;  /* 0x00001fff030e7589 */ /* 0x02082400000e0000 */
.L_x_4584:
        /* <DEDUP_REMOVED lines=8> */
.L_x_4532:
[----:B--23--:R-:W2:Y:S01]  /*16710*/  LDL R0, [R1+0x10] ;  /* 0x0000100001007983 */ /* 0x00cea20000100800 */
[----:B------:R-:W-:Y:S02]  /*16720*/  ULDC UR4, c[0x0][0xd38] ;  /* 0x00034e0000047ab9 */ /* 0x000fe40000000800 */
[----:B--2---:R-:W-:-:S13]  /*16730*/  ISETP.GE.AND P0, PT, R0, UR4, PT ;  /* 0x0000000400007c0c */ /* 0x004fda000bf06270 */
[----:B------:R-:W-:Y:S05]  /*16740*/  @!P0 BRA `(.L_x_4534) ;  /* 0xffffffa0005c8947 */ /* 0x000fea000383ffff */
.L_x_4422:
[----:B0-----:R-:W2:Y:S01]  /*16750*/  LDL.LU R0, [R1+0x28] ;  /* 0x0000280001007983 */ /* 0x001ea20000300800 */
[----:B------:R-:W-:Y:S01]  /*16760*/  BSSY B0, `(.L_x_4535) ;  /* 0x000000b000007945 */ /* 0x000fe20003800000 */
[----:B------:R-:W0:Y:S01]  /*16770*/  S2R R5, SR_CgaCtaId ;  /* 0x0000000000057919 */ /* 0x000e220000008800 */
[----:B--2---:R-:W-:-:S05]  /*16780*/  VIADD R0, R0, 0x1 ;  /* 0x0000000100007836 */ /* 0x004fca0000000000 */
[----:B------:R-:W-:-:S04]  /*16790*/  LEA.HI R2, R0, R0, RZ, 0x1 ;  /* 0x0000000000027211 */ /* 0x000fc800078f08ff */
[----:B----4-:R-:W-:-:S05]  /*167a0*/  LOP3.LUT R3, R2, 0xfffffffe, RZ, 0xc0, !PT ;  /* 0xfffffffe02037812 */ /* 0x010fca00078ec0ff */
[----:B------:R-:W-:Y:S01]  /*167b0*/  IMAD.IADD R3, R0, 0x1, -R3 ;  /* 0x0000000100037824 */ /* 0x000fe200078e0a03 */
[----:B------:R-:W-:-:S04]  /*167c0*/  MOV R0, 0x400 ;  /* 0x0000040000007802 */ /* 0x000fc80000000f00 */
[----:B0-----:R-:W-:Y:S02]  /*167d0*/  LEA R0, R5, R0, 0x18 ;  /* 0x0000000005007211 */ /* 0x001fe400078ec0ff */
[----:B------:R-:W-:-:S04]  /*167e0*/  SHF.L.U32 R3, R3, 0x1f, RZ ;  /* 0x0000001f03037819 */ /* 0x000fc800000006ff */
[----:B------:R-:W0:Y:S02]  /*167f0*/  SYNCS.PHASECHK.TRANS64.TRYWAIT P0, [R0+URZ+0x38820], R3 ;  /* 0x03882003000075a7 */ /* 0x000e24000800017f */
[----:B0-----:R-:W-:Y:S05]  /*16800*/  @!P0 BRA `(.L_x_4536) ;  /* 0x0000001800248947 */ /* 0x001fea0003800000 */
.L_x_4585:
[----:B------:R-:W-:Y:S05]  /*16810*/  BSYNC B0 ;  /* 0x0000000000007941 */ /* 0x000fea0003800000 */
.L_x_4535:
[----:B------:R-:W-:-:S03]  /*16820*/  UMOV UR4, 0xffffffff ;  /* 0xffffffff00047882 */ /* 0x000fc60000000000 */
[----:B------:R-:W-:Y:S05]  /*16830*/  BRA.DIV UR4, `(.L_x_4537) ;  /* 0x0000001a042c7947 */ /* 0x000fea000b800000 */
[----:B------:R-:W2:Y:S02]  /*16840*/  S2R R2, SR_TID.X ;  /* 0x0000000000027919 */ /* 0x000ea40000002100 */
[----:B--2---:R-:W-:-:S04]  /*16850*/  SHF.R.U32.HI R2, RZ, 0x5, R2 ;  /* 0x00000005ff027819 */ /* 0x004fc80000011602 */
[----:B------:R-:W-:-:S05]  /*16860*/  LOP3.LUT R2, R2, 0x3, RZ, 0xc0, !PT ;  /* 0x0000000302027812 */ /* 0x000fca00078ec0ff */
[----:B------:R2:W3:Y:S02]  /*16870*/  SHFL.IDX PT, R14, R2, RZ, 0x1f ;  /* 0x00001fff020e7589 */ /* 0x0004e400000e0000 */
.L_x_4588:
[----:B---3--:R-:W-:Y:S01]  /*16880*/  ISETP.NE.AND P0, PT, R14, RZ, PT ;  /* 0x000000ff0e00720c */ /* 0x008fe20003f05270 */
[----:B------:R-:W-:-:S12]  /*16890*/  BSSY B0, `(.L_x_4538) ;  /* 0x0000025000007945 */ /* 0x000fd80003800000 */
[----:B------:R-:W-:Y:S05]  /*168a0*/  @P0 BRA `(.L_x_4539) ;  /* 0x00000000008c0947 */ /* 0x000fea0003800000 */
[----:B------:R-:W-:-:S03]  /*168b0*/  UMOV UR4, 0xffffffff ;  /* 0xffffffff00047882 */ /* 0x000fc60000000000 */
[----:B------:R-:W-:Y:S05]  /*168c0*/  BRA.DIV UR4, `(.L_x_4540) ;  /* 0x0000001a043c7947 */ /* 0x000fea000b800000 */
[----:B------:R-:W-:-:S13]  /*168d0*/  ELECT P6, URZ, PT ;  /* 0x00000000003f782f */ /* 0x000fda00038c0000 */
.L_x_4591:
[----:B------:R-:W-:Y:S05]  /*168e0*/  @!P6 BRA `(.L_x_4539) ;  /* 0x00000000007ce947 */ /* 0x000fea0003800000 */
[----:B------:R-:W-:-:S06]  /*168f0*/  ULOP3.LUT UR4, UR40, 0x2, URZ, 0xfc, !UPT ;  /* 0x0000000228047892 */ /* 0x000fcc000f8efc3f */
[----:B--2---:R-:W-:-:S05]  /*16900*/  IMAD.U32 R2, RZ, RZ, UR4 ;  /* 0x00000004ff027e24 */ /* 0x004fca000f8e00ff */
[----:B------:R-:W-:-:S13]  /*16910*/  ISETP.NE.AND P2, PT, R2, 0x3, PT ;  /* 0x000000030200780c */ /* 0x000fda0003f45270 */
[----:B------:R-:W-:Y:S05]  /*16920*/  @!P2 BRA `(.L_x_4541) ;  /* 0x000000000004a947 */ /* 0x000fea0003800000 */
[----:B------:R-:W-:Y:S01]  /*16930*/  BPT.TRAP 0x1 ;  /* 0x000000040000795c */ /* 0x000fe20000300000 */
.L_x_4541:
[----:B------:R-:W2:Y:S01]  /*16940*/  LDL.LU R7, [R1+0x8] ;  /* 0x0000080001077983 */ /* 0x000ea20000300800 */
[----:B------:R-:W-:Y:S02]  /*16950*/  VIADD R2, R0, 0x38840 ;  /* 0x0003884000027836 */ /* 0x000fe40000000000 */
[C---:B0-----:R-:W-:Y:S02]  /*16960*/  VIADD R3, R19.reuse, 0x1 ;  /* 0x0000000113037836 */ /* 0x041fe40000000000 */
[----:B-1----:R-:W-:-:S03]  /*16970*/  IMAD R6, R19, 0x8, R2 ;  /* 0x0000000813067824 */ /* 0x002fc600078e0202 */
[----:B------:R-:W-:-:S04]  /*16980*/  ISETP.NE.AND P1, PT, R3, 0x2, PT ;  /* 0x000000020300780c */ /* 0x000fc80003f25270 */
[----:B------:R-:W-:Y:S02]  /*16990*/  SEL R4, RZ, 0x1, P1 ;  /* 0x00000001ff047807 */ /* 0x000fe40000800000 */
[----:B------:R-:W-:Y:S02]  /*169a0*/  SEL R3, R3, RZ, P1 ;  /* 0x000000ff03037207 */ /* 0x000fe40000800000 */
[C---:B--2---:R-:W-:Y:S02]  /*169b0*/  SHF.L.U32 R5, R7.reuse, 0x1f, RZ ;  /* 0x0000001f07057819 */ /* 0x044fe400000006ff */
[----:B------:R-:W-:Y:S01]  /*169c0*/  LOP3.LUT R4, R7, R4, RZ, 0x3c, !PT ;  /* 0x0000000407047212 */ /* 0x000fe200078e3cff */
[----:B------:R-:W-:Y:S01]  /*169d0*/  IMAD R7, R3, 0x8, R2 ;  /* 0x0000000803077824 */ /* 0x000fe200078e0202 */
[----:B------:R-:W0:Y:S02]  /*169e0*/  SYNCS.PHASECHK.TRANS64.TRYWAIT P0, [R6+URZ], R5 ;  /* 0x00000005060075a7 */ /* 0x000e24000800017f */
[----:B------:R-:W-:Y:S01]  /*169f0*/  SHF.L.U32 R2, R4, 0x1f, RZ ;  /* 0x0000001f04027819 */ /* 0x000fe200000006ff */
[----:B0-----:R-:W-:Y:S06]  /*16a00*/  @!P0 BRA `(.L_x_4542) ;  /* 0x00000018000c8947 */ /* 0x001fec0003800000 */
.L_x_4592:
[----:B------:R-:W1:Y:S02]  /*16a10*/  SYNCS.PHASECHK.TRANS64.TRYWAIT P0, [R7+URZ], R2 ;  /* 0x00000002070075a7 */ /* 0x000e64000800017f */
[----:B-1----:R-:W-:Y:S05]  /*16a20*/  @!P0 BRA `(.L_x_4543) ;  /* 0x0000001800188947 */ /* 0x002fea0003800000 */
.L_x_4593:
[----:B------:R-:W-:Y:S05]  /*16a30*/  @!P2 BRA `(.L_x_4544) ;  /* 0x000000000004a947 */ /* 0x000fea0003800000 */
[----:B------:R-:W-:Y:S01]  /*16a40*/  BPT.TRAP 0x1 ;  /* 0x000000040000795c */ /* 0x000fe20000300000 */
.L_x_4544:
[----:B------:R-:W-:-:S04]  /*16a50*/  VIADD R0, R0, 0x38860 ;  /* 0x0003886000007836 */ /* 0x000fc80000000000 */
[----:B------:R-:W-:-:S04]  /*16a60*/  IMAD R4, R19, 0x8, R0 ;  /* 0x0000000813047824 */ /* 0x000fc800078e0200 */
[----:B------:R-:W2:Y:S02]  /*16a70*/  SYNCS.PHASECHK.TRANS64.TRYWAIT P0, [R4+URZ], R5 ;  /* 0x00000005040075a7 */ /* 0x000ea4000800017f */
[----:B--2---:R-:W-:Y:S05]  /*16a80*/  @!P0 BRA `(.L_x_4545) ;  /* 0x0000001800148947 */ /* 0x004fea0003800000 */
.L_x_4594:
[----:B------:R-:W-:-:S07]  /*16a90*/  IMAD R3, R3, 0x8, R0 ;  /* 0x0000000803037824 */ /* 0x000fce00078e0200 */
.L_x_4546:
[----:B---3--:R3:W4:Y:S02]  /*16aa0*/  SYNCS.PHASECHK.TRANS64.TRYWAIT P0, [R3+URZ], R2 ;  /* 0x00000002030075a7 */ /* 0x008724000800017f */
[----:B----4-:R-:W-:Y:S05]  /*16ab0*/  @!P0 NANOSLEEP.SYNCS 0x989680 ;  /* 0x009896800000895d */ /* 0x010fea0003900000 */
[----:B------:R-:W4:Y:S02]  /*16ac0*/  @!P0 SYNCS.PHASECHK.TRANS64 P0, [R3+URZ], R2 ;  /* 0x00000002030085a7 */ /* 0x000f24000800007f */
[----:B----4-:R-:W-:Y:S05]  /*16ad0*/  @!P0 BRA `(.L_x_4546) ;  /* 0xfffffffc00f08947 */ /* 0x010fea000383ffff */
.L_x_4539:
[----:B------:R-:W-:Y:S05]  /*16ae0*/  BSYNC B0 ;  /* 0x0000000000007941 */ /* 0x000fea0003800000 */
.L_x_4538:
[----:B------:R-:W-:Y:S05]  /*16af0*/  EXIT ;  /* 0x000000000000794d */ /* 0x000fea0003800000 */
.L_x_4381:
[----:B0-----:R0:W1:Y:S02]  /*16b00*/  SYNCS.PHASECHK.TRANS64.TRYWAIT P1, [R17+URZ+0x38800], R4 ;  /* 0x03880004110075a7 */ /* 0x001064000802017f */
[----:B-1----:R-:W-:Y:S05]  /*16b10*/  @!P1 NANOSLEEP.SYNCS 0x989680 ;  /* 0x009896800000995d */ /* 0x002fea0003900000 */
[----:B------:R-:W1:Y:S02]  /*16b20*/  @!P1 SYNCS.PHASECHK.TRANS64 P1, [R17+URZ+0x38800], R4 ;  /* 0x03880004110095a7 */ /* 0x000e64000802007f */
[----:B-1----:R-:W-:Y:S05]  /*16b30*/  @!P1 BRA `(.L_x_4381) ;  /* 0xfffffffc00f09947 */ /* 0x002fea000383ffff */
[----:B------:R-:W-:Y:S05]  /*16b40*/  BRA `(.L_x_4547) ;  /* 0xfffffecc00507947 */ /* 0x000fea000383ffff */
.L_x_4385:
[----:B--2---:R2:W3:Y:S02]  /*16b50*/  SYNCS.PHASECHK.TRANS64.TRYWAIT P1, [R5+URZ+0x38830], R8 ;  /* 0x03883008050075a7 */ /* 0x0044e4000802017f */
[----:B---3--:R-:W-:Y:S05]  /*16b60*/  @!P1 NANOSLEEP.SYNCS 0x989680 ;  /* 0x009896800000995d */ /* 0x008fea0003900000 */
[----:B------:R-:W3:Y:S02]  /*16b70*/  @!P1 SYNCS.PHASECHK.TRANS64 P1, [R5+URZ+0x38830], R8 ;  /* 0x03883008050095a7 */ /* 0x000ee4000802007f */
[----:B---3--:R-:W-:Y:S05]  /*16b80*/  @!P1 BRA `(.L_x_4385) ;  /* 0xfffffffc00f09947 */ /* 0x008fea000383ffff */
[----:B------:R-:W-:Y:S05]  /*16b90*/  BRA `(.L_x_4384) ;  /* 0xfffffecc00707947 */ /* 0x000fea000383ffff */
.L_x_4386:
[----:B---3--:R3:W4:Y:S02]  /*16ba0*/  SYNCS.PHASECHK.TRANS64.TRYWAIT P1, [R17+URZ+0x38810], R4 ;  /* 0x03881004110075a7 */ /* 0x008724000802017f */
[----:B----4-:R-:W-:Y:S05]  /*16bb0*/  @!P1 NANOSLEEP.SYNCS 0x989680 ;  /* 0x009896800000995d */ /* 0x010fea0003900000 */
[----:B------:R-:W4:Y:S02]  /*16bc0*/  @!P1 SYNCS.PHASECHK.TRANS64 P1, [R17+URZ+0x38810], R4 ;  /* 0x03881004110095a7 */ /* 0x000f24000802007f */
[----:B----4-:R-:W-:Y:S05]  /*16bd0*/  @!P1 BRA `(.L_x_4386) ;  /* 0xfffffffc00f09947 */ /* 0x010fea000383ffff */
[----:B------:R-:W-:Y:S05]  /*16be0*/  BRA `(.L_x_4548) ;  /* 0xfffffecc00fc7947 */ /* 0x000fea000383ffff */
.L_x_4390:
[----:B0-----:R0:W3:Y:S02]  /*16bf0*/  SYNCS.PHASECHK.TRANS64.TRYWAIT P1, [R5+URZ+0x38850], R8 ;  /* 0x03885008050075a7 */ /* 0x0010e4000802017f */
[----:B---3--:R-:W-:Y:S05]  /*16c00*/  @!P1 NANOSLEEP.SYNCS 0x989680 ;  /* 0x009896800000995d */ /* 0x008fea0003900000 */
[----:B------:R-:W3:Y:S02]  /*16c10*/  @!P1 SYNCS.PHASECHK.TRANS64 P1, [R5+URZ+0x38850], R8 ;  /* 0x03885008050095a7 */ /* 0x000ee4000802007f */
[----:B---3--:R-:W-:Y:S05]  /*16c20*/  @!P1 BRA `(.L_x_4390) ;  /* 0xfffffffc00f09947 */ /* 0x008fea000383ffff */
[----:B------:R-:W-:Y:S05]  /*16c30*/  BRA `(.L_x_4389) ;  /* 0xfffffed0002c7947 */ /* 0x000fea000383ffff */
.L_x_4395:
[----:B-1----:R1:W2:Y:S02]  /*16c40*/  SYNCS.PHASECHK.TRANS64.TRYWAIT P3, [R9+URZ+0x38830], R8 ;  /* 0x03883008090075a7 */ /* 0x0022a4000806017f */
[----:B--2---:R-:W-:Y:S05]  /*16c50*/  @!P3 NANOSLEEP.SYNCS 0x989680 ;  /* 0x009896800000b95d */ /* 0x004fea0003900000 */
[----:B------:R-:W2:Y:S02]  /*16c60*/  @!P3 SYNCS.PHASECHK.TRANS64 P3, [R9+URZ+0x38830], R8 ;  /* 0x038830080900b5a7 */ /* 0x000ea4000806007f */
[----:B--2---:R-:W-:Y:S05]  /*16c70*/  @!P3 BRA `(.L_x_4395) ;  /* 0xfffffffc00f0b947 */ /* 0x004fea000383ffff */
[----:B------:R-:W-:Y:S05]  /*16c80*/  BRA `(.L_x_4394) ;  /* 0xfffffefc005c7947 */ /* 0x000fea000383ffff */
.L_x_4399:
[----:B---3--:R3:W4:Y:S02]  /*16c90*/  SYNCS.PHASECHK.TRANS64.TRYWAIT P3, [R9+URZ+0x38850], R8 ;  /* 0x03885008090075a7 */ /* 0x008724000806017f */
[----:B----4-:R-:W-:Y:S05]  /*16ca0*/  @!P3 NANOSLEEP.SYNCS 0x989680 ;  /* 0x009896800000b95d */ /* 0x010fea0003900000 */
[----:B------:R-:W4:Y:S02]  /*16cb0*/  @!P3 SYNCS.PHASECHK.TRANS64 P3, [R9+URZ+0x38850], R8 ;  /* 0x038850080900b5a7 */ /* 0x000f24000806007f */
[----:B----4-:R-:W-:Y:S05]  /*16cc0*/  @!P3 BRA `(.L_x_4399) ;  /* 0xfffffffc00f0b947 */ /* 0x010fea000383ffff */
[----:B------:R-:W-:Y:S05]  /*16cd0*/  BRA `(.L_x_4398) ;  /* 0xfffffefc00c07947 */ /* 0x000fea000383ffff */
.L_x_4405:
[----:B-1----:R1:W2:Y:S02]  /*16ce0*/  SYNCS.PHASECHK.TRANS64.TRYWAIT P1, [R9+URZ+0x38830], R8 ;  /* 0x03883008090075a7 */ /* 0x0022a4000802017f */
[----:B--2---:R-:W-:Y:S05]  /*16cf0*/  @!P1 NANOSLEEP.SYNCS 0x989680 ;  /* 0x009896800000995d */ /* 0x004fea0003900000 */
[----:B------:R-:W2:Y:S02]  /*16d00*/  @!P1 SYNCS.PHASECHK.TRANS64 P1, [R9+URZ+0x38830], R8 ;  /* 0x03883008090095a7 */ /* 0x000ea4000802007f */
[----:B--2---:R-:W-:Y:S05]  /*16d10*/  @!P1 BRA `(.L_x_4405) ;  /* 0xfffffffc00f09947 */ /* 0x004fea000383ffff */
[----:B------:R-:W-:Y:S05]  /*16d20*/  BRA `(.L_x_4404) ;  /* 0xffffff3000d07947 */ /* 0x000fea000383ffff */
.L_x_4409:
[----:B---3--:R3:W4:Y:S02]  /*16d30*/  SYNCS.PHASECHK.TRANS64.TRYWAIT P1, [R9+URZ+0x38850], R8 ;  /* 0x03885008090075a7 */ /* 0x008724000802017f */
[----:B----4-:R-:W-:Y:S05]  /*16d40*/  @!P1 NANOSLEEP.SYNCS 0x989680 ;  /* 0x009896800000995d */ /* 0x010fea0003900000 */
[----:B------:R-:W4:Y:S02]  /*16d50*/  @!P1 SYNCS.PHASECHK.TRANS64 P1, [R9+URZ+0x38850], R8 ;  /* 0x03885008090095a7 */ /* 0x000f24000802007f */
[----:B----4-:R-:W-:Y:S05]  /*16d60*/  @!P1 BRA `(.L_x_4409) ;  /* 0xfffffffc00f09947 */ /* 0x010fea000383ffff */
[----:B------:R-:W-:Y:S05]  /*16d70*/  BRA `(.L_x_4408) ;  /* 0xffffff34002c7947 */ /* 0x000fea000383ffff */
.L_x_4433:
[----:B------:R-:W-:Y:S02]  /*16d80*/  IMAD.MOV.U32 R13, RZ, RZ, R4 ;  /* 0x000000ffff0d7224 */ /* 0x000fe400078e0004 */
[----:B------:R-:W-:Y:S02]  /*16d90*/  IMAD.MOV.U32 R12, RZ, RZ, RZ ;  /* 0x000000ffff0c7224 */ /* 0x000fe400078e00ff */
[----:B------:R-:W-:Y:S02]  /*16da0*/  IMAD.MOV.U32 R11, RZ, RZ, 0x1f ;  /* 0x0000001fff0b7424 */ /* 0x000fe400078e00ff */
[----:B------:R-:W-:-:S07]  /*16db0*/  IMAD.MOV.U32 R15, RZ, RZ, -0x1 ;  /* 0xffffffffff0f7424 */ /* 0x000fce00078e00ff */
[----:B0-----:R-:W-:Y:S05]  /*16dc0*/  WARPSYNC.COLLECTIVE R15, `(.L_x_4549) ;  /* 0x000000000f087348 */ /* 0x001fea0003c00000 */
[----:B------:R1:W2:Y:S02]  /*16dd0*/  SHFL.IDX P6, R14, R13, R12, R11 ;  /* 0x0000000c0d0e7389 */ /* 0x0002a400000c000b */
[----:B012---:R-:W-:Y:S01]  /*16de0*/  ENDCOLLECTIVE ;  /* 0x000000000000791b */ /* 0x007fe20003800000 */
.L_x_4549:
[----:B------:R-:W-:Y:S05]  /*16df0*/  BRA `(.L_x_4550) ;  /* 0xffffffa400747947 */ /* 0x000fea000383ffff */
.L_x_4435:
[----:B------:R-:W-:Y:S01]  /*16e00*/  BSSY B0, `(.L_x_4551) ;  /* 0x0000006000007945 */ /* 0x000fe20003800000 */
[----:B------:R-:W-:-:S07]  /*16e10*/  IMAD.MOV.U32 R15, RZ, RZ, -0x1 ;  /* 0xffffffffff0f7424 */ /* 0x000fce00078e00ff */
[----:B01----:R-:W-:Y:S05]  /*16e20*/  WARPSYNC.COLLECTIVE R15, `(.L_x_4552) ;  /* 0x000000000f0c7348 */ /* 0x003fea0003c00000 */
[----:B------:R-:W-:Y:S02]  /*16e30*/  ELECT P6, UR62, PT ;  /* 0x00000000003e782f */ /* 0x000fe400038c0000 */
[----:B------:R-:W-:Y:S01]  /*16e40*/  MOV R14, UR62 ;  /* 0x0000003e000e7c02 */ /* 0x000fe20008000f00 */
[----:B01----:R-:W-:Y:S10]  /*16e50*/  ENDCOLLECTIVE ;  /* 0x000000000000791b */ /* 0x003ff40003800000 */
.L_x_4552:
[----:B------:R-:W-:Y:S05]  /*16e60*/  BSYNC B0 ;  /* 0x0000000000007941 */ /* 0x000fea0003800000 */
.L_x_4551:
[----:B------:R-:W-:Y:S05]  /*16e70*/  BRA `(.L_x_4553) ;  /* 0xffffffa400787947 */ /* 0x000fea000383ffff */
.L_x_4437:
[----:B--2---:R2:W3:Y:S02]  /*16e80*/  SYNCS.PHASECHK.TRANS64.TRYWAIT P0, [R0+URZ+0x38840], R2 ;  /* 0x03884002000075a7 */ /* 0x0044e4000800017f */
[----:B---3--:R-:W-:Y:S05]  /*16e90*/  @!P0 NANOSLEEP.SYNCS 0x989680 ;  /* 0x009896800000895d */ /* 0x008fea0003900000 */
[----:B------:R-:W3:Y:S02]  /*16ea0*/  @!P0 SYNCS.PHASECHK.TRANS64 P0, [R0+URZ+0x38840], R2 ;  /* 0x03884002000085a7 */ /* 0x000ee4000800007f */
[----:B---3--:R-:W-:Y:S05]  /*16eb0*/  @!P0 BRA `(.L_x_4437) ;  /* 0xfffffffc00f08947 */ /* 0x008fea000383ffff */
[----:B------:R-:W-:Y:S05]  /*16ec0*/  BRA `(.L_x_4554) ;  /* 0xffffffa400d07947 */ /* 0x000fea000383ffff */
.L_x_4441:
        /* <DEDUP_REMOVED lines=8> */
.L_x_4555:
[----:B------:R-:W-:-:S04]  /*16f50*/  IMAD R10, R6, 0x40, R10 ;  /* 0x00000040060a7824 */ /* 0x000fc800078e020a */
[----:B------:R-:W-:Y:S01]  /*16f60*/  VIADD R6, R10, 0x20 ;  /* 0x000000200a067836 */ /* 0x000fe20000000000 */
[----:B------:R0:W-:Y:S01]  /*16f70*/  STL [R1+0x14], R10 ;  /* 0x0000140a01007387 */ /* 0x0001e20000100800 */
[----:B------:R-:W-:Y:S02]  /*16f80*/  IMAD.MOV.U32 R13, RZ, RZ, R0 ;  /* 0x000000ffff0d7224 */ /* 0x000fe400078e0000 */
[----:B------:R-:W-:-:S07]  /*16f90*/  IMAD.MOV.U32 R4, RZ, RZ, R14 ;  /* 0x000000ffff047224 */ /* 0x000fce00078e000e */
[----:B0-----:R-:W-:Y:S05]  /*16fa0*/  WARPSYNC.COLLECTIVE R15, `(.L_x_4556) ;  /* 0x000000000f087348 */ /* 0x001fea0003c00000 */
[----:B------:R1:W2:Y:S02]  /*16fb0*/  SHFL.IDX P6, R14, R13, R12, R11 ;  /* 0x0000000c0d0e7389 */ /* 0x0002a400000c000b */
[----:B012---:R-:W-:Y:S01]  /*16fc0*/  ENDCOLLECTIVE ;  /* 0x000000000000791b */ /* 0x007fe20003800000 */
.L_x_4556:
[----:B------:R-:W-:Y:S02]  /*16fd0*/  ULDC UR4, c[0x0][0x288] ;  /* 0x0000a20000047ab9 */ /* 0x000fe40000000800 */
[----:B------:R-:W-:Y:S02]  /*16fe0*/  IMAD R2, R7, UR4, RZ ;  /* 0x0000000407027c24 */ /* 0x000fe4000f8e02ff */
[----:B------:R-:W-:-:S03]  /*16ff0*/  VIADD R7, R10, 0x10 ;  /* 0x000000100a077836 */ /* 0x000fc60000000000 */
[----:B------:R-:W-:Y:S02]  /*17000*/  ISETP.GE.AND P1, PT, R10, R2, PT ;  /* 0x000000020a00720c */ /* 0x000fe40003f26270 */
[----:B------:R0:W-:Y:S01]  /*17010*/  STL [R1+0x20], R7 ;  /* 0x0000200701007387 */ /* 0x0001e20000100800 */
[----:B------:R-:W-:-:S03]  /*17020*/  IMAD.MOV.U32 R13, RZ, RZ, R3 ;  /* 0x000000ffff0d7224 */ /* 0x000fc600078e0003 */
[----:B------:R0:W-:Y:S01]  /*17030*/  STL [R1+0x24], R6 ;  /* 0x0000240601007387 */ /* 0x0001e20000100800 */
[----:B------:R-:W-:Y:S02]  /*17040*/  IMAD.MOV.U32 R12, RZ, RZ, 0x1 ;  /* 0x00000001ff0c7424 */ /* 0x000fe400078e00ff */
[----:B------:R-:W-:-:S07]  /*17050*/  IMAD.MOV.U32 R5, RZ, RZ, R14 ;  /* 0x000000ffff057224 */ /* 0x000fce00078e000e */
[----:B0-----:R-:W-:Y:S05]  /*17060*/  WARPSYNC.COLLECTIVE R15, `(.L_x_4557) ;  /* 0x000000000f087348 */ /* 0x001fea0003c00000 */
[----:B------:R1:W2:Y:S02]  /*17070*/  SHFL.IDX P6, R14, R13, R12, R11 ;  /* 0x0000000c0d0e7389 */ /* 0x0002a400000c000b */
[----:B012---:R-:W-:Y:S01]  /*17080*/  ENDCOLLECTIVE ;  /* 0x000000000000791b */ /* 0x007fe20003800000 */
.L_x_4557:
        /* <DEDUP_REMOVED lines=15> */
.L_x_4558:
[----:B------:R-:W-:Y:S02]  /*17180*/  IMAD.MOV.U32 R13, RZ, RZ, R3 ;  /* 0x000000ffff0d7224 */ /* 0x000fe400078e0003 */
[----:B------:R-:W-:Y:S02]  /*17190*/  IMAD.MOV.U32 R12, RZ, RZ, 0x2 ;  /* 0x00000002ff0c7424 */ /* 0x000fe400078e00ff */
[----:B------:R-:W-:-:S07]  /*171a0*/  IMAD.MOV.U32 R5, RZ, RZ, R14 ;  /* 0x000000ffff057224 */ /* 0x000fce00078e000e */
[----:B------:R-:W-:Y:S05]  /*171b0*/  WARPSYNC.COLLECTIVE R15, `(.L_x_4559) ;  /* 0x000000000f087348 */ /* 0x000fea0003c00000 */
[----:B------:R0:W1:Y:S02]  /*171c0*/  SHFL.IDX P6, R14, R13, R12, R11 ;  /* 0x0000000c0d0e7389 */ /* 0x00006400000c000b */
[----:B01----:R-:W-:Y:S01]  /*171d0*/  ENDCOLLECTIVE ;  /* 0x000000000000791b */ /* 0x003fe20003800000 */
.L_x_4559:
        /* <DEDUP_REMOVED lines=15> */
.L_x_4560:
[----:B------:R-:W-:Y:S02]  /*172d0*/  IMAD.MOV.U32 R13, RZ, RZ, R3 ;  /* 0x000000ffff0d7224 */ /* 0x000fe400078e0003 */
[----:B------:R-:W-:Y:S02]  /*172e0*/  IMAD.MOV.U32 R12, RZ, RZ, 0x3 ;  /* 0x00000003ff0c7424 */ /* 0x000fe400078e00ff */
[----:B------:R-:W-:-:S07]  /*172f0*/  IMAD.MOV.U32 R5, RZ, RZ, R14 ;  /* 0x000000ffff057224 */ /* 0x000fce00078e000e */
[----:B------:R-:W-:Y:S05]  /*17300*/  WARPSYNC.COLLECTIVE R15, `(.L_x_4561) ;  /* 0x000000000f087348 */ /* 0x000fea0003c00000 */
[----:B------:R0:W1:Y:S02]  /*17310*/  SHFL.IDX P6, R14, R13, R12, R11 ;  /* 0x0000000c0d0e7389 */ /* 0x00006400000c000b */
[----:B01----:R-:W-:Y:S01]  /*17320*/  ENDCOLLECTIVE ;  /* 0x000000000000791b */ /* 0x003fe20003800000 */
.L_x_4561:
        /* <DEDUP_REMOVED lines=10> */
.L_x_4562:
[----:B------:R-:W-:Y:S01]  /*173d0*/  @!PT LDS RZ, [RZ] ;  /* 0x00000000fffff984 */ /* 0x000fe20000000800 */
[----:B------:R-:W-:Y:S01]  /*173e0*/  @!PT LDS RZ, [RZ] ;  /* 0x00000000fffff984 */ /* 0x000fe20000000800 */
[----:B------:R-:W-:Y:S01]  /*173f0*/  @!PT LDS RZ, [RZ] ;  /* 0x00000000fffff984 */ /* 0x000fe20000000800 */
[----:B------:R0:W-:Y:S01]  /*17400*/  @!P1 LDGSTS.E.BYPASS.LTC128B.128 [R8+0x21400], desc[UR44][R4.64], !P0 ;  /* 0x2140000004089fae */ /* 0x0001e2000c101d6c */
[----:B------:R-:W-:Y:S01]  /*17410*/  IMAD.MOV.U32 R0, RZ, RZ, R14 ;  /* 0x000000ffff007224 */ /* 0x000fe200078e000e */
[----:B------:R-:W-:Y:S06]  /*17420*/  BRA `(.L_x_4563) ;  /* 0xffffffa800d47947 */ /* 0x000fec000383ffff */
.L_x_4445:
        /* <DEDUP_REMOVED lines=8> */
.L_x_4565:
[----:B------:R-:W-:Y:S05]  /*174b0*/  BSYNC B0 ;  /* 0x0000000000007941 */ /* 0x000fea0003800000 */
.L_x_4564:
        /* <DEDUP_REMOVED lines=10> */
.L_x_4566:
        /* <DEDUP_REMOVED lines=46> */
.L_x_4567:
[----:B------:R-:W-:Y:S02]  /*17840*/  IMAD.MOV.U32 R13, RZ, RZ, R0 ;  /* 0x000000ffff0d7224 */ /* 0x000fe400078e0000 */
[----:B------:R-:W-:-:S07]  /*17850*/  IMAD.MOV.U32 R8, RZ, RZ, R14 ;  /* 0x000000ffff087224 */ /* 0x000fce00078e000e */
[----:B------:R-:W-:Y:S05]  /*17860*/  WARPSYNC.COLLECTIVE R15, `(.L_x_4568) ;  /* 0x000000000f087348 */ /* 0x000fea0003c00000 */
[----:B------:R0:W1:Y:S02]  /*17870*/  SHFL.IDX P6, R14, R13, R12, R11 ;  /* 0x0000000c0d0e7389 */ /* 0x00006400000c000b */
[----:B01----:R-:W-:Y:S01]  /*17880*/  ENDCOLLECTIVE ;  /* 0x000000000000791b */ /* 0x003fe20003800000 */
.L_x_4568:
        /* <DEDUP_REMOVED lines=22> */
.L_x_4569:
        /* <DEDUP_REMOVED lines=21> */
.L_x_4570:
        /* <DEDUP_REMOVED lines=29> */
.L_x_4571:
[----:B------:R-:W-:Y:S02]  /*17d10*/  IMAD.MOV.U32 R13, RZ, RZ, R0 ;  /* 0x000000ffff0d7224 */ /* 0x000fe400078e0000 */
[----:B------:R-:W-:-:S07]  /*17d20*/  IMAD.MOV.U32 R6, RZ, RZ, R14 ;  /* 0x000000ffff067224 */ /* 0x000fce00078e000e */
[----:B------:R-:W-:Y:S05]  /*17d30*/  WARPSYNC.COLLECTIVE R15, `(.L_x_4572) ;  /* 0x000000000f087348 */ /* 0x000fea0003c00000 */
[----:B------:R0:W1:Y:S02]  /*17d40*/  SHFL.IDX P6, R14, R13, R12, R11 ;  /* 0x0000000c0d0e7389 */ /* 0x00006400000c000b */
[----:B01----:R-:W-:Y:S01]  /*17d50*/  ENDCOLLECTIVE ;  /* 0x000000000000791b */ /* 0x003fe20003800000 */
.L_x_4572:
[----:B------:R-:W-:Y:S01]  /*17d60*/  IMAD.MOV.U32 R0, RZ, RZ, R14 ;  /* 0x000000ffff007224 */ /* 0x000fe200078e000e */
[----:B------:R-:W-:Y:S06]  /*17d70*/  BRA `(.L_x_4573) ;  /* 0xffffffb0001c7947 */ /* 0x000fec000383ffff */
.L_x_4450:
[----:B0-----:R0:W2:Y:S02]  /*17d80*/  SYNCS.PHASECHK.TRANS64.TRYWAIT P0, [R17+URZ+0x38820], R0 ;  /* 0x03882000110075a7 */ /* 0x0010a4000800017f */
[----:B--2---:R-:W-:Y:S05]  /*17d90*/  @!P0 NANOSLEEP.SYNCS 0x989680 ;  /* 0x009896800000895d */ /* 0x004fea0003900000 */
[----:B------:R-:W2:Y:S02]  /*17da0*/  @!P0 SYNCS.PHASECHK.TRANS64 P0, [R17+URZ+0x38820], R0 ;  /* 0x03882000110085a7 */ /* 0x000ea4000800007f */
[----:B--2---:R-:W-:Y:S05]  /*17db0*/  @!P0 BRA `(.L_x_4450) ;  /* 0xfffffffc00f08947 */ /* 0x004fea000383ffff */
[----:B------:R-:W-:Y:S05]  /*17dc0*/  BRA `(.L_x_4574) ;  /* 0xffffffb000d87947 */ /* 0x000fea000383ffff */
.L_x_4454:
[----:B0-----:R0:W2:Y:S02]  /*17dd0*/  SYNCS.PHASECHK.TRANS64.TRYWAIT P0, [R0+URZ+0x38860], R2 ;  /* 0x03886002000075a7 */ /* 0x0010a4000800017f */
[----:B--2---:R-:W-:Y:S05]  /*17de0*/  @!P0 NANOSLEEP.SYNCS 0x989680 ;  /* 0x009896800000895d */ /* 0x004fea0003900000 */
[----:B------:R-:W2:Y:S02]  /*17df0*/  @!P0 SYNCS.PHASECHK.TRANS64 P0, [R0+URZ+0x38860], R2 ;  /* 0x03886002000085a7 */ /* 0x000ea4000800007f */
[----:B--2---:R-:W-:Y:S05]  /*17e00*/  @!P0 BRA `(.L_x_4454) ;  /* 0xfffffffc00f08947 */ /* 0x004fea000383ffff */
[----:B------:R-:W-:Y:S05]  /*17e10*/  BRA `(.L_x_4575) ;  /* 0xffffffb000f87947 */ /* 0x000fea000383ffff */
.L_x_4471:
[----:B-1----:R1:W2:Y:S02]  /*17e20*/  SYNCS.PHASECHK.TRANS64.TRYWAIT P0, [R3+URZ+0x38840], R2 ;  /* 0x03884002030075a7 */ /* 0x0022a4000800017f */
[----:B--2---:R-:W-:Y:S05]  /*17e30*/  @!P0 NANOSLEEP.SYNCS 0x989680 ;  /* 0x009896800000895d */ /* 0x004fea0003900000 */
[----:B------:R-:W2:Y:S02]  /*17e40*/  @!P0 SYNCS.PHASECHK.TRANS64 P0, [R3+URZ+0x38840], R2 ;  /* 0x03884002030085a7 */ /* 0x000ea4000800007f */
[----:B--2---:R-:W-:Y:S05]  /*17e50*/  @!P0 BRA `(.L_x_4471) ;  /* 0xfffffffc00f08947 */ /* 0x004fea000383ffff */
[----:B------:R-:W-:Y:S05]  /*17e60*/  BRA `(.L_x_4576) ;  /* 0xffffffbc00d87947 */ /* 0x000fea000383ffff */
.L_x_4476:
[----:B--2---:R2:W3:Y:S02]  /*17e70*/  SYNCS.PHASECHK.TRANS64.TRYWAIT P0, [R3+URZ+0x38860], R2 ;  /* 0x03886002030075a7 */ /* 0x0044e4000800017f */
[----:B---3--:R-:W-:Y:S05]  /*17e80*/  @!P0 NANOSLEEP.SYNCS 0x989680 ;  /* 0x009896800000895d */ /* 0x008fea0003900000 */
[----:B------:R-:W3:Y:S02]  /*17e90*/  @!P0 SYNCS.PHASECHK.TRANS64 P0, [R3+URZ+0x38860], R2 ;  /* 0x03886002030085a7 */ /* 0x000ee4000800007f */
[----:B---3--:R-:W-:Y:S05]  /*17ea0*/  @!P0 BRA `(.L_x_4476) ;  /* 0xfffffffc00f08947 */ /* 0x008fea000383ffff */
[----:B------:R-:W-:Y:S05]  /*17eb0*/  BRA `(.L_x_4577) ;  /* 0xffffffc000507947 */ /* 0x000fea000383ffff */
.L_x_4492:
[----:B0-----:R0:W1:Y:S02]  /*17ec0*/  SYNCS.PHASECHK.TRANS64.TRYWAIT P0, [R4+URZ+0x38840], R2 ;  /* 0x03884002040075a7 */ /* 0x001064000800017f */
[----:B-1----:R-:W-:Y:S05]  /*17ed0*/  @!P0 NANOSLEEP.SYNCS 0x989680 ;  /* 0x009896800000895d */ /* 0x002fea0003900000 */
[----:B------:R-:W1:Y:S02]  /*17ee0*/  @!P0 SYNCS.PHASECHK.TRANS64 P0, [R4+URZ+0x38840], R2 ;  /* 0x03884002040085a7 */ /* 0x000e64000800007f */
[----:B-1----:R-:W-:Y:S05]  /*17ef0*/  @!P0 BRA `(.L_x_4492) ;  /* 0xfffffffc00f08947 */ /* 0x002fea000383ffff */
[----:B------:R-:W-:Y:S05]  /*17f00*/  BRA `(.L_x_4578) ;  /* 0xffffffcc001c7947 */ /* 0x000fea000383ffff */
.L_x_4497:
[----:B-1----:R1:W2:Y:S02]  /*17f10*/  SYNCS.PHASECHK.TRANS64.TRYWAIT P0, [R4+URZ+0x38860], R2 ;  /* 0x03886002040075a7 */ /* 0x0022a4000800017f */
[----:B--2---:R-:W-:Y:S05]  /*17f20*/  @!P0 NANOSLEEP.SYNCS 0x989680 ;  /* 0x009896800000895d */ /* 0x004fea0003900000 */
[----:B------:R-:W2:Y:S02]  /*17f30*/  @!P0 SYNCS.PHASECHK.TRANS64 P0, [R4+URZ+0x38860], R2 ;  /* 0x03886002040085a7 */ /* 0x000ea4000800007f */
[----:B--2---:R-:W-:Y:S05]  /*17f40*/  @!P0 BRA `(.L_x_4497) ;  /* 0xfffffffc00f08947 */ /* 0x004fea000383ffff */
[----:B------:R-:W-:Y:S05]  /*17f50*/  BRA `(.L_x_4579) ;  /* 0xffffffcc00947947 */ /* 0x000fea000383ffff */
.L_x_4512:
[----:B-1----:R1:W2:Y:S02]  /*17f60*/  SYNCS.PHASECHK.TRANS64.TRYWAIT P0, [R4+URZ+0x38840], R2 ;  /* 0x03884002040075a7 */ /* 0x0022a4000800017f */
[----:B--2---:R-:W-:Y:S05]  /*17f70*/  @!P0 NANOSLEEP.SYNCS 0x989680 ;  /* 0x009896800000895d */ /* 0x004fea0003900000 */
[----:B------:R-:W2:Y:S02]  /*17f80*/  @!P0 SYNCS.PHASECHK.TRANS64 P0, [R4+URZ+0x38840], R2 ;  /* 0x03884002040085a7 */ /* 0x000ea4000800007f */
[----:B--2---:R-:W-:Y:S05]  /*17f90*/  @!P0 BRA `(.L_x_4512) ;  /* 0xfffffffc00f08947 */ /* 0x004fea000383ffff */
[----:B------:R-:W-:Y:S05]  /*17fa0*/  BRA `(.L_x_4580) ;  /* 0xffffffd800487947 */ /* 0x000fea000383ffff */
.L_x_4517:
[----:B--2---:R2:W3:Y:S02]  /*17fb0*/  SYNCS.PHASECHK.TRANS64.TRYWAIT P0, [R4+URZ+0x38860], R2 ;  /* 0x03886002040075a7 */ /* 0x0044e4000800017f */
[----:B---3--:R-:W-:Y:S05]  /*17fc0*/  @!P0 NANOSLEEP.SYNCS 0x989680 ;  /* 0x009896800000895d */ /* 0x008fea0003900000 */
[----:B------:R-:W3:Y:S02]  /*17fd0*/  @!P0 SYNCS.PHASECHK.TRANS64 P0, [R4+URZ+0x38860], R2 ;  /* 0x03886002040085a7 */ /* 0x000ee4000800007f */
[----:B---3--:R-:W-:Y:S05]  /*17fe0*/  @!P0 BRA `(.L_x_4517) ;  /* 0xfffffffc00f08947 */ /* 0x008fea000383ffff */
[----:B------:R-:W-:Y:S05]  /*17ff0*/  BRA `(.L_x_4581) ;  /* 0xffffffd800c07947 */ /* 0x000fea000383ffff */
.L_x_4533:
        /* <DEDUP_REMOVED lines=8> */
.L_x_4583:
[----:B------:R-:W-:Y:S05]  /*18080*/  BSYNC B0 ;  /* 0x0000000000007941 */ /* 0x000fea0003800000 */
.L_x_4582:
[----:B------:R-:W-:Y:S05]  /*18090*/  BRA `(.L_x_4584) ;  /* 0xffffffe4007c7947 */ /* 0x000fea000383ffff */
.L_x_4536:
[----:B0-----:R0:W2:Y:S02]  /*180a0*/  SYNCS.PHASECHK.TRANS64.TRYWAIT P0, [R0+URZ+0x38820], R3 ;  /* 0x03882003000075a7 */ /* 0x0010a4000800017f */
[----:B--2---:R-:W-:Y:S05]  /*180b0*/  @!P0 NANOSLEEP.SYNCS 0x989680 ;  /* 0x009896800000895d */ /* 0x004fea0003900000 */
[----:B------:R-:W2:Y:S02]  /*180c0*/  @!P0 SYNCS.PHASECHK.TRANS64 P0, [R0+URZ+0x38820], R3 ;  /* 0x03882003000085a7 */ /* 0x000ea4000800007f */
[----:B--2---:R-:W-:Y:S05]  /*180d0*/  @!P0 BRA `(.L_x_4536) ;  /* 0xfffffffc00f08947 */ /* 0x004fea000383ffff */
[----:B------:R-:W-:Y:S05]  /*180e0*/  BRA `(.L_x_4585) ;  /* 0xffffffe400c87947 */ /* 0x000fea000383ffff */
.L_x_4537:
        /* <DEDUP_REMOVED lines=11> */
.L_x_4587:
[----:B------:R-:W-:Y:S05]  /*181a0*/  BSYNC B0 ;  /* 0x0000000000007941 */ /* 0x000fea0003800000 */
.L_x_4586:
[----:B------:R-:W-:Y:S05]  /*181b0*/  BRA `(.L_x_4588) ;  /* 0xffffffe400b07947 */ /* 0x000fea000383ffff */
.L_x_4540:
[----:B------:R-:W-:Y:S01]  /*181c0*/  BSSY B1, `(.L_x_4589) ;  /* 0x0000006000017945 */ /* 0x000fe20003800000 */
[----:B------:R-:W-:-:S07]  /*181d0*/  IMAD.MOV.U32 R15, RZ, RZ, -0x1 ;  /* 0xffffffffff0f7424 */ /* 0x000fce00078e00ff */
[----:B012---:R-:W-:Y:S05]  /*181e0*/  WARPSYNC.COLLECTIVE R15, `(.L_x_4590) ;  /* 0x000000000f0c7348 */ /* 0x007fea0003c00000 */
[----:B------:R-:W-:Y:S02]  /*181f0*/  ELECT P6, UR62, PT ;  /* 0x00000000003e782f */ /* 0x000fe400038c0000 */
[----:B------:R-:W-:Y:S01]  /*18200*/  MOV R14, UR62 ;  /* 0x0000003e000e7c02 */ /* 0x000fe20008000f00 */
[----:B012---:R-:W-:Y:S10]  /*18210*/  ENDCOLLECTIVE ;  /* 0x000000000000791b */ /* 0x007ff40003800000 */
.L_x_4590:
[----:B------:R-:W-:Y:S05]  /*18220*/  BSYNC B1 ;  /* 0x0000000000017941 */ /* 0x000fea0003800000 */
.L_x_4589:
[----:B------:R-:W-:Y:S05]  /*18230*/  BRA `(.L_x_4591) ;  /* 0xffffffe400a87947 */ /* 0x000fea000383ffff */
.L_x_4542:
[----:B0-----:R0:W1:Y:S02]  /*18240*/  SYNCS.PHASECHK.TRANS64.TRYWAIT P0, [R6+URZ], R5 ;  /* 0x00000005060075a7 */ /* 0x001064000800017f */
[----:B-1----:R-:W-:Y:S05]  /*18250*/  @!P0 NANOSLEEP.SYNCS 0x989680 ;  /* 0x009896800000895d */ /* 0x002fea0003900000 */
[----:B------:R-:W1:Y:S02]  /*18260*/  @!P0 SYNCS.PHASECHK.TRANS64 P0, [R6+URZ], R5 ;  /* 0x00000005060085a7 */ /* 0x000e64000800007f */
[----:B-1----:R-:W-:Y:S05]  /*18270*/  @!P0 BRA `(.L_x_4542) ;  /* 0xfffffffc00f08947 */ /* 0x002fea000383ffff */
[----:B------:R-:W-:Y:S05]  /*18280*/  BRA `(.L_x_4592) ;  /* 0xffffffe400e07947 */ /* 0x000fea000383ffff */
.L_x_4543:
[----:B-1----:R1:W2:Y:S02]  /*18290*/  SYNCS.PHASECHK.TRANS64.TRYWAIT P0, [R7+URZ], R2 ;  /* 0x00000002070075a7 */ /* 0x0022a4000800017f */
[----:B--2---:R-:W-:Y:S05]  /*182a0*/  @!P0 NANOSLEEP.SYNCS 0x989680 ;  /* 0x009896800000895d */ /* 0x004fea0003900000 */
[----:B------:R-:W2:Y:S02]  /*182b0*/  @!P0 SYNCS.PHASECHK.TRANS64 P0, [R7+URZ], R2 ;  /* 0x00000002070085a7 */ /* 0x000ea4000800007f */
[----:B--2---:R-:W-:Y:S05]  /*182c0*/  @!P0 BRA `(.L_x_4543) ;  /* 0xfffffffc00f08947 */ /* 0x004fea000383ffff */
[----:B------:R-:W-:Y:S05]  /*182d0*/  BRA `(.L_x_4593) ;  /* 0xffffffe400d47947 */ /* 0x000fea000383ffff */
.L_x_4545:
[----:B--2---:R2:W3:Y:S02]  /*182e0*/  SYNCS.PHASECHK.TRANS64.TRYWAIT P0, [R4+URZ], R5 ;  /* 0x00000005040075a7 */ /* 0x0044e4000800017f */
[----:B---3--:R-:W-:Y:S05]  /*182f0*/  @!P0 NANOSLEEP.SYNCS 0x989680 ;  /* 0x009896800000895d */ /* 0x008fea0003900000 */
[----:B------:R-:W3:Y:S02]  /*18300*/  @!P0 SYNCS.PHASECHK.TRANS64 P0, [R4+URZ], R5 ;  /* 0x00000005040085a7 */ /* 0x000ee4000800007f */
[----:B---3--:R-:W-:Y:S05]  /*18310*/  @!P0 BRA `(.L_x_4545) ;  /* 0xfffffffc00f08947 */ /* 0x008fea000383ffff */
[----:B------:R-:W-:Y:S05]  /*18320*/  BRA `(.L_x_4594) ;  /* 0xffffffe400d87947 */ /* 0x000fea000383ffff */
.L_x_4595:
        /* <DEDUP_REMOVED lines=13> */
.L_x_6035:


//--------------------- .text._ZN7cutlass13device_kernelIN5flash11enable_sm90INS1_16FlashAttnFwdSm90INS1_25CollectiveMainloopFwdSm90ILi2EN4cute5tupleIJNS5_1CILi1EEES8_S8_EEENS6_IJNS7_ILi64EEESA_SA_EEELi512ENS_6half_tEfNS_4arch4Sm90ELb1ELb0ELb1ELb1ELb0ELb0ELb0ELb0ELb0ELb1ELb0ELb0EEENS1_21CollectiveEpilogueFwdINS6_IJSA_NS7_ILi512EEESA_EEES9_SC_SE_Li256ELb1ELb1ELb0ELb0EEENS1_36VarlenDynamicPersistentTileSchedulerILi64ELi64ELi256ELi128ELb0ELb1ELb1ELb1ELb1ELb1EEEEEEEEEvNT_6ParamsE --------------------------
	.section	.text._ZN7cutlass13device_kernelIN5flash11enable_sm90INS1_16FlashAttnFwdSm90INS1_25CollectiveMainloopFwdSm90ILi2EN4cute5tupleIJNS5_1CILi1EEES8_S8_EEENS6_IJNS7_ILi64EEESA_SA_EEELi512ENS_6half_tEfNS_4arch4Sm90ELb1ELb0ELb1ELb1ELb0ELb0ELb0ELb0ELb0ELb1ELb0ELb0EEENS1_21CollectiveEpilogueFwdINS6_IJSA_NS7_ILi512EEESA_EEES9_SC_SE_Li256ELb1ELb1ELb0ELb0EEENS1_36VarlenDynamicPersistentTileSchedulerILi64ELi64ELi256ELi128ELb0ELb1ELb1ELb1ELb1ELb1EEEEEEEEEvNT_6ParamsE,"ax",@progbits
	.align	128
.text._ZN7cutlass13device_kernelIN5flash11enable_sm90INS1_16FlashAttnFwdSm90INS1_25CollectiveMainloopFwdSm90ILi2EN4cute5tupleIJNS5_1CILi1EEES8_S8_EEENS6_IJNS7_ILi64EEESA_SA_EEELi512ENS_6half_tEfNS_4arch4Sm90ELb1ELb0ELb1ELb1ELb0ELb0ELb0ELb0ELb0ELb1ELb0ELb0EEENS1_21CollectiveEpilogueFwdINS6_IJSA_NS7_ILi512EEESA_EEES9_SC_SE_Li256ELb1ELb1ELb0ELb0EEENS1_36VarlenDynamicPersistentTileSchedulerILi64ELi64ELi256ELi128ELb0ELb1ELb1ELb1ELb1ELb1EEEEEEEEEvNT_6ParamsE:
        .type           _ZN7cutlass13device_kernelIN5flash11enable_sm90INS1_16FlashAttnFwdSm90INS1_25CollectiveMainloopFwdSm90ILi2EN4cute5tupleIJNS5_1CILi1EEES8_S8_EEENS6_IJNS7_ILi64EEESA_SA_EEELi512ENS_6half_tEfNS_4arch4Sm90ELb1ELb0ELb1ELb1ELb0ELb0ELb0ELb0ELb0ELb1ELb0ELb0EEENS1_21CollectiveEpilogueFwdINS6_IJSA_NS7_ILi512EEESA_EEES9_SC_SE_Li256ELb1ELb1ELb0ELb0EEENS1_36VarlenDynamicPersistentTileSchedulerILi64ELi64ELi256ELi128ELb0ELb1ELb1ELb1ELb1ELb1EEEEEEEEEvNT_6ParamsE,@function
        .size           _ZN7cutlass13device_kernelIN5flash11enable_sm90INS1_16FlashAttnFwdSm90INS1_25CollectiveMainloopFwdSm90ILi2EN4cute5tupleIJNS5_1CILi1EEES8_S8_EEENS6_IJNS7_ILi64EEESA_SA_EEELi512ENS_6half_tEfNS_4arch4Sm90ELb1ELb0ELb1ELb1ELb0ELb0ELb0ELb0ELb0ELb1ELb0ELb0EEENS1_21CollectiveEpilogueFwdINS6_IJSA_NS7_ILi512EEESA_EEES9_SC_SE_Li256ELb1ELb1ELb0ELb0EEENS1_36VarlenDynamicPersistentTileSchedulerILi64ELi64ELi256ELi128ELb0ELb1ELb1ELb1ELb1ELb1EEEEEEEEEvNT_6ParamsE,(.L_x_6036 - _ZN7cutlass13device_kernelIN5flash11enable_sm90INS1_16FlashAttnFwdSm90INS1_25CollectiveMainloopFwdSm90ILi2EN4cute5tupleIJNS5_1CILi1EEES8_S8_EEENS6_IJNS7_ILi64EEESA_SA_EEELi512ENS_6half_tEfNS_4arch4Sm90ELb1ELb0ELb1ELb1ELb0ELb0ELb0ELb0ELb0ELb1ELb0ELb0EEENS1_21CollectiveEpilogueFwdINS6_IJSA_NS7_ILi512EEESA_EEES9_SC_SE_Li256ELb1ELb1ELb0ELb0EEENS1_36VarlenDynamicPersistentTileSchedulerILi64ELi64ELi256ELi128ELb0ELb1ELb1ELb1ELb1ELb1EEEEEEEEEvNT_6ParamsE)
        .other          _ZN7cutlass13device_kernelIN5flash11enable_sm90INS1_16FlashAttnFwdSm90INS1_25CollectiveMainloopFwdSm90ILi2EN4cute5tupleIJNS5_1CILi1EEES8_S8_EEENS6_IJNS7_ILi64EEESA_SA_EEELi512ENS_6half_tEfNS_4arch4Sm90ELb1ELb0ELb1ELb1ELb0ELb0ELb0ELb0ELb0ELb1ELb0ELb0EEENS1_21CollectiveEpilogueFwdINS6_IJSA_NS7_ILi512EEESA_EEES9_SC_SE_Li256ELb1ELb1ELb0ELb0EEENS1_36VarlenDynamicPersistentTileSchedulerILi64ELi64ELi256ELi128ELb0ELb1ELb1ELb1ELb1ELb1EEEEEEEEEvNT_6ParamsE,@"STO_CUDA_ENTRY STV_DEFAULT"
_ZN7cutlass13device_kernelIN5flash11enable_sm90INS1_16FlashAttnFwdSm90INS1_25CollectiveMainloopFwdSm90ILi2EN4cute5tupleIJNS5_1CILi1EEES8_S8_EEENS6_IJNS7_ILi64EEESA_SA_EEELi512ENS_6half_tEfNS_4arch4Sm90ELb1ELb0ELb1ELb1ELb0ELb0ELb0ELb0ELb0ELb1ELb0ELb0EEENS1_21CollectiveEpilogueFwdINS6_IJSA_NS7_ILi512EEESA_EEES9_SC_SE_Li256ELb1ELb1ELb0ELb0EEENS1_36VarlenDynamicPersistentTileSchedulerILi64ELi64ELi256ELi128ELb0ELb1ELb1ELb1ELb1ELb1EEEEEEEEEvNT_6ParamsE:
        /* <DEDUP_REMOVED lines=18> */
.L_x_4597:
[----:B------:R-:W-:Y:S05]  /*0120*/  BSYNC B0 ;  /* 0x0000000000007941 */ /* 0x000fea0003800000 */
.L_x_4596:
        /* <DEDUP_REMOVED lines=37> */
.L_x_4598:
        /* <DEDUP_REMOVED lines=22> */
.L_x_4599:
        /* <DEDUP_REMOVED lines=18> */
.L_x_4600:
        /* <DEDUP_REMOVED lines=22> */
.L_x_4601:
        /* <DEDUP_REMOVED lines=22> */
.L_x_4602:
[----:B------:R-:W-:Y:S01]  /*08c0*/  PLOP3.LUT P0, PT, PT, PT, UP0, 0x80, 0x0 ;  /* 0x000000000000781c */ /* 0x000fe20003f0f008 */
[----:B------:R-:W-:Y:S01]  /*08d0*/  UMOV UR36, 0x1 ;  /* 0x0000000100247882 */ /* 0x000fe20000000000 */
[----:B------:R-:W-:Y:S01]  /*08e0*/  NOP ;  /* 0x0000000000007918 */ /* 0x000fe20000000000 */
[----:B------:R-:W-:Y:S01]  /*08f0*/  USEL UR36, UR36, 0x2, !UP0 ;  /* 0x0000000224247887 */ /* 0x000fe2000c000000 */
[----:B------:R-:W-:Y:S01]  /*0900*/  ULDC.64 UR40, c[0x0][0x208] ;  /* 0x0000820000287ab9 */ /* 0x000fe20000000a00 */
[----:B012-4-:R-:W-:Y:S08]  /*0910*/  BAR.SYNC.DEFER_BLOCKING 0x0 ;  /* 0x0000000000007b1d */ /* 0x017ff00000010000 */
[----:B------:R-:W-:Y:S05]  /*0920*/  @!P0 BRA `(.L_x_4603) ;  /* 0x000000c400588947 */ /* 0x000fea0003800000 */
.L_x_4604:
        /* <DEDUP_REMOVED lines=28> */
[----:B------:R-:W-:Y:S01]  /*0af0*/  LEA.HI R3, R0, R197, RZ, 0x4 ;  /* 0x000000c500037211 */ /* 0x000fe200078f20ff */
[----:B------:R-:W-:-:S03]  /*0b00*/  UMOV UR37, URZ ;  /* 0x0000003f00257c82 */ /* 0x000fc60008000000 */
[----:B------:R-:W-:Y:S02]  /*0b10*/  SHF.R.S32.HI R2, RZ, 0x4, R3 ;  /* 0x00000004ff027819 */ /* 0x000fe40000011403 */
[C---:B------:R-:W-:Y:S02]  /*0b20*/  LOP3.LUT R6, R3.reuse, 0xfffffff0, RZ, 0xc0, !PT ;  /* 0xfffffff003067812 */ /* 0x040fe400078ec0ff */
[----:B------:R-:W-:-:S03]  /*0b30*/  LEA.HI R4, R3, R2, RZ, 0x1 ;  /* 0x0000000203047211 */ /* 0x000fc600078f08ff */
[----:B------:R-:W-:Y:S01]  /*0b40*/  IMAD.IADD R6, R197, 0x1, -R6 ;  /* 0x00000001c5067824 */ /* 0x000fe200078e0a06 */
[----:B------:R-:W-:Y:S02]  /*0b50*/  LOP3.LUT R5, R4, 0x1ffffffe, RZ, 0xc0, !PT ;  /* 0x1ffffffe04057812 */ /* 0x000fe400078ec0ff */
[----:B------:R-:W-:-:S03]  /*0b60*/  LEA.HI R4, R0, R197, RZ, 0x5 ;  /* 0x000000c500047211 */ /* 0x000fc600078f28ff */
[----:B------:R-:W-:Y:S01]  /*0b70*/  IMAD.IADD R10, R2, 0x1, -R5 ;  /* 0x00000001020a7824 */ /* 0x000fe200078e0a05 */
[CC--:B------:R-:W-:Y:S02]  /*0b80*/  LEA.HI R5, R0.reuse, R197.reuse, RZ, 0x2 ;  /* 0x000000c500057211 */ /* 0x0c0fe400078f10ff */
[----:B------:R-:W-:Y:S02]  /*0b90*/  LEA.HI R2, R0, R197, RZ, 0x7 ;  /* 0x000000c500027211 */ /* 0x000fe400078f38ff */
[--C-:B------:R-:W-:Y:S02]  /*0ba0*/  SHF.R.S32.HI R12, RZ, 0x5, R4.reuse ;  /* 0x00000005ff0c7819 */ /* 0x100fe40000011404 */
[----:B------:R-:W-:Y:S02]  /*0bb0*/  SHF.R.S32.HI R3, RZ, 0x1f, R4 ;  /* 0x0000001fff037819 */ /* 0x000fe40000011404 */
[----:B------:R-:W-:Y:S02]  /*0bc0*/  LOP3.LUT R8, R5, 0xfffffffc, RZ, 0xc0, !PT ;  /* 0xfffffffc05087812 */ /* 0x000fe400078ec0ff */
[----:B------:R-:W-:-:S02]  /*0bd0*/  LOP3.LUT R4, R2, 0xffffff80, RZ, 0xc0, !PT ;  /* 0xffffff8002047812 */ /* 0x000fc400078ec0ff */
[----:B------:R-:W-:Y:S01]  /*0be0*/  LEA.HI R5, R3, R12, RZ, 0x2 ;  /* 0x0000000c03057211 */ /* 0x000fe200078f10ff */
[C---:B------:R-:W-:Y:S01]  /*0bf0*/  IMAD.IADD R8, R197.reuse, 0x1, -R8 ;  /* 0x00000001c5087824 */ /* 0x040fe200078e0a08 */
        /* <DEDUP_REMOVED lines=11> */
[-C--:B------:R-:W-:Y:S02]  /*0cb0*/  LEA.HI R5, R3, R4.reuse, RZ, 0x2 ;  /* 0x0000000403057211 */ /* 0x080fe400078f10ff */
[----:B------:R-:W-:Y:S01]  /*0cc0*/  LOP3.LUT R9, R7, 0xfffffff8, RZ, 0xc0, !PT ;  /* 0xfffffff807097812 */ /* 0x000fe200078ec0ff */
[----:B------:R-:W-:Y:S01]  /*0cd0*/  IMAD.IADD R185, R8, 0x1, -R11 ;  /* 0x0000000108b97824 */ /* 0x000fe200078e0a0b */
[----:B------:R-:W-:Y:S01]  /*0ce0*/  LOP3.LUT R11, R5, 0x7ffffffc, RZ, 0xc0, !PT ;  /* 0x7ffffffc050b7812 */ /* 0x000fe200078ec0ff */
[----:B------:R-:W-:Y:S01]  /*0cf0*/  IMAD.SHL.U32 R7, R7, 0x40, RZ ;  /* 0x0000004007077824 */ /* 0x000fe200078e00ff */
[----:B------:R-:W-:Y:S01]  /*0d00*/  SHF.R.S32.HI R8, RZ, 0x1f, R5 ;  /* 0x0000001fff087819 */ /* 0x000fe20000011405 */
[----:B------:R-:W-:Y:S01]  /*0d10*/  IMAD.IADD R9, R6, 0x1, -R9 ;  /* 0x0000000106097824 */ /* 0x000fe200078e0a09 */
[----:B------:R-:W-:Y:S01]  /*0d20*/  LEA.HI R6, R3, R4, RZ, 0x5 ;  /* 0x0000000403067211 */ /* 0x000fe200078f28ff */
[----:B------:R-:W-:Y:S01]  /*0d30*/  IMAD.IADD R11, R4, 0x1, -R11 ;  /* 0x00000001040b7824 */ /* 0x000fe200078e0a0b */
[----:B------:R-:W-:Y:S01]  /*0d40*/  SHF.R.S32.HI R3, RZ, 0x2, R5 ;  /* 0x00000002ff037819 */ /* 0x000fe20000011405 */
[----:B------:R-:W-:Y:S01]  /*0d50*/  IMAD.SHL.U32 R4, R9, 0x40, RZ ;  /* 0x0000004009047824 */ /* 0x000fe200078e00ff */
[----:B------:R-:W-:Y:S01]  /*0d60*/  LOP3.LUT R7, R7, 0x7ffffe00, RZ, 0xc0, !PT ;  /* 0x7ffffe0007077812 */ /* 0x000fe200078ec0ff */
[----:B------:R-:W-:Y:S01]  /*0d70*/  IMAD.SHL.U32 R5, R10, 0x8, RZ ;  /* 0x000000080a057824 */ /* 0x000fe200078e00ff */
[----:B------:R-:W-:-:S02]  /*0d80*/  LEA.HI R8, R8, R3, RZ, 0x3 ;  /* 0x0000000308087211 */ /* 0x000fc400078f18ff */
[----:B------:R-:W-:Y:S01]  /*0d90*/  LOP3.LUT R4, R4, 0x1c0, RZ, 0xc0, !PT ;  /* 0x000001c004047812 */ /* 0x000fe200078ec0ff */
[----:B------:R-:W-:Y:S01]  /*0da0*/  IMAD.U32 R196, R14, 0x40, R5 ;  /* 0x000000400ec47824 */ /* 0x000fe200078e0005 */
[----:B------:R-:W-:Y:S01]  /*0db0*/  LOP3.LUT R8, R8, 0xfffffff8, RZ, 0xc0, !PT ;  /* 0xfffffff808087812 */ /* 0x000fe200078ec0ff */
[----:B------:R-:W-:Y:S01]  /*0dc0*/  IMAD R7, R12, 0x400, R7 ;  /* 0x000004000c077824 */ /* 0x000fe200078e0207 */
[----:B------:R-:W-:Y:S02]  /*0dd0*/  LOP3.LUT R5, R4, 0x8, R5, 0xf8, !PT ;  /* 0x0000000804057812 */ /* 0x000fe400078ef805 */
[----:B------:R-:W-:Y:S01]  /*0de0*/  SHF.R.U32.HI R4, RZ, 0x3, R4 ;  /* 0x00000003ff047819 */ /* 0x000fe20000011604 */
[----:B------:R-:W-:Y:S01]  /*0df0*/  IMAD.IADD R3, R3, 0x1, -R8 ;  /* 0x0000000103037824 */ /* 0x000fe200078e0a08 */
[----:B------:R-:W-:Y:S02]  /*0e00*/  LEA.HI R0, R0, R197, RZ, 0x3 ;  /* 0x000000c500007211 */ /* 0x000fe400078f18ff */
[----:B------:R-:W-:-:S02]  /*0e10*/  LOP3.LUT R4, R5, R4, RZ, 0x3c, !PT ;  /* 0x0000000405047212 */ /* 0x000fc400078e3cff */
[----:B------:R-:W-:Y:S02]  /*0e20*/  LOP3.LUT R8, R0, 0xfffffff8, RZ, 0xc0, !PT ;  /* 0xfffffff800087812 */ /* 0x000fe400078ec0ff */
[----:B------:R-:W-:Y:S01]  /*0e30*/  R2P PR, R9, 0x6 ;  /* 0x0000000609007804 */ /* 0x000fe20000000000 */
[----:B------:R-:W-:Y:S01]  /*0e40*/  IMAD.IADD R4, R7, 0x1, R4 ;  /* 0x0000000107047824 */ /* 0x000fe200078e0204 */
[----:B------:R-:W-:Y:S01]  /*0e50*/  LEA.HI R2, R2, R193, RZ, 0x1 ;  /* 0x000000c102027211 */ /* 0x000fe200078f08ff */
[----:B------:R-:W-:Y:S01]  /*0e60*/  IMAD.IADD R191, R197, 0x1, -R8 ;  /* 0x00000001c5bf7824 */ /* 0x000fe200078e0a08 */
[----:B------:R-:W-:Y:S02]  /*0e70*/  SHF.R.S32.HI R6, RZ, 0x5, R6 ;  /* 0x00000005ff067819 */ /* 0x000fe40000011406 */
[----:B------:R-:W-:Y:S01]  /*0e80*/  LEA R19, R4, UR46, 0x1 ;  /* 0x0000002e04137c11 */ /* 0x000fe2000f8e08ff */
[----:B------:R-:W-:Y:S01]  /*0e90*/  IMAD.SHL.U32 R17, R191, 0x8, RZ ;  /* 0x00000008bf117824 */ /* 0x000fe200078e00ff */
[----:B------:R-:W-:Y:S01]  /*0ea0*/  LOP3.LUT R2, R2, 0xfffffe, RZ, 0xc0, !PT ;  /* 0x00fffffe02027812 */ /* 0x000fe200078ec0ff */
[----:B------:R-:W-:Y:S01]  /*0eb0*/  IMAD R16, R6, 0x10, R3 ;  /* 0x0000001006107824 */ /* 0x000fe200078e0203 */
[----:B------:R-:W-:Y:S01]  /*0ec0*/  SEL R23, R23, 0xffffffc0, !P2 ;  /* 0xffffffc017177807 */ /* 0x000fe20005000000 */
[----:B------:R-:W-:Y:S01]  /*0ed0*/  VIADD R184, R19, 0x26800 ;  /* 0x0002680013b87836 */ /* 0x000fe20000000000 */
[----:B------:R-:W-:Y:S01]  /*0ee0*/  SHF.R.S32.HI R192, RZ, 0x3, R0 ;  /* 0x00000003ffc07819 */ /* 0x000fe20000011400 */
[----:B------:R-:W-:-:S02]  /*0ef0*/  IMAD.IADD R2, R193, 0x1, -R2 ;  /* 0x00000001c1027824 */ /* 0x000fc400078e0a02 */
        /* <DEDUP_REMOVED lines=14> */
[----:B------:R-:W-:Y:S01]  /*0fe0*/  @P1 VIADD R22, R184, 0xffffffe0 ;  /* 0xffffffe0b8161836 */ /* 0x000fe20000000000 */
[----:B------:R-:W-:Y:S01]  /*0ff0*/  SHF.R.S32.HI R198, RZ, 0x1f, R194 ;  /* 0x0000001fffc67819 */ /* 0x000fe200000114c2 */
[----:B------:R-:W-:-:S02]  /*1000*/  IMAD.SHL.U32 R18, R2, 0x100, RZ ;  /* 0x0000010002127824 */ /* 0x000fc400078e00ff */
[----:B------:R-:W-:Y:S02]  /*1010*/  IMAD.IADD R184, R184, 0x1, R23 ;  /* 0x00000001b8b87824 */ /* 0x000fe400078e0217 */
[----:B------:R-:W-:Y:S02]  /*1020*/  IMAD.SHL.U32 R2, R11, 0x2, RZ ;  /* 0x000000020b027824 */ /* 0x000fe400078e00ff */
[----:B------:R-:W-:Y:S02]  /*1030*/  IMAD R185, R185, 0x8, R16 ;  /* 0x00000008b9b97824 */ /* 0x000fe400078e0210 */
[----:B------:R-:W-:-:S07]  /*1040*/  IMAD.IADD R23, R23, 0x1, R22 ;  /* 0x0000000117177824 */ /* 0x000fce00078e0216 */
.L_x_4660:
[----:B------:R-:W-:Y:S01]  /*1050*/  ULDC.64 UR8, c[0x0][0xc88] ;  /* 0x0003220000087ab9 */ /* 0x000fe20000000a00 */
[----:B------:R-:W-:Y:S01]  /*1060*/  ULDC.64 UR10, c[0x0][0xa18] ;  /* 0x00028600000a7ab9 */ /* 0x000fe20000000a00 */
[----:B------:R-:W-:Y:S02]  /*1070*/  UIMAD.WIDE UR8, UR7, 0x4, UR8 ;  /* 0x00000004070878a5 */ /* 0x000fe4000f8e0208 */
[----:B------:R-:W-:Y:S01]  /*1080*/  UISETP.NE.U32.AND UP1, UPT, UR10, URZ, UPT ;  /* 0x0000003f0a00728c */ /* 0x000fe2000bf25070 */
[----:B------:R-:W-:Y:S01]  /*1090*/  ULDC UR4, c[0x0][0x424] ;  /* 0x0001090000047ab9 */ /* 0x000fe20000000800 */
[----:B------:R-:W-:Y:S02]  /*10a0*/  ULDC UR7, c[0x0][0x2f0] ;  /* 0x0000bc0000077ab9 */ /* 0x000fe40000000800 */
[----:B0--34-:R-:W-:Y:S02]  /*10b0*/  IMAD.U32 R4, RZ, RZ, UR8 ;  /* 0x00000008ff047e24 */ /* 0x019fe4000f8e00ff */
[----:B------:R-:W-:Y:S01]  /*10c0*/  IMAD.U32 R5, RZ, RZ, UR9 ;  /* 0x00000009ff057e24 */ /* 0x000fe2000f8e00ff */
[----:B------:R-:W-:-:S04]  /*10d0*/  ULDC.64 UR8, c[0x0][0xa28] ;  /* 0x00028a0000087ab9 */ /* 0x000fc80000000a00 */
[----:B--2---:R-:W2:Y:S01]  /*10e0*/  LDG.E R4, desc[UR40][R4.64] ;  /* 0x0000002804047981 */ /* 0x004ea2000c1e1900 */
[----:B------:R-:W-:Y:S02]  /*10f0*/  UISETP.NE.U32.AND UP0, UPT, UR8, URZ, UPT ;  /* 0x0000003f0800728c */ /* 0x000fe4000bf05070 */
[----:B------:R-:W-:Y:S02]  /*1100*/  UISETP.NE.AND.EX UP1, UPT, UR11, URZ, UPT, UP1 ;  /* 0x0000003f0b00728c */ /* 0x000fe4000bf25310 */
[----:B------:R-:W-:-:S04]  /*1110*/  UISETP.NE.AND.EX UP0, UPT, UR9, URZ, UPT, UP0 ;  /* 0x0000003f0900728c */ /* 0x000fc8000bf05300 */
[----:B------:R-:W-:Y:S02]  /*1120*/  PLOP3.LUT P2, PT, PT, PT, UP1, 0x80, 0x0 ;  /* 0x000000000000781c */ /* 0x000fe40003f4f018 */
[----:B------:R-:W-:Y:S02]  /*1130*/  PLOP3.LUT P0, PT, PT, PT, UP0, 0x80, 0x0 ;  /* 0x000000000000781c */ /* 0x000fe40003f0f008 */
[----:B--2---:R-:W-:-:S13]  /*1140*/  R2UR UR45, R4 ;  /* 0x00000000042d72ca */ /* 0x004fda00000e0000 */
[----:B------:R-:W-:Y:S02]  /*1150*/  USHF.R.S32.HI UR44, URZ, 0x1f, UR45 ;  /* 0x0000001f3f2c7899 */ /* 0x000fe4000801142d */
[----:B------:R-:W-:-:S04]  /*1160*/  @UP0 ULEA UR8, UP2, UR45, UR8, 0x2 ;  /* 0x000000082d080291 */ /* 0x000fc8000f84103f */
[----:B------:R-:W-:Y:S02]  /*1170*/  @UP0 ULEA.HI.X UR9, UR45, UR9, UR44, 0x2, UP2 ;  /* 0x000000092d090291 */ /* 0x000fe400090f142c */
[----:B------:R-:W-:Y:S01]  /*1180*/  @UP1 ULEA UR10, UP0, UR45, UR10, 0x2 ;  /* 0x0000000a2d0a1291 */ /* 0x000fe2000f80103f */
[----:B------:R-:W-:-:S03]  /*1190*/  IMAD.U32 R4, RZ, RZ, UR8 ;  /* 0x00000008ff047e24 */ /* 0x000fc6000f8e00ff */
[----:B------:R-:W-:Y:S01]  /*11a0*/  @UP1 ULEA.HI.X UR11, UR45, UR11, UR44, 0x2, UP0 ;  /* 0x0000000b2d0b1291 */ /* 0x000fe200080f142c */
[----:B------:R-:W-:Y:S01]  /*11b0*/  IMAD.U32 R5, RZ, RZ, UR9 ;  /* 0x00000009ff057e24 */ /* 0x000fe2000f8e00ff */
[----:B------:R-:W-:Y:S01]  /*11c0*/  ULDC.64 UR8, c[0x0][0x418] ;  /* 0x0001060000087ab9 */ /* 0x000fe20000000a00 */
[----:B-1----:R-:W-:-:S03]  /*11d0*/  IMAD.U32 R6, RZ, RZ, UR10 ;  /* 0x0000000aff067e24 */ /* 0x002fc6000f8e00ff */
[----:B------:R-:W-:Y:S01]  /*11e0*/  IMAD.U32 R7, RZ, RZ, UR11 ;  /* 0x0000000bff077e24 */ /* 0x000fe2000f8e00ff */
[----:B------:R-:W2:Y:S04]  /*11f0*/  @P0 LDG.E R4, desc[UR40][R4.64] ;  /* 0x0000002804040981 */ /* 0x000ea8000c1e1900 */
[----:B------:R-:W3:Y:S01]  /*1200*/  @P2 LDG.E R6, desc[UR40][R6.64] ;  /* 0x0000002806062981 */ /* 0x000ee2000c1e1900 */
[----:B------:R-:W-:Y:S01]  /*1210*/  UISETP.NE.U32.AND UP0, UPT, UR8, URZ, UPT ;  /* 0x0000003f0800728c */ /* 0x000fe2000bf05070 */
[----:B------:R-:W-:Y:S01]  /*1220*/  UMOV UR50, URZ ;  /* 0x0000003f00327c82 */ /* 0x000fe20008000000 */
[----:B------:R-:W-:Y:S02]  /*1230*/  ULDC UR51, c[0x0][0x288] ;  /* 0x0000a20000337ab9 */ /* 0x000fe40000000800 */
[----:B------:R-:W-:Y:S01]  /*1240*/  UISETP.NE.AND.EX UP0, UPT, UR9, URZ, UPT, UP0 ;  /* 0x0000003f0900728c */ /* 0x000fe2000bf05300 */
[----:B------:R-:W-:-:S02]  /*1250*/  UMOV UR43, UR6 ;  /* 0x00000006002b7c82 */ /* 0x000fc40008000000 */
[----:B------:R-:W-:Y:S01]  /*1260*/  ULDC.64 UR8, c[0x0][0xa20] ;  /* 0x0002880000087ab9 */ /* 0x000fe20000000a00 */
[----:B------:R-:W-:Y:S01]  /*1270*/  USEL UR4, UR4, 0x1, UP0 ;  /* 0x0000000104047887 */ /* 0x000fe20008000000 */
[----:B------:R-:W-:-:S03]  /*1280*/  ISETP.NE.U32.AND P1, PT, RZ, UR8, PT ;  /* 0x00000008ff007c0c */ /* 0x000fc6000bf25070 */
        /* <DEDUP_REMOVED lines=18> */
.L_x_4605:
[----:B------:R-:W-:Y:S05]  /*13b0*/  @!P1 BRA `(.L_x_4606) ;  /* 0x00000000001c9947 */ /* 0x000fea0003800000 */
[----:B------:R-:W-:-:S04]  /*13c0*/  ULEA UR4, UP0, UR45, UR8, 0x2 ;  /* 0x000000082d047291 */ /* 0x000fc8000f80103f */
[----:B------:R-:W-:Y:S02]  /*13d0*/  ULEA.HI.X UR6, UR45, UR9, UR44, 0x2, UP0 ;  /* 0x000000092d067291 */ /* 0x000fe400080f142c */
[----:B------:R-:W-:-:S04]  /*13e0*/  IMAD.U32 R4, RZ, RZ, UR4 ;  /* 0x00000004ff047e24 */ /* 0x000fc8000f8e00ff */
[----:B------:R-:W-:-:S05]  /*13f0*/  IMAD.U32 R5, RZ, RZ, UR6 ;  /* 0x00000006ff057e24 */ /* 0x000fca000f8e00ff */
[----:B------:R-:W2:Y:S02]  /*1400*/  LDG.E R4, desc[UR40][R4.64] ;  /* 0x0000002804047981 */ /* 0x000ea4000c1e1900 */
[----:B--2---:R-:W-:Y:S01]  /*1410*/  R2UR UR4, R4 ;  /* 0x00000000040472ca */ /* 0x004fe200000e0000 */
[----:B------:R-:W-:-:S14]  /*1420*/  BRA `(.L_x_4607) ;  /* 0x0000000000347947 */ /* 0x000fdc0003800000 */
.L_x_4606:
        /* <DEDUP_REMOVED lines=13> */
.L_x_4607:
        /* <DEDUP_REMOVED lines=9> */
[----:B------:R-:W0:Y:S01]  /*1590*/  LDC R0, c[0x0][0x448] ;  /* 0x00011200ff007b82 */ /* 0x000e220000000800 */
[----:B------:R-:W-:Y:S01]  /*15a0*/  UIADD3 UR4, UR42, 0x3f, URZ ;  /* 0x0000003f2a047890 */ /* 0x000fe2000fffe03f */
[----:B------:R-:W-:Y:S01]  /*15b0*/  CS2R R150, SRZ ;  /* 0x0000000000967805 */ /* 0x000fe2000001ff00 */
[----:B------:R-:W-:Y:S01]  /*15c0*/  UIADD3 UR50, UR50, 0x40, -UR51 ;  /* 0x0000004032327890 */ /* 0x000fe2000fffe833 */
        /* <DEDUP_REMOVED lines=20> */
[----:B0-----:R-:W-:Y:S01]  /*1710*/  ISETP.NE.AND P0, PT, R0, 0x1, PT ;  /* 0x000000010000780c */ /* 0x001fe20003f05270 */
[----:B------:R-:W-:Y:S01]  /*1720*/  IMAD.U32 R0, RZ, RZ, UR4 ;  /* 0x00000004ff007e24 */ /* 0x000fe2000f8e00ff */
        /* <DEDUP_REMOVED lines=11> */
[----:B------:R-:W0:Y:S01]  /*17e0*/  @P0 LDC R3, c[0x0][0x44c] ;  /* 0x00011300ff030b82 */ /* 0x000e220000000800 */
[----:B------:R-:W-:Y:S02]  /*17f0*/  CS2R R44, SRZ ;  /* 0x00000000002c7805 */ /* 0x000fe4000001ff00 */
[----:B------:R-:W-:-:S02]  /*1800*/  CS2R R92, SRZ ;  /* 0x00000000005c7805 */ /* 0x000fc4000001ff00 */
[----:B------:R-:W-:Y:S02]  /*1810*/  CS2R R42, SRZ ;  /* 0x00000000002a7805 */ /* 0x000fe4000001ff00 */
[----:B------:R-:W-:Y:S02]  /*1820*/  CS2R R40, SRZ ;  /* 0x0000000000287805 */ /* 0x000fe4000001ff00 */
[----:B------:R-:W-:Y:S02]  /*1830*/  CS2R R88, SRZ ;  /* 0x0000000000587805 */ /* 0x000fe4000001ff00 */
[----:B------:R-:W-:Y:S02]  /*1840*/  CS2R R86, SRZ ;  /* 0x0000000000567805 */ /* 0x000fe4000001ff00 */
[----:B------:R-:W-:Y:S01]  /*1850*/  CS2R R84, SRZ ;  /* 0x0000000000547805 */ /* 0x000fe2000001ff00 */
[----:B------:R-:W1:Y:S01]  /*1860*/  @P0 LDC R4, c[0x0][0x450] ;  /* 0x00011400ff040b82 */ /* 0x000e620000000800 */
        /* <DEDUP_REMOVED lines=15> */
[----:B0-----:R-:W-:Y:S01]  /*1960*/  @P0 IMAD.HI.U32 R3, R3, UR4, RZ ;  /* 0x0000000403030c27 */ /* 0x001fe2000f8e00ff */
[----:B------:R-:W-:Y:S02]  /*1970*/  CS2R R52, SRZ ;  /* 0x0000000000347805 */ /* 0x000fe4000001ff00 */
[----:B------:R-:W-:Y:S02]  /*1980*/  CS2R R50, SRZ ;  /* 0x0000000000327805 */ /* 0x000fe4000001ff00 */
[----:B------:R-:W-:Y:S02]  /*1990*/  CS2R R48, SRZ ;  /* 0x0000000000307805 */ /* 0x000fe4000001ff00 */
[----:B------:R-:W-:-:S02]  /*19a0*/  CS2R R10, SRZ ;  /* 0x00000000000a7805 */ /* 0x000fc4000001ff00 */
[----:B------:R-:W-:Y:S02]  /*19b0*/  CS2R R8, SRZ ;  /* 0x0000000000087805 */ /* 0x000fe4000001ff00 */
[----:B------:R-:W-:Y:S02]  /*19c0*/  CS2R R38, SRZ ;  /* 0x0000000000267805 */ /* 0x000fe4000001ff00 */
[----:B------:R-:W-:Y:S02]  /*19d0*/  CS2R R34, SRZ ;  /* 0x0000000000227805 */ /* 0x000fe4000001ff00 */
[----:B-1----:R-:W-:Y:S02]  /*19e0*/  @P0 SHF.R.U32.HI R0, RZ, R4, R3 ;  /* 0x00000004ff000219 */ /* 0x002fe40000011603 */
[----:B------:R-:W-:Y:S02]  /*19f0*/  CS2R R30, SRZ ;  /* 0x00000000001e7805 */ /* 0x000fe4000001ff00 */
[----:B------:R-:W-:Y:S01]  /*1a00*/  PLOP3.LUT P0, PT, PT, PT, PT, 0x80, 0x0 ;  /* 0x000000000000781c */ /* 0x000fe20003f0f070 */
[----:B------:R-:W-:Y:S01]  /*1a10*/  IMAD.MOV.U32 R12, RZ, RZ, RZ ;  /* 0x000000ffff0c7224 */ /* 0x000fe200078e00ff */
[----:B------:R-:W-:Y:S01]  /*1a20*/  CS2R R26, SRZ ;  /* 0x00000000001a7805 */ /* 0x000fe2000001ff00 */
[----:B------:R-:W-:-:S02]  /*1a30*/  VIADD R3, R0, UR50 ;  /* 0x0000003200037c36 */ /* 0x000fc40008000000 */
[----:B------:R-:W-:Y:S02]  /*1a40*/  IMAD.MOV.U32 R0, RZ, RZ, RZ ;  /* 0x000000ffff007224 */ /* 0x000fe400078e00ff */
        /* <DEDUP_REMOVED lines=22> */
.L_x_4610:
[----:B------:R-:W-:Y:S01]  /*1bb0*/  ULEA UR21, UR37, UR46, 0x3 ;  /* 0x0000002e25157291 */ /* 0x000fe2000f8e183f */
[----:B------:R-:W-:-:S05]  /*1bc0*/  IMAD.U32 R0, RZ, RZ, UR38 ;  /* 0x00000026ff007e24 */ /* 0x000fca000f8e00ff */
[----:B------:R-:W-:-:S04]  /*1bd0*/  SHF.L.U32 R0, R0, 0x1f, RZ ;  /* 0x0000001f00007819 */ /* 0x000fc800000006ff */
[----:B------:R-:W0:Y:S02]  /*1be0*/  SYNCS.PHASECHK.TRANS64.TRYWAIT P1, [UR21+0x28c50], R0 ;  /* 0x028c5000ff0075a7 */ /* 0x000e240008020155 */
[----:B0-----:R-:W-:Y:S05]  /*1bf0*/  @!P1 BRA `(.L_x_4611) ;  /* 0x00000124000c9947 */ /* 0x001fea0003800000 */
.L_x_4801:
        /* <DEDUP_REMOVED lines=45> */
.L_x_4617:
        /* <DEDUP_REMOVED lines=143> */
.L_x_4613:
[----:B------:R-:W-:Y:S01]  /*27c0*/  ULEA UR21, UR37, UR46, 0x3 ;  /* 0x0000002e25157291 */ /* 0x000fe2000f8e183f */
[----:B------:R-:W-:-:S05]  /*27d0*/  IMAD.U32 R0, RZ, RZ, UR38 ;  /* 0x00000026ff007e24 */ /* 0x000fca000f8e00ff */
[----:B------:R-:W-:-:S04]  /*27e0*/  SHF.L.U32 R0, R0, 0x1f, RZ ;  /* 0x0000001f00007819 */ /* 0x000fc800000006ff */
[----:B------:R0:W1:Y:S01]  /*27f0*/  SYNCS.PHASECHK.TRANS64.TRYWAIT P1, [UR21+0x28c50], R0 ;  /* 0x028c5000ff0075a7 */ /* 0x0000620008020155 */
[----:B------:R-:W-:Y:S05]  /*2800*/  @!P0 BRA `(.L_x_4614) ;  /* 0x0000000000048947 */ /* 0x000fea0003800000 */
[----:B------:R-:W-:Y:S01]  /*2810*/  BPT.TRAP 0x1 ;  /* 0x000000040000795c */ /* 0x000fe20000300000 */
.L_x_4614:
[----:B-1----:R-:W-:Y:S05]  /*2820*/  @P1 BRA `(.L_x_4615) ;  /* 0x0000000000081947 */ /* 0x002fea0003800000 */
[----:B------:R-:W1:Y:S02]  /*2830*/  SYNCS.PHASECHK.TRANS64.TRYWAIT P1, [UR21+0x28c50], R0 ;  /* 0x028c5000ff0075a7 */ /* 0x000e640008020155 */
[----:B-1----:R-:W-:Y:S05]  /*2840*/  @!P1 BRA `(.L_x_4616) ;  /* 0x0000011800109947 */ /* 0x002fea0003800000 */
.L_x_4615:
        /* <DEDUP_REMOVED lines=29> */
.L_x_4612:
        /* <DEDUP_REMOVED lines=144> */
.L_x_4608:
[----:B------:R-:W-:Y:S01]  /*3320*/  ULDC UR4, c[0x0][0x448] ;  /* 0x0001120000047ab9 */ /* 0x000fe20000000800 */
[----:B------:R-:W-:Y:S01]  /*3330*/  UIADD3 UR6, UR42, 0x3f, URZ ;  /* 0x0000003f2a067890 */ /* 0x000fe2000fffe03f */
[----:B------:R-:W-:Y:S01]  /*3340*/  PLOP3.LUT P0, PT, PT, PT, PT, 0x80, 0x0 ;  /* 0x000000000000781c */ /* 0x000fe20003f0f070 */
[----:B------:R-:W-:Y:S01]  /*3350*/  UISETP.NE.AND UP0, UPT, UR4, 0x1, UPT ;  /* 0x000000010400788c */ /* 0x000fe2000bf05270 */
[----:B------:R-:W-:Y:S01]  /*3360*/  IMAD.MOV.U32 R0, RZ, RZ, RZ ;  /* 0x000000ffff007224 */ /* 0x000fe200078e00ff */
[----:B------:R-:W-:Y:S01]  /*3370*/  UIADD3 UR7, UR50, 0x40, -UR51 ;  /* 0x0000004032077890 */ /* 0x000fe2000fffe833 */
        /* <DEDUP_REMOVED lines=8> */
[----:B------:R-:W-:Y:S01]  /*3400*/  @UP0 ULDC UR4, c[0x0][0x44c] ;  /* 0x0001130000040ab9 */ /* 0x000fe20000000800 */
[----:B------:R-:W-:Y:S01]  /*3410*/  @UP0 ULDC UR8, c[0x0][0x450] ;  /* 0x0001140000080ab9 */ /* 0x000fe20000000800 */
[----:B------:R-:W-:Y:S01]  /*3420*/  UIMAD.WIDE.U32 UR4, UR6, UR4, URZ ;  /* 0x00000004060472a5 */ /* 0x000fe2000f8e003f */
[----:B------:R-:W-:-:S02]  /*3430*/  CS2R R136, SRZ ;  /* 0x0000000000887805 */ /* 0x000fc4000001ff00 */
[----:B------:R-:W-:Y:S02]  /*3440*/  CS2R R134, SRZ ;  /* 0x0000000000867805 */ /* 0x000fe4000001ff00 */
[----:B------:R-:W-:Y:S01]  /*3450*/  CS2R R132, SRZ ;  /* 0x0000000000847805 */ /* 0x000fe2000001ff00 */
[----:B------:R-:W-:Y:S01]  /*3460*/  @UP0 USHF.R.U32.HI UR6, URZ, UR8, UR5 ;  /* 0x000000083f060299 */ /* 0x000fe20008011605 */
[----:B------:R-:W-:Y:S02]  /*3470*/  CS2R R130, SRZ ;  /* 0x0000000000827805 */ /* 0x000fe4000001ff00 */
[----:B------:R-:W-:Y:S02]  /*3480*/  CS2R R128, SRZ ;  /* 0x0000000000807805 */ /* 0x000fe4000001ff00 */
[----:B------:R-:W-:Y:S01]  /*3490*/  CS2R R126, SRZ ;  /* 0x00000000007e7805 */ /* 0x000fe2000001ff00 */
[----:B------:R-:W-:Y:S01]  /*34a0*/  UIADD3 UR6, UR7, UR6, URZ ;  /* 0x0000000607067290 */ /* 0x000fe2000fffe03f */
[----:B------:R-:W-:-:S02]  /*34b0*/  CS2R R124, SRZ ;  /* 0x00000000007c7805 */ /* 0x000fc4000001ff00 */
[----:B------:R-:W-:Y:S02]  /*34c0*/  CS2R R122, SRZ ;  /* 0x00000000007a7805 */ /* 0x000fe4000001ff00 */
[----:B------:R-:W-:Y:S01]  /*34d0*/  CS2R R120, SRZ ;  /* 0x0000000000787805 */ /* 0x000fe2000001ff00 */
[----:B------:R-:W-:Y:S01]  /*34e0*/  USHF.R.S32.HI UR4, URZ, 0x1f, UR6 ;  /* 0x0000001f3f047899 */ /* 0x000fe20008011406 */
[----:B------:R-:W-:Y:S02]  /*34f0*/  CS2R R168, SRZ ;  /* 0x0000000000a87805 */ /* 0x000fe4000001ff00 */
[----:B------:R-:W-:Y:S02]  /*3500*/  CS2R R166, SRZ ;  /* 0x0000000000a67805 */ /* 0x000fe4000001ff00 */
[----:B------:R-:W-:Y:S01]  /*3510*/  CS2R R116, SRZ ;  /* 0x0000000000747805 */ /* 0x000fe2000001ff00 */
[----:B------:R-:W-:Y:S01]  /*3520*/  ULEA.HI UR4, UR4, UR6, URZ, 0x6 ;  /* 0x0000000604047291 */ /* 0x000fe2000f8f303f */
[----:B------:R-:W-:-:S02]  /*3530*/  CS2R R164, SRZ ;  /* 0x0000000000a47805 */ /* 0x000fc4000001ff00 */
[----:B------:R-:W-:Y:S02]  /*3540*/  CS2R R162, SRZ ;  /* 0x0000000000a27805 */ /* 0x000fe4000001ff00 */
[----:B------:R-:W-:Y:S01]  /*3550*/  CS2R R112, SRZ ;  /* 0x0000000000707805 */ /* 0x000fe2000001ff00 */
[----:B------:R-:W-:Y:S01]  /*3560*/  USHF.R.S32.HI UR4, URZ, 0x6, UR4 ;  /* 0x000000063f047899 */ /* 0x000fe20008011404 */
[----:B------:R-:W-:Y:S02]  /*3570*/  CS2R R160, SRZ ;  /* 0x0000000000a07805 */ /* 0x000fe4000001ff00 */
[----:B------:R-:W-:Y:S02]  /*3580*/  CS2R R158, SRZ ;  /* 0x00000000009e7805 */ /* 0x000fe4000001ff00 */
[----:B------:R-:W-:Y:S01]  /*3590*/  CS2R R108, SRZ ;  /* 0x00000000006c7805 */ /* 0x000fe2000001ff00 */
[----:B------:R-:W-:Y:S01]  /*35a0*/  UISETP.LT.AND UP0, UPT, UR52, UR4, UPT ;  /* 0x000000043400728c */ /* 0x000fe2000bf01270 */
[----:B------:R-:W-:-:S02]  /*35b0*/  CS2R R156, SRZ ;  /* 0x00000000009c7805 */ /* 0x000fc4000001ff00 */
[----:B------:R-:W-:Y:S02]  /*35c0*/  CS2R R104, SRZ ;  /* 0x0000000000687805 */ /* 0x000fe4000001ff00 */
[----:B------:R-:W-:Y:S01]  /*35d0*/  CS2R R154, SRZ ;  /* 0x00000000009a7805 */ /* 0x000fe2000001ff00 */
[----:B------:R-:W-:Y:S01]  /*35e0*/  USEL UR52, UR52, UR4, UP0 ;  /* 0x0000000434347287 */ /* 0x000fe20008000000 */
[----:B------:R-:W-:Y:S02]  /*35f0*/  CS2R R100, SRZ ;  /* 0x0000000000647805 */ /* 0x000fe4000001ff00 */
[----:B------:R-:W-:Y:S02]  /*3600*/  CS2R R152, SRZ ;  /* 0x0000000000987805 */ /* 0x000fe4000001ff00 */
[----:B------:R-:W-:Y:S01]  /*3610*/  CS2R R96, SRZ ;  /* 0x0000000000607805 */ /* 0x000fe2000001ff00 */
[----:B------:R-:W-:Y:S01]  /*3620*/  UISETP.GE.AND UP0, UPT, UR52, 0x1, UPT ;  /* 0x000000013400788c */ /* 0x000fe2000bf06270 */
[----:B------:R-:W-:-:S02]  /*3630*/  CS2R R46, SRZ ;  /* 0x00000000002e7805 */ /* 0x000fc4000001ff00 */
[----:B------:R-:W-:Y:S02]  /*3640*/  CS2R R44, SRZ ;  /* 0x00000000002c7805 */ /* 0x000fe4000001ff00 */
[----:B------:R-:W-:Y:S02]  /*3650*/  CS2R R92, SRZ ;  /* 0x00000000005c7805 */ /* 0x000fe4000001ff00 */
[----:B------:R-:W-:Y:S02]  /*3660*/  CS2R R42, SRZ ;  /* 0x00000000002a7805 */ /* 0x000fe4000001ff00 */
[----:B------:R-:W-:Y:S02]  /*3670*/  CS2R R40, SRZ ;  /* 0x0000000000287805 */ /* 0x000fe4000001ff00 */
[----:B------:R-:W-:Y:S02]  /*3680*/  PLOP3.LUT P1, PT, PT, PT, UP0, 0x80, 0x0 ;  /* 0x000000000000781c */ /* 0x000fe40003f2f008 */
        /* <DEDUP_REMOVED lines=60> */
.L_x_4618:
        /* <DEDUP_REMOVED lines=9> */
.L_x_4802:
[----:B------:R-:W-:Y:S05]  /*3ae0*/  @!P0 BRA `(.L_x_4620) ;  /* 0x0000000000048947 */ /* 0x000fea0003800000 */
[----:B------:R-:W-:Y:S01]  /*3af0*/  BPT.TRAP 0x1 ;  /* 0x000000040000795c */ /* 0x000fe20000300000 */
.L_x_4620:
[----:B------:R-:W-:Y:S02]  /*3b00*/  IMAD.U32 R7, RZ, RZ, UR37 ;  /* 0x00000025ff077e24 */ /* 0x000fe4000f8e00ff */
[----:B------:R-:W-:-:S03]  /*3b10*/  IMAD.U32 R8, RZ, RZ, UR38 ;  /* 0x00000026ff087e24 */ /* 0x000fc6000f8e00ff */
[----:B------:R-:W-:Y:S02]  /*3b20*/  LEA R7, R7, UR46, 0x3 ;  /* 0x0000002e07077c11 */ /* 0x000fe4000f8e18ff */
[----:B------:R-:W-:-:S04]  /*3b30*/  SHF.L.U32 R8, R8, 0x1f, RZ ;  /* 0x0000001f08087819 */ /* 0x000fc800000006ff */
[----:B------:R1:W2:Y:S01]  /*3b40*/  SYNCS.PHASECHK.TRANS64.TRYWAIT P1, [R7+URZ+0x28c30], R8 ;  /* 0x028c3008070075a7 */ /* 0x0002a2000802017f */
[----:B------:R-:W-:Y:S05]  /*3b50*/  @!P0 BRA `(.L_x_4621) ;  /* 0x0000000000048947 */ /* 0x000fea0003800000 */
[----:B------:R-:W-:Y:S01]  /*3b60*/  BPT.TRAP 0x1 ;  /* 0x000000040000795c */ /* 0x000fe20000300000 */
.L_x_4621:
[----:B--2---:R-:W-:Y:S05]  /*3b70*/  @P1 BRA `(.L_x_4622) ;  /* 0x0000000000081947 */ /* 0x004fea0003800000 */
[----:B------:R-:W2:Y:S02]  /*3b80*/  SYNCS.PHASECHK.TRANS64.TRYWAIT P1, [R7+URZ+0x28c30], R8 ;  /* 0x028c3008070075a7 */ /* 0x000ea4000802017f */
[----:B--2---:R-:W-:Y:S05]  /*3b90*/  @!P1 BRA `(.L_x_4623) ;  /* 0x00000104006c9947 */ /* 0x004fea0003800000 */
.L_x_4622:
        /* <DEDUP_REMOVED lines=44> */
[----:B------:R-:W0:Y:S02]  /*3e60*/  SHFL.IDX PT, R6, R3, 0x1, 0x1c1f ;  /* 0x003c1f0003067f89 */ /* 0x000e2400000e0000 */
[----:B------:R-:W-:Y:S02]  /*3e70*/  UIADD3 UR7, UR50, 0x1, UR6 ;  /* 0x0000000132077890 */ /* 0x000fe4000fffe006 */
[----:B------:R-:W-:Y:S01]  /*3e80*/  IMAD.U32 R5, RZ, RZ, UR6 ;  /* 0x00000006ff057e24 */ /* 0x000fe2000f8e00ff */
[----:B------:R-:W3:Y:S03]  /*3e90*/  SHFL.IDX PT, R3, R3, RZ, 0x1c1f ;  /* 0x001c1fff03037589 */ /* 0x000ee600000e0000 */
[----:B------:R-:W-:Y:S01]  /*3ea0*/  IMAD.U32 R21, RZ, RZ, UR7 ;  /* 0x00000007ff157e24 */ /* 0x000fe2000f8e00ff */
[----:B------:R-:W-:-:S04]  /*3eb0*/  IADD3 R4, -R2, UR50, R5 ;  /* 0x0000003202047c10 */ /* 0x000fc8000fffe105 */
[----:B------:R-:W-:-:S04]  /*3ec0*/  IADD3 R5, R21, -UR51, -R2 ;  /* 0x8000003315057c10 */ /* 0x000fc8000fffe802 */
[----:B0-----:R-:W-:-:S04]  /*3ed0*/  VIADDMNMX R6, R6, R5, R4, PT ;  /* 0x0000000506067246 */ /* 0x001fc80003800104 */
[C---:B------:R-:W-:Y:S02]  /*3ee0*/  ISETP.GT.AND P3, PT, R6.reuse, RZ, PT ;  /* 0x000000ff0600720c */ /* 0x040fe40003f64270 */
[C---:B------:R-:W-:Y:S02]  /*3ef0*/  ISETP.GT.AND P4, PT, R6.reuse, 0x1, PT ;  /* 0x000000010600780c */ /* 0x040fe40003f84270 */
[----:B------:R-:W-:Y:S02]  /*3f00*/  ISETP.GT.AND P5, PT, R6, 0x8, PT ;  /* 0x000000080600780c */ /* 0x000fe40003fa4270 */
[----:B---3--:R-:W-:-:S04]  /*3f10*/  VIADDMNMX R4, R3, R5, R4, PT ;  /* 0x0000000503047246 */ /* 0x008fc80003800104 */
[----:B------:R-:W-:Y:S01]  /*3f20*/  ISETP.GT.AND P6, PT, R4, 0x20, PT ;  /* 0x000000200400780c */ /* 0x000fe20003fc4270 */
        /* <DEDUP_REMOVED lines=297> */
.L_x_4624:
[----:B------:R1:W2:Y:S01]  /*51c0*/  SYNCS.PHASECHK.TRANS64.TRYWAIT P3, [R7+URZ+0x28c50], R8 ;  /* 0x028c5008070075a7 */ /* 0x0002a2000806017f */
[----:B------:R-:W-:Y:S05]  /*51d0*/  @!P0 BRA `(.L_x_4625) ;  /* 0x0000000000048947 */ /* 0x000fea0003800000 */
[----:B------:R-:W-:Y:S01]  /*51e0*/  BPT.TRAP 0x1 ;  /* 0x000000040000795c */ /* 0x000fe20000300000 */
.L_x_4625:
[----:B--2---:R-:W-:Y:S05]  /*51f0*/  @P3 BRA `(.L_x_4626) ;  /* 0x0000000000083947 */ /* 0x004fea0003800000 */
[----:B------:R-:W2:Y:S02]  /*5200*/  SYNCS.PHASECHK.TRANS64.TRYWAIT P3, [R7+URZ+0x28c50], R8 ;  /* 0x028c5008070075a7 */ /* 0x000ea4000806017f */
[----:B--2---:R-:W-:Y:S05]  /*5210*/  @!P3 BRA `(.L_x_4627) ;  /* 0x000000ec00e0b947 */ /* 0x004fea0003800000 */
.L_x_4626:
[----:B------:R-:W-:Y:S01]  /*5220*/  ULEA UR11, UR37, UR49, 0xc ;  /* 0x00000031250b7291 */ /* 0x000fe2000f8e603f */
[----:B------:R-:W-:Y:S01]  /*5230*/  WARPGROUP.ARRIVE ;  /* 0x00000000000079c5 */ /* 0x000fe20000000000 */
[----:B------:R-:W-:Y:S01]  /*5240*/  UMOV UR7, 0x40000040 ;  /* 0x4000004000077882 */ /* 0x000fe20000000000 */
[----:B------:R-:W-:Y:S01]  /*5250*/  @UP0 ULDC UR14, c[0x0][0x450] ;  /* 0x00011400000e0ab9 */ /* 0x000fe20000000800 */
[----:B------:R-:W-:Y:S01]  /*5260*/  UIADD3 UR21, UR52, -0x2, URZ ;  /* 0xfffffffe34157890 */ /* 0x000fe2000fffe03f */
[----:B-12---:R-:W-:Y:S02]  /*5270*/  @!P1 VIADD R7, R7, 0x28c60 ;  /* 0x00028c6007079836 */ /* 0x006fe40000000000 */
        /* <DEDUP_REMOVED lines=48> */
[----:B------:R-:W-:-:S05]  /*5580*/  ULDC UR22, c[0x0][0x988] ;  /* 0x0002620000167ab9 */ /* 0x000fca0000000800 */
.L_x_4637:
[----:B------:R-:W-:-:S04]  /*5590*/  UIADD3 UR37, UR23, 0x1, URZ ;  /* 0x0000000117257890 */ /* 0x000fc8000fffe03f */
[----:B------:R-:W-:-:S04]  /*55a0*/  UISETP.NE.AND UP1, UPT, UR37, 0x2, UPT ;  /* 0x000000022500788c */ /* 0x000fc8000bf25270 */
[----:B------:R-:W-:Y:S02]  /*55b0*/  USEL UR6, URZ, 0x1, UP1 ;  /* 0x000000013f067887 */ /* 0x000fe40008800000 */
[----:B------:R-:W-:Y:S02]  /*55c0*/  USEL UR37, UR37, URZ, UP1 ;  /* 0x0000003f25257287 */ /* 0x000fe40008800000 */
[----:B------:R-:W-:Y:S01]  /*55d0*/  ULOP3.LUT UR38, UR38, UR6, URZ, 0x3c, !UPT ;  /* 0x0000000626267292 */ /* 0x000fe2000f8e3c3f */
[----:B--2---:R-:W-:Y:S11]  /*55e0*/  @!P0 BRA `(.L_x_4629) ;  /* 0x0000000000048947 */ /* 0x004ff60003800000 */
[----:B------:R-:W-:Y:S01]  /*55f0*/  BPT.TRAP 0x1 ;  /* 0x000000040000795c */ /* 0x000fe20000300000 */
.L_x_4629:
[----:B------:R-:W-:Y:S01]  /*5600*/  ULEA UR25, UR37, UR46, 0x3 ;  /* 0x0000002e25197291 */ /* 0x000fe2000f8e183f */
[----:B-1----:R-:W-:-:S05]  /*5610*/  IMAD.U32 R7, RZ, RZ, UR38 ;  /* 0x00000026ff077e24 */ /* 0x002fca000f8e00ff */
[----:B------:R-:W-:-:S04]  /*5620*/  SHF.L.U32 R7, R7, 0x1f, RZ ;  /* 0x0000001f07077819 */ /* 0x000fc800000006ff */
[----:B------:R1:W2:Y:S01]  /*5630*/  SYNCS.PHASECHK.TRANS64.TRYWAIT P3, [UR25+0x28c30], R7 ;  /* 0x028c3007ff0075a7 */ /* 0x0002a20008060159 */
[----:B------:R-:W-:Y:S05]  /*5640*/  @!P0 BRA `(.L_x_4630) ;  /* 0x0000000000048947 */ /* 0x000fea0003800000 */
[----:B------:R-:W-:Y:S01]  /*5650*/  BPT.TRAP 0x1 ;  /* 0x000000040000795c */ /* 0x000fe20000300000 */
.L_x_4630:
[----:B--2---:R-:W-:Y:S05]  /*5660*/  @P3 BRA `(.L_x_4631) ;  /* 0x0000000000083947 */ /* 0x004fea0003800000 */
[----:B------:R-:W2:Y:S02]  /*5670*/  SYNCS.PHASECHK.TRANS64.TRYWAIT P3, [UR25+0x28c30], R7 ;  /* 0x028c3007ff0075a7 */ /* 0x000ea40008060159 */
[----:B--2---:R-:W-:Y:S05]  /*5680*/  @!P3 BRA `(.L_x_4632) ;  /* 0x000000e800d8b947 */ /* 0x004fea0003800000 */
.L_x_4631:
[----:B------:R-:W-:Y:S01]  /*5690*/  R2UR UR18, R0 ;  /* 0x00000000001272ca */ /* 0x000fe200000e0000 */
[----:B0-----:R-:W-:Y:S01]  /*56a0*/  WARPGROUP.ARRIVE ;  /* 0x00000000000079c5 */ /* 0x001fe20000000000 */
[----:B------:R-:W-:Y:S01]  /*56b0*/  UMOV UR19, 0x40000040 ;  /* 0x4000004000137882 */ /* 0x000fe20000000000 */
[----:B------:R-:W-:Y:S01]  /*56c0*/  UMOV UR7, 0x40000040 ;  /* 0x4000004000077882 */ /* 0x000fe20000000000 */
[----:B------:R-:W-:Y:S01]  /*56d0*/  UMOV UR11, 0x40000040 ;  /* 0x40000040000b7882 */ /* 0x000fe20000000000 */
[----:B------:R-:W-:Y:S01]  /*56e0*/  UMOV UR15, 0x40000040 ;  /* 0x40000040000f7882 */ /* 0x000fe20000000000 */
[----:B--2---:R-:W-:-:S07]  /*56f0*/  VIADD R6, R185, UR42 ;  /* 0x0000002ab9067c36 */ /* 0x004fce0008000000 */
        /* <DEDUP_REMOVED lines=14> */
[----:B------:R-:W0:Y:S04]  /*57e0*/  SHFL.IDX PT, R10, R6, RZ, 0x1c1f ;  /* 0x001c1fff060a7589 */ /* 0x000e2800000e0000 */
[----:B------:R-:W2:Y:S01]  /*57f0*/  SHFL.IDX PT, R6, R6, 0x1, 0x1c1f ;  /* 0x003c1f0006067f89 */ /* 0x000ea200000e0000 */
        /* <DEDUP_REMOVED lines=10> */
[----:B------:R-:W-:Y:S02]  /*58a0*/  IMAD.U32 R165, RZ, RZ, UR50 ;  /* 0x00000032ffa57e24 */ /* 0x000fe4000f8e00ff */
[----:B------:R-:W-:Y:S01]  /*58b0*/  FMUL.FTZ R153, R153, UR24 ;  /* 0x0000001899997c20 */ /* 0x000fe20008410000 */
[----:B------:R-:W-:Y:S01]  /*58c0*/  FMUL.FTZ R156, R156, UR24 ;  /* 0x000000189c9c7c20 */ /* 0x000fe20008410000 */
[----:B------:R-:W-:Y:S01]  /*58d0*/  FMUL.FTZ R157, R157, UR24 ;  /* 0x000000189d9d7c20 */ /* 0x000fe20008410000 */
[----:B------:R-:W-:Y:S01]  /*58e0*/  FMUL.FTZ R160, R160, UR24 ;  /* 0x00000018a0a07c20 */ /* 0x000fe20008410000 */
[----:B------:R-:W-:Y:S01]  /*58f0*/  IADD3 R165, R165, UR6, -R2 ;  /* 0x00000006a5a57c10 */ /* 0x000fe2000fffe802 */
[----:B------:R-:W3:Y:S01]  /*5900*/  MUFU.TANH R152, R152 ;  /* 0x0000009800987308 */ /* 0x000ee20000002400 */
[----:B------:R-:W-:Y:S01]  /*5910*/  FMUL.FTZ R164, R164, UR24 ;  /* 0x00000018a4a47c20 */ /* 0x000fe20008410000 */
[----:B------:R-:W-:Y:S01]  /*5920*/  FMUL.FTZ R161, R161, UR24 ;  /* 0x00000018a1a17c20 */ /* 0x000fe20008410000 */
[----:B------:R-:W-:Y:S01]  /*5930*/  FMUL.FTZ R168, R168, UR24 ;  /* 0x00000018a8a87c20 */ /* 0x000fe20008410000 */
[----:B------:R-:W-:-:S02]  /*5940*/  VIADD R165, R165, -UR51 ;  /* 0x80000033a5a57c36 */ /* 0x000fc40008000000 */
[----:B------:R-:W-:Y:S01]  /*5950*/  FMUL.FTZ R169, R169, UR24 ;  /* 0x00000018a9a97c20 */ /* 0x000fe20008410000 */
[----:B------:R-:W-:Y:S01]  /*5960*/  FMUL.FTZ R172, R172, UR24 ;  /* 0x00000018acac7c20 */ /* 0x000fe20008410000 */
[----:B------:R-:W-:Y:S01]  /*5970*/  FMUL.FTZ R173, R173, UR24 ;  /* 0x00000018adad7c20 */ /* 0x000fe20008410000 */
[----:B------:R-:W-:Y:S01]  /*5980*/  MUFU.TANH R153, R153 ;  /* 0x0000009900997308 */ /* 0x000fe20000002400 */
[----:B0-----:R-:W-:Y:S02]  /*5990*/  IMAD.IADD R10, R165, 0x1, R10 ;  /* 0x00000001a50a7824 */ /* 0x001fe400078e020a */
[----:B------:R-:W-:Y:S01]  /*59a0*/  FMUL.FTZ R176, R176, UR24 ;  /* 0x00000018b0b07c20 */ /* 0x000fe20008410000 */
[----:B------:R-:W-:Y:S01]  /*59b0*/  FMUL.FTZ R177, R177, UR24 ;  /* 0x00000018b1b17c20 */ /* 0x000fe20008410000 */
[----:B------:R-:W-:Y:S01]  /*59c0*/  FMUL.FTZ R180, R180, UR24 ;  /* 0x00000018b4b47c20 */ /* 0x000fe20008410000 */
[----:B------:R-:W-:Y:S01]  /*59d0*/  FMUL.FTZ R181, R181, UR24 ;  /* 0x00000018b5b57c20 */ /* 0x000fe20008410000 */
[----:B------:R-:W-:Y:S01]  /*59e0*/  ISETP.GT.AND P3, PT, R10, RZ, PT ;  /* 0x000000ff0a00720c */ /* 0x000fe20003f64270 */
[----:B------:R-:W-:Y:S01]  /*59f0*/  FMUL.FTZ R154, R154, UR24 ;  /* 0x000000189a9a7c20 */ /* 0x000fe20008410000 */
[----:B------:R-:W0:Y:S01]  /*5a00*/  MUFU.TANH R156, R156 ;  /* 0x0000009c009c7308 */ /* 0x000e220000002400 */
[----:B------:R-:W-:Y:S01]  /*5a10*/  ISETP.GT.AND P4, PT, R10, 0x1, PT ;  /* 0x000000010a00780c */ /* 0x000fe20003f84270 */
        /* <DEDUP_REMOVED lines=16> */
[----:B------:R-:W-:-:S06]  /*5b20*/  FMUL.FTZ R183, R183, UR24 ;  /* 0x00000018b7b77c20 */ /* 0x000fcc0008410000 */
[----:B------:R3:W-:Y:S08]  /*5b30*/  MUFU.TANH R13, R164 ;  /* 0x000000a4000d7308 */ /* 0x0007f00000002400 */
[----:B------:R1:W2:Y:S01]  /*5b40*/  MUFU.TANH R11, R161 ;  /* 0x000000a1000b7308 */ /* 0x0002a20000002400 */
[----:B---3--:R-:W-:Y:S02]  /*5b50*/  FSEL R164, R152, -INF , P3 ;  /* 0xff80000098a47808 */ /* 0x008fe40001800000 */
[----:B------:R-:W-:-:S02]  /*5b60*/  ISETP.GT.AND P3, PT, R10, 0x8, PT ;  /* 0x000000080a00780c */ /* 0x000fc40003f64270 */
[----:B------:R-:W-:Y:S02]  /*5b70*/  FMNMX.FTZ R12, R164, R9, !PT ;  /* 0x00000009a40c7209 */ /* 0x000fe40007810000 */
[----:B0-----:R-:W-:Y:S01]  /*5b80*/  FSEL R156, R156, -INF , P3 ;  /* 0xff8000009c9c7808 */ /* 0x001fe20001800000 */
[----:B------:R0:W3:Y:S01]  /*5b90*/  MUFU.TANH R21, R5 ;  /* 0x0000000500157308 */ /* 0x0000e20000002400 */
[----:B-1----:R-:W-:Y:S02]  /*5ba0*/  FSEL R161, R153, -INF , P4 ;  /* 0xff80000099a17808 */ /* 0x002fe40002000000 */
[C---:B------:R-:W-:Y:S02]  /*5bb0*/  ISETP.GT.AND P4, PT, R10.reuse, 0x9, PT ;  /* 0x000000090a00780c */ /* 0x040fe40003f84270 */
[----:B------:R-:W-:Y:S02]  /*5bc0*/  ISETP.GT.AND P3, PT, R10, 0x10, PT ;  /* 0x000000100a00780c */ /* 0x000fe40003f64270 */
[----:B----4-:R-:W-:Y:S01]  /*5bd0*/  FSEL R157, R157, -INF , P4 ;  /* 0xff8000009d9d7808 */ /* 0x010fe20002000000 */
        /* <DEDUP_REMOVED lines=8> */
[----:B--2---:R-:W-:-:S02]  /*5c60*/  FSEL R153, R11, -INF , P4 ;  /* 0xff8000000b997808 */ /* 0x004fc40002000000 */
[----:B------:R-:W-:Y:S01]  /*5c70*/  FMNMX.FTZ R12, R160, R5, !PT ;  /* 0x00000005a00c7209 */ /* 0x000fe20007810000 */
[----:B------:R-:W2:Y:S01]  /*5c80*/  MUFU.TANH R15, R172 ;  /* 0x000000ac000f7308 */ /* 0x000ea20000002400 */
[C---:B------:R-:W-:Y:S02]  /*5c90*/  ISETP.GT.AND P4, PT, R10.reuse, 0x19, PT ;  /* 0x000000190a00780c */ /* 0x040fe40003f84270 */
[----:B------:R-:W-:Y:S02]  /*5ca0*/  FSEL R152, R13, -INF , P3 ;  /* 0xff8000000d987808 */ /* 0x000fe40001800000 */
[----:B------:R-:W-:Y:S02]  /*5cb0*/  FMNMX.FTZ R5, R153, R12, !PT ;  /* 0x0000000c99057209 */ /* 0x000fe40007810000 */
[----:B------:R-:W-:Y:S01]  /*5cc0*/  ISETP.GT.AND P3, PT, R10, 0x20, PT ;  /* 0x000000200a00780c */ /* 0x000fe20003f64270 */
[----:B------:R-:W4:Y:S01]  /*5cd0*/  MUFU.TANH R173, R173 ;  /* 0x000000ad00ad7308 */ /* 0x000f220000002400 */
        /* <DEDUP_REMOVED lines=15> */
[----:B----4-:R-:W-:Y:S01]  /*5dd0*/  FSEL R13, R173, -INF , P4 ;  /* 0xff800000ad0d7808 */ /* 0x010fe20002000000 */
[----:B------:R-:W-:Y:S01]  /*5de0*/  IMAD.IADD R173, R165, 0x1, R6 ;  /* 0x00000001a5ad7824 */ /* 0x000fe200078e0206 */
[----:B------:R-:W-:-:S02]  /*5df0*/  FMNMX.FTZ R12, R15, R12, !PT ;  /* 0x0000000c0f0c7209 */ /* 0x000fc40007810000 */
[----:B------:R-:W-:Y:S02]  /*5e00*/  ISETP.GT.AND P4, PT, R10, 0x31, PT ;  /* 0x000000310a00780c */ /* 0x000fe40003f84270 */
[----:B-1----:R-:W-:Y:S01]  /*5e10*/  FSEL R5, R176, -INF , P3 ;  /* 0xff800000b0057808 */ /* 0x002fe20001800000 */
[----:B------:R-:W1:Y:S01]  /*5e20*/  MUFU.TANH R181, R181 ;  /* 0x000000b500b57308 */ /* 0x000e620000002400 */
[----:B------:R-:W-:Y:S02]  /*5e30*/  FMNMX.FTZ R168, R13, R12, !PT ;  /* 0x0000000c0da87209 */ /* 0x000fe40007810000 */
[C---:B------:R-:W-:Y:S02]  /*5e40*/  ISETP.GT.AND P3, PT, R10.reuse, 0x38, PT ;  /* 0x000000380a00780c */ /* 0x040fe40003f64270 */
[----:B0-----:R-:W-:Y:S02]  /*5e50*/  FSEL R12, R177, -INF , P4 ;  /* 0xff800000b10c7808 */ /* 0x001fe40002000000 */
[----:B------:R-:W-:Y:S01]  /*5e60*/  FMNMX.FTZ R11, R5, R168, !PT ;  /* 0x000000a8050b7209 */ /* 0x000fe20007810000 */
[----:B------:R-:W-:Y:S01]  /*5e70*/  MUFU.TANH R172, R154 ;  /* 0x0000009a00ac7308 */ /* 0x000fe20000002400 */
[----:B------:R-:W-:-:S02]  /*5e80*/  ISETP.GT.AND P4, PT, R10, 0x39, PT ;  /* 0x000000390a00780c */ /* 0x000fc40003f84270 */
[----:B--2---:R-:W-:Y:S02]  /*5e90*/  FSEL R10, R180, -INF , P3 ;  /* 0xff800000b40a7808 */ /* 0x004fe40001800000 */
[----:B------:R-:W-:Y:S02]  /*5ea0*/  FMNMX.FTZ R169, R12, R11, !PT ;  /* 0x0000000b0ca97209 */ /* 0x000fe40007810000 */
[----:B------:R-:W-:Y:S01]  /*5eb0*/  ISETP.GT.AND P3, PT, R173, RZ, PT ;  /* 0x000000ffad00720c */ /* 0x000fe20003f64270 */
[----:B------:R-:W0:Y:S01]  /*5ec0*/  MUFU.TANH R155, R155 ;  /* 0x0000009b009b7308 */ /* 0x000e220000002400 */
[----:B-1----:R-:W-:Y:S02]  /*5ed0*/  FSEL R11, R181, -INF , P4 ;  /* 0xff800000b50b7808 */ /* 0x002fe40002000000 */
[----:B------:R-:W-:Y:S02]  /*5ee0*/  FMNMX.FTZ R168, R10, R169, !PT ;  /* 0x000000a90aa87209 */ /* 0x000fe40007810000 */
[----:B------:R-:W-:-:S02]  /*5ef0*/  ISETP.GT.AND P4, PT, R173, 0x1, PT ;  /* 0x00000001ad00780c */ /* 0x000fc40003f84270 */
[----:B------:R-:W-:Y:S01]  /*5f00*/  FMNMX.FTZ R168, R11, R168, !PT ;  /* 0x000000a80ba87209 */ /* 0x000fe20007810000 */
[----:B------:R-:W1:Y:S01]  /*5f10*/  MUFU.TANH R158, R158 ;  /* 0x0000009e009e7308 */ /* 0x000e620000002400 */
[C---:B------:R-:W-:Y:S02]  /*5f20*/  ISETP.GT.AND P6, PT, R173.reuse, 0x20, PT ;  /* 0x00000020ad00780c */ /* 0x040fe40003fc4270 */
[----:B------:R-:W-:Y:S01]  /*5f30*/  ISETP.GT.AND P5, PT, R173, 0x29, PT ;  /* 0x00000029ad00780c */ /* 0x000fe20003fa4270 */
[----:B------:R-:W2:Y:S04]  /*5f40*/  SHFL.BFLY PT, R169, R168, 0x2, 0x1f ;  /* 0x0c401f00a8a97f89 */ /* 0x000ea800000e0000 */
        /* <DEDUP_REMOVED lines=336> */
.L_x_4633:
[----:B------:R1:W2:Y:S01]  /*7450*/  SYNCS.PHASECHK.TRANS64.TRYWAIT P3, [UR25+0x28c50], R7 ;  /* 0x028c5007ff0075a7 */ /* 0x0002a20008060159 */
[----:B------:R-:W-:Y:S05]  /*7460*/  @!P0 BRA `(.L_x_4634) ;  /* 0x0000000000048947 */ /* 0x000fea0003800000 */
[----:B------:R-:W-:Y:S01]  /*7470*/  BPT.TRAP 0x1 ;  /* 0x000000040000795c */ /* 0x000fe20000300000 */
.L_x_4634:
[----:B--2---:R-:W-:Y:S05]  /*7480*/  @P3 BRA `(.L_x_4635) ;  /* 0x0000000000083947 */ /* 0x004fea0003800000 */
[----:B------:R-:W2:Y:S02]  /*7490*/  SYNCS.PHASECHK.TRANS64.TRYWAIT P3, [UR25+0x28c50], R7 ;  /* 0x028c5007ff0075a7 */ /* 0x000ea40008060159 */
[----:B--2---:R-:W-:Y:S05]  /*74a0*/  @!P3 BRA `(.L_x_4636) ;  /* 0x000000cc0068b947 */ /* 0x004fea0003800000 */
.L_x_4635:
        /* <DEDUP_REMOVED lines=42> */
.L_x_4628:
[----:B------:R-:W-:-:S13]  /*7750*/  ISETP.LE.AND P2, PT, RZ, UR21, PT ;  /* 0x00000015ff007c0c */ /* 0x000fda000bf43270 */
[----:B------:R-:W-:Y:S05]  /*7760*/  @!P2 BRA `(.L_x_4638) ;  /* 0x0000001c0030a947 */ /* 0x000fea0003800000 */
[----:B------:R-:W-:Y:S01]  /*7770*/  IMAD.MOV.U32 R8, RZ, RZ, R5 ;  /* 0x000000ffff087224 */ /* 0x000fe200078e0005 */
[----:B------:R-:W-:Y:S01]  /*7780*/  UMOV UR22, UR37 ;  /* 0x0000002500167c82 */ /* 0x000fe20008000000 */
[----:B------:R-:W-:Y:S01]  /*7790*/  IMAD.MOV.U32 R13, RZ, RZ, R6 ;  /* 0x000000ffff0d7224 */ /* 0x000fe200078e0006 */
[----:B------:R-:W-:Y:S01]  /*77a0*/  ULDC UR23, c[0x0][0x9d8] ;  /* 0x0002760000177ab9 */ /* 0x000fe20000000800 */
[----:B------:R-:W-:-:S05]  /*77b0*/  ULDC UR20, c[0x0][0x988] ;  /* 0x0002620000147ab9 */ /* 0x000fca0000000800 */
.L_x_4647:
[----:B------:R-:W-:-:S04]  /*77c0*/  UIADD3 UR37, UR22, 0x1, URZ ;  /* 0x0000000116257890 */ /* 0x000fc8000fffe03f */
[----:B------:R-:W-:-:S04]  /*77d0*/  UISETP.NE.AND UP0, UPT, UR37, 0x2, UPT ;  /* 0x000000022500788c */ /* 0x000fc8000bf05270 */
[----:B------:R-:W-:Y:S02]  /*77e0*/  USEL UR6, URZ, 0x1, UP0 ;  /* 0x000000013f067887 */ /* 0x000fe40008000000 */
[----:B------:R-:W-:Y:S02]  /*77f0*/  USEL UR37, UR37, URZ, UP0 ;  /* 0x0000003f25257287 */ /* 0x000fe40008000000 */
[----:B------:R-:W-:Y:S01]  /*7800*/  ULOP3.LUT UR38, UR38, UR6, URZ, 0x3c, !UPT ;  /* 0x0000000626267292 */ /* 0x000fe2000f8e3c3f */
[----:B---3--:R-:W-:Y:S11]  /*7810*/  @!P0 BRA `(.L_x_4639) ;  /* 0x0000000000048947 */ /* 0x008ff60003800000 */
[----:B------:R-:W-:Y:S01]  /*7820*/  BPT.TRAP 0x1 ;  /* 0x000000040000795c */ /* 0x000fe20000300000 */
.L_x_4639:
[----:B------:R-:W-:Y:S01]  /*7830*/  ULEA UR24, UR37, UR46, 0x3 ;  /* 0x0000002e25187291 */ /* 0x000fe2000f8e183f */
[----:B-1----:R-:W-:-:S05]  /*7840*/  IMAD.U32 R7, RZ, RZ, UR38 ;  /* 0x00000026ff077e24 */ /* 0x002fca000f8e00ff */
[----:B------:R-:W-:-:S04]  /*7850*/  SHF.L.U32 R7, R7, 0x1f, RZ ;  /* 0x0000001f07077819 */ /* 0x000fc800000006ff */
[----:B------:R1:W3:Y:S01]  /*7860*/  SYNCS.PHASECHK.TRANS64.TRYWAIT P2, [UR24+0x28c30], R7 ;  /* 0x028c3007ff0075a7 */ /* 0x0002e20008040158 */
[----:B------:R-:W-:Y:S05]  /*7870*/  @!P0 BRA `(.L_x_4640) ;  /* 0x0000000000048947 */ /* 0x000fea0003800000 */
[----:B------:R-:W-:Y:S01]  /*7880*/  BPT.TRAP 0x1 ;  /* 0x000000040000795c */ /* 0x000fe20000300000 */
.L_x_4640:
[----:B---3--:R-:W-:Y:S05]  /*7890*/  @P2 BRA `(.L_x_4641) ;  /* 0x0000000000082947 */ /* 0x008fea0003800000 */
[----:B------:R-:W3:Y:S02]  /*78a0*/  SYNCS.PHASECHK.TRANS64.TRYWAIT P2, [UR24+0x28c30], R7 ;  /* 0x028c3007ff0075a7 */ /* 0x000ee40008040158 */
[----:B---3--:R-:W-:Y:S05]  /*78b0*/  @!P2 BRA `(.L_x_4642) ;  /* 0x000000c80078a947 */ /* 0x008fea0003800000 */
.L_x_4641:
        /* <DEDUP_REMOVED lines=392> */
.L_x_4643:
[----:B------:R1:W2:Y:S01]  /*9140*/  SYNCS.PHASECHK.TRANS64.TRYWAIT P2, [UR24+0x28c50], R7 ;  /* 0x028c5007ff0075a7 */ /* 0x0002a20008040158 */
[----:B------:R-:W-:Y:S05]  /*9150*/  @!P0 BRA `(.L_x_4644) ;  /* 0x0000000000048947 */ /* 0x000fea0003800000 */
[----:B------:R-:W-:Y:S01]  /*9160*/  BPT.TRAP 0x1 ;  /* 0x000000040000795c */ /* 0x000fe20000300000 */
.L_x_4644:
[----:B--2---:R-:W-:Y:S05]  /*9170*/  @P2 BRA `(.L_x_4645) ;  /* 0x0000000000082947 */ /* 0x004fea0003800000 */
[----:B------:R-:W2:Y:S02]  /*9180*/  SYNCS.PHASECHK.TRANS64.TRYWAIT P2, [UR24+0x28c50], R7 ;  /* 0x028c5007ff0075a7 */ /* 0x000ea40008040158 */
[----:B--2---:R-:W-:Y:S05]  /*9190*/  @!P2 BRA `(.L_x_4646) ;  /* 0x000000b00058a947 */ /* 0x004fea0003800000 */
.L_x_4645:
        /* <DEDUP_REMOVED lines=41> */
.L_x_4638:
[----:B------:R-:W4:Y:S01]  /*9430*/  SHFL.BFLY PT, R0, R3, 0x2, 0x1f ;  /* 0x0c401f0003007f89 */ /* 0x000f2200000e0000 */
[----:B------:R-:W-:Y:S01]  /*9440*/  IMAD.U32 R11, RZ, RZ, UR10 ;  /* 0x0000000aff0b7e24 */ /* 0x000fe2000f8e00ff */
[----:B------:R-:W-:Y:S01]  /*9450*/  UIADD3 UR39, UR39, 0x1, URZ ;  /* 0x0000000127277890 */ /* 0x000fe2000fffe03f */
[----:B------:R-:W-:Y:S01]  /*9460*/  IMAD.U32 R21, RZ, RZ, UR10 ;  /* 0x0000000aff157e24 */ /* 0x000fe2000f8e00ff */
[----:B------:R-:W5:Y:S01]  /*9470*/  SHFL.BFLY PT, R9, R4, 0x2, 0x1f ;  /* 0x0c401f0004097f89 */ /* 0x000f6200000e0000 */
        /* <DEDUP_REMOVED lines=17> */
[----:B------:R-:W-:Y:S01]  /*9590*/  ISETP.NE.AND P0, PT, R2, R7, PT ;  /* 0x000000070200720c */ /* 0x000fe20003f05270 */
[----:B------:R-:W-:Y:S01]  /*95a0*/  IMAD.MOV.U32 R7, RZ, RZ, RZ ;  /* 0x000000ffff077224 */ /* 0x000fe200078e00ff */
[----:B------:R-:W-:-:S09]  /*95b0*/  FSETP.NE.FTZ.AND P2, PT, R15, RZ, PT ;  /* 0x000000ff0f00720b */ /* 0x000fd20003f55000 */
[----:B------:R-:W1:Y:S02]  /*95c0*/  @P1 MUFU.RCP R7, R13 ;  /* 0x0000000d00071308 */ /* 0x000e640000001000 */
[----:B------:R-:W-:Y:S02]  /*95d0*/  @!P0 IMAD R0, R3, 0x40, R16 ;  /* 0x0000004003008824 */ /* 0x000fe400078e0210 */
[----:B------:R-:W-:Y:S01]  /*95e0*/  @P2 FMUL.FTZ R21, R21, 0.69314718246459960938 ;  /* 0x3f31721815152820 */ /* 0x000fe20000410000 */
[----:B------:R-:W-:Y:S02]  /*95f0*/  IMAD.MOV.U32 R3, RZ, RZ, -0x800000 ;  /* 0xff800000ff037424 */ /* 0x000fe400078e00ff */
[----:B------:R-:W-:Y:S01]  /*9600*/  @!P0 LEA R9, R0, UR46, 0x2 ;  /* 0x0000002e00098c11 */ /* 0x000fe2000f8e10ff */
[----:B------:R-:W4:Y:S01]  /*9610*/  @P2 MUFU.RCP R4, R15 ;  /* 0x0000000f00042308 */ /* 0x000f220000001000 */
[----:B------:R-:W-:-:S07]  /*9620*/  IMAD.MOV.U32 R0, RZ, RZ, -0x800000 ;  /* 0xff800000ff007424 */ /* 0x000fce00078e00ff */
[----:B------:R-:W5:Y:S01]  /*9630*/  @P1 MUFU.LG2 R13, R13 ;  /* 0x0000000d000d1308 */ /* 0x000f620000000c00 */
[----:B-1----:R1:W-:Y:S01]  /*9640*/  @!P0 STS [R9+0x28800], R7 ;  /* 0x0288000709008388 */ /* 0x0023e20000000800 */
[-C--:B---3--:R-:W-:Y:S01]  /*9650*/  FMUL.FTZ R170, R24, R7.reuse ;  /* 0x0000000718aa7220 */ /* 0x088fe20000410000 */
[-C--:B0-----:R-:W-:Y:S01]  /*9660*/  FMUL.FTZ R167, R25, R7.reuse ;  /* 0x0000000719a77220 */ /* 0x081fe20000410000 */
[-C--:B------:R-:W-:Y:S01]  /*9670*/  FMUL.FTZ R169, R28, R7.reuse ;  /* 0x000000071ca97220 */ /* 0x080fe20000410000 */
[-C--:B------:R-:W-:Y:S01]  /*9680*/  FMUL.FTZ R12, R29, R7.reuse ;  /* 0x000000071d0c7220 */ /* 0x080fe20000410000 */
[-C--:B------:R-:W-:Y:S01]  /*9690*/  FMUL.FTZ R165, R32, R7.reuse ;  /* 0x0000000720a57220 */ /* 0x080fe20000410000 */
[-C--:B------:R-:W-:Y:S01]  /*96a0*/  FMUL.FTZ R160, R33, R7.reuse ;  /* 0x0000000721a07220 */ /* 0x080fe20000410000 */
[----:B------:R-:W0:Y:S01]  /*96b0*/  @P2 MUFU.LG2 R15, R15 ;  /* 0x0000000f000f2308 */ /* 0x000e220000000c00 */
[----:B----4-:R3:W-:Y:S01]  /*96c0*/  @!P0 STS [R9+0x28820], R4 ;  /* 0x0288200409008388 */ /* 0x0107e20000000800 */
        /* <DEDUP_REMOVED lines=58> */
[----:B-1----:R-:W-:Y:S01]  /*9a70*/  @P1 FMUL.FTZ R7, R11, 0.69314718246459960938 ;  /* 0x3f3172180b071820 */ /* 0x002fe20000410000 */
[----:B-----5:R-:W-:Y:S01]  /*9a80*/  @P1 FMUL.FTZ R14, R13, 0.69314718246459960938 ;  /* 0x3f3172180d0e1820 */ /* 0x020fe20000410000 */
[----:B0-----:R-:W-:Y:S01]  /*9a90*/  @P2 FMUL.FTZ R20, R15, 0.69314718246459960938 ;  /* 0x3f3172180f142820 */ /* 0x001fe20000410000 */
[-C--:B---3--:R-:W-:Y:S01]  /*9aa0*/  FMUL.FTZ R9, R42, R4.reuse ;  /* 0x000000042a097220 */ /* 0x088fe20000410000 */
        /* <DEDUP_REMOVED lines=67> */
.L_x_4609:
        /* <DEDUP_REMOVED lines=37> */
[----:B------:R-:W-:Y:S01]  /*a130*/  UIADD3 UR4, UP1, UR10, UR8, URZ ;  /* 0x000000080a047290 */ /* 0x000fe2000ff3e03f */
[----:B------:R-:W-:Y:S01]  /*a140*/  F2FP.F16.F32.PACK_AB R73, R75, R74 ;  /* 0x0000004a4b49723e */ /* 0x000fe200000000ff */
[----:B------:R-:W-:Y:S01]  /*a150*/  UISETP.NE.U32.AND UP0, UPT, UR8, URZ, UPT ;  /* 0x0000003f0800728c */ /* 0x000fe2000bf05070 */
[C---:B------:R-:W-:Y:S01]  /*a160*/  IADD3 R175, P1, R4.reuse, 0x20, RZ ;  /* 0x0000002004af7810 */ /* 0x040fe20007f3e0ff */
[----:B------:R-:W-:Y:S01]  /*a170*/  UIADD3.X UR8, UR11, UR9, URZ, UP1, !UPT ;  /* 0x000000090b087290 */ /* 0x000fe20008ffe43f */
[C---:B------:R-:W-:Y:S01]  /*a180*/  LOP3.LUT R7, R4.reuse, 0x380, RZ, 0xc0, !PT ;  /* 0x0000038004077812 */ /* 0x040fe200078ec0ff */
[----:B------:R-:W-:Y:S01]  /*a190*/  UISETP.NE.AND.EX UP0, UPT, UR9, URZ, UPT, UP0 ;  /* 0x0000003f0900728c */ /* 0x000fe2000bf05300 */
[C---:B------:R-:W-:Y:S01]  /*a1a0*/  IADD3 R20, P0, R4.reuse, 0x40, RZ ;  /* 0x0000004004147810 */ /* 0x040fe20007f1e0ff */
[----:B------:R-:W-:Y:S01]  /*a1b0*/  IMAD.X R15, RZ, RZ, R5, P1 ;  /* 0x000000ffff0f7224 */ /* 0x000fe200008e0605 */
[----:B------:R-:W-:-:S02]  /*a1c0*/  IADD3 R177, P4, R4, 0x60, RZ ;  /* 0x0000006004b17810 */ /* 0x000fc40007f9e0ff */
        /* <DEDUP_REMOVED lines=75> */
[----:B------:R-:W-:Y:S02]  /*a680*/  LOP3.LUT R167, R118, 0x380, RZ, 0xc0, !PT ;  /* 0x0000038076a77812 */ /* 0x000fe400078ec0ff */
[----:B------:R-:W-:Y:S01]  /*a690*/  MOV R26, R20 ;  /* 0x00000014001a7202 */ /* 0x000fe20000000f00 */
[----:B------:R0:W-:Y:S01]  /*a6a0*/  STSM.16.M88.4 [R27], R4 ;  /* 0x000000041b007844 */ /* 0x0001e20000000200 */
[----:B------:R-:W-:Y:S02]  /*a6b0*/  F2FP.F16.F32.PACK_AB R8, R41, R158 ;  /* 0x0000009e2908723e */ /* 0x000fe400000000ff */
[----:B------:R-:W-:Y:S02]  /*a6c0*/  LOP3.LUT R90, R90, R183, RZ, 0x3c, !PT ;  /* 0x000000b75a5a7212 */ /* 0x000fe400078e3cff */
        /* <DEDUP_REMOVED lines=11> */
[----:B------:R-:W-:Y:S01]  /*a780*/  SHF.R.U64 R167, R167, 0x3, RZ ;  /* 0x00000003a7a77819 */ /* 0x000fe200000012ff */
[----:B------:R-:W-:Y:S01]  /*a790*/  STSM.16.M88.4 [R32], R64 ;  /* 0x0000004020007844 */ /* 0x000fe20000000200 */
[----:B------:R-:W-:Y:S01]  /*a7a0*/  MOV R36, R36 ;  /* 0x0000002400247202 */ /* 0x000fe20000000f00 */
[----:B------:R-:W-:Y:S01]  /*a7b0*/  ULDC.64 UR8, c[0x0][0xc08] ;  /* 0x0003020000087ab9 */ /* 0x000fe20000000a00 */
[----:B------:R-:W-:Y:S01]  /*a7c0*/  F2FP.F16.F32.PACK_AB R74, R77, R76 ;  /* 0x0000004c4d4a723e */ /* 0x000fe200000000ff */
[----:B------:R-:W-:Y:S01]  /*a7d0*/  IMAD.U32 R4, RZ, RZ, UR4 ;  /* 0x00000004ff047e24 */ /* 0x000fe2000f8e00ff */
[----:B------:R-:W-:-:S02]  /*a7e0*/  F2FP.F16.F32.PACK_AB R75, R79, R78 ;  /* 0x0000004e4f4b723e */ /* 0x000fc400000000ff */
[----:B------:R-:W-:Y:S02]  /*a7f0*/  F2FP.F16.F32.PACK_AB R81, R83, R82 ;  /* 0x000000525351723e */ /* 0x000fe400000000ff */
[----:B------:R-:W-:Y:S01]  /*a800*/  MOV R21, R90 ;  /* 0x0000005a00157202 */ /* 0x000fe20000000f00 */
[----:B------:R-:W-:Y:S01]  /*a810*/  STSM.16.M88.4 [R36], R72 ;  /* 0x0000004824007844 */ /* 0x000fe20000000200 */
[----:B------:R-:W-:Y:S02]  /*a820*/  F2FP.F16.F32.PACK_AB R82, R85, R84 ;  /* 0x000000545552723e */ /* 0x000fe400000000ff */
[----:B------:R-:W-:Y:S02]  /*a830*/  F2FP.F16.F32.PACK_AB R83, R87, R86 ;  /* 0x000000565753723e */ /* 0x000fe400000000ff */
[----:B------:R-:W-:Y:S02]  /*a840*/  F2FP.F16.F32.PACK_AB R88, R89, R88 ;  /* 0x000000585958723e */ /* 0x000fe400000000ff */
[----:B------:R-:W-:Y:S01]  /*a850*/  LOP3.LUT R110, R110, R211, RZ, 0x3c, !PT ;  /* 0x000000d36e6e7212 */ /* 0x000fe200078e3cff */
[----:B------:R-:W-:Y:S01]  /*a860*/  STSM.16.M88.4 [R21], R80 ;  /* 0x0000005015007844 */ /* 0x000fe20000000200 */
[----:B------:R-:W-:-:S02]  /*a870*/  MOV R94, R94 ;  /* 0x0000005e005e7202 */ /* 0x000fc40000000f00 */
[----:B------:R-:W-:Y:S02]  /*a880*/  MOV R20, R98 ;  /* 0x0000006200147202 */ /* 0x000fe40000000f00 */
[----:B------:R-:W-:Y:S02]  /*a890*/  F2FP.F16.F32.PACK_AB R89, R42, R40 ;  /* 0x000000282a59723e */ /* 0x000fe400000000ff */
[----:B------:R-:W-:Y:S02]  /*a8a0*/  F2FP.F16.F32.PACK_AB R90, R93, R92 ;  /* 0x0000005c5d5a723e */ /* 0x000fe400000000ff */
[----:B------:R-:W-:Y:S02]  /*a8b0*/  F2FP.F16.F32.PACK_AB R91, R46, R44 ;  /* 0x0000002c2e5b723e */ /* 0x000fe400000000ff */
[----:B------:R-:W-:Y:S02]  /*a8c0*/  F2FP.F16.F32.PACK_AB R96, R97, R96 ;  /* 0x000000606160723e */ /* 0x000fe400000000ff */
[----:B------:R-:W-:Y:S01]  /*a8d0*/  MOV R15, R106 ;  /* 0x0000006a000f7202 */ /* 0x000fe20000000f00 */
[----:B------:R-:W-:Y:S01]  /*a8e0*/  STSM.16.M88.4 [R94], R88 ;  /* 0x000000585e007844 */ /* 0x000fe20000000200 */
[----:B------:R-:W-:-:S02]  /*a8f0*/  F2FP.F16.F32.PACK_AB R97, R153, R152 ;  /* 0x000000989961723e */ /* 0x000fc400000000ff */
[----:B------:R-:W-:Y:S02]  /*a900*/  F2FP.F16.F32.PACK_AB R98, R101, R100 ;  /* 0x000000646562723e */ /* 0x000fe400000000ff */
[----:B------:R-:W-:Y:S02]  /*a910*/  F2FP.F16.F32.PACK_AB R99, R155, R154 ;  /* 0x0000009a9b63723e */ /* 0x000fe400000000ff */
[----:B------:R-:W-:Y:S02]  /*a920*/  F2FP.F16.F32.PACK_AB R104, R105, R104 ;  /* 0x000000686968723e */ /* 0x000fe400000000ff */
[----:B------:R-:W-:Y:S01]  /*a930*/  LOP3.LUT R118, R167, R118, RZ, 0x3c, !PT ;  /* 0x00000076a7767212 */ /* 0x000fe200078e3cff */
[----:B------:R-:W-:Y:S01]  /*a940*/  STSM.16.M88.4 [R20], R96 ;  /* 0x0000006014007844 */ /* 0x000fe20000000200 */
[----:B------:R-:W-:Y:S02]  /*a950*/  MOV R102, R102 ;  /* 0x0000006600667202 */ /* 0x000fe40000000f00 */
[----:B------:R-:W-:-:S02]  /*a960*/  MOV R14, R114 ;  /* 0x00000072000e7202 */ /* 0x000fc40000000f00 */
[----:B------:R-:W-:Y:S02]  /*a970*/  F2FP.F16.F32.PACK_AB R105, R157, R156 ;  /* 0x0000009c9d69723e */ /* 0x000fe400000000ff */
[----:B------:R-:W-:Y:S02]  /*a980*/  F2FP.F16.F32.PACK_AB R106, R109, R108 ;  /* 0x0000006c6d6a723e */ /* 0x000fe400000000ff */
[----:B------:R-:W-:Y:S02]  /*a990*/  F2FP.F16.F32.PACK_AB R107, R161, R159 ;  /* 0x0000009fa16b723e */ /* 0x000fe400000000ff */
[----:B------:R-:W-:Y:S02]  /*a9a0*/  F2FP.F16.F32.PACK_AB R112, R113, R112 ;  /* 0x000000707170723e */ /* 0x000fe400000000ff */
[----:B------:R-:W-:Y:S01]  /*a9b0*/  F2FP.F16.F32.PACK_AB R120, R121, R120 ;  /* 0x000000787978723e */ /* 0x000fe200000000ff */
[----:B------:R-:W-:Y:S01]  /*a9c0*/  STSM.16.M88.4 [R102], R104 ;  /* 0x0000006866007844 */ /* 0x000fe20000000200 */
[----:B------:R-:W-:-:S02]  /*a9d0*/  LOP3.LUT R12, R12, R171, RZ, 0x3c, !PT ;  /* 0x000000ab0c0c7212 */ /* 0x000fc400078e3cff */
[----:B------:R-:W-:Y:S02]  /*a9e0*/  F2FP.F16.F32.PACK_AB R113, R164, R163 ;  /* 0x000000a3a471723e */ /* 0x000fe400000000ff */
        /* <DEDUP_REMOVED lines=34> */
[----:B------:R-:W-:Y:S01]  /*ac10*/  IMAD.U32 R76, RZ, RZ, UR4 ;  /* 0x00000004ff4c7e24 */ /* 0x000fe2000f8e00ff */
        /* <DEDUP_REMOVED lines=13> */
[----:B-1----:R-:W-:Y:S02]  /*acf0*/  LOP3.LUT R12, R13, 0x380, RZ, 0xc0, !PT ;  /* 0x000003800d0c7812 */ /* 0x002fe400078ec0ff */
        /* <DEDUP_REMOVED lines=20> */
[----:B------:R-:W3:Y:S04]  /*ae40*/  LDG.E R7, desc[UR40][R4.64] ;  /* 0x0000002804077981 */ /* 0x000ee8000c1e1900 */
[----:B-----5:R-:W3:Y:S02]  /*ae50*/  LDG.E R76, desc[UR40][R4.64+0x4] ;  /* 0x00000428044c7981 */ /* 0x020ee4000c1e1900 */
[----:B---3--:R-:W-:-:S07]  /*ae60*/  IMAD.IADD R76, R76, 0x1, -R7 ;  /* 0x000000014c4c7824 */ /* 0x008fce00078e0a07 */
.L_x_4650:
        /* <DEDUP_REMOVED lines=69> */
[----:B------:R-:W-:Y:S01]  /*b2c0*/  IMAD.MOV R21, RZ, RZ, -R18 ;  /* 0x000000ffff157224 */ /* 0x000fe200078e0a12 */
[----:B------:R-:W-:Y:S01]  /*b2d0*/  UIMAD.WIDE.U32 UR8, UR43, UR12, UR8 ;  /* 0x0000000c2b0872a5 */ /* 0x000fe2000f8e0008 */
[----:B------:R-:W-:Y:S01]  /*b2e0*/  VIADD R20, R16, UR42 ;  /* 0x0000002a10147c36 */ /* 0x000fe20008000000 */
[----:B------:R-:W-:-:S03]  /*b2f0*/  UIMAD UR10, UR43, UR13, UR10 ;  /* 0x0000000d2b0a72a4 */ /* 0x000fc6000f8e020a */
[----:B------:R-:W-:Y:S01]  /*b300*/  ULDC.64 UR12, c[0x0][0xb98] ;  /* 0x0002e600000c7ab9 */ /* 0x000fe20000000a00 */
[----:B------:R-:W-:Y:S02]  /*b310*/  UIADD3 UR9, UR9, UR10, URZ ;  /* 0x0000000a09097290 */ /* 0x000fe4000fffe03f */
[----:B------:R-:W-:Y:S02]  /*b320*/  UIMAD UR11, UR44, UR12, URZ ;  /* 0x0000000c2c0b72a4 */ /* 0x000fe4000f8e023f */
[----:B------:R-:W-:Y:S02]  /*b330*/  UIMAD.WIDE.U32 UR8, UR45, UR12, UR8 ;  /* 0x0000000c2d0872a5 */ /* 0x000fe4000f8e0008 */
[----:B------:R-:W-:Y:S01]  /*b340*/  UIMAD UR11, UR45, UR13, UR11 ;  /* 0x0000000d2d0b72a4 */ /* 0x000fe2000f8e020b */
        /* <DEDUP_REMOVED lines=31> */
.L_x_4651:
        /* <DEDUP_REMOVED lines=18> */
[----:B------:R-:W5:Y:S04]  /*b660*/  LD.E.128 R36, desc[UR40][R36.64] ;  /* 0x0000002824247980 */ /* 0x000f68000c101d00 */
[----:B------:R-:W5:Y:S02]  /*b670*/  LD.E.128 R40, desc[UR40][R40.64] ;  /* 0x0000002828287980 */ /* 0x000f64000c101d00 */
[----:B------:R-:W1:Y:S01]  /*b680*/  @P2 LDC R21, c[0x0][0xbec] ;  /* 0x0002fb00ff152b82 */ /* 0x000e620000000800 */
[----:B------:R-:W-:Y:S01]  /*b690*/  IMAD.SHL.U32 R3, R3, 0x4, RZ ;  /* 0x0000000403037824 */ /* 0x000fe200078e00ff */
[----:B------:R-:W-:Y:S01]  /*b6a0*/  UIMAD UR10, UR14, UR12, URZ ;  /* 0x0000000c0e0a72a4 */ /* 0x000fe2000f8e023f */
[----:B------:R-:W-:Y:S01]  /*b6b0*/  ISETP.GE.AND P0, PT, R188, UR16, PT ;  /* 0x00000010bc007c0c */ /* 0x000fe2000bf06270 */
[----:B------:R-:W5:Y:S04]  /*b6c0*/  LD.E.128 R48, desc[UR40][R48.64] ;  /* 0x0000002830307980 */ /* 0x000f68000c101d00 */
[----:B------:R-:W3:Y:S01]  /*b6d0*/  @P2 LDC R77, c[0x0][0xbf0] ;  /* 0x0002fc00ff4d2b82 */ /* 0x000ee20000000800 */
[----:B------:R-:W-:Y:S01]  /*b6e0*/  LOP3.LUT R3, R3, 0x4, R0, 0xe2, !PT ;  /* 0x0000000403037812 */ /* 0x000fe200078ee200 */
[----:B------:R-:W-:Y:S01]  /*b6f0*/  UIMAD.WIDE.U32 UR8, UR4, UR12, URZ ;  /* 0x0000000c040872a5 */ /* 0x000fe2000f8e003f */
[----:B------:R-:W-:Y:S01]  /*b700*/  SEL R20, RZ, 0xffffffff, P0 ;  /* 0xffffffffff147807 */ /* 0x000fe20000000000 */
[----:B------:R-:W-:Y:S01]  /*b710*/  UIMAD UR10, UR4, UR13, UR10 ;  /* 0x0000000d040a72a4 */ /* 0x000fe2000f8e020a */
[----:B------:R-:W-:Y:S01]  /*b720*/  IMAD R0, R191, 0x20, R192 ;  /* 0x00000020bf007824 */ /* 0x000fe200078e02c0 */
[----:B------:R-:W-:Y:S01]  /*b730*/  ISETP.GE.AND P0, PT, R187, UR16, PT ;  /* 0x00000010bb007c0c */ /* 0x000fe2000bf06270 */
[----:B------:R-:W-:Y:S01]  /*b740*/  ULDC.64 UR12, c[0x0][0xae8] ;  /* 0x0002ba00000c7ab9 */ /* 0x000fe20000000a00 */
[----:B------:R-:W-:Y:S01]  /*b750*/  UIADD3 UR9, UR9, UR10, URZ ;  /* 0x0000000a09097290 */ /* 0x000fe2000fffe03f */
[----:B------:R-:W-:Y:S01]  /*b760*/  VIADD R82, R0, UR42 ;  /* 0x0000002a00527c36 */ /* 0x000fe20008000000 */
[----:B------:R-:W-:Y:S01]  /*b770*/  UIMAD UR4, UR15, UR12, URZ ;  /* 0x0000000c0f0472a4 */ /* 0x000fe2000f8e023f */
[----:B------:R-:W-:Y:S01]  /*b780*/  SEL R0, RZ, 0xffffffff, P0 ;  /* 0xffffffffff007807 */ /* 0x000fe20000000000 */
[----:B------:R-:W-:Y:S01]  /*b790*/  UIMAD.WIDE.U32 UR8, UR43, UR12, UR8 ;  /* 0x0000000c2b0872a5 */ /* 0x000fe2000f8e0008 */
        /* <DEDUP_REMOVED lines=11> */
[----:B---3--:R-:W-:Y:S01]  /*b850*/  @P2 SHF.R.U32.HI R3, RZ, R77, R0 ;  /* 0x0000004dff032219 */ /* 0x008fe20000011600 */
        /* <DEDUP_REMOVED lines=20> */
[----:B------:R-:W-:-:S03]  /*b9a0*/  ISETP.GE.AND P0, PT, R195, UR16, PT ;  /* 0x00000010c3007c0c */ /* 0x000fc6000bf06270 */
[----:B------:R-:W5:Y:S01]  /*b9b0*/  LD.E.128 R68, desc[UR40][R68.64] ;  /* 0x0000002844447980 */ /* 0x000f62000c101d00 */
[C---:B------:R-:W-:Y:S01]  /*b9c0*/  IMAD R79, R3.reuse, UR9, R80 ;  /* 0x00000009034f7c24 */ /* 0x040fe2000f8e0250 */
[----:B------:R-:W-:Y:S01]  /*b9d0*/  UIADD3 UR4, UR46, 0x28c20, URZ ;  /* 0x00028c202e047890 */ /* 0x000fe2000fffe03f */
[----:B------:R-:W-:Y:S01]  /*b9e0*/  IMAD.WIDE.U32 R20, R3, UR8, R20 ;  /* 0x0000000803147c25 */ /* 0x000fe2000f8e0014 */
[----:B------:R-:W-:Y:S01]  /*b9f0*/  @!PT LDS RZ, [RZ] ;  /* 0x00000000fffff984 */ /* 0x000fe20000000800 */
[----:B------:R-:W-:Y:S01]  /*ba00*/  @!PT LDS RZ, [RZ] ;  /* 0x00000000fffff984 */ /* 0x000fe20000000800 */
[----:B------:R-:W-:Y:S01]  /*ba10*/  @!PT LDS RZ, [RZ] ;  /* 0x00000000fffff984 */ /* 0x000fe20000000800 */
[----:B------:R-:W-:Y:S01]  /*ba20*/  @!PT LDS RZ, [RZ] ;  /* 0x00000000fffff984 */ /* 0x000fe20000000800 */
[----:B------:R1:W-:Y:S06]  /*ba30*/  MEMBAR.ALL.CTA ;  /* 0x0000000000007992 */ /* 0x0003ec0000008000 */
[----:B-1----:R-:W1:Y:S01]  /*ba40*/  FENCE.VIEW.ASYNC.S ;  /* 0x00000000000073c6 */ /* 0x002e620000000000 */
[----:B------:R-:W-:Y:S01]  /*ba50*/  ULDC.64 UR8, c[0x0][0xad8] ;  /* 0x0002b60000087ab9 */ /* 0x000fe20000000a00 */
[----:B------:R-:W-:Y:S01]  /*ba60*/  SEL R3, RZ, 0x40, P0 ;  /* 0x00000040ff037807 */ /* 0x000fe20000000000 */
[----:B------:R-:W-:Y:S01]  /*ba70*/  IMAD.IADD R21, R21, 0x1, R79 ;  /* 0x0000000115157824 */ /* 0x000fe200078e024f */
[----:B------:R-:W-:Y:S01]  /*ba80*/  ISETP.GE.AND P0, PT, R194, UR16, PT ;  /* 0x00000010c2007c0c */ /* 0x000fe2000bf06270 */
[----:B------:R-:W-:Y:S01]  /*ba90*/  IMAD R0, R0, UR8, RZ ;  /* 0x0000000800007c24 */ /* 0x000fe2000f8e02ff */
[----:B------:R-:W-:Y:S01]  /*baa0*/  UPRMT UR4, URZ, 0x654, UR4 ;  /* 0x000006543f047896 */ /* 0x000fe20008000004 */
[----:B-----5:R-:W-:Y:S01]  /*bab0*/  IMAD R87, R76, R81, RZ ;  /* 0x000000514c577224 */ /* 0x020fe200078e02ff */
[----:B------:R-:W-:Y:S01]  /*bac0*/  LOP3.LUT R78, R83, 0x20, R78, 0xe2, !PT ;  /* 0x00000020534e7812 */ /* 0x000fe200078ee24e */
[----:B------:R-:W-:Y:S01]  /*bad0*/  VIADD R86, R192, UR42 ;  /* 0x0000002ac0567c36 */ /* 0x000fe20008000000 */
[----:B------:R-:W-:Y:S01]  /*bae0*/  BSSY B1, `(.L_x_4652) ;  /* 0x000002e000017945 */ /* 0x000fe20003800000 */
[C---:B------:R-:W-:Y:S01]  /*baf0*/  IMAD R79, R77.reuse, UR9, R0 ;  /* 0x000000094d4f7c24 */ /* 0x040fe2000f8e0200 */
[----:B------:R-:W-:Y:S01]  /*bb00*/  SEL R0, RZ, 0x80, P0 ;  /* 0x00000080ff007807 */ /* 0x000fe20000000000 */
[----:B------:R-:W-:Y:S01]  /*bb10*/  IMAD.WIDE.U32 R20, R77, UR8, R20 ;  /* 0x000000084d147c25 */ /* 0x000fe2000f8e0014 */
[----:B------:R-:W-:Y:S01]  /*bb20*/  ISETP.GE.AND P0, PT, R86, R87, PT ;  /* 0x000000575600720c */ /* 0x000fe20003f06270 */
[----:B------:R-:W-:Y:S01]  /*bb30*/  ULDC.64 UR8, c[0x0][0xa80] ;  /* 0x0002a00000087ab9 */ /* 0x000fe20000000a00 */
[----:B------:R-:W-:Y:S01]  /*bb40*/  LOP3.LUT R3, R78, R3, RZ, 0xfc, !PT ;  /* 0x000000034e037212 */ /* 0x000fe200078efcff */
[----:B------:R-:W-:Y:S01]  /*bb50*/  IMAD.IADD R21, R21, 0x1, R79 ;  /* 0x0000000115157824 */ /* 0x000fe200078e024f */
[----:B------:R-:W-:-:S02]  /*bb60*/  LEA R84, P1, R20, UR8, 0x1 ;  /* 0x0000000814547c11 */ /* 0x000fc4000f8208ff */
[----:B------:R-:W-:Y:S02]  /*bb70*/  LOP3.LUT R0, R3, R0, RZ, 0xfc, !PT ;  /* 0x0000000003007212 */ /* 0x000fe400078efcff */
[----:B------:R-:W-:Y:S01]  /*bb80*/  LEA.HI.X R85, R20, UR9, R21, 0x1, P1 ;  /* 0x0000000914557c11 */ /* 0x000fe200088f0c15 */
[----:B-1----:R0:W1:Y:S01]  /*bb90*/  SHFL.IDX PT, R76, R84, RZ, 0x181f ;  /* 0x00181fff544c7589 */ /* 0x00206200000e0000 */
[----:B------:R-:W-:Y:S03]  /*bba0*/  SYNCS.ARRIVE.TRANS64.RED.A1T0 RZ, [UR4], RZ ;  /* 0x000000ffffff79a7 */ /* 0x000fe60008100404 */
[----:B------:R0:W3:Y:S01]  /*bbb0*/  SHFL.IDX PT, R77, R85, RZ, 0x181f ;  /* 0x00181fff554d7589 */ /* 0x0000e200000e0000 */
[----:B------:R-:W-:Y:S05]  /*bbc0*/  @P0 BRA `(.L_x_4653) ;  /* 0x00000000007c0947 */ /* 0x000fea0003800000 */
[----:B------:R-:W-:Y:S02]  /*bbd0*/  ISETP.GE.AND P1, PT, R190, UR16, PT ;  /* 0x00000010be007c0c */ /* 0x000fe4000bf26270 */
[----:B------:R-:W-:Y:S02]  /*bbe0*/  ISETP.GE.AND P0, PT, R17, UR16, PT ;  /* 0x0000001011007c0c */ /* 0x000fe4000bf06270 */
[----:B------:R-:W-:Y:S02]  /*bbf0*/  ISETP.GE.AND P5, PT, R189, UR16, PT ;  /* 0x00000010bd007c0c */ /* 0x000fe4000bfa6270 */
[----:B------:R-:W-:-:S07]  /*bc00*/  ISETP.GE.AND P3, PT, R188, UR16, PT ;  /* 0x00000010bc007c0c */ /* 0x000fce000bf66270 */
[CC--:B-1----:R-:W-:Y:S02]  /*bc10*/  @!P1 LEA R78, P2, R190.reuse, R76.reuse, 0x1 ;  /* 0x0000004cbe4e9211 */ /* 0x0c2fe400078408ff */
[----:B---3--:R-:W-:Y:S02]  /*bc20*/  @!P0 IMAD.WIDE R20, R17, 0x2, R76 ;  /* 0x0000000211148825 */ /* 0x008fe400078e024c */
        /* <DEDUP_REMOVED lines=25> */
.L_x_4653:
[----:B------:R-:W-:Y:S05]  /*bdc0*/  BSYNC B1 ;  /* 0x0000000000017941 */ /* 0x000fea0003800000 */
.L_x_4652:
[----:B----4-:R-:W-:Y:S01]  /*bdd0*/  VIADD R4, R86, 0x20 ;  /* 0x0000002056047836 */ /* 0x010fe20000000000 */
[----:B------:R4:W0:Y:S04]  /*bde0*/  SHFL.IDX PT, R7, R85, 0x1, 0x181f ;  /* 0x00381f0055077f89 */ /* 0x00082800000e0000 */
        /* <DEDUP_REMOVED lines=8> */
[----:B0-----:R-:W-:Y:S02]  /*be70*/  @!P0 IMAD.WIDE R4, R17, 0x2, R6 ;  /* 0x0000000211048825 */ /* 0x001fe400078e0206 */
        /* <DEDUP_REMOVED lines=27> */
.L_x_4649:
        /* <DEDUP_REMOVED lines=12> */
[----:B------:R-:W3:Y:S01]  /*c0f0*/  @P1 LDG.E R3, desc[UR40][R4.64] ;  /* 0x0000002804031981 */ /* 0x000ee2000c1e1900 */
        /* <DEDUP_REMOVED lines=11> */
[----:B---3--:R-:W-:-:S13]  /*c1b0*/  @P1 R2UR UR4, R3 ;  /* 0x00000000030412ca */ /* 0x008fda00000e0000 */
[----:B------:R-:W-:Y:S01]  /*c1c0*/  USHF.R.S32.HI UR11, URZ, 0x1f, UR4 ;  /* 0x0000001f3f0b7899 */ /* 0x000fe20008011404 */
[----:B01----:R-:W-:Y:S11]  /*c1d0*/  @P2 BRA `(.L_x_4655) ;  /* 0x0000000000102947 */ /* 0x003ff60003800000 */
[----:B------:R-:W-:Y:S05]  /*c1e0*/  @!P1 BRA `(.L_x_4655) ;  /* 0x00000000000c9947 */ /* 0x000fea0003800000 */
[----:B------:R-:W3:Y:S04]  /*c1f0*/  LDG.E R3, desc[UR40][R4.64] ;  /* 0x0000002804037981 */ /* 0x000ee8000c1e1900 */
[----:B-----5:R-:W3:Y:S02]  /*c200*/  LDG.E R0, desc[UR40][R4.64+0x4] ;  /* 0x0000042804007981 */ /* 0x020ee4000c1e1900 */
[----:B---3--:R-:W-:-:S07]  /*c210*/  IMAD.IADD R0, R0, 0x1, -R3 ;  /* 0x0000000100007824 */ /* 0x008fce00078e0a03 */
.L_x_4655:
[----:B------:R-:W-:Y:S01]  /*c220*/  USEL UR45, UR45, URZ, !UP0 ;  /* 0x0000003f2d2d7287 */ /* 0x000fe2000c000000 */
[----:B------:R-:W-:Y:S01]  /*c230*/  BSSY B1, `(.L_x_4656) ;  /* 0x000002c000017945 */ /* 0x000fe20003800000 */
[----:B------:R-:W-:-:S03]  /*c240*/  USEL UR44, UR44, URZ, !UP0 ;  /* 0x0000003f2c2c7287 */ /* 0x000fc6000c000000 */
[----:B------:R-:W-:Y:S09]  /*c250*/  @P0 BRA `(.L_x_4657) ;  /* 0x0000000000a40947 */ /* 0x000ff20003800000 */
        /* <DEDUP_REMOVED lines=41> */
.L_x_4657:
[----:B------:R-:W-:Y:S05]  /*c4f0*/  BSYNC B1 ;  /* 0x0000000000017941 */ /* 0x000fea0003800000 */
.L_x_4656:
        /* <DEDUP_REMOVED lines=23> */
[----:B------:R-:W-:Y:S01]  /*c670*/  VIADD R8, R3, UR42 ;  /* 0x0000002a03087c36 */ /* 0x000fe20008000000 */
        /* <DEDUP_REMOVED lines=11> */
[----:B------:R-:W-:Y:S01]  /*c730*/  VIADD R26, R192, UR42 ;  /* 0x0000002ac01a7c36 */ /* 0x000fe20008000000 */
[----:B------:R-:W-:Y:S01]  /*c740*/  ISETP.GE.AND P2, PT, R194, UR13, PT ;  /* 0x0000000dc2007c0c */ /* 0x000fe2000bf46270 */
[----:B0-----:R-:W-:Y:S01]  /*c750*/  @P0 IMAD.HI.U32 R6, R8, R5, RZ ;  /* 0x0000000508060227 */ /* 0x001fe200078e00ff */
[----:B------:R-:W-:Y:S01]  /*c760*/  UIADD3 UR4, UR9, UR4, URZ ;  /* 0x0000000409047290 */ /* 0x000fe2000fffe03f */
[----:B------:R-:W-:Y:S01]  /*c770*/  LOP3.LUT R10, R10, 0x8, R9, 0xe2, !PT ;  /* 0x000000080a0a7812 */ /* 0x000fe200078ee209 */
[----:B------:R-:W-:Y:S01]  /*c780*/  BSSY B1, `(.L_x_4658) ;  /* 0x0000046000017945 */ /* 0x000fe20003800000 */
[----:B------:R-:W-:Y:S01]  /*c790*/  IMAD.U32 R4, RZ, RZ, UR8 ;  /* 0x00000008ff047e24 */ /* 0x000fe2000f8e00ff */
[----:B------:R-:W-:Y:S01]  /*c7a0*/  SEL R0, RZ, 0x80, P2 ;  /* 0x00000080ff007807 */ /* 0x000fe20001000000 */
[----:B------:R-:W-:Y:S01]  /*c7b0*/  IMAD.U32 R5, RZ, RZ, UR9 ;  /* 0x00000009ff057e24 */ /* 0x000fe2000f8e00ff */
[----:B------:R-:W-:Y:S01]  /*c7c0*/  ULDC.64 UR8, c[0x0][0xae0] ;  /* 0x0002b80000087ab9 */ /* 0x000fe20000000a00 */
[----:B-1----:R-:W-:Y:S01]  /*c7d0*/  @P0 SHF.R.U32.HI R3, RZ, R7, R6 ;  /* 0x00000007ff030219 */ /* 0x002fe20000011606 */
[----:B------:R-:W-:Y:S01]  /*c7e0*/  IMAD.U32 R5, RZ, RZ, UR4 ;  /* 0x00000004ff057e24 */ /* 0x000fe2000f8e00ff */
[----:B------:R-:W-:-:S02]  /*c7f0*/  ISETP.GE.AND P0, PT, R187, UR13, PT ;  /* 0x0000000dbb007c0c */ /* 0x000fc4000bf06270 */
        /* <DEDUP_REMOVED lines=27> */
[----:B------:R-:W-:-:S03]  /*c9b0*/  LOP3.LUT R21, R10, R7, RZ, 0xfc, !PT ;  /* 0x000000070a157212 */ /* 0x000fc600078efcff */
[----:B------:R0:W3:Y:S01]  /*c9c0*/  SHFL.IDX PT, R7, R3, RZ, 0x181f ;  /* 0x00181fff03077589 */ /* 0x0000e200000e0000 */
[----:B------:R-:W-:Y:S01]  /*c9d0*/  LOP3.LUT R24, R21, R0, RZ, 0xfc, !PT ;  /* 0x0000000015187212 */ /* 0x000fe200078efcff */
[----:B------:R-:W-:Y:S06]  /*c9e0*/  @P0 BRA `(.L_x_4659) ;  /* 0x00000000007c0947 */ /* 0x000fec0003800000 */
[----:B------:R-:W-:Y:S02]  /*c9f0*/  ISETP.GE.AND P2, PT, R190, UR13, PT ;  /* 0x0000000dbe007c0c */ /* 0x000fe4000bf46270 */
[----:B------:R-:W-:Y:S02]  /*ca00*/  ISETP.GE.AND P1, PT, R17, UR13, PT ;  /* 0x0000000d11007c0c */ /* 0x000fe4000bf26270 */
[----:B------:R-:W-:Y:S02]  /*ca10*/  ISETP.GE.AND P5, PT, R189, UR13, PT ;  /* 0x0000000dbd007c0c */ /* 0x000fe4000bfa6270 */
[----:B------:R-:W-:-:S07]  /*ca20*/  ISETP.GE.AND P3, PT, R188, UR13, PT ;  /* 0x0000000dbc007c0c */ /* 0x000fce000bf66270 */
[CC--:B-1----:R-:W-:Y:S02]  /*ca30*/  @!P2 LEA R8, P0, R190.reuse, R6.reuse, 0x1 ;  /* 0x00000006be08a211 */ /* 0x0c2fe400078008ff */
[----:B---3--:R-:W-:Y:S02]  /*ca40*/  @!P1 IMAD.WIDE R4, R17, 0x2, R6 ;  /* 0x0000000211049825 */ /* 0x008fe400078e0206 */
        /* <DEDUP_REMOVED lines=25> */
.L_x_4659:
[----:B------:R-:W-:Y:S05]  /*cbe0*/  BSYNC B1 ;  /* 0x0000000000017941 */ /* 0x000fea0003800000 */
.L_x_4658:
[----:B------:R-:W-:Y:S01]  /*cbf0*/  VIADD R0, R26, 0x20 ;  /* 0x000000201a007836 */ /* 0x000fe20000000000 */
[----:B---34-:R3:W4:Y:S04]  /*cc00*/  SHFL.IDX PT, R7, R3, 0x1, 0x181f ;  /* 0x00381f0003077f89 */ /* 0x01872800000e0000 */
[----:B------:R-:W-:Y:S01]  /*cc10*/  ISETP.GE.AND P0, PT, R0, R25, PT ;  /* 0x000000190000720c */ /* 0x000fe20003f06270 */
[----:B-1----:R3:W1:-:S12]  /*cc20*/  SHFL.IDX PT, R6, R20, 0x1, 0x181f ;  /* 0x00381f0014067f89 */ /* 0x00265800000e0000 */
[----:B---3--:R-:W-:Y:S05]  /*cc30*/  @P0 BRA `(.L_x_4654) ;  /* 0x00000000007c0947 */ /* 0x008fea0003800000 */
[----:B------:R-:W-:Y:S02]  /*cc40*/  ISETP.GE.AND P2, PT, R190, UR13, PT ;  /* 0x0000000dbe007c0c */ /* 0x000fe4000bf46270 */
[----:B------:R-:W-:Y:S02]  /*cc50*/  ISETP.GE.AND P3, PT, R17, UR13, PT ;  /* 0x0000000d11007c0c */ /* 0x000fe4000bf66270 */
[----:B------:R-:W-:Y:S02]  /*cc60*/  ISETP.GE.AND P5, PT, R189, UR13, PT ;  /* 0x0000000dbd007c0c */ /* 0x000fe4000bfa6270 */
[----:B------:R-:W-:Y:S02]  /*cc70*/  ISETP.GE.AND P4, PT, R188, UR13, PT ;  /* 0x0000000dbc007c0c */ /* 0x000fe4000bf86270 */
[----:B------:R-:W-:-:S05]  /*cc80*/  LOP3.LUT P1, RZ, R21, 0x40, RZ, 0xc0, !PT ;  /* 0x0000004015ff7812 */ /* 0x000fca000782c0ff */
[CC--:B-1----:R-:W-:Y:S02]  /*cc90*/  @!P2 LEA R8, P0, R190.reuse, R6.reuse, 0x1 ;  /* 0x00000006be08a211 */ /* 0x0c2fe400078008ff */
[----:B----4-:R-:W-:Y:S02]  /*cca0*/  @!P3 IMAD.WIDE R4, R17, 0x2, R6 ;  /* 0x000000021104b825 */ /* 0x010fe400078e0206 */
        /* <DEDUP_REMOVED lines=24> */
.L_x_4654:
[----:B------:R-:W-:Y:S05]  /*ce30*/  BSYNC B0 ;  /* 0x0000000000007941 */ /* 0x000fea0003800000 */
.L_x_4648:
[----:B------:R-:W-:Y:S02]  /*ce40*/  ULDC UR4, c[0x0][0xc3c] ;  /* 0x00030f0000047ab9 */ /* 0x000fe40000000800 */
[----:B------:R-:W-:-:S06]  /*ce50*/  UISETP.GE.AND UP0, UPT, UR7, UR4, UPT ;  /* 0x000000040700728c */ /* 0x000fcc000bf06270 */
[----:B------:R-:W-:-:S13]  /*ce60*/  PLOP3.LUT P0, PT, PT, PT, UP0, 0x80, 0x0 ;  /* 0x000000000000781c */ /* 0x000fda0003f0f008 */
[----:B------:R-:W-:Y:S05]  /*ce70*/  @!P0 BRA `(.L_x_4660) ;  /* 0xffffff4000748947 */ /* 0x000fea000383ffff */
[----:B------:R-:W-:Y:S05]  /*ce80*/  EXIT ;  /* 0x000000000000794d */ /* 0x000fea0003800000 */
.L_x_4603:
[----:B------:R-:W-:-:S08]  /*ce90*/  NOP ;  /* 0x0000000000007918 */ /* 0x000fd00000000000 */
[----:B------:R-:W0:-:S00]  /*cea0*/  USETMAXREG.DEALLOC.CTAPOOL 0x18 ;  /* 0x00000018000079c8 */ /* 0x000e0000080e0500 */
[----:B0-----:R-:W-:Y:S01]  /*ceb0*/  LOP3.LUT R0, R0, 0x3, RZ, 0xc0, !PT ;  /* 0x0000000300007812 */ /* 0x001fe200078ec0ff */
[----:B------:R-:W-:-:S05]  /*cec0*/  IMAD.MOV.U32 R4, RZ, RZ, RZ ;  /* 0x000000ffff047224 */ /* 0x000fca00078e00ff */
[----:B------:R-:W0:Y:S02]  /*ced0*/  SHFL.IDX PT, R0, R0, RZ, 0x1f ;  /* 0x00001fff00007589 */ /* 0x000e2400000e0000 */
[----:B0-----:R-:W-:-:S04]  /*cee0*/  ISETP.NE.AND P0, PT, R0, RZ, PT ;  /* 0x000000ff0000720c */ /* 0x001fc80003f05270 */
        /* <DEDUP_REMOVED lines=10> */
.L_x_4661:
        /* <DEDUP_REMOVED lines=42> */
.L_x_4667:
        /* <DEDUP_REMOVED lines=12> */
.L_x_4666:
[----:B------:R-:W-:Y:S05]  /*d2f0*/  BSYNC B0 ;  /* 0x0000000000007941 */ /* 0x000fea0003800000 */
.L_x_4665:
        /* <DEDUP_REMOVED lines=21> */
.L_x_4663:
        /* <DEDUP_REMOVED lines=20> */
.L_x_4668:
        /* <DEDUP_REMOVED lines=56> */
.L_x_4664:
[----:B------:R-:W-:Y:S02]  /*d910*/  IMAD.MOV.U32 R17, RZ, RZ, RZ ;  /* 0x000000ffff117224 */ /* 0x000fe400078e00ff */
[----:B------:R-:W-:Y:S02]  /*d920*/  IMAD.U32 R16, RZ, RZ, UR6 ;  /* 0x00000006ff107e24 */ /* 0x000fe4000f8e00ff */
[----:B------:R-:W-:-:S07]  /*d930*/  IMAD.MOV.U32 R18, RZ, RZ, RZ ;  /* 0x000000ffff127224 */ /* 0x000fce00078e00ff */
.L_x_4669:
[----:B------:R-:W-:-:S13]  /*d940*/  ISETP.NE.AND P0, PT, R0, RZ, PT ;  /* 0x000000ff0000720c */ /* 0x000fda0003f05270 */
[----:B------:R-:W1:Y:S01]  /*d950*/  @!P0 S2R R3, SR_CgaCtaId ;  /* 0x0000000000038919 */ /* 0x000e620000008800 */
[----:B------:R-:W-:-:S04]  /*d960*/  @!P0 MOV R0, 0x400 ;  /* 0x0000040000008802 */ /* 0x000fc80000000f00 */
[----:B-1----:R-:W-:-:S05]  /*d970*/  @!P0 LEA R0, R3, R0, 0x18 ;  /* 0x0000000003008211 */ /* 0x002fca00078ec0ff */
[----:B------:R2:W-:Y:S01]  /*d980*/  @!P0 STS.128 [R0+0x28cd0], R16 ;  /* 0x028cd01000008388 */ /* 0x0005e20000000c00 */
[----:B------:R-:W-:Y:S06]  /*d990*/  BAR.ARV 0x5, 0x180 ;  /* 0x0146000000007b1d */ /* 0x000fec0000002000 */
.L_x_4662:
[----:B0-2---:R-:W-:Y:S01]  /*d9a0*/  IMAD.MOV.U32 R0, RZ, RZ, 0x1 ;  /* 0x00000001ff007424 */ /* 0x005fe200078e00ff */
        /* <DEDUP_REMOVED lines=30> */
.L_x_4788:
        /* <DEDUP_REMOVED lines=56> */
.L_x_4671:
[----:B------:R-:W-:Y:S01]  /*df10*/  IMAD.MOV.U32 R2, RZ, RZ, R12 ;  /* 0x000000ffff027224 */ /* 0x000fe200078e000c */
[----:B------:R-:W-:Y:S01]  /*df20*/  ULDC.64 UR4, c[0x0][0xa20] ;  /* 0x0002880000047ab9 */ /* 0x000fe20000000a00 */
[----:B-----5:R-:W-:Y:S01]  /*df30*/  IMAD.IADD R3, R8, 0x1, R0 ;  /* 0x0000000108037824 */ /* 0x020fe200078e0200 */
[----:B------:R-:W-:Y:S02]  /*df40*/  ISETP.NE.U32.AND P1, PT, RZ, UR4, PT ;  /* 0x00000004ff007c0c */ /* 0x000fe4000bf25070 */
[----:B------:R2:W-:Y:S02]  /*df50*/  STL [R1+0xc], R2 ;  /* 0x00000c0201007387 */ /* 0x0005e40000100800 */
[----:B------:R-:W-:Y:S02]  /*df60*/  ISETP.NE.AND.EX P1, PT, RZ, UR5, PT, P1 ;  /* 0x00000005ff007c0c */ /* 0x000fe4000bf25310 */
[----:B------:R2:W-:Y:S11]  /*df70*/  STL [R1+0x1c], R3 ;  /* 0x00001c0301007387 */ /* 0x0005f60000100800 */
[----:B--2---:R-:W-:Y:S05]  /*df80*/  @!P1 BRA `(.L_x_4672) ;  /* 0x0000000000109947 */ /* 0x004fea0003800000 */
[----:B------:R-:W-:-:S04]  /*df90*/  IADD3 R6, P0, R11, UR4, RZ ;  /* 0x000000040b067c10 */ /* 0x000fc8000ff1e0ff */
[----:B------:R-:W-:-:S05]  /*dfa0*/  IADD3.X R7, R10, UR5, RZ, P0, !PT ;  /* 0x000000050a077c10 */ /* 0x000fca00087fe4ff */
[----:B------:R2:W5:Y:S01]  /*dfb0*/  LDG.E R6, desc[UR40][R6.64] ;  /* 0x0000002806067981 */ /* 0x000562000c1e1900 */
[----:B------:R-:W-:Y:S05]  /*dfc0*/  BRA `(.L_x_4673) ;  /* 0x0000000000107947 */ /* 0x000fea0003800000 */
.L_x_4672:
[----:B------:R-:W-:Y:S05]  /*dfd0*/  @!P0 BRA `(.L_x_4673) ;  /* 0x00000000000c8947 */ /* 0x000fea0003800000 */
[----:B------:R-:W2:Y:S04]  /*dfe0*/  LDG.E R6, desc[UR40][R4.64] ;  /* 0x0000002804067981 */ /* 0x000ea8000c1e1900 */
[----:B------:R-:W2:Y:S02]  /*dff0*/  LDG.E R4, desc[UR40][R4.64+0x4] ;  /* 0x0000042804047981 */ /* 0x000ea4000c1e1900 */
[----:B--2---:R-:W-:-:S07]  /*e000*/  IMAD.IADD R6, R4, 0x1, -R6 ;  /* 0x0000000104067824 */ /* 0x004fce00078e0a06 */
.L_x_4673:
[----:B-----5:R-:W-:Y:S01]  /*e010*/  IMAD.IADD R6, R6, 0x1, -R0 ;  /* 0x0000000106067824 */ /* 0x020fe200078e0a00 */
[----:B------:R-:W-:Y:S01]  /*e020*/  BSSY B7, `(.L_x_4674) ;  /* 0x00004fd000077945 */ /* 0x000fe20003800000 */
[----:B------:R-:W3:Y:S02]  /*e030*/  LDC R0, c[0x0][0x448] ;  /* 0x00011200ff007b82 */ /* 0x000ee40000000800 */
[----:B---3--:R-:W-:Y:S01]  /*e040*/  ISETP.NE.AND P0, PT, R0, 0x1, PT ;  /* 0x000000010000780c */ /* 0x008fe20003f05270 */
[----:B------:R-:W-:-:S04]  /*e050*/  IMAD.SHL.U32 R0, R17, 0x40, RZ ;  /* 0x0000004011007824 */ /* 0x000fc800078e00ff */
[----:B------:R-:W-:-:S08]  /*e060*/  VIADD R0, R0, 0x3f ;  /* 0x0000003f00007836 */ /* 0x000fd00000000000 */
[----:B------:R-:W3:Y:S08]  /*e070*/  @P0 LDC R2, c[0x0][0x44c] ;  /* 0x00011300ff020b82 */ /* 0x000ef00000000800 */
[----:B------:R-:W4:Y:S01]  /*e080*/  @P0 LDC R3, c[0x0][0x450] ;  /* 0x00011400ff030b82 */ /* 0x000f220000000800 */
[----:B---3--:R-:W-:-:S05]  /*e090*/  @P0 IMAD.HI.U32 R2, R0, R2, RZ ;  /* 0x0000000200020227 */ /* 0x008fca00078e00ff */
[----:B----4-:R-:W-:Y:S02]  /*e0a0*/  @P0 SHF.R.U32.HI R0, RZ, R3, R2 ;  /* 0x00000003ff000219 */ /* 0x010fe40000011602 */
[C---:B------:R-:W-:Y:S01]  /*e0b0*/  IADD3 R2, R6.reuse, 0x40, -R9 ;  /* 0x0000004006027810 */ /* 0x040fe20007ffe809 */
[----:B------:R-:W-:-:S04]  /*e0c0*/  VIADD R6, R6, 0x3f ;  /* 0x0000003f06067836 */ /* 0x000fc80000000000 */
[----:B------:R-:W-:Y:S01]  /*e0d0*/  IMAD.IADD R0, R2, 0x1, R0 ;  /* 0x0000000102007824 */ /* 0x000fe200078e0200 */
[----:B------:R-:W-:-:S04]  /*e0e0*/  SHF.R.S32.HI R2, RZ, 0x1f, R6 ;  /* 0x0000001fff027819 */ /* 0x000fc80000011406 */
[----:B------:R-:W-:Y:S02]  /*e0f0*/  SHF.R.S32.HI R3, RZ, 0x1f, R0 ;  /* 0x0000001fff037819 */ /* 0x000fe40000011400 */
[----:B------:R-:W-:Y:S02]  /*e100*/  LEA.HI R2, R2, R6, RZ, 0x6 ;  /* 0x0000000602027211 */ /* 0x000fe400078f30ff */
[----:B------:R-:W-:Y:S02]  /*e110*/  LEA.HI R3, R3, R0, RZ, 0x6 ;  /* 0x0000000003037211 */ /* 0x000fe400078f30ff */
[----:B------:R-:W-:Y:S02]  /*e120*/  SHF.R.S32.HI R2, RZ, 0x6, R2 ;  /* 0x00000006ff027819 */ /* 0x000fe40000011402 */
[----:B------:R-:W-:-:S04]  /*e130*/  SHF.R.S32.HI R3, RZ, 0x6, R3 ;  /* 0x00000006ff037819 */ /* 0x000fc80000011403 */
[----:B------:R-:W-:-:S04]  /*e140*/  VIMNMX R4, R2, R3, PT ;  /* 0x0000000302047248 */ /* 0x000fc80003fe0100 */
[----:B------:R-:W-:Y:S01]  /*e150*/  ISETP.GT.AND P0, PT, R4, RZ, PT ;  /* 0x000000ff0400720c */ /* 0x000fe20003f04270 */
        /* <DEDUP_REMOVED lines=19> */
.L_x_4675:
        /* <DEDUP_REMOVED lines=21> */
.L_x_4678:
[----:B------:R-:W-:Y:S05]  /*e3e0*/  BSYNC B6 ;  /* 0x0000000000067941 */ /* 0x000fea0003800000 */
.L_x_4677:
        /* <DEDUP_REMOVED lines=21> */
.L_x_4681:
        /* <DEDUP_REMOVED lines=16> */
.L_x_4680:
[----:B------:R-:W-:Y:S05]  /*e640*/  BSYNC B6 ;  /* 0x0000000000067941 */ /* 0x000fea0003800000 */
.L_x_4679:
[----:B------:R-:W3:Y:S01]  /*e650*/  LDL.LU R2, [R1] ;  /* 0x0000000001027983 */ /* 0x000ee20000300800 */
[----:B------:R-:W-:-:S03]  /*e660*/  ULDC.64 UR4, c[0x0][0x9f8] ;  /* 0x00027e0000047ab9 */ /* 0x000fc60000000a00 */
[----:B------:R-:W4:Y:S04]  /*e670*/  LDL.LU R4, [R1+0x14] ;  /* 0x0000140001047983 */ /* 0x000f280000300800 */
[----:B--2---:R-:W2:Y:S01]  /*e680*/  LDL R7, [R1+0xc] ;  /* 0x00000c0001077983 */ /* 0x004ea20000100800 */
[----:B------:R-:W-:-:S03]  /*e690*/  ISETP.NE.U32.AND P0, PT, RZ, UR4, PT ;  /* 0x00000004ff007c0c */ /* 0x000fc6000bf05070 */
[----:B------:R-:W5:Y:S01]  /*e6a0*/  LDL R0, [R1+0x28] ;  /* 0x0000280001007983 */ /* 0x000f620000100800 */
[----:B------:R-:W-:-:S13]  /*e6b0*/  ISETP.NE.AND.EX P0, PT, RZ, UR5, PT, P0 ;  /* 0x00000005ff007c0c */ /* 0x000fda000bf05300 */
[----:B---3--:R-:W-:-:S04]  /*e6c0*/  @P0 IADD3 R2, P1, R2, UR4, RZ ;  /* 0x0000000402020c10 */ /* 0x008fc8000ff3e0ff */
[----:B----4-:R-:W-:Y:S01]  /*e6d0*/  @P0 IADD3.X R3, R4, UR5, RZ, P1, !PT ;  /* 0x0000000504030c10 */ /* 0x010fe20008ffe4ff */
[----:B------:R-:W-:-:S04]  /*e6e0*/  ULDC.64 UR4, c[0x0][0xa08] ;  /* 0x0002820000047ab9 */ /* 0x000fc80000000a00 */
[----:B--2---:R2:W3:Y:S02]  /*e6f0*/  @P0 LDG.E R7, desc[UR40][R2.64] ;  /* 0x0000002802070981 */ /* 0x0044e4000c1e1900 */
[----:B--2---:R-:W2:Y:S01]  /*e700*/  LDC.64 R2, c[0x0][0x418] ;  /* 0x00010600ff027b82 */ /* 0x004ea20000000a00 */
[----:B-----5:R-:W-:Y:S01]  /*e710*/  VIADD R4, R0, 0xffffffff ;  /* 0xffffffff00047836 */ /* 0x020fe20000000000 */
[----:B---3--:R-:W-:Y:S01]  /*e720*/  SHF.R.S32.HI R8, RZ, 0x1f, R7 ;  /* 0x0000001fff087819 */ /* 0x008fe20000011407 */
[----:B------:R3:W-:Y:S04]  /*e730*/  @P0 STL [R1+0xc], R7 ;  /* 0x00000c0701000387 */ /* 0x0007e80000100800 */
[----:B------:R3:W-:Y:S01]  /*e740*/  STL [R1+0x14], R8 ;  /* 0x0000140801007387 */ /* 0x0007e20000100800 */
[----:B--2---:R-:W-:Y:S01]  /*e750*/  LOP3.LUT P0, RZ, R2, UR4, RZ, 0xfc, !PT ;  /* 0x0000000402ff7c12 */ /* 0x004fe2000f80fcff */
[----:B------:R-:W-:-:S03]  /*e760*/  UMOV UR4, 0xffffffff ;  /* 0xffffffff00047882 */ /* 0x000fc60000000000 */
[----:B------:R-:W-:-:S04]  /*e770*/  LOP3.LUT P0, RZ, R3, UR5, RZ, 0xfc, P0 ;  /* 0x0000000503ff7c12 */ /* 0x000fc8000800fcff */
[----:B------:R-:W-:Y:S01]  /*e780*/  SEL R0, R7, RZ, !P0 ;  /* 0x000000ff07007207 */ /* 0x000fe20004000000 */
[----:B---3--:R-:W-:Y:S08]  /*e790*/  BRA.DIV UR4, `(.L_x_4682) ;  /* 0x0000005a04ec7947 */ /* 0x008ff0000b800000 */
[----:B------:R-:W2:Y:S02]  /*e7a0*/  S2R R5, SR_TID.X ;  /* 0x0000000000057919 */ /* 0x000ea40000002100 */
[----:B--2---:R-:W-:-:S04]  /*e7b0*/  SHF.R.U32.HI R5, RZ, 0x5, R5 ;  /* 0x00000005ff057819 */ /* 0x004fc80000011605 */
[----:B------:R-:W-:-:S05]  /*e7c0*/  LOP3.LUT R5, R5, 0x3, RZ, 0xc0, !PT ;  /* 0x0000000305057812 */ /* 0x000fca00078ec0ff */
[----:B------:R2:W3:Y:S02]  /*e7d0*/  SHFL.IDX PT, R14, R5, RZ, 0x1f ;  /* 0x00001fff050e7589 */ /* 0x0004e400000e0000 */
.L_x_4805:
[----:B------:R-:W-:Y:S01]  /*e7e0*/  PLOP3.LUT P1, PT, PT, PT, PT, 0x8, 0x0 ;  /* 0x000000000000781c */ /* 0x000fe20003f2e170 */
[----:B------:R4:W-:Y:S01]  /*e7f0*/  STL [R1], R0 ;  /* 0x0000000001007387 */ /* 0x0009e20000100800 */
[----:B---3--:R-:W-:-:S03]  /*e800*/  ISETP.NE.AND P0, PT, R14, RZ, PT ;  /* 0x000000ff0e00720c */ /* 0x008fc60003f05270 */
[----:B------:R3:W-:Y:S01]  /*e810*/  STL [R1+0x24], R4 ;  /* 0x0000240401007387 */ /* 0x0007e20000100800 */
[----:B----4-:R-:W-:-:S05]  /*e820*/  P2R R0, PR, RZ, 0x2 ;  /* 0x00000002ff007803 */ /* 0x010fca0000000000 */
[----:B------:R3:W-:Y:S04]  /*e830*/  STL [R1+0x18], R0 ;  /* 0x0000180001007387 */ /* 0x0007e80000100800 */
[----:B------:R-:W-:Y:S05]  /*e840*/  @P0 BRA `(.L_x_4683) ;  /* 0x00000004001c0947 */ /* 0x000fea0003800000 */
[----:B------:R-:W-:-:S03]  /*e850*/  UMOV UR4, 0xffffffff ;  /* 0xffffffff00047882 */ /* 0x000fc60000000000 */
[----:B------:R-:W-:Y:S05]  /*e860*/  BRA.DIV UR4, `(.L_x_4684) ;  /* 0x0000005a04ec7947 */ /* 0x000fea000b800000 */
[----:B------:R-:W-:-:S13]  /*e870*/  ELECT P6, URZ, PT ;  /* 0x00000000003f782f */ /* 0x000fda00038c0000 */
.L_x_4808:
[----:B------:R-:W-:Y:S05]  /*e880*/  @!P6 BRA `(.L_x_4683) ;  /* 0x00000004000ce947 */ /* 0x000fea0003800000 */
[----:B------:R-:W-:-:S04]  /*e890*/  ISETP.NE.U32.AND P0, PT, R2, RZ, PT ;  /* 0x000000ff0200720c */ /* 0x000fc80003f05070 */
[----:B------:R-:W-:-:S13]  /*e8a0*/  ISETP.NE.AND.EX P0, PT, R3, RZ, PT, P0 ;  /* 0x000000ff0300720c */ /* 0x000fda0003f05300 */
[----:B------:R-:W-:Y:S05]  /*e8b0*/  @!P0 BRA `(.L_x_4685) ;  /* 0x0000000000548947 */ /* 0x000fea0003800000 */
[----:B------:R-:W4:Y:S01]  /*e8c0*/  LDC R6, c[0x0][0x43c] ;  /* 0x00010f00ff067b82 */ /* 0x000f220000000800 */
[----:B01----:R-:W-:Y:S01]  /*e8d0*/  IMAD.MOV.U32 R9, RZ, RZ, R4 ;  /* 0x000000ffff097224 */ /* 0x003fe200078e0004 */
[----:B------:R-:W-:-:S03]  /*e8e0*/  ULDC.64 UR4, c[0x0][0x428] ;  /* 0x00010a0000047ab9 */ /* 0x000fc60000000a00 */
[----:B---3--:R-:W-:Y:S01]  /*e8f0*/  IMAD.MOV.U32 R0, RZ, RZ, R9 ;  /* 0x000000ffff007224 */ /* 0x008fe200078e0009 */
[----:B----4-:R-:W-:-:S13]  /*e900*/  ISETP.NE.AND P0, PT, R6, 0x1, PT ;  /* 0x000000010600780c */ /* 0x010fda0003f05270 */
[----:B--2---:R-:W0:Y:S02]  /*e910*/  @P0 LDC.64 R4, c[0x0][0x440] ;  /* 0x00011000ff040b82 */ /* 0x004e240000000a00 */
        /* <DEDUP_REMOVED lines=13> */
[----:B------:R-:W2:Y:S04]  /*e9f0*/  LDG.E R0, desc[UR40][R2.64] ;  /* 0x0000002802007981 */ /* 0x000ea8000c1e1900 */
[----:B--2---:R4:W-:Y:S02]  /*ea00*/  STL [R1], R0 ;  /* 0x0000000001007387 */ /* 0x0049e40000100800 */
.L_x_4685:
[----:B------:R-:W5:Y:S04]  /*ea10*/  LDL R7, [R1+0x4] ;  /* 0x0000040001077983 */ /* 0x000f680000100800 */
[----:B---34-:R-:W5:Y:S04]  /*ea20*/  LDL R0, [R1+0x8] ;  /* 0x0000080001007983 */ /* 0x018f680000100800 */
[----:B------:R-:W3:Y:S01]  /*ea30*/  LDL R2, [R1+0x10] ;  /* 0x0000100001027983 */ /* 0x000ee20000100800 */
[----:B-----5:R-:W-:Y:S01]  /*ea40*/  IMAD R0, R0, 0x8, R7 ;  /* 0x0000000800007824 */ /* 0x020fe200078e0207 */
[----:B---3--:R-:W-:-:S04]  /*ea50*/  SHF.L.U32 R2, R2, 0x1f, RZ ;  /* 0x0000001f02027819 */ /* 0x008fc800000006ff */
[----:B------:R-:W3:Y:S02]  /*ea60*/  SYNCS.PHASECHK.TRANS64.TRYWAIT P0, [R0+URZ+0x28c40], R2 ;  /* 0x028c4002000075a7 */ /* 0x000ee4000800017f */
[----:B---3--:R-:W-:Y:S05]  /*ea70*/  @!P0 BRA `(.L_x_4686) ;  /* 0x0000005800888947 */ /* 0x008fea0003800000 */
.L_x_4809:
[----:B------:R-:W4:Y:S02]  /*ea80*/  S2R R3, SR_TID.X ;  /* 0x0000000000037919 */ /* 0x000f240000002100 */
[----:B----4-:R-:W-:-:S04]  /*ea90*/  LOP3.LUT R3, R3, 0x7f, RZ, 0xc0, !PT ;  /* 0x0000007f03037812 */ /* 0x010fc800078ec0ff */
[----:B------:R-:W-:-:S13]  /*eaa0*/  ISETP.NE.AND P0, PT, R3, RZ, PT ;  /* 0x000000ff0300720c */ /* 0x000fda0003f05270 */
[----:B------:R-:W-:Y:S05]  /*eab0*/  @P0 BRA `(.L_x_4687) ;  /* 0x00000000001c0947 */ /* 0x000fea0003800000 */
[----:B------:R-:W4:Y:S01]  /*eac0*/  S2R R3, SR_TID.X ;  /* 0x0000000000037919 */ /* 0x000f220000002100 */
[----:B---3--:R-:W-:-:S04]  /*ead0*/  IMAD.MOV.U32 R2, RZ, RZ, 0x2000 ;  /* 0x00002000ff027424 */ /* 0x008fc800078e00ff */
[----:B------:R3:W-:Y:S01]  /*eae0*/  SYNCS.ARRIVE.TRANS64 RZ, [R0+URZ+0x28c30], R2 ;  /* 0x028c300200ff79a7 */ /* 0x0007e2000800003f */
[----:B----4-:R-:W-:-:S04]  /*eaf0*/  LOP3.LUT R3, R3, 0x1f, RZ, 0xc0, !PT ;  /* 0x0000001f03037812 */ /* 0x010fc800078ec0ff */
[----:B------:R-:W-:-:S13]  /*eb00*/  ISETP.NE.AND P0, PT, R3, RZ, PT ;  /* 0x000000ff0300720c */ /* 0x000fda0003f05270 */
[----:B---3--:R-:W-:Y:S05]  /*eb10*/  @!P0 BRA `(.L_x_4687) ;  /* 0x0000000000048947 */ /* 0x008fea0003800000 */
[----:B------:R-:W-:Y:S01]  /*eb20*/  BPT.TRAP 0x1 ;  /* 0x000000040000795c */ /* 0x000fe20000300000 */
.L_x_4687:
[----:B--2---:R-:W2:Y:S04]  /*eb30*/  LDL R5, [R1+0x4] ;  /* 0x0000040001057983 */ /* 0x004ea80000100800 */
[----:B------:R-:W2:Y:S04]  /*eb40*/  LDL R4, [R1+0x8] ;  /* 0x0000080001047983 */ /* 0x000ea80000100800 */
[----:B------:R-:W4:Y:S04]  /*eb50*/  LDL R6, [R1+0x24] ;  /* 0x0000240001067983 */ /* 0x000f280000100800 */
[----:B------:R-:W5:Y:S04]  /*eb60*/  LDL R3, [R1+0x1c] ;  /* 0x00001c0001037983 */ /* 0x000f680000100800 */
[----:B---3--:R-:W3:Y:S01]  /*eb70*/  LDL R2, [R1] ;  /* 0x0000000001027983 */ /* 0x008ee20000100800 */
        /* <DEDUP_REMOVED lines=8> */
[----:B--2---:R-:W-:Y:S01]  /*ec00*/  IMAD R0, R4, 0x2000, R5 ;  /* 0x0000200004007824 */ /* 0x004fe200078e0205 */
[----:B----4-:R-:W-:-:S04]  /*ec10*/  R2UR UR11, R6 ;  /* 0x00000000060b72ca */ /* 0x010fc800000e0000 */
[----:B------:R-:W-:Y:S02]  /*ec20*/  R2UR UR8, R0 ;  /* 0x00000000000872ca */ /* 0x000fe400000e0000 */
[----:B-----5:R-:W-:Y:S02]  /*ec30*/  R2UR UR4, R3 ;  /* 0x00000000030472ca */ /* 0x020fe400000e0000 */
[----:B---3--:R-:W-:Y:S02]  /*ec40*/  R2UR UR13, R2 ;  /* 0x00000000020d72ca */ /* 0x008fe400000e0000 */
[----:B------:R-:W-:-:S07]  /*ec50*/  P2R R0, PR, RZ, 0x1 ;  /* 0x00000001ff007803 */ /* 0x000fce0000000000 */
[----:B------:R-:W-:Y:S02]  /*ec60*/  UIADD3 UR8, UR8, 0x22400, URZ ;  /* 0x0002240008087890 */ /* 0x000fe4000fffe03f */
[----:B------:R-:W-:Y:S01]  /*ec70*/  ULEA UR11, UR11, UR4, 0x6 ;  /* 0x000000040b0b7291 */ /* 0x000fe2000f8e303f */
[----:B------:R4:W-:Y:S02]  /*ec80*/  STL [R1+0x18], R0 ;  /* 0x0000180001007387 */ /* 0x0009e40000100800 */
[----:B------:R-:W-:-:S06]  /*ec90*/  UMOV UR4, 0x0 ;  /* 0x0000000000047882 */ /* 0x000fcc0000000000 */
[----:B------:R4:W-:Y:S01]  /*eca0*/  UTMALDG.4D [UR8], [UR6], desc[UR4] ;  /* 0x00000408060075b4 */ /* 0x0009e20008019000 */
[----:B------:R-:W-:Y:S02]  /*ecb0*/  NOP ;  /* 0x0000000000007918 */ /* 0x000fe40000000000 */
.L_x_4683:
[----:B------:R-:W5:Y:S04]  /*ecc0*/  LDL R2, [R1+0x4] ;  /* 0x0000040001027983 */ /* 0x000f680000100800 */
[----:B------:R-:W5:Y:S04]  /*ecd0*/  LDL.LU R3, [R1+0x2c] ;  /* 0x00002c0001037983 */ /* 0x000f680000300800 */
[----:B--2---:R-:W2:Y:S04]  /*ece0*/  LDL.LU R5, [R1+0x20] ;  /* 0x0000200001057983 */ /* 0x004ea80000300800 */
[----:B---3--:R-:W3:Y:S01]  /*ecf0*/  LDL.LU R4, [R1+0x34] ;  /* 0x0000340001047983 */ /* 0x008ee20000300800 */
[----:B------:R-:W-:Y:S05]  /*ed00*/  WARPSYNC.ALL ;  /* 0x0000000000007948 */ /* 0x000fea0003800000 */
[----:B----4-:R-:W-:Y:S01]  /*ed10*/  ULDC.64 UR4, c[0x0][0x298] ;  /* 0x0000a60000047ab9 */ /* 0x010fe20000000a00 */
[----:B------:R-:W-:Y:S01]  /*ed20*/  ULDC.64 UR6, c[0x0][0xa00] ;  /* 0x0002800000067ab9 */ /* 0x000fe20000000a00 */
[----:B------:R-:W-:Y:S01]  /*ed30*/  BSSY B6, `(.L_x_4688) ;  /* 0x0000024000067945 */ /* 0x000fe20003800000 */
[----:B------:R-:W-:Y:S01]  /*ed40*/  BAR.SYNC.DEFER_BLOCKING 0x8, 0x100 ;  /* 0x0204000000007b1d */ /* 0x000fe20000010000 */
[----:B------:R-:W-:-:S04]  /*ed50*/  ISETP.NE.U32.AND P0, PT, RZ, UR6, PT ;  /* 0x00000006ff007c0c */ /* 0x000fc8000bf05070 */
[----:B------:R-:W-:Y:S01]  /*ed60*/  ISETP.NE.AND.EX P0, PT, RZ, UR7, PT, P0 ;  /* 0x00000007ff007c0c */ /* 0x000fe2000bf05300 */
[----:B-----5:R-:W-:Y:S01]  /*ed70*/  VIADD R2, R2, 0x20400 ;  /* 0x0002040002027836 */ /* 0x020fe20000000000 */
[----:B------:R-:W-:-:S04]  /*ed80*/  SHF.R.S32.HI R0, RZ, 0x1f, R3 ;  /* 0x0000001fff007819 */ /* 0x000fc80000011403 */
[----:B------:R-:W-:Y:S02]  /*ed90*/  LOP3.LUT P1, RZ, R2, 0x3ff, RZ, 0xc0, !PT ;  /* 0x000003ff02ff7812 */ /* 0x000fe4000782c0ff */
[----:B--2---:R-:W-:Y:S01]  /*eda0*/  SEL R5, R5, RZ, !P0 ;  /* 0x000000ff05057207 */ /* 0x004fe20004000000 */
[----:B------:R-:W-:Y:S01]  /*edb0*/  IMAD R0, R0, UR4, RZ ;  /* 0x0000000400007c24 */ /* 0x000fe2000f8e02ff */
[----:B---3--:R-:W-:-:S03]  /*edc0*/  SEL R4, R4, RZ, !P0 ;  /* 0x000000ff04047207 */ /* 0x008fc60004000000 */
[C---:B------:R-:W-:Y:S02]  /*edd0*/  IMAD R0, R3.reuse, UR5, R0 ;  /* 0x0000000503007c24 */ /* 0x040fe4000f8e0200 */
[----:B------:R-:W-:-:S05]  /*ede0*/  IMAD.WIDE.U32 R2, R3, UR4, RZ ;  /* 0x0000000403027c25 */ /* 0x000fca000f8e00ff */
[----:B------:R2:W-:Y:S04]  /*edf0*/  STL.64 [R1+0x40], R2 ;  /* 0x0000400201007387 */ /* 0x0005e80000100a00 */
[----:B------:R3:W-:Y:S04]  /*ee00*/  STL [R1+0x20], R5 ;  /* 0x0000200501007387 */ /* 0x0007e80000100800 */
[----:B------:R3:W-:Y:S01]  /*ee10*/  STL [R1+0x4c], R4 ;  /* 0x00004c0401007387 */ /* 0x0007e20000100800 */
[----:B--2---:R-:W-:Y:S01]  /*ee20*/  IMAD.IADD R2, R3, 0x1, R0 ;  /* 0x0000000103027824 */ /* 0x004fe200078e0200 */
[----:B------:R-:W-:-:S05]  /*ee30*/  SHF.R.S32.HI R0, RZ, 0x1f, R18 ;  /* 0x0000001fff007819 */ /* 0x000fca0000011412 */
[----:B------:R3:W-:Y:S04]  /*ee40*/  STL [R1+0x34], R0 ;  /* 0x0000340001007387 */ /* 0x0007e80000100800 */
[----:B------:R3:W-:Y:S01]  /*ee50*/  STL [R1+0x2c], R2 ;  /* 0x00002c0201007387 */ /* 0x0007e20000100800 */
[----:B------:R-:W-:Y:S05]  /*ee60*/  @!P1 BRA `(.L_x_4689) ;  /* 0x0000000000409947 */ /* 0x000fea0003800000 */
[----:B---3--:R-:W-:Y:S01]  /*ee70*/  MOV R2, 0x0 ;  /* 0x0000000000027802 */ /* 0x008fe20000000f00 */
[----:B------:R-:W-:Y:S01]  /*ee80*/  ULDC.64 UR4, c[0x4][0x90] ;  /* 0x0100240000047ab9 */ /* 0x000fe20000000a00 */
[----:B------:R-:W-:Y:S01]  /*ee90*/  ULDC.64 UR6, c[0x4][0x98] ;  /* 0x0100260000067ab9 */ /* 0x000fe20000000a00 */
[----:B------:R-:W-:Y:S01]  /*eea0*/  ULDC.64 UR8, c[0x4][0x20] ;  /* 0x0100080000087ab9 */ /* 0x000fe20000000a00 */
[----:B------:R-:W-:Y:S02]  /*eeb0*/  IMAD.U32 R4, RZ, RZ, UR4 ;  /* 0x00000004ff047e24 */ /* 0x000fe4000f8e00ff */
[----:B------:R-:W2:Y:S01]  /*eec0*/  LDC.64 R2, c[0x4][R2] ;  /* 0x0100000002027b82 */ /* 0x000ea20000000a00 */
        /* <DEDUP_REMOVED lines=9> */
[----:B012---:R-:W-:Y:S05]  /*ef60*/  CALL.ABS.NOINC R2 ;  /* 0x0000000002007343 */ /* 0x007fea0003c00000 */
.L_x_4689:
[----:B------:R-:W-:Y:S05]  /*ef70*/  BSYNC B6 ;  /* 0x0000000000067941 */ /* 0x000fea0003800000 */
.L_x_4688:
[----:B---3--:R-:W2:Y:S01]  /*ef80*/  LDL.LU R5, [R1+0x2c] ;  /* 0x00002c0001057983 */ /* 0x008ea20000300800 */
[----:B------:R-:W-:Y:S01]  /*ef90*/  ULDC.64 UR4, c[0x0][0x2d8] ;  /* 0x0000b60000047ab9 */ /* 0x000fe20000000a00 */
[----:B------:R-:W3:Y:S01]  /*efa0*/  LDC R7, c[0x0][0x448] ;  /* 0x00011200ff077b82 */ /* 0x000ee20000000800 */
[----:B------:R-:W-:Y:S01]  /*efb0*/  ULDC UR6, c[0x0][0x2b8] ;  /* 0x0000ae0000067ab9 */ /* 0x000fe20000000800 */
[----:B------:R-:W2:Y:S04]  /*efc0*/  LDL.LU.64 R2, [R1+0x40] ;  /* 0x0000400001027983 */ /* 0x000ea80000300a00 */
[----:B------:R-:W4:Y:S04]  /*efd0*/  LDL.LU R0, [R1+0x34] ;  /* 0x0000340001007983 */ /* 0x000f280000300800 */
[----:B------:R-:W4:Y:S04]  /*efe0*/  LDL.LU R6, [R1+0x4c] ;  /* 0x00004c0001067983 */ /* 0x000f280000300800 */
[----:B------:R-:W4:Y:S04]  /*eff0*/  LDL.LU R4, [R1+0x20] ;  /* 0x0000200001047983 */ /* 0x000f280000300800 */
[----:B01----:R0:W5:Y:S01]  /*f000*/  LDL R9, [R1+0x48] ;  /* 0x0000480001097983 */ /* 0x0031620000100800 */
[----:B---3--:R-:W-:Y:S01]  /*f010*/  ISETP.NE.AND P0, PT, R7, 0x1, PT ;  /* 0x000000010700780c */ /* 0x008fe20003f05270 */
[----:B--2---:R-:W-:-:S02]  /*f020*/  IMAD.MOV.U32 R3, RZ, RZ, R5 ;  /* 0x000000ffff037224 */ /* 0x004fc400078e0005 */
[----:B------:R-:W1:Y:S01]  /*f030*/  S2R R5, SR_TID.X ;  /* 0x0000000000057919 */ /* 0x000e620000002100 */
[----:B----4-:R-:W-:Y:S02]  /*f040*/  IMAD R0, R0, UR4, RZ ;  /* 0x0000000400007c24 */ /* 0x010fe4000f8e02ff */
[----:B------:R-:W-:-:S04]  /*f050*/  IMAD.WIDE.U32 R2, R18, UR4, R2 ;  /* 0x0000000412027c25 */ /* 0x000fc8000f8e0002 */
[----:B------:R-:W-:Y:S01]  /*f060*/  IMAD R0, R18, UR5, R0 ;  /* 0x0000000512007c24 */ /* 0x000fe2000f8e0200 */
[----:B------:R-:W-:-:S03]  /*f070*/  ULDC.64 UR4, c[0x0][0x2e0] ;  /* 0x0000b80000047ab9 */ /* 0x000fc60000000a00 */
[----:B------:R-:W-:Y:S02]  /*f080*/  IMAD.IADD R3, R3, 0x1, R0 ;  /* 0x0000000103037824 */ /* 0x000fe400078e0200 */
[----:B------:R-:W-:Y:S02]  /*f090*/  IMAD R0, R6, UR4, RZ ;  /* 0x0000000406007c24 */ /* 0x000fe4000f8e02ff */
        /* <DEDUP_REMOVED lines=27> */
[----:B------:R-:W1:Y:S01]  /*f250*/  S2R R8, SR_TID.X ;  /* 0x0000000000087919 */ /* 0x000e620000002100 */
[----:B------:R-:W-:Y:S01]  /*f260*/  ULDC.64 UR4, c[0x0][0x280] ;  /* 0x0000a00000047ab9 */ /* 0x000fe20000000a00 */
[----:B------:R0:W5:Y:S01]  /*f270*/  LDL R6, [R1+0x30] ;  /* 0x0000300001067983 */ /* 0x0001620000100800 */
[----:B------:R-:W-:Y:S01]  /*f280*/  IMAD.IADD R0, R5, 0x1, R0 ;  /* 0x0000000105007824 */ /* 0x000fe200078e0200 */
[----:B------:R-:W-:Y:S01]  /*f290*/  LEA R3, P1, R4, UR4, 0x1 ;  /* 0x0000000404037c11 */ /* 0x000fe2000f8208ff */
[----:B------:R-:W-:-:S03]  /*f2a0*/  UMOV UR4, 0xffffffff ;  /* 0xffffffff00047882 */ /* 0x000fc60000000000 */
[----:B------:R-:W-:Y:S01]  /*f2b0*/  LEA.HI.X R2, R4, UR5, R0, 0x1, P1 ;  /* 0x0000000504027c11 */ /* 0x000fe200088f0c00 */
[C---:B-1----:R-:W-:Y:S01]  /*f2c0*/  IMAD.SHL.U32 R10, R8.reuse, 0x8, RZ ;  /* 0x00000008080a7824 */ /* 0x042fe200078e00ff */
[----:B------:R-:W-:-:S04]  /*f2d0*/  LOP3.LUT R8, R8, 0x7f, RZ, 0xc0, !PT ;  /* 0x0000007f08087812 */ /* 0x000fc800078ec0ff */
[----:B------:R-:W-:-:S04]  /*f2e0*/  LOP3.LUT R10, R10, 0x38, RZ, 0xc0, !PT ;  /* 0x000000380a0a7812 */ /* 0x000fc800078ec0ff */
[----:B------:R-:W-:Y:S02]  /*f2f0*/  ISETP.GE.AND P0, PT, R10, UR6, PT ;  /* 0x000000060a007c0c */ /* 0x000fe4000bf06270 */
[----:B------:R-:W-:Y:S01]  /*f300*/  SHF.R.U32.HI R8, RZ, 0x3, R8 ;  /* 0x00000003ff087819 */ /* 0x000fe20000011608 */
[----:B0-----:R-:W-:Y:S10]  /*f310*/  BRA.DIV UR4, `(.L_x_4690) ;  /* 0x0000005204747947 */ /* 0x001ff4000b800000 */
[----:B------:R-:W0:Y:S01]  /*f320*/  SHFL.IDX PT, R5, R3, RZ, 0x181f ;  /* 0x00181fff03057589 */ /* 0x000e2200000e0000 */
[----:B-----5:R-:W-:Y:S02]  /*f330*/  IMAD R0, R6, R7, RZ ;  /* 0x0000000706007224 */ /* 0x020fe400078e02ff */
[----:B------:R-:W-:Y:S01]  /*f340*/  IMAD R17, R17, 0x40, R8 ;  /* 0x0000004011117824 */ /* 0x000fe200078e0208 */
[----:B------:R-:W1:Y:S04]  /*f350*/  SHFL.IDX PT, R4, R2, RZ, 0x181f ;  /* 0x00181fff02047589 */ /* 0x000e6800000e0000 */
[----:B------:R-:W-:-:S13]  /*f360*/  ISETP.GE.AND P1, PT, R17, R0, PT ;  /* 0x000000001100720c */ /* 0x000fda0003f26270 */
[----:B0-----:R-:W-:-:S05]  /*f370*/  @!P1 LEA R5, P2, R10, R5, 0x1 ;  /* 0x000000050a059211 */ /* 0x001fca00078408ff */
[----:B-1----:R-:W-:-:S05]  /*f380*/  @!P1 IMAD.X R4, RZ, RZ, R4, P2 ;  /* 0x000000ffff049224 */ /* 0x002fca00010e0604 */
[----:B------:R-:W-:-:S04]  /*f390*/  @!P1 LOP3.LUT R5, R5, R4, RZ, 0x3c, !PT ;  /* 0x0000000405059212 */ /* 0x000fc800078e3cff */
[----:B------:R-:W-:-:S04]  /*f3a0*/  @!P1 LOP3.LUT R4, R5, R4, RZ, 0x3c, !PT ;  /* 0x0000000405049212 */ /* 0x000fc800078e3cff */
[----:B------:R-:W-:-:S05]  /*f3b0*/  @!P1 LOP3.LUT R5, R5, R4, RZ, 0x3c, !PT ;  /* 0x0000000405059212 */ /* 0x000fca00078e3cff */
[----:B------:R-:W-:Y:S01]  /*f3c0*/  @!PT LDS RZ, [RZ] ;  /* 0x00000000fffff984 */ /* 0x000fe20000000800 */
[----:B------:R0:W-:Y:S02]  /*f3d0*/  @!P1 LDGSTS.E.BYPASS.LTC128B.128 [R9+0x20400], desc[UR40][R4.64], !P0 ;  /* 0x2040000004099fae */ /* 0x0001e4000c101d68 */
[----:B0-----:R-:W-:Y:S02]  /*f3e0*/  VIADD R4, R17, 0x10 ;  /* 0x0000001011047836 */ /* 0x001fe40000000000 */
[----:B------:R-:W0:Y:S03]  /*f3f0*/  SHFL.IDX PT, R5, R3, 0x1, 0x181f ;  /* 0x00381f0003057f89 */ /* 0x000e2600000e0000 */
[----:B------:R-:W-:Y:S02]  /*f400*/  ISETP.GE.AND P1, PT, R4, R0, PT ;  /* 0x000000000400720c */ /* 0x000fe40003f26270 */
[----:B------:R-:W1:Y:S11]  /*f410*/  SHFL.IDX PT, R4, R2, 0x1, 0x181f ;  /* 0x00381f0002047f89 */ /* 0x000e7600000e0000 */
[----:B0-----:R-:W-:-:S05]  /*f420*/  @!P1 LEA R5, P2, R10, R5, 0x1 ;  /* 0x000000050a059211 */ /* 0x001fca00078408ff */
[----:B-1----:R-:W-:-:S05]  /*f430*/  @!P1 IMAD.X R4, RZ, RZ, R4, P2 ;  /* 0x000000ffff049224 */ /* 0x002fca00010e0604 */
[----:B------:R-:W-:-:S04]  /*f440*/  @!P1 LOP3.LUT R5, R5, R4, RZ, 0x3c, !PT ;  /* 0x0000000405059212 */ /* 0x000fc800078e3cff */
[----:B------:R-:W-:-:S04]  /*f450*/  @!P1 LOP3.LUT R4, R5, R4, RZ, 0x3c, !PT ;  /* 0x0000000405049212 */ /* 0x000fc800078e3cff */
[----:B------:R-:W-:-:S05]  /*f460*/  @!P1 LOP3.LUT R5, R5, R4, RZ, 0x3c, !PT ;  /* 0x0000000405059212 */ /* 0x000fca00078e3cff */
[----:B------:R0:W-:Y:S02]  /*f470*/  @!P1 LDGSTS.E.BYPASS.LTC128B.128 [R9+0x20c00], desc[UR40][R4.64], !P0 ;  /* 0x20c0000004099fae */ /* 0x0001e4000c101d68 */
[----:B0-----:R-:W-:Y:S02]  /*f480*/  VIADD R4, R17, 0x20 ;  /* 0x0000002011047836 */ /* 0x001fe40000000000 */
[----:B------:R-:W0:Y:S03]  /*f490*/  SHFL.IDX PT, R5, R3, 0x2, 0x181f ;  /* 0x00581f0003057f89 */ /* 0x000e2600000e0000 */
[----:B------:R-:W-:Y:S01]  /*f4a0*/  ISETP.GE.AND P1, PT, R4, R0, PT ;  /* 0x000000000400720c */ /* 0x000fe20003f26270 */
[----:B------:R-:W-:Y:S04]  /*f4b0*/  SHFL.IDX PT, R3, R3, 0x3, 0x181f ;  /* 0x00781f0003037f89 */ /* 0x000fe800000e0000 */
[----:B------:R-:W1:Y:S08]  /*f4c0*/  SHFL.IDX PT, R4, R2, 0x2, 0x181f ;  /* 0x00581f0002047f89 */ /* 0x000e7000000e0000 */
[----:B0-----:R-:W-:-:S05]  /*f4d0*/  @!P1 LEA R5, P2, R10, R5, 0x1 ;  /* 0x000000050a059211 */ /* 0x001fca00078408ff */
[----:B-1----:R-:W-:-:S05]  /*f4e0*/  @!P1 IMAD.X R4, RZ, RZ, R4, P2 ;  /* 0x000000ffff049224 */ /* 0x002fca00010e0604 */
[----:B------:R-:W-:-:S04]  /*f4f0*/  @!P1 LOP3.LUT R5, R5, R4, RZ, 0x3c, !PT ;  /* 0x0000000405059212 */ /* 0x000fc800078e3cff */
[----:B------:R-:W-:-:S04]  /*f500*/  @!P1 LOP3.LUT R4, R5, R4, RZ, 0x3c, !PT ;  /* 0x0000000405049212 */ /* 0x000fc800078e3cff */
[----:B------:R-:W-:-:S05]  /*f510*/  @!P1 LOP3.LUT R5, R5, R4, RZ, 0x3c, !PT ;  /* 0x0000000405059212 */ /* 0x000fca00078e3cff */
[----:B------:R0:W-:Y:S04]  /*f520*/  @!P1 LDGSTS.E.BYPASS.LTC128B.128 [R9+0x21400], desc[UR40][R4.64], !P0 ;  /* 0x2140000004099fae */ /* 0x0001e8000c101d68 */
[----:B0-----:R0:W1:Y:S02]  /*f530*/  SHFL.IDX PT, R4, R2, 0x3, 0x181f ;  /* 0x00781f0002047f89 */ /* 0x00106400000e0000 */
.L_x_4818:
[----:B------:R2:W5:Y:S01]  /*f540*/  LDL R8, [R1+0x4] ;  /* 0x0000040001087983 */ /* 0x0005620000100800 */
[----:B------:R-:W-:-:S05]  /*f550*/  VIADD R17, R17, 0x30 ;  /* 0x0000003011117836 */ /* 0x000fca0000000000 */
[----:B------:R-:W-:-:S13]  /*f560*/  ISETP.GE.AND P1, PT, R17, R0, PT ;  /* 0x000000001100720c */ /* 0x000fda0003f26270 */
[----:B0-----:R-:W-:-:S05]  /*f570*/  @!P1 LEA R2, P2, R10, R3, 0x1 ;  /* 0x000000030a029211 */ /* 0x001fca00078408ff */
[----:B-1----:R-:W-:-:S05]  /*f580*/  @!P1 IMAD.X R3, RZ, RZ, R4, P2 ;  /* 0x000000ffff039224 */ /* 0x002fca00010e0604 */
[----:B------:R-:W-:Y:S01]  /*f590*/  @!PT LDS RZ, [RZ] ;  /* 0x00000000fffff984 */ /* 0x000fe20000000800 */
[----:B------:R-:W-:Y:S01]  /*f5a0*/  @!PT LDS RZ, [RZ] ;  /* 0x00000000fffff984 */ /* 0x000fe20000000800 */
[----:B------:R-:W-:Y:S01]  /*f5b0*/  @!PT LDS RZ, [RZ] ;  /* 0x00000000fffff984 */ /* 0x000fe20000000800 */
[----:B------:R2:W-:Y:S01]  /*f5c0*/  @!P1 LDGSTS.E.BYPASS.LTC128B.128 [R9+0x21c00], desc[UR40][R2.64], !P0 ;  /* 0x21c0000002099fae */ /* 0x0005e2000c101d68 */
[----:B------:R-:W-:Y:S01]  /*f5d0*/  PLOP3.LUT P0, PT, PT, PT, PT, 0x80, 0x0 ;  /* 0x000000000000781c */ /* 0x000fe20003f0f070 */
[----:B------:R-:W-:-:S12]  /*f5e0*/  NOP ;  /* 0x0000000000007918 */ /* 0x000fd80000000000 */
.L_x_4691:
[----:B--2---:R-:W2:Y:S01]  /*f5f0*/  LDL R2, [R1+0x4] ;  /* 0x0000040001027983 */ /* 0x004ea20000100800 */
        /* <DEDUP_REMOVED lines=18> */
.L_x_4819:
[----:B------:R-:W-:Y:S05]  /*f720*/  BSYNC B0 ;  /* 0x0000000000007941 */ /* 0x000fea0003800000 */
.L_x_4692:
        /* <DEDUP_REMOVED lines=8> */
[----:B------:R-:W2:Y:S02]  /*f7b0*/  LDL R2, [R1+0x10] ;  /* 0x0000100001027983 */ /* 0x000ea40000100800 */
[----:B---3--:R-:W-:Y:S01]  /*f7c0*/  IMAD R0, R4, 0x8, R5 ;  /* 0x0000000804007824 */ /* 0x008fe200078e0205 */
[----:B0-----:R-:W-:Y:S01]  /*f7d0*/  LOP3.LUT R3, R3, 0x7f, RZ, 0xc0, !PT ;  /* 0x0000007f03037812 */ /* 0x001fe200078ec0ff */
[----:B------:R-:W-:Y:S03]  /*f7e0*/  BSSY B1, `(.L_x_4696) ;  /* 0x0000005000017945 */ /* 0x000fe60003800000 */
[----:B------:R-:W-:-:S02]  /*f7f0*/  ISETP.NE.AND P1, PT, R3, RZ, PT ;  /* 0x000000ff0300720c */ /* 0x000fc40003f25270 */
[----:B--2---:R-:W-:-:S04]  /*f800*/  SHF.L.U32 R2, R2, 0x1f, RZ ;  /* 0x0000001f02027819 */ /* 0x004fc800000006ff */
[----:B------:R-:W0:Y:S02]  /*f810*/  SYNCS.PHASECHK.TRANS64.TRYWAIT P0, [R0+URZ+0x28c60], R2 ;  /* 0x028c6002000075a7 */ /* 0x000e24000800017f */
[----:B0-----:R-:W-:Y:S05]  /*f820*/  @!P0 BRA `(.L_x_4697) ;  /* 0x00000050008c8947 */ /* 0x001fea0003800000 */
.L_x_4820:
[----:B------:R-:W-:Y:S05]  /*f830*/  BSYNC B1 ;  /* 0x0000000000017941 */ /* 0x000fea0003800000 */
.L_x_4696:
        /* <DEDUP_REMOVED lines=9> */
.L_x_4699:
[----:B------:R-:W-:Y:S05]  /*f8d0*/  BSYNC B1 ;  /* 0x0000000000017941 */ /* 0x000fea0003800000 */
.L_x_4698:
[----:B------:R-:W2:Y:S04]  /*f8e0*/  LDL R5, [R1+0x1c] ;  /* 0x00001c0001057983 */ /* 0x000ea80000100800 */
[----:B------:R-:W2:Y:S04]  /*f8f0*/  LDL.LU R3, [R1+0x24] ;  /* 0x0000240001037983 */ /* 0x000ea80000300800 */
[----:B------:R-:W3:Y:S04]  /*f900*/  LDL R4, [R1+0x4] ;  /* 0x0000040001047983 */ /* 0x000ee80000100800 */
        /* <DEDUP_REMOVED lines=11> */
.L_x_4700:
        /* <DEDUP_REMOVED lines=16> */
.L_x_4701:
        /* <DEDUP_REMOVED lines=16> */
.L_x_4702:
        /* <DEDUP_REMOVED lines=16> */
.L_x_4703:
        /* <DEDUP_REMOVED lines=16> */
.L_x_4704:
        /* <DEDUP_REMOVED lines=16> */
.L_x_4705:
        /* <DEDUP_REMOVED lines=16> */
.L_x_4706:
        /* <DEDUP_REMOVED lines=16> */
.L_x_4707:
        /* <DEDUP_REMOVED lines=11> */
.L_x_4695:
[----:B------:R-:W-:Y:S05]  /*10170*/  BSYNC B0 ;  /* 0x0000000000007941 */ /* 0x000fea0003800000 */
.L_x_4694:
[----:B------:R-:W2:Y:S01]  /*10180*/  LDL R4, [R1+0x28] ;  /* 0x0000280001047983 */ /* 0x000ea20000100800 */
[----:B------:R-:W-:Y:S01]  /*10190*/  BSSY B0, `(.L_x_4708) ;  /* 0x00002ca000007945 */ /* 0x000fe20003800000 */
[----:B--2---:R-:W-:-:S13]  /*101a0*/  ISETP.GE.AND P0, PT, R4, 0x2, PT ;  /* 0x000000020400780c */ /* 0x004fda0003f06270 */
[----:B------:R-:W-:Y:S05]  /*101b0*/  @!P0 BRA `(.L_x_4709) ;  /* 0x0000002c001c8947 */ /* 0x000fea0003800000 */
[C---:B------:R-:W-:Y:S01]  /*101c0*/  LOP3.LUT R0, R4.reuse, 0x1, RZ, 0xc0, !PT ;  /* 0x0000000104007812 */ /* 0x040fe200078ec0ff */
[----:B------:R-:W-:Y:S01]  /*101d0*/  VIADD R4, R4, 0xfffffffe ;  /* 0xfffffffe04047836 */ /* 0x000fe20000000000 */
[----:B------:R-:W-:Y:S02]  /*101e0*/  BSSY B2, `(.L_x_4710) ;  /* 0x00000f0000027945 */ /* 0x000fe40003800000 */
[----:B------:R-:W-:Y:S01]  /*101f0*/  ISETP.NE.U32.AND P0, PT, R0, 0x1, PT ;  /* 0x000000010000780c */ /* 0x000fe20003f05070 */
[----:B------:R-:W-:-:S12]  /*10200*/  IMAD.MOV.U32 R0, RZ, RZ, R4 ;  /* 0x000000ffff007224 */ /* 0x000fd800078e0004 */
[----:B------:R-:W-:Y:S05]  /*10210*/  @!P0 BRA `(.L_x_4711) ;  /* 0x0000000c00b08947 */ /* 0x000fea0003800000 */
[----:B------:R-:W2:Y:S04]  /*10220*/  LDL R6, [R1+0x18] ;  /* 0x0000180001067983 */ /* 0x000ea80000100800 */
[----:B------:R-:W3:Y:S04]  /*10230*/  LDL.LU R5, [R1+0x8] ;  /* 0x0000080001057983 */ /* 0x000ee80000300800 */
[----:B-----5:R-:W4:Y:S01]  /*10240*/  LDL.LU R8, [R1+0x10] ;  /* 0x0000100001087983 */ /* 0x020f220000300800 */
[----:B------:R-:W-:Y:S01]  /*10250*/  BSSY B1, `(.L_x_4712) ;  /* 0x00000e6000017945 */ /* 0x000fe20003800000 */
[----:B--2---:R-:W-:Y:S01]  /*10260*/  ISETP.NE.AND P2, PT, R6, RZ, PT ;  /* 0x000000ff0600720c */ /* 0x004fe20003f45270 */
[----:B---3--:R-:W-:-:S05]  /*10270*/  VIADD R0, R5, 0x1 ;  /* 0x0000000105007836 */ /* 0x008fca0000000000 */
[----:B------:R-:W-:-:S04]  /*10280*/  ISETP.NE.AND P0, PT, R0, 0x2, PT ;  /* 0x000000020000780c */ /* 0x000fc80003f05270 */
[----:B------:R-:W-:Y:S02]  /*10290*/  SEL R2, RZ, 0x1, P0 ;  /* 0x00000001ff027807 */ /* 0x000fe40000000000 */
[----:B------:R-:W-:Y:S02]  /*102a0*/  SEL R9, R0, RZ, P0 ;  /* 0x000000ff00097207 */ /* 0x000fe40000000000 */
[----:B----4-:R-:W-:-:S05]  /*102b0*/  LOP3.LUT R8, R8, R2, RZ, 0x3c, !PT ;  /* 0x0000000208087212 */ /* 0x010fca00078e3cff */
        /* <DEDUP_REMOVED lines=28> */
.L_x_4714:
        /* <DEDUP_REMOVED lines=9> */
.L_x_4821:
[----:B------:R-:W-:Y:S05]  /*10510*/  BSYNC B3 ;  /* 0x0000000000037941 */ /* 0x000fea0003800000 */
.L_x_4715:
        /* <DEDUP_REMOVED lines=9> */
.L_x_4718:
[----:B------:R-:W-:Y:S05]  /*105b0*/  BSYNC B3 ;  /* 0x0000000000037941 */ /* 0x000fea0003800000 */
.L_x_4717:
[----:B------:R-:W2:Y:S04]  /*105c0*/  LDL R7, [R1+0x4] ;  /* 0x0000040001077983 */ /* 0x000ea80000100800 */
[----:B------:R-:W2:Y:S04]  /*105d0*/  LDL R5, [R1+0x8] ;  /* 0x0000080001057983 */ /* 0x000ea80000100800 */
[----:B------:R-:W3:Y:S01]  /*105e0*/  LDL R6, [R1+0x1c] ;  /* 0x00001c0001067983 */ /* 0x000ee20000100800 */
[----:B0-----:R-:W-:Y:S01]  /*105f0*/  IMAD.MOV.U32 R8, RZ, RZ, RZ ;  /* 0x000000ffff087224 */ /* 0x001fe200078e00ff */
        /* <DEDUP_REMOVED lines=10> */
.L_x_4719:
        /* <DEDUP_REMOVED lines=14> */
.L_x_4822:
[----:B------:R-:W-:Y:S05]  /*10780*/  BSYNC B3 ;  /* 0x0000000000037941 */ /* 0x000fea0003800000 */
.L_x_4720:
        /* <DEDUP_REMOVED lines=11> */
.L_x_4723:
[----:B------:R-:W-:Y:S05]  /*10840*/  BSYNC B3 ;  /* 0x0000000000037941 */ /* 0x000fea0003800000 */
.L_x_4722:
        /* <DEDUP_REMOVED lines=11> */
.L_x_4724:
        /* <DEDUP_REMOVED lines=16> */
.L_x_4725:
        /* <DEDUP_REMOVED lines=16> */
.L_x_4726:
        /* <DEDUP_REMOVED lines=16> */
.L_x_4727:
        /* <DEDUP_REMOVED lines=16> */
.L_x_4728:
        /* <DEDUP_REMOVED lines=16> */
.L_x_4729:
        /* <DEDUP_REMOVED lines=16> */
.L_x_4730:
        /* <DEDUP_REMOVED lines=16> */
.L_x_4731:
        /* <DEDUP_REMOVED lines=11> */
.L_x_4713:
[----:B------:R-:W-:Y:S05]  /*110b0*/  BSYNC B1 ;  /* 0x0000000000017941 */ /* 0x000fea0003800000 */
.L_x_4712:
[----:B------:R-:W2:Y:S02]  /*110c0*/  LDL.LU R5, [R1+0x28] ;  /* 0x0000280001057983 */ /* 0x000ea40000300800 */
[----:B--2---:R-:W-:-:S07]  /*110d0*/  VIADD R0, R5, 0xfffffffd ;  /* 0xfffffffd05007836 */ /* 0x004fce0000000000 */
.L_x_4711:
[----:B------:R-:W-:Y:S05]  /*110e0*/  BSYNC B2 ;  /* 0x0000000000027941 */ /* 0x000fea0003800000 */
.L_x_4710:
[----:B------:R-:W-:-:S13]  /*110f0*/  ISETP.NE.AND P0, PT, R4, RZ, PT ;  /* 0x000000ff0400720c */ /* 0x000fda0003f05270 */
[----:B------:R-:W-:Y:S05]  /*11100*/  @!P0 BRA `(.L_x_4709) ;  /* 0x0000001c00488947 */ /* 0x000fea0003800000 */
.L_x_4772:
        /* <DEDUP_REMOVED lines=13> */
[----:B0----5:R-:W-:Y:S01]  /*111e0*/  IMAD.MOV.U32 R8, RZ, RZ, R0 ;  /* 0x000000ffff087224 */ /* 0x021fe200078e0000 */
        /* <DEDUP_REMOVED lines=23> */
.L_x_4734:
        /* <DEDUP_REMOVED lines=9> */
.L_x_4823:
[----:B------:R-:W-:Y:S05]  /*113f0*/  BSYNC B2 ;  /* 0x0000000000027941 */ /* 0x000fea0003800000 */
.L_x_4735:
        /* <DEDUP_REMOVED lines=9> */
.L_x_4738:
[----:B------:R-:W-:Y:S05]  /*11490*/  BSYNC B2 ;  /* 0x0000000000027941 */ /* 0x000fea0003800000 */
.L_x_4737:
        /* <DEDUP_REMOVED lines=13> */
.L_x_4739:
        /* <DEDUP_REMOVED lines=14> */
.L_x_4824:
[----:B------:R-:W-:Y:S05]  /*11650*/  BSYNC B2 ;  /* 0x0000000000027941 */ /* 0x000fea0003800000 */
.L_x_4740:
        /* <DEDUP_REMOVED lines=11> */
.L_x_4743:
[----:B------:R-:W-:Y:S05]  /*11710*/  BSYNC B2 ;  /* 0x0000000000027941 */ /* 0x000fea0003800000 */
.L_x_4742:
        /* <DEDUP_REMOVED lines=10> */
.L_x_4744:
        /* <DEDUP_REMOVED lines=16> */
.L_x_4745:
        /* <DEDUP_REMOVED lines=16> */
.L_x_4746:
        /* <DEDUP_REMOVED lines=16> */
.L_x_4747:
        /* <DEDUP_REMOVED lines=16> */
.L_x_4748:
        /* <DEDUP_REMOVED lines=16> */
.L_x_4749:
        /* <DEDUP_REMOVED lines=16> */
.L_x_4750:
        /* <DEDUP_REMOVED lines=16> */
.L_x_4751:
        /* <DEDUP_REMOVED lines=11> */
.L_x_4733:
[----:B------:R-:W-:Y:S05]  /*11f70*/  BSYNC B1 ;  /* 0x0000000000017941 */ /* 0x000fea0003800000 */
.L_x_4732:
[----:B------:R-:W2:Y:S01]  /*11f80*/  LDL R2, [R1+0x18] ;  /* 0x0000180001027983 */ /* 0x000ea20000100800 */
[----:B------:R-:W-:Y:S01]  /*11f90*/  VIADD R6, R6, 0x1 ;  /* 0x0000000106067836 */ /* 0x000fe20000000000 */
[----:B------:R-:W-:Y:S04]  /*11fa0*/  BSSY B1, `(.L_x_4752) ;  /* 0x00000e5000017945 */ /* 0x000fe80003800000 */
[----:B------:R-:W-:-:S04]  /*11fb0*/  ISETP.NE.AND P0, PT, R6, 0x2, PT ;  /* 0x000000020600780c */ /* 0x000fc80003f05270 */
[----:B0----5:R-:W-:Y:S02]  /*11fc0*/  SEL R8, R6, RZ, P0 ;  /* 0x000000ff06087207 */ /* 0x021fe40000000000 */
        /* <DEDUP_REMOVED lines=31> */
.L_x_4754:
        /* <DEDUP_REMOVED lines=9> */
.L_x_4825:
[----:B------:R-:W-:Y:S05]  /*12250*/  BSYNC B2 ;  /* 0x0000000000027941 */ /* 0x000fea0003800000 */
.L_x_4755:
        /* <DEDUP_REMOVED lines=9> */
.L_x_4758:
[----:B------:R-:W-:Y:S05]  /*122f0*/  BSYNC B2 ;  /* 0x0000000000027941 */ /* 0x000fea0003800000 */
.L_x_4757:
        /* <DEDUP_REMOVED lines=14> */
.L_x_4759:
        /* <DEDUP_REMOVED lines=14> */
.L_x_4826:
[----:B------:R-:W-:Y:S05]  /*124c0*/  BSYNC B2 ;  /* 0x0000000000027941 */ /* 0x000fea0003800000 */
.L_x_4760:
        /* <DEDUP_REMOVED lines=11> */
.L_x_4763:
[----:B------:R-:W-:Y:S05]  /*12580*/  BSYNC B2 ;  /* 0x0000000000027941 */ /* 0x000fea0003800000 */
.L_x_4762:
        /* <DEDUP_REMOVED lines=11> */
.L_x_4764:
        /* <DEDUP_REMOVED lines=16> */
.L_x_4765:
        /* <DEDUP_REMOVED lines=16> */
.L_x_4766:
        /* <DEDUP_REMOVED lines=16> */
.L_x_4767:
        /* <DEDUP_REMOVED lines=16> */
.L_x_4768:
        /* <DEDUP_REMOVED lines=16> */
.L_x_4769:
        /* <DEDUP_REMOVED lines=16> */
.L_x_4770:
        /* <DEDUP_REMOVED lines=16> */
.L_x_4771:
        /* <DEDUP_REMOVED lines=11> */
.L_x_4753:
[----:B------:R-:W-:Y:S05]  /*12df0*/  BSYNC B1 ;  /* 0x0000000000017941 */ /* 0x000fea0003800000 */
.L_x_4752:
[C---:B------:R-:W-:Y:S01]  /*12e00*/  ISETP.GT.AND P0, PT, R0.reuse, 0x1, PT ;  /* 0x000000010000780c */ /* 0x040fe20003f04270 */
[----:B------:R-:W-:-:S12]  /*12e10*/  VIADD R0, R0, 0xfffffffe ;  /* 0xfffffffe00007836 */ /* 0x000fd80000000000 */
[----:B------:R-:W-:Y:S05]  /*12e20*/  @P0 BRA `(.L_x_4772) ;  /* 0xffffffe000b80947 */ /* 0x000fea000383ffff */
.L_x_4709:
[----:B------:R-:W-:Y:S05]  /*12e30*/  BSYNC B0 ;  /* 0x0000000000007941 */ /* 0x000fea0003800000 */
.L_x_4708:
        /* <DEDUP_REMOVED lines=24> */
.L_x_4774:
[----:B------:R-:W-:Y:S05]  /*12fc0*/  BSYNC B0 ;  /* 0x0000000000007941 */ /* 0x000fea0003800000 */
.L_x_4773:
[----:B------:R-:W-:-:S05]  /*12fd0*/  SEL R0, R0, RZ, P0 ;  /* 0x000000ff00007207 */ /* 0x000fca0000000000 */
[----:B------:R2:W-:Y:S02]  /*12fe0*/  STL [R1+0x8], R0 ;  /* 0x0000080001007387 */ /* 0x0005e40000100800 */
.L_x_4676:
[----:B------:R-:W-:Y:S05]  /*12ff0*/  BSYNC B7 ;  /* 0x0000000000077941 */ /* 0x000fea0003800000 */
.L_x_4674:
        /* <DEDUP_REMOVED lines=13> */
.L_x_4775:
        /* <DEDUP_REMOVED lines=36> */
.L_x_4836:
[----:B------:R-:W-:Y:S02]  /*13310*/  ULDC UR4, c[0x0][0xc38] ;  /* 0x00030e0000047ab9 */ /* 0x000fe40000000800 */
[----:B------:R-:W-:-:S04]  /*13320*/  IMAD.U32 R4, RZ, RZ, UR4 ;  /* 0x00000004ff047e24 */ /* 0x000fc8000f8e00ff */
[----:B--2---:R-:W-:-:S04]  /*13330*/  IMAD R5, R14, R4, RZ ;  /* 0x000000040e057224 */ /* 0x004fc800078e02ff */
[----:B------:R-:W-:-:S05]  /*13340*/  IMAD.IADD R16, R16, 0x1, R5 ;  /* 0x0000000110107824 */ /* 0x000fca00078e0205 */
[----:B------:R-:W-:-:S13]  /*13350*/  ISETP.GT.AND P6, PT, R16, R0, PT ;  /* 0x000000001000720c */ /* 0x000fda0003fc4270 */
[----:B------:R-:W-:Y:S05]  /*13360*/  @P6 BRA `(.L_x_4778) ;  /* 0x00000000009c6947 */ /* 0x000fea0003800000 */
.L_x_4783:
        /* <DEDUP_REMOVED lines=14> */
.L_x_4781:
[----:B------:R-:W-:Y:S05]  /*13450*/  BSYNC B0 ;  /* 0x0000000000007941 */ /* 0x000fea0003800000 */
.L_x_4780:
        /* <DEDUP_REMOVED lines=14> */
[----:B------:R-:W1:Y:S02]  /*13540*/  SHFL.UP PT, R14, R6, 0x10, RZ ;  /* 0x06000000060e7989 */ /* 0x000e6400000e00ff */
[----:B-12---:R-:W-:-:S05]  /*13550*/  SEL R3, R14, RZ, P5 ;  /* 0x000000ff0e037207 */ /* 0x006fca0002800000 */
[----:B------:R-:W-:-:S05]  /*13560*/  IMAD.IADD R3, R6, 0x1, R3 ;  /* 0x0000000106037824 */ /* 0x000fca00078e0203 */
[----:B------:R1:W2:Y:S02]  /*13570*/  SHFL.IDX PT, R14, R3, 0x1f, 0x1f ;  /* 0x03e01f00030e7f89 */ /* 0x0002a400000e0000 */
.L_x_4844:
[----:B------:R-:W-:Y:S02]  /*13580*/  ULDC UR4, c[0x0][0xc38] ;  /* 0x00030e0000047ab9 */ /* 0x000fe40000000800 */
[----:B------:R-:W-:-:S04]  /*13590*/  IMAD.U32 R4, RZ, RZ, UR4 ;  /* 0x00000004ff047e24 */ /* 0x000fc8000f8e00ff */
[----:B--2---:R-:W-:-:S04]  /*135a0*/  IMAD R5, R14, R4, RZ ;  /* 0x000000040e057224 */ /* 0x004fc800078e02ff */
[----:B------:R-:W-:-:S05]  /*135b0*/  IMAD.IADD R16, R5, 0x1, R16 ;  /* 0x0000000105107824 */ /* 0x000fca00078e0210 */
[----:B------:R-:W-:-:S13]  /*135c0*/  ISETP.GT.AND P6, PT, R16, R0, PT ;  /* 0x000000001000720c */ /* 0x000fda0003fc4270 */
[----:B------:R-:W-:Y:S05]  /*135d0*/  @!P6 BRA `(.L_x_4783) ;  /* 0xfffffffc0064e947 */ /* 0x000fea000383ffff */
.L_x_4778:
        /* <DEDUP_REMOVED lines=8> */
.L_x_4848:
[----:B------:R-:W-:Y:S01]  /*13660*/  ISETP.NE.AND P0, PT, R5, RZ, PT ;  /* 0x000000ff0500720c */ /* 0x000fe20003f05270 */
[----:B------:R-:W-:-:S12]  /*13670*/  IMAD.MOV.U32 R5, RZ, RZ, RZ ;  /* 0x000000ffff057224 */ /* 0x000fd800078e00ff */
[----:B------:R-:W-:Y:S05]  /*13680*/  @!P0 BRA `(.L_x_4785) ;  /* 0x0000000000108947 */ /* 0x000fea0003800000 */
[----:B------:R-:W-:Y:S01]  /*13690*/  UMOV UR4, 0xffffffff ;  /* 0xffffffff00047882 */ /* 0x000fe20000000000 */
[----:B------:R-:W-:Y:S02]  /*136a0*/  VIADD R12, R6, 0xffffffff ;  /* 0xffffffff060c7836 */ /* 0x000fe40000000000 */
[----:B------:R-:W-:Y:S05]  /*136b0*/  BRA.DIV UR4, `(.L_x_4786) ;  /* 0x0000001e049c7947 */ /* 0x000fea000b800000 */
[----:B------:R4:W0:Y:S02]  /*136c0*/  SHFL.IDX PT, R5, R3, R12, 0x1f ;  /* 0x00001f0c03057589 */ /* 0x00082400000e0000 */
.L_x_4785:
[----:B-12-4-:R-:W1:Y:S01]  /*136d0*/  LDC.64 R2, c[0x0][0xc90] ;  /* 0x00032400ff027b82 */ /* 0x016e620000000a00 */
[----:B------:R-:W-:-:S04]  /*136e0*/  IMAD.IADD R19, R6, 0x1, R19 ;  /* 0x0000000106137824 */ /* 0x000fc800078e0213 */
[----:B-1----:R-:W-:-:S05]  /*136f0*/  IMAD.WIDE R2, R19, 0x4, R2 ;  /* 0x0000000413027825 */ /* 0x002fca00078e0202 */
[----:B0-----:R-:W3:Y:S01]  /*13700*/  LDG.E R7, desc[UR40][R2.64] ;  /* 0x0000002802077981 */ /* 0x001ee2000c1e1900 */
[----:B------:R-:W-:-:S04]  /*13710*/  IMAD R16, R5, R4, R16 ;  /* 0x0000000405107224 */ /* 0x000fc800078e0210 */
[----:B------:R-:W-:Y:S02]  /*13720*/  IMAD.IADD R0, R0, 0x1, -R16 ;  /* 0x0000000100007824 */ /* 0x000fe400078e0a10 */
[----:B---3--:R-:W-:-:S05]  /*13730*/  IMAD R6, R17, R7, RZ ;  /* 0x0000000711067224 */ /* 0x008fca00078e02ff */
        /* <DEDUP_REMOVED lines=59> */
.L_x_4779:
[----:B------:R-:W-:Y:S01]  /*13af0*/  UMOV UR4, URZ ;  /* 0x0000003f00047c82 */ /* 0x000fe20008000000 */
[----:B------:R-:W-:Y:S01]  /*13b00*/  UMOV UR5, URZ ;  /* 0x0000003f00057c82 */ /* 0x000fe20008000000 */
[----:B------:R-:W-:Y:S01]  /*13b10*/  ULDC UR6, c[0x0][0xc3c] ;  /* 0x00030f0000067ab9 */ /* 0x000fe20000000800 */
[----:B------:R-:W-:Y:S02]  /*13b20*/  IMAD.MOV.U32 R16, RZ, RZ, R0 ;  /* 0x000000ffff107224 */ /* 0x000fe400078e0000 */
[----:B------:R-:W-:Y:S02]  /*13b30*/  IMAD.U32 R17, RZ, RZ, UR4 ;  /* 0x00000004ff117e24 */ /* 0x000fe4000f8e00ff */
[----:B------:R-:W-:Y:S02]  /*13b40*/  IMAD.U32 R18, RZ, RZ, UR5 ;  /* 0x00000005ff127e24 */ /* 0x000fe4000f8e00ff */
[----:B------:R-:W-:-:S07]  /*13b50*/  IMAD.U32 R19, RZ, RZ, UR6 ;  /* 0x00000006ff137e24 */ /* 0x000fce000f8e00ff */
.L_x_4787:
        /* <DEDUP_REMOVED lines=12> */
.L_x_4776:
[----:B------:R-:W-:Y:S02]  /*13c20*/  ULDC UR4, c[0x0][0xc3c] ;  /* 0x00030f0000047ab9 */ /* 0x000fe40000000800 */
[----:B----4-:R-:W-:-:S13]  /*13c30*/  ISETP.GE.AND P0, PT, R19, UR4, PT ;  /* 0x0000000413007c0c */ /* 0x010fda000bf06270 */
[----:B------:R-:W-:Y:S05]  /*13c40*/  @!P0 BRA `(.L_x_4788) ;  /* 0xffffff9c00d08947 */ /* 0x000fea000383ffff */
[----:B------:R-:W-:Y:S05]  /*13c50*/  BSYNC B8 ;  /* 0x0000000000087941 */ /* 0x000fea0003800000 */
.L_x_4670:
        /* <DEDUP_REMOVED lines=12> */
.L_x_4851:
[----:B------:R-:W-:Y:S05]  /*13d20*/  BSYNC B0 ;  /* 0x0000000000007941 */ /* 0x000fea0003800000 */
.L_x_4789:
[----:B------:R-:W-:-:S03]  /*13d30*/  UMOV UR4, 0xffffffff ;  /* 0xffffffff00047882 */ /* 0x000fc60000000000 */
[----:B------:R-:W-:Y:S05]  /*13d40*/  BRA.DIV UR4, `(.L_x_4791) ;  /* 0x0000001a04347947 */ /* 0x000fea000b800000 */
[----:B------:R-:W2:Y:S02]  /*13d50*/  S2R R2, SR_TID.X ;  /* 0x0000000000027919 */ /* 0x000ea40000002100 */
[----:B--2---:R-:W-:-:S04]  /*13d60*/  SHF.R.U32.HI R2, RZ, 0x5, R2 ;  /* 0x00000005ff027819 */ /* 0x004fc80000011602 */
[----:B------:R-:W-:-:S05]  /*13d70*/  LOP3.LUT R2, R2, 0x3, RZ, 0xc0, !PT ;  /* 0x0000000302027812 */ /* 0x000fca00078ec0ff */
[----:B------:R2:W3:Y:S02]  /*13d80*/  SHFL.IDX PT, R14, R2, RZ, 0x1f ;  /* 0x00001fff020e7589 */ /* 0x0004e400000e0000 */
.L_x_4854:
[----:B---3--:R-:W-:Y:S01]  /*13d90*/  ISETP.NE.AND P0, PT, R14, RZ, PT ;  /* 0x000000ff0e00720c */ /* 0x008fe20003f05270 */
[----:B------:R-:W-:-:S12]  /*13da0*/  BSSY B0, `(.L_x_4792) ;  /* 0x0000027000007945 */ /* 0x000fd80003800000 */
[----:B------:R-:W-:Y:S05]  /*13db0*/  @P0 BRA `(.L_x_4793) ;  /* 0x0000000000940947 */ /* 0x000fea0003800000 */
[----:B------:R-:W-:-:S03]  /*13dc0*/  UMOV UR4, 0xffffffff ;  /* 0xffffffff00047882 */ /* 0x000fc60000000000 */
[----:B------:R-:W-:Y:S05]  /*13dd0*/  BRA.DIV UR4, `(.L_x_4794) ;  /* 0x0000001a04447947 */ /* 0x000fea000b800000 */
[----:B------:R-:W-:-:S13]  /*13de0*/  ELECT P6, URZ, PT ;  /* 0x00000000003f782f */ /* 0x000fda00038c0000 */
.L_x_4857:
[----:B------:R-:W-:Y:S05]  /*13df0*/  @!P6 BRA `(.L_x_4793) ;  /* 0x000000000084e947 */ /* 0x000fea0003800000 */
[----:B------:R-:W-:-:S06]  /*13e00*/  ULOP3.LUT UR4, UR36, 0x2, URZ, 0xfc, !UPT ;  /* 0x0000000224047892 */ /* 0x000fcc000f8efc3f */
[----:B--2---:R-:W-:-:S05]  /*13e10*/  IMAD.U32 R2, RZ, RZ, UR4 ;  /* 0x00000004ff027e24 */ /* 0x004fca000f8e00ff */
[----:B------:R-:W-:-:S13]  /*13e20*/  ISETP.NE.AND P2, PT, R2, 0x3, PT ;  /* 0x000000030200780c */ /* 0x000fda0003f45270 */
[----:B------:R-:W-:Y:S05]  /*13e30*/  @!P2 BRA `(.L_x_4795) ;  /* 0x000000000004a947 */ /* 0x000fea0003800000 */
[----:B------:R-:W-:Y:S01]  /*13e40*/  BPT.TRAP 0x1 ;  /* 0x000000040000795c */ /* 0x000fe20000300000 */
.L_x_4795:
        /* <DEDUP_REMOVED lines=14> */
.L_x_4858:
[----:B------:R-:W1:Y:S02]  /*13f30*/  SYNCS.PHASECHK.TRANS64.TRYWAIT P0, [R7+URZ], R2 ;  /* 0x00000002070075a7 */ /* 0x000e64000800017f */
[----:B-1----:R-:W-:Y:S05]  /*13f40*/  @!P0 BRA `(.L_x_4797) ;  /* 0x00000018001c8947 */ /* 0x002fea0003800000 */
.L_x_4859:
[----:B------:R-:W-:Y:S05]  /*13f50*/  @!P2 BRA `(.L_x_4798) ;  /* 0x000000000004a947 */ /* 0x000fea0003800000 */
[----:B------:R-:W-:Y:S01]  /*13f60*/  BPT.TRAP 0x1 ;  /* 0x000000040000795c */ /* 0x000fe20000300000 */
.L_x_4798:
[----:B------:R-:W2:Y:S01]  /*13f70*/  LDL.LU R4, [R1+0x8] ;  /* 0x0000080001047983 */ /* 0x000ea20000300800 */
[----:B------:R-:W-:-:S04]  /*13f80*/  VIADD R0, R0, 0x28c60 ;  /* 0x00028c6000007836 */ /* 0x000fc80000000000 */
[----:B--2---:R-:W-:-:S04]  /*13f90*/  IMAD R4, R4, 0x8, R0 ;  /* 0x0000000804047824 */ /* 0x004fc800078e0200 */
[----:B------:R-:W2:Y:S02]  /*13fa0*/  SYNCS.PHASECHK.TRANS64.TRYWAIT P0, [R4+URZ], R5 ;  /* 0x00000005040075a7 */ /* 0x000ea4000800017f */
[----:B--2---:R-:W-:Y:S05]  /*13fb0*/  @!P0 BRA `(.L_x_4799) ;  /* 0x0000001800148947 */ /* 0x004fea0003800000 */
.L_x_4860:
[----:B------:R-:W-:-:S07]  /*13fc0*/  IMAD R3, R3, 0x8, R0 ;  /* 0x0000000803037824 */ /* 0x000fce00078e0200 */
.L_x_4800:
[----:B---3--:R3:W4:Y:S02]  /*13fd0*/  SYNCS.PHASECHK.TRANS64.TRYWAIT P0, [R3+URZ], R2 ;  /* 0x00000002030075a7 */ /* 0x008724000800017f */
[----:B----4-:R-:W-:Y:S05]  /*13fe0*/  @!P0 NANOSLEEP.SYNCS 0x989680 ;  /* 0x009896800000895d */ /* 0x010fea0003900000 */
[----:B------:R-:W4:Y:S02]  /*13ff0*/  @!P0 SYNCS.PHASECHK.TRANS64 P0, [R3+URZ], R2 ;  /* 0x00000002030085a7 */ /* 0x000f24000800007f */
[----:B----4-:R-:W-:Y:S05]  /*14000*/  @!P0 BRA `(.L_x_4800) ;  /* 0xfffffffc00f08947 */ /* 0x010fea000383ffff */
.L_x_4793:
[----:B------:R-:W-:Y:S05]  /*14010*/  BSYNC B0 ;  /* 0x0000000000007941 */ /* 0x000fea0003800000 */
.L_x_4792:
[----:B------:R-:W-:Y:S05]  /*14020*/  EXIT ;  /* 0x000000000000794d */ /* 0x000fea0003800000 */
.L_x_4611:
[----:B0-----:R-:W-:-:S04]  /*14030*/  IMAD.U32 R3, RZ, RZ, UR21 ;  /* 0x00000015ff037e24 */ /* 0x001fc8000f8e00ff */
[----:B------:R0:W1:Y:S03]  /*14040*/  SYNCS.PHASECHK.TRANS64.TRYWAIT P1, [R3+URZ+0x28c50], R0 ;  /* 0x028c5000030075a7 */ /* 0x000066000802017f */
[----:B-1----:R-:W-:Y:S05]  /*14050*/  @!P1 NANOSLEEP.SYNCS 0x989680 ;  /* 0x009896800000995d */ /* 0x002fea0003900000 */
[----:B------:R-:W1:Y:S02]  /*14060*/  @!P1 SYNCS.PHASECHK.TRANS64 P1, [R3+URZ+0x28c50], R0 ;  /* 0x028c5000030095a7 */ /* 0x000e64000802007f */
[----:B-1----:R-:W-:Y:S05]  /*14070*/  @!P1 BRA `(.L_x_4611) ;  /* 0xfffffffc00ec9947 */ /* 0x002fea000383ffff */
[----:B------:R-:W-:Y:S05]  /*14080*/  BRA `(.L_x_4801) ;  /* 0xfffffed800dc7947 */ /* 0x000fea000383ffff */
.L_x_4616:
[----:B-1----:R-:W-:-:S04]  /*14090*/  IMAD.U32 R3, RZ, RZ, UR21 ;  /* 0x00000015ff037e24 */ /* 0x002fc8000f8e00ff */
[----:B------:R1:W2:Y:S03]  /*140a0*/  SYNCS.PHASECHK.TRANS64.TRYWAIT P1, [R3+URZ+0x28c50], R0 ;  /* 0x028c5000030075a7 */ /* 0x0002a6000802017f */
[----:B--2---:R-:W-:Y:S05]  /*140b0*/  @!P1 NANOSLEEP.SYNCS 0x989680 ;  /* 0x009896800000995d */ /* 0x004fea0003900000 */
[----:B------:R-:W2:Y:S02]  /*140c0*/  @!P1 SYNCS.PHASECHK.TRANS64 P1, [R3+URZ+0x28c50], R0 ;  /* 0x028c5000030095a7 */ /* 0x000ea4000802007f */
[----:B--2---:R-:W-:Y:S05]  /*140d0*/  @!P1 BRA `(.L_x_4616) ;  /* 0xfffffffc00ec9947 */ /* 0x004fea000383ffff */
[----:B------:R-:W-:Y:S05]  /*140e0*/  BRA `(.L_x_4615) ;  /* 0xfffffee400d87947 */ /* 0x000fea000383ffff */
.L_x_4619:
[----:B0-----:R-:W-:-:S04]  /*140f0*/  IMAD.U32 R3, RZ, RZ, UR46 ;  /* 0x0000002eff037e24 */ /* 0x001fc8000f8e00ff */
[----:B------:R0:W1:Y:S03]  /*14100*/  SYNCS.PHASECHK.TRANS64.TRYWAIT P1, [R3+URZ+0x28c00], R0 ;  /* 0x028c0000030075a7 */ /* 0x000066000802017f */
[----:B-1----:R-:W-:Y:S05]  /*14110*/  @!P1 NANOSLEEP.SYNCS 0x989680 ;  /* 0x009896800000995d */ /* 0x002fea0003900000 */
[----:B------:R-:W1:Y:S02]  /*14120*/  @!P1 SYNCS.PHASECHK.TRANS64 P1, [R3+URZ+0x28c00], R0 ;  /* 0x028c0000030095a7 */ /* 0x000e64000802007f */
[----:B-1----:R-:W-:Y:S05]  /*14130*/  @!P1 BRA `(.L_x_4619) ;  /* 0xfffffffc00ec9947 */ /* 0x002fea000383ffff */
[----:B------:R-:W-:Y:S05]  /*14140*/  BRA `(.L_x_4802) ;  /* 0xfffffef800647947 */ /* 0x000fea000383ffff */
.L_x_4623:
[----:B--2---:R2:W3:Y:S02]  /*14150*/  SYNCS.PHASECHK.TRANS64.TRYWAIT P1, [R7+URZ+0x28c30], R8 ;  /* 0x028c3008070075a7 */ /* 0x0044e4000802017f */
[----:B---3--:R-:W-:Y:S05]  /*14160*/  @!P1 NANOSLEEP.SYNCS 0x989680 ;  /* 0x009896800000995d */ /* 0x008fea0003900000 */
[----:B------:R-:W3:Y:S02]  /*14170*/  @!P1 SYNCS.PHASECHK.TRANS64 P1, [R7+URZ+0x28c30], R8 ;  /* 0x028c3008070095a7 */ /* 0x000ee4000802007f */
[----:B---3--:R-:W-:Y:S05]  /*14180*/  @!P1 BRA `(.L_x_4623) ;  /* 0xfffffffc00f09947 */ /* 0x008fea000383ffff */
[----:B------:R-:W-:Y:S05]  /*14190*/  BRA `(.L_x_4622) ;  /* 0xfffffef800807947 */ /* 0x000fea000383ffff */
.L_x_4627:
[----:B--2---:R2:W3:Y:S02]  /*141a0*/  SYNCS.PHASECHK.TRANS64.TRYWAIT P3, [R7+URZ+0x28c50], R8 ;  /* 0x028c5008070075a7 */ /* 0x0044e4000806017f */
[----:B---3--:R-:W-:Y:S05]  /*141b0*/  @!P3 NANOSLEEP.SYNCS 0x989680 ;  /* 0x009896800000b95d */ /* 0x008fea0003900000 */
[----:B------:R-:W3:Y:S02]  /*141c0*/  @!P3 SYNCS.PHASECHK.TRANS64 P3, [R7+URZ+0x28c50], R8 ;  /* 0x028c50080700b5a7 */ /* 0x000ee4000806007f */
[----:B---3--:R-:W-:Y:S05]  /*141d0*/  @!P3 BRA `(.L_x_4627) ;  /* 0xfffffffc00f0b947 */ /* 0x008fea000383ffff */
[----:B------:R-:W-:Y:S05]  /*141e0*/  BRA `(.L_x_4626) ;  /* 0xffffff10000c7947 */ /* 0x000fea000383ffff */
.L_x_4632:
[----:B--2---:R-:W-:-:S04]  /*141f0*/  IMAD.U32 R6, RZ, RZ, UR25 ;  /* 0x00000019ff067e24 */ /* 0x004fc8000f8e00ff */
[----:B------:R2:W3:Y:S03]  /*14200*/  SYNCS.PHASECHK.TRANS64.TRYWAIT P3, [R6+URZ+0x28c30], R7 ;  /* 0x028c3007060075a7 */ /* 0x0004e6000806017f */
[----:B---3--:R-:W-:Y:S05]  /*14210*/  @!P3 NANOSLEEP.SYNCS 0x989680 ;  /* 0x009896800000b95d */ /* 0x008fea0003900000 */
[----:B------:R-:W3:Y:S02]  /*14220*/  @!P3 SYNCS.PHASECHK.TRANS64 P3, [R6+URZ+0x28c30], R7 ;  /* 0x028c30070600b5a7 */ /* 0x000ee4000806007f */
[----:B---3--:R-:W-:Y:S05]  /*14230*/  @!P3 BRA `(.L_x_4632) ;  /* 0xfffffffc00ecb947 */ /* 0x008fea000383ffff */
[----:B------:R-:W-:Y:S05]  /*14240*/  BRA `(.L_x_4631) ;  /* 0xffffff1400107947 */ /* 0x000fea000383ffff */
.L_x_4636:
[----:B--2---:R2:W3:Y:S02]  /*14250*/  SYNCS.PHASECHK.TRANS64.TRYWAIT P3, [R178+URZ+0x28c50], R7 ;  /* 0x028c5007b20075a7 */ /* 0x0044e4000806017f */
[----:B---3--:R-:W-:Y:S05]  /*14260*/  @!P3 NANOSLEEP.SYNCS 0x989680 ;  /* 0x009896800000b95d */ /* 0x008fea0003900000 */
[----:B------:R-:W3:Y:S02]  /*14270*/  @!P3 SYNCS.PHASECHK.TRANS64 P3, [R178+URZ+0x28c50], R7 ;  /* 0x028c5007b200b5a7 */ /* 0x000ee4000806007f */
[----:B---3--:R-:W-:Y:S05]  /*14280*/  @!P3 BRA `(.L_x_4636) ;  /* 0xfffffffc00f0b947 */ /* 0x008fea000383ffff */
[----:B------:R-:W-:Y:S05]  /*14290*/  BRA `(.L_x_4635) ;  /* 0xffffff3000847947 */ /* 0x000fea000383ffff */
.L_x_4642:
[----:B---3--:R-:W-:-:S04]  /*142a0*/  IMAD.U32 R6, RZ, RZ, UR24 ;  /* 0x00000018ff067e24 */ /* 0x008fc8000f8e00ff */
[----:B------:R3:W4:Y:S03]  /*142b0*/  SYNCS.PHASECHK.TRANS64.TRYWAIT P2, [R6+URZ+0x28c30], R7 ;  /* 0x028c3007060075a7 */ /* 0x000726000804017f */
[----:B----4-:R-:W-:Y:S05]  /*142c0*/  @!P2 NANOSLEEP.SYNCS 0x989680 ;  /* 0x009896800000a95d */ /* 0x010fea0003900000 */
[----:B------:R-:W4:Y:S02]  /*142d0*/  @!P2 SYNCS.PHASECHK.TRANS64 P2, [R6+URZ+0x28c30], R7 ;  /* 0x028c30070600a5a7 */ /* 0x000f24000804007f */
[----:B----4-:R-:W-:Y:S05]  /*142e0*/  @!P2 BRA `(.L_x_4642) ;  /* 0xfffffffc00eca947 */ /* 0x010fea000383ffff */
[----:B------:R-:W-:Y:S05]  /*142f0*/  BRA `(.L_x_4641) ;  /* 0xffffff3400707947 */ /* 0x000fea000383ffff */
.L_x_4646:
[----:B--2---:R2:W3:Y:S02]  /*14300*/  SYNCS.PHASECHK.TRANS64.TRYWAIT P2, [R170+URZ+0x28c50], R7 ;  /* 0x028c5007aa0075a7 */ /* 0x0044e4000804017f */
[----:B---3--:R-:W-:Y:S05]  /*14310*/  @!P2 NANOSLEEP.SYNCS 0x989680 ;  /* 0x009896800000a95d */ /* 0x008fea0003900000 */
[----:B------:R-:W3:Y:S02]  /*14320*/  @!P2 SYNCS.PHASECHK.TRANS64 P2, [R170+URZ+0x28c50], R7 ;  /* 0x028c5007aa00a5a7 */ /* 0x000ee4000804007f */
[----:B---3--:R-:W-:Y:S05]  /*14330*/  @!P2 BRA `(.L_x_4646) ;  /* 0xfffffffc00f0a947 */ /* 0x008fea000383ffff */
[----:B------:R-:W-:Y:S05]  /*14340*/  BRA `(.L_x_4645) ;  /* 0xffffff4c00947947 */ /* 0x000fea000383ffff */
.L_x_4682:
        /* <DEDUP_REMOVED lines=11> */
.L_x_4804:
[----:B------:R-:W-:Y:S05]  /*14400*/  BSYNC B0 ;  /* 0x0000000000007941 */ /* 0x000fea0003800000 */
.L_x_4803:
[----:B------:R-:W-:Y:S05]  /*14410*/  BRA `(.L_x_4805) ;  /* 0xffffffa000f07947 */ /* 0x000fea000383ffff */
.L_x_4684:
[----:B------:R-:W-:Y:S01]  /*14420*/  BSSY B0, `(.L_x_4806) ;  /* 0x0000006000007945 */ /* 0x000fe20003800000 */
[----:B------:R-:W-:-:S07]  /*14430*/  IMAD.MOV.U32 R15, RZ, RZ, -0x1 ;  /* 0xffffffffff0f7424 */ /* 0x000fce00078e00ff */
[----:B0123--:R-:W-:Y:S05]  /*14440*/  WARPSYNC.COLLECTIVE R15, `(.L_x_4807) ;  /* 0x000000000f0c7348 */ /* 0x00ffea0003c00000 */
[----:B------:R-:W-:Y:S02]  /*14450*/  ELECT P6, UR62, PT ;  /* 0x00000000003e782f */ /* 0x000fe400038c0000 */
[----:B------:R-:W-:Y:S01]  /*14460*/  MOV R14, UR62 ;  /* 0x0000003e000e7c02 */ /* 0x000fe20008000f00 */
[----:B0123--:R-:W-:Y:S10]  /*14470*/  ENDCOLLECTIVE ;  /* 0x000000000000791b */ /* 0x00fff40003800000 */
.L_x_4807:
[----:B------:R-:W-:Y:S05]  /*14480*/  BSYNC B0 ;  /* 0x0000000000007941 */ /* 0x000fea0003800000 */
.L_x_4806:
[----:B------:R-:W-:Y:S05]  /*14490*/  BRA `(.L_x_4808) ;  /* 0xffffffa000f87947 */ /* 0x000fea000383ffff */
.L_x_4686:
[----:B---3--:R3:W4:Y:S02]  /*144a0*/  SYNCS.PHASECHK.TRANS64.TRYWAIT P0, [R0+URZ+0x28c40], R2 ;  /* 0x028c4002000075a7 */ /* 0x008724000800017f */
[----:B----4-:R-:W-:Y:S05]  /*144b0*/  @!P0 NANOSLEEP.SYNCS 0x989680 ;  /* 0x009896800000895d */ /* 0x010fea0003900000 */
[----:B------:R-:W4:Y:S02]  /*144c0*/  @!P0 SYNCS.PHASECHK.TRANS64 P0, [R0+URZ+0x28c40], R2 ;  /* 0x028c4002000085a7 */ /* 0x000f24000800007f */
[----:B----4-:R-:W-:Y:S05]  /*144d0*/  @!P0 BRA `(.L_x_4686) ;  /* 0xfffffffc00f08947 */ /* 0x010fea000383ffff */
[----:B------:R-:W-:Y:S05]  /*144e0*/  BRA `(.L_x_4809) ;  /* 0xffffffa400647947 */ /* 0x000fea000383ffff */
.L_x_4690:
[----:B------:R-:W-:Y:S02]  /*144f0*/  IMAD.MOV.U32 R13, RZ, RZ, R2 ;  /* 0x000000ffff0d7224 */ /* 0x000fe400078e0002 */
[----:B------:R-:W-:Y:S02]  /*14500*/  IMAD.MOV.U32 R12, RZ, RZ, RZ ;  /* 0x000000ffff0c7224 */ /* 0x000fe400078e00ff */
[----:B------:R-:W-:Y:S02]  /*14510*/  IMAD.MOV.U32 R11, RZ, RZ, 0x181f ;  /* 0x0000181fff0b7424 */ /* 0x000fe400078e00ff */
[----:B------:R-:W-:Y:S02]  /*14520*/  IMAD.MOV.U32 R15, RZ, RZ, -0x1 ;  /* 0xffffffffff0f7424 */ /* 0x000fe400078e00ff */
[----:B-----5:R-:W-:Y:S02]  /*14530*/  IMAD R0, R6, R7, RZ ;  /* 0x0000000706007224 */ /* 0x020fe400078e02ff */
[----:B------:R-:W-:-:S07]  /*14540*/  IMAD R17, R17, 0x40, R8 ;  /* 0x0000004011117824 */ /* 0x000fce00078e0208 */
[----:B------:R-:W-:Y:S05]  /*14550*/  WARPSYNC.COLLECTIVE R15, `(.L_x_4810) ;  /* 0x000000000f087348 */ /* 0x000fea0003c00000 */
[----:B------:R0:W1:Y:S02]  /*14560*/  SHFL.IDX P6, R14, R13, R12, R11 ;  /* 0x0000000c0d0e7389 */ /* 0x00006400000c000b */
[----:B01----:R-:W-:Y:S01]  /*14570*/  ENDCOLLECTIVE ;  /* 0x000000000000791b */ /* 0x003fe20003800000 */
.L_x_4810:
[C---:B------:R-:W-:Y:S01]  /*14580*/  VIADD R7, R17.reuse, 0x10 ;  /* 0x0000001011077836 */ /* 0x040fe20000000000 */
[----:B------:R-:W-:Y:S01]  /*14590*/  ISETP.GE.AND P1, PT, R17, R0, PT ;  /* 0x000000001100720c */ /* 0x000fe20003f26270 */
[----:B------:R-:W-:Y:S02]  /*145a0*/  IMAD.MOV.U32 R13, RZ, RZ, R3 ;  /* 0x000000ffff0d7224 */ /* 0x000fe400078e0003 */
[----:B------:R-:W-:-:S10]  /*145b0*/  IMAD.MOV.U32 R4, RZ, RZ, R14 ;  /* 0x000000ffff047224 */ /* 0x000fd400078e000e */
[----:B------:R-:W-:Y:S05]  /*145c0*/  WARPSYNC.COLLECTIVE R15, `(.L_x_4811) ;  /* 0x000000000f087348 */ /* 0x000fea0003c00000 */
[----:B------:R0:W1:Y:S02]  /*145d0*/  SHFL.IDX P6, R14, R13, R12, R11 ;  /* 0x0000000c0d0e7389 */ /* 0x00006400000c000b */
[----:B01----:R-:W-:Y:S01]  /*145e0*/  ENDCOLLECTIVE ;  /* 0x000000000000791b */ /* 0x003fe20003800000 */
.L_x_4811:
[----:B------:R-:W-:Y:S02]  /*145f0*/  IMAD.MOV.U32 R13, RZ, RZ, R2 ;  /* 0x000000ffff0d7224 */ /* 0x000fe400078e0002 */
[----:B------:R-:W-:Y:S02]  /*14600*/  IMAD.MOV.U32 R12, RZ, RZ, 0x1 ;  /* 0x00000001ff0c7424 */ /* 0x000fe400078e00ff */
[----:B------:R-:W-:-:S07]  /*14610*/  IMAD.MOV.U32 R5, RZ, RZ, R14 ;  /* 0x000000ffff057224 */ /* 0x000fce00078e000e */
[----:B------:R-:W-:Y:S05]  /*14620*/  WARPSYNC.COLLECTIVE R15, `(.L_x_4812) ;  /* 0x000000000f087348 */ /* 0x000fea0003c00000 */
[----:B------:R0:W1:Y:S02]  /*14630*/  SHFL.IDX P6, R14, R13, R12, R11 ;  /* 0x0000000c0d0e7389 */ /* 0x00006400000c000b */
[----:B01----:R-:W-:Y:S01]  /*14640*/  ENDCOLLECTIVE ;  /* 0x000000000000791b */ /* 0x003fe20003800000 */
.L_x_4812:
        /* <DEDUP_REMOVED lines=15> */
.L_x_4813:
[----:B------:R-:W-:Y:S02]  /*14740*/  IMAD.MOV.U32 R13, RZ, RZ, R2 ;  /* 0x000000ffff0d7224 */ /* 0x000fe400078e0002 */
[----:B------:R-:W-:Y:S02]  /*14750*/  IMAD.MOV.U32 R12, RZ, RZ, 0x2 ;  /* 0x00000002ff0c7424 */ /* 0x000fe400078e00ff */
[----:B------:R-:W-:-:S07]  /*14760*/  IMAD.MOV.U32 R5, RZ, RZ, R14 ;  /* 0x000000ffff057224 */ /* 0x000fce00078e000e */
[----:B------:R-:W-:Y:S05]  /*14770*/  WARPSYNC.COLLECTIVE R15, `(.L_x_4814) ;  /* 0x000000000f087348 */ /* 0x000fea0003c00000 */
[----:B------:R0:W1:Y:S02]  /*14780*/  SHFL.IDX P6, R14, R13, R12, R11 ;  /* 0x0000000c0d0e7389 */ /* 0x00006400000c000b */
[----:B01----:R-:W-:Y:S01]  /*14790*/  ENDCOLLECTIVE ;  /* 0x000000000000791b */ /* 0x003fe20003800000 */
.L_x_4814:
        /* <DEDUP_REMOVED lines=10> */
[----:B0-----:R-:W-:-:S05]  /*14840*/  VIADD R4, R17, 0x20 ;  /* 0x0000002011047836 */ /* 0x001fca0000000000 */
[----:B------:R-:W-:Y:S01]  /*14850*/  ISETP.GE.AND P1, PT, R4, R0, PT ;  /* 0x000000000400720c */ /* 0x000fe20003f26270 */
[----:B------:R-:W-:-:S12]  /*14860*/  IMAD.MOV.U32 R4, RZ, RZ, R14 ;  /* 0x000000ffff047224 */ /* 0x000fd800078e000e */
[----:B------:R-:W-:Y:S05]  /*14870*/  WARPSYNC.COLLECTIVE R15, `(.L_x_4815) ;  /* 0x000000000f087348 */ /* 0x000fea0003c00000 */
[----:B------:R0:W1:Y:S02]  /*14880*/  SHFL.IDX P6, R14, R13, R12, R11 ;  /* 0x0000000c0d0e7389 */ /* 0x00006400000c000b */
[----:B01----:R-:W-:Y:S01]  /*14890*/  ENDCOLLECTIVE ;  /* 0x000000000000791b */ /* 0x003fe20003800000 */
.L_x_4815:
[----:B------:R-:W-:Y:S02]  /*148a0*/  IMAD.MOV.U32 R13, RZ, RZ, R2 ;  /* 0x000000ffff0d7224 */ /* 0x000fe400078e0002 */
[----:B------:R-:W-:Y:S02]  /*148b0*/  IMAD.MOV.U32 R12, RZ, RZ, 0x3 ;  /* 0x00000003ff0c7424 */ /* 0x000fe400078e00ff */
[----:B------:R-:W-:-:S07]  /*148c0*/  IMAD.MOV.U32 R5, RZ, RZ, R14 ;  /* 0x000000ffff057224 */ /* 0x000fce00078e000e */
[----:B------:R-:W-:Y:S05]  /*148d0*/  WARPSYNC.COLLECTIVE R15, `(.L_x_4816) ;  /* 0x000000000f087348 */ /* 0x000fea0003c00000 */
[----:B------:R0:W1:Y:S02]  /*148e0*/  SHFL.IDX P6, R14, R13, R12, R11 ;  /* 0x0000000c0d0e7389 */ /* 0x00006400000c000b */
[----:B01----:R-:W-:Y:S01]  /*148f0*/  ENDCOLLECTIVE ;  /* 0x000000000000791b */ /* 0x003fe20003800000 */
.L_x_4816:
        /* <DEDUP_REMOVED lines=14> */
.L_x_4817:
[----:B------:R-:W-:Y:S01]  /*149e0*/  IMAD.MOV.U32 R3, RZ, RZ, R14 ;  /* 0x000000ffff037224 */ /* 0x000fe200078e000e */
[----:B------:R-:W-:Y:S06]  /*149f0*/  BRA `(.L_x_4818) ;  /* 0xffffffa800d07947 */ /* 0x000fec000383ffff */
.L_x_4693:
[----:B0-----:R-:W2:Y:S02]  /*14a00*/  LDL R2, [R1+0x4] ;  /* 0x0000040001027983 */ /* 0x001ea40000100800 */
[----:B--2---:R0:W1:Y:S02]  /*14a10*/  SYNCS.PHASECHK.TRANS64.TRYWAIT P0, [R2+URZ+0x28c20], R0 ;  /* 0x028c2000020075a7 */ /* 0x004064000800017f */
[----:B-1----:R-:W-:Y:S05]  /*14a20*/  @!P0 NANOSLEEP.SYNCS 0x989680 ;  /* 0x009896800000895d */ /* 0x002fea0003900000 */
[----:B------:R-:W1:Y:S02]  /*14a30*/  @!P0 SYNCS.PHASECHK.TRANS64 P0, [R2+URZ+0x28c20], R0 ;  /* 0x028c2000020085a7 */ /* 0x000e64000800007f */
[----:B-1----:R-:W-:Y:S05]  /*14a40*/  @!P0 BRA `(.L_x_4693) ;  /* 0xfffffffc00ec8947 */ /* 0x002fea000383ffff */
[----:B------:R-:W-:Y:S05]  /*14a50*/  BRA `(.L_x_4819) ;  /* 0xffffffac00307947 */ /* 0x000fea000383ffff */
.L_x_4697:
[----:B0-----:R0:W1:Y:S02]  /*14a60*/  SYNCS.PHASECHK.TRANS64.TRYWAIT P0, [R0+URZ+0x28c60], R2 ;  /* 0x028c6002000075a7 */ /* 0x001064000800017f */
[----:B-1----:R-:W-:Y:S05]  /*14a70*/  @!P0 NANOSLEEP.SYNCS 0x989680 ;  /* 0x009896800000895d */ /* 0x002fea0003900000 */
[----:B------:R-:W1:Y:S02]  /*14a80*/  @!P0 SYNCS.PHASECHK.TRANS64 P0, [R0+URZ+0x28c60], R2 ;  /* 0x028c6002000085a7 */ /* 0x000e64000800007f */
[----:B-1----:R-:W-:Y:S05]  /*14a90*/  @!P0 BRA `(.L_x_4697) ;  /* 0xfffffffc00f08947 */ /* 0x002fea000383ffff */
[----:B------:R-:W-:Y:S05]  /*14aa0*/  BRA `(.L_x_4820) ;  /* 0xffffffac00607947 */ /* 0x000fea000383ffff */
.L_x_4716:
[----:B-1----:R1:W2:Y:S02]  /*14ab0*/  SYNCS.PHASECHK.TRANS64.TRYWAIT P0, [R3+URZ+0x28c40], R2 ;  /* 0x028c4002030075a7 */ /* 0x0022a4000800017f */
[----:B--2---:R-:W-:Y:S05]  /*14ac0*/  @!P0 NANOSLEEP.SYNCS 0x989680 ;  /* 0x009896800000895d */ /* 0x004fea0003900000 */
[----:B------:R-:W2:Y:S02]  /*14ad0*/  @!P0 SYNCS.PHASECHK.TRANS64 P0, [R3+URZ+0x28c40], R2 ;  /* 0x028c4002030085a7 */ /* 0x000ea4000800007f */
[----:B--2---:R-:W-:Y:S05]  /*14ae0*/  @!P0 BRA `(.L_x_4716) ;  /* 0xfffffffc00f08947 */ /* 0x004fea000383ffff */
[----:B------:R-:W-:Y:S05]  /*14af0*/  BRA `(.L_x_4821) ;  /* 0xffffffb800847947 */ /* 0x000fea000383ffff */
.L_x_4721:
[----:B0-----:R0:W2:Y:S02]  /*14b00*/  SYNCS.PHASECHK.TRANS64.TRYWAIT P0, [R3+URZ+0x28c60], R2 ;  /* 0x028c6002030075a7 */ /* 0x0010a4000800017f */
[----:B--2---:R-:W-:Y:S05]  /*14b10*/  @!P0 NANOSLEEP.SYNCS 0x989680 ;  /* 0x009896800000895d */ /* 0x004fea0003900000 */
[----:B------:R-:W2:Y:S02]  /*14b20*/  @!P0 SYNCS.PHASECHK.TRANS64 P0, [R3+URZ+0x28c60], R2 ;  /* 0x028c6002030085a7 */ /* 0x000ea4000800007f */
[----:B--2---:R-:W-:Y:S05]  /*14b30*/  @!P0 BRA `(.L_x_4721) ;  /* 0xfffffffc00f08947 */ /* 0x004fea000383ffff */
[----:B------:R-:W-:Y:S05]  /*14b40*/  BRA `(.L_x_4822) ;  /* 0xffffffbc000c7947 */ /* 0x000fea000383ffff */
.L_x_4736:
[----:B0-----:R0:W1:Y:S02]  /*14b50*/  SYNCS.PHASECHK.TRANS64.TRYWAIT P0, [R4+URZ+0x28c40], R2 ;  /* 0x028c4002040075a7 */ /* 0x001064000800017f */
[----:B-1----:R-:W-:Y:S05]  /*14b60*/  @!P0 NANOSLEEP.SYNCS 0x989680 ;  /* 0x009896800000895d */ /* 0x002fea0003900000 */
[----:B------:R-:W1:Y:S02]  /*14b70*/  @!P0 SYNCS.PHASECHK.TRANS64 P0, [R4+URZ+0x28c40], R2 ;  /* 0x028c4002040085a7 */ /* 0x000e64000800007f */
[----:B-1----:R-:W-:Y:S05]  /*14b80*/  @!P0 BRA `(.L_x_4736) ;  /* 0xfffffffc00f08947 */ /* 0x002fea000383ffff */
[----:B------:R-:W-:Y:S05]  /*14b90*/  BRA `(.L_x_4823) ;  /* 0xffffffc800147947 */ /* 0x000fea000383ffff */
.L_x_4741:
[----:B-1----:R1:W2:Y:S02]  /*14ba0*/  SYNCS.PHASECHK.TRANS64.TRYWAIT P0, [R4+URZ+0x28c60], R2 ;  /* 0x028c6002040075a7 */ /* 0x0022a4000800017f */
[----:B--2---:R-:W-:Y:S05]  /*14bb0*/  @!P0 NANOSLEEP.SYNCS 0x989680 ;  /* 0x009896800000895d */ /* 0x004fea0003900000 */
[----:B------:R-:W2:Y:S02]  /*14bc0*/  @!P0 SYNCS.PHASECHK.TRANS64 P0, [R4+URZ+0x28c60], R2 ;  /* 0x028c6002040085a7 */ /* 0x000ea4000800007f */
[----:B--2---:R-:W-:Y:S05]  /*14bd0*/  @!P0 BRA `(.L_x_4741) ;  /* 0xfffffffc00f08947 */ /* 0x004fea000383ffff */
[----:B------:R-:W-:Y:S05]  /*14be0*/  BRA `(.L_x_4824) ;  /* 0xffffffc800987947 */ /* 0x000fea000383ffff */
.L_x_4756:
[----:B-1----:R1:W2:Y:S02]  /*14bf0*/  SYNCS.PHASECHK.TRANS64.TRYWAIT P0, [R4+URZ+0x28c40], R2 ;  /* 0x028c4002040075a7 */ /* 0x0022a4000800017f */
[----:B--2---:R-:W-:Y:S05]  /*14c00*/  @!P0 NANOSLEEP.SYNCS 0x989680 ;  /* 0x009896800000895d */ /* 0x004fea0003900000 */
[----:B------:R-:W2:Y:S02]  /*14c10*/  @!P0 SYNCS.PHASECHK.TRANS64 P0, [R4+URZ+0x28c40], R2 ;  /* 0x028c4002040085a7 */ /* 0x000ea4000800007f */
[----:B--2---:R-:W-:Y:S05]  /*14c20*/  @!P0 BRA `(.L_x_4756) ;  /* 0xfffffffc00f08947 */ /* 0x004fea000383ffff */
[----:B------:R-:W-:Y:S05]  /*14c30*/  BRA `(.L_x_4825) ;  /* 0xffffffd400847947 */ /* 0x000fea000383ffff */
.L_x_4761:
[----:B0-----:R0:W2:Y:S02]  /*14c40*/  SYNCS.PHASECHK.TRANS64.TRYWAIT P0, [R4+URZ+0x28c60], R2 ;  /* 0x028c6002040075a7 */ /* 0x0010a4000800017f */
[----:B--2---:R-:W-:Y:S05]  /*14c50*/  @!P0 NANOSLEEP.SYNCS 0x989680 ;  /* 0x009896800000895d */ /* 0x004fea0003900000 */
[----:B------:R-:W2:Y:S02]  /*14c60*/  @!P0 SYNCS.PHASECHK.TRANS64 P0, [R4+URZ+0x28c60], R2 ;  /* 0x028c6002040085a7 */ /* 0x000ea4000800007f */
[----:B--2---:R-:W-:Y:S05]  /*14c70*/  @!P0 BRA `(.L_x_4761) ;  /* 0xfffffffc00f08947 */ /* 0x004fea000383ffff */
[----:B------:R-:W-:Y:S05]  /*14c80*/  BRA `(.L_x_4826) ;  /* 0xffffffd8000c7947 */ /* 0x000fea000383ffff */
.L_x_4777:
        /* <DEDUP_REMOVED lines=8> */
.L_x_4828:
[----:B------:R-:W-:Y:S05]  /*14d10*/  BSYNC B0 ;  /* 0x0000000000007941 */ /* 0x000fea0003800000 */
.L_x_4827:
        /* <DEDUP_REMOVED lines=9> */
.L_x_4829:
        /* <DEDUP_REMOVED lines=18> */
.L_x_4830:
[----:B------:R-:W-:Y:S01]  /*14ed0*/  IMAD.MOV.U32 R12, RZ, RZ, 0x2 ;  /* 0x00000002ff0c7424 */ /* 0x000fe200078e00ff */
[----:B------:R-:W-:-:S05]  /*14ee0*/  SEL R5, R14, RZ, P1 ;  /* 0x000000ff0e057207 */ /* 0x000fca0000800000 */
[----:B------:R-:W-:-:S04]  /*14ef0*/  IMAD.IADD R3, R2, 0x1, R5 ;  /* 0x0000000102037824 */ /* 0x000fc800078e0205 */
[----:B------:R-:W-:-:S07]  /*14f00*/  IMAD.MOV.U32 R13, RZ, RZ, R3 ;  /* 0x000000ffff0d7224 */ /* 0x000fce00078e0003 */
[----:B------:R-:W-:Y:S05]  /*14f10*/  WARPSYNC.COLLECTIVE R15, `(.L_x_4831) ;  /* 0x000000000f087348 */ /* 0x000fea0003c00000 */
[----:B------:R0:W1:Y:S02]  /*14f20*/  SHFL.UP P6, R14, R13, R12, R11 ;  /* 0x0400000c0d0e7389 */ /* 0x00006400000c000b */
[----:B01----:R-:W-:Y:S01]  /*14f30*/  ENDCOLLECTIVE ;  /* 0x000000000000791b */ /* 0x003fe20003800000 */
.L_x_4831:
[----:B------:R-:W-:Y:S01]  /*14f40*/  IMAD.MOV.U32 R12, RZ, RZ, 0x4 ;  /* 0x00000004ff0c7424 */ /* 0x000fe200078e00ff */
[----:B------:R-:W-:-:S05]  /*14f50*/  SEL R14, R14, RZ, P2 ;  /* 0x000000ff0e0e7207 */ /* 0x000fca0001000000 */
[----:B------:R-:W-:-:S04]  /*14f60*/  IMAD.IADD R3, R3, 0x1, R14 ;  /* 0x0000000103037824 */ /* 0x000fc800078e020e */
[----:B------:R-:W-:-:S07]  /*14f70*/  IMAD.MOV.U32 R13, RZ, RZ, R3 ;  /* 0x000000ffff0d7224 */ /* 0x000fce00078e0003 */
[----:B------:R-:W-:Y:S05]  /*14f80*/  WARPSYNC.COLLECTIVE R15, `(.L_x_4832) ;  /* 0x000000000f087348 */ /* 0x000fea0003c00000 */
[----:B------:R0:W1:Y:S02]  /*14f90*/  SHFL.UP P6, R14, R13, R12, R11 ;  /* 0x0400000c0d0e7389 */ /* 0x00006400000c000b */
[----:B01----:R-:W-:Y:S01]  /*14fa0*/  ENDCOLLECTIVE ;  /* 0x000000000000791b */ /* 0x003fe20003800000 */
.L_x_4832:
[----:B------:R-:W-:Y:S01]  /*14fb0*/  IMAD.MOV.U32 R12, RZ, RZ, 0x8 ;  /* 0x00000008ff0c7424 */ /* 0x000fe200078e00ff */
[----:B------:R-:W-:-:S05]  /*14fc0*/  SEL R14, R14, RZ, P3 ;  /* 0x000000ff0e0e7207 */ /* 0x000fca0001800000 */
[----:B------:R-:W-:-:S04]  /*14fd0*/  IMAD.IADD R3, R3, 0x1, R14 ;  /* 0x0000000103037824 */ /* 0x000fc800078e020e */
[----:B------:R-:W-:-:S07]  /*14fe0*/  IMAD.MOV.U32 R13, RZ, RZ, R3 ;  /* 0x000000ffff0d7224 */ /* 0x000fce00078e0003 */
[----:B------:R-:W-:Y:S05]  /*14ff0*/  WARPSYNC.COLLECTIVE R15, `(.L_x_4833) ;  /* 0x000000000f087348 */ /* 0x000fea0003c00000 */
[----:B------:R0:W1:Y:S02]  /*15000*/  SHFL.UP P6, R14, R13, R12, R11 ;  /* 0x0400000c0d0e7389 */ /* 0x00006400000c000b */
[----:B01----:R-:W-:Y:S01]  /*15010*/  ENDCOLLECTIVE ;  /* 0x000000000000791b */ /* 0x003fe20003800000 */
.L_x_4833:
[----:B------:R-:W-:Y:S01]  /*15020*/  IMAD.MOV.U32 R12, RZ, RZ, 0x10 ;  /* 0x00000010ff0c7424 */ /* 0x000fe200078e00ff */
[----:B------:R-:W-:-:S05]  /*15030*/  SEL R14, R14, RZ, P4 ;  /* 0x000000ff0e0e7207 */ /* 0x000fca0002000000 */
[----:B------:R-:W-:-:S04]  /*15040*/  IMAD.IADD R3, R3, 0x1, R14 ;  /* 0x0000000103037824 */ /* 0x000fc800078e020e */
[----:B------:R-:W-:-:S07]  /*15050*/  IMAD.MOV.U32 R13, RZ, RZ, R3 ;  /* 0x000000ffff0d7224 */ /* 0x000fce00078e0003 */
[----:B------:R-:W-:Y:S05]  /*15060*/  WARPSYNC.COLLECTIVE R15, `(.L_x_4834) ;  /* 0x000000000f087348 */ /* 0x000fea0003c00000 */
[----:B------:R0:W1:Y:S02]  /*15070*/  SHFL.UP P6, R14, R13, R12, R11 ;  /* 0x0400000c0d0e7389 */ /* 0x00006400000c000b */
[----:B01----:R-:W-:Y:S01]  /*15080*/  ENDCOLLECTIVE ;  /* 0x000000000000791b */ /* 0x003fe20003800000 */
.L_x_4834:
        /* <DEDUP_REMOVED lines=8> */
.L_x_4835:
[----:B------:R-:W-:Y:S05]  /*15110*/  BRA `(.L_x_4836) ;  /* 0xffffffe0007c7947 */ /* 0x000fea000383ffff */
.L_x_4782:
        /* <DEDUP_REMOVED lines=8> */
.L_x_4838:
[----:B------:R-:W-:Y:S05]  /*151a0*/  BSYNC B0 ;  /* 0x0000000000007941 */ /* 0x000fea0003800000 */
.L_x_4837:
        /* <DEDUP_REMOVED lines=8> */
.L_x_4839:
[----:B------:R-:W-:Y:S01]  /*15230*/  IMAD.MOV.U32 R12, RZ, RZ, 0x4 ;  /* 0x00000004ff0c7424 */ /* 0x000fe200078e00ff */
[----:B------:R-:W-:-:S05]  /*15240*/  SEL R4, R14, RZ, P2 ;  /* 0x000000ff0e047207 */ /* 0x000fca0001000000 */
[----:B------:R-:W-:-:S04]  /*15250*/  IMAD.IADD R4, R13, 0x1, R4 ;  /* 0x000000010d047824 */ /* 0x000fc800078e0204 */
[----:B------:R-:W-:-:S07]  /*15260*/  IMAD.MOV.U32 R13, RZ, RZ, R4 ;  /* 0x000000ffff0d7224 */ /* 0x000fce00078e0004 */
[----:B------:R-:W-:Y:S05]  /*15270*/  WARPSYNC.COLLECTIVE R15, `(.L_x_4840) ;  /* 0x000000000f087348 */ /* 0x000fea0003c00000 */
[----:B------:R0:W1:Y:S02]  /*15280*/  SHFL.UP P6, R14, R13, R12, R11 ;  /* 0x0400000c0d0e7389 */ /* 0x00006400000c000b */
[----:B01----:R-:W-:Y:S01]  /*15290*/  ENDCOLLECTIVE ;  /* 0x000000000000791b */ /* 0x003fe20003800000 */
.L_x_4840:
[----:B------:R-:W-:Y:S01]  /*152a0*/  IMAD.MOV.U32 R12, RZ, RZ, 0x8 ;  /* 0x00000008ff0c7424 */ /* 0x000fe200078e00ff */
[----:B------:R-:W-:-:S05]  /*152b0*/  SEL R5, R14, RZ, P3 ;  /* 0x000000ff0e057207 */ /* 0x000fca0001800000 */
[----:B------:R-:W-:-:S04]  /*152c0*/  IMAD.IADD R5, R4, 0x1, R5 ;  /* 0x0000000104057824 */ /* 0x000fc800078e0205 */
[----:B------:R-:W-:-:S07]  /*152d0*/  IMAD.MOV.U32 R13, RZ, RZ, R5 ;  /* 0x000000ffff0d7224 */ /* 0x000fce00078e0005 */
[----:B------:R-:W-:Y:S05]  /*152e0*/  WARPSYNC.COLLECTIVE R15, `(.L_x_4841) ;  /* 0x000000000f087348 */ /* 0x000fea0003c00000 */
[----:B------:R0:W1:Y:S02]  /*152f0*/  SHFL.UP P6, R14, R13, R12, R11 ;  /* 0x0400000c0d0e7389 */ /* 0x00006400000c000b */
[----:B01----:R-:W-:Y:S01]  /*15300*/  ENDCOLLECTIVE ;  /* 0x000000000000791b */ /* 0x003fe20003800000 */
.L_x_4841:
[----:B------:R-:W-:Y:S01]  /*15310*/  IMAD.MOV.U32 R12, RZ, RZ, 0x10 ;  /* 0x00000010ff0c7424 */ /* 0x000fe200078e00ff */
[----:B------:R-:W-:-:S05]  /*15320*/  SEL R6, R14, RZ, P4 ;  /* 0x000000ff0e067207 */ /* 0x000fca0002000000 */
[----:B------:R-:W-:-:S04]  /*15330*/  IMAD.IADD R6, R5, 0x1, R6 ;  /* 0x0000000105067824 */ /* 0x000fc800078e0206 */
[----:B------:R-:W-:-:S07]  /*15340*/  IMAD.MOV.U32 R13, RZ, RZ, R6 ;  /* 0x000000ffff0d7224 */ /* 0x000fce00078e0006 */
[----:B------:R-:W-:Y:S05]  /*15350*/  WARPSYNC.COLLECTIVE R15, `(.L_x_4842) ;  /* 0x000000000f087348 */ /* 0x000fea0003c00000 */
[----:B------:R0:W1:Y:S02]  /*15360*/  SHFL.UP P6, R14, R13, R12, R11 ;  /* 0x0400000c0d0e7389 */ /* 0x00006400000c000b */
[----:B01----:R-:W-:Y:S01]  /*15370*/  ENDCOLLECTIVE ;  /* 0x000000000000791b */ /* 0x003fe20003800000 */
.L_x_4842:
        /* <DEDUP_REMOVED lines=8> */
.L_x_4843:
[----:B------:R-:W-:Y:S05]  /*15400*/  BRA `(.L_x_4844) ;  /* 0xffffffe0005c7947 */ /* 0x000fea000383ffff */
.L_x_4784:
[----:B------:R-:W-:Y:S01]  /*15410*/  BSSY B0, `(.L_x_4845) ;  /* 0x0000006000007945 */ /* 0x000fe20003800000 */
[----:B------:R-:W-:Y:S01]  /*15420*/  PLOP3.LUT P6, PT, P6, PT, PT, 0x8, 0x0 ;  /* 0x000000000000781c */ /* 0x000fe200037ce170 */
[----:B------:R-:W-:-:S12]  /*15430*/  IMAD.MOV.U32 R15, RZ, RZ, -0x1 ;  /* 0xffffffffff0f7424 */ /* 0x000fd800078e00ff */
[----:B01---5:R-:W-:Y:S05]  /*15440*/  WARPSYNC.COLLECTIVE R15, `(.L_x_4846) ;  /* 0x000000000f087348 */ /* 0x023fea0003c00000 */
[----:B------:R-:W-:Y:S01]  /*15450*/  VOTE.ANY R14, PT, P6 ;  /* 0x00000000000e7806 */ /* 0x000fe200030e0100 */
[----:B01---5:R-:W-:Y:S06]  /*15460*/  ENDCOLLECTIVE ;  /* 0x000000000000791b */ /* 0x023fec0003800000 */
.L_x_4846:
[----:B------:R-:W-:Y:S05]  /*15470*/  BSYNC B0 ;  /* 0x0000000000007941 */ /* 0x000fea0003800000 */
.L_x_4845:
        /* <DEDUP_REMOVED lines=9> */
.L_x_4847:
[----:B------:R-:W-:Y:S01]  /*15510*/  IMAD.MOV.U32 R17, RZ, RZ, R14 ;  /* 0x000000ffff117224 */ /* 0x000fe200078e000e */
[----:B------:R-:W-:Y:S06]  /*15520*/  BRA `(.L_x_4848) ;  /* 0xffffffe0004c7947 */ /* 0x000fec000383ffff */
.L_x_4786:
[----:B------:R-:W-:Y:S01]  /*15530*/  BSSY B0, `(.L_x_4849) ;  /* 0x0000007000007945 */ /* 0x000fe20003800000 */
[----:B------:R-:W-:Y:S02]  /*15540*/  IMAD.MOV.U32 R13, RZ, RZ, R3 ;  /* 0x000000ffff0d7224 */ /* 0x000fe400078e0003 */
[----:B------:R-:W-:Y:S02]  /*15550*/  IMAD.MOV.U32 R11, RZ, RZ, 0x1f ;  /* 0x0000001fff0b7424 */ /* 0x000fe400078e00ff */
[----:B------:R-:W-:-:S07]  /*15560*/  IMAD.MOV.U32 R15, RZ, RZ, -0x1 ;  /* 0xffffffffff0f7424 */ /* 0x000fce00078e00ff */
[----:B0123-5:R-:W-:Y:S05]  /*15570*/  WARPSYNC.COLLECTIVE R15, `(.L_x_4850) ;  /* 0x000000000f087348 */ /* 0x02ffea0003c00000 */
[----:B------:R4:W0:Y:S02]  /*15580*/  SHFL.IDX P6, R14, R13, R12, R11 ;  /* 0x0000000c0d0e7389 */ /* 0x00082400000c000b */
[----:B012345:R-:W-:Y:S01]  /*15590*/  ENDCOLLECTIVE ;  /* 0x000000000000791b */ /* 0x03ffe20003800000 */
.L_x_4850:
[----:B------:R-:W-:Y:S05]  /*155a0*/  BSYNC B0 ;  /* 0x0000000000007941 */ /* 0x000fea0003800000 */
.L_x_4849:
[----:B------:R-:W-:Y:S01]  /*155b0*/  IMAD.MOV.U32 R5, RZ, RZ, R14 ;  /* 0x000000ffff057224 */ /* 0x000fe200078e000e */
[----:B------:R-:W-:Y:S06]  /*155c0*/  BRA `(.L_x_4785) ;  /* 0xffffffe000407947 */ /* 0x000fec000383ffff */
.L_x_4790:
[----:B-1----:R1:W2:Y:S02]  /*155d0*/  SYNCS.PHASECHK.TRANS64.TRYWAIT P0, [R0+URZ+0x28c20], R3 ;  /* 0x028c2003000075a7 */ /* 0x0022a4000800017f */
[----:B--2---:R-:W-:Y:S05]  /*155e0*/  @!P0 NANOSLEEP.SYNCS 0x989680 ;  /* 0x009896800000895d */ /* 0x004fea0003900000 */
[----:B------:R-:W2:Y:S02]  /*155f0*/  @!P0 SYNCS.PHASECHK.TRANS64 P0, [R0+URZ+0x28c20], R3 ;  /* 0x028c2003000085a7 */ /* 0x000ea4000800007f */
[----:B--2---:R-:W-:Y:S05]  /*15600*/  @!P0 BRA `(.L_x_4790) ;  /* 0xfffffffc00f08947 */ /* 0x004fea000383ffff */
[----:B------:R-:W-:Y:S05]  /*15610*/  BRA `(.L_x_4851) ;  /* 0xffffffe400c07947 */ /* 0x000fea000383ffff */
.L_x_4791:
        /* <DEDUP_REMOVED lines=8> */
[----:B01---5:R-:W-:Y:S05]  /*156a0*/  WARPSYNC.COLLECTIVE R15, `(.L_x_4853) ;  /* 0x000000000f087348 */ /* 0x023fea0003c00000 */
[----:B------:R2:W3:Y:S02]  /*156b0*/  SHFL.IDX P6, R14, R13, R12, R11 ;  /* 0x0000000c0d0e7389 */ /* 0x0004e400000c000b */
[----:B0123-5:R-:W-:Y:S01]  /*156c0*/  ENDCOLLECTIVE ;  /* 0x000000000000791b */ /* 0x02ffe20003800000 */
.L_x_4853:
[----:B------:R-:W-:Y:S05]  /*156d0*/  BSYNC B0 ;  /* 0x0000000000007941 */ /* 0x000fea0003800000 */
.L_x_4852:
[----:B------:R-:W-:Y:S05]  /*156e0*/  BRA `(.L_x_4854) ;  /* 0xffffffe400a87947 */ /* 0x000fea000383ffff */
.L_x_4794:
[----:B------:R-:W-:Y:S01]  /*156f0*/  BSSY B1, `(.L_x_4855) ;  /* 0x0000006000017945 */ /* 0x000fe20003800000 */
[----:B------:R-:W-:-:S07]  /*15700*/  IMAD.MOV.U32 R15, RZ, RZ, -0x1 ;  /* 0xffffffffff0f7424 */ /* 0x000fce00078e00ff */
[----:B012--5:R-:W-:Y:S05]  /*15710*/  WARPSYNC.COLLECTIVE R15, `(.L_x_4856) ;  /* 0x000000000f0c7348 */ /* 0x027fea0003c00000 */
[----:B------:R-:W-:Y:S02]  /*15720*/  ELECT P6, UR62, PT ;  /* 0x00000000003e782f */ /* 0x000fe400038c0000 */
[----:B------:R-:W-:Y:S01]  /*15730*/  MOV R14, UR62 ;  /* 0x0000003e000e7c02 */ /* 0x000fe20008000f00 */
[----:B012--5:R-:W-:Y:S10]  /*15740*/  ENDCOLLECTIVE ;  /* 0x000000000000791b */ /* 0x027ff40003800000 */
.L_x_4856:
[----:B------:R-:W-:Y:S05]  /*15750*/  BSYNC B1 ;  /* 0x0000000000017941 */ /* 0x000fea0003800000 */
.L_x_4855:
[----:B------:R-:W-:Y:S05]  /*15760*/  BRA `(.L_x_4857) ;  /* 0xffffffe400a07947 */ /* 0x000fea000383ffff */
.L_x_4796:
[----:B0-----:R0:W1:Y:S02]  /*15770*/  SYNCS.PHASECHK.TRANS64.TRYWAIT P0, [R6+URZ], R5 ;  /* 0x00000005060075a7 */ /* 0x001064000800017f */
[----:B-1----:R-:W-:Y:S05]  /*15780*/  @!P0 NANOSLEEP.SYNCS 0x989680 ;  /* 0x009896800000895d */ /* 0x002fea0003900000 */
[----:B------:R-:W1:Y:S02]  /*15790*/  @!P0 SYNCS.PHASECHK.TRANS64 P0, [R6+URZ], R5 ;  /* 0x00000005060085a7 */ /* 0x000e64000800007f */
[----:B-1----:R-:W-:Y:S05]  /*157a0*/  @!P0 BRA `(.L_x_4796) ;  /* 0xfffffffc00f08947 */ /* 0x002fea000383ffff */
[----:B------:R-:W-:Y:S05]  /*157b0*/  BRA `(.L_x_4858) ;  /* 0xffffffe400dc7947 */ /* 0x000fea000383ffff */
.L_x_4797:
[----:B-1----:R1:W2:Y:S02]  /*157c0*/  SYNCS.PHASECHK.TRANS64.TRYWAIT P0, [R7+URZ], R2 ;  /* 0x00000002070075a7 */ /* 0x0022a4000800017f */
[----:B--2---:R-:W-:Y:S05]  /*157d0*/  @!P0 NANOSLEEP.SYNCS 0x989680 ;  /* 0x009896800000895d */ /* 0x004fea0003900000 */
[----:B------:R-:W2:Y:S02]  /*157e0*/  @!P0 SYNCS.PHASECHK.TRANS64 P0, [R7+URZ], R2 ;  /* 0x00000002070085a7 */ /* 0x000ea4000800007f */
[----:B--2---:R-:W-:Y:S05]  /*157f0*/  @!P0 BRA `(.L_x_4797) ;  /* 0xfffffffc00f08947 */ /* 0x004fea000383ffff */
[----:B------:R-:W-:Y:S05]  /*15800*/  BRA `(.L_x_4859) ;  /* 0xffffffe400d07947 */ /* 0x000fea000383ffff */
.L_x_4799:
[----:B--2---:R2:W3:Y:S02]  /*15810*/  SYNCS.PHASECHK.TRANS64.TRYWAIT P0, [R4+URZ], R5 ;  /* 0x00000005040075a7 */ /* 0x0044e4000800017f */
[----:B---3--:R-:W-:Y:S05]  /*15820*/  @!P0 NANOSLEEP.SYNCS 0x989680 ;  /* 0x009896800000895d */ /* 0x008fea0003900000 */
[----:B------:R-:W3:Y:S02]  /*15830*/  @!P0 SYNCS.PHASECHK.TRANS64 P0, [R4+URZ], R5 ;  /* 0x00000005040085a7 */ /* 0x000ee4000800007f */
[----:B---3--:R-:W-:Y:S05]  /*15840*/  @!P0 BRA `(.L_x_4799) ;  /* 0xfffffffc00f08947 */ /* 0x008fea000383ffff */
[----:B------:R-:W-:Y:S05]  /*15850*/  BRA `(.L_x_4860) ;  /* 0xffffffe400d87947 */ /* 0x000fea000383ffff */
.L_x_4861:
        /* <DEDUP_REMOVED lines=10> */
.L_x_6036:


//--------------------- .text._ZN7cutlass13device_kernelIN5flash11enable_sm90INS1_16FlashAttnFwdSm90INS1_25CollectiveMainloopFwdSm90ILi2EN4cute5tupleIJNS5_1CILi1EEES8_S8_EEENS6_IJNS7_ILi64EEESA_SA_EEELi512ENS_6half_tEfNS_4arch4Sm90ELb1ELb0ELb1ELb1ELb0ELb1ELb0ELb0ELb0ELb1ELb0ELb0EEENS1_21CollectiveEpilogueFwdINS6_IJSA_NS7_ILi512EEESA_EEES9_SC_SE_Li256ELb1ELb1ELb0ELb0EEENS1_36VarlenDynamicPersistentTileSchedulerILi64ELi64ELi256ELi128ELb0ELb1ELb1ELb1ELb1ELb1EEEEEEEEEvNT_6ParamsE --------------------------
	.section	.text._ZN7cutlass13device_kernelIN5flash11enable_sm90INS1_16FlashAttnFwdSm90INS1_25CollectiveMainloopFwdSm90ILi2EN4cute5tupleIJNS5_1CILi1EEES8_S8_EEENS6_IJNS7_ILi64EEESA_SA_EEELi512ENS_6half_tEfNS_4arch4Sm90ELb1ELb0ELb1ELb1ELb0ELb1ELb0ELb0ELb0ELb1ELb0ELb0EEENS1_21CollectiveEpilogueFwdINS6_IJSA_NS7_ILi512EEESA_EEES9_SC_SE_Li256ELb1ELb1ELb0ELb0EEENS1_36VarlenDynamicPersistentTileSchedulerILi64ELi64ELi256ELi128ELb0ELb1ELb1ELb1ELb1ELb1EEEEEEEEEvNT_6ParamsE,"ax",@progbits
	.align	128
.text._ZN7cutlass13device_kernelIN5flash11enable_sm90INS1_16FlashAttnFwdSm90INS1_25CollectiveMainloopFwdSm90ILi2EN4cute5tupleIJNS5_1CILi1EEES8_S8_EEENS6_IJNS7_ILi64EEESA_SA_EEELi512ENS_6half_tEfNS_4arch4Sm90ELb1ELb0ELb1ELb1ELb0ELb1ELb0ELb0ELb0ELb1ELb0ELb0EEENS1_21CollectiveEpilogueFwdINS6_IJSA_NS7_ILi512EEESA_EEES9_SC_SE_Li256ELb1ELb1ELb0ELb0EEENS1_36VarlenDynamicPersistentTileSchedulerILi64ELi64ELi256ELi128ELb0ELb1ELb1ELb1ELb1ELb1EEEEEEEEEvNT_6ParamsE:
        .type           _ZN7cutlass13device_kernelIN5flash11enable_sm90INS1_16FlashAttnFwdSm90INS1_25CollectiveMainloopFwdSm90ILi2EN4cute5tupleIJNS5_1CILi1EEES8_S8_EEENS6_IJNS7_ILi64EEESA_SA_EEELi512ENS_6half_tEfNS_4arch4Sm90ELb1ELb0ELb1ELb1ELb0ELb1ELb0ELb0ELb0ELb1ELb0ELb0EEENS1_21CollectiveEpilogueFwdINS6_IJSA_NS7_ILi512EEESA_EEES9_SC_SE_Li256ELb1ELb1ELb0ELb0EEENS1_36VarlenDynamicPersistentTileSchedulerILi64ELi64ELi256ELi128ELb0ELb1ELb1ELb1ELb1ELb1EEEEEEEEEvNT_6ParamsE,@function
        .size           _ZN7cutlass13device_kernelIN5flash11enable_sm90INS1_16FlashAttnFwdSm90INS1_25CollectiveMainloopFwdSm90ILi2EN4cute5tupleIJNS5_1CILi1EEES8_S8_EEENS6_IJNS7_ILi64EEESA_SA_EEELi512ENS_6half_tEfNS_4arch4Sm90ELb1ELb0ELb1ELb1ELb0ELb1ELb0ELb0ELb0ELb1ELb0ELb0EEENS1_21CollectiveEpilogueFwdINS6_IJSA_NS7_ILi512EEESA_EEES9_SC_SE_Li256ELb1ELb1ELb0ELb0EEENS1_36VarlenDynamicPersistentTileSchedulerILi64ELi64ELi256ELi128ELb0ELb1ELb1ELb1ELb1ELb1EEEEEEEEEvNT_6ParamsE,(.L_x_6037 - _ZN7cutlass13device_kernelIN5flash11enable_sm90INS1_16FlashAttnFwdSm90INS1_25CollectiveMainloopFwdSm90ILi2EN4cute5tupleIJNS5_1CILi1EEES8_S8_EEENS6_IJNS7_ILi64EEESA_SA_EEELi512ENS_6half_tEfNS_4arch4Sm90ELb1ELb0ELb1ELb1ELb0ELb1ELb0ELb0ELb0ELb1ELb0ELb0EEENS1_21CollectiveEpilogueFwdINS6_IJSA_NS7_ILi512EEESA_EEES9_SC_SE_Li256ELb1ELb1ELb0ELb0EEENS1_36VarlenDynamicPersistentTileSchedulerILi64ELi64ELi256ELi128ELb0ELb1ELb1ELb1ELb1ELb1EEEEEEEEEvNT_6ParamsE)
        .other          _ZN7cutlass13device_kernelIN5flash11enable_sm90INS1_16FlashAttnFwdSm90INS1_25CollectiveMainloopFwdSm90ILi2EN4cute5tupleIJNS5_1CILi1EEES8_S8_EEENS6_IJNS7_ILi64EEESA_SA_EEELi512ENS_6half_tEfNS_4arch4Sm90ELb1ELb0ELb1ELb1ELb0ELb1ELb0ELb0ELb0ELb1ELb0ELb0EEENS1_21CollectiveEpilogueFwdINS6_IJSA_NS7_ILi512EEESA_EEES9_SC_SE_Li256ELb1ELb1ELb0ELb0EEENS1_36VarlenDynamicPersistentTileSchedulerILi64ELi64ELi256ELi128ELb0ELb1ELb1ELb1ELb1ELb1EEEEEEEEEvNT_6ParamsE,@"STO_CUDA_ENTRY STV_DEFAULT"
_ZN7cutlass13device_kernelIN5flash11enable_sm90INS1_16FlashAttnFwdSm90INS1_25CollectiveMainloopFwdSm90ILi2EN4cute5tupleIJNS5_1CILi1EEES8_S8_EEENS6_IJNS7_ILi64EEESA_SA_EEELi512ENS_6half_tEfNS_4arch4Sm90ELb1ELb0ELb1ELb1ELb0ELb1ELb0ELb0ELb0ELb1ELb0ELb0EEENS1_21CollectiveEpilogueFwdINS6_IJSA_NS7_ILi512EEESA_EEES9_SC_SE_Li256ELb1ELb1ELb0ELb0EEENS1_36VarlenDynamicPersistentTileSchedulerILi64ELi64ELi256ELi128ELb0ELb1ELb1ELb1ELb1ELb1EEEEEEEEEvNT_6ParamsE:
        /* <DEDUP_REMOVED lines=23> */
.L_x_4863:
[----:B------:R-:W-:Y:S05]  /*0170*/  BSYNC B0 ;  /* 0x0000000000007941 */ /* 0x000fea0003800000 */
.L_x_4862:
        /* <DEDUP_REMOVED lines=37> */
.L_x_4864:
        /* <DEDUP_REMOVED lines=22> */
.L_x_4865:
        /* <DEDUP_REMOVED lines=18> */
.L_x_4866:
        /* <DEDUP_REMOVED lines=22> */
.L_x_4867:
        /* <DEDUP_REMOVED lines=22> */
.L_x_4868:
        /* <DEDUP_REMOVED lines=9> */
.L_x_4871:
[----:B------:R-:W-:-:S08]  /*09a0*/  NOP ;  /* 0x0000000000007918 */ /* 0x000fd00000000000 */
[----:B------:R-:W0:Y:S02]  /*09b0*/  USETMAXREG.TRY_ALLOC.CTAPOOL UP0, 0xf0 ;  /* 0x000000f0000079c8 */ /* 0x000e240008000600 */
[----:B0-----:R-:W-:-:S13]  /*09c0*/  PLOP3.LUT P0, PT, PT, PT, UP0, 0x80, 0x0 ;  /* 0x000000000000781c */ /* 0x001fda0003f0f008 */
[----:B------:R-:W-:Y:S05]  /*09d0*/  @!P0 BRA `(.L_x_4871) ;  /* 0xfffffffc00f08947 */ /* 0x000fea000383ffff */
[----:B------:R-:W-:Y:S01]  /*09e0*/  SHF.R.U32.HI R0, RZ, 0x7, R4 ;  /* 0x00000007ff007819 */ /* 0x000fe20000011604 */
[----:B------:R-:W0:Y:S01]  /*09f0*/  S2UR UR5, SR_CgaCtaId ;  /* 0x00000000000579c3 */ /* 0x000e220000008800 */
[----:B------:R-:W-:Y:S02]  /*0a00*/  UMOV UR4, 0x400 ;  /* 0x0000040000047882 */ /* 0x000fe40000000000 */
[----:B------:R-:W-:-:S13]  /*0a10*/  ISETP.NE.AND P0, PT, R0, 0x1, PT ;  /* 0x000000010000780c */ /* 0x000fda0003f05270 */
[----:B------:R-:W-:Y:S06]  /*0a20*/  @!P0 BAR.ARV 0x8, 0x100 ;  /* 0x0204000000008b1d */ /* 0x000fec0000002000 */
[----:B------:R-:W-:Y:S01]  /*0a30*/  ISETP.GE.U32.AND P0, PT, R4, 0x100, PT ;  /* 0x000001000400780c */ /* 0x000fe20003f06070 */
[----:B0-----:R-:W-:-:S06]  /*0a40*/  ULEA UR4, UR5, UR4, 0x18 ;  /* 0x0000000405047291 */ /* 0x001fcc000f8ec03f */
[----:B------:R-:W-:Y:S01]  /*0a50*/  IMAD.U32 R2, RZ, RZ, UR4 ;  /* 0x00000004ff027e24 */ /* 0x000fe2000f8e00ff */
[----:B------:R-:W-:-:S05]  /*0a60*/  ULDC UR4, c[0x0][0xc3c] ;  /* 0x00030f0000047ab9 */ /* 0x000fca0000000800 */
[----:B------:R-:W-:Y:S08]  /*0a70*/  @P0 BAR.ARV 0xf, 0x100 ;  /* 0x03c4000000000b1d */ /* 0x000ff00000002000 */
[----:B------:R-:W-:Y:S06]  /*0a80*/  BAR.SYNC.DEFER_BLOCKING 0x5, 0x180 ;  /* 0x0146000000007b1d */ /* 0x000fec0000010000 */
[----:B------:R-:W0:Y:S02]  /*0a90*/  LDS.128 R24, [R2+0x28cd0] ;  /* 0x028cd00002187984 */ /* 0x000e240000000c00 */
[----:B------:R-:W-:Y:S06]  /*0aa0*/  BAR.ARV 0x4, 0x180 ;  /* 0x0106000000007b1d */ /* 0x000fec0000002000 */
[----:B0-----:R-:W-:-:S13]  /*0ab0*/  ISETP.GE.AND P0, PT, R27, UR4, PT ;  /* 0x000000041b007c0c */ /* 0x001fda000bf06270 */
[----:B------:R-:W-:Y:S05]  /*0ac0*/  @P0 BRA `(.L_x_4872) ;  /* 0x000001b000840947 */ /* 0x000fea0003800000 */
[----:B------:R-:W2:Y:S01]  /*0ad0*/  LDL.LU R18, [R1+0x58] ;  /* 0x0000580001127983 */ /* 0x000ea20000300800 */
[----:B------:R-:W-:Y:S02]  /*0ae0*/  VIADD R15, R4, 0xffffff80 ;  /* 0xffffff80040f7836 */ /* 0x000fe40000000000 */
[----:B------:R-:W-:Y:S02]  /*0af0*/  IMAD.MOV.U32 R199, RZ, RZ, 0x40 ;  /* 0x00000040ffc77424 */ /* 0x000fe400078e00ff */
[----:B------:R-:W-:Y:S01]  /*0b00*/  IMAD.MOV.U32 R212, RZ, RZ, RZ ;  /* 0x000000ffffd47224 */ /* 0x000fe200078e00ff */
[----:B------:R-:W-:Y:S01]  /*0b10*/  SHF.R.S32.HI R0, RZ, 0x1f, R15 ;  /* 0x0000001fff007819 */ /* 0x000fe2000001140f */
[----:B------:R-:W-:Y:S02]  /*0b20*/  IMAD.MOV.U32 R23, RZ, RZ, RZ ;  /* 0x000000ffff177224 */ /* 0x000fe400078e00ff */
[----:B------:R-:W-:Y:S01]  /*0b30*/  IMAD.MOV.U32 R187, RZ, RZ, RZ ;  /* 0x000000ffffbb7224 */ /* 0x000fe200078e00ff */
[----:B------:R-:W-:-:S02]  /*0b40*/  LEA.HI R3, R0, R15, RZ, 0x7 ;  /* 0x0000000f00037211 */ /* 0x000fc400078f38ff */
[-C--:B------:R-:W-:Y:S02]  /*0b50*/  LEA.HI R6, R0, R15.reuse, RZ, 0x4 ;  /* 0x0000000f00067211 */ /* 0x080fe400078f20ff */
        /* <DEDUP_REMOVED lines=15> */
[----:B------:R-:W-:Y:S01]  /*0c50*/  SHF.R.S32.HI R8, RZ, 0x1f, R6 ;  /* 0x0000001fff087819 */ /* 0x000fe20000011406 */
[----:B------:R-:W-:Y:S01]  /*0c60*/  IMAD.IADD R14, R11, 0x1, -R14 ;  /* 0x000000010b0e7824 */ /* 0x000fe200078e0a0e */
[----:B------:R-:W-:Y:S02]  /*0c70*/  LEA.HI R13, R12, R201, RZ, 0x2 ;  /* 0x000000c90c0d7211 */ /* 0x000fe400078f10ff */
[----:B------:R-:W-:Y:S01]  /*0c80*/  LEA.HI R8, R8, R7, RZ, 0x3 ;  /* 0x0000000708087211 */ /* 0x000fe200078f18ff */
[----:B------:R-:W-:Y:S01]  /*0c90*/  IMAD.SHL.U32 R14, R14, 0x8, RZ ;  /* 0x000000080e0e7824 */ /* 0x000fe200078e00ff */
        /* <DEDUP_REMOVED lines=9> */
[----:B------:R-:W-:Y:S01]  /*0d30*/  LEA.HI R5, R5, R4, RZ, 0x5 ;  /* 0x0000000405057211 */ /* 0x000fe200078f28ff */
[C---:B------:R-:W-:Y:S01]  /*0d40*/  IMAD.IADD R16, R201.reuse, 0x1, -R16 ;  /* 0x00000001c9107824 */ /* 0x040fe200078e0a10 */
[----:B------:R-:W-:Y:S01]  /*0d50*/  LOP3.LUT R10, R10, 0x7ffffe00, RZ, 0xc0, !PT ;  /* 0x7ffffe000a0a7812 */ /* 0x000fe200078ec0ff */
[----:B------:R-:W-:Y:S01]  /*0d60*/  IMAD.IADD R7, R4, 0x1, -R7 ;  /* 0x0000000104077824 */ /* 0x000fe200078e0a07 */
[-C--:B------:R-:W-:Y:S01]  /*0d70*/  LEA.HI R4, R0, R15.reuse, RZ, 0x3 ;  /* 0x0000000f00047211 */ /* 0x080fe200078f18ff */
[----:B------:R-:W-:Y:S01]  /*0d80*/  IMAD.SHL.U32 R9, R12, 0x40, RZ ;  /* 0x000000400c097824 */ /* 0x000fe200078e00ff */
[----:B------:R-:W-:Y:S01]  /*0d90*/  LEA.HI R0, R0, R15, RZ, 0x2 ;  /* 0x0000000f00007211 */ /* 0x000fe200078f10ff */
[----:B------:R-:W-:Y:S01]  /*0da0*/  IMAD R13, R16, 0x10, R13 ;  /* 0x00000010100d7824 */ /* 0x000fe200078e020d */
[----:B------:R-:W-:Y:S01]  /*0db0*/  SHF.R.S32.HI R5, RZ, 0x5, R5 ;  /* 0x00000005ff057819 */ /* 0x000fe20000011405 */
[----:B------:R-:W-:Y:S01]  /*0dc0*/  IMAD R10, R201, 0x400, R10 ;  /* 0x00000400c90a7824 */ /* 0x000fe200078e020a */
[----:B------:R-:W-:Y:S01]  /*0dd0*/  SHF.R.S32.HI R22, RZ, 0x2, R0 ;  /* 0x00000002ff167819 */ /* 0x000fe20000011400 */
[----:B------:R-:W-:Y:S01]  /*0de0*/  IMAD.U32 R233, R13, 0x40, R14 ;  /* 0x000000400de97824 */ /* 0x000fe200078e000e */
[----:B------:R-:W-:Y:S01]  /*0df0*/  LOP3.LUT R9, R9, 0x1c0, RZ, 0xc0, !PT ;  /* 0x000001c009097812 */ /* 0x000fe200078ec0ff */
[----:B------:R-:W-:Y:S01]  /*0e00*/  IMAD R190, R5, 0x10, R8 ;  /* 0x0000001005be7824 */ /* 0x000fe200078e0208 */
[----:B------:R-:W-:Y:S01]  /*0e10*/  SHF.R.S32.HI R5, RZ, 0x1f, R0 ;  /* 0x0000001fff057819 */ /* 0x000fe20000011400 */
[----:B------:R-:W-:Y:S01]  /*0e20*/  VIADD R234, R22, 0x20 ;  /* 0x0000002016ea7836 */ /* 0x000fe20000000000 */
[----:B------:R-:W-:Y:S01]  /*0e30*/  LOP3.LUT R14, R9, 0x8, R14, 0xf8, !PT ;  /* 0x00000008090e7812 */ /* 0x000fe200078ef80e */
[----:B------:R-:W-:Y:S01]  /*0e40*/  IMAD.SHL.U32 R189, R7, 0x2, RZ ;  /* 0x0000000207bd7824 */ /* 0x000fe200078e00ff */
[----:B------:R-:W-:Y:S01]  /*0e50*/  SHF.R.U32.HI R9, RZ, 0x3, R9 ;  /* 0x00000003ff097819 */ /* 0x000fe20000011609 */
[----:B------:R-:W-:Y:S01]  /*0e60*/  IMAD.SHL.U32 R229, R234, 0x40, RZ ;  /* 0x00000040eae57824 */ /* 0x000fe200078e00ff */
[----:B------:R-:W-:-:S02]  /*0e70*/  LOP3.LUT R222, R0, 0xfffffffc, RZ, 0xc0, !PT ;  /* 0xfffffffc00de7812 */ /* 0x000fc400078ec0ff */
[----:B------:R-:W-:Y:S02]  /*0e80*/  LEA.HI R3, R3, R218, RZ, 0x1 ;  /* 0x000000da03037211 */ /* 0x000fe400078f08ff */
[----:B------:R-:W-:Y:S01]  /*0e90*/  SHF.R.S32.HI R11, RZ, 0x1f, R234 ;  /* 0x0000001fff0b7819 */ /* 0x000fe200000114ea */
[----:B------:R-:W-:Y:S01]  /*0ea0*/  IMAD.IADD R222, R15, 0x1, -R222 ;  /* 0x000000010fde7824 */ /* 0x000fe200078e0ade */
[----:B------:R-:W-:Y:S02]  /*0eb0*/  LOP3.LUT R9, R14, R9, RZ, 0x3c, !PT ;  /* 0x000000090e097212 */ /* 0x000fe400078e3cff */
[----:B------:R-:W-:Y:S01]  /*0ec0*/  LOP3.LUT R215, R4, 0xfffffff8, RZ, 0xc0, !PT ;  /* 0xfffffff804d77812 */ /* 0x000fe200078ec0ff */
[C---:B------:R-:W-:Y:S01]  /*0ed0*/  IMAD.SHL.U32 R16, R222.reuse, 0x8, RZ ;  /* 0x00000008de107824 */ /* 0x040fe200078e00ff */
[----:B------:R-:W-:Y:S01]  /*0ee0*/  LEA.HI R5, R5, R22, RZ, 0x3 ;  /* 0x0000001605057211 */ /* 0x000fe200078f18ff */
[----:B------:R-:W-:Y:S01]  /*0ef0*/  IMAD.SHL.U32 R184, R222, 0x4, RZ ;  /* 0x00000004deb87824 */ /* 0x000fe200078e00ff */
[----:B------:R-:W-:Y:S01]  /*0f00*/  LOP3.LUT R3, R3, 0xfffffe, RZ, 0xc0, !PT ;  /* 0x00fffffe03037812 */ /* 0x000fe200078ec0ff */
[----:B------:R-:W-:Y:S01]  /*0f10*/  IMAD.IADD R215, R15, 0x1, -R215 ;  /* 0x000000010fd77824 */ /* 0x000fe200078e0ad7 */
[----:B------:R-:W-:Y:S01]  /*0f20*/  LEA.HI R11, R11, R234, RZ, 0x3 ;  /* 0x000000ea0b0b7211 */ /* 0x000fe200078f18ff */
[----:B------:R-:W-:Y:S01]  /*0f30*/  VIADD R191, R184, 0x10 ;  /* 0x00000010b8bf7836 */ /* 0x000fe20000000000 */
[----:B------:R-:W-:Y:S01]  /*0f40*/  R2P PR, R12, 0x6 ;  /* 0x000000060c007804 */ /* 0x000fe20000000000 */
[----:B------:R-:W-:Y:S01]  /*0f50*/  IMAD.IADD R3, R218, 0x1, -R3 ;  /* 0x00000001da037824 */ /* 0x000fe200078e0a03 */
[----:B------:R-:W-:Y:S01]  /*0f60*/  IADD3 R9, R10, R9, RZ ;  /* 0x000000090a097210 */ /* 0x000fe20007ffe0ff */
[----:B------:R-:W-:Y:S01]  /*0f70*/  IMAD.SHL.U32 R11, R11, 0x40, RZ ;  /* 0x000000400b0b7824 */ /* 0x000fe200078e00ff */
[----:B------:R-:W-:Y:S01]  /*0f80*/  LOP3.LUT R5, R5, 0xfffffff8, RZ, 0xc0, !PT ;  /* 0xfffffff805057812 */ /* 0x000fe200078ec0ff */
[----:B------:R-:W-:Y:S01]  /*0f90*/  IMAD.SHL.U32 R192, R215, 0x8, RZ ;  /* 0x00000008d7c07824 */ /* 0x000fe200078e00ff */
[----:B------:R-:W-:Y:S01]  /*0fa0*/  LEA.HI R0, R222, R222, RZ, 0x1 ;  /* 0x000000dede007211 */ /* 0x000fe200078f08ff */
[----:B------:R-:W-:Y:S01]  /*0fb0*/  IMAD R197, R9, 0x2, R2 ;  /* 0x0000000209c57824 */ /* 0x000fe200078e0202 */
[----:B------:R-:W-:Y:S01]  /*0fc0*/  LOP3.LUT R229, R229, 0x1c0, RZ, 0xc0, !PT ;  /* 0x000001c0e5e57812 */ /* 0x000fe200078ec0ff */
[----:B------:R-:W-:Y:S01]  /*0fd0*/  IMAD.IADD R188, R22, 0x1, -R5 ;  /* 0x0000000116bc7824 */ /* 0x000fe200078e0a05 */
[----:B------:R-:W-:Y:S01]  /*0fe0*/  SHF.R.S32.HI R216, RZ, 0x3, R4 ;  /* 0x00000003ffd87819 */ /* 0x000fe20000011404 */
[----:B------:R-:W-:Y:S01]  /*0ff0*/  IMAD.SHL.U32 R196, R3, 0x100, RZ ;  /* 0x0000010003c47824 */ /* 0x000fe200078e00ff */
[----:B------:R-:W-:Y:S01]  /*1000*/  LOP3.LUT R5, R0, 0x1ffffffe, RZ, 0xc0, !PT ;  /* 0x1ffffffe00057812 */ /* 0x000fe200078ec0ff */
[----:B------:R-:W-:Y:S01]  /*1010*/  VIADD R200, R197, 0x26800 ;  /* 0x00026800c5c87836 */ /* 0x000fe20000000000 */
[----:B------:R-:W-:Y:S01]  /*1020*/  LOP3.LUT R3, R229, 0x38, R16, 0xf8, !PT ;  /* 0x00000038e5037812 */ /* 0x000fe200078ef810 */
[C---:B------:R-:W-:Y:S01]  /*1030*/  VIADD R211, R192.reuse, 0x40 ;  /* 0x00000040c0d37836 */ /* 0x040fe20000000000 */
[----:B------:R-:W-:Y:S01]  /*1040*/  SHF.R.U32.HI R4, RZ, 0x3, R229 ;  /* 0x00000003ff047819 */ /* 0x000fe200000116e5 */
[C---:B------:R-:W-:Y:S01]  /*1050*/  VIADD R210, R192.reuse, 0x80 ;  /* 0x00000080c0d27836 */ /* 0x040fe20000000000 */
[----:B------:R-:W-:Y:S01]  /*1060*/  LOP3.LUT R232, R11, 0xfffffe00, RZ, 0xc0, !PT ;  /* 0xfffffe000be87812 */ /* 0x000fe200078ec0ff */
[C---:B------:R-:W-:Y:S01]  /*1070*/  VIADD R209, R192.reuse, 0xc0 ;  /* 0x000000c0c0d17836 */ /* 0x040fe20000000000 */
[----:B------:R-:W-:Y:S01]  /*1080*/  SEL R199, R199, 0xffffffc0, !P2 ;  /* 0xffffffc0c7c77807 */ /* 0x000fe20005000000 */
[----:B------:R-:W-:Y:S01]  /*1090*/  VIADD R208, R192, 0x100 ;  /* 0x00000100c0d07836 */ /* 0x000fe20000000000 */
[----:B------:R-:W-:Y:S01]  /*10a0*/  LOP3.LUT R3, R232, R3, R4, 0xf6, !PT ;  /* 0x00000003e8037212 */ /* 0x000fe200078ef604 */
[C---:B------:R-:W-:Y:S01]  /*10b0*/  VIADD R221, R192.reuse, 0x180 ;  /* 0x00000180c0dd7836 */ /* 0x040fe20000000000 */
[C---:B------:R-:W-:Y:S01]  /*10c0*/  IADD3 R207, R192.reuse, 0x140, RZ ;  /* 0x00000140c0cf7810 */ /* 0x040fe20007ffe0ff */
[----:B------:R-:W-:Y:S01]  /*10d0*/  VIADD R220, R192, 0x1c0 ;  /* 0x000001c0c0dc7836 */ /* 0x000fe20000000000 */
[----:B------:R-:W-:Y:S01]  /*10e0*/  SHF.R.S32.HI R6, RZ, 0x1f, R211 ;  /* 0x0000001fff067819 */ /* 0x000fe200000114d3 */
[----:B------:R-:W-:Y:S01]  /*10f0*/  VIADD R198, R197, 0x26820 ;  /* 0x00026820c5c67836 */ /* 0x000fe20000000000 */
[----:B------:R-:W-:Y:S01]  /*1100*/  SHF.R.S32.HI R0, RZ, 0x1f, R210 ;  /* 0x0000001fff007819 */ /* 0x000fe200000114d2 */
[----:B------:R-:W-:Y:S01]  /*1110*/  IMAD.IADD R5, R222, 0x1, -R5 ;  /* 0x00000001de057824 */ /* 0x000fe200078e0a05 */
[----:B------:R-:W-:Y:S01]  /*1120*/  SHF.R.S32.HI R227, RZ, 0x1f, R191 ;  /* 0x0000001fffe37819 */ /* 0x000fe200000114bf */
[C---:B------:R-:W-:Y:S01]  /*1130*/  @P1 VIADD R198, R200.reuse, 0xffffffe0 ;  /* 0xffffffe0c8c61836 */ /* 0x040fe20000000000 */
[----:B------:R-:W-:Y:S01]  /*1140*/  SHF.R.S32.HI R6, RZ, 0x1f, R209 ;  /* 0x0000001fff067819 */ /* 0x000fe200000114d1 */
[----:B------:R-:W-:Y:S01]  /*1150*/  IMAD.IADD R200, R200, 0x1, R199 ;  /* 0x00000001c8c87824 */ /* 0x000fe200078e02c7 */
[----:B------:R-:W-:Y:S01]  /*1160*/  SHF.R.S32.HI R0, RZ, 0x1f, R208 ;  /* 0x0000001fff007819 */ /* 0x000fe200000114d0 */
[----:B------:R-:W-:Y:S01]  /*1170*/  IMAD R228, R3, 0x2, R2 ;  /* 0x0000000203e47824 */ /* 0x000fe200078e0202 */
[----:B------:R-:W-:Y:S01]  /*1180*/  SHF.R.S32.HI R237, RZ, 0x1f, R207 ;  /* 0x0000001fffed7819 */ /* 0x000fe200000114cf */
[----:B------:R-:W-:Y:S01]  /*1190*/  IMAD R202, R5, 0x8, R190 ;  /* 0x0000000805ca7824 */ /* 0x000fe200078e02be */
[----:B------:R-:W-:Y:S01]  /*11a0*/  SHF.R.S32.HI R236, RZ, 0x1f, R221 ;  /* 0x0000001fffec7819 */ /* 0x000fe200000114dd */
[----:B------:R-:W-:Y:S01]  /*11b0*/  IMAD.IADD R199, R199, 0x1, R198 ;  /* 0x00000001c7c77824 */ /* 0x000fe200078e02c6 */
[----:B------:R-:W-:-:S02]  /*11c0*/  SHF.R.S32.HI R235, RZ, 0x1f, R220 ;  /* 0x0000001fffeb7819 */ /* 0x000fc400000114dc */
[----:B--2---:R-:W-:Y:S02]  /*11d0*/  LOP3.LUT R186, R18, 0x1, RZ, 0xfc, !PT ;  /* 0x0000000112ba7812 */ /* 0x004fe400078efcff */
[----:B------:R-:W-:-:S07]  /*11e0*/  CS2R R18, SRZ ;  /* 0x0000000000127805 */ /* 0x000fce000001ff00 */
.L_x_5010:
[----:B0-23--:R-:W0:Y:S01]  /*11f0*/  LDC.64 R4, c[0x0][0xc88] ;  /* 0x00032200ff047b82 */ /* 0x00de220000000a00 */
[----:B------:R-:W-:Y:S01]  /*1200*/  ULDC.64 UR4, c[0x0][0xa28] ;  /* 0x00028a0000047ab9 */ /* 0x000fe20000000a00 */
[----:B------:R-:W-:Y:S01]  /*1210*/  ULDC.64 UR8, c[0x0][0xa18] ;  /* 0x0002860000087ab9 */ /* 0x000fe20000000a00 */
[----:B------:R-:W-:Y:S01]  /*1220*/  ULDC.64 UR6, c[0x0][0xa08] ;  /* 0x0002820000067ab9 */ /* 0x000fe20000000a00 */
[----:B0-----:R-:W-:-:S05]  /*1230*/  IMAD.WIDE R4, R27, 0x4, R4 ;  /* 0x000000041b047825 */ /* 0x001fca00078e0204 */
[----:B------:R-:W2:Y:S01]  /*1240*/  LDG.E R206, desc[UR40][R4.64] ;  /* 0x0000002804ce7981 */ /* 0x000ea2000c1e1900 */
        /* <DEDUP_REMOVED lines=33> */
[----:B------:R-:W-:Y:S01]  /*1460*/  MOV R203, R26 ;  /* 0x0000001a00cb7202 */ /* 0x000fe20000000f00 */
[----:B------:R-:W-:Y:S01]  /*1470*/  IMAD.MOV.U32 R27, RZ, RZ, R206 ;  /* 0x000000ffff1b7224 */ /* 0x000fe200078e00ce */
[----:B01----:R-:W-:Y:S06]  /*1480*/  @P1 BRA `(.L_x_4873) ;  /* 0x0000000000241947 */ /* 0x003fec0003800000 */
        /* <DEDUP_REMOVED lines=9> */
.L_x_4873:
[----:B------:R-:W-:Y:S02]  /*1520*/  IMAD.U32 R44, RZ, RZ, UR5 ;  /* 0x00000005ff2c7e24 */ /* 0x000fe4000f8e00ff */
[----:B------:R-:W-:Y:S01]  /*1530*/  IMAD.U32 R24, RZ, RZ, UR4 ;  /* 0x00000004ff187e24 */ /* 0x000fe2000f8e00ff */
[----:B------:R-:W-:Y:S06]  /*1540*/  @!P2 BRA `(.L_x_4874) ;  /* 0x000000000010a947 */ /* 0x000fec0003800000 */
[----:B------:R-:W-:-:S04]  /*1550*/  IADD3 R4, P0, R204, UR8, RZ ;  /* 0x00000008cc047c10 */ /* 0x000fc8000ff1e0ff */
[----:B------:R-:W-:-:S05]  /*1560*/  IADD3.X R5, R205, UR9, RZ, P0, !PT ;  /* 0x00000009cd057c10 */ /* 0x000fca00087fe4ff */
[----:B------:R0:W5:Y:S01]  /*1570*/  LDG.E R24, desc[UR40][R4.64] ;  /* 0x0000002804187981 */ /* 0x000162000c1e1900 */
[----:B------:R-:W-:Y:S05]  /*1580*/  BRA `(.L_x_4875) ;  /* 0x0000000000107947 */ /* 0x000fea0003800000 */
.L_x_4874:
[----:B------:R-:W-:Y:S05]  /*1590*/  @!P0 BRA `(.L_x_4875) ;  /* 0x00000000000c8947 */ /* 0x000fea0003800000 */
[----:B------:R-:W2:Y:S04]  /*15a0*/  LDG.E R5, desc[UR40][R8.64] ;  /* 0x0000002808057981 */ /* 0x000ea8000c1e1900 */
[----:B------:R-:W2:Y:S02]  /*15b0*/  LDG.E R24, desc[UR40][R8.64+0x4] ;  /* 0x0000042808187981 */ /* 0x000ea4000c1e1900 */
[----:B--2---:R-:W-:-:S07]  /*15c0*/  IMAD.IADD R24, R24, 0x1, -R5 ;  /* 0x0000000118187824 */ /* 0x004fce00078e0a05 */
.L_x_4875:
[----:B------:R-:W-:Y:S01]  /*15d0*/  ULDC.64 UR4, c[0x0][0xa10] ;  /* 0x0002840000047ab9 */ /* 0x000fe20000000a00 */
[----:B------:R-:W1:Y:S01]  /*15e0*/  LDC R8, c[0x0][0x448] ;  /* 0x00011200ff087b82 */ /* 0x000e620000000800 */
[----:B------:R-:W-:-:S04]  /*15f0*/  ISETP.NE.U32.AND P0, PT, RZ, UR4, PT ;  /* 0x00000004ff007c0c */ /* 0x000fc8000bf05070 */
[----:B------:R-:W-:Y:S01]  /*1600*/  ISETP.NE.AND.EX P0, PT, RZ, UR5, PT, P0 ;  /* 0x00000005ff007c0c */ /* 0x000fe2000bf05300 */
[----:B------:R-:W-:-:S12]  /*1610*/  ULDC.64 UR4, c[0x0][0xa30] ;  /* 0x00028c0000047ab9 */ /* 0x000fd80000000a00 */
[----:B0-----:R-:W0:Y:S02]  /*1620*/  @P0 LDC.64 R4, c[0x0][0xa10] ;  /* 0x00028400ff040b82 */ /* 0x001e240000000a00 */
[----:B0-----:R-:W-:-:S05]  /*1630*/  @P0 IMAD.WIDE R4, R27, 0x4, R4 ;  /* 0x000000041b040825 */ /* 0x001fca00078e0204 */
[----:B------:R-:W2:Y:S04]  /*1640*/  @P0 LDG.E R0, desc[UR40][R4.64] ;  /* 0x0000002804000981 */ /* 0x000ea8000c1e1900 */
[----:B------:R0:W2:Y:S01]  /*1650*/  @P0 LDG.E R9, desc[UR40][R4.64+0x4] ;  /* 0x0000042804090981 */ /* 0x0000a2000c1e1900 */
[----:B------:R-:W-:Y:S01]  /*1660*/  ISETP.NE.U32.AND P1, PT, RZ, UR4, PT ;  /* 0x00000004ff007c0c */ /* 0x000fe2000bf25070 */
[----:B-----5:R-:W-:-:S03]  /*1670*/  IMAD.MOV.U32 R30, RZ, RZ, R24 ;  /* 0x000000ffff1e7224 */ /* 0x020fc600078e0018 */
[----:B------:R-:W-:-:S13]  /*1680*/  ISETP.NE.AND.EX P1, PT, RZ, UR5, PT, P1 ;  /* 0x00000005ff007c0c */ /* 0x000fda000bf25310 */
[----:B------:R-:W-:-:S04]  /*1690*/  @P1 IADD3 R6, P2, R204, UR4, RZ ;  /* 0x00000004cc061c10 */ /* 0x000fc8000ff5e0ff */
[----:B------:R-:W-:-:S05]  /*16a0*/  @P1 IADD3.X R7, R205, UR5, RZ, P2, !PT ;  /* 0x00000005cd071c10 */ /* 0x000fca00097fe4ff */
[----:B------:R3:W5:Y:S01]  /*16b0*/  @P1 LDG.E R30, desc[UR40][R6.64] ;  /* 0x00000028061e1981 */ /* 0x000762000c1e1900 */
[----:B-1----:R-:W-:Y:S01]  /*16c0*/  ISETP.NE.AND P1, PT, R8, 0x1, PT ;  /* 0x000000010800780c */ /* 0x002fe20003f25270 */
[----:B------:R-:W-:Y:S01]  /*16d0*/  IMAD.SHL.U32 R195, R25, 0x40, RZ ;  /* 0x0000004019c37824 */ /* 0x000fe200078e00ff */
[----:B------:R-:W-:Y:S01]  /*16e0*/  PLOP3.LUT P3, PT, PT, PT, PT, 0x80, 0x0 ;  /* 0x000000000000781c */ /* 0x000fe20003f6f070 */
[----:B------:R-:W-:Y:S02]  /*16f0*/  IMAD.IADD R8, R24, 0x1, -R3 ;  /* 0x0000000118087824 */ /* 0x000fe400078e0a03 */
[----:B0-----:R-:W-:Y:S02]  /*1700*/  VIADD R4, R195, 0x3f ;  /* 0x0000003fc3047836 */ /* 0x001fe40000000000 */
[----:B------:R-:W-:-:S05]  /*1710*/  IMAD.MOV R42, RZ, RZ, -R8 ;  /* 0x000000ffff2a7224 */ /* 0x000fca00078e0a08 */
[----:B------:R-:W-:Y:S01]  /*1720*/  VIMNMX R42, RZ, R42, !PT ;  /* 0x0000002aff2a7248 */ /* 0x000fe20007fe0100 */
[----:B------:R-:W0:Y:S08]  /*1730*/  @P1 LDC R11, c[0x0][0x44c] ;  /* 0x00011300ff0b1b82 */ /* 0x000e300000000800 */
[----:B------:R-:W1:Y:S01]  /*1740*/  @P1 LDC R5, c[0x0][0x450] ;  /* 0x00011400ff051b82 */ /* 0x000e620000000800 */
[----:B--2---:R-:W-:-:S02]  /*1750*/  @P0 IMAD.IADD R44, R9, 0x1, -R0 ;  /* 0x00000001092c0824 */ /* 0x004fc400078e0a00 */
[----:B0-----:R-:W-:-:S04]  /*1760*/  @P1 IMAD.HI.U32 R0, R4, R11, RZ ;  /* 0x0000000b04001227 */ /* 0x001fc800078e00ff */
[----:B------:R-:W-:Y:S01]  /*1770*/  IMAD.IADD R194, R8, 0x1, R44 ;  /* 0x0000000108c27824 */ /* 0x000fe200078e022c */
[----:B-1----:R-:W-:-:S03]  /*1780*/  @P1 SHF.R.U32.HI R4, RZ, R5, R0 ;  /* 0x00000005ff041219 */ /* 0x002fc60000011600 */
[C---:B------:R-:W-:Y:S01]  /*1790*/  VIADD R0, R194.reuse, 0x3f ;  /* 0x0000003fc2007836 */ /* 0x040fe20000000000 */
[----:B------:R-:W-:-:S04]  /*17a0*/  IADD3 R43, R194, 0x40, -R193 ;  /* 0x00000040c22b7810 */ /* 0x000fc80007ffe8c1 */
[----:B------:R-:W-:Y:S01]  /*17b0*/  SHF.R.S32.HI R3, RZ, 0x1f, R0 ;  /* 0x0000001fff037819 */ /* 0x000fe20000011400 */
[----:B------:R-:W-:-:S03]  /*17c0*/  IMAD.IADD R4, R43, 0x1, R4 ;  /* 0x000000012b047824 */ /* 0x000fc600078e0204 */
[----:B------:R-:W-:Y:S02]  /*17d0*/  LEA.HI R3, R3, R0, RZ, 0x6 ;  /* 0x0000000003037211 */ /* 0x000fe400078f30ff */
[----:B------:R-:W-:Y:S02]  /*17e0*/  SHF.R.S32.HI R5, RZ, 0x1f, R4 ;  /* 0x0000001fff057819 */ /* 0x000fe40000011404 */
[----:B------:R-:W-:Y:S02]  /*17f0*/  SHF.R.S32.HI R180, RZ, 0x6, R3 ;  /* 0x00000006ffb47819 */ /* 0x000fe40000011403 */
[----:B------:R-:W-:-:S04]  /*1800*/  LEA.HI R5, R5, R4, RZ, 0x6 ;  /* 0x0000000405057211 */ /* 0x000fc800078f30ff */
[----:B------:R-:W-:-:S04]  /*1810*/  SHF.R.S32.HI R5, RZ, 0x6, R5 ;  /* 0x00000006ff057819 */ /* 0x000fc80000011405 */
[----:B------:R-:W-:-:S05]  /*1820*/  VIMNMX R5, R180, R5, PT ;  /* 0x00000005b4057248 */ /* 0x000fca0003fe0100 */
[----:B------:R-:W-:-:S05]  /*1830*/  IMAD R5, R5, 0x40, -R8 ;  /* 0x0000004005057824 */ /* 0x000fca00078e0a08 */
[----:B------:R-:W-:-:S04]  /*1840*/  VIMNMX R5, R5, R44, PT ;  /* 0x0000002c05057248 */ /* 0x000fc80003fe0100 */
        /* <DEDUP_REMOVED lines=8> */
[----:B---3--:R-:W-:Y:S05]  /*18d0*/  @!P0 BRA `(.L_x_4876) ;  /* 0x0000002800408947 */ /* 0x008fea0003800000 */
[----:B------:R-:W-:Y:S01]  /*18e0*/  VIADD R0, R2, 0x22400 ;  /* 0x0002240002007836 */ /* 0x000fe20000000000 */
[----:B------:R-:W-:Y:S04]  /*18f0*/  BSSY B6, `(.L_x_4877) ;  /* 0x0000013000067945 */ /* 0x000fe80003800000 */
[----:B------:R-:W-:-:S13]  /*1900*/  LOP3.LUT P0, RZ, R0, 0x3ff, RZ, 0xc0, !PT ;  /* 0x000003ff00ff7812 */ /* 0x000fda000780c0ff */
[----:B------:R-:W-:Y:S05]  /*1910*/  @!P0 BRA `(.L_x_4878) ;  /* 0x0000000000408947 */ /* 0x000fea0003800000 */
[----:B------:R-:W-:Y:S01]  /*1920*/  MOV R0, 0x0 ;  /* 0x0000000000007802 */ /* 0x000fe20000000f00 */
[----:B------:R-:W-:Y:S01]  /*1930*/  ULDC.64 UR4, c[0x4][0x90] ;  /* 0x0100240000047ab9 */ /* 0x000fe20000000a00 */
[----:B------:R-:W-:Y:S01]  /*1940*/  ULDC.64 UR6, c[0x4][0x30] ;  /* 0x01000c0000067ab9 */ /* 0x000fe20000000a00 */
[----:B------:R-:W-:Y:S01]  /*1950*/  MOV R4, UR4 ;  /* 0x0000000400047c02 */ /* 0x000fe20008000f00 */
        /* <DEDUP_REMOVED lines=12> */
.L_x_4878:
[----:B------:R-:W-:Y:S05]  /*1a20*/  BSYNC B6 ;  /* 0x0000000000067941 */ /* 0x000fea0003800000 */
.L_x_4877:
        /* <DEDUP_REMOVED lines=20> */
.L_x_4880:
[----:B------:R-:W-:Y:S05]  /*1b70*/  BSYNC B6 ;  /* 0x0000000000067941 */ /* 0x000fea0003800000 */
.L_x_4879:
[----:B------:R-:W-:Y:S01]  /*1b80*/  ULDC.64 UR4, c[0x0][0x9f8] ;  /* 0x00027e0000047ab9 */ /* 0x000fe20000000a00 */
[----:B------:R-:W0:Y:S01]  /*1b90*/  LDC.64 R4, c[0x0][0x300] ;  /* 0x0000c000ff047b82 */ /* 0x000e220000000a00 */
[----:B------:R-:W-:Y:S01]  /*1ba0*/  ISETP.NE.U32.AND P0, PT, RZ, UR4, PT ;  /* 0x00000004ff007c0c */ /* 0x000fe2000bf05070 */
[----:B------:R-:W-:-:S03]  /*1bb0*/  ULDC.64 UR6, c[0x0][0x330] ;  /* 0x0000cc0000067ab9 */ /* 0x000fc60000000a00 */
[----:B------:R-:W-:Y:S02]  /*1bc0*/  ISETP.NE.AND.EX P0, PT, RZ, UR5, PT, P0 ;  /* 0x00000005ff007c0c */ /* 0x000fe4000bf05300 */
[----:B------:R-:W-:Y:S01]  /*1bd0*/  IADD3 R41, R29, R24, RZ ;  /* 0x000000181d297210 */ /* 0x000fe20007ffe0ff */
[----:B------:R-:W1:Y:S01]  /*1be0*/  LDC R59, c[0x0][0x3f4] ;  /* 0x0000fd00ff3b7b82 */ /* 0x000e620000000800 */
[----:B------:R-:W-:-:S07]  /*1bf0*/  SHF.R.S32.HI R17, RZ, 0x1f, R16 ;  /* 0x0000001fff117819 */ /* 0x000fce0000011410 */
[----:B------:R-:W2:Y:S02]  /*1c00*/  LDC.64 R54, c[0x0][0x3f8] ;  /* 0x0000fe00ff367b82 */ /* 0x000ea40000000a00 */
[----:B------:R-:W-:-:S04]  /*1c10*/  @P0 IADD3 R6, P1, R204, UR4, RZ ;  /* 0x00000004cc060c10 */ /* 0x000fc8000ff3e0ff */
[----:B------:R-:W-:Y:S02]  /*1c20*/  @P0 IADD3.X R7, R205, UR5, RZ, P1, !PT ;  /* 0x00000005cd070c10 */ /* 0x000fe40008ffe4ff */
[----:B------:R-:W-:Y:S01]  /*1c30*/  SHF.R.S32.HI R24, RZ, 0x1f, R41 ;  /* 0x0000001fff187819 */ /* 0x000fe20000011429 */
[CC--:B0-----:R-:W-:Y:S01]  /*1c40*/  IMAD.WIDE.U32 R8, R41.reuse, R4.reuse, RZ ;  /* 0x0000000429087225 */ /* 0x0c1fe200078e00ff */
[----:B------:R-:W-:Y:S01]  /*1c50*/  ULDC.64 UR4, c[0x0][0x308] ;  /* 0x0000c20000047ab9 */ /* 0x000fe20000000a00 */
[----:B------:R0:W3:Y:S01]  /*1c60*/  @P0 LDG.E R27, desc[UR40][R6.64] ;  /* 0x00000028061b0981 */ /* 0x0000e2000c1e1900 */
[----:B------:R-:W4:Y:S01]  /*1c70*/  LDC.64 R56, c[0x0][0x408] ;  /* 0x00010200ff387b82 */ /* 0x000f220000000a00 */
[-C--:B------:R-:W-:Y:S01]  /*1c80*/  IMAD R0, R24, R4.reuse, RZ ;  /* 0x0000000418007224 */ /* 0x080fe200078e02ff */
[----:B------:R-:W-:Y:S01]  /*1c90*/  SHF.R.S32.HI R185, RZ, 0x1f, R184 ;  /* 0x0000001fffb97819 */ /* 0x000fe200000114b8 */
[----:B------:R-:W-:Y:S01]  /*1ca0*/  IMAD.WIDE.U32 R10, R26, UR6, R16 ;  /* 0x000000061a0a7c25 */ /* 0x000fe2000f8e0010 */
[----:B-1----:R-:W-:Y:S01]  /*1cb0*/  ISETP.GE.AND P2, PT, R16, R59, PT ;  /* 0x0000003b1000720c */ /* 0x002fe20003f46270 */
[----:B------:R-:W1:Y:S01]  /*1cc0*/  S2R R40, SR_TID.X ;  /* 0x0000000000287919 */ /* 0x000e620000002100 */
[----:B------:R-:W-:Y:S01]  /*1cd0*/  SHF.L.U64.HI R48, R4, 0x6, R5 ;  /* 0x0000000604307819 */ /* 0x000fe20000010205 */
[----:B------:R-:W-:Y:S01]  /*1ce0*/  IMAD R3, R41, R5, R0 ;  /* 0x0000000529037224 */ /* 0x000fe200078e0200 */
[----:B------:R-:W-:Y:S01]  /*1cf0*/  SHF.R.S32.HI R0, RZ, 0x1f, R26 ;  /* 0x0000001fff007819 */ /* 0x000fe2000001141a */
[----:B------:R-:W-:Y:S01]  /*1d00*/  IMAD.WIDE.U32 R46, R22, R4, R16 ;  /* 0x00000004162e7225 */ /* 0x000fe200078e0010 */
[----:B------:R-:W-:-:S02]  /*1d10*/  SEL R15, R59, RZ, P2 ;  /* 0x000000ff3b0f7207 */ /* 0x000fc40001000000 */
[----:B--2---:R-:W-:Y:S01]  /*1d20*/  SHF.L.U64.HI R52, R54, 0x6, R55 ;  /* 0x0000000636347819 */ /* 0x004fe20000010237 */
[----:B------:R-:W-:Y:S01]  /*1d30*/  IMAD.IADD R9, R9, 0x1, R3 ;  /* 0x0000000109097824 */ /* 0x000fe200078e0203 */
[----:B------:R-:W-:Y:S01]  /*1d40*/  P2R R78, PR, RZ, 0x4 ;  /* 0x00000004ff4e7803 */ /* 0x000fe20000000000 */
[----:B------:R-:W-:Y:S02]  /*1d50*/  IMAD R3, R0, UR6, RZ ;  /* 0x0000000600037c24 */ /* 0x000fe4000f8e02ff */
[----:B------:R-:W-:Y:S02]  /*1d60*/  IMAD.IADD R15, R16, 0x1, R15 ;  /* 0x00000001100f7824 */ /* 0x000fe400078e020f */
[----:B0-----:R-:W-:Y:S01]  /*1d70*/  IMAD R7, R26, UR7, R3 ;  /* 0x000000071a077c24 */ /* 0x001fe2000f8e0203 */
[----:B------:R-:W-:Y:S01]  /*1d80*/  ULDC.64 UR6, c[0x0][0xa08] ;  /* 0x0002820000067ab9 */ /* 0x000fe20000000a00 */
[----:B------:R-:W-:Y:S01]  /*1d90*/  IMAD R3, R0, UR4, RZ ;  /* 0x0000000400037c24 */ /* 0x000fe2000f8e02ff */
[----:B------:R-:W-:Y:S01]  /*1da0*/  ISETP.NE.U32.AND P0, PT, RZ, UR6, PT ;  /* 0x00000006ff007c0c */ /* 0x000fe2000bf05070 */
[----:B------:R-:W-:Y:S01]  /*1db0*/  IMAD.IADD R11, R11, 0x1, R7 ;  /* 0x000000010b0b7824 */ /* 0x000fe200078e0207 */
[----:B------:R-:W-:Y:S01]  /*1dc0*/  SHF.R.S32.HI R14, RZ, 0x1f, R15 ;  /* 0x0000001fff0e7819 */ /* 0x000fe2000001140f */
[C---:B------:R-:W-:Y:S01]  /*1dd0*/  IMAD R3, R26.reuse, UR5, R3 ;  /* 0x000000051a037c24 */ /* 0x040fe2000f8e0203 */
[----:B------:R-:W-:Y:S01]  /*1de0*/  ISETP.NE.AND.EX P0, PT, RZ, UR7, PT, P0 ;  /* 0x00000007ff007c0c */ /* 0x000fe2000bf05300 */
[----:B------:R-:W-:Y:S01]  /*1df0*/  IMAD.WIDE.U32 R6, R26, UR4, R8 ;  /* 0x000000041a067c25 */ /* 0x000fe2000f8e0008 */
[----:B------:R-:W-:Y:S01]  /*1e00*/  ULDC.64 UR4, c[0x0][0x310] ;  /* 0x0000c40000047ab9 */ /* 0x000fe20000000a00 */
[----:B------:R-:W-:-:S02]  /*1e10*/  ULDC.64 UR6, c[0x0][0x338] ;  /* 0x0000ce0000067ab9 */ /* 0x000fc40000000a00 */
[----:B------:R-:W-:Y:S01]  /*1e20*/  IMAD.IADD R7, R7, 0x1, R3 ;  /* 0x0000000107077824 */ /* 0x000fe200078e0203 */
[----:B------:R-:W-:Y:S01]  /*1e30*/  SHF.R.S32.HI R3, RZ, 0x1f, R22 ;  /* 0x0000001fff037819 */ /* 0x000fe20000011416 */
[----:B------:R-:W-:Y:S02]  /*1e40*/  IMAD.SHL.U32 R53, R188, 0x40, RZ ;  /* 0x00000040bc357824 */ /* 0x000fe400078e00ff */
[----:B------:R-:W-:Y:S02]  /*1e50*/  IMAD.SHL.U32 R49, R4, 0x40, RZ ;  /* 0x0000004004317824 */ /* 0x000fe400078e00ff */
[----:B----4-:R-:W-:Y:S01]  /*1e60*/  IMAD R12, R3, R56, RZ ;  /* 0x00000038030c7224 */ /* 0x010fe200078e02ff */
[----:B------:R-:W-:Y:S01]  /*1e70*/  LOP3.LUT R53, R53, 0x1c0, RZ, 0xc0, !PT ;  /* 0x000001c035357812 */ /* 0x000fe200078ec0ff */
[----:B------:R-:W-:Y:S01]  /*1e80*/  VIADD R80, R16, 0x20 ;  /* 0x0000002010507836 */ /* 0x000fe20000000000 */
[----:B-1----:R-:W-:Y:S01]  /*1e90*/  SHF.R.U32.HI R40, RZ, 0x7, R40 ;  /* 0x00000007ff287819 */ /* 0x002fe20000011628 */
[----:B------:R-:W-:-:S04]  /*1ea0*/  IMAD.SHL.U32 R59, R59, 0x2, RZ ;  /* 0x000000023b3b7824 */ /* 0x000fc800078e00ff */
[----:B------:R-:W-:Y:S01]  /*1eb0*/  VIADD R58, R40, 0x8 ;  /* 0x00000008283a7836 */ /* 0x000fe20000000000 */
[----:B------:R-:W-:-:S05]  /*1ec0*/  IADD3 R40, P2, R22, R41, RZ ;  /* 0x0000002916287210 */ /* 0x000fca0007f5e0ff */
[----:B------:R-:W-:Y:S01]  /*1ed0*/  IMAD.X R41, R24, 0x1, R3, P2 ;  /* 0x0000000118297824 */ /* 0x000fe200010e0603 */
[----:B---3--:R-:W-:Y:S02]  /*1ee0*/  SHF.R.S32.HI R0, RZ, 0x1f, R27 ;  /* 0x0000001fff007819 */ /* 0x008fe4000001141b */
[----:B------:R-:W-:Y:S01]  /*1ef0*/  SEL R9, R27, RZ, !P0 ;  /* 0x000000ff1b097207 */ /* 0x000fe20004000000 */
[----:B------:R-:W-:Y:S01]  /*1f00*/  IMAD R27, R22, R57, R12 ;  /* 0x00000039161b7224 */ /* 0x000fe200078e020c */
[----:B------:R-:W-:Y:S01]  /*1f10*/  SEL R0, R0, RZ, !P0 ;  /* 0x000000ff00007207 */ /* 0x000fe20004000000 */
[----:B------:R-:W-:-:S04]  /*1f20*/  IMAD.WIDE.U32 R12, R22, R56, R16 ;  /* 0x00000038160c7225 */ /* 0x000fc800078e0010 */
[----:B------:R-:W-:-:S04]  /*1f30*/  IMAD.WIDE.U32 R20, R9, UR4, R6 ;  /* 0x0000000409147c25 */ /* 0x000fc8000f8e0006 */
[C---:B------:R-:W-:Y:S02]  /*1f40*/  IMAD R6, R0.reuse, UR6, RZ ;  /* 0x0000000600067c24 */ /* 0x040fe4000f8e02ff */
[----:B------:R-:W-:Y:S01]  /*1f50*/  IMAD R8, R0, UR4, RZ ;  /* 0x0000000400087c24 */ /* 0x000fe2000f8e02ff */
[----:B------:R-:W-:Y:S01]  /*1f60*/  ULDC UR4, c[0x0][0x2f4] ;  /* 0x0000bd0000047ab9 */ /* 0x000fe20000000800 */
[----:B------:R-:W-:Y:S01]  /*1f70*/  IMAD R69, R9, UR7, R6 ;  /* 0x0000000709457c24 */ /* 0x000fe2000f8e0206 */
[----:B------:R-:W-:Y:S01]  /*1f80*/  ISETP.GE.AND P1, PT, R80, UR4, PT ;  /* 0x0000000450007c0c */ /* 0x000fe2000bf26270 */
[----:B------:R-:W-:Y:S02]  /*1f90*/  IMAD R6, R3, R54, RZ ;  /* 0x0000003603067224 */ /* 0x000fe400078e02ff */
[----:B------:R-:W-:Y:S02]  /*1fa0*/  IMAD R45, R9, UR5, R8 ;  /* 0x00000005092d7c24 */ /* 0x000fe4000f8e0208 */
[----:B------:R-:W-:Y:S01]  /*1fb0*/  IMAD R0, R3, R4, RZ ;  /* 0x0000000403007224 */ /* 0x000fe200078e02ff */
[----:B------:R-:W-:Y:S01]  /*1fc0*/  LOP3.LUT R4, R53, 0x18, R16, 0xf8, !PT ;  /* 0x0000001835047812 */ /* 0x000fe200078ef810 */
[----:B------:R-:W-:-:S04]  /*1fd0*/  IMAD.WIDE.U32 R28, R9, UR6, R10 ;  /* 0x00000006091c7c25 */ /* 0x000fc8000f8e000a */
[C---:B------:R-:W-:Y:S02]  /*1fe0*/  IMAD R25, R22.reuse, R55, R6 ;  /* 0x0000003716197224 */ /* 0x040fe400078e0206 */
[----:B------:R-:W-:-:S04]  /*1ff0*/  IMAD.WIDE.U32 R6, R22, R54, R184 ;  /* 0x0000003616067225 */ /* 0x000fc800078e00b8 */
[----:B------:R-:W-:-:S04]  /*2000*/  IMAD.WIDE.U32 R10, R22, R54, R16 ;  /* 0x00000036160a7225 */ /* 0x000fc800078e0010 */
[----:B------:R-:W-:Y:S01]  /*2010*/  IMAD R8, R22, R5, R0 ;  /* 0x0000000516087224 */ /* 0x000fe200078e0200 */
[----:B------:R-:W-:Y:S01]  /*2020*/  IADD3 R0, P0, R20, R46, RZ ;  /* 0x0000002e14007210 */ /* 0x000fe20007f1e0ff */
[----:B------:R-:W-:Y:S02]  /*2030*/  IMAD.IADD R45, R21, 0x1, R45 ;  /* 0x00000001152d7824 */ /* 0x000fe400078e022d */
[----:B------:R-:W-:Y:S02]  /*2040*/  IMAD.IADD R7, R7, 0x1, R25 ;  /* 0x0000000107077824 */ /* 0x000fe400078e0219 */
[----:B------:R-:W-:Y:S01]  /*2050*/  IMAD.IADD R11, R25, 0x1, R11 ;  /* 0x00000001190b7824 */ /* 0x000fe200078e020b */
[----:B-----5:R-:W-:Y:S01]  /*2060*/  SHF.R.S32.HI R25, RZ, 0x1f, R30 ;  /* 0x0000001fff197819 */ /* 0x020fe2000001141e */
[----:B------:R-:W-:Y:S01]  /*2070*/  IMAD.IADD R13, R27, 0x1, R13 ;  /* 0x000000011b0d7824 */ /* 0x000fe200078e020d */
[----:B------:R-:W-:Y:S01]  /*2080*/  IADD3.X R46, R45, R47, R8, P0, !PT ;  /* 0x0000002f2d2e7210 */ /* 0x000fe200007fe408 */
[----:B------:R-:W-:Y:S01]  /*2090*/  IMAD.WIDE.U32 R8, R22, R56, R184 ;  /* 0x0000003816087225 */ /* 0x000fe200078e00b8 */
[----:B------:R-:W-:-:S02]  /*20a0*/  LEA.HI R47, R14, R15, RZ, 0x3 ;  /* 0x0000000f0e2f7211 */ /* 0x000fc400078f18ff */
[----:B------:R-:W-:Y:S01]  /*20b0*/  ISETP.GE.AND P0, PT, R16, UR4, PT ;  /* 0x0000000410007c0c */ /* 0x000fe2000bf06270 */
[----:B------:R-:W-:Y:S01]  /*20c0*/  IMAD R14, R25, R54, RZ ;  /* 0x00000036190e7224 */ /* 0x000fe200078e02ff */
[----:B------:R-:W-:Y:S01]  /*20d0*/  LOP3.LUT R63, R47, 0xfffffff8, RZ, 0xc0, !PT ;  /* 0xfffffff82f3f7812 */ /* 0x000fe200078ec0ff */
[----:B------:R-:W-:Y:S02]  /*20e0*/  IMAD R25, R25, R56, RZ ;  /* 0x0000003819197224 */ /* 0x000fe400078e02ff */
[----:B------:R-:W-:Y:S01]  /*20f0*/  IMAD R5, R30, R55, R14 ;  /* 0x000000371e057224 */ /* 0x000fe200078e020e */
[----:B------:R-:W-:Y:S01]  /*2100*/  SHF.L.U64.HI R55, R56, 0x6, R57 ;  /* 0x0000000638377819 */ /* 0x000fe20000010239 */
[C---:B------:R-:W-:Y:S01]  /*2110*/  IMAD R25, R30.reuse, R57, R25 ;  /* 0x000000391e197224 */ /* 0x040fe200078e0219 */
[----:B------:R-:W-:Y:S01]  /*2120*/  SHF.R.U32.HI R57, RZ, 0x3, R53 ;  /* 0x00000003ff397819 */ /* 0x000fe20000011635 */
[----:B------:R-:W-:Y:S01]  /*2130*/  IMAD.IADD R9, R9, 0x1, R27 ;  /* 0x0000000109097824 */ /* 0x000fe200078e021b */
[----:B------:R-:W-:Y:S01]  /*2140*/  SHF.R.S32.HI R64, RZ, 0x1f, R63 ;  /* 0x0000001fff407819 */ /* 0x000fe2000001143f */
[----:B------:R-:W-:Y:S01]  /*2150*/  IMAD.WIDE.U32 R32, R30, R54, R6 ;  /* 0x000000361e207225 */ /* 0x000fe200078e0006 */
[----:B------:R-:W-:-:S03]  /*2160*/  LOP3.LUT R4, R4, R57, RZ, 0x3c, !PT ;  /* 0x0000003904047212 */ /* 0x000fc600078e3cff */
[----:B------:R-:W-:Y:S01]  /*2170*/  IMAD.WIDE.U32 R34, R30, R54, R10 ;  /* 0x000000361e227225 */ /* 0x000fe200078e000a */
[----:B------:R-:W-:-:S03]  /*2180*/  IADD3 R61, R33, R5, RZ ;  /* 0x00000005213d7210 */ /* 0x000fc60007ffe0ff */
[----:B------:R-:W-:Y:S01]  /*2190*/  IMAD R60, R201, 0x200, R4 ;  /* 0x00000200c93c7824 */ /* 0x000fe200078e0204 */
[----:B------:R-:W-:Y:S01]  /*21a0*/  LOP3.LUT R4, R53, 0x38, R47, 0xf8, !PT ;  /* 0x0000003835047812 */ /* 0x000fe200078ef82f */
[----:B------:R-:W-:-:S03]  /*21b0*/  IMAD.WIDE.U32 R36, R30, R56, R8 ;  /* 0x000000381e247225 */ /* 0x000fc600078e0008 */
[----:B------:R-:W-:Y:S01]  /*21c0*/  LOP3.LUT R4, R4, R57, RZ, 0x3c, !PT ;  /* 0x0000003904047212 */ /* 0x000fe200078e3cff */
[----:B------:R-:W-:-:S04]  /*21d0*/  IMAD.WIDE.U32 R38, R30, R56, R12 ;  /* 0x000000381e267225 */ /* 0x000fc800078e000c */
[----:B------:R-:W-:Y:S02]  /*21e0*/  IMAD.SHL.U32 R54, R54, 0x40, RZ ;  /* 0x0000004036367824 */ /* 0x000fe400078e00ff */
[----:B------:R-:W-:Y:S02]  /*21f0*/  IMAD.SHL.U32 R56, R56, 0x40, RZ ;  /* 0x0000004038387824 */ /* 0x000fe400078e00ff */
[----:B------:R-:W-:Y:S02]  /*2200*/  IMAD.IADD R62, R5, 0x1, R35 ;  /* 0x00000001053e7824 */ /* 0x000fe400078e0223 */
[----:B------:R-:W-:Y:S02]  /*2210*/  IMAD.IADD R65, R37, 0x1, R25 ;  /* 0x0000000125417824 */ /* 0x000fe400078e0219 */
[----:B------:R-:W-:Y:S02]  /*2220*/  IMAD.IADD R67, R25, 0x1, R39 ;  /* 0x0000000119437824 */ /* 0x000fe400078e0227 */
[----:B------:R-:W-:-:S02]  /*2230*/  IMAD R66, R201, 0x200, R4 ;  /* 0x00000200c9427824 */ /* 0x000fc400078e0204 */
[----:B------:R-:W-:-:S07]  /*2240*/  IMAD.IADD R69, R29, 0x1, R69 ;  /* 0x000000011d457824 */ /* 0x000fce00078e0245 */
.L_x_4910:
        /* <DEDUP_REMOVED lines=40> */
[----:B------:R-:W-:Y:S01]  /*24d0*/  IMAD.MOV.U32 R7, RZ, RZ, R65 ;  /* 0x000000ffff077224 */ /* 0x000fe200078e0041 */
[----:B------:R-:W-:Y:S01]  /*24e0*/  ULDC.64 UR4, c[0x0][0x3e8] ;  /* 0x0000fa0000047ab9 */ /* 0x000fe20000000a00 */
[-C--:B------:R-:W-:Y:S01]  /*24f0*/  IMAD R5, R73, R56.reuse, R5 ;  /* 0x0000003849057224 */ /* 0x080fe200078e0205 */
[----:B------:R-:W-:Y:S01]  /*2500*/  CS2R R10, SRZ ;  /* 0x00000000000a7805 */ /* 0x000fe2000001ff00 */
[----:B------:R-:W-:-:S04]  /*2510*/  IMAD.WIDE.U32 R6, R31, R56, R6 ;  /* 0x000000381f067225 */ /* 0x000fc800078e0006 */
        /* <DEDUP_REMOVED lines=13> */
.L_x_4885:
[----:B------:R-:W-:Y:S05]  /*25f0*/  BSYNC B1 ;  /* 0x0000000000017941 */ /* 0x000fea0003800000 */
.L_x_4884:
        /* <DEDUP_REMOVED lines=15> */
.L_x_4886:
[----:B------:R-:W-:Y:S01]  /*26f0*/  IMAD R68, R23, 0x8, R2 ;  /* 0x0000000817447824 */ /* 0x000fe200078e0202 */
[----:B------:R-:W-:Y:S01]  /*2700*/  SHF.L.U32 R73, R187, 0x1f, RZ ;  /* 0x0000001fbb497819 */ /* 0x000fe200000006ff */
[----:B------:R-:W-:Y:S03]  /*2710*/  BSSY B1, `(.L_x_4887) ;  /* 0x0000003000017945 */ /* 0x000fe60003800000 */
[----:B------:R-:W0:Y:S02]  /*2720*/  SYNCS.PHASECHK.TRANS64.TRYWAIT P5, [R68+URZ+0x28c90], R73 ;  /* 0x028c9049440075a7 */ /* 0x000e2400080a017f */
[----:B0-----:R-:W-:Y:S05]  /*2730*/  @!P5 BRA `(.L_x_4888) ;  /* 0x000001940070d947 */ /* 0x001fea0003800000 */
.L_x_5195:
[----:B------:R-:W-:Y:S05]  /*2740*/  BSYNC B1 ;  /* 0x0000000000017941 */ /* 0x000fea0003800000 */
.L_x_4887:
        /* <DEDUP_REMOVED lines=48> */
.L_x_4893:
[----:B------:R-:W-:Y:S05]  /*2a50*/  BSYNC B2 ;  /* 0x0000000000027941 */ /* 0x000fea0003800000 */
.L_x_4892:
[----:B--2---:R1:W-:Y:S02]  /*2a60*/  STG.E.128 desc[UR40][R12.64], R4 ;  /* 0x000000040c007986 */ /* 0x0043e4000c101d28 */
.L_x_4891:
[----:B------:R-:W-:Y:S05]  /*2a70*/  BSYNC B1 ;  /* 0x0000000000017941 */ /* 0x000fea0003800000 */
.L_x_4890:
        /* <DEDUP_REMOVED lines=51> */
.L_x_4895:
[----:B------:R-:W-:Y:S05]  /*2db0*/  BSYNC B1 ;  /* 0x0000000000017941 */ /* 0x000fea0003800000 */
.L_x_4894:
[----:B-1----:R1:W-:Y:S01]  /*2dc0*/  STG.E.128 desc[UR40][R12.64+0x40], R4 ;  /* 0x000040040c007986 */ /* 0x0023e2000c101d28 */
[----:B------:R-:W-:Y:S05]  /*2dd0*/  BRA `(.L_x_4889) ;  /* 0x0000000c00107947 */ /* 0x000fea0003800000 */
.L_x_4883:
        /* <DEDUP_REMOVED lines=34> */
[----:B------:R-:W-:Y:S01]  /*3000*/  IMAD.MOV.U32 R25, RZ, RZ, R9 ;  /* 0x000000ffff197224 */ /* 0x000fe200078e0009 */
[----:B------:R-:W-:-:S02]  /*3010*/  MOV R12, R10 ;  /* 0x0000000a000c7202 */ /* 0x000fc40000000f00 */
[----:B------:R-:W-:Y:S02]  /*3020*/  PRMT R85, R13, 0x7610, R85 ;  /* 0x000076100d557816 */ /* 0x000fe40000000055 */
[----:B------:R-:W-:Y:S02]  /*3030*/  PRMT R92, R12, 0x5410, R24 ;  /* 0x000054100c5c7816 */ /* 0x000fe40000000018 */
[----:B------:R-:W-:Y:S01]  /*3040*/  PRMT R84, R25, 0x7610, R84 ;  /* 0x0000761019547816 */ /* 0x000fe20000000054 */
[----:B------:R-:W-:Y:S06]  /*3050*/  @!P3 BRA `(.L_x_4896) ;  /* 0x000000000004b947 */ /* 0x000fec0003800000 */
[----:B------:R-:W-:Y:S01]  /*3060*/  BPT.TRAP 0x1 ;  /* 0x000000040000795c */ /* 0x000fe20000300000 */
.L_x_4896:
[----:B------:R-:W-:Y:S01]  /*3070*/  IMAD R68, R23, 0x8, R2 ;  /* 0x0000000817447824 */ /* 0x000fe200078e0202 */
[----:B------:R-:W-:Y:S01]  /*3080*/  SHF.L.U32 R73, R187, 0x1f, RZ ;  /* 0x0000001fbb497819 */ /* 0x000fe200000006ff */
[----:B------:R-:W-:Y:S03]  /*3090*/  BSSY B1, `(.L_x_4897) ;  /* 0x0000003000017945 */ /* 0x000fe60003800000 */
[----:B------:R-:W0:Y:S02]  /*30a0*/  SYNCS.PHASECHK.TRANS64.TRYWAIT P5, [R68+URZ+0x28c90], R73 ;  /* 0x028c9049440075a7 */ /* 0x000e2400080a017f */
[----:B0-----:R-:W-:Y:S05]  /*30b0*/  @!P5 BRA `(.L_x_4898) ;  /* 0x0000018c0024d947 */ /* 0x001fea0003800000 */
.L_x_5196:
[----:B------:R-:W-:Y:S05]  /*30c0*/  BSYNC B1 ;  /* 0x0000000000017941 */ /* 0x000fea0003800000 */
.L_x_4897:
[C---:B------:R-:W-:Y:S01]  /*30d0*/  ISETP.GE.OR P5, PT, R22.reuse, R71, P0 ;  /* 0x000000471600720c */ /* 0x040fe200007a6670 */
        /* <DEDUP_REMOVED lines=18> */
[----:B------:R-:W-:Y:S01]  /*3200*/  SHF.R.S32.HI R12, RZ, 0x4, R13 ;  /* 0x00000004ff0c7819 */ /* 0x000fe2000001140d */
[----:B------:R-:W-:-:S03]  /*3210*/  IMAD.IADD R13, R66, 0x1, R27 ;  /* 0x00000001420d7824 */ /* 0x000fc600078e021b */
[----:B------:R-:W-:Y:S01]  /*3220*/  LEA.HI.SX32 R12, R47, R12, 0x1d ;  /* 0x0000000c2f0c7211 */ /* 0x000fe200078feaff */
[----:B------:R-:W-:-:S04]  /*3230*/  IMAD R13, R13, 0x2, R2 ;  /* 0x000000020d0d7824 */ /* 0x000fc800078e0202 */
[----:B------:R-:W-:-:S05]  /*3240*/  IMAD.SHL.U32 R79, R12, 0x8, RZ ;  /* 0x000000080c4f7824 */ /* 0x000fca00078e00ff */
[----:B------:R-:W-:-:S04]  /*3250*/  LOP3.LUT R12, R53, 0x38, R79, 0xf8, !PT ;  /* 0x00000038350c7812 */ /* 0x000fc800078ef84f */
[----:B------:R-:W-:-:S05]  /*3260*/  LOP3.LUT R12, R12, R57, RZ, 0x3c, !PT ;  /* 0x000000390c0c7212 */ /* 0x000fca00078e3cff */
[----:B------:R-:W-:-:S04]  /*3270*/  IMAD R12, R201, 0x200, R12 ;  /* 0x00000200c90c7824 */ /* 0x000fc800078e020c */
        /* <DEDUP_REMOVED lines=19> */
[CC--:B------:R-:W-:Y:S01]  /*33b0*/  FMUL.FTZ R82, R4.reuse, R7.reuse ;  /* 0x0000000704527220 */ /* 0x0c0fe20000410000 */
[----:B------:R-:W-:Y:S02]  /*33c0*/  HADD2.F32 R6, -RZ, R84.H1_H1 ;  /* 0x30000054ff067230 */ /* 0x000fe40000004100 */
[-C--:B------:R-:W-:Y:S01]  /*33d0*/  FMUL.FTZ R84, R25, R10.reuse ;  /* 0x0000000a19547220 */ /* 0x080fe20000410000 */
[----:B------:R-:W-:Y:S02]  /*33e0*/  HADD2.F32 R8, -RZ, R81.H0_H0 ;  /* 0x20000051ff087230 */ /* 0x000fe40000004100 */
[----:B------:R-:W-:Y:S01]  /*33f0*/  FMUL.FTZ R9, R5, R7 ;  /* 0x0000000705097220 */ /* 0x000fe20000410000 */
[----:B------:R-:W-:Y:S01]  /*3400*/  FMUL.FTZ R10, R13, R10 ;  /* 0x0000000a0d0a7220 */ /* 0x000fe20000410000 */
[-C--:B------:R-:W-:Y:S01]  /*3410*/  FFMA.FTZ R82, R5, R6.reuse, R82 ;  /* 0x0000000605527223 */ /* 0x080fe20000010052 */
[--C-:B------:R-:W-:Y:S02]  /*3420*/  HADD2.F32 R5, -RZ, R27.reuse.H0_H0 ;  /* 0x2000001bff057230 */ /* 0x100fe40000004100 */
[----:B------:R-:W-:Y:S01]  /*3430*/  FFMA.FTZ R81, R4, R6, -R9 ;  /* 0x0000000604517223 */ /* 0x000fe20000010809 */
[----:B------:R-:W-:Y:S01]  /*3440*/  FFMA.FTZ R25, R25, R8, R10 ;  /* 0x0000000819197223 */ /* 0x000fe2000001000a */
[----:B------:R-:W-:-:S02]  /*3450*/  HADD2.F32 R27, -RZ, R27.H1_H1 ;  /* 0x3000001bff1b7230 */ /* 0x000fc40000004100 */
[----:B------:R-:W-:Y:S01]  /*3460*/  FFMA.FTZ R84, R13, R8, -R84 ;  /* 0x000000080d547223 */ /* 0x000fe20000010854 */
[----:B------:R-:W-:Y:S02]  /*3470*/  HADD2.F32 R4, -RZ, R15.H0_H0 ;  /* 0x2000000fff047230 */ /* 0x000fe40000004100 */
[----:B------:R-:W-:Y:S01]  /*3480*/  HADD2.F32 R10, -RZ, R11.H0_H0 ;  /* 0x2000000bff0a7230 */ /* 0x000fe20000004100 */
[----:B------:R-:W-:Y:S01]  /*3490*/  F2FP.F16.F32.PACK_AB R25, R25, R82 ;  /* 0x000000521919723e */ /* 0x000fe200000000ff */
[----:B------:R-:W-:Y:S01]  /*34a0*/  HADD2.F32 R7, -RZ, R85.H0_H0 ;  /* 0x20000055ff077230 */ /* 0x000fe20000004100 */
[----:B------:R-:W-:Y:S01]  /*34b0*/  F2FP.F16.F32.PACK_AB R81, R84, R81 ;  /* 0x000000515451723e */ /* 0x000fe200000000ff */
[----:B------:R-:W-:Y:S02]  /*34c0*/  HADD2.F32 R15, -RZ, R15.H1_H1 ;  /* 0x3000000fff0f7230 */ /* 0x000fe40000004100 */
[----:B------:R-:W-:Y:S01]  /*34d0*/  FMUL.FTZ R88, R27, R10 ;  /* 0x0000000a1b587220 */ /* 0x000fe20000410000 */
[----:B------:R-:W-:-:S02]  /*34e0*/  HADD2.F32 R6, -RZ, R85.H1_H1 ;  /* 0x30000055ff067230 */ /* 0x000fc40000004100 */
        /* <DEDUP_REMOVED lines=48> */
.L_x_4900:
[----:B------:R-:W-:Y:S05]  /*37f0*/  BSYNC B1 ;  /* 0x0000000000017941 */ /* 0x000fea0003800000 */
.L_x_4899:
        /* <DEDUP_REMOVED lines=10> */
.L_x_4882:
[----:B------:R-:W-:-:S13]  /*38a0*/  ISETP.NE.AND P3, PT, R186, 0x3, PT ;  /* 0x00000003ba00780c */ /* 0x000fda0003f65270 */
[----:B------:R-:W-:Y:S05]  /*38b0*/  @!P3 BRA `(.L_x_4901) ;  /* 0x000000000004b947 */ /* 0x000fea0003800000 */
[----:B------:R-:W-:Y:S01]  /*38c0*/  BPT.TRAP 0x1 ;  /* 0x000000040000795c */ /* 0x000fe20000300000 */
.L_x_4901:
        /* <DEDUP_REMOVED lines=8> */
.L_x_5197:
[----:B------:R-:W-:Y:S05]  /*3950*/  BSYNC B1 ;  /* 0x0000000000017941 */ /* 0x000fea0003800000 */
.L_x_4902:
[----:B------:R-:W-:Y:S05]  /*3960*/  @P4 BRA `(.L_x_4889) ;  /* 0x00000000002c4947 */ /* 0x000fea0003800000 */
[----:B------:R-:W-:Y:S01]  /*3970*/  @!P1 LOP3.LUT P4, RZ, R188, 0x4, RZ, 0xc0, !PT ;  /* 0x00000004bcff9812 */ /* 0x000fe2000788c0ff */
[----:B------:R-:W-:Y:S01]  /*3980*/  @!P1 VIADD R4, R60, 0x20 ;  /* 0x000000203c049836 */ /* 0x000fe20000000000 */
[----:B------:R-:W-:Y:S02]  /*3990*/  PLOP3.LUT P5, PT, PT, PT, PT, 0x8, 0x0 ;  /* 0x000000000000781c */ /* 0x000fe40003fae170 */
[----:B------:R-:W-:-:S13]  /*39a0*/  @!P1 PLOP3.LUT P5, PT, P4, PT, PT, 0x80, 0x0 ;  /* 0x000000000000981c */ /* 0x000fda00027af070 */
[----:B------:R-:W-:-:S05]  /*39b0*/  @P5 VIADD R4, R60, 0xffffffe0 ;  /* 0xffffffe03c045836 */ /* 0x000fca0000000000 */
[----:B------:R-:W-:Y:S02]  /*39c0*/  @!P1 IADD3 R27, R27, R4, RZ ;  /* 0x000000041b1b9210 */ /* 0x000fe40007ffe0ff */
[----:B------:R-:W1:Y:S03]  /*39d0*/  @!P0 LDS.128 R4, [R26+0x22400] ;  /* 0x022400001a048984 */ /* 0x000e660000000c00 */
[----:B------:R-:W-:-:S06]  /*39e0*/  @!P1 IMAD R8, R27, 0x2, R2 ;  /* 0x000000021b089824 */ /* 0x000fcc00078e0202 */
[----:B------:R-:W2:Y:S04]  /*39f0*/  @!P1 LDS.128 R8, [R8+0x22400] ;  /* 0x0224000008089984 */ /* 0x000ea80000000c00 */
[----:B-1----:R1:W-:Y:S04]  /*3a00*/  @!P0 STG.E.128 desc[UR40][R12.64], R4 ;  /* 0x000000040c008986 */ /* 0x0023e8000c101d28 */
[----:B--2---:R1:W-:Y:S02]  /*3a10*/  @!P1 STG.E.128 desc[UR40][R12.64+0x40], R8 ;  /* 0x000040080c009986 */ /* 0x0043e4000c101d28 */
.L_x_4889:
[----:B------:R-:W-:Y:S05]  /*3a20*/  BSYNC B0 ;  /* 0x0000000000007941 */ /* 0x000fea0003800000 */
.L_x_4881:
        /* <DEDUP_REMOVED lines=17> */
.L_x_4905:
[----:B------:R-:W-:Y:S05]  /*3b40*/  BSYNC B0 ;  /* 0x0000000000007941 */ /* 0x000fea0003800000 */
.L_x_4904:
[----:B------:R-:W5:Y:S01]  /*3b50*/  SYNCS.PHASECHK.TRANS64.TRYWAIT P5, [R68+URZ+0x28cb0], R73 ;  /* 0x028cb049440075a7 */ /* 0x000f6200080a017f */
[----:B------:R-:W-:Y:S01]  /*3b60*/  BSSY B0, `(.L_x_4906) ;  /* 0x0000003000007945 */ /* 0x000fe20003800000 */
[----:B------:R-:W-:-:S03]  /*3b70*/  ISETP.GE.AND P3, PT, R22, R71, PT ;  /* 0x000000471600720c */ /* 0x000fc60003f66270 */
[----:B-----5:R-:W-:Y:S10]  /*3b80*/  @!P5 BRA `(.L_x_4907) ;  /* 0x000001800098d947 */ /* 0x020ff40003800000 */
.L_x_5198:
[----:B------:R-:W-:Y:S05]  /*3b90*/  BSYNC B0 ;  /* 0x0000000000007941 */ /* 0x000fea0003800000 */
.L_x_4906:
[----:B------:R-:W-:Y:S04]  /*3ba0*/  BSSY B0, `(.L_x_4908) ;  /* 0x0000052000007945 */ /* 0x000fe80003800000 */
[----:B------:R-:W-:Y:S05]  /*3bb0*/  @P3 BRA `(.L_x_4909) ;  /* 0x0000000400403947 */ /* 0x000fea0003800000 */
[----:B-1----:R-:W-:Y:S01]  /*3bc0*/  IMAD.WIDE R4, R31, 0x40, R40 ;  /* 0x000000401f047825 */ /* 0x002fe200078e0228 */
[----:B------:R-:W-:Y:S01]  /*3bd0*/  ULDC.64 UR4, c[0x0][0x328] ;  /* 0x0000ca0000047ab9 */ /* 0x000fe20000000a00 */
[----:B------:R-:W-:Y:S02]  /*3be0*/  LOP3.LUT P3, RZ, R188, 0x4, RZ, 0xc0, !PT ;  /* 0x00000004bcff7812 */ /* 0x000fe4000786c0ff */
[----:B------:R-:W-:Y:S02]  /*3bf0*/  IMAD R5, R5, UR4, RZ ;  /* 0x0000000405057c24 */ /* 0x000fe4000f8e02ff */
[----:B------:R-:W-:Y:S02]  /*3c00*/  IMAD.MOV.U32 R6, RZ, RZ, R28 ;  /* 0x000000ffff067224 */ /* 0x000fe400078e001c */
[----:B------:R-:W-:Y:S02]  /*3c10*/  IMAD.MOV.U32 R7, RZ, RZ, R69 ;  /* 0x000000ffff077224 */ /* 0x000fe400078e0045 */
[----:B------:R-:W-:-:S02]  /*3c20*/  IMAD R5, R4, UR5, R5 ;  /* 0x0000000504057c24 */ /* 0x000fc4000f8e0205 */
        /* <DEDUP_REMOVED lines=45> */
[----:B------:R-:W-:Y:S02]  /*3f00*/  ISETP.GE.AND P3, PT, R14, UR4, PT ;  /* 0x000000040e007c0c */ /* 0x000fe4000bf66270 */
[----:B------:R-:W-:-:S07]  /*3f10*/  IADD3 R14, R16, 0xa0, RZ ;  /* 0x000000a0100e7810 */ /* 0x000fce0007ffe0ff */
        /* <DEDUP_REMOVED lines=26> */
.L_x_4909:
[----:B------:R-:W-:Y:S05]  /*40c0*/  BSYNC B0 ;  /* 0x0000000000007941 */ /* 0x000fea0003800000 */
.L_x_4908:
        /* <DEDUP_REMOVED lines=17> */
.L_x_4876:
[----:B------:R-:W2:Y:S01]  /*41e0*/  LDL R4, [R1] ;  /* 0x0000000001047983 */ /* 0x000ea20000100800 */
[----:B------:R-:W-:Y:S01]  /*41f0*/  BSSY B0, `(.L_x_4911) ;  /* 0x0000005000007945 */ /* 0x000fe20003800000 */
[----:B--2---:R-:W-:-:S03]  /*4200*/  ISETP.NE.AND P0, PT, R4, 0x1, PT ;  /* 0x000000010400780c */ /* 0x004fc60003f05270 */
[----:B------:R-:W-:Y:S10]  /*4210*/  @P3 BRA `(.L_x_4912) ;  /* 0x0000000000083947 */ /* 0x000ff40003800000 */
[----:B------:R-:W0:Y:S02]  /*4220*/  FENCE.VIEW.ASYNC.G ;  /* 0x00000000000073c6 */ /* 0x000e240000000100 */
[----:B0-----:R-:W-:Y:S06]  /*4230*/  BAR.ARV 0xc, 0x180 ;  /* 0x0306000000007b1d */ /* 0x001fec0000002000 */
.L_x_4912:
[----:B------:R-:W-:Y:S05]  /*4240*/  BSYNC B0 ;  /* 0x0000000000007941 */ /* 0x000fea0003800000 */
.L_x_4911:
[----:B------:R-:W-:Y:S04]  /*4250*/  BSSY B7, `(.L_x_4913) ;  /* 0x0000bc7000077945 */ /* 0x000fe80003800000 */
[----:B------:R-:W-:Y:S05]  /*4260*/  @!P0 BRA `(.L_x_4914) ;  /* 0x0000001c00d88947 */ /* 0x000fea0003800000 */
[----:B------:R-:W0:Y:S01]  /*4270*/  LDC R0, c[0x0][0x448] ;  /* 0x00011200ff007b82 */ /* 0x000e220000000800 */
[----:B------:R-:W-:Y:S01]  /*4280*/  IMAD.MOV.U32 R21, RZ, RZ, RZ ;  /* 0x000000ffff157224 */ /* 0x000fe200078e00ff */
        /* <DEDUP_REMOVED lines=22> */
[----:B0-----:R-:W-:Y:S01]  /*43f0*/  ISETP.NE.AND P0, PT, R0, 0x1, PT ;  /* 0x000000010000780c */ /* 0x001fe20003f05270 */
[----:B------:R-:W-:Y:S01]  /*4400*/  VIADD R0, R195, 0x3f ;  /* 0x0000003fc3007836 */ /* 0x000fe20000000000 */
        /* <DEDUP_REMOVED lines=11> */
[----:B------:R-:W0:Y:S01]  /*44c0*/  @P0 LDC R3, c[0x0][0x44c] ;  /* 0x00011300ff030b82 */ /* 0x000e220000000800 */
[----:B------:R-:W-:Y:S02]  /*44d0*/  CS2R R36, SRZ ;  /* 0x0000000000247805 */ /* 0x000fe4000001ff00 */
[----:B------:R-:W-:Y:S02]  /*44e0*/  CS2R R154, SRZ ;  /* 0x00000000009a7805 */ /* 0x000fe4000001ff00 */
[----:B------:R-:W-:-:S02]  /*44f0*/  CS2R R86, SRZ ;  /* 0x0000000000567805 */ /* 0x000fc4000001ff00 */
[----:B------:R-:W-:Y:S02]  /*4500*/  CS2R R156, SRZ ;  /* 0x00000000009c7805 */ /* 0x000fe4000001ff00 */
[----:B------:R-:W-:Y:S02]  /*4510*/  CS2R R82, SRZ ;  /* 0x0000000000527805 */ /* 0x000fe4000001ff00 */
[----:B------:R-:W-:Y:S02]  /*4520*/  CS2R R158, SRZ ;  /* 0x00000000009e7805 */ /* 0x000fe4000001ff00 */
[----:B------:R-:W-:Y:S01]  /*4530*/  CS2R R78, SRZ ;  /* 0x00000000004e7805 */ /* 0x000fe2000001ff00 */
[----:B------:R-:W1:Y:S01]  /*4540*/  @P0 LDC R4, c[0x0][0x450] ;  /* 0x00011400ff040b82 */ /* 0x000e620000000800 */
[----:B------:R-:W-:Y:S02]  /*4550*/  CS2R R160, SRZ ;  /* 0x0000000000a07805 */ /* 0x000fe4000001ff00 */
[----:B------:R-:W-:-:S02]  /*4560*/  CS2R R74, SRZ ;  /* 0x00000000004a7805 */ /* 0x000fc4000001ff00 */
[----:B------:R-:W-:Y:S02]  /*4570*/  CS2R R162, SRZ ;  /* 0x0000000000a27805 */ /* 0x000fe4000001ff00 */
[----:B------:R-:W-:Y:S02]  /*4580*/  CS2R R70, SRZ ;  /* 0x0000000000467805 */ /* 0x000fe4000001ff00 */
[----:B---3--:R-:W-:Y:S02]  /*4590*/  CS2R R12, SRZ ;  /* 0x00000000000c7805 */ /* 0x008fe4000001ff00 */
[----:B------:R-:W-:Y:S02]  /*45a0*/  CS2R R164, SRZ ;  /* 0x0000000000a47805 */ /* 0x000fe4000001ff00 */
[----:B------:R-:W-:Y:S02]  /*45b0*/  CS2R R10, SRZ ;  /* 0x00000000000a7805 */ /* 0x000fe4000001ff00 */
[----:B------:R-:W-:-:S02]  /*45c0*/  CS2R R8, SRZ ;  /* 0x0000000000087805 */ /* 0x000fc4000001ff00 */
[----:B------:R-:W-:Y:S02]  /*45d0*/  CS2R R166, SRZ ;  /* 0x0000000000a67805 */ /* 0x000fe4000001ff00 */
[----:B------:R-:W-:Y:S02]  /*45e0*/  CS2R R54, SRZ ;  /* 0x0000000000367805 */ /* 0x000fe4000001ff00 */
[----:B------:R-:W-:Y:S02]  /*45f0*/  CS2R R168, SRZ ;  /* 0x0000000000a87805 */ /* 0x000fe4000001ff00 */
[----:B----4-:R-:W-:Y:S02]  /*4600*/  CS2R R50, SRZ ;  /* 0x0000000000327805 */ /* 0x010fe4000001ff00 */
[----:B------:R-:W-:Y:S02]  /*4610*/  CS2R R170, SRZ ;  /* 0x0000000000aa7805 */ /* 0x000fe4000001ff00 */
[----:B------:R-:W-:-:S02]  /*4620*/  CS2R R46, SRZ ;  /* 0x00000000002e7805 */ /* 0x000fc4000001ff00 */
[----:B------:R-:W-:Y:S01]  /*4630*/  CS2R R172, SRZ ;  /* 0x0000000000ac7805 */ /* 0x000fe2000001ff00 */
[----:B0-----:R-:W-:Y:S01]  /*4640*/  @P0 IMAD.HI.U32 R3, R0, R3, RZ ;  /* 0x0000000300030227 */ /* 0x001fe200078e00ff */
[----:B------:R-:W-:Y:S02]  /*4650*/  CS2R R32, SRZ ;  /* 0x0000000000207805 */ /* 0x000fe4000001ff00 */
[----:B------:R-:W-:Y:S02]  /*4660*/  CS2R R174, SRZ ;  /* 0x0000000000ae7805 */ /* 0x000fe4000001ff00 */
[----:B------:R-:W-:Y:S01]  /*4670*/  CS2R R38, SRZ ;  /* 0x0000000000267805 */ /* 0x000fe2000001ff00 */
[----:B------:R-:W-:Y:S01]  /*4680*/  IMAD.MOV.U32 R35, RZ, RZ, RZ ;  /* 0x000000ffff237224 */ /* 0x000fe200078e00ff */
[----:B------:R-:W-:Y:S02]  /*4690*/  CS2R R28, SRZ ;  /* 0x00000000001c7805 */ /* 0x000fe4000001ff00 */
[----:B------:R-:W-:Y:S01]  /*46a0*/  CS2R R176, SRZ ;  /* 0x0000000000b07805 */ /* 0x000fe2000001ff00 */
[----:B------:R-:W-:Y:S01]  /*46b0*/  IMAD.MOV.U32 R31, RZ, RZ, RZ ;  /* 0x000000ffff1f7224 */ /* 0x000fe200078e00ff */
[----:B-1----:R-:W-:-:S02]  /*46c0*/  @P0 SHF.R.U32.HI R0, RZ, R4, R3 ;  /* 0x00000004ff000219 */ /* 0x002fc40000011603 */
[----:B------:R-:W-:Y:S02]  /*46d0*/  CS2R R6, SRZ ;  /* 0x0000000000067805 */ /* 0x000fe4000001ff00 */
[----:B------:R-:W-:Y:S02]  /*46e0*/  PLOP3.LUT P0, PT, PT, PT, PT, 0x80, 0x0 ;  /* 0x000000000000781c */ /* 0x000fe40003f0f070 */
[----:B------:R-:W-:Y:S01]  /*46f0*/  CS2R R178, SRZ ;  /* 0x0000000000b27805 */ /* 0x000fe2000001ff00 */
[----:B------:R-:W-:Y:S01]  /*4700*/  IMAD.IADD R0, R43, 0x1, R0 ;  /* 0x000000012b007824 */ /* 0x000fe200078e0200 */
[----:B------:R-:W-:-:S04]  /*4710*/  CS2R R42, SRZ ;  /* 0x00000000002a7805 */ /* 0x000fc8000001ff00 */
[----:B------:R-:W-:-:S04]  /*4720*/  SHF.R.S32.HI R3, RZ, 0x1f, R0 ;  /* 0x0000001fff037819 */ /* 0x000fc80000011400 */
[----:B------:R-:W-:Y:S01]  /*4730*/  LEA.HI R3, R3, R0, RZ, 0x6 ;  /* 0x0000000003037211 */ /* 0x000fe200078f30ff */
[----:B------:R-:W-:-:S03]  /*4740*/  IMAD.MOV.U32 R0, RZ, RZ, RZ ;  /* 0x000000ffff007224 */ /* 0x000fc600078e00ff */
[----:B------:R-:W-:Y:S01]  /*4750*/  SHF.R.S32.HI R5, RZ, 0x6, R3 ;  /* 0x00000006ff057819 */ /* 0x000fe20000011403 */
[----:B------:R-:W-:-:S03]  /*4760*/  IMAD.MOV.U32 R3, RZ, RZ, RZ ;  /* 0x000000ffff037224 */ /* 0x000fc600078e00ff */
[----:B------:R-:W-:Y:S01]  /*4770*/  VIMNMX R4, R180, R5, PT ;  /* 0x00000005b4047248 */ /* 0x000fe20003fe0100 */
[----:B------:R-:W-:-:S03]  /*4780*/  IMAD.MOV.U32 R5, RZ, RZ, RZ ;  /* 0x000000ffff057224 */ /* 0x000fc600078e00ff */
[----:B------:R-:W-:-:S13]  /*4790*/  ISETP.GE.AND P1, PT, R4, 0x1, PT ;  /* 0x000000010400780c */ /* 0x000fda0003f26270 */
[----:B------:R-:W-:Y:S05]  /*47a0*/  @!P1 BRA `(.L_x_4915) ;  /* 0x000000b400c49947 */ /* 0x000fea0003800000 */
[----:B------:R-:W0:Y:S01]  /*47b0*/  SHFL.IDX PT, R0, R218, RZ, 0x1f ;  /* 0x00001fffda007589 */ /* 0x000e2200000e0000 */
[----:B------:R-:W-:Y:S02]  /*47c0*/  ISETP.NE.AND P0, PT, R186, 0x3, PT ;  /* 0x00000003ba00780c */ /* 0x000fe40003f05270 */
[----:B0-----:R-:W-:-:S04]  /*47d0*/  LEA.HI R3, R0, R0, RZ, 0x1 ;  /* 0x0000000000037211 */ /* 0x001fc800078f08ff */
[----:B------:R-:W-:-:S05]  /*47e0*/  LOP3.LUT R3, R3, 0x1fffe, RZ, 0xc0, !PT ;  /* 0x0001fffe03037812 */ /* 0x000fca00078ec0ff */
[----:B------:R-:W-:-:S05]  /*47f0*/  IMAD.IADD R3, R0, 0x1, -R3 ;  /* 0x0000000100037824 */ /* 0x000fca00078e0a03 */
[----:B------:R-:W-:-:S05]  /*4800*/  LEA R3, R3, R2, 0xf ;  /* 0x0000000203037211 */ /* 0x000fca00078e78ff */
[----:B------:R-:W-:-:S05]  /*4810*/  VIADD R3, R3, 0x400 ;  /* 0x0000040003037836 */ /* 0x000fca0000000000 */
[----:B------:R-:W-:-:S04]  /*4820*/  SHF.R.U32.HI R3, RZ, 0x4, R3 ;  /* 0x00000004ff037819 */ /* 0x000fc80000011603 */
[----:B------:R-:W-:-:S04]  /*4830*/  LOP3.LUT R3, R3, 0x3fff, RZ, 0xc0, !PT ;  /* 0x00003fff03037812 */ /* 0x000fc800078ec0ff */
[----:B------:R-:W-:Y:S01]  /*4840*/  LOP3.LUT R21, R3, 0x2000000, RZ, 0xfc, !PT ;  /* 0x0200000003157812 */ /* 0x000fe200078efcff */
[----:B------:R-:W-:Y:S06]  /*4850*/  @!P0 BRA `(.L_x_4916) ;  /* 0x0000000000048947 */ /* 0x000fec0003800000 */
[----:B------:R-:W-:Y:S01]  /*4860*/  BPT.TRAP 0x1 ;  /* 0x000000040000795c */ /* 0x000fe20000300000 */
.L_x_4916:
        /* <DEDUP_REMOVED lines=11> */
.L_x_5199:
[----:B------:R-:W-:Y:S05]  /*4920*/  BSYNC B0 ;  /* 0x0000000000007941 */ /* 0x000fea0003800000 */
.L_x_4917:
        /* <DEDUP_REMOVED lines=9> */
[----:B------:R-:W-:Y:S01]  /*49c0*/  IMAD.MOV.U32 R9, RZ, RZ, 0x40000040 ;  /* 0x40000040ff097424 */ /* 0x000fe200078e00ff */
[----:B------:R-:W1:Y:S01]  /*49d0*/  S2R R0, SR_TID.X ;  /* 0x0000000000007919 */ /* 0x000e620000002100 */
[----:B------:R-:W-:Y:S01]  /*49e0*/  VIADD R14, R12, 0x100 ;  /* 0x000001000c0e7836 */ /* 0x000fe20000000000 */
[----:B------:R-:W-:Y:S01]  /*49f0*/  ISETP.GE.AND P2, PT, R4, 0x2, PT ;  /* 0x000000020400780c */ /* 0x000fe20003f46270 */
[----:B------:R-:W-:Y:S01]  /*4a00*/  IMAD.MOV.U32 R15, RZ, RZ, 0x40000040 ;  /* 0x40000040ff0f7424 */ /* 0x000fe200078e00ff */
[----:B------:R-:W-:Y:S01]  /*4a10*/  BSSY B0, `(.L_x_4919) ;  /* 0x00000ec000007945 */ /* 0x000fe20003800000 */
        /* <DEDUP_REMOVED lines=11> */
[----:B------:R-:W-:-:S04]  /*4ad0*/  @!P1 IADD3 R0, R20, 0x28c60, RZ ;  /* 0x00028c6014009810 */ /* 0x000fc80007ffe0ff */
        /* <DEDUP_REMOVED lines=27> */
[----:B-1----:R-:W-:-:S07]  /*4c90*/  VIADD R0, R4, 0xfffffffe ;  /* 0xfffffffe04007836 */ /* 0x002fce0000000000 */
.L_x_4926:
[----:B------:R-:W-:Y:S01]  /*4ca0*/  BAR.SYNC.DEFER_BLOCKING 0xe, 0x100 ;  /* 0x0384000000007b1d */ /* 0x000fe20000010000 */
[----:B0-2---:R-:W-:Y:S01]  /*4cb0*/  IMAD R3, R18, 0x40, R190 ;  /* 0x0000004012037824 */ /* 0x005fe200078e02be */
[----:B------:R-:W-:Y:S01]  /*4cc0*/  ISETP.GT.AND P3, PT, R0, RZ, PT ;  /* 0x000000ff0000720c */ /* 0x000fe20003f64270 */
[----:B------:R-:W-:Y:S02]  /*4cd0*/  VIADD R18, R18, 0x1 ;  /* 0x0000000112127836 */ /* 0x000fe40000000000 */
[----:B------:R-:W-:Y:S02]  /*4ce0*/  IMAD R3, R3, 0x4, R2 ;  /* 0x0000000403037824 */ /* 0x000fe400078e0202 */
[----:B------:R-:W-:Y:S01]  /*4cf0*/  VIADD R0, R0, 0xffffffff ;  /* 0xffffffff00007836 */ /* 0x000fe20000000000 */
        /* <DEDUP_REMOVED lines=136> */
.L_x_4921:
[----:B------:R-:W-:Y:S01]  /*5580*/  IMAD R3, R18, 0x8, R2 ;  /* 0x0000000812037824 */ /* 0x000fe200078e0202 */
[----:B------:R-:W-:-:S04]  /*5590*/  SHF.L.U32 R4, R19, 0x1f, RZ ;  /* 0x0000001f13047819 */ /* 0x000fc800000006ff */
[----:B------:R0:W1:Y:S01]  /*55a0*/  SYNCS.PHASECHK.TRANS64.TRYWAIT P2, [R3+URZ+0x28c50], R4 ;  /* 0x028c5004030075a7 */ /* 0x000062000804017f */
[----:B------:R-:W-:Y:S05]  /*55b0*/  @!P0 BRA `(.L_x_4922) ;  /* 0x0000000000048947 */ /* 0x000fea0003800000 */
[----:B------:R-:W-:Y:S01]  /*55c0*/  BPT.TRAP 0x1 ;  /* 0x000000040000795c */ /* 0x000fe20000300000 */
.L_x_4922:
[----:B------:R-:W-:Y:S04]  /*55d0*/  BSSY B1, `(.L_x_4923) ;  /* 0x0000004000017945 */ /* 0x000fe80003800000 */
[----:B-1----:R-:W-:Y:S05]  /*55e0*/  @P2 BRA `(.L_x_4924) ;  /* 0x0000000000082947 */ /* 0x002fea0003800000 */
[----:B------:R-:W1:Y:S02]  /*55f0*/  SYNCS.PHASECHK.TRANS64.TRYWAIT P2, [R3+URZ+0x28c50], R4 ;  /* 0x028c5004030075a7 */ /* 0x000e64000804017f */
[----:B-1----:R-:W-:Y:S05]  /*5600*/  @!P2 BRA `(.L_x_4925) ;  /* 0x000001680020a947 */ /* 0x002fea0003800000 */
.L_x_4924:
[----:B------:R-:W-:Y:S05]  /*5610*/  BSYNC B1 ;  /* 0x0000000000017941 */ /* 0x000fea0003800000 */
.L_x_4923:
[----:B01----:R-:W-:Y:S01]  /*5620*/  IMAD R4, R18, 0x1000, R21 ;  /* 0x0000100012047824 */ /* 0x003fe200078e0215 */
        /* <DEDUP_REMOVED lines=9> */
[----:B------:R-:W-:-:S05]  /*56c0*/  @!P1 VIADD R3, R3, 0x28c60 ;  /* 0x00028c6003039836 */ /* 0x000fca0000000000 */
        /* <DEDUP_REMOVED lines=32> */
.L_x_4920:
[----:B------:R-:W-:Y:S05]  /*58d0*/  BSYNC B0 ;  /* 0x0000000000007941 */ /* 0x000fea0003800000 */
.L_x_4919:
[----:B------:R-:W-:Y:S01]  /*58e0*/  BAR.SYNC.DEFER_BLOCKING 0xe, 0x100 ;  /* 0x0384000000007b1d */ /* 0x000fe20000010000 */
[C---:B0-2---:R-:W-:Y:S01]  /*58f0*/  IMAD R3, R18.reuse, 0x40, R190 ;  /* 0x0000004012037824 */ /* 0x045fe200078e02be */
[----:B------:R-:W-:Y:S01]  /*5900*/  PLOP3.LUT P0, PT, PT, PT, PT, 0x8, 0x0 ;  /* 0x000000000000781c */ /* 0x000fe20003f0e170 */
[----:B------:R-:W-:Y:S02]  /*5910*/  VIADD R18, R18, 0x1 ;  /* 0x0000000112127836 */ /* 0x000fe40000000000 */
[----:B------:R-:W-:Y:S02]  /*5920*/  IMAD R3, R3, 0x4, R2 ;  /* 0x0000000403037824 */ /* 0x000fe400078e0202 */
[----:B------:R-:W-:Y:S01]  /*5930*/  IMAD.MOV.U32 R21, RZ, RZ, RZ ;  /* 0x000000ffff157224 */ /* 0x000fe200078e00ff */
[----:B------:R-:W-:-:S04]  /*5940*/  ISETP.NE.AND P1, PT, R18, 0x2, PT ;  /* 0x000000021200780c */ /* 0x000fc80003f25270 */
[----:B------:R-:W-:Y:S02]  /*5950*/  SEL R4, RZ, 0x1, P1 ;  /* 0x00000001ff047807 */ /* 0x000fe40000800000 */
[----:B------:R-:W-:Y:S02]  /*5960*/  SEL R18, R18, RZ, P1 ;  /* 0x000000ff12127207 */ /* 0x000fe40000800000 */
[----:B------:R-:W-:Y:S01]  /*5970*/  LOP3.LUT R19, R19, R4, RZ, 0x3c, !PT ;  /* 0x0000000413137212 */ /* 0x000fe200078e3cff */
[----:B-1----:R-:W0:Y:S04]  /*5980*/  LDS R0, [R3+0x28800] ;  /* 0x0288000003007984 */ /* 0x002e280000000800 */
[----:B------:R1:W2:Y:S02]  /*5990*/  LDS R2, [R3+0x28820] ;  /* 0x0288200003027984 */ /* 0x0002a40000000800 */
[----:B-1----:R-:W-:Y:S01]  /*59a0*/  MOV R3, RZ ;  /* 0x000000ff00037202 */ /* 0x002fe20000000f00 */
[-C--:B0-----:R-:W-:Y:S01]  /*59b0*/  FMUL.FTZ R178, R28, R0.reuse ;  /* 0x000000001cb27220 */ /* 0x081fe20000410000 */
[-C--:B------:R-:W-:Y:S01]  /*59c0*/  FMUL.FTZ R176, R32, R0.reuse ;  /* 0x0000000020b07220 */ /* 0x080fe20000410000 */
[-C--:B------:R-:W-:Y:S01]  /*59d0*/  FMUL.FTZ R28, R33, R0.reuse ;  /* 0x00000000211c7220 */ /* 0x080fe20000410000 */
[-C--:B------:R-:W-:Y:S01]  /*59e0*/  FMUL.FTZ R175, R36, R0.reuse ;  /* 0x0000000024af7220 */ /* 0x080fe20000410000 */
[----:B------:R-:W-:Y:S01]  /*59f0*/  FMUL.FTZ R174, R40, R0 ;  /* 0x0000000028ae7220 */ /* 0x000fe20000410000 */
[----:B--2---:R-:W-:Y:S01]  /*5a00*/  FMUL.FTZ R13, R66, R2 ;  /* 0x00000002420d7220 */ /* 0x004fe20000410000 */
        /* <DEDUP_REMOVED lines=124> */
.L_x_4914:
        /* <DEDUP_REMOVED lines=112> */
.L_x_4928:
[----:B------:R-:W-:Y:S05]  /*68d0*/  BSYNC B6 ;  /* 0x0000000000067941 */ /* 0x000fea0003800000 */
.L_x_4927:
        /* <DEDUP_REMOVED lines=12> */
.L_x_4932:
[----:B-1----:R1:W2:Y:S02]  /*69a0*/  SYNCS.PHASECHK.TRANS64.TRYWAIT P0, [R2+URZ+0x28c00], R3 ;  /* 0x028c0003020075a7 */ /* 0x0022a4000800017f */
[----:B--2---:R-:W-:Y:S05]  /*69b0*/  @!P0 NANOSLEEP.SYNCS 0x989680 ;  /* 0x009896800000895d */ /* 0x004fea0003900000 */
[----:B------:R-:W2:Y:S02]  /*69c0*/  @!P0 SYNCS.PHASECHK.TRANS64 P0, [R2+URZ+0x28c00], R3 ;  /* 0x028c0003020085a7 */ /* 0x000ea4000800007f */
[----:B--2---:R-:W-:Y:S05]  /*69d0*/  @!P0 BRA `(.L_x_4932) ;  /* 0xfffffffc00f08947 */ /* 0x004fea000383ffff */
.L_x_4931:
[----:B------:R-:W-:Y:S05]  /*69e0*/  BSYNC B0 ;  /* 0x0000000000007941 */ /* 0x000fea0003800000 */
.L_x_4930:
[----:B------:R-:W-:Y:S05]  /*69f0*/  BRA `(.L_x_4933) ;  /* 0x0000002800e07947 */ /* 0x000fea0003800000 */
.L_x_4929:
[----:B------:R-:W-:Y:S01]  /*6a00*/  VIADD R4, R2, 0x20400 ;  /* 0x0002040002047836 */ /* 0x000fe20000000000 */
[----:B-----5:R-:W-:Y:S01]  /*6a10*/  SHF.R.S32.HI R0, RZ, 0x1f, R30 ;  /* 0x0000001fff007819 */ /* 0x020fe2000001141e */
[----:B------:R-:W-:Y:S01]  /*6a20*/  ULDC.64 UR4, c[0x0][0x3f8] ;  /* 0x0000fe0000047ab9 */ /* 0x000fe20000000a00 */
[----:B------:R-:W-:Y:S01]  /*6a30*/  ULDC.64 UR6, c[0x0][0x408] ;  /* 0x0001020000067ab9 */ /* 0x000fe20000000a00 */
[----:B------:R-:W-:Y:S01]  /*6a40*/  IMAD.WIDE.U32 R24, R30, UR4, RZ ;  /* 0x000000041e187c25 */ /* 0x000fe2000f8e00ff */
        /* <DEDUP_REMOVED lines=26> */
.L_x_4935:
[----:B------:R-:W-:Y:S05]  /*6bf0*/  BSYNC B6 ;  /* 0x0000000000067941 */ /* 0x000fea0003800000 */
.L_x_4934:
[----:B------:R-:W-:Y:S01]  /*6c00*/  ULDC.U8 UR4, c[0x0][0x410] ;  /* 0x0001040000047ab9 */ /* 0x000fe20000000000 */
[----:B------:R-:W-:Y:S01]  /*6c10*/  BSSY B0, `(.L_x_4936) ;  /* 0x000028e000007945 */ /* 0x000fe20003800000 */
[----:B------:R-:W-:Y:S02]  /*6c20*/  ISETP.NE.AND P0, PT, RZ, UR4, PT ;  /* 0x00000004ff007c0c */ /* 0x000fe4000bf05270 */
[----:B------:R-:W-:-:S11]  /*6c30*/  IADD3 R35, R22, R195, RZ ;  /* 0x000000c316237210 */ /* 0x000fd60007ffe0ff */
        /* <DEDUP_REMOVED lines=35> */
.L_x_5205:
        /* <DEDUP_REMOVED lines=30> */
.L_x_4940:
[----:B------:R-:W-:Y:S05]  /*7050*/  BSYNC B1 ;  /* 0x0000000000017941 */ /* 0x000fea0003800000 */
.L_x_4939:
[----:B--2--5:R-:W-:Y:S01]  /*7060*/  IMAD.MOV.U32 R0, RZ, RZ, R30 ;  /* 0x000000ffff007224 */ /* 0x024fe200078e001e */
[----:B------:R-:W-:Y:S01]  /*7070*/  UMOV UR4, 0xffffffff ;  /* 0xffffffff00047882 */ /* 0x000fe20000000000 */
[----:B-1----:R-:W-:Y:S01]  /*7080*/  IMAD.MOV.U32 R3, RZ, RZ, R31 ;  /* 0x000000ffff037224 */ /* 0x002fe200078e001f */
        /* <DEDUP_REMOVED lines=13> */
[----:B------:R-:W-:Y:S06]  /*7160*/  BRA.DIV UR4, `(.L_x_4941) ;  /* 0x0000014e04cc7947 */ /* 0x000fec000b800000 */
[----:B------:R1:W2:Y:S04]  /*7170*/  SHFL.IDX PT, R3, R6, 0x1, 0x1c1f ;  /* 0x003c1f0006037f89 */ /* 0x0002a800000e0000 */
[----:B------:R1:W3:Y:S04]  /*7180*/  SHFL.IDX PT, R0, R4, 0x1, 0x1c1f ;  /* 0x003c1f0004007f89 */ /* 0x0002e800000e0000 */
[----:B------:R1:W0:Y:S04]  /*7190*/  SHFL.IDX PT, R5, R8, 0x1, 0x1c1f ;  /* 0x003c1f0008057f89 */ /* 0x00022800000e0000 */
[----:B----4-:R1:W4:Y:S02]  /*71a0*/  SHFL.IDX PT, R14, R7, 0x1, 0x1c1f ;  /* 0x003c1f00070e7f89 */ /* 0x01032400000e0000 */
.L_x_5211:
        /* <DEDUP_REMOVED lines=34> */
.L_x_4943:
[----:B------:R-:W-:Y:S05]  /*73d0*/  BSYNC B1 ;  /* 0x0000000000017941 */ /* 0x000fea0003800000 */
.L_x_4942:
        /* <DEDUP_REMOVED lines=18> */
[----:B------:R-:W-:Y:S01]  /*7500*/  MOV R4, R10 ;  /* 0x0000000a00047202 */ /* 0x000fe20000000f00 */
[----:B------:R-:W-:Y:S01]  /*7510*/  IMAD.MOV.U32 R0, RZ, RZ, R13 ;  /* 0x000000ffff007224 */ /* 0x000fe200078e000d */
[----:B------:R-:W-:Y:S01]  /*7520*/  ISETP.GE.AND P1, PT, R22, R41, PT ;  /* 0x000000291600720c */ /* 0x000fe20003f26270 */
[----:B----4-:R-:W-:Y:S01]  /*7530*/  IMAD R14, R5, 0x2, R2 ;  /* 0x00000002050e7824 */ /* 0x010fe200078e0202 */
[----:B------:R-:W-:Y:S01]  /*7540*/  PRMT R46, R4, 0x7610, R46 ;  /* 0x00007610042e7816 */ /* 0x000fe2000000002e */
[----:B------:R-:W-:Y:S01]  /*7550*/  IMAD.MOV.U32 R5, RZ, RZ, R11 ;  /* 0x000000ffff057224 */ /* 0x000fe200078e000b */
[----:B------:R-:W-:Y:S01]  /*7560*/  PRMT R45, R45, 0x5410, R0 ;  /* 0x000054102d2d7816 */ /* 0x000fe20000000000 */
[----:B------:R-:W-:-:S02]  /*7570*/  VIADD R4, R14, 0x20400 ;  /* 0x000204000e047836 */ /* 0x000fc40000000000 */
[----:B------:R-:W-:Y:S01]  /*7580*/  VIADD R0, R14, 0x20440 ;  /* 0x000204400e007836 */ /* 0x000fe20000000000 */
[----:B-1----:R-:W-:Y:S06]  /*7590*/  @!P0 BRA `(.L_x_4945) ;  /* 0x0000014c00308947 */ /* 0x002fec0003800000 */
.L_x_5212:
[----:B------:R-:W-:Y:S05]  /*75a0*/  BSYNC B1 ;  /* 0x0000000000017941 */ /* 0x000fea0003800000 */
.L_x_4944:
        /* <DEDUP_REMOVED lines=11> */
[--C-:B------:R-:W-:Y:S01]  /*7660*/  HADD2.F32 R33, -RZ, R37.reuse.H0_H0 ;  /* 0x20000025ff217230 */ /* 0x100fe20000004100 */
        /* <DEDUP_REMOVED lines=39> */
.L_x_4949:
[----:B------:R-:W-:Y:S05]  /*78e0*/  BSYNC B2 ;  /* 0x0000000000027941 */ /* 0x000fea0003800000 */
.L_x_4948:
        /* <DEDUP_REMOVED lines=43> */
.L_x_4947:
[----:B------:R-:W-:Y:S05]  /*7ba0*/  BSYNC B1 ;  /* 0x0000000000017941 */ /* 0x000fea0003800000 */
.L_x_4946:
        /* <DEDUP_REMOVED lines=49> */
.L_x_4952:
[----:B------:R-:W-:Y:S05]  /*7ec0*/  BSYNC B1 ;  /* 0x0000000000017941 */ /* 0x000fea0003800000 */
.L_x_4951:
        /* <DEDUP_REMOVED lines=44> */
.L_x_4937:
        /* <DEDUP_REMOVED lines=36> */
.L_x_5218:
        /* <DEDUP_REMOVED lines=16> */
.L_x_4955:
[----:B------:R-:W-:Y:S05]  /*84d0*/  BSYNC B1 ;  /* 0x0000000000017941 */ /* 0x000fea0003800000 */
.L_x_4954:
[----:B-----5:R-:W-:Y:S01]  /*84e0*/  IMAD.MOV.U32 R4, RZ, RZ, R30 ;  /* 0x000000ffff047224 */ /* 0x020fe200078e001e */
[----:B------:R-:W-:Y:S01]  /*84f0*/  MOV R5, R31 ;  /* 0x0000001f00057202 */ /* 0x000fe20000000f00 */
[----:B------:R-:W-:Y:S01]  /*8500*/  IMAD.MOV.U32 R0, RZ, RZ, R28 ;  /* 0x000000ffff007224 */ /* 0x000fe200078e001c */
        /* <DEDUP_REMOVED lines=22> */
.L_x_5224:
        /* <DEDUP_REMOVED lines=23> */
.L_x_4958:
[----:B------:R-:W-:Y:S05]  /*87e0*/  BSYNC B1 ;  /* 0x0000000000017941 */ /* 0x000fea0003800000 */
.L_x_4957:
[----:B------:R-:W2:Y:S01]  /*87f0*/  SYNCS.PHASECHK.TRANS64.TRYWAIT P1, [R2+URZ+0x28c00], R3 ;  /* 0x028c0003020075a7 */ /* 0x000ea2000802017f */
[----:B-----5:R-:W-:Y:S01]  /*8800*/  IMAD.MOV.U32 R0, RZ, RZ, R4 ;  /* 0x000000ffff007224 */ /* 0x020fe200078e0004 */
[----:B-1----:R-:W-:Y:S01]  /*8810*/  VIADDMNMX R13, R20, -R195, 0x40, PT ;  /* 0x00000040140d7446 */ /* 0x002fe200038009c3 */
[----:B------:R-:W-:Y:S01]  /*8820*/  IMAD.MOV.U32 R12, RZ, RZ, R5 ;  /* 0x000000ffff0c7224 */ /* 0x000fe200078e0005 */
[----:B0-----:R-:W-:Y:S01]  /*8830*/  ISETP.GE.AND P0, PT, R16, R21, PT ;  /* 0x000000151000720c */ /* 0x001fe20003f06270 */
[----:B----4-:R-:W-:Y:S01]  /*8840*/  IMAD.MOV.U32 R14, RZ, RZ, R9 ;  /* 0x000000ffff0e7224 */ /* 0x010fe200078e0009 */
[----:B------:R-:W-:Y:S02]  /*8850*/  BSSY B1, `(.L_x_4959) ;  /* 0x000000b000017945 */ /* 0x000fe40003800000 */
[----:B------:R-:W-:Y:S01]  /*8860*/  PRMT R51, R0, 0x5410, R12 ;  /* 0x0000541000337816 */ /* 0x000fe2000000000c */
[----:B------:R-:W-:Y:S01]  /*8870*/  IMAD.MOV.U32 R0, RZ, RZ, R6 ;  /* 0x000000ffff007224 */ /* 0x000fe200078e0006 */
[-C--:B------:R-:W-:Y:S01]  /*8880*/  ISETP.GE.OR P2, PT, R22, R13.reuse, P0 ;  /* 0x0000000d1600720c */ /* 0x080fe20000746670 */
[----:B------:R-:W-:Y:S01]  /*8890*/  IMAD.MOV.U32 R12, RZ, RZ, R7 ;  /* 0x000000ffff0c7224 */ /* 0x000fe200078e0007 */
[----:B------:R-:W-:Y:S01]  /*88a0*/  ISETP.GE.OR P0, PT, R234, R13, P0 ;  /* 0x0000000dea00720c */ /* 0x000fe20000706670 */
[----:B------:R-:W-:-:S03]  /*88b0*/  IMAD.MOV.U32 R13, RZ, RZ, R8 ;  /* 0x000000ffff0d7224 */ /* 0x000fc600078e0008 */
[----:B------:R-:W-:Y:S01]  /*88c0*/  PRMT R52, R0, 0x5410, R12 ;  /* 0x0000541000347816 */ /* 0x000fe2000000000c */
[----:B------:R-:W-:Y:S01]  /*88d0*/  IMAD.IADD R0, R16, 0x1, R21 ;  /* 0x0000000110007824 */ /* 0x000fe200078e0215 */
[----:B------:R-:W-:Y:S01]  /*88e0*/  PRMT R53, R13, 0x5410, R14 ;  /* 0x000054100d357816 */ /* 0x000fe2000000000e */
[----:B--2---:R-:W-:Y:S06]  /*88f0*/  @!P1 BRA `(.L_x_4960) ;  /* 0x0000013c005c9947 */ /* 0x004fec0003800000 */
.L_x_5225:
[----:B------:R-:W-:Y:S05]  /*8900*/  BSYNC B1 ;  /* 0x0000000000017941 */ /* 0x000fea0003800000 */
.L_x_4959:
[----:B------:R-:W-:Y:S01]  /*8910*/  BSSY B1, `(.L_x_4961) ;  /* 0x0000063000017945 */ /* 0x000fe20003800000 */
[----:B------:R-:W-:Y:S01]  /*8920*/  IMAD.MOV.U32 R54, RZ, RZ, R10 ;  /* 0x000000ffff367224 */ /* 0x000fe200078e000a */
[----:B------:R-:W-:Y:S01]  /*8930*/  LOP3.LUT R0, R0, 0x38, RZ, 0xc0, !PT ;  /* 0x0000003800007812 */ /* 0x000fe200078ec0ff */
[----:B------:R-:W-:Y:S01]  /*8940*/  IMAD.MOV.U32 R55, RZ, RZ, R11 ;  /* 0x000000ffff377224 */ /* 0x000fe200078e000b */
[----:B------:R-:W-:Y:S06]  /*8950*/  @P2 BRA `(.L_x_4962) ;  /* 0x0000000400782947 */ /* 0x000fec0003800000 */
[----:B0-----:R-:W-:Y:S02]  /*8960*/  SHF.L.U32 R3, R188, 0x6, RZ ;  /* 0x00000006bc037819 */ /* 0x001fe400000006ff */
[----:B------:R-:W-:Y:S02]  /*8970*/  SHF.R.U64 R49, R26, 0x10, R27 ;  /* 0x000000101a317819 */ /* 0x000fe4000000121b */
[----:B------:R-:W-:Y:S02]  /*8980*/  LOP3.LUT R13, R3, 0x1c0, RZ, 0xc0, !PT ;  /* 0x000001c0030d7812 */ /* 0x000fe400078ec0ff */
[----:B------:R-:W-:Y:S02]  /*8990*/  SHF.R.U64 R47, R30, 0x10, R31 ;  /* 0x000000101e2f7819 */ /* 0x000fe4000000121f */
[----:B------:R-:W-:Y:S02]  /*89a0*/  LOP3.LUT R3, R13, 0x38, R16, 0xf8, !PT ;  /* 0x000000380d037812 */ /* 0x000fe400078ef810 */
[----:B------:R-:W-:-:S02]  /*89b0*/  SHF.R.U32.HI R20, RZ, 0x3, R13 ;  /* 0x00000003ff147819 */ /* 0x000fc4000001160d */
[----:B------:R-:W-:Y:S01]  /*89c0*/  SHF.R.U32.HI R41, RZ, 0x10, R31 ;  /* 0x00000010ff297819 */ /* 0x000fe2000001161f */
[--C-:B------:R-:W-:Y:S01]  /*89d0*/  HADD2.F32 R31, -RZ, R37.reuse.H0_H0 ;  /* 0x20000025ff1f7230 */ /* 0x100fe20000004100 */
[----:B------:R-:W-:Y:S02]  /*89e0*/  LOP3.LUT R12, R3, R20, RZ, 0x3c, !PT ;  /* 0x00000014030c7212 */ /* 0x000fe400078e3cff */
[----:B------:R-:W-:Y:S02]  /*89f0*/  LOP3.LUT R20, R20, R0, R13, 0x1e, !PT ;  /* 0x0000000014147212 */ /* 0x000fe400078e1e0d */
[--C-:B------:R-:W-:Y:S01]  /*8a00*/  SHF.R.U64 R48, R28, 0x10, R29.reuse ;  /* 0x000000101c307819 */ /* 0x100fe2000000121d */
[----:B------:R-:W-:Y:S01]  /*8a10*/  IMAD R3, R201, 0x200, R12 ;  /* 0x00000200c9037824 */ /* 0x000fe200078e020c */
[----:B------:R-:W-:Y:S01]  /*8a20*/  SHF.R.U32.HI R36, RZ, 0x10, R29 ;  /* 0x00000010ff247819 */ /* 0x000fe2000001161d */
[----:B------:R-:W-:Y:S01]  /*8a30*/  HADD2.F32 R29, -RZ, R37.H1_H1 ;  /* 0x30000025ff1d7230 */ /* 0x000fe20000004100 */
[----:B------:R-:W-:Y:S01]  /*8a40*/  SHF.R.U32.HI R38, RZ, 0x10, R25 ;  /* 0x00000010ff267819 */ /* 0x000fe20000011619 */
[----:B------:R-:W-:Y:S01]  /*8a50*/  IMAD R43, R3, 0x2, R2 ;  /* 0x00000002032b7824 */ /* 0x000fe200078e0202 */
[----:B------:R-:W-:Y:S01]  /*8a60*/  SHF.R.U32.HI R42, RZ, 0x10, R27 ;  /* 0x00000010ff2a7819 */ /* 0x000fe2000001161b */
[----:B------:R-:W-:Y:S01]  /*8a70*/  IMAD R3, R201, 0x200, R20 ;  /* 0x00000200c9037824 */ /* 0x000fe200078e0214 */
[----:B------:R-:W-:Y:S01]  /*8a80*/  SHF.R.U64 R50, R24, 0x10, R25 ;  /* 0x0000001018327819 */ /* 0x000fe20000001219 */
[----:B------:R-:W-:Y:S01]  /*8a90*/  HADD2.F32 R30, -RZ, R36.H0_H0 ;  /* 0x20000024ff1e7230 */ /* 0x000fe20000004100 */
        /* <DEDUP_REMOVED lines=14> */
[--C-:B------:R-:W-:Y:S02]  /*8b80*/  HADD2.F32 R29, -RZ, R40.reuse.H0_H0 ;  /* 0x20000028ff1d7230 */ /* 0x100fe40000004100 */
[----:B------:R-:W-:Y:S01]  /*8b90*/  FFMA.FTZ R39, R20, R31, R39 ;  /* 0x0000001f14277223 */ /* 0x000fe20000010027 */
[----:B------:R-:W-:Y:S02]  /*8ba0*/  HADD2.F32 R20, -RZ, R40.H1_H1 ;  /* 0x30000028ff147230 */ /* 0x000fe40000004100 */
[-C--:B------:R-:W-:Y:S01]  /*8bb0*/  FMUL.FTZ R40, R33, R26.reuse ;  /* 0x0000001a21287220 */ /* 0x080fe20000410000 */
[----:B------:R-:W-:Y:S01]  /*8bc0*/  FFMA.FTZ R38, R13, R26, -R36 ;  /* 0x0000001a0d267223 */ /* 0x000fe20000010824 */
[----:B------:R-:W-:Y:S01]  /*8bd0*/  FMUL.FTZ R26, R28, R29 ;  /* 0x0000001d1c1a7220 */ /* 0x000fe20000410000 */
[----:B------:R-:W-:-:S02]  /*8be0*/  HADD2.F32 R31, -RZ, R41.H0_H0 ;  /* 0x20000029ff1f7230 */ /* 0x000fc40000004100 */
[----:B------:R-:W-:Y:S01]  /*8bf0*/  FMUL.FTZ R28, R28, R20 ;  /* 0x000000141c1c7220 */ /* 0x000fe20000410000 */
[----:B------:R-:W-:Y:S02]  /*8c00*/  HADD2.F32 R35, -RZ, R35.H1_H1 ;  /* 0x30000023ff237230 */ /* 0x000fe40000004100 */
[----:B------:R-:W-:Y:S01]  /*8c10*/  FFMA.FTZ R40, R13, R30, R40 ;  /* 0x0000001e0d287223 */ /* 0x000fe20000010028 */
[----:B------:R-:W-:Y:S02]  /*8c20*/  HADD2.F32 R25, -RZ, R32.H0_H0 ;  /* 0x20000020ff197230 */ /* 0x000fe40000004100 */
[C---:B------:R-:W-:Y:S01]  /*8c30*/  FFMA.FTZ R41, R21.reuse, R29, R28 ;  /* 0x0000001d15297223 */ /* 0x040fe2000001001c */
[----:B------:R-:W-:Y:S01]  /*8c40*/  FFMA.FTZ R33, R21, R20, -R26 ;  /* 0x0000001415217223 */ /* 0x000fe2000001081a */
[----:B------:R-:W-:Y:S02]  /*8c50*/  HADD2.F32 R13, -RZ, R42.H0_H0 ;  /* 0x2000002aff0d7230 */ /* 0x000fe40000004100 */
[----:B------:R-:W-:Y:S01]  /*8c60*/  FMUL.FTZ R21, R35, R31 ;  /* 0x0000001f23157220 */ /* 0x000fe20000410000 */
[----:B------:R-:W-:-:S02]  /*8c70*/  HADD2.F32 R28, -RZ, R44.H0_H0 ;  /* 0x2000002cff1c7230 */ /* 0x000fc40000004100 */
[----:B------:R-:W-:Y:S02]  /*8c80*/  HADD2.F32 R20, -RZ, R44.H1_H1 ;  /* 0x3000002cff147230 */ /* 0x000fe40000004100 */
[-C--:B------:R-:W-:Y:S01]  /*8c90*/  FMUL.FTZ R35, R35, R13.reuse ;  /* 0x0000000d23237220 */ /* 0x080fe20000410000 */
[----:B------:R-:W-:Y:S02]  /*8ca0*/  HADD2.F32 R24, -RZ, R15.H1_H1 ;  /* 0x3000000fff187230 */ /* 0x000fe40000004100 */
[C---:B------:R-:W-:Y:S01]  /*8cb0*/  FMUL.FTZ R36, R25.reuse, R28 ;  /* 0x0000001c19247220 */ /* 0x040fe20000410000 */
[----:B------:R-:W-:Y:S02]  /*8cc0*/  HADD2.F32 R3, -RZ, R12.H0_H0 ;  /* 0x2000000cff037230 */ /* 0x000fe40000004100 */
[----:B------:R-:W-:Y:S01]  /*8cd0*/  FMUL.FTZ R25, R25, R20 ;  /* 0x0000001419197220 */ /* 0x000fe20000410000 */
[----:B------:R-:W-:Y:S02]  /*8ce0*/  HADD2.F32 R27, -RZ, R34.H0_H0 ;  /* 0x20000022ff1b7230 */ /* 0x000fe40000004100 */
[----:B------:R-:W-:Y:S01]  /*8cf0*/  FFMA.FTZ R44, R24, R13, -R21 ;  /* 0x0000000d182c7223 */ /* 0x000fe20000010815 */
[----:B------:R-:W-:-:S02]  /*8d00*/  HADD2.F32 R30, -RZ, R46.H0_H0 ;  /* 0x2000002eff1e7230 */ /* 0x000fc40000004100 */
[C---:B------:R-:W-:Y:S01]  /*8d10*/  FFMA.FTZ R36, R3.reuse, R20, -R36 ;  /* 0x0000001403247223 */ /* 0x040fe20000010824 */
[----:B------:R-:W-:Y:S02]  /*8d20*/  HADD2.F32 R26, -RZ, R46.H1_H1 ;  /* 0x3000002eff1a7230 */ /* 0x000fe40000004100 */
[----:B------:R-:W-:Y:S01]  /*8d30*/  FFMA.FTZ R46, R24, R31, R35 ;  /* 0x0000001f182e7223 */ /* 0x000fe20000010023 */
[----:B------:R-:W-:Y:S02]  /*8d40*/  HADD2.F32 R15, -RZ, R14.H0_H0 ;  /* 0x2000000eff0f7230 */ /* 0x000fe40000004100 */
[----:B------:R-:W-:Y:S01]  /*8d50*/  FFMA.FTZ R24, R3, R28, R25 ;  /* 0x0000001c03187223 */ /* 0x000fe20000010019 */
[----:B------:R-:W-:Y:S02]  /*8d60*/  HADD2.F32 R32, -RZ, R32.H1_H1 ;  /* 0x30000020ff207230 */ /* 0x000fe40000004100 */
[----:B------:R-:W-:Y:S01]  /*8d70*/  FMUL.FTZ R42, R27, R30 ;  /* 0x0000001e1b2a7220 */ /* 0x000fe20000410000 */
[----:B------:R-:W-:-:S02]  /*8d80*/  HADD2.F32 R34, -RZ, R34.H1_H1 ;  /* 0x30000022ff227230 */ /* 0x000fc40000004100 */
[-C--:B------:R-:W-:Y:S01]  /*8d90*/  FMUL.FTZ R20, R27, R26.reuse ;  /* 0x0000001a1b147220 */ /* 0x080fe20000410000 */
[----:B------:R-:W-:Y:S02]  /*8da0*/  HADD2.F32 R21, -RZ, R48.H0_H0 ;  /* 0x20000030ff157230 */ /* 0x000fe40000004100 */
[C---:B------:R-:W-:Y:S01]  /*8db0*/  FFMA.FTZ R42, R15.reuse, R26, -R42 ;  /* 0x0000001a0f2a7223 */ /* 0x040fe2000001082a */
        /* <DEDUP_REMOVED lines=24> */
.L_x_4962:
[----:B------:R-:W-:Y:S05]  /*8f40*/  BSYNC B1 ;  /* 0x0000000000017941 */ /* 0x000fea0003800000 */
.L_x_4961:
[----:B------:R-:W-:Y:S01]  /*8f50*/  PRMT R34, R54, 0x5410, R55 ;  /* 0x0000541036227816 */ /* 0x000fe20000000037 */
[----:B------:R-:W-:Y:S06]  /*8f60*/  @P0 BRA `(.L_x_4950) ;  /* 0x0000000400600947 */ /* 0x000fec0003800000 */
[----:B0-----:R-:W-:Y:S01]  /*8f70*/  SHF.R.U32.HI R3, RZ, 0x3, R229 ;  /* 0x00000003ff037819 */ /* 0x001fe200000116e5 */
[----:B-1----:R-:W0:Y:S01]  /*8f80*/  LDS.128 R12, [R228+0x20400] ;  /* 0x02040000e40c7984 */ /* 0x002e220000000c00 */
        /* <DEDUP_REMOVED lines=86> */
.L_x_4950:
[----:B------:R-:W-:Y:S05]  /*94f0*/  BSYNC B0 ;  /* 0x0000000000007941 */ /* 0x000fea0003800000 */
.L_x_4936:
        /* <DEDUP_REMOVED lines=8> */
.L_x_4933:
[----:B------:R-:W-:-:S13]  /*9580*/  ISETP.NE.AND P0, PT, R186, 0x3, PT ;  /* 0x00000003ba00780c */ /* 0x000fda0003f05270 */
[----:B------:R-:W-:Y:S05]  /*9590*/  @!P0 BRA `(.L_x_4963) ;  /* 0x0000000000048947 */ /* 0x000fea0003800000 */
[----:B------:R-:W-:Y:S01]  /*95a0*/  BPT.TRAP 0x1 ;  /* 0x000000040000795c */ /* 0x000fe20000300000 */
.L_x_4963:
[----:B------:R-:W-:Y:S01]  /*95b0*/  IMAD R21, R18, 0x8, R2 ;  /* 0x0000000812157824 */ /* 0x000fe200078e0202 */
[----:B------:R-:W-:-:S04]  /*95c0*/  SHF.L.U32 R58, R19, 0x1f, RZ ;  /* 0x0000001f133a7819 */ /* 0x000fc800000006ff */
[----:B------:R0:W0:Y:S01]  /*95d0*/  SYNCS.PHASECHK.TRANS64.TRYWAIT P2, [R21+URZ+0x28c30], R58 ;  /* 0x028c303a150075a7 */ /* 0x000022000804017f */
[----:B------:R-:W-:Y:S05]  /*95e0*/  @!P0 BRA `(.L_x_4964) ;  /* 0x0000000000048947 */ /* 0x000fea0003800000 */
[----:B------:R-:W-:Y:S01]  /*95f0*/  BPT.TRAP 0x1 ;  /* 0x000000040000795c */ /* 0x000fe20000300000 */
.L_x_4964:
[----:B01--4-:R-:W0:Y:S01]  /*9600*/  S2R R3, SR_TID.X ;  /* 0x0000000000037919 */ /* 0x013e220000002100 */
[----:B--23--:R-:W-:-:S05]  /*9610*/  VIADD R0, R2, 0x22400 ;  /* 0x0002240002007836 */ /* 0x00cfca0000000000 */
[----:B------:R-:W-:-:S04]  /*9620*/  SHF.R.U32.HI R0, RZ, 0x4, R0 ;  /* 0x00000004ff007819 */ /* 0x000fc80000011600 */
[----:B------:R-:W-:Y:S02]  /*9630*/  LOP3.LUT R0, R0, 0x3fff, RZ, 0xc0, !PT ;  /* 0x00003fff00007812 */ /* 0x000fe400078ec0ff */
[----:B0-----:R-:W-:-:S04]  /*9640*/  LOP3.LUT R3, R3, 0x7f, RZ, 0xc0, !PT ;  /* 0x0000007f03037812 */ /* 0x001fc800078ec0ff */
[----:B------:R-:W-:Y:S01]  /*9650*/  ISETP.NE.AND P1, PT, R3, RZ, PT ;  /* 0x000000ff0300720c */ /* 0x000fe20003f25270 */
[----:B------:R-:W-:-:S12]  /*9660*/  @P2 BRA `(.L_x_4965) ;  /* 0x0000000000082947 */ /* 0x000fd80003800000 */
[----:B------:R-:W0:Y:S02]  /*9670*/  SYNCS.PHASECHK.TRANS64.TRYWAIT P2, [R21+URZ+0x28c30], R58 ;  /* 0x028c303a150075a7 */ /* 0x000e24000804017f */
[----:B0-----:R-:W-:Y:S05]  /*9680*/  @!P2 BRA `(.L_x_4966) ;  /* 0x00000130000ca947 */ /* 0x001fea0003800000 */
.L_x_4965:
[----:B------:R-:W-:Y:S05]  /*9690*/  WARPSYNC.ALL ;  /* 0x0000000000007948 */ /* 0x000fea0003800000 */
[----:B------:R-:W-:Y:S01]  /*96a0*/  LOP3.LUT R13, R0, 0x10000, RZ, 0xfc, !PT ;  /* 0x00010000000d7812 */ /* 0x000fe200078efcff */
[----:B------:R-:W-:Y:S01]  /*96b0*/  VIADD R0, R2, 0x20400 ;  /* 0x0002040002007836 */ /* 0x000fe20000000000 */
[----:B------:R-:W2:Y:S03]  /*96c0*/  LDL.LU R3, [R1+0x8] ;  /* 0x0000080001037983 */ /* 0x000ea60000300800 */
[----:B------:R-:W-:Y:S01]  /*96d0*/  IMAD R6, R18, 0x200, R13 ;  /* 0x0000020012067824 */ /* 0x000fe200078e020d */
[----:B-----5:R-:W-:Y:S01]  /*96e0*/  WARPGROUP.ARRIVE ;  /* 0x00000000000079c5 */ /* 0x020fe20000000000 */
        /* <DEDUP_REMOVED lines=15> */
[----:B------:R-:W-:Y:S01]  /*97e0*/  MOV R15, 0x40000040 ;  /* 0x40000040000f7802 */ /* 0x000fe20000000f00 */
[----:B------:R-:W1:Y:S01]  /*97f0*/  LDC R230, c[0x0][0x448] ;  /* 0x00011200ffe67b82 */ /* 0x000e620000000800 */
[----:B------:R-:W-:-:S09]  /*9800*/  IMAD.IADD R0, R202, 0x1, R195 ;  /* 0x00000001ca007824 */ /* 0x000fd200078e02c3 */
[----:B------:R-:W-:Y:S01]  /*9810*/  HGMMA.64x64x16.F32 R24, gdesc[UR4], RZ, !UPT, gsb0 ;  /* 0x00e00000041879f0 */ /* 0x000fe2000c0008ff */
[----:B------:R-:W-:Y:S01]  /*9820*/  R2UR UR6, R8 ;  /* 0x00000000080672ca */ /* 0x000fe200000e0000 */
[----:B------:R-:W-:Y:S01]  /*9830*/  VIADD R8, R4, 0x4 ;  /* 0x0000000404087836 */ /* 0x000fe20000000000 */
[----:B------:R-:W-:Y:S01]  /*9840*/  R2UR UR7, R9 ;  /* 0x00000000090772ca */ /* 0x000fe200000e0000 */
[----:B------:R-:W-:Y:S01]  /*9850*/  IMAD.MOV.U32 R9, RZ, RZ, 0x40000040 ;  /* 0x40000040ff097424 */ /* 0x000fe200078e00ff */
[----:B------:R-:W-:Y:S02]  /*9860*/  R2UR UR4, R10 ;  /* 0x000000000a0472ca */ /* 0x000fe400000e0000 */
[----:B------:R-:W-:Y:S02]  /*9870*/  R2UR UR5, R11 ;  /* 0x000000000b0572ca */ /* 0x000fe400000e0000 */
[----:B-1----:R-:W-:-:S13]  /*9880*/  ISETP.NE.AND P2, PT, R230, 0x1, PT ;  /* 0x00000001e600780c */ /* 0x002fda0003f45270 */
[----:B------:R-:W1:Y:S01]  /*9890*/  @P2 LDC R12, c[0x0][0x450] ;  /* 0x00011400ff0c2b82 */ /* 0x000e620000000800 */
[----:B------:R-:W-:Y:S02]  /*98a0*/  WARPGROUP.DEPBAR.LE gsb0, 0x0 ;  /* 0x00008000000079c5 */ /* 0x000fe40000010000 */
[----:B------:R-:W-:-:S06]  /*98b0*/  WARPGROUP.ARRIVE ;  /* 0x00000000000079c5 */ /* 0x000fcc0000000000 */
[----:B------:R-:W-:Y:S01]  /*98c0*/  HGMMA.64x64x16.F32 R24, gdesc[UR4], R24, gsb0 ;  /* 0x00e00000041879f0 */ /* 0x000fe20008000818 */
        /* <DEDUP_REMOVED lines=8> */
[----:B------:R-:W-:-:S10]  /*9950*/  WARPGROUP.ARRIVE ;  /* 0x00000000000079c5 */ /* 0x000fd40000000000 */
        /* <DEDUP_REMOVED lines=8> */
[----:B------:R-:W-:Y:S01]  /*99e0*/  ULDC UR4, c[0x0][0x9d8] ;  /* 0x0002760000047ab9 */ /* 0x000fe20000000800 */
[----:B--2---:R-:W-:-:S04]  /*99f0*/  LOP3.LUT R3, R3, 0xf7ffffff, RZ, 0xc0, !PT ;  /* 0xf7ffffff03037812 */ /* 0x004fc800078ec0ff */
[----:B------:R-:W-:-:S05]  /*9a00*/  @P2 LOP3.LUT R3, R3, 0x8000000, RZ, 0xfc, !PT ;  /* 0x0800000003032812 */ /* 0x000fca00078efcff */
[----:B------:R2:W-:Y:S02]  /*9a10*/  STL [R1+0x8], R3 ;  /* 0x0000080301007387 */ /* 0x0005e40000100800 */
[----:B--2---:R-:W2:Y:S02]  /*9a20*/  @P2 LDC R3, c[0x0][0x44c] ;  /* 0x00011300ff032b82 */ /* 0x004ea40000000800 */
[----:B--2---:R-:W-:-:S05]  /*9a30*/  @P2 IMAD.HI.U32 R3, R0, R3, RZ ;  /* 0x0000000300032227 */ /* 0x004fca00078e00ff */
[----:B-1----:R-:W-:Y:S01]  /*9a40*/  @P2 SHF.R.U32.HI R0, RZ, R12, R3 ;  /* 0x0000000cff002219 */ /* 0x002fe20000011603 */
[----:B------:R-:W-:-:S04]  /*9a50*/  IMAD.MOV.U32 R3, RZ, RZ, -0x40 ;  /* 0xffffffc0ff037424 */ /* 0x000fc800078e00ff */
[----:B------:R-:W1:Y:S01]  /*9a60*/  SHFL.IDX PT, R14, R0, 0x1, 0x1c1f ;  /* 0x003c1f00000e7f89 */ /* 0x000e6200000e0000 */
[----:B------:R-:W-:Y:S01]  /*9a70*/  IMAD R3, R180, R3, 0x40 ;  /* 0x00000040b4037424 */ /* 0x000fe200078e0203 */
[----:B------:R-:W-:Y:S02]  /*9a80*/  WARPGROUP.DEPBAR.LE gsb0, 0x0 ;  /* 0x00008000000079c5 */ /* 0x000fe40000010000 */
[----:B------:R-:W-:Y:S01]  /*9a90*/  FMUL.FTZ R27, R27, UR4 ;  /* 0x000000041b1b7c20 */ /* 0x000fe20008410000 */
[----:B------:R-:W-:Y:S01]  /*9aa0*/  FMUL.FTZ R26, R26, UR4 ;  /* 0x000000041a1a7c20 */ /* 0x000fe20008410000 */
[----:B------:R-:W-:Y:S01]  /*9ab0*/  FMUL.FTZ R30, R30, UR4 ;  /* 0x000000041e1e7c20 */ /* 0x000fe20008410000 */
[----:B------:R-:W-:Y:S01]  /*9ac0*/  IADD3 R12, R194, 0x1, R3 ;  /* 0x00000001c20c7810 */ /* 0x000fe20007ffe003 */
[----:B------:R-:W-:Y:S01]  /*9ad0*/  FMUL.FTZ R31, R31, UR4 ;  /* 0x000000041f1f7c20 */ /* 0x000fe20008410000 */
[----:B------:R-:W2:Y:S01]  /*9ae0*/  MUFU.TANH R15, R26 ;  /* 0x0000001a000f7308 */ /* 0x000ea20000002400 */
[----:B------:R-:W-:Y:S01]  /*9af0*/  IADD3 R3, -R189, R3, R194 ;  /* 0x00000003bd037210 */ /* 0x000fe20007ffe1c2 */
[----:B------:R-:W-:Y:S01]  /*9b00*/  FMUL.FTZ R34, R34, UR4 ;  /* 0x0000000422227c20 */ /* 0x000fe20008410000 */
[----:B------:R-:W-:Y:S01]  /*9b10*/  IADD3 R12, -R193, R12, -R189 ;  /* 0x0000000cc10c7210 */ /* 0x000fe20007ffe9bd */
        /* <DEDUP_REMOVED lines=9> */
[--C-:B-1----:R-:W-:Y:S01]  /*9bb0*/  VIADDMNMX R14, R14, R12, R3.reuse, PT ;  /* 0x0000000c0e0e7246 */ /* 0x102fe20003800103 */
[----:B------:R-:W-:Y:S01]  /*9bc0*/  FMUL.FTZ R51, R51, UR4 ;  /* 0x0000000433337c20 */ /* 0x000fe20008410000 */
[----:B------:R-:W-:Y:S01]  /*9bd0*/  FMUL.FTZ R54, R54, UR4 ;  /* 0x0000000436367c20 */ /* 0x000fe20008410000 */
[----:B------:R-:W1:Y:S01]  /*9be0*/  MUFU.TANH R30, R30 ;  /* 0x0000001e001e7308 */ /* 0x000e620000002400 */
[C---:B------:R-:W-:Y:S01]  /*9bf0*/  ISETP.GT.AND P2, PT, R14.reuse, RZ, PT ;  /* 0x000000ff0e00720c */ /* 0x040fe20003f44270 */
[----:B------:R-:W-:Y:S01]  /*9c00*/  FMUL.FTZ R55, R55, UR4 ;  /* 0x0000000437377c20 */ /* 0x000fe20008410000 */
[C---:B------:R-:W-:Y:S01]  /*9c10*/  ISETP.GT.AND P3, PT, R14.reuse, 0x1, PT ;  /* 0x000000010e00780c */ /* 0x040fe20003f64270 */
[----:B------:R-:W4:Y:S01]  /*9c20*/  SHFL.IDX PT, R0, R0, RZ, 0x1c1f ;  /* 0x001c1fff00007589 */ /* 0x000f2200000e0000 */
[----:B------:R-:W-:Y:S01]  /*9c30*/  ISETP.GT.AND P4, PT, R14, 0x8, PT ;  /* 0x000000080e00780c */ /* 0x000fe20003f84270 */
[----:B------:R-:W-:Y:S01]  /*9c40*/  FMUL.FTZ R25, R25, UR4 ;  /* 0x0000000419197c20 */ /* 0x000fe20008410000 */
[----:B--2---:R-:W-:Y:S01]  /*9c50*/  FSEL R15, R15, -INF , P2 ;  /* 0xff8000000f0f7808 */ /* 0x004fe20001000000 */
[----:B------:R-:W2:Y:S01]  /*9c60*/  MUFU.TANH R31, R31 ;  /* 0x0000001f001f7308 */ /* 0x000ea20000002400 */
[----:B---3--:R-:W-:Y:S01]  /*9c70*/  FSEL R26, R27, -INF , P3 ;  /* 0xff8000001b1a7808 */ /* 0x008fe20001800000 */
[----:B------:R-:W-:Y:S01]  /*9c80*/  FMUL.FTZ R24, R24, UR4 ;  /* 0x0000000418187c20 */ /* 0x000fe20008410000 */
[----:B------:R-:W-:Y:S01]  /*9c90*/  ISETP.GT.AND P2, PT, R14, 0x9, PT ;  /* 0x000000090e00780c */ /* 0x000fe20003f44270 */
[----:B------:R-:W-:Y:S01]  /*9ca0*/  FMUL.FTZ R28, R28, UR4 ;  /* 0x000000041c1c7c20 */ /* 0x000fe20008410000 */
[----:B------:R-:W-:Y:S01]  /*9cb0*/  FMNMX.FTZ R20, R15, R26, !PT ;  /* 0x0000001a0f147209 */ /* 0x000fe20007810000 */
[----:B------:R-:W-:Y:S01]  /*9cc0*/  FMUL.FTZ R29, R29, UR4 ;  /* 0x000000041d1d7c20 */ /* 0x000fe20008410000 */
[----:B------:R-:W-:Y:S01]  /*9cd0*/  ISETP.GT.AND P3, PT, R14, 0x10, PT ;  /* 0x000000100e00780c */ /* 0x000fe20003f64270 */
[----:B------:R-:W3:Y:S01]  /*9ce0*/  MUFU.TANH R34, R34 ;  /* 0x0000002200227308 */ /* 0x000ee20000002400 */
        /* <DEDUP_REMOVED lines=14> */
[----:B----4-:R-:W-:Y:S01]  /*9dd0*/  VIADDMNMX R0, R0, R12, R3, PT ;  /* 0x0000000c00007246 */ /* 0x010fe20003800103 */
        /* <DEDUP_REMOVED lines=11> */
[----:B------:R-:W-:Y:S01]  /*9e90*/  ISETP.GT.AND P2, PT, R14, 0x19, PT ;  /* 0x000000190e00780c */ /* 0x000fe20003f44270 */
[----:B------:R-:W-:Y:S01]  /*9ea0*/  ULDC UR4, c[0x0][0x988] ;  /* 0x0002620000047ab9 */ /* 0x000fe20000000800 */
[----:B------:R-:W-:-:S02]  /*9eb0*/  FMNMX.FTZ R20, R63, R20, !PT ;  /* 0x000000143f147209 */ /* 0x000fc40007810000 */
[----:B------:R-:W-:Y:S01]  /*9ec0*/  ISETP.GT.AND P5, PT, R0, 0x20, PT ;  /* 0x000000200000780c */ /* 0x000fe20003fa4270 */
[----:B------:R-:W1:Y:S01]  /*9ed0*/  MUFU.TANH R42, R42 ;  /* 0x0000002a002a7308 */ /* 0x000e620000002400 */
[----:B--2---:R-:W-:Y:S02]  /*9ee0*/  FSEL R65, R38, -INF , P3 ;  /* 0xff80000026417808 */ /* 0x004fe40001800000 */
[----:B------:R-:W-:Y:S02]  /*9ef0*/  ISETP.GT.AND P3, PT, R14, 0x20, PT ;  /* 0x000000200e00780c */ /* 0x000fe40003f64270 */
[----:B------:R-:W-:-:S03]  /*9f00*/  FMNMX.FTZ R20, R65, R20, !PT ;  /* 0x0000001441147209 */ /* 0x000fc60007810000 */
[----:B------:R-:W2:Y:S01]  /*9f10*/  MUFU.TANH R43, R43 ;  /* 0x0000002b002b7308 */ /* 0x000ea20000002400 */
[----:B---3--:R-:W-:Y:S02]  /*9f20*/  FSEL R67, R39, -INF , P2 ;  /* 0xff80000027437808 */ /* 0x008fe40001000000 */
[----:B------:R-:W-:Y:S02]  /*9f30*/  ISETP.GT.AND P2, PT, R14, 0x21, PT ;  /* 0x000000210e00780c */ /* 0x000fe40003f44270 */
[----:B------:R-:W-:-:S03]  /*9f40*/  FMNMX.FTZ R20, R67, R20, !PT ;  /* 0x0000001443147209 */ /* 0x000fc60007810000 */
[----:B------:R-:W3:Y:S01]  /*9f50*/  MUFU.TANH R46, R46 ;  /* 0x0000002e002e7308 */ /* 0x000ee20000002400 */
        /* <DEDUP_REMOVED lines=29> */
[----:B------:R-:W-:Y:S02]  /*a130*/  ISETP.GT.AND P2, PT, R0, RZ, PT ;  /* 0x000000ff0000720c */ /* 0x000fe40003f44270 */
[----:B------:R-:W-:-:S03]  /*a140*/  FMNMX.FTZ R20, R55, R20, !PT ;  /* 0x0000001437147209 */ /* 0x000fc60007810000 */
[----:B------:R-:W-:Y:S01]  /*a150*/  MUFU.TANH R28, R28 ;  /* 0x0000001c001c7308 */ /* 0x000fe20000002400 */
[----:B---3--:R-:W-:Y:S01]  /*a160*/  FSEL R12, R14, -INF , P3 ;  /* 0xff8000000e0c7808 */ /* 0x008fe20001800000 */
[----:B------:R-:W2:Y:S01]  /*a170*/  SHFL.BFLY PT, R27, R20, 0x2, 0x1f ;  /* 0x0c401f00141b7f89 */ /* 0x000ea200000e0000 */
[----:B------:R-:W-:-:S05]  /*a180*/  ISETP.GT.AND P3, PT, R0, 0x10, PT ;  /* 0x000000100000780c */ /* 0x000fca0003f64270 */
[----:B------:R-:W3:Y:S01]  /*a190*/  MUFU.TANH R29, R29 ;  /* 0x0000001d001d7308 */ /* 0x000ee20000002400 */
[----:B-1----:R-:W-:Y:S02]  /*a1a0*/  FSEL R3, R24, -INF , P2 ;  /* 0xff80000018037808 */ /* 0x002fe40001000000 */
[----:B------:R-:W-:Y:S02]  /*a1b0*/  ISETP.GT.AND P2, PT, R0, 0x9, PT ;  /* 0x000000090000780c */ /* 0x000fe40003f44270 */
[----:B------:R-:W-:-:S03]  /*a1c0*/  FMNMX.FTZ R14, R3, R12, !PT ;  /* 0x0000000c030e7209 */ /* 0x000fc60007810000 */
[----:B------:R-:W1:Y:S08]  /*a1d0*/  MUFU.TANH R32, R32 ;  /* 0x0000002000207308 */ /* 0x000e700000002400 */
[----:B------:R-:W4:Y:S01]  /*a1e0*/  MUFU.TANH R31, R33 ;  /* 0x00000021001f7308 */ /* 0x000f220000002400 */
[----:B--2---:R-:W-:Y:S02]  /*a1f0*/  FMNMX.FTZ R20, R20, R27, !PT ;  /* 0x0000001b14147209 */ /* 0x004fe40007810000 */
[----:B---3--:R-:W-:-:S02]  /*a200*/  FSEL R27, R29, -INF , P2 ;  /* 0xff8000001d1b7808 */ /* 0x008fc40001000000 */
[----:B------:R-:W-:Y:S01]  /*a210*/  ISETP.GT.AND P2, PT, R0, 0x11, PT ;  /* 0x000000110000780c */ /* 0x000fe20003f44270 */
[----:B------:R-:W2:Y:S02]  /*a220*/  SHFL.BFLY PT, R25, R20, 0x1, 0x1f ;  /* 0x0c201f0014197f89 */ /* 0x000ea400000e0000 */
[----:B------:R-:W3:Y:S01]  /*a230*/  MUFU.TANH R36, R36 ;  /* 0x0000002400247308 */ /* 0x000ee20000002400 */
[----:B-1----:R-:W-:Y:S02]  /*a240*/  FSEL R29, R32, -INF , P3 ;  /* 0xff800000201d7808 */ /* 0x002fe40001800000 */
[----:B------:R-:W-:-:S05]  /*a250*/  ISETP.GT.AND P3, PT, R0, 0x18, PT ;  /* 0x000000180000780c */ /* 0x000fca0003f64270 */
[----:B------:R-:W1:Y:S01]  /*a260*/  MUFU.TANH R35, R37 ;  /* 0x0000002500237308 */ /* 0x000e620000002400 */
[----:B----4-:R-:W-:Y:S02]  /*a270*/  FSEL R31, R31, -INF , P2 ;  /* 0xff8000001f1f7808 */ /* 0x010fe40001000000 */
[----:B------:R-:W-:-:S05]  /*a280*/  ISETP.GT.AND P2, PT, R0, 0x19, PT ;  /* 0x000000190000780c */ /* 0x000fca0003f44270 */
[----:B------:R-:W4:Y:S01]  /*a290*/  MUFU.TANH R40, R40 ;  /* 0x0000002800287308 */ /* 0x000f220000002400 */
[----:B---3--:R-:W-:Y:S02]  /*a2a0*/  FSEL R33, R36, -INF , P3 ;  /* 0xff80000024217808 */ /* 0x008fe40001800000 */
[----:B------:R-:W-:Y:S02]  /*a2b0*/  ISETP.GT.AND P3, PT, R0, 0x28, PT ;  /* 0x000000280000780c */ /* 0x000fe40003f64270 */
[----:B--2---:R-:W-:-:S03]  /*a2c0*/  FMNMX.FTZ R20, R20, R25, !PT ;  /* 0x0000001914147209 */ /* 0x004fc60007810000 */
[----:B------:R-:W2:Y:S01]  /*a2d0*/  MUFU.TANH R39, R41 ;  /* 0x0000002900277308 */ /* 0x000ea20000002400 */
[----:B------:R-:W-:Y:S02]  /*a2e0*/  FSEL R25, R28, -INF , P4 ;  /* 0xff8000001c197808 */ /* 0x000fe40002000000 */
[----:B-1----:R-:W-:Y:S02]  /*a2f0*/  FSEL R35, R35, -INF , P2 ;  /* 0xff80000023237808 */ /* 0x002fe40001000000 */
[----:B------:R-:W-:Y:S01]  /*a300*/  FMNMX.FTZ R24, R25, R14, !PT ;  /* 0x0000000e19187209 */ /* 0x000fe20007810000 */
[----:B------:R-:W-:Y:S01]  /*a310*/  IMAD.U32 R14, RZ, RZ, UR4 ;  /* 0x00000004ff0e7e24 */ /* 0x000fe2000f8e00ff */
[----:B------:R-:W-:Y:S01]  /*a320*/  ISETP.GT.AND P4, PT, R0, 0x21, PT ;  /* 0x000000210000780c */ /* 0x000fe20003f84270 */
[----:B------:R-:W1:Y:S01]  /*a330*/  MUFU.TANH R44, R44 ;  /* 0x0000002c002c7308 */ /* 0x000e620000002400 */
[----:B------:R-:W-:Y:S01]  /*a340*/  FMNMX.FTZ R24, R27, R24, !PT ;  /* 0x000000181b187209 */ /* 0x000fe20007810000 */
[----:B------:R-:W-:Y:S01]  /*a350*/  FMUL.FTZ R28, R20, R14 ;  /* 0x0000000e141c7220 */ /* 0x000fe20000410000 */
[----:B----4-:R-:W-:-:S02]  /*a360*/  FSEL R37, R40, -INF , P5 ;  /* 0xff80000028257808 */ /* 0x010fc40002800000 */
[----:B------:R-:W-:Y:S02]  /*a370*/  FMNMX.FTZ R24, R29, R24, !PT ;  /* 0x000000181d187209 */ /* 0x000fe40007810000 */
[C---:B------:R-:W-:Y:S01]  /*a380*/  ISETP.GT.AND P2, PT, R0.reuse, 0x29, PT ;  /* 0x000000290000780c */ /* 0x040fe20003f44270 */
[----:B------:R-:W3:Y:S01]  /*a390*/  MUFU.TANH R43, R45 ;  /* 0x0000002d002b7308 */ /* 0x000ee20000002400 */
[----:B------:R-:W-:Y:S02]  /*a3a0*/  FMNMX.FTZ R24, R31, R24, !PT ;  /* 0x000000181f187209 */ /* 0x000fe40007810000 */
[----:B--2---:R-:W-:Y:S02]  /*a3b0*/  FSEL R39, R39, -INF , P4 ;  /* 0xff80000027277808 */ /* 0x004fe40002000000 */
[----:B------:R-:W-:Y:S02]  /*a3c0*/  FMNMX.FTZ R24, R33, R24, !PT ;  /* 0x0000001821187209 */ /* 0x000fe40007810000 */
[----:B------:R-:W-:Y:S01]  /*a3d0*/  ISETP.GT.AND P5, PT, R0, 0x30, PT ;  /* 0x000000300000780c */ /* 0x000fe20003fa4270 */
[----:B------:R-:W2:Y:S01]  /*a3e0*/  MUFU.TANH R48, R48 ;  /* 0x0000003000307308 */ /* 0x000ea20000002400 */
[----:B------:R-:W-:-:S02]  /*a3f0*/  FMNMX.FTZ R24, R35, R24, !PT ;  /* 0x0000001823187209 */ /* 0x000fc40007810000 */
[----:B-1----:R-:W-:Y:S02]  /*a400*/  FSEL R41, R44, -INF , P3 ;  /* 0xff8000002c297808 */ /* 0x002fe40001800000 */
[----:B------:R-:W-:Y:S02]  /*a410*/  FMNMX.FTZ R24, R37, R24, !PT ;  /* 0x0000001825187209 */ /* 0x000fe40007810000 */
[----:B------:R-:W-:Y:S01]  /*a420*/  ISETP.GT.AND P3, PT, R0, 0x38, PT ;  /* 0x000000380000780c */ /* 0x000fe20003f64270 */
[----:B------:R-:W1:Y:S01]  /*a430*/  MUFU.TANH R47, R49 ;  /* 0x00000031002f7308 */ /* 0x000e620000002400 */
[----:B------:R-:W-:Y:S02]  /*a440*/  FMNMX.FTZ R24, R39, R24, !PT ;  /* 0x0000001827187209 */ /* 0x000fe40007810000 */
[----:B---3--:R-:W-:Y:S02]  /*a450*/  FSEL R43, R43, -INF , P2 ;  /* 0xff8000002b2b7808 */ /* 0x008fe40001000000 */
[----:B------:R-:W-:-:S02]  /*a460*/  FMNMX.FTZ R24, R41, R24, !PT ;  /* 0x0000001829187209 */ /* 0x000fc40007810000 */
[----:B------:R-:W-:Y:S01]  /*a470*/  ISETP.GT.AND P2, PT, R0, 0x31, PT ;  /* 0x000000310000780c */ /* 0x000fe20003f44270 */
[----:B------:R-:W3:Y:S01]  /*a480*/  MUFU.TANH R52, R52 ;  /* 0x0000003400347308 */ /* 0x000ee20000002400 */
[----:B--2---:R-:W-:Y:S02]  /*a490*/  FSEL R45, R48, -INF , P5 ;  /* 0xff800000302d7808 */ /* 0x004fe40002800000 */
[----:B------:R-:W-:Y:S02]  /*a4a0*/  FMNMX.FTZ R24, R43, R24, !PT ;  /* 0x000000182b187209 */ /* 0x000fe40007810000 */
[----:B------:R-:W-:Y:S02]  /*a4b0*/  FSETP.NEU.FTZ.AND P4, PT, R20, -INF , PT ;  /* 0xff8000001400780b */ /* 0x000fe40003f9d000 */
[----:B------:R-:W-:Y:S01]  /*a4c0*/  FMNMX.FTZ R24, R45, R24, !PT ;  /* 0x000000182d187209 */ /* 0x000fe20007810000 */
[----:B------:R-:W2:Y:S01]  /*a4d0*/  MUFU.TANH R51, R53 ;  /* 0x0000003500337308 */ /* 0x000ea20000002400 */
[----:B-1----:R-:W-:-:S02]  /*a4e0*/  FSEL R47, R47, -INF , P2 ;  /* 0xff8000002f2f7808 */ /* 0x002fc40001000000 */
[----:B------:R-:W-:Y:S02]  /*a4f0*/  ISETP.GT.AND P2, PT, R0, 0x39, PT ;  /* 0x000000390000780c */ /* 0x000fe40003f44270 */
[----:B------:R-:W-:Y:S02]  /*a500*/  FMNMX.FTZ R24, R47, R24, !PT ;  /* 0x000000182f187209 */ /* 0x000fe40007810000 */
[----:B------:R-:W-:Y:S02]  /*a510*/  FSEL R28, R28, RZ, P4 ;  /* 0x000000ff1c1c7208 */ /* 0x000fe40002000000 */
[----:B---3--:R-:W-:-:S03]  /*a520*/  FSEL R49, R52, -INF , P3 ;  /* 0xff80000034317808 */ /* 0x008fc60001800000 */
[--C-:B------:R-:W-:Y:S01]  /*a530*/  FFMA.FTZ R15, R15, R14, -R28.reuse ;  /* 0x0000000e0f0f7223 */ /* 0x100fe2000001081c */
[----:B------:R-:W-:Y:S01]  /*a540*/  FMNMX.FTZ R24, R49, R24, !PT ;  /* 0x0000001831187209 */ /* 0x000fe20007810000 */
[-CC-:B------:R-:W-:Y:S01]  /*a550*/  FFMA.FTZ R26, R26, R14.reuse, -R28.reuse ;  /* 0x0000000e1a1a7223 */ /* 0x180fe2000001081c */
[-CC-:B------:R-:W-:Y:S01]  /*a560*/  FFMA.FTZ R57, R57, R14.reuse, -R28.reuse ;  /* 0x0000000e39397223 */ /* 0x180fe2000001081c */
[----:B------:R1:W-:Y:S01]  /*a570*/  MUFU.EX2 R165, R15 ;  /* 0x0000000f00a57308 */ /* 0x0003e20000000800 */
[----:B--2---:R-:W-:Y:S01]  /*a580*/  FSEL R51, R51, -INF , P2 ;  /* 0xff80000033337808 */ /* 0x004fe20001000000 */
[-CC-:B------:R-:W-:Y:S01]  /*a590*/  FFMA.FTZ R59, R59, R14.reuse, -R28.reuse ;  /* 0x0000000e3b3b7223 */ /* 0x180fe2000001081c */
[-CC-:B------:R-:W-:Y:S01]  /*a5a0*/  FFMA.FTZ R61, R61, R14.reuse, -R28.reuse ;  /* 0x0000000e3d3d7223 */ /* 0x180fe2000001081c */
[--C-:B------:R-:W-:Y:S01]  /*a5b0*/  FFMA.FTZ R63, R63, R14, -R28.reuse ;  /* 0x0000000e3f3f7223 */ /* 0x100fe2000001081c */
[----:B------:R-:W-:Y:S01]  /*a5c0*/  FMNMX.FTZ R24, R51, R24, !PT ;  /* 0x0000001833187209 */ /* 0x000fe20007810000 */
[-CC-:B------:R-:W-:Y:S01]  /*a5d0*/  FFMA.FTZ R65, R65, R14.reuse, -R28.reuse ;  /* 0x0000000e41417223 */ /* 0x180fe2000001081c */
[-CC-:B------:R-:W-:Y:S01]  /*a5e0*/  FFMA.FTZ R67, R67, R14.reuse, -R28.reuse ;  /* 0x0000000e43437223 */ /* 0x180fe2000001081c */
[----:B------:R-:W-:Y:S01]  /*a5f0*/  MUFU.EX2 R30, R26 ;  /* 0x0000001a001e7308 */ /* 0x000fe20000000800 */
[-CC-:B------:R-:W-:Y:S01]  /*a600*/  FFMA.FTZ R69, R69, R14.reuse, -R28.reuse ;  /* 0x0000000e45457223 */ /* 0x180fe2000001081c */
[----:B-1----:R-:W1:Y:S01]  /*a610*/  SHFL.BFLY PT, R15, R24, 0x2, 0x1f ;  /* 0x0c401f00180f7f89 */ /* 0x002e6200000e0000 */
[-CC-:B------:R-:W-:Y:S01]  /*a620*/  FFMA.FTZ R71, R71, R14.reuse, -R28.reuse ;  /* 0x0000000e47477223 */ /* 0x180fe2000001081c */
[-CC-:B------:R-:W-:Y:S01]  /*a630*/  FFMA.FTZ R73, R73, R14.reuse, -R28.reuse ;  /* 0x0000000e49497223 */ /* 0x180fe2000001081c */
[-CC-:B------:R-:W-:Y:S01]  /*a640*/  FFMA.FTZ R75, R75, R14.reuse, -R28.reuse ;  /* 0x0000000e4b4b7223 */ /* 0x180fe2000001081c */
[-CC-:B------:R-:W-:Y:S01]  /*a650*/  FFMA.FTZ R77, R77, R14.reuse, -R28.reuse ;  /* 0x0000000e4d4d7223 */ /* 0x180fe2000001081c */
[-CC-:B------:R-:W-:Y:S01]  /*a660*/  FFMA.FTZ R79, R79, R14.reuse, -R28.reuse ;  /* 0x0000000e4f4f7223 */ /* 0x180fe2000001081c */
[----:B------:R-:W-:Y:S01]  /*a670*/  MUFU.EX2 R57, R57 ;  /* 0x0000003900397308 */ /* 0x000fe20000000800 */
[-CC-:B------:R-:W-:Y:S01]  /*a680*/  FFMA.FTZ R81, R81, R14.reuse, -R28.reuse ;  /* 0x0000000e51517223 */ /* 0x180fe2000001081c */
[----:B------:R-:W-:-:S06]  /*a690*/  FFMA.FTZ R28, R55, R14, -R28 ;  /* 0x0000000e371c7223 */ /* 0x000fcc000001081c */
[----:B------:R-:W2:Y:S08]  /*a6a0*/  MUFU.EX2 R32, R59 ;  /* 0x0000003b00207308 */ /* 0x000eb00000000800 */
[----:B------:R-:W-:Y:S01]  /*a6b0*/  MUFU.EX2 R61, R61 ;  /* 0x0000003d003d7308 */ /* 0x000fe20000000800 */
[----:B-1----:R-:W-:-:S05]  /*a6c0*/  FMNMX.FTZ R0, R24, R15, !PT ;  /* 0x0000000f18007209 */ /* 0x002fca0007810000 */
[----:B------:R-:W1:Y:S02]  /*a6d0*/  SHFL.BFLY PT, R15, R0, 0x1, 0x1f ;  /* 0x0c201f00000f7f89 */ /* 0x000e6400000e0000 */
[----:B------:R-:W3:Y:S01]  /*a6e0*/  MUFU.EX2 R34, R63 ;  /* 0x0000003f00227308 */ /* 0x000ee20000000800 */
[----:B--2---:R-:W-:-:S07]  /*a6f0*/  F2FP.F16.F32.PACK_AB R167, R32, R57 ;  /* 0x0000003920a7723e */ /* 0x004fce00000000ff */
[----:B------:R-:W-:Y:S08]  /*a700*/  MUFU.EX2 R65, R65 ;  /* 0x0000004100417308 */ /* 0x000ff00000000800 */
[----:B------:R-:W2:Y:S01]  /*a710*/  MUFU.EX2 R36, R67 ;  /* 0x0000004300247308 */ /* 0x000ea20000000800 */
[----:B---3--:R-:W-:Y:S02]  /*a720*/  F2FP.F16.F32.PACK_AB R161, R34, R61 ;  /* 0x0000003d22a1723e */ /* 0x008fe400000000ff */
[----:B-1----:R-:W-:-:S05]  /*a730*/  FMNMX.FTZ R15, R0, R15, !PT ;  /* 0x0000000f000f7209 */ /* 0x002fca0007810000 */
[----:B------:R-:W-:Y:S01]  /*a740*/  MUFU.EX2 R69, R69 ;  /* 0x0000004500457308 */ /* 0x000fe20000000800 */
[C---:B------:R-:W-:Y:S01]  /*a750*/  FSETP.NEU.FTZ.AND P2, PT, R15.reuse, -INF , PT ;  /* 0xff8000000f00780b */ /* 0x040fe20003f5d000 */
[----:B------:R-:W-:-:S06]  /*a760*/  FMUL.FTZ R0, R15, R14 ;  /* 0x0000000e0f007220 */ /* 0x000fcc0000410000 */
[----:B------:R-:W1:Y:S01]  /*a770*/  MUFU.EX2 R38, R71 ;  /* 0x0000004700267308 */ /* 0x000e620000000800 */
[----:B------:R-:W-:Y:S01]  /*a780*/  FSEL R24, R0, RZ, P2 ;  /* 0x000000ff00187208 */ /* 0x000fe20001000000 */
[----:B------:R-:W-:Y:S01]  /*a790*/  FADD.FTZ R0, R165, R30 ;  /* 0x0000001ea5007221 */ /* 0x000fe20000010000 */
[----:B------:R-:W-:Y:S02]  /*a7a0*/  F2FP.F16.F32.PACK_AB R165, R30, R165 ;  /* 0x000000a51ea5723e */ /* 0x000fe400000000ff */
[----:B--2---:R-:W-:Y:S01]  /*a7b0*/  F2FP.F16.F32.PACK_AB R163, R36, R65 ;  /* 0x0000004124a3723e */ /* 0x004fe200000000ff */
        /* <DEDUP_REMOVED lines=17> */
[----:B------:R-:W-:Y:S01]  /*a8d0*/  FFMA.FTZ R24, R51, R14, -R24 ;  /* 0x0000000e33187223 */ /* 0x000fe20000010818 */
[----:B-1----:R-:W-:-:S04]  /*a8e0*/  F2FP.F16.F32.PACK_AB R157, R38, R69 ;  /* 0x00000045269d723e */ /* 0x002fc800000000ff */
[----:B------:R-:W1:Y:S08]  /*a8f0*/  MUFU.EX2 R25, R25 ;  /* 0x0000001900197308 */ /* 0x000e700000000800 */
[----:B------:R3:W4:Y:S01]  /*a900*/  MUFU.EX2 R166, R27 ;  /* 0x0000001b00a67308 */ /* 0x0007220000000800 */
[----:B--2---:R-:W-:Y:S01]  /*a910*/  FADD.FTZ R44, R3, R12 ;  /* 0x0000000c032c7221 */ /* 0x004fe20000010000 */
[----:B------:R-:W-:-:S06]  /*a920*/  F2FP.F16.F32.PACK_AB R164, R12, R3 ;  /* 0x000000030ca4723e */ /* 0x000fcc00000000ff */
[----:B------:R-:W2:Y:S01]  /*a930*/  MUFU.EX2 R29, R29 ;  /* 0x0000001d001d7308 */ /* 0x000ea20000000800 */
[----:B---3--:R-:W-:Y:S01]  /*a940*/  FADD.FTZ R27, R57, R0 ;  /* 0x00000000391b7221 */ /* 0x008fe20000010000 */
[----:B------:R-:W-:-:S03]  /*a950*/  @!P1 VIADD R0, R21, 0x28c40 ;  /* 0x00028c4015009836 */ /* 0x000fc60000000000 */
[----:B------:R-:W-:Y:S01]  /*a960*/  FADD.FTZ R46, R32, R27 ;  /* 0x0000001b202e7221 */ /* 0x000fe20000010000 */
[----:B-1----:R-:W-:Y:S01]  /*a970*/  FADD.FTZ R27, R25, R44 ;  /* 0x0000002c191b7221 */ /* 0x002fe20000010000 */
[----:B------:R-:W-:Y:S01]  /*a980*/  @!P1 PRMT R0, RZ, 0x654, R0 ;  /* 0x00000654ff009816 */ /* 0x000fe20000000000 */
[----:B------:R1:W3:Y:S02]  /*a990*/  MUFU.EX2 R160, R31 ;  /* 0x0000001f00a07308 */ /* 0x0002e40000000800 */
[C---:B----4-:R-:W-:Y:S01]  /*a9a0*/  FADD.FTZ R44, R166.reuse, R27 ;  /* 0x0000001ba62c7221 */ /* 0x050fe20000010000 */
[----:B------:R4:W-:Y:S01]  /*a9b0*/  @!P1 SYNCS.ARRIVE.TRANS64.RED.A1T0 RZ, [R0+URZ], RZ ;  /* 0x000000ff00ff99a7 */ /* 0x0009e2000810043f */
[----:B------:R-:W-:Y:S01]  /*a9c0*/  F2FP.F16.F32.PACK_AB R166, R166, R25 ;  /* 0x00000019a6a6723e */ /* 0x000fe200000000ff */
[----:B------:R-:W-:Y:S01]  /*a9d0*/  BAR.SYNC.DEFER_BLOCKING 0xf, 0x100 ;  /* 0x03c4000000007b1d */ /* 0x000fe20000010000 */
[----:B-1----:R-:W-:Y:S01]  /*a9e0*/  FADD.FTZ R31, R61, R46 ;  /* 0x0000002e3d1f7221 */ /* 0x002fe20000010000 */
[----:B--2---:R-:W-:-:S04]  /*a9f0*/  FADD.FTZ R27, R29, R44 ;  /* 0x0000002c1d1b7221 */ /* 0x004fc80000010000 */
[----:B------:R-:W1:Y:S01]  /*aa00*/  MUFU.EX2 R33, R33 ;  /* 0x0000002100217308 */ /* 0x000e620000000800 */
[----:B------:R-:W-:Y:S01]  /*aa10*/  FADD.FTZ R46, R34, R31 ;  /* 0x0000001f222e7221 */ /* 0x000fe20000010000 */
[----:B---3--:R-:W-:-:S03]  /*aa20*/  FADD.FTZ R30, R160, R27 ;  /* 0x0000001ba01e7221 */ /* 0x008fc60000010000 */
[----:B------:R-:W-:-:S03]  /*aa30*/  FADD.FTZ R31, R65, R46 ;  /* 0x0000002e411f7221 */ /* 0x000fc60000010000 */
[----:B------:R-:W2:Y:S01]  /*aa40*/  MUFU.EX2 R162, R35 ;  /* 0x0000002300a27308 */ /* 0x000ea20000000800 */
[----:B------:R-:W-:Y:S01]  /*aa50*/  F2FP.F16.F32.PACK_AB R160, R160, R29 ;  /* 0x0000001da0a0723e */ /* 0x000fe200000000ff */
[----:B------:R-:W-:-:S04]  /*aa60*/  FADD.FTZ R44, R36, R31 ;  /* 0x0000001f242c7221 */ /* 0x000fc80000010000 */
[----:B------:R-:W-:Y:S02]  /*aa70*/  FADD.FTZ R31, R69, R44 ;  /* 0x0000002c451f7221 */ /* 0x000fe40000010000 */
[----:B------:R-:W3:Y:S01]  /*aa80*/  MUFU.EX2 R37, R37 ;  /* 0x0000002500257308 */ /* 0x000ee20000000800 */
[----:B-1----:R-:W-:Y:S01]  /*aa90*/  FADD.FTZ R27, R33, R30 ;  /* 0x0000001e211b7221 */ /* 0x002fe20000010000 */
[----:B------:R1:W-:Y:S01]  /*aaa0*/  STSM.16.M88.4 [R197+0x26800], R164 ;  /* 0x026800a4c5007844 */ /* 0x0003e20000000200 */
[----:B------:R-:W-:-:S05]  /*aab0*/  FADD.FTZ R32, R38, R31 ;  /* 0x0000001f26207221 */ /* 0x000fca0000010000 */
[----:B------:R-:W0:Y:S01]  /*aac0*/  MUFU.EX2 R156, R39 ;  /* 0x00000027009c7308 */ /* 0x000e220000000800 */
[C---:B--2---:R-:W-:Y:S01]  /*aad0*/  FADD.FTZ R30, R162.reuse, R27 ;  /* 0x0000001ba21e7221 */ /* 0x044fe20000010000 */
[----:B------:R-:W-:-:S05]  /*aae0*/  F2FP.F16.F32.PACK_AB R162, R162, R33 ;  /* 0x00000021a2a2723e */ /* 0x000fca00000000ff */
[----:B------:R1:W-:Y:S01]  /*aaf0*/  STSM.16.M88.4 [R198], R160 ;  /* 0x000000a0c6007844 */ /* 0x0003e20000000200 */
[----:B------:R-:W2:Y:S01]  /*ab00*/  MUFU.EX2 R73, R73 ;  /* 0x0000004900497308 */ /* 0x000ea20000000800 */
[----:B---3--:R-:W-:-:S07]  /*ab10*/  FADD.FTZ R3, R37, R30 ;  /* 0x0000001e25037221 */ /* 0x008fce0000010000 */
[----:B------:R-:W3:Y:S01]  /*ab20*/  MUFU.EX2 R41, R41 ;  /* 0x0000002900297308 */ /* 0x000ee20000000800 */
[C---:B0-----:R-:W-:Y:S01]  /*ab30*/  FADD.FTZ R12, R156.reuse, R3 ;  /* 0x000000039c0c7221 */ /* 0x041fe20000010000 */
[----:B------:R-:W-:-:S06]  /*ab40*/  F2FP.F16.F32.PACK_AB R156, R156, R37 ;  /* 0x000000259c9c723e */ /* 0x000fcc00000000ff */
[----:B------:R-:W0:Y:S01]  /*ab50*/  MUFU.EX2 R40, R75 ;  /* 0x0000004b00287308 */ /* 0x000e220000000800 */
[----:B--2---:R-:W-:-:S07]  /*ab60*/  FADD.FTZ R25, R73, R32 ;  /* 0x0000002049197221 */ /* 0x004fce0000010000 */
[----:B------:R-:W2:Y:S01]  /*ab70*/  MUFU.EX2 R26, R43 ;  /* 0x0000002b001a7308 */ /* 0x000ea20000000800 */
[----:B---3--:R-:W-:-:S07]  /*ab80*/  FADD.FTZ R3, R41, R12 ;  /* 0x0000000c29037221 */ /* 0x008fce0000010000 */
[----:B------:R-:W-:Y:S01]  /*ab90*/  MUFU.EX2 R77, R77 ;  /* 0x0000004d004d7308 */ /* 0x000fe20000000800 */
[C---:B0-----:R-:W-:Y:S01]  /*aba0*/  F2FP.F16.F32.PACK_AB R159, R40.reuse, R73 ;  /* 0x00000049289f723e */ /* 0x041fe200000000ff */
[----:B------:R-:W-:-:S06]  /*abb0*/  FADD.FTZ R40, R40, R25 ;  /* 0x0000001928287221 */ /* 0x000fcc0000010000 */
[----:B------:R-:W0:Y:S01]  /*abc0*/  MUFU.EX2 R42, R79 ;  /* 0x0000004f002a7308 */ /* 0x000e220000000800 */
[C---:B--2---:R-:W-:Y:S01]  /*abd0*/  F2FP.F16.F32.PACK_AB R158, R26.reuse, R41 ;  /* 0x000000291a9e723e */ /* 0x044fe200000000ff */
[----:B------:R-:W-:-:S04]  /*abe0*/  FADD.FTZ R26, R26, R3 ;  /* 0x000000031a1a7221 */ /* 0x000fc80000010000 */
[----:B------:R1:W-:Y:S02]  /*abf0*/  STSM.16.M88.4 [R200], R156 ;  /* 0x0000009cc8007844 */ /* 0x0003e40000000200 */
[----:B------:R-:W-:Y:S08]  /*ac00*/  MUFU.EX2 R45, R45 ;  /* 0x0000002d002d7308 */ /* 0x000ff00000000800 */
[----:B----4-:R-:W2:Y:S01]  /*ac10*/  MUFU.EX2 R0, R47 ;  /* 0x0000002f00007308 */ /* 0x010ea20000000800 */
        /* <DEDUP_REMOVED lines=8> */
[----:B------:R-:W-:Y:S01]  /*aca0*/  MUFU.EX2 R49, R49 ;  /* 0x0000003100317308 */ /* 0x000fe20000000800 */
[----:B0-----:R-:W-:-:S07]  /*acb0*/  FADD.FTZ R3, R81, R42 ;  /* 0x0000002a51037221 */ /* 0x001fce0000010000 */
[----:B------:R-:W0:Y:S01]  /*acc0*/  MUFU.EX2 R24, R24 ;  /* 0x0000001800187308 */ /* 0x000e220000000800 */
[C---:B---3--:R-:W-:Y:S01]  /*acd0*/  F2FP.F16.F32.PACK_AB R155, R28.reuse, R81 ;  /* 0x000000511c9b723e */ /* 0x048fe200000000ff */
[----:B------:R-:W-:Y:S01]  /*ace0*/  FADD.FTZ R3, R28, R3 ;  /* 0x000000031c037221 */ /* 0x000fe20000010000 */
[----:B0-----:R-:W-:Y:S01]  /*acf0*/  F2FP.F16.F32.PACK_AB R154, R24, R49 ;  /* 0x00000031189a723e */ /* 0x001fe200000000ff */
[----:B------:R-:W-:-:S04]  /*ad00*/  FADD.FTZ R49, R49, R0 ;  /* 0x0000000031317221 */ /* 0x000fc80000010000 */
[----:B------:R1:W-:Y:S01]  /*ad10*/  STSM.16.M88.4 [R199], R152 ;  /* 0x00000098c7007844 */ /* 0x0003e20000000200 */
[----:B------:R-:W-:Y:S01]  /*ad20*/  FADD.FTZ R0, R24, R49 ;  /* 0x0000003118007221 */ /* 0x000fe20000010000 */
[----:B------:R-:W-:Y:S06]  /*ad30*/  @!P0 BRA `(.L_x_4967) ;  /* 0x0000000000048947 */ /* 0x000fec0003800000 */
[----:B------:R-:W-:Y:S01]  /*ad40*/  BPT.TRAP 0x1 ;  /* 0x000000040000795c */ /* 0x000fe20000300000 */
.L_x_4967:
[----:B------:R0:W2:Y:S01]  /*ad50*/  SYNCS.PHASECHK.TRANS64.TRYWAIT P2, [R21+URZ+0x28c50], R58 ;  /* 0x028c503a150075a7 */ /* 0x0000a2000804017f */
[----:B------:R-:W-:Y:S05]  /*ad60*/  @!P0 BRA `(.L_x_4968) ;  /* 0x0000000000048947 */ /* 0x000fea0003800000 */
[----:B------:R-:W-:Y:S01]  /*ad70*/  BPT.TRAP 0x1 ;  /* 0x000000040000795c */ /* 0x000fe20000300000 */
.L_x_4968:
[----:B------:R-:W-:Y:S01]  /*ad80*/  LOP3.LUT R12, R56, 0x2000000, RZ, 0xfc, !PT ;  /* 0x02000000380c7812 */ /* 0x000fe200078efcff */
[----:B------:R-:W-:Y:S01]  /*ad90*/  ULDC UR38, c[0x0][0x9d8] ;  /* 0x0002760000267ab9 */ /* 0x000fe20000000800 */
[----:B------:R-:W-:Y:S01]  /*ada0*/  ULDC UR39, c[0x0][0x9d8] ;  /* 0x0002760000277ab9 */ /* 0x000fe20000000800 */
[----:B------:R-:W-:Y:S01]  /*adb0*/  ULDC UR36, c[0x0][0x988] ;  /* 0x0002620000247ab9 */ /* 0x000fe20000000800 */
[----:B------:R-:W-:Y:S01]  /*adc0*/  ULDC UR37, c[0x0][0x988] ;  /* 0x0002620000257ab9 */ /* 0x000fe20000000800 */
[----:B------:R-:W-:Y:S01]  /*add0*/  BSSY B0, `(.L_x_4969) ;  /* 0x0000006000007945 */ /* 0x000fe20003800000 */
[----:B------:R-:W-:Y:S02]  /*ade0*/  IMAD R168, R18, 0x1000, R12 ;  /* 0x0000100012a87824 */ /* 0x000fe400078e020c */
[----:B------:R-:W-:Y:S01]  /*adf0*/  IMAD.MOV.U32 R169, RZ, RZ, 0x40000040 ;  /* 0x40000040ffa97424 */ /* 0x000fe200078e00ff */
[----:B--2---:R-:W-:Y:S06]  /*ae00*/  @P2 BRA `(.L_x_4970) ;  /* 0x0000000000082947 */ /* 0x004fec0003800000 */
[----:B------:R-:W2:Y:S02]  /*ae10*/  SYNCS.PHASECHK.TRANS64.TRYWAIT P2, [R21+URZ+0x28c50], R58 ;  /* 0x028c503a150075a7 */ /* 0x000ea4000804017f */
[----:B--2---:R-:W-:Y:S05]  /*ae20*/  @!P2 BRA `(.L_x_4971) ;  /* 0x000001180038a947 */ /* 0x004fea0003800000 */
.L_x_4970:
[----:B------:R-:W-:Y:S05]  /*ae30*/  BSYNC B0 ;  /* 0x0000000000007941 */ /* 0x000fea0003800000 */
.L_x_4969:
[----:B------:R-:W-:Y:S01]  /*ae40*/  R2UR UR6, R168 ;  /* 0x00000000a80672ca */ /* 0x000fe200000e0000 */
[----:B0-2---:R-:W-:Y:S01]  /*ae50*/  WARPGROUP.ARRIVE ;  /* 0x00000000000079c5 */ /* 0x005fe20000000000 */
[----:B------:R-:W-:Y:S01]  /*ae60*/  R2UR UR7, R169 ;  /* 0x00000000a90772ca */ /* 0x000fe200000e0000 */
[----:B------:R-:W-:Y:S01]  /*ae70*/  IMAD.MOV.U32 R169, RZ, RZ, 0x40000040 ;  /* 0x40000040ffa97424 */ /* 0x000fe200078e00ff */
[----:B------:R-:W-:Y:S01]  /*ae80*/  ISETP.NE.AND P2, PT, R230, 0x1, PT ;  /* 0x00000001e600780c */ /* 0x000fe20003f45270 */
[----:B------:R-:W-:Y:S01]  /*ae90*/  VIADD R213, R180, 0xfffffffe ;  /* 0xfffffffeb4d57836 */ /* 0x000fe20000000000 */
[----:B------:R-:W-:Y:S01]  /*aea0*/  @!P1 IADD3 R21, R21, 0x28c60, RZ ;  /* 0x00028c6015159810 */ /* 0x000fe20007ffe0ff */
[----:B------:R-:W-:Y:S03]  /*aeb0*/  BSSY B0, `(.L_x_4972) ;  /* 0x0000274000007945 */ /* 0x000fe60003800000 */
[----:B------:R-:W-:-:S05]  /*aec0*/  @!P1 PRMT R21, RZ, 0x654, R21 ;  /* 0x00000654ff159816 */ /* 0x000fca0000000015 */
[----:B------:R-:W-:Y:S03]  /*aed0*/  HGMMA.64x256x16.F32 R24, R164, gdesc[UR4].tnspB, RZ, !UPT, gsb0 ;  /* 0x43e00004a4187df0 */ /* 0x000fe6000c0008ff */
[----:B------:R-:W-:Y:S02]  /*aee0*/  WARPGROUP.DEPBAR.LE gsb0, 0x0 ;  /* 0x00008000000079c5 */ /* 0x000fe40000010000 */
[----:B-1----:R-:W-:Y:S01]  /*aef0*/  VIADD R164, R168, 0x80 ;  /* 0x00000080a8a47836 */ /* 0x002fe20000000000 */
        /* <DEDUP_REMOVED lines=22> */
[----:B------:R-:W0:Y:S01]  /*b060*/  @P2 LDC R152, c[0x0][0x44c] ;  /* 0x00011300ff982b82 */ /* 0x000e220000000800 */
[----:B------:R-:W-:Y:S01]  /*b070*/  @!PT LDS RZ, [RZ] ;  /* 0x00000000fffff984 */ /* 0x000fe20000000800 */
[----:B------:R-:W-:Y:S01]  /*b080*/  @!PT LDS RZ, [RZ] ;  /* 0x00000000fffff984 */ /* 0x000fe20000000800 */
[----:B------:R-:W-:Y:S01]  /*b090*/  @!PT LDS RZ, [RZ] ;  /* 0x00000000fffff984 */ /* 0x000fe20000000800 */
[----:B------:R-:W-:Y:S01]  /*b0a0*/  @!PT LDS RZ, [RZ] ;  /* 0x00000000fffff984 */ /* 0x000fe20000000800 */
[----:B------:R1:W-:Y:S06]  /*b0b0*/  MEMBAR.ALL.CTA ;  /* 0x0000000000007992 */ /* 0x0003ec0000008000 */
[----:B-1----:R-:W1:Y:S01]  /*b0c0*/  FENCE.VIEW.ASYNC.S ;  /* 0x00000000000073c6 */ /* 0x002e620000000000 */
[----:B------:R-:W2:Y:S01]  /*b0d0*/  @P2 LDC R154, c[0x0][0x450] ;  /* 0x00011400ff9a2b82 */ /* 0x000ea20000000800 */
[----:B0-----:R-:W-:-:S04]  /*b0e0*/  @P2 IMAD.HI.U32 R153, R195, R152, RZ ;  /* 0x00000098c3992227 */ /* 0x001fc800078e00ff */
[----:B------:R-:W-:Y:S01]  /*b0f0*/  IMAD.MOV.U32 R152, RZ, RZ, R195 ;  /* 0x000000ffff987224 */ /* 0x000fe200078e00c3 */
[----:B--2---:R-:W-:-:S04]  /*b100*/  @P2 SHF.R.U32.HI R152, RZ, R154, R153 ;  /* 0x0000009aff982219 */ /* 0x004fc80000011699 */
[----:B------:R-:W-:-:S04]  /*b110*/  IADD3 R152, R152, R194, -R193 ;  /* 0x000000c298987210 */ /* 0x000fc80007ffe8c1 */
[----:B------:R-:W-:-:S04]  /*b120*/  SHF.R.S32.HI R153, RZ, 0x1f, R152 ;  /* 0x0000001fff997819 */ /* 0x000fc80000011498 */
[----:B------:R-:W-:Y:S01]  /*b130*/  LEA.HI R153, R153, R152, RZ, 0x6 ;  /* 0x0000009899997211 */ /* 0x000fe200078f30ff */
[----:B-1----:R-:W-:Y:S01]  /*b140*/  NOP ;  /* 0x0000000000007918 */ /* 0x002fe20000000000 */
[----:B------:R-:W-:Y:S06]  /*b150*/  BAR.ARV 0xe, 0x100 ;  /* 0x0384000000007b1d */ /* 0x000fec0000002000 */
[----:B------:R0:W-:Y:S02]  /*b160*/  @!P1 SYNCS.ARRIVE.TRANS64.RED.A1T0 RZ, [R21+URZ], RZ ;  /* 0x000000ff15ff99a7 */ /* 0x0001e4000810043f */
[----:B0-----:R-:W-:-:S04]  /*b170*/  SHF.R.S32.HI R21, RZ, 0x6, R153 ;  /* 0x00000006ff157819 */ /* 0x001fc80000011499 */
[----:B------:R-:W-:-:S04]  /*b180*/  VIMNMX R21, RZ, R21, !PT ;  /* 0x00000015ff157248 */ /* 0x000fc80007fe0100 */
[----:B------:R-:W-:-:S13]  /*b190*/  ISETP.GE.AND P2, PT, R213, R21, PT ;  /* 0x00000015d500720c */ /* 0x000fda0003f46270 */
[----:B------:R-:W-:Y:S05]  /*b1a0*/  @!P2 BRA `(.L_x_4973) ;  /* 0x000000240010a947 */ /* 0x000fea0003800000 */
[----:B------:R-:W-:Y:S01]  /*b1b0*/  BSSY B1, `(.L_x_4973) ;  /* 0x0000243000017945 */ /* 0x000fe20003800000 */
[----:B------:R-:W-:Y:S02]  /*b1c0*/  IMAD.MOV.U32 R225, RZ, RZ, R20 ;  /* 0x000000ffffe17224 */ /* 0x000fe400078e0014 */
[----:B------:R-:W-:Y:S02]  /*b1d0*/  IMAD.MOV.U32 R223, RZ, RZ, R15 ;  /* 0x000000ffffdf7224 */ /* 0x000fe400078e000f */
[----:B------:R-:W-:-:S07]  /*b1e0*/  IMAD.MOV.U32 R224, RZ, RZ, R18 ;  /* 0x000000ffffe07224 */ /* 0x000fce00078e0012 */
.L_x_4984:
[----:B------:R-:W-:-:S05]  /*b1f0*/  VIADD R18, R224, 0x1 ;  /* 0x00000001e0127836 */ /* 0x000fca0000000000 */
[----:B------:R-:W-:-:S04]  /*b200*/  ISETP.NE.AND P2, PT, R18, 0x2, PT ;  /* 0x000000021200780c */ /* 0x000fc80003f45270 */
[----:B------:R-:W-:Y:S02]  /*b210*/  SEL R14, RZ, 0x1, P2 ;  /* 0x00000001ff0e7807 */ /* 0x000fe40001000000 */
[----:B------:R-:W-:Y:S02]  /*b220*/  SEL R18, R18, RZ, P2 ;  /* 0x000000ff12127207 */ /* 0x000fe40001000000 */
[----:B------:R-:W-:Y:S01]  /*b230*/  LOP3.LUT R19, R19, R14, RZ, 0x3c, !PT ;  /* 0x0000000e13137212 */ /* 0x000fe200078e3cff */
[----:B0-----:R-:W-:Y:S06]  /*b240*/  @!P0 BRA `(.L_x_4974) ;  /* 0x0000000000048947 */ /* 0x001fec0003800000 */
[----:B------:R-:W-:Y:S01]  /*b250*/  BPT.TRAP 0x1 ;  /* 0x000000040000795c */ /* 0x000fe20000300000 */
.L_x_4974:
[----:B------:R-:W-:Y:S01]  /*b260*/  IMAD R214, R18, 0x8, R2 ;  /* 0x0000000812d67824 */ /* 0x000fe200078e0202 */
[----:B------:R-:W-:-:S04]  /*b270*/  SHF.L.U32 R219, R19, 0x1f, RZ ;  /* 0x0000001f13db7819 */ /* 0x000fc800000006ff */
[----:B------:R0:W1:Y:S01]  /*b280*/  SYNCS.PHASECHK.TRANS64.TRYWAIT P2, [R214+URZ+0x28c30], R219 ;  /* 0x028c30dbd60075a7 */ /* 0x000062000804017f */
[----:B------:R-:W-:Y:S05]  /*b290*/  @!P0 BRA `(.L_x_4975) ;  /* 0x0000000000048947 */ /* 0x000fea0003800000 */
[----:B------:R-:W-:Y:S01]  /*b2a0*/  BPT.TRAP 0x1 ;  /* 0x000000040000795c */ /* 0x000fe20000300000 */
.L_x_4975:
[----:B------:R-:W-:Y:S01]  /*b2b0*/  ISETP.NE.AND P3, PT, R230, 0x1, PT ;  /* 0x00000001e600780c */ /* 0x000fe20003f65270 */
[----:B------:R-:W-:Y:S01]  /*b2c0*/  IMAD.IADD R20, R202, 0x1, R195 ;  /* 0x00000001ca147824 */ /* 0x000fe200078e02c3 */
[----:B------:R-:W-:Y:S11]  /*b2d0*/  BSSY B2, `(.L_x_4976) ;  /* 0x0000008000027945 */ /* 0x000ff60003800000 */
[----:B------:R-:W2:Y:S08]  /*b2e0*/  @P3 LDC R15, c[0x0][0x44c] ;  /* 0x00011300ff0f3b82 */ /* 0x000eb00000000800 */
[----:B------:R-:W3:Y:S01]  /*b2f0*/  @P3 LDC R14, c[0x0][0x450] ;  /* 0x00011400ff0e3b82 */ /* 0x000ee20000000800 */
[----:B--2---:R-:W-:-:S05]  /*b300*/  @P3 IMAD.HI.U32 R15, R20, R15, RZ ;  /* 0x0000000f140f3227 */ /* 0x004fca00078e00ff */
[----:B---3--:R-:W-:Y:S01]  /*b310*/  @P3 SHF.R.U32.HI R20, RZ, R14, R15 ;  /* 0x0000000eff143219 */ /* 0x008fe2000001160f */
[----:B-1----:R-:W-:Y:S06]  /*b320*/  @P2 BRA `(.L_x_4977) ;  /* 0x0000000000082947 */ /* 0x002fec0003800000 */
[----:B------:R-:W1:Y:S02]  /*b330*/  SYNCS.PHASECHK.TRANS64.TRYWAIT P2, [R214+URZ+0x28c30], R219 ;  /* 0x028c30dbd60075a7 */ /* 0x000e64000804017f */
[----:B-1----:R-:W-:Y:S05]  /*b340*/  @!P2 BRA `(.L_x_4978) ;  /* 0x000001140004a947 */ /* 0x002fea0003800000 */
.L_x_4977:
[----:B------:R-:W-:Y:S05]  /*b350*/  BSYNC B2 ;  /* 0x0000000000027941 */ /* 0x000fea0003800000 */
.L_x_4976:
[----:B------:R-:W2:Y:S01]  /*b360*/  SHFL.IDX PT, R156, R20, 0x1, 0x1c1f ;  /* 0x003c1f00149c7f89 */ /* 0x000ea200000e0000 */
[----:B------:R-:W-:-:S03]  /*b370*/  IMAD.MOV.U32 R14, RZ, RZ, -0x40 ;  /* 0xffffffc0ff0e7424 */ /* 0x000fc600078e00ff */
[----:B------:R-:W3:Y:S01]  /*b380*/  LDL.LU R230, [R1+0x8] ;  /* 0x0000080001e67983 */ /* 0x000ee20000300800 */
[----:B------:R-:W-:Y:S01]  /*b390*/  IMAD R14, R213, R14, 0x1 ;  /* 0x00000001d50e7424 */ /* 0x000fe200078e020e */
[----:B------:R-:W-:Y:S01]  /*b3a0*/  R2UR UR4, R4 ;  /* 0x00000000040472ca */ /* 0x000fe200000e0000 */
[----:B------:R-:W-:Y:S01]  /*b3b0*/  IMAD R154, R18, 0x200, R13 ;  /* 0x00000200129a7824 */ /* 0x000fe200078e020d */
[----:B------:R-:W-:Y:S01]  /*b3c0*/  R2UR UR5, R5 ;  /* 0x00000000050572ca */ /* 0x000fe200000e0000 */
[----:B------:R-:W-:Y:S01]  /*b3d0*/  IMAD.MOV.U32 R155, RZ, RZ, 0x40000040 ;  /* 0x40000040ff9b7424 */ /* 0x000fe200078e00ff */
[----:B------:R-:W-:Y:S01]  /*b3e0*/  IADD3 R14, R194, R14, -R189 ;  /* 0x0000000ec20e7210 */ /* 0x000fe20007ffe8bd */
[C---:B------:R-:W-:Y:S01]  /*b3f0*/  VIADD R152, R154.reuse, 0x2 ;  /* 0x000000029a987836 */ /* 0x040fe20000000000 */
[----:B------:R-:W-:Y:S01]  /*b400*/  R2UR UR6, R154 ;  /* 0x000000009a0672ca */ /* 0x000fe200000e0000 */
[----:B------:R-:W-:Y:S01]  /*b410*/  IMAD.MOV.U32 R153, RZ, RZ, 0x40000040 ;  /* 0x40000040ff997424 */ /* 0x000fe200078e00ff */
[----:B------:R-:W-:Y:S01]  /*b420*/  R2UR UR7, R155 ;  /* 0x000000009b0772ca */ /* 0x000fe200000e0000 */
[----:B------:R-:W-:Y:S01]  /*b430*/  IMAD.IADD R15, R14, 0x1, -R193 ;  /* 0x000000010e0f7824 */ /* 0x000fe200078e0ac1 */
[----:B------:R2:W4:Y:S01]  /*b440*/  SHFL.IDX PT, R226, R20, RZ, 0x1c1f ;  /* 0x001c1fff14e27589 */ /* 0x00052200000e0000 */
[----:B------:R-:W-:Y:S01]  /*b450*/  VIADD R14, R154, 0x4 ;  /* 0x000000049a0e7836 */ /* 0x000fe20000000000 */
[----:B------:R-:W-:Y:S01]  /*b460*/  R2UR UR10, R152 ;  /* 0x00000000980a72ca */ /* 0x000fe200000e0000 */
[----:B------:R-:W-:Y:S01]  /*b470*/  VIADD R154, R154, 0x6 ;  /* 0x000000069a9a7836 */ /* 0x000fe20000000000 */
[----:B------:R-:W-:-:S02]  /*b480*/  R2UR UR11, R153 ;  /* 0x00000000990b72ca */ /* 0x000fc400000e0000 */
[----:B------:R-:W-:Y:S01]  /*b490*/  R2UR UR19, R155 ;  /* 0x000000009b1372ca */ /* 0x000fe200000e0000 */
[----:B--2---:R-:W-:Y:S01]  /*b4a0*/  IMAD.IADD R20, R15, 0x1, R156 ;  /* 0x000000010f147824 */ /* 0x004fe200078e029c */
        /* <DEDUP_REMOVED lines=8> */
[----:B------:R-:W-:Y:S01]  /*b530*/  R2UR UR16, R6 ;  /* 0x00000000061072ca */ /* 0x000fe200000e0000 */
[----:B----4-:R-:W-:Y:S01]  /*b540*/  IMAD.IADD R226, R15, 0x1, R226 ;  /* 0x000000010fe27824 */ /* 0x010fe200078e02e2 */
[----:B------:R-:W-:Y:S01]  /*b550*/  R2UR UR17, R7 ;  /* 0x00000000071172ca */ /* 0x000fe200000e0000 */
[----:B------:R-:W-:Y:S01]  /*b560*/  IMAD.MOV.U32 R15, RZ, RZ, 0x40000040 ;  /* 0x40000040ff0f7424 */ /* 0x000fe200078e00ff */
[C---:B------:R-:W-:Y:S02]  /*b570*/  ISETP.GT.AND P2, PT, R20.reuse, 0x29, PT ;  /* 0x000000291400780c */ /* 0x040fe40003f44270 */
[----:B------:R-:W-:Y:S02]  /*b580*/  ISETP.GT.AND P3, PT, R20, 0x30, PT ;  /* 0x000000301400780c */ /* 0x000fe40003f64270 */
[----:B------:R-:W-:-:S02]  /*b590*/  R2UR UR15, R15 ;  /* 0x000000000f0f72ca */ /* 0x000fc400000e0000 */
        /* <DEDUP_REMOVED lines=11> */
[----:B------:R-:W-:Y:S01]  /*b650*/  HGMMA.64x64x16.F32 R152, gdesc[UR16], R152, gsb0 ;  /* 0x00e00000109879f0 */ /* 0x000fe20008000898 */
[----:B---3--:R-:W-:-:S04]  /*b660*/  LOP3.LUT R230, R230, 0xdfffffff, RZ, 0xc0, !PT ;  /* 0xdfffffffe6e67812 */ /* 0x008fc800078ec0ff */
[----:B------:R-:W-:Y:S02]  /*b670*/  @P1 LOP3.LUT R230, R230, 0x20000000, RZ, 0xfc, !PT ;  /* 0x20000000e6e61812 */ /* 0x000fe400078efcff */
[----:B------:R-:W-:Y:S02]  /*b680*/  ISETP.GT.AND P1, PT, R20, 0x21, PT ;  /* 0x000000211400780c */ /* 0x000fe40003f24270 */
[----:B------:R-:W-:-:S04]  /*b690*/  LOP3.LUT R230, R230, 0xefffffff, RZ, 0xc0, !PT ;  /* 0xefffffffe6e67812 */ /* 0x000fc800078ec0ff */
[----:B------:R-:W-:Y:S02]  /*b6a0*/  @P0 LOP3.LUT R230, R230, 0x10000000, RZ, 0xfc, !PT ;  /* 0x10000000e6e60812 */ /* 0x000fe400078efcff */
[----:B------:R-:W-:Y:S02]  /*b6b0*/  ISETP.GT.AND P0, PT, R20, 0x28, PT ;  /* 0x000000281400780c */ /* 0x000fe40003f04270 */
[----:B------:R-:W-:-:S04]  /*b6c0*/  LOP3.LUT R230, R230, 0xbfffffff, RZ, 0xc0, !PT ;  /* 0xbfffffffe6e67812 */ /* 0x000fc800078ec0ff */
[----:B------:R-:W-:Y:S02]  /*b6d0*/  @P1 LOP3.LUT R230, R230, 0x40000000, RZ, 0xfc, !PT ;  /* 0x40000000e6e61812 */ /* 0x000fe400078efcff */
[----:B------:R-:W-:Y:S02]  /*b6e0*/  ISETP.GT.AND P1, PT, R226, 0x1, PT ;  /* 0x00000001e200780c */ /* 0x000fe40003f24270 */
[----:B------:R-:W-:-:S04]  /*b6f0*/  LOP3.LUT R230, R230, 0x7fffffff, RZ, 0xc0, !PT ;  /* 0x7fffffffe6e67812 */ /* 0x000fc800078ec0ff */
[----:B------:R-:W-:Y:S02]  /*b700*/  @P0 LOP3.LUT R230, R230, 0x80000000, RZ, 0xfc, !PT ;  /* 0x80000000e6e60812 */ /* 0x000fe400078efcff */
[----:B------:R-:W-:-:S03]  /*b710*/  ISETP.GT.AND P0, PT, R226, RZ, PT ;  /* 0x000000ffe200720c */ /* 0x000fc60003f04270 */
[----:B------:R2:W-:Y:S01]  /*b720*/  STL [R1+0x8], R230 ;  /* 0x000008e601007387 */ /* 0x0005e20000100800 */
        /* <DEDUP_REMOVED lines=24> */
[----:B---3--:R-:W-:Y:S01]  /*b8b0*/  FSEL R152, R152, -INF , P0 ;  /* 0xff80000098987808 */ /* 0x008fe20000000000 */
[----:B------:R-:W-:Y:S01]  /*b8c0*/  FMUL.FTZ R171, R171, UR39 ;  /* 0x00000027abab7c20 */ /* 0x000fe20008410000 */
[----:B------:R-:W-:Y:S01]  /*b8d0*/  ISETP.GT.AND P0, PT, R226, 0x8, PT ;  /* 0x00000008e200780c */ /* 0x000fe20003f04270 */
[----:B------:R-:W-:Y:S01]  /*b8e0*/  FMUL.FTZ R174, R174, UR39 ;  /* 0x00000027aeae7c20 */ /* 0x000fe20008410000 */
[----:B------:R-:W-:Y:S01]  /*b8f0*/  FMUL.FTZ R175, R175, UR39 ;  /* 0x00000027afaf7c20 */ /* 0x000fe20008410000 */
[----:B------:R-:W-:Y:S01]  /*b900*/  FMUL.FTZ R178, R178, UR39 ;  /* 0x00000027b2b27c20 */ /* 0x000fe20008410000 */
[----:B------:R-:W-:Y:S01]  /*b910*/  FMUL.FTZ R179, R179, UR39 ;  /* 0x00000027b3b37c20 */ /* 0x000fe20008410000 */
[----:B------:R-:W3:Y:S01]  /*b920*/  MUFU.TANH R157, R157 ;  /* 0x0000009d009d7308 */ /* 0x000ee20000002400 */
[----:B----4-:R-:W-:Y:S01]  /*b930*/  FSEL R231, R153, -INF , P1 ;  /* 0xff80000099e77808 */ /* 0x010fe20000800000 */
[----:B------:R-:W-:Y:S01]  /*b940*/  FMUL.FTZ R182, R182, UR39 ;  /* 0x00000027b6b67c20 */ /* 0x000fe20008410000 */
[----:B------:R-:W-:Y:S01]  /*b950*/  ISETP.GT.AND P1, PT, R226, 0x9, PT ;  /* 0x00000009e200780c */ /* 0x000fe20003f24270 */
[----:B------:R-:W-:Y:S01]  /*b960*/  FMUL.FTZ R183, R183, UR39 ;  /* 0x00000027b7b77c20 */ /* 0x000fe20008410000 */
[----:B------:R-:W-:Y:S01]  /*b970*/  FMUL.FTZ R173, R173, UR39 ;  /* 0x00000027adad7c20 */ /* 0x000fe20008410000 */
[----:B------:R-:W-:Y:S01]  /*b980*/  FMUL.FTZ R177, R177, UR39 ;  /* 0x00000027b1b17c20 */ /* 0x000fe20008410000 */
[----:B------:R-:W-:Y:S01]  /*b990*/  FMUL.FTZ R180, R180, UR39 ;  /* 0x00000027b4b47c20 */ /* 0x000fe20008410000 */
[----:B------:R-:W4:Y:S01]  /*b9a0*/  MUFU.TANH R160, R160 ;  /* 0x000000a000a07308 */ /* 0x000f220000002400 */
[----:B-----5:R-:W-:Y:S01]  /*b9b0*/  FSEL R156, R156, -INF , P0 ;  /* 0xff8000009c9c7808 */ /* 0x020fe20000000000 */
[----:B------:R-:W-:Y:S01]  /*b9c0*/  FMUL.FTZ R181, R181, UR39 ;  /* 0x00000027b5b57c20 */ /* 0x000fe20008410000 */
[----:B------:R-:W-:-:S05]  /*b9d0*/  ISETP.GT.AND P0, PT, R226, 0x10, PT ;  /* 0x00000010e200780c */ /* 0x000fca0003f04270 */
[----:B------:R-:W5:Y:S01]  /*b9e0*/  MUFU.TANH R161, R161 ;  /* 0x000000a100a17308 */ /* 0x000f620000002400 */
[----:B---3--:R-:W-:Y:S02]  /*b9f0*/  FSEL R157, R157, -INF , P1 ;  /* 0xff8000009d9d7808 */ /* 0x008fe40000800000 */
[----:B------:R-:W-:-:S05]  /*ba00*/  ISETP.GT.AND P1, PT, R226, 0x11, PT ;  /* 0x00000011e200780c */ /* 0x000fca0003f24270 */
[----:B------:R-:W3:Y:S01]  /*ba10*/  MUFU.TANH R164, R164 ;  /* 0x000000a400a47308 */ /* 0x000ee20000002400 */
[----:B----4-:R-:W-:Y:S02]  /*ba20*/  FSEL R160, R160, -INF , P0 ;  /* 0xff800000a0a07808 */ /* 0x010fe40000000000 */
[----:B------:R-:W-:-:S05]  /*ba30*/  ISETP.GT.AND P0, PT, R226, 0x18, PT ;  /* 0x00000018e200780c */ /* 0x000fca0003f04270 */
[----:B------:R-:W4:Y:S01]  /*ba40*/  MUFU.TANH R165, R165 ;  /* 0x000000a500a57308 */ /* 0x000f220000002400 */
[----:B-----5:R-:W-:Y:S02]  /*ba50*/  FSEL R161, R161, -INF , P1 ;  /* 0xff800000a1a17808 */ /* 0x020fe40000800000 */
        /* <DEDUP_REMOVED lines=12> */
[----:B------:R-:W-:-:S05]  /*bb20*/  ISETP.GT.AND P1, PT, R20, RZ, PT ;  /* 0x000000ff1400720c */ /* 0x000fca0003f24270 */
[----:B------:R-:W3:Y:S01]  /*bb30*/  MUFU.TANH R153, R155 ;  /* 0x0000009b00997308 */ /* 0x000ee20000002400 */
[----:B----4-:R-:W-:Y:S02]  /*bb40*/  FSEL R172, R172, -INF , P0 ;  /* 0xff800000acac7808 */ /* 0x010fe40000000000 */
[----:B------:R-:W-:-:S05]  /*bb50*/  ISETP.GT.AND P0, PT, R20, 0x1, PT ;  /* 0x000000011400780c */ /* 0x000fca0003f04270 */
[----:B------:R-:W4:Y:S01]  /*bb60*/  MUFU.TANH R154, R158 ;  /* 0x0000009e009a7308 */ /* 0x000f220000002400 */
[----:B-----5:R-:W-:Y:S02]  /*bb70*/  FSEL R15, R15, -INF , P1 ;  /* 0xff8000000f0f7808 */ /* 0x020fe40000800000 */
[----:B------:R-:W-:Y:S02]  /*bb80*/  ISETP.GT.AND P1, PT, R20, 0x8, PT ;  /* 0x000000081400780c */ /* 0x000fe40003f24270 */
[----:B------:R-:W-:-:S03]  /*bb90*/  FMNMX.FTZ R14, R15, R225, !PT ;  /* 0x000000e10f0e7209 */ /* 0x000fc60007810000 */
[----:B------:R-:W5:Y:S01]  /*bba0*/  MUFU.TANH R155, R159 ;  /* 0x0000009f009b7308 */ /* 0x000f620000002400 */
[----:B---3--:R-:W-:Y:S02]  /*bbb0*/  FSEL R153, R153, -INF , P0 ;  /* 0xff80000099997808 */ /* 0x008fe40000000000 */
[----:B------:R-:W-:Y:S02]  /*bbc0*/  ISETP.GT.AND P0, PT, R20, 0x9, PT ;  /* 0x000000091400780c */ /* 0x000fe40003f04270 */
[----:B------:R-:W-:-:S03]  /*bbd0*/  FMNMX.FTZ R14, R153, R14, !PT ;  /* 0x0000000e990e7209 */ /* 0x000fc60007810000 */
[----:B------:R-:W3:Y:S01]  /*bbe0*/  MUFU.TANH R158, R162 ;  /* 0x000000a2009e7308 */ /* 0x000ee20000002400 */
[----:B----4-:R-:W-:Y:S02]  /*bbf0*/  FSEL R154, R154, -INF , P1 ;  /* 0xff8000009a9a7808 */ /* 0x010fe40000800000 */
[----:B------:R-:W-:Y:S02]  /*bc00*/  ISETP.GT.AND P1, PT, R20, 0x10, PT ;  /* 0x000000101400780c */ /* 0x000fe40003f24270 */
[----:B------:R-:W-:-:S03]  /*bc10*/  FMNMX.FTZ R14, R154, R14, !PT ;  /* 0x0000000e9a0e7209 */ /* 0x000fc60007810000 */
        /* <DEDUP_REMOVED lines=18> */
[----:B------:R-:W-:Y:S02]  /*bd40*/  LOP3.LUT P0, RZ, R230, 0x80000000, RZ, 0xc0, !PT ;  /* 0x80000000e6ff7812 */ /* 0x000fe4000780c0ff */
[----:B------:R-:W-:-:S03]  /*bd50*/  FMNMX.FTZ R14, R163, R14, !PT ;  /* 0x0000000ea30e7209 */ /* 0x000fc60007810000 */
[----:B------:R-:W3:Y:S01]  /*bd60*/  MUFU.TANH R170, R174 ;  /* 0x000000ae00aa7308 */ /* 0x000ee20000002400 */
[----:B----4-:R-:W-:Y:S02]  /*bd70*/  FSEL R166, R166, -INF , P1 ;  /* 0xff800000a6a67808 */ /* 0x010fe40000800000 */
[----:B------:R-:W-:Y:S02]  /*bd80*/  LOP3.LUT P1, RZ, R230, 0x40000000, RZ, 0xc0, !PT ;  /* 0x40000000e6ff7812 */ /* 0x000fe4000782c0ff */
[----:B------:R-:W-:-:S03]  /*bd90*/  FMNMX.FTZ R14, R166, R14, !PT ;  /* 0x0000000ea60e7209 */ /* 0x000fc60007810000 */
[----:B------:R-:W4:Y:S01]  /*bda0*/  MUFU.TANH R171, R175 ;  /* 0x000000af00ab7308 */ /* 0x000f220000002400 */
[----:B-----5:R-:W-:Y:S02]  /*bdb0*/  FSEL R167, R167, -INF , P1 ;  /* 0xff800000a7a77808 */ /* 0x020fe40000800000 */
[----:B------:R-:W-:Y:S02]  /*bdc0*/  LOP3.LUT P1, RZ, R230, 0x20000000, RZ, 0xc0, !PT ;  /* 0x20000000e6ff7812 */ /* 0x000fe4000782c0ff */
[----:B------:R-:W-:-:S03]  /*bdd0*/  FMNMX.FTZ R14, R167, R14, !PT ;  /* 0x0000000ea70e7209 */ /* 0x000fc60007810000 */
[----:B------:R-:W5:Y:S01]  /*bde0*/  MUFU.TANH R174, R178 ;  /* 0x000000b200ae7308 */ /* 0x000f620000002400 */
[----:B---3--:R-:W-:Y:S02]  /*bdf0*/  FSEL R170, R170, -INF , P0 ;  /* 0xff800000aaaa7808 */ /* 0x008fe40000000000 */
[----:B------:R-:W-:Y:S02]  /*be00*/  LOP3.LUT P0, RZ, R230, 0x10000000, RZ, 0xc0, !PT ;  /* 0x10000000e6ff7812 */ /* 0x000fe4000780c0ff */
[----:B------:R-:W-:Y:S01]  /*be10*/  FMNMX.FTZ R14, R170, R14, !PT ;  /* 0x0000000eaa0e7209 */ /* 0x000fe20007810000 */
[----:B--2---:R-:W2:Y:S02]  /*be20*/  LDC R230, c[0x0][0x448] ;  /* 0x00011200ffe67b82 */ /* 0x004ea40000000800 */
[----:B------:R-:W3:Y:S01]  /*be30*/  MUFU.TANH R175, R179 ;  /* 0x000000b300af7308 */ /* 0x000ee20000002400 */
[----:B----4-:R-:W-:-:S04]  /*be40*/  FSEL R171, R171, -INF , P2 ;  /* 0xff800000abab7808 */ /* 0x010fc80001000000 */
        /* <DEDUP_REMOVED lines=10> */
[----:B----4-:R-:W-:-:S04]  /*bef0*/  FSEL R178, R178, -INF , P5 ;  /* 0xff800000b2b27808 */ /* 0x010fc80002800000 */
[----:B------:R-:W-:-:S03]  /*bf00*/  FMNMX.FTZ R14, R178, R14, !PT ;  /* 0x0000000eb20e7209 */ /* 0x000fc60007810000 */
[----:B------:R-:W4:Y:S01]  /*bf10*/  MUFU.TANH R177, R177 ;  /* 0x000000b100b17308 */ /* 0x000f220000002400 */
[----:B-----5:R-:W-:-:S04]  /*bf20*/  FSEL R179, R179, -INF , P6 ;  /* 0xff800000b3b37808 */ /* 0x020fc80003000000 */
[----:B------:R-:W-:-:S03]  /*bf30*/  FMNMX.FTZ R14, R179, R14, !PT ;  /* 0x0000000eb30e7209 */ /* 0x000fc60007810000 */
[----:B------:R-:W-:Y:S01]  /*bf40*/  MUFU.TANH R180, R180 ;  /* 0x000000b400b47308 */ /* 0x000fe20000002400 */
[----:B---3--:R-:W-:Y:S01]  /*bf50*/  FSEL R173, R173, -INF , P3 ;  /* 0xff800000adad7808 */ /* 0x008fe20001800000 */
[----:B------:R-:W3:Y:S01]  /*bf60*/  SHFL.BFLY PT, R20, R14, 0x2, 0x1f ;  /* 0x0c401f000e147f89 */ /* 0x000ee200000e0000 */
[----:B------:R-:W-:-:S05]  /*bf70*/  ISETP.GT.AND P3, PT, R226, 0x31, PT ;  /* 0x00000031e200780c */ /* 0x000fca0003f64270 */
[----:B------:R-:W5:Y:S01]  /*bf80*/  MUFU.TANH R181, R181 ;  /* 0x000000b500b57308 */ /* 0x000f620000002400 */
[----:B----4-:R-:W-:Y:S02]  /*bf90*/  FSEL R177, R177, -INF , P3 ;  /* 0xff800000b1b17808 */ /* 0x010fe40001800000 */
[----:B------:R-:W-:-:S04]  /*bfa0*/  ISETP.GT.AND P3, PT, R226, 0x39, PT ;  /* 0x00000039e200780c */ /* 0x000fc80003f64270 */
[----:B-----5:R-:W-:Y:S02]  /*bfb0*/  FSEL R181, R181, -INF , P3 ;  /* 0xff800000b5b57808 */ /* 0x020fe40001800000 */
[----:B---3--:R-:W-:-:S05]  /*bfc0*/  FMNMX.FTZ R20, R14, R20, !PT ;  /* 0x000000140e147209 */ /* 0x008fca0007810000 */
[----:B------:R-:W3:Y:S02]  /*bfd0*/  SHFL.BFLY PT, R14, R20, 0x1, 0x1f ;  /* 0x0c201f00140e7f89 */ /* 0x000ee400000e0000 */
[----:B---3--:R-:W-:Y:S02]  /*bfe0*/  FMNMX.FTZ R20, R20, R14, !PT ;  /* 0x0000000e14147209 */ /* 0x008fe40007810000 */
[----:B------:R-:W-:Y:S02]  /*bff0*/  MOV R14, UR37 ;  /* 0x00000025000e7c02 */ /* 0x000fe40008000f00 */
[----:B------:R-:W-:-:S03]  /*c000*/  FSETP.NEU.FTZ.AND P2, PT, R20, -INF , PT ;  /* 0xff8000001400780b */ /* 0x000fc60003f5d000 */
[C---:B------:R-:W-:Y:S01]  /*c010*/  FMUL.FTZ R182, R20.reuse, R14 ;  /* 0x0000000e14b67220 */ /* 0x040fe20000410000 */
[----:B------:R-:W-:-:S04]  /*c020*/  FSEL R183, R20, RZ, P2 ;  /* 0x000000ff14b77208 */ /* 0x000fc80001000000 */
[----:B------:R-:W-:Y:S01]  /*c030*/  FSEL R182, R182, RZ, P2 ;  /* 0x000000ffb6b67208 */ /* 0x000fe20001000000 */
[----:B------:R-:W-:-:S04]  /*c040*/  FADD.FTZ R183, -R183, R225 ;  /* 0x000000e1b7b77221 */ /* 0x000fc80000010100 */
[-CC-:B------:R-:W-:Y:S01]  /*c050*/  FFMA.FTZ R225, R170, R14.reuse, -R182.reuse ;  /* 0x0000000eaae17223 */ /* 0x180fe200000108b6 */
[-CC-:B------:R-:W-:Y:S01]  /*c060*/  FFMA.FTZ R15, R15, R14.reuse, -R182.reuse ;  /* 0x0000000e0f0f7223 */ /* 0x180fe200000108b6 */
[-C--:B------:R-:W-:Y:S01]  /*c070*/  FMUL.FTZ R170, R183, R14.reuse ;  /* 0x0000000eb7aa7220 */ /* 0x080fe20000410000 */
        /* <DEDUP_REMOVED lines=15> */
[----:B------:R-:W-:-:S05]  /*c170*/  FFMA.FTZ R179, R179, R14, -R182 ;  /* 0x0000000eb3b37223 */ /* 0x000fca00000108b6 */
[----:B------:R-:W4:Y:S08]  /*c180*/  MUFU.EX2 R153, R153 ;  /* 0x0000009900997308 */ /* 0x000f300000000800 */
[----:B------:R-:W5:Y:S01]  /*c190*/  MUFU.EX2 R154, R154 ;  /* 0x0000009a009a7308 */ /* 0x000f620000000800 */
[----:B---3--:R-:W-:Y:S01]  /*c1a0*/  FFMA.FTZ R3, R170, R3, R15 ;  /* 0x00000003aa037223 */ /* 0x008fe2000001000f */
[-C--:B------:R-:W-:Y:S01]  /*c1b0*/  FMUL.FTZ R26, R26, R170.reuse ;  /* 0x000000aa1a1a7220 */ /* 0x080fe20000410000 */
[-C--:B------:R-:W-:Y:S01]  /*c1c0*/  FMUL.FTZ R27, R27, R170.reuse ;  /* 0x000000aa1b1b7220 */ /* 0x080fe20000410000 */
[-C--:B------:R-:W-:Y:S01]  /*c1d0*/  FMUL.FTZ R30, R30, R170.reuse ;  /* 0x000000aa1e1e7220 */ /* 0x080fe20000410000 */
[-C--:B------:R-:W-:Y:S01]  /*c1e0*/  FMUL.FTZ R31, R31, R170.reuse ;  /* 0x000000aa1f1f7220 */ /* 0x080fe20000410000 */
[-C--:B------:R-:W-:Y:S01]  /*c1f0*/  FMUL.FTZ R34, R34, R170.reuse ;  /* 0x000000aa22227220 */ /* 0x080fe20000410000 */
[----:B------:R-:W-:Y:S01]  /*c200*/  FMUL.FTZ R35, R35, R170 ;  /* 0x000000aa23237220 */ /* 0x000fe20000410000 */
[----:B------:R-:W3:Y:S01]  /*c210*/  MUFU.EX2 R155, R155 ;  /* 0x0000009b009b7308 */ /* 0x000ee20000000800 */
        /* <DEDUP_REMOVED lines=8> */
[----:B-----5:R-:W-:Y:S01]  /*c2a0*/  FADD.FTZ R3, R154, R3 ;  /* 0x000000039a037221 */ /* 0x020fe20000010000 */
[----:B------:R-:W-:Y:S01]  /*c2b0*/  MUFU.EX2 R182, R163 ;  /* 0x000000a300b67308 */ /* 0x000fe20000000800 */
[-C--:B------:R-:W-:Y:S01]  /*c2c0*/  FMUL.FTZ R46, R46, R170.reuse ;  /* 0x000000aa2e2e7220 */ /* 0x080fe20000410000 */
[----:B------:R4:W-:Y:S01]  /*c2d0*/  @!P1 SYNCS.ARRIVE.TRANS64.RED.A1T0 RZ, [R15+URZ], RZ ;  /* 0x000000ff0fff99a7 */ /* 0x0009e2000810043f */
[-C--:B------:R-:W-:Y:S01]  /*c2e0*/  FMUL.FTZ R47, R47, R170.reuse ;  /* 0x000000aa2f2f7220 */ /* 0x080fe20000410000 */
[-C--:B------:R-:W-:Y:S01]  /*c2f0*/  FMUL.FTZ R50, R50, R170.reuse ;  /* 0x000000aa32327220 */ /* 0x080fe20000410000 */
[-C--:B------:R-:W-:Y:S01]  /*c300*/  FMUL.FTZ R51, R51, R170.reuse ;  /* 0x000000aa33337220 */ /* 0x080fe20000410000 */
[----:B------:R-:W-:Y:S01]  /*c310*/  FMUL.FTZ R54, R54, R170 ;  /* 0x000000aa36367220 */ /* 0x000fe20000410000 */
[C---:B---3--:R-:W-:Y:S01]  /*c320*/  FADD.FTZ R3, R155.reuse, R3 ;  /* 0x000000039b037221 */ /* 0x048fe20000010000 */
[----:B------:R-:W-:Y:S01]  /*c330*/  F2FP.F16.F32.PACK_AB R155, R155, R154 ;  /* 0x0000009a9b9b723e */ /* 0x000fe200000000ff */
[----:B------:R-:W-:Y:S01]  /*c340*/  FMUL.FTZ R154, R176, UR39 ;  /* 0x00000027b09a7c20 */ /* 0x000fe20008410000 */
[----:B----4-:R-:W-:Y:S01]  /*c350*/  FMNMX.FTZ R15, R152, R223, !PT ;  /* 0x000000df980f7209 */ /* 0x010fe20007810000 */
[----:B------:R-:W3:Y:S01]  /*c360*/  MUFU.EX2 R158, R158 ;  /* 0x0000009e009e7308 */ /* 0x000ee20000000800 */
[-C--:B------:R-:W-:Y:S01]  /*c370*/  FMUL.FTZ R55, R55, R170.reuse ;  /* 0x000000aa37377220 */ /* 0x080fe20000410000 */
[-C--:B------:R-:W-:Y:S01]  /*c380*/  FMUL.FTZ R58, R58, R170.reuse ;  /* 0x000000aa3a3a7220 */ /* 0x080fe20000410000 */
[----:B------:R-:W-:Y:S01]  /*c390*/  FMNMX.FTZ R15, R231, R15, !PT ;  /* 0x0000000fe70f7209 */ /* 0x000fe20007810000 */
[-C--:B------:R-:W-:Y:S01]  /*c3a0*/  FMUL.FTZ R59, R59, R170.reuse ;  /* 0x000000aa3b3b7220 */ /* 0x080fe20000410000 */
[-C--:B------:R-:W-:Y:S01]  /*c3b0*/  FMUL.FTZ R62, R62, R170.reuse ;  /* 0x000000aa3e3e7220 */ /* 0x080fe20000410000 */
[-C--:B------:R-:W-:Y:S01]  /*c3c0*/  FMUL.FTZ R63, R63, R170.reuse ;  /* 0x000000aa3f3f7220 */ /* 0x080fe20000410000 */
[----:B------:R-:W-:Y:S01]  /*c3d0*/  FMNMX.FTZ R15, R156, R15, !PT ;  /* 0x0000000f9c0f7209 */ /* 0x000fe20007810000 */
[----:B------:R-:W4:Y:S01]  /*c3e0*/  MUFU.TANH R154, R154 ;  /* 0x0000009a009a7308 */ /* 0x000f220000002400 */
[-C--:B------:R-:W-:Y:S01]  /*c3f0*/  FMUL.FTZ R66, R66, R170.reuse ;  /* 0x000000aa42427220 */ /* 0x080fe20000410000 */
[-C--:B------:R-:W-:Y:S01]  /*c400*/  FMUL.FTZ R67, R67, R170.reuse ;  /* 0x000000aa43437220 */ /* 0x080fe20000410000 */
[----:B------:R-:W-:Y:S01]  /*c410*/  FMNMX.FTZ R15, R157, R15, !PT ;  /* 0x0000000f9d0f7209 */ /* 0x000fe20007810000 */
[-C--:B------:R-:W-:Y:S01]  /*c420*/  FMUL.FTZ R70, R70, R170.reuse ;  /* 0x000000aa46467220 */ /* 0x080fe20000410000 */
[-C--:B------:R-:W-:Y:S01]  /*c430*/  FMUL.FTZ R71, R71, R170.reuse ;  /* 0x000000aa47477220 */ /* 0x080fe20000410000 */
[-C--:B------:R-:W-:Y:S01]  /*c440*/  FMUL.FTZ R74, R74, R170.reuse ;  /* 0x000000aa4a4a7220 */ /* 0x080fe20000410000 */
[----:B------:R-:W-:Y:S01]  /*c450*/  FMNMX.FTZ R15, R160, R15, !PT ;  /* 0x0000000fa00f7209 */ /* 0x000fe20007810000 */
[----:B------:R-:W5:Y:S01]  /*c460*/  MUFU.EX2 R159, R159 ;  /* 0x0000009f009f7308 */ /* 0x000f620000000800 */
[----:B---3--:R-:W-:Y:S01]  /*c470*/  FADD.FTZ R3, R158, R3 ;  /* 0x000000039e037221 */ /* 0x008fe20000010000 */
[-C--:B------:R-:W-:Y:S01]  /*c480*/  FMUL.FTZ R75, R75, R170.reuse ;  /* 0x000000aa4b4b7220 */ /* 0x080fe20000410000 */
[----:B------:R-:W-:Y:S01]  /*c490*/  FMNMX.FTZ R15, R161, R15, !PT ;  /* 0x0000000fa10f7209 */ /* 0x000fe20007810000 */
[-C--:B------:R-:W-:Y:S01]  /*c4a0*/  FMUL.FTZ R78, R78, R170.reuse ;  /* 0x000000aa4e4e7220 */ /* 0x080fe20000410000 */
[-C--:B------:R-:W-:Y:S01]  /*c4b0*/  FMUL.FTZ R79, R79, R170.reuse ;  /* 0x000000aa4f4f7220 */ /* 0x080fe20000410000 */
[-C--:B------:R-:W-:Y:S01]  /*c4c0*/  FMUL.FTZ R82, R82, R170.reuse ;  /* 0x000000aa52527220 */ /* 0x080fe20000410000 */
[----:B------:R-:W-:Y:S01]  /*c4d0*/  FMNMX.FTZ R15, R164, R15, !PT ;  /* 0x0000000fa40f7209 */ /* 0x000fe20007810000 */
[----:B------:R-:W3:Y:S01]  /*c4e0*/  MUFU.EX2 R162, R162 ;  /* 0x000000a200a27308 */ /* 0x000ee20000000800 */
[----:B----4-:R-:W-:Y:S01]  /*c4f0*/  FSEL R154, R154, -INF , P4 ;  /* 0xff8000009a9a7808 */ /* 0x010fe20002000000 */
[-C--:B------:R-:W-:Y:S01]  /*c500*/  FMUL.FTZ R83, R83, R170.reuse ;  /* 0x000000aa53537220 */ /* 0x080fe20000410000 */
[----:B------:R-:W-:Y:S01]  /*c510*/  FMNMX.FTZ R15, R165, R15, !PT ;  /* 0x0000000fa50f7209 */ /* 0x000fe20007810000 */
[-C--:B------:R-:W-:Y:S01]  /*c520*/  FMUL.FTZ R86, R86, R170.reuse ;  /* 0x000000aa56567220 */ /* 0x080fe20000410000 */
[----:B------:R-:W-:Y:S01]  /*c530*/  ISETP.GT.AND P4, PT, R226, 0x38, PT ;  /* 0x00000038e200780c */ /* 0x000fe20003f84270 */
[-C--:B------:R-:W-:Y:S01]  /*c540*/  FMUL.FTZ R87, R87, R170.reuse ;  /* 0x000000aa57577220 */ /* 0x080fe20000410000 */
[----:B------:R-:W-:Y:S01]  /*c550*/  FMNMX.FTZ R15, R168, R15, !PT ;  /* 0x0000000fa80f7209 */ /* 0x000fe20007810000 */
[----:B------:R-:W-:Y:S01]  /*c560*/  MUFU.EX2 R166, R166 ;  /* 0x000000a600a67308 */ /* 0x000fe20000000800 */
[----:B------:R-:W-:Y:S01]  /*c570*/  FSEL R180, R180, -INF , P4 ;  /* 0xff800000b4b47808 */ /* 0x000fe20002000000 */
[----:B-----5:R-:W-:Y:S01]  /*c580*/  FADD.FTZ R3, R159, R3 ;  /* 0x000000039f037221 */ /* 0x020fe20000010000 */
[----:B------:R-:W-:Y:S01]  /*c590*/  FMNMX.FTZ R15, R169, R15, !PT ;  /* 0x0000000fa90f7209 */ /* 0x000fe20007810000 */
[-C--:B------:R-:W-:Y:S01]  /*c5a0*/  FMUL.FTZ R90, R90, R170.reuse ;  /* 0x000000aa5a5a7220 */ /* 0x080fe20000410000 */
[-C--:B------:R-:W-:Y:S01]  /*c5b0*/  FMUL.FTZ R91, R91, R170.reuse ;  /* 0x000000aa5b5b7220 */ /* 0x080fe20000410000 */
[-C--:B------:R-:W-:Y:S01]  /*c5c0*/  FMUL.FTZ R94, R94, R170.reuse ;  /* 0x000000aa5e5e7220 */ /* 0x080fe20000410000 */
[----:B------:R-:W-:Y:S01]  /*c5d0*/  FMNMX.FTZ R15, R172, R15, !PT ;  /* 0x0000000fac0f7209 */ /* 0x000fe20007810000 */
[----:B------:R-:W-:Y:S01]  /*c5e0*/  MUFU.EX2 R167, R167 ;  /* 0x000000a700a77308 */ /* 0x000fe20000000800 */
[----:B---3--:R-:W-:Y:S01]  /*c5f0*/  FADD.FTZ R3, R162, R3 ;  /* 0x00000003a2037221 */ /* 0x008fe20000010000 */
[-C--:B------:R-:W-:Y:S01]  /*c600*/  FMUL.FTZ R95, R95, R170.reuse ;  /* 0x000000aa5f5f7220 */ /* 0x080fe20000410000 */
[----:B------:R-:W-:Y:S01]  /*c610*/  FMNMX.FTZ R15, R173, R15, !PT ;  /* 0x0000000fad0f7209 */ /* 0x000fe20007810000 */
[-C--:B------:R-:W-:Y:S01]  /*c620*/  FMUL.FTZ R98, R98, R170.reuse ;  /* 0x000000aa62627220 */ /* 0x080fe20000410000 */
[-C--:B------:R-:W-:Y:S01]  /*c630*/  FMUL.FTZ R99, R99, R170.reuse ;  /* 0x000000aa63637220 */ /* 0x080fe20000410000 */
[-C--:B------:R-:W-:Y:S01]  /*c640*/  FMUL.FTZ R102, R102, R170.reuse ;  /* 0x000000aa66667220 */ /* 0x080fe20000410000 */
[----:B------:R-:W-:Y:S01]  /*c650*/  FMNMX.FTZ R15, R154, R15, !PT ;  /* 0x0000000f9a0f7209 */ /* 0x000fe20007810000 */
[----:B------:R-:W-:Y:S01]  /*c660*/  MUFU.EX2 R171, R171 ;  /* 0x000000ab00ab7308 */ /* 0x000fe20000000800 */
[-C--:B------:R-:W-:Y:S01]  /*c670*/  FMUL.FTZ R103, R103, R170.reuse ;  /* 0x000000aa67677220 */ /* 0x080fe20000410000 */
        /* <DEDUP_REMOVED lines=13> */
[-C--:B------:R-:W-:Y:S01]  /*c750*/  FMUL.FTZ R123, R123, R170.reuse ;  /* 0x000000aa7b7b7220 */ /* 0x080fe20000410000 */
[----:B------:R-:W3:Y:S01]  /*c760*/  SHFL.BFLY PT, R176, R15, 0x2, 0x1f ;  /* 0x0c401f000fb07f89 */ /* 0x000ee200000e0000 */
        /* <DEDUP_REMOVED lines=16> */
[----:B---3--:R-:W-:-:S05]  /*c870*/  FMNMX.FTZ R15, R15, R176, !PT ;  /* 0x000000b00f0f7209 */ /* 0x008fca0007810000 */
[----:B------:R-:W3:Y:S02]  /*c880*/  SHFL.BFLY PT, R176, R15, 0x1, 0x1f ;  /* 0x0c201f000fb07f89 */ /* 0x000ee400000e0000 */
[----:B---3--:R-:W-:Y:S01]  /*c890*/  FMNMX.FTZ R15, R15, R176, !PT ;  /* 0x000000b00f0f7209 */ /* 0x008fe20007810000 */
[----:B------:R-:W-:-:S03]  /*c8a0*/  IMAD.MOV R176, RZ, RZ, -R196 ;  /* 0x000000ffffb07224 */ /* 0x000fc600078e0ac4 */
[----:B------:R-:W-:Y:S02]  /*c8b0*/  FSETP.NEU.FTZ.AND P3, PT, R15, -INF , PT ;  /* 0xff8000000f00780b */ /* 0x000fe40003f7d000 */
[----:B------:R-:W-:Y:S02]  /*c8c0*/  ISETP.NE.AND P2, PT, R189, R176, PT ;  /* 0x000000b0bd00720c */ /* 0x000fe40003f45270 */
[----:B------:R-:W-:-:S05]  /*c8d0*/  FSEL R163, R15, RZ, P3 ;  /* 0x000000ff0fa37208 */ /* 0x000fca0001800000 */
[----:B------:R-:W-:-:S04]  /*c8e0*/  FADD.FTZ R163, -R163, R223 ;  /* 0x000000dfa3a37221 */ /* 0x000fc80000010100 */
[----:B------:R-:W-:Y:S02]  /*c8f0*/  FMUL.FTZ R163, R163, R14 ;  /* 0x0000000ea3a37220 */ /* 0x000fe40000410000 */
[----:B------:R-:W-:Y:S02]  /*c900*/  @!P2 IMAD R183, R224, 0x40, R190 ;  /* 0x00000040e0b7a824 */ /* 0x000fe400078e02be */
[----:B------:R-:W3:Y:S02]  /*c910*/  MUFU.EX2 R176, R163 ;  /* 0x000000a300b07308 */ /* 0x000ee40000000800 */
[----:B------:R-:W-:-:S05]  /*c920*/  @!P2 IMAD R183, R183, 0x4, R2 ;  /* 0x00000004b7b7a824 */ /* 0x000fca00078e0202 */
[----:B------:R-:W-:Y:S01]  /*c930*/  @!P2 STS [R183+0x28820], R170 ;  /* 0x028820aab700a388 */ /* 0x000fe20000000800 */
[----:B------:R-:W-:Y:S03]  /*c940*/  MUFU.EX2 R163, R225 ;  /* 0x000000e100a37308 */ /* 0x000fe60000000800 */
        /* <DEDUP_REMOVED lines=10> */
[----:B---3--:R-:W-:Y:S01]  /*c9f0*/  FMUL.FTZ R183, R15, R14 ;  /* 0x0000000e0fb77220 */ /* 0x008fe20000410000 */
[-C--:B------:R-:W-:Y:S01]  /*ca00*/  FMUL.FTZ R41, R41, R176.reuse ;  /* 0x000000b029297220 */ /* 0x080fe20000410000 */
[-C--:B------:R-:W-:Y:S01]  /*ca10*/  FMUL.FTZ R44, R44, R176.reuse ;  /* 0x000000b02c2c7220 */ /* 0x080fe20000410000 */
[-C--:B------:R-:W-:Y:S01]  /*ca20*/  FMUL.FTZ R45, R45, R176.reuse ;  /* 0x000000b02d2d7220 */ /* 0x080fe20000410000 */
[-C--:B------:R-:W-:Y:S01]  /*ca30*/  FMUL.FTZ R48, R48, R176.reuse ;  /* 0x000000b030307220 */ /* 0x080fe20000410000 */
[----:B------:R-:W-:Y:S01]  /*ca40*/  FSEL R183, R183, RZ, P3 ;  /* 0x000000ffb7b77208 */ /* 0x000fe20001800000 */
[-C--:B------:R-:W-:Y:S01]  /*ca50*/  FMUL.FTZ R49, R49, R176.reuse ;  /* 0x000000b031317220 */ /* 0x080fe20000410000 */
[-C--:B------:R-:W-:Y:S01]  /*ca60*/  FMUL.FTZ R52, R52, R176.reuse ;  /* 0x000000b034347220 */ /* 0x080fe20000410000 */
[-C--:B------:R-:W-:Y:S01]  /*ca70*/  FMUL.FTZ R53, R53, R176.reuse ;  /* 0x000000b035357220 */ /* 0x080fe20000410000 */
[----:B------:R-:W-:Y:S01]  /*ca80*/  FMUL.FTZ R56, R56, R176 ;  /* 0x000000b038387220 */ /* 0x000fe20000410000 */
        /* <DEDUP_REMOVED lines=17> */
[----:B------:R-:W-:Y:S01]  /*cba0*/  FFMA.FTZ R181, R181, R14, -R183 ;  /* 0x0000000eb5b57223 */ /* 0x000fe200000108b7 */
        /* <DEDUP_REMOVED lines=12> */
[----:B------:R0:W1:Y:S01]  /*cc70*/  MUFU.EX2 R183, R157 ;  /* 0x0000009d00b77308 */ /* 0x0000620000000800 */
        /* <DEDUP_REMOVED lines=8> */
[----:B0-----:R-:W-:Y:S01]  /*cd00*/  F2FP.F16.F32.PACK_AB R157, R159, R158 ;  /* 0x0000009e9f9d723e */ /* 0x001fe200000000ff */
[----:B---3--:R-:W-:Y:S01]  /*cd10*/  FFMA.FTZ R158, R176, R0, R152 ;  /* 0x00000000b09e7223 */ /* 0x008fe20000010098 */
[C---:B------:R-:W-:Y:S01]  /*cd20*/  FADD.FTZ R0, R182.reuse, R3 ;  /* 0x00000003b6007221 */ /* 0x040fe20000010000 */
[----:B------:R-:W-:Y:S01]  /*cd30*/  F2FP.F16.F32.PACK_AB R159, R182, R162 ;  /* 0x000000a2b69f723e */ /* 0x000fe200000000ff */
[----:B------:R-:W-:Y:S01]  /*cd40*/  FMUL.FTZ R93, R93, R176 ;  /* 0x000000b05d5d7220 */ /* 0x000fe20000410000 */
[C---:B----4-:R-:W-:Y:S01]  /*cd50*/  FADD.FTZ R158, R231.reuse, R158 ;  /* 0x0000009ee79e7221 */ /* 0x050fe20000010000 */
[----:B------:R-:W-:Y:S01]  /*cd60*/  F2FP.F16.F32.PACK_AB R152, R231, R152 ;  /* 0x00000098e798723e */ /* 0x000fe200000000ff */
[----:B------:R-:W0:Y:S01]  /*cd70*/  MUFU.EX2 R161, R161 ;  /* 0x000000a100a17308 */ /* 0x000e220000000800 */
[-C--:B------:R-:W-:Y:S01]  /*cd80*/  FMUL.FTZ R96, R96, R176.reuse ;  /* 0x000000b060607220 */ /* 0x080fe20000410000 */
[----:B-----5:R-:W-:Y:S01]  /*cd90*/  FADD.FTZ R158, R156, R158 ;  /* 0x0000009e9c9e7221 */ /* 0x020fe20000010000 */
[-C--:B------:R-:W-:Y:S01]  /*cda0*/  FMUL.FTZ R97, R97, R176.reuse ;  /* 0x000000b061617220 */ /* 0x080fe20000410000 */
[-C--:B------:R-:W-:Y:S01]  /*cdb0*/  FMUL.FTZ R100, R100, R176.reuse ;  /* 0x000000b064647220 */ /* 0x080fe20000410000 */
[-C--:B------:R-:W-:Y:S01]  /*cdc0*/  FMUL.FTZ R101, R101, R176.reuse ;  /* 0x000000b065657220 */ /* 0x080fe20000410000 */
[----:B-1----:R-:W-:Y:S01]  /*cdd0*/  FADD.FTZ R158, R183, R158 ;  /* 0x0000009eb79e7221 */ /* 0x002fe20000010000 */
[-C--:B------:R-:W-:Y:S01]  /*cde0*/  FMUL.FTZ R104, R104, R176.reuse ;  /* 0x000000b068687220 */ /* 0x080fe20000410000 */
[----:B------:R-:W1:Y:S01]  /*cdf0*/  MUFU.EX2 R164, R164 ;  /* 0x000000a400a47308 */ /* 0x000e620000000800 */
[-C--:B------:R-:W-:Y:S01]  /*ce00*/  FMUL.FTZ R105, R105, R176.reuse ;  /* 0x000000b069697220 */ /* 0x080fe20000410000 */
[----:B--2---:R-:W-:Y:S01]  /*ce10*/  FADD.FTZ R158, R160, R158 ;  /* 0x0000009ea09e7221 */ /* 0x004fe20000010000 */
        /* <DEDUP_REMOVED lines=26> */
[----:B------:R-:W-:-:S03]  /*cfc0*/  FMUL.FTZ R149, R149, R176 ;  /* 0x000000b095957220 */ /* 0x000fc60000410000 */
[----:B------:R-:W3:Y:S08]  /*cfd0*/  MUFU.EX2 R172, R172 ;  /* 0x000000ac00ac7308 */ /* 0x000ef00000000800 */
[----:B------:R4:W-:Y:S08]  /*cfe0*/  MUFU.EX2 R3, R154 ;  /* 0x0000009a00037308 */ /* 0x0009f00000000800 */
[----:B------:R-:W5:Y:S01]  /*cff0*/  MUFU.EX2 R162, R173 ;  /* 0x000000ad00a27308 */ /* 0x000f620000000800 */
[----:B----4-:R-:W-:Y:S01]  /*d000*/  F2FP.F16.F32.PACK_AB R154, R183, R156 ;  /* 0x0000009cb79a723e */ /* 0x010fe200000000ff */
[----:B------:R-:W-:Y:S01]  /*d010*/  BAR.SYNC.DEFER_BLOCKING 0xf, 0x100 ;  /* 0x03c4000000007b1d */ /* 0x000fe20000010000 */
[----:B------:R-:W-:Y:S01]  /*d020*/  F2FP.F16.F32.PACK_AB R156, R161, R160 ;  /* 0x000000a0a19c723e */ /* 0x000fe200000000ff */
[C---:B--2---:R-:W-:Y:S01]  /*d030*/  FADD.FTZ R160, R165.reuse, R158 ;  /* 0x0000009ea5a07221 */ /* 0x044fe20000010000 */
[----:B------:R-:W-:Y:S01]  /*d040*/  F2FP.F16.F32.PACK_AB R158, R165, R164 ;  /* 0x000000a4a59e723e */ /* 0x000fe200000000ff */
[----:B------:R-:W-:Y:S01]  /*d050*/  FADD.FTZ R164, R166, R0 ;  /* 0x00000000a6a47221 */ /* 0x000fe20000010000 */
[C---:B------:R-:W-:Y:S01]  /*d060*/  F2FP.F16.F32.PACK_AB R161, R167.reuse, R166 ;  /* 0x000000a6a7a1723e */ /* 0x040fe200000000ff */
[----:B0-----:R-:W-:Y:S01]  /*d070*/  FADD.FTZ R160, R168, R160 ;  /* 0x000000a0a8a07221 */ /* 0x001fe20000010000 */
[----:B------:R-:W0:Y:S01]  /*d080*/  MUFU.EX2 R177, R177 ;  /* 0x000000b100b17308 */ /* 0x000e220000000800 */
[----:B------:R-:W-:-:S02]  /*d090*/  FADD.FTZ R164, R167, R164 ;  /* 0x000000a4a7a47221 */ /* 0x000fc40000010000 */
[C---:B-1----:R-:W-:Y:S01]  /*d0a0*/  FADD.FTZ R0, R169.reuse, R160 ;  /* 0x000000a0a9007221 */ /* 0x042fe20000010000 */
[----:B------:R-:W-:Y:S01]  /*d0b0*/  F2FP.F16.F32.PACK_AB R160, R169, R168 ;  /* 0x000000a8a9a0723e */ /* 0x000fe200000000ff */
[----:B------:R-:W-:Y:S01]  /*d0c0*/  FADD.FTZ R164, R163, R164 ;  /* 0x000000a4a3a47221 */ /* 0x000fe20000010000 */
[C---:B------:R-:W-:Y:S01]  /*d0d0*/  F2FP.F16.F32.PACK_AB R163, R171.reuse, R163 ;  /* 0x000000a3aba3723e */ /* 0x040fe200000000ff */
[----:B---3--:R-:W-:Y:S01]  /*d0e0*/  FADD.FTZ R165, R172, R0 ;  /* 0x00000000aca57221 */ /* 0x008fe20000010000 */
[----:B------:R-:W1:Y:S03]  /*d0f0*/  MUFU.EX2 R180, R180 ;  /* 0x000000b400b47308 */ /* 0x000e660000000800 */
[C---:B-----5:R-:W-:Y:S01]  /*d100*/  FADD.FTZ R0, R162.reuse, R165 ;  /* 0x000000a5a2007221 */ /* 0x060fe20000010000 */
[----:B------:R-:W-:Y:S01]  /*d110*/  FADD.FTZ R165, R171, R164 ;  /* 0x000000a4aba57221 */ /* 0x000fe20000010000 */
[----:B------:R-:W-:-:S02]  /*d120*/  F2FP.F16.F32.PACK_AB R162, R162, R172 ;  /* 0x000000aca2a2723e */ /* 0x000fc400000000ff */
[----:B------:R-:W-:Y:S01]  /*d130*/  FADD.FTZ R0, R3, R0 ;  /* 0x0000000003007221 */ /* 0x000fe20000010000 */
[----:B------:R-:W2:Y:S01]  /*d140*/  MUFU.EX2 R166, R181 ;  /* 0x000000b500a67308 */ /* 0x000ea20000000800 */
[----:B------:R-:W-:Y:S01]  /*d150*/  FADD.FTZ R168, R174, R165 ;  /* 0x000000a5aea87221 */ /* 0x000fe20000010000 */
[C---:B0-----:R-:W-:Y:S01]  /*d160*/  F2FP.F16.F32.PACK_AB R164, R177.reuse, R3 ;  /* 0x00000003b1a4723e */ /* 0x041fe200000000ff */
[----:B------:R-:W-:Y:S01]  /*d170*/  FADD.FTZ R169, R177, R0 ;  /* 0x00000000b1a97221 */ /* 0x000fe20000010000 */
[C---:B------:R-:W-:Y:S01]  /*d180*/  F2FP.F16.F32.PACK_AB R165, R175.reuse, R174 ;  /* 0x000000aeafa5723e */ /* 0x040fe200000000ff */
[----:B------:R-:W-:Y:S01]  /*d190*/  FADD.FTZ R3, R175, R168 ;  /* 0x000000a8af037221 */ /* 0x000fe20000010000 */
[----:B------:R0:W-:Y:S02]  /*d1a0*/  STSM.16.M88.4 [R197+0x26800], R152 ;  /* 0x02680098c5007844 */ /* 0x0001e40000000200 */
[----:B------:R-:W3:Y:S01]  /*d1b0*/  MUFU.EX2 R167, R179 ;  /* 0x000000b300a77308 */ /* 0x000ee20000000800 */
[----:B-1----:R-:W-:Y:S01]  /*d1c0*/  FADD.FTZ R169, R180, R169 ;  /* 0x000000a9b4a97221 */ /* 0x002fe20000010000 */
[----:B------:R-:W-:Y:S01]  /*d1d0*/  FADD.FTZ R168, R178, R3 ;  /* 0x00000003b2a87221 */ /* 0x000fe20000010000 */
[----:B------:R0:W-:Y:S04]  /*d1e0*/  STSM.16.M88.4 [R198], R156 ;  /* 0x0000009cc6007844 */ /* 0x0001e80000000200 */
[----:B------:R0:W-:Y:S01]  /*d1f0*/  STSM.16.M88.4 [R200], R160 ;  /* 0x000000a0c8007844 */ /* 0x0001e20000000200 */
[C---:B--2---:R-:W-:Y:S01]  /*d200*/  FADD.FTZ R0, R166.reuse, R169 ;  /* 0x000000a9a6007221 */ /* 0x044fe20000010000 */
[----:B------:R-:W-:Y:S01]  /*d210*/  F2FP.F16.F32.PACK_AB R166, R166, R180 ;  /* 0x000000b4a6a6723e */ /* 0x000fe200000000ff */
[C---:B---3--:R-:W-:Y:S01]  /*d220*/  FADD.FTZ R3, R167.reuse, R168 ;  /* 0x000000a8a7037221 */ /* 0x048fe20000010000 */
[----:B------:R-:W-:-:S05]  /*d230*/  F2FP.F16.F32.PACK_AB R167, R167, R178 ;  /* 0x000000b2a7a7723e */ /* 0x000fca00000000ff */
[----:B------:R0:W-:Y:S01]  /*d240*/  STSM.16.M88.4 [R199], R164 ;  /* 0x000000a4c7007844 */ /* 0x0001e20000000200 */
[----:B------:R-:W-:Y:S05]  /*d250*/  @!P0 BRA `(.L_x_4979) ;  /* 0x0000000000048947 */ /* 0x000fea0003800000 */
[----:B------:R-:W-:Y:S01]  /*d260*/  BPT.TRAP 0x1 ;  /* 0x000000040000795c */ /* 0x000fe20000300000 */
.L_x_4979:
[----:B------:R1:W2:Y:S01]  /*d270*/  SYNCS.PHASECHK.TRANS64.TRYWAIT P2, [R214+URZ+0x28c50], R219 ;  /* 0x028c50dbd60075a7 */ /* 0x0002a2000804017f */
[----:B------:R-:W-:Y:S05]  /*d280*/  @!P0 BRA `(.L_x_4980) ;  /* 0x0000000000048947 */ /* 0x000fea0003800000 */
[----:B------:R-:W-:Y:S01]  /*d290*/  BPT.TRAP 0x1 ;  /* 0x000000040000795c */ /* 0x000fe20000300000 */
.L_x_4980:
[----:B------:R-:W-:Y:S04]  /*d2a0*/  BSSY B2, `(.L_x_4981) ;  /* 0x0000004000027945 */ /* 0x000fe80003800000 */
[----:B--2---:R-:W-:Y:S05]  /*d2b0*/  @P2 BRA `(.L_x_4982) ;  /* 0x0000000000082947 */ /* 0x004fea0003800000 */
[----:B------:R-:W2:Y:S02]  /*d2c0*/  SYNCS.PHASECHK.TRANS64.TRYWAIT P2, [R214+URZ+0x28c50], R219 ;  /* 0x028c50dbd60075a7 */ /* 0x000ea4000804017f */
[----:B--2---:R-:W-:Y:S05]  /*d2d0*/  @!P2 BRA `(.L_x_4983) ;  /* 0x000000f40034a947 */ /* 0x004fea0003800000 */
.L_x_4982:
[----:B------:R-:W-:Y:S05]  /*d2e0*/  BSYNC B2 ;  /* 0x0000000000027941 */ /* 0x000fea0003800000 */
.L_x_4981:
[----:B------:R-:W-:Y:S01]  /*d2f0*/  IMAD R168, R18, 0x1000, R12 ;  /* 0x0000100012a87824 */ /* 0x000fe200078e020c */
[----:B------:R-:W-:Y:S01]  /*d300*/  WARPGROUP.ARRIVE ;  /* 0x00000000000079c5 */ /* 0x000fe20000000000 */
[----:B------:R-:W-:Y:S01]  /*d310*/  IMAD.MOV.U32 R169, RZ, RZ, 0x40000040 ;  /* 0x40000040ffa97424 */ /* 0x000fe200078e00ff */
[C---:B------:R-:W-:Y:S01]  /*d320*/  ISETP.GT.AND P2, PT, R213.reuse, R21, PT ;  /* 0x00000015d500720c */ /* 0x040fe20003f44270 */
[----:B-12---:R-:W-:Y:S01]  /*d330*/  @!P1 VIADD R214, R214, 0x28c60 ;  /* 0x00028c60d6d69836 */ /* 0x006fe20000000000 */
[----:B------:R-:W-:Y:S01]  /*d340*/  R2UR UR6, R168 ;  /* 0x00000000a80672ca */ /* 0x000fe200000e0000 */
[----:B------:R-:W-:Y:S01]  /*d350*/  VIADD R213, R213, 0xffffffff ;  /* 0xffffffffd5d57836 */ /* 0x000fe20000000000 */
[----:B------:R-:W-:Y:S01]  /*d360*/  R2UR UR7, R169 ;  /* 0x00000000a90772ca */ /* 0x000fe200000e0000 */
[----:B------:R-:W-:Y:S01]  /*d370*/  IMAD.MOV.U32 R169, RZ, RZ, 0x40000040 ;  /* 0x40000040ffa97424 */ /* 0x000fe200078e00ff */
[----:B------:R-:W-:Y:S01]  /*d380*/  @!P1 PRMT R214, RZ, 0x654, R214 ;  /* 0x00000654ffd69816 */ /* 0x000fe200000000d6 */
[----:B------:R-:W-:-:S02]  /*d390*/  IMAD.MOV.U32 R225, RZ, RZ, R20 ;  /* 0x000000ffffe17224 */ /* 0x000fc400078e0014 */
[----:B------:R-:W-:Y:S02]  /*d3a0*/  IMAD.MOV.U32 R223, RZ, RZ, R15 ;  /* 0x000000ffffdf7224 */ /* 0x000fe400078e000f */
[----:B------:R-:W-:-:S06]  /*d3b0*/  IMAD.MOV.U32 R224, RZ, RZ, R18 ;  /* 0x000000ffffe07224 */ /* 0x000fcc00078e0012 */
        /* <DEDUP_REMOVED lines=35> */
.L_x_4973:
[----:B------:R-:W-:Y:S05]  /*d5f0*/  BSYNC B0 ;  /* 0x0000000000007941 */ /* 0x000fea0003800000 */
.L_x_4972:
[----:B------:R-:W-:Y:S01]  /*d600*/  ISETP.GE.AND P2, PT, R213, RZ, PT ;  /* 0x000000ffd500720c */ /* 0x000fe20003f46270 */
[----:B------:R-:W-:-:S12]  /*d610*/  BSSY B0, `(.L_x_4985) ;  /* 0x00001e2000007945 */ /* 0x000fd80003800000 */
[----:B------:R-:W-:Y:S05]  /*d620*/  @!P2 BRA `(.L_x_4986) ;  /* 0x0000001c0080a947 */ /* 0x000fea0003800000 */
[----:B------:R-:W-:Y:S01]  /*d630*/  IMAD.MOV.U32 R194, RZ, RZ, R20 ;  /* 0x000000ffffc27224 */ /* 0x000fe200078e0014 */
[----:B------:R-:W-:Y:S01]  /*d640*/  MOV R219, R15 ;  /* 0x0000000f00db7202 */ /* 0x000fe20000000f00 */
[----:B0-----:R-:W-:-:S07]  /*d650*/  IMAD.MOV.U32 R214, RZ, RZ, R18 ;  /* 0x000000ffffd67224 */ /* 0x001fce00078e0012 */
.L_x_4997:
[----:B------:R-:W-:-:S05]  /*d660*/  VIADD R18, R214, 0x1 ;  /* 0x00000001d6127836 */ /* 0x000fca0000000000 */
[----:B------:R-:W-:-:S04]  /*d670*/  ISETP.NE.AND P2, PT, R18, 0x2, PT ;  /* 0x000000021200780c */ /* 0x000fc80003f45270 */
[----:B------:R-:W-:Y:S02]  /*d680*/  SEL R14, RZ, 0x1, P2 ;  /* 0x00000001ff0e7807 */ /* 0x000fe40001000000 */
[----:B------:R-:W-:Y:S02]  /*d690*/  SEL R18, R18, RZ, P2 ;  /* 0x000000ff12127207 */ /* 0x000fe40001000000 */
[----:B------:R-:W-:Y:S01]  /*d6a0*/  LOP3.LUT R19, R19, R14, RZ, 0x3c, !PT ;  /* 0x0000000e13137212 */ /* 0x000fe200078e3cff */
[----:B-1----:R-:W-:Y:S06]  /*d6b0*/  @!P0 BRA `(.L_x_4987) ;  /* 0x0000000000048947 */ /* 0x002fec0003800000 */
[----:B------:R-:W-:Y:S01]  /*d6c0*/  BPT.TRAP 0x1 ;  /* 0x000000040000795c */ /* 0x000fe20000300000 */
.L_x_4987:
[----:B------:R-:W-:Y:S01]  /*d6d0*/  IMAD R21, R18, 0x8, R2 ;  /* 0x0000000812157824 */ /* 0x000fe200078e0202 */
[----:B------:R-:W-:-:S04]  /*d6e0*/  SHF.L.U32 R193, R19, 0x1f, RZ ;  /* 0x0000001f13c17819 */ /* 0x000fc800000006ff */
[----:B------:R0:W1:Y:S01]  /*d6f0*/  SYNCS.PHASECHK.TRANS64.TRYWAIT P2, [R21+URZ+0x28c30], R193 ;  /* 0x028c30c1150075a7 */ /* 0x000062000804017f */
[----:B------:R-:W-:Y:S05]  /*d700*/  @!P0 BRA `(.L_x_4988) ;  /* 0x0000000000048947 */ /* 0x000fea0003800000 */
[----:B------:R-:W-:Y:S01]  /*d710*/  BPT.TRAP 0x1 ;  /* 0x000000040000795c */ /* 0x000fe20000300000 */
.L_x_4988:
[----:B------:R-:W-:Y:S01]  /*d720*/  BSSY B1, `(.L_x_4989) ;  /* 0x0000006000017945 */ /* 0x000fe20003800000 */
[----:B------:R-:W-:Y:S02]  /*d730*/  IMAD R154, R18, 0x200, R13 ;  /* 0x00000200129a7824 */ /* 0x000fe400078e020d */
[----:B------:R-:W-:Y:S01]  /*d740*/  IMAD.MOV.U32 R155, RZ, RZ, 0x40000040 ;  /* 0x40000040ff9b7424 */ /* 0x000fe200078e00ff */
[----:B-1----:R-:W-:Y:S06]  /*d750*/  @P2 BRA `(.L_x_4990) ;  /* 0x0000000000082947 */ /* 0x002fec0003800000 */
[----:B------:R-:W1:Y:S02]  /*d760*/  SYNCS.PHASECHK.TRANS64.TRYWAIT P2, [R21+URZ+0x28c30], R193 ;  /* 0x028c30c1150075a7 */ /* 0x000e64000804017f */
[----:B-1----:R-:W-:Y:S05]  /*d770*/  @!P2 BRA `(.L_x_4991) ;  /* 0x000000f00020a947 */ /* 0x002fea0003800000 */
.L_x_4990:
[----:B------:R-:W-:Y:S05]  /*d780*/  BSYNC B1 ;  /* 0x0000000000017941 */ /* 0x000fea0003800000 */
.L_x_4989:
        /* <DEDUP_REMOVED lines=19> */
[----:B------:R-:W-:Y:S02]  /*d8c0*/  R2UR UR15, R15 ;  /* 0x000000000f0f72ca */ /* 0x000fe400000e0000 */
[----:B------:R-:W-:-:S02]  /*d8d0*/  R2UR UR12, R8 ;  /* 0x00000000080c72ca */ /* 0x000fc400000e0000 */
        /* <DEDUP_REMOVED lines=74> */
[----:B------:R-:W-:Y:S01]  /*dd80*/  MUFU.TANH R154, R154 ;  /* 0x0000009a009a7308 */ /* 0x000fe20000002400 */
        /* <DEDUP_REMOVED lines=36> */
[----:B------:R-:W-:Y:S01]  /*dfd0*/  FFMA.FTZ R180, R180, R14, -R181 ;  /* 0x0000000eb4b47223 */ /* 0x000fe200000108b5 */
[----:B------:R-:W-:-:S03]  /*dfe0*/  FMUL.FTZ R181, R170, UR38 ;  /* 0x00000026aab57c20 */ /* 0x000fc60008410000 */
        /* <DEDUP_REMOVED lines=8> */
[----:B------:R-:W2:Y:S01]  /*e070*/  MUFU.TANH R181, R181 ;  /* 0x000000b500b57308 */ /* 0x000ea20000002400 */
[----:B---3--:R-:W-:Y:S01]  /*e080*/  FFMA.FTZ R0, R219, R0, R20 ;  /* 0x00000000db007223 */ /* 0x008fe20000010014 */
[-C--:B------:R-:W-:Y:S01]  /*e090*/  FMUL.FTZ R37, R37, R219.reuse ;  /* 0x000000db25257220 */ /* 0x080fe20000410000 */
[-C--:B------:R-:W-:Y:S01]  /*e0a0*/  FMUL.FTZ R40, R40, R219.reuse ;  /* 0x000000db28287220 */ /* 0x080fe20000410000 */
[-C--:B------:R-:W-:Y:S01]  /*e0b0*/  FMUL.FTZ R41, R41, R219.reuse ;  /* 0x000000db29297220 */ /* 0x080fe20000410000 */
[-C--:B------:R-:W-:Y:S01]  /*e0c0*/  FMUL.FTZ R44, R44, R219.reuse ;  /* 0x000000db2c2c7220 */ /* 0x080fe20000410000 */
[-C--:B------:R-:W-:Y:S01]  /*e0d0*/  FMUL.FTZ R45, R45, R219.reuse ;  /* 0x000000db2d2d7220 */ /* 0x080fe20000410000 */
[----:B------:R-:W-:Y:S01]  /*e0e0*/  FMUL.FTZ R48, R48, R219 ;  /* 0x000000db30307220 */ /* 0x000fe20000410000 */
[----:B------:R-:W-:Y:S01]  /*e0f0*/  MUFU.TANH R175, R175 ;  /* 0x000000af00af7308 */ /* 0x000fe20000002400 */
        /* <DEDUP_REMOVED lines=23> */
[-C--:B------:R-:W-:Y:S01]  /*e270*/  FMUL.FTZ R80, R80, R219.reuse ;  /* 0x000000db50507220 */ /* 0x080fe20000410000 */
        /* <DEDUP_REMOVED lines=24> */
[----:B------:R-:W-:Y:S01]  /*e400*/  @!P2 STS [R214+0x28800], R219 ;  /* 0x028800dbd600a388 */ /* 0x000fe20000000800 */
[----:B------:R-:W4:Y:S01]  /*e410*/  MUFU.EX2 R156, R156 ;  /* 0x0000009c009c7308 */ /* 0x000f220000000800 */
[----:B------:R-:W-:Y:S01]  /*e420*/  FMNMX.FTZ R20, R166, R20, !PT ;  /* 0x00000014a6147209 */ /* 0x000fe20007810000 */
[-C--:B------:R-:W-:Y:S01]  /*e430*/  FMUL.FTZ R105, R105, R219.reuse ;  /* 0x000000db69697220 */ /* 0x080fe20000410000 */
[-C--:B------:R-:W-:Y:S01]  /*e440*/  FMUL.FTZ R108, R108, R219.reuse ;  /* 0x000000db6c6c7220 */ /* 0x080fe20000410000 */
[-C--:B------:R-:W-:Y:S01]  /*e450*/  FMUL.FTZ R109, R109, R219.reuse ;  /* 0x000000db6d6d7220 */ /* 0x080fe20000410000 */
[----:B------:R-:W-:Y:S01]  /*e460*/  FMNMX.FTZ R20, R167, R20, !PT ;  /* 0x00000014a7147209 */ /* 0x000fe20007810000 */
[-C--:B------:R-:W-:Y:S01]  /*e470*/  FMUL.FTZ R112, R112, R219.reuse ;  /* 0x000000db70707220 */ /* 0x080fe20000410000 */
[-C--:B------:R-:W-:Y:S01]  /*e480*/  FMUL.FTZ R113, R113, R219.reuse ;  /* 0x000000db71717220 */ /* 0x080fe20000410000 */
[----:B------:R-:W5:Y:S01]  /*e490*/  MUFU.EX2 R157, R157 ;  /* 0x0000009d009d7308 */ /* 0x000f620000000800 */
[----:B--2---:R-:W-:Y:S01]  /*e4a0*/  FMNMX.FTZ R20, R181, R20, !PT ;  /* 0x00000014b5147209 */ /* 0x004fe20007810000 */
[----:B---3--:R-:W-:Y:S01]  /*e4b0*/  FADD.FTZ R0, R153, R0 ;  /* 0x0000000099007221 */ /* 0x008fe20000010000 */
[-C--:B------:R-:W-:Y:S01]  /*e4c0*/  FMUL.FTZ R116, R116, R219.reuse ;  /* 0x000000db74747220 */ /* 0x080fe20000410000 */
[-C--:B------:R-:W-:Y:S01]  /*e4d0*/  FMUL.FTZ R117, R117, R219.reuse ;  /* 0x000000db75757220 */ /* 0x080fe20000410000 */
[----:B------:R-:W-:Y:S01]  /*e4e0*/  FMNMX.FTZ R20, R171, R20, !PT ;  /* 0x00000014ab147209 */ /* 0x000fe20007810000 */
[-C--:B------:R-:W-:Y:S01]  /*e4f0*/  FMUL.FTZ R120, R120, R219.reuse ;  /* 0x000000db78787220 */ /* 0x080fe20000410000 */
[-C--:B------:R-:W-:Y:S01]  /*e500*/  FMUL.FTZ R121, R121, R219.reuse ;  /* 0x000000db79797220 */ /* 0x080fe20000410000 */
[----:B------:R-:W2:Y:S01]  /*e510*/  MUFU.EX2 R160, R160 ;  /* 0x000000a000a07308 */ /* 0x000ea20000000800 */
[----:B------:R-:W-:Y:S01]  /*e520*/  FMNMX.FTZ R20, R174, R20, !PT ;  /* 0x00000014ae147209 */ /* 0x000fe20007810000 */
[----:B----4-:R-:W-:Y:S01]  /*e530*/  FADD.FTZ R0, R156, R0 ;  /* 0x000000009c007221 */ /* 0x010fe20000010000 */
[-C--:B------:R-:W-:Y:S01]  /*e540*/  FMUL.FTZ R124, R124, R219.reuse ;  /* 0x000000db7c7c7220 */ /* 0x080fe20000410000 */
[-C--:B------:R-:W-:Y:S01]  /*e550*/  FMUL.FTZ R125, R125, R219.reuse ;  /* 0x000000db7d7d7220 */ /* 0x080fe20000410000 */
[----:B------:R-:W-:Y:S01]  /*e560*/  FMNMX.FTZ R20, R175, R20, !PT ;  /* 0x00000014af147209 */ /* 0x000fe20007810000 */
[-C--:B------:R-:W-:Y:S01]  /*e570*/  FMUL.FTZ R128, R128, R219.reuse ;  /* 0x000000db80807220 */ /* 0x080fe20000410000 */
[-C--:B------:R-:W-:Y:S01]  /*e580*/  FMUL.FTZ R129, R129, R219.reuse ;  /* 0x000000db81817220 */ /* 0x080fe20000410000 */
[----:B------:R-:W-:Y:S01]  /*e590*/  MUFU.EX2 R161, R161 ;  /* 0x000000a100a17308 */ /* 0x000fe20000000800 */
[----:B------:R-:W-:Y:S01]  /*e5a0*/  FMNMX.FTZ R20, R178, R20, !PT ;  /* 0x00000014b2147209 */ /* 0x000fe20007810000 */
[----:B-----5:R-:W-:Y:S01]  /*e5b0*/  FADD.FTZ R0, R157, R0 ;  /* 0x000000009d007221 */ /* 0x020fe20000010000 */
[-C--:B------:R-:W-:Y:S01]  /*e5c0*/  FMUL.FTZ R132, R132, R219.reuse ;  /* 0x000000db84847220 */ /* 0x080fe20000410000 */
[-C--:B------:R-:W-:Y:S01]  /*e5d0*/  FMUL.FTZ R133, R133, R219.reuse ;  /* 0x000000db85857220 */ /* 0x080fe20000410000 */
[----:B------:R-:W-:Y:S01]  /*e5e0*/  FMNMX.FTZ R20, R179, R20, !PT ;  /* 0x00000014b3147209 */ /* 0x000fe20007810000 */
[-C--:B------:R-:W-:Y:S01]  /*e5f0*/  FMUL.FTZ R136, R136, R219.reuse ;  /* 0x000000db88887220 */ /* 0x080fe20000410000 */
[-C--:B------:R-:W-:Y:S01]  /*e600*/  FMUL.FTZ R137, R137, R219.reuse ;  /* 0x000000db89897220 */ /* 0x080fe20000410000 */
[----:B------:R-:W-:Y:S01]  /*e610*/  MUFU.EX2 R164, R164 ;  /* 0x000000a400a47308 */ /* 0x000fe20000000800 */
[----:B------:R-:W-:Y:S01]  /*e620*/  FMNMX.FTZ R20, R182, R20, !PT ;  /* 0x00000014b6147209 */ /* 0x000fe20007810000 */
[----:B--2---:R-:W-:Y:S01]  /*e630*/  FADD.FTZ R0, R160, R0 ;  /* 0x00000000a0007221 */ /* 0x004fe20000010000 */
[-C--:B------:R-:W-:Y:S01]  /*e640*/  FMUL.FTZ R140, R140, R219.reuse ;  /* 0x000000db8c8c7220 */ /* 0x080fe20000410000 */
[-C--:B------:R-:W-:Y:S01]  /*e650*/  FMUL.FTZ R141, R141, R219.reuse ;  /* 0x000000db8d8d7220 */ /* 0x080fe20000410000 */
[----:B------:R-:W-:Y:S01]  /*e660*/  FMNMX.FTZ R20, R183, R20, !PT ;  /* 0x00000014b7147209 */ /* 0x000fe20007810000 */
[-C--:B------:R-:W-:Y:S01]  /*e670*/  FMUL.FTZ R144, R144, R219.reuse ;  /* 0x000000db90907220 */ /* 0x080fe20000410000 */
[-C--:B------:R-:W-:Y:S01]  /*e680*/  FMUL.FTZ R145, R145, R219.reuse ;  /* 0x000000db91917220 */ /* 0x080fe20000410000 */
[----:B------:R-:W-:Y:S01]  /*e690*/  MUFU.EX2 R165, R165 ;  /* 0x000000a500a57308 */ /* 0x000fe20000000800 */
[-C--:B------:R-:W-:Y:S01]  /*e6a0*/  FMUL.FTZ R148, R148, R219.reuse ;  /* 0x000000db94947220 */ /* 0x080fe20000410000 */
[----:B------:R-:W2:Y:S01]  /*e6b0*/  SHFL.BFLY PT, R170, R20, 0x2, 0x1f ;  /* 0x0c401f0014aa7f89 */ /* 0x000ea200000e0000 */
[----:B------:R-:W-:-:S05]  /*e6c0*/  FMUL.FTZ R149, R149, R219 ;  /* 0x000000db95957220 */ /* 0x000fca0000410000 */
[----:B------:R-:W-:Y:S08]  /*e6d0*/  MUFU.EX2 R168, R168 ;  /* 0x000000a800a87308 */ /* 0x000ff00000000800 */
[----:B------:R-:W-:Y:S08]  /*e6e0*/  MUFU.EX2 R169, R169 ;  /* 0x000000a900a97308 */ /* 0x000ff00000000800 */
[----:B------:R-:W-:Y:S01]  /*e6f0*/  MUFU.EX2 R172, R172 ;  /* 0x000000ac00ac7308 */ /* 0x000fe20000000800 */
[----:B--2---:R-:W-:-:S05]  /*e700*/  FMNMX.FTZ R20, R20, R170, !PT ;  /* 0x000000aa14147209 */ /* 0x004fca0007810000 */
[----:B------:R-:W2:Y:S02]  /*e710*/  SHFL.BFLY PT, R170, R20, 0x1, 0x1f ;  /* 0x0c201f0014aa7f89 */ /* 0x000ea400000e0000 */
[----:B------:R-:W-:Y:S08]  /*e720*/  MUFU.EX2 R173, R173 ;  /* 0x000000ad00ad7308 */ /* 0x000ff00000000800 */
[----:B------:R-:W-:Y:S08]  /*e730*/  MUFU.EX2 R176, R176 ;  /* 0x000000b000b07308 */ /* 0x000ff00000000800 */
[----:B------:R-:W-:Y:S01]  /*e740*/  MUFU.EX2 R177, R177 ;  /* 0x000000b100b17308 */ /* 0x000fe20000000800 */
[----:B--2---:R-:W-:-:S05]  /*e750*/  FMNMX.FTZ R20, R20, R170, !PT ;  /* 0x000000aa14147209 */ /* 0x004fca0007810000 */
[C---:B------:R-:W-:Y:S01]  /*e760*/  FADD.FTZ R170, -R20.reuse, R194 ;  /* 0x000000c214aa7221 */ /* 0x040fe20000010100 */
[----:B------:R-:W-:-:S03]  /*e770*/  FMUL.FTZ R194, R20, R14 ;  /* 0x0000000e14c27220 */ /* 0x000fc60000410000 */
        /* <DEDUP_REMOVED lines=17> */
[----:B------:R-:W-:-:S05]  /*e890*/  FFMA.FTZ R183, R183, R14, -R194 ;  /* 0x0000000eb7b77223 */ /* 0x000fca00000108c2 */
[----:B------:R-:W-:Y:S01]  /*e8a0*/  MUFU.EX2 R159, R159 ;  /* 0x0000009f009f7308 */ /* 0x000fe20000000800 */
[----:B--2---:R2:W-:Y:S01]  /*e8b0*/  @!P2 STS [R214+0x28820], R170 ;  /* 0x028820aad600a388 */ /* 0x0045e20000000800 */
[-C--:B------:R-:W-:Y:S01]  /*e8c0*/  FMUL.FTZ R26, R26, R170.reuse ;  /* 0x000000aa1a1a7220 */ /* 0x080fe20000410000 */
[-C--:B------:R-:W-:Y:S01]  /*e8d0*/  FMUL.FTZ R27, R27, R170.reuse ;  /* 0x000000aa1b1b7220 */ /* 0x080fe20000410000 */
[-C--:B------:R-:W-:Y:S01]  /*e8e0*/  FMUL.FTZ R30, R30, R170.reuse ;  /* 0x000000aa1e1e7220 */ /* 0x080fe20000410000 */
[-C--:B------:R-:W-:Y:S01]  /*e8f0*/  FMUL.FTZ R31, R31, R170.reuse ;  /* 0x000000aa1f1f7220 */ /* 0x080fe20000410000 */
[-C--:B------:R-:W-:Y:S01]  /*e900*/  FMUL.FTZ R34, R34, R170.reuse ;  /* 0x000000aa22227220 */ /* 0x080fe20000410000 */
[-C--:B------:R-:W-:Y:S01]  /*e910*/  FMUL.FTZ R35, R35, R170.reuse ;  /* 0x000000aa23237220 */ /* 0x080fe20000410000 */
[----:B------:R3:W-:Y:S01]  /*e920*/  MUFU.EX2 R219, R162 ;  /* 0x000000a200db7308 */ /* 0x0007e20000000800 */
[-C--:B------:R-:W-:Y:S01]  /*e930*/  FMUL.FTZ R38, R38, R170.reuse ;  /* 0x000000aa26267220 */ /* 0x080fe20000410000 */
[----:B------:R-:W-:Y:S01]  /*e940*/  FMUL.FTZ R39, R39, R170 ;  /* 0x000000aa27277220 */ /* 0x000fe20000410000 */
[----:B--2---:R-:W-:Y:S01]  /*e950*/  FFMA.FTZ R214, R166, R14, -R194 ;  /* 0x0000000ea6d67223 */ /* 0x004fe200000108c2 */
[-C--:B------:R-:W-:Y:S01]  /*e960*/  FMUL.FTZ R42, R42, R170.reuse ;  /* 0x000000aa2a2a7220 */ /* 0x080fe20000410000 */
[-C--:B------:R-:W-:Y:S01]  /*e970*/  FMUL.FTZ R43, R43, R170.reuse ;  /* 0x000000aa2b2b7220 */ /* 0x080fe20000410000 */
[-C--:B------:R-:W-:Y:S01]  /*e980*/  FMUL.FTZ R46, R46, R170.reuse ;  /* 0x000000aa2e2e7220 */ /* 0x080fe20000410000 */
[-C--:B------:R-:W-:Y:S01]  /*e990*/  FMUL.FTZ R47, R47, R170.reuse ;  /* 0x000000aa2f2f7220 */ /* 0x080fe20000410000 */
[----:B------:R-:W-:Y:S01]  /*e9a0*/  MUFU.EX2 R166, R180 ;  /* 0x000000b400a67308 */ /* 0x000fe20000000800 */
[----:B---3--:R-:W-:Y:S01]  /*e9b0*/  F2FP.F16.F32.PACK_AB R162, R172, R169 ;  /* 0x000000a9aca2723e */ /* 0x008fe200000000ff */
        /* <DEDUP_REMOVED lines=14> */
[----:B------:R4:W-:Y:S01]  /*eaa0*/  MUFU.EX2 R194, R158 ;  /* 0x0000009e00c27308 */ /* 0x0009e20000000800 */
[----:B--2---:R-:W-:Y:S01]  /*eab0*/  F2FP.F16.F32.PACK_AB R154, R156, R153 ;  /* 0x000000999c9a723e */ /* 0x004fe200000000ff */
[----:B------:R-:W-:Y:S01]  /*eac0*/  FADD.FTZ R153, R161, R0 ;  /* 0x00000000a1997221 */ /* 0x000fe20000010000 */
[----:B------:R-:W-:Y:S01]  /*ead0*/  F2FP.F16.F32.PACK_AB R156, R160, R157 ;  /* 0x0000009da09c723e */ /* 0x000fe200000000ff */
[-C--:B------:R-:W-:Y:S01]  /*eae0*/  FMUL.FTZ R75, R75, R170.reuse ;  /* 0x000000aa4b4b7220 */ /* 0x080fe20000410000 */
[----:B------:R-:W-:Y:S01]  /*eaf0*/  F2FP.F16.F32.PACK_AB R160, R168, R165 ;  /* 0x000000a5a8a0723e */ /* 0x000fe200000000ff */
[----:B------:R-:W-:Y:S01]  /*eb00*/  FADD.FTZ R0, R164, R153 ;  /* 0x00000099a4007221 */ /* 0x000fe20000010000 */
[-C--:B------:R-:W-:Y:S01]  /*eb10*/  FMUL.FTZ R78, R78, R170.reuse ;  /* 0x000000aa4e4e7220 */ /* 0x080fe20000410000 */
[----:B------:R-:W2:Y:S01]  /*eb20*/  MUFU.EX2 R163, R163 ;  /* 0x000000a300a37308 */ /* 0x000ea20000000800 */
[----:B----4-:R-:W-:Y:S01]  /*eb30*/  F2FP.F16.F32.PACK_AB R158, R164, R161 ;  /* 0x000000a1a49e723e */ /* 0x010fe200000000ff */
[----:B------:R-:W-:Y:S01]  /*eb40*/  FADD.FTZ R153, R165, R0 ;  /* 0x00000000a5997221 */ /* 0x000fe20000010000 */
[-C--:B------:R-:W-:Y:S01]  /*eb50*/  FMUL.FTZ R79, R79, R170.reuse ;  /* 0x000000aa4f4f7220 */ /* 0x080fe20000410000 */
[-C--:B------:R-:W-:Y:S01]  /*eb60*/  FMUL.FTZ R82, R82, R170.reuse ;  /* 0x000000aa52527220 */ /* 0x080fe20000410000 */
[-C--:B------:R-:W-:Y:S01]  /*eb70*/  FMUL.FTZ R83, R83, R170.reuse ;  /* 0x000000aa53537220 */ /* 0x080fe20000410000 */
[----:B------:R-:W-:Y:S01]  /*eb80*/  FADD.FTZ R0, R168, R153 ;  /* 0x00000099a8007221 */ /* 0x000fe20000010000 */
[-C--:B------:R-:W-:Y:S01]  /*eb90*/  FMUL.FTZ R86, R86, R170.reuse ;  /* 0x000000aa56567220 */ /* 0x080fe20000410000 */
[----:B------:R-:W-:Y:S01]  /*eba0*/  MUFU.EX2 R214, R214 ;  /* 0x000000d600d67308 */ /* 0x000fe20000000800 */
[-C--:B------:R-:W-:Y:S01]  /*ebb0*/  FMUL.FTZ R87, R87, R170.reuse ;  /* 0x000000aa57577220 */ /* 0x080fe20000410000 */
[----:B------:R-:W-:Y:S01]  /*ebc0*/  FADD.FTZ R153, R169, R0 ;  /* 0x00000000a9997221 */ /* 0x000fe20000010000 */
[----:B---3--:R-:W-:Y:S01]  /*ebd0*/  FFMA.FTZ R0, R170, R3, R180 ;  /* 0x00000003aa007223 */ /* 0x008fe200000100b4 */
[-C--:B------:R-:W-:Y:S01]  /*ebe0*/  FMUL.FTZ R90, R90, R170.reuse ;  /* 0x000000aa5a5a7220 */ /* 0x080fe20000410000 */
[-C--:B------:R-:W-:Y:S01]  /*ebf0*/  FMUL.FTZ R91, R91, R170.reuse ;  /* 0x000000aa5b5b7220 */ /* 0x080fe20000410000 */
[----:B------:R-:W-:Y:S01]  /*ec00*/  FADD.FTZ R164, R172, R153 ;  /* 0x00000099aca47221 */ /* 0x000fe20000010000 */
[----:B------:R-:W-:Y:S01]  /*ec10*/  FADD.FTZ R3, R155, R0 ;  /* 0x000000009b037221 */ /* 0x000fe20000010000 */
[----:B------:R-:W3:Y:S01]  /*ec20*/  MUFU.EX2 R167, R167 ;  /* 0x000000a700a77308 */ /* 0x000ee20000000800 */
[----:B--2---:R-:W-:Y:S01]  /*ec30*/  F2FP.F16.F32.PACK_AB R157, R163, R219 ;  /* 0x000000dba39d723e */ /* 0x004fe200000000ff */
[----:B------:R-:W-:Y:S01]  /*ec40*/  FADD.FTZ R153, R173, R164 ;  /* 0x000000a4ad997221 */ /* 0x000fe20000010000 */
[----:B------:R-:W-:Y:S01]  /*ec50*/  FADD.FTZ R0, R194, R3 ;  /* 0x00000003c2007221 */ /* 0x000fe20000010000 */
[----:B------:R-:W-:Y:S01]  /*ec60*/  F2FP.F16.F32.PACK_AB R164, R176, R173 ;  /* 0x000000adb0a4723e */ /* 0x000fe200000000ff */
[----:B------:R-:W-:Y:S01]  /*ec70*/  FMUL.FTZ R94, R94, R170 ;  /* 0x000000aa5e5e7220 */ /* 0x000fe20000410000 */
[----:B------:R-:W-:Y:S01]  /*ec80*/  FADD.FTZ R168, R176, R153 ;  /* 0x00000099b0a87221 */ /* 0x000fe20000010000 */
[----:B------:R-:W-:Y:S01]  /*ec90*/  F2FP.F16.F32.PACK_AB R153, R155, R180 ;  /* 0x000000b49b99723e */ /* 0x000fe200000000ff */
[----:B------:R-:W2:Y:S01]  /*eca0*/  MUFU.EX2 R161, R181 ;  /* 0x000000b500a17308 */ /* 0x000ea20000000800 */
[----:B------:R-:W-:Y:S01]  /*ecb0*/  F2FP.F16.F32.PACK_AB R155, R159, R194 ;  /* 0x000000c29f9b723e */ /* 0x000fe200000000ff */
[----:B------:R-:W-:Y:S01]  /*ecc0*/  FADD.FTZ R3, R177, R168 ;  /* 0x000000a8b1037221 */ /* 0x000fe20000010000 */
[----:B------:R-:W-:Y:S01]  /*ecd0*/  FADD.FTZ R168, R159, R0 ;  /* 0x000000009fa87221 */ /* 0x000fe20000010000 */
[----:B------:R-:W-:Y:S01]  /*ece0*/  BAR.SYNC.DEFER_BLOCKING 0xf, 0x100 ;  /* 0x03c4000000007b1d */ /* 0x000fe20000010000 */
[-C--:B------:R-:W-:Y:S01]  /*ecf0*/  FMUL.FTZ R95, R95, R170.reuse ;  /* 0x000000aa5f5f7220 */ /* 0x080fe20000410000 */
[C---:B------:R-:W-:Y:S01]  /*ed00*/  FADD.FTZ R0, R166.reuse, R3 ;  /* 0x00000003a6007221 */ /* 0x040fe20000010000 */
[----:B------:R-:W-:Y:S01]  /*ed10*/  FADD.FTZ R168, R219, R168 ;  /* 0x000000a8dba87221 */ /* 0x000fe20000010000 */
[----:B------:R-:W-:Y:S01]  /*ed20*/  F2FP.F16.F32.PACK_AB R166, R166, R177 ;  /* 0x000000b1a6a6723e */ /* 0x000fe200000000ff */
[----:B------:R-:W-:Y:S01]  /*ed30*/  FMUL.FTZ R98, R98, R170 ;  /* 0x000000aa62627220 */ /* 0x000fe20000410000 */
[----:B------:R-:W4:Y:S01]  /*ed40*/  MUFU.EX2 R171, R171 ;  /* 0x000000ab00ab7308 */ /* 0x000f220000000800 */
[----:B------:R-:W-:Y:S01]  /*ed50*/  FADD.FTZ R3, R163, R168 ;  /* 0x000000a8a3037221 */ /* 0x000fe20000010000 */
[----:B---3--:R-:W-:Y:S01]  /*ed60*/  F2FP.F16.F32.PACK_AB R159, R167, R214 ;  /* 0x000000d6a79f723e */ /* 0x008fe200000000ff */
[-C--:B------:R-:W-:Y:S01]  /*ed70*/  FMUL.FTZ R99, R99, R170.reuse ;  /* 0x000000aa63637220 */ /* 0x080fe20000410000 */
[-C--:B------:R-:W-:Y:S01]  /*ed80*/  FMUL.FTZ R102, R102, R170.reuse ;  /* 0x000000aa66667220 */ /* 0x080fe20000410000 */
[----:B------:R-:W-:Y:S01]  /*ed90*/  FADD.FTZ R172, R214, R3 ;  /* 0x00000003d6ac7221 */ /* 0x000fe20000010000 */
[-C--:B------:R-:W-:Y:S01]  /*eda0*/  FMUL.FTZ R103, R103, R170.reuse ;  /* 0x000000aa67677220 */ /* 0x080fe20000410000 */
[-C--:B------:R-:W-:Y:S01]  /*edb0*/  FMUL.FTZ R106, R106, R170.reuse ;  /* 0x000000aa6a6a7220 */ /* 0x080fe20000410000 */
[----:B------:R-:W3:Y:S01]  /*edc0*/  MUFU.EX2 R174, R174 ;  /* 0x000000ae00ae7308 */ /* 0x000ee20000000800 */
[----:B------:R-:W-:Y:S01]  /*edd0*/  FADD.FTZ R172, R167, R172 ;  /* 0x000000aca7ac7221 */ /* 0x000fe20000010000 */
[-C--:B------:R-:W-:Y:S01]  /*ede0*/  FMUL.FTZ R107, R107, R170.reuse ;  /* 0x000000aa6b6b7220 */ /* 0x080fe20000410000 */
[-C--:B------:R-:W-:Y:S01]  /*edf0*/  FMUL.FTZ R110, R110, R170.reuse ;  /* 0x000000aa6e6e7220 */ /* 0x080fe20000410000 */
[-C--:B------:R-:W-:Y:S01]  /*ee00*/  FMUL.FTZ R111, R111, R170.reuse ;  /* 0x000000aa6f6f7220 */ /* 0x080fe20000410000 */
[----:B--2---:R-:W-:Y:S01]  /*ee10*/  FADD.FTZ R172, R161, R172 ;  /* 0x000000aca1ac7221 */ /* 0x004fe20000010000 */
[-C--:B------:R-:W-:Y:S01]  /*ee20*/  FMUL.FTZ R114, R114, R170.reuse ;  /* 0x000000aa72727220 */ /* 0x080fe20000410000 */
[-C--:B------:R-:W-:Y:S01]  /*ee30*/  FMUL.FTZ R115, R115, R170.reuse ;  /* 0x000000aa73737220 */ /* 0x080fe20000410000 */
[----:B------:R-:W2:Y:S01]  /*ee40*/  MUFU.EX2 R175, R175 ;  /* 0x000000af00af7308 */ /* 0x000ea20000000800 */
[C---:B----4-:R-:W-:Y:S01]  /*ee50*/  FADD.FTZ R3, R171.reuse, R172 ;  /* 0x000000acab037221 */ /* 0x050fe20000010000 */
[----:B------:R-:W-:Y:S01]  /*ee60*/  F2FP.F16.F32.PACK_AB R161, R171, R161 ;  /* 0x000000a1aba1723e */ /* 0x000fe200000000ff */
[----:B------:R4:W-:Y:S01]  /*ee70*/  STSM.16.M88.4 [R197+0x26800], R152 ;  /* 0x02680098c5007844 */ /* 0x0009e20000000200 */
[-C--:B------:R-:W-:Y:S01]  /*ee80*/  FMUL.FTZ R118, R118, R170.reuse ;  /* 0x000000aa76767220 */ /* 0x080fe20000410000 */
[-C--:B------:R-:W-:Y:S01]  /*ee90*/  FMUL.FTZ R119, R119, R170.reuse ;  /* 0x000000aa77777220 */ /* 0x080fe20000410000 */
[-C--:B------:R-:W-:Y:S01]  /*eea0*/  FMUL.FTZ R122, R122, R170.reuse ;  /* 0x000000aa7a7a7220 */ /* 0x080fe20000410000 */
[----:B------:R4:W-:Y:S01]  /*eeb0*/  STSM.16.M88.4 [R198], R156 ;  /* 0x0000009cc6007844 */ /* 0x0009e20000000200 */
[----:B------:R-:W5:Y:S01]  /*eec0*/  MUFU.EX2 R165, R178 ;  /* 0x000000b200a57308 */ /* 0x000f620000000800 */
        /* <DEDUP_REMOVED lines=16> */
[----:B-----5:R-:W-:Y:S01]  /*efd0*/  FADD.FTZ R3, R165, R172 ;  /* 0x000000aca5037221 */ /* 0x020fe20000010000 */
[-C--:B------:R-:W-:Y:S01]  /*efe0*/  FMUL.FTZ R143, R143, R170.reuse ;  /* 0x000000aa8f8f7220 */ /* 0x080fe20000410000 */
[-C--:B------:R-:W-:Y:S01]  /*eff0*/  FMUL.FTZ R146, R146, R170.reuse ;  /* 0x000000aa92927220 */ /* 0x080fe20000410000 */
[-C--:B------:R-:W-:Y:S01]  /*f000*/  FMUL.FTZ R147, R147, R170.reuse ;  /* 0x000000aa93937220 */ /* 0x080fe20000410000 */
[-C--:B------:R-:W-:Y:S01]  /*f010*/  FMUL.FTZ R150, R150, R170.reuse ;  /* 0x000000aa96967220 */ /* 0x080fe20000410000 */
[----:B------:R-:W-:-:S02]  /*f020*/  FMUL.FTZ R151, R151, R170 ;  /* 0x000000aa97977220 */ /* 0x000fc40000410000 */
[----:B------:R-:W5:Y:S01]  /*f030*/  MUFU.EX2 R183, R183 ;  /* 0x000000b700b77308 */ /* 0x000f620000000800 */
[C---:B---3--:R-:W-:Y:S01]  /*f040*/  FADD.FTZ R3, R168.reuse, R3 ;  /* 0x00000003a8037221 */ /* 0x048fe20000010000 */
[----:B------:R-:W-:-:S03]  /*f050*/  F2FP.F16.F32.PACK_AB R165, R168, R165 ;  /* 0x000000a5a8a5723e */ /* 0x000fc600000000ff */
[----:B--2---:R-:W-:Y:S01]  /*f060*/  FADD.FTZ R172, R182, R3 ;  /* 0x00000003b6ac7221 */ /* 0x004fe20000010000 */
[----:B-----5:R-:W-:-:S03]  /*f070*/  F2FP.F16.F32.PACK_AB R167, R183, R182 ;  /* 0x000000b6b7a7723e */ /* 0x020fc600000000ff */
[----:B------:R-:W-:Y:S02]  /*f080*/  FADD.FTZ R3, R183, R172 ;  /* 0x000000acb7037221 */ /* 0x000fe40000010000 */
[----:B------:R4:W-:Y:S01]  /*f090*/  STSM.16.M88.4 [R199], R164 ;  /* 0x000000a4c7007844 */ /* 0x0009e20000000200 */
[----:B------:R-:W-:Y:S05]  /*f0a0*/  @!P0 BRA `(.L_x_4992) ;  /* 0x0000000000048947 */ /* 0x000fea0003800000 */
[----:B------:R-:W-:Y:S01]  /*f0b0*/  BPT.TRAP 0x1 ;  /* 0x000000040000795c */ /* 0x000fe20000300000 */
.L_x_4992:
[----:B------:R2:W3:Y:S01]  /*f0c0*/  SYNCS.PHASECHK.TRANS64.TRYWAIT P2, [R21+URZ+0x28c50], R193 ;  /* 0x028c50c1150075a7 */ /* 0x0004e2000804017f */
[----:B------:R-:W-:Y:S05]  /*f0d0*/  @!P0 BRA `(.L_x_4993) ;  /* 0x0000000000048947 */ /* 0x000fea0003800000 */
[----:B------:R-:W-:Y:S01]  /*f0e0*/  BPT.TRAP 0x1 ;  /* 0x000000040000795c */ /* 0x000fe20000300000 */
.L_x_4993:
[----:B------:R-:W-:Y:S04]  /*f0f0*/  BSSY B1, `(.L_x_4994) ;  /* 0x0000004000017945 */ /* 0x000fe80003800000 */
[----:B---3--:R-:W-:Y:S05]  /*f100*/  @P2 BRA `(.L_x_4995) ;  /* 0x0000000000082947 */ /* 0x008fea0003800000 */
[----:B------:R-:W3:Y:S02]  /*f110*/  SYNCS.PHASECHK.TRANS64.TRYWAIT P2, [R21+URZ+0x28c50], R193 ;  /* 0x028c50c1150075a7 */ /* 0x000ee4000804017f */
[----:B---3--:R-:W-:Y:S05]  /*f120*/  @!P2 BRA `(.L_x_4996) ;  /* 0x000000d400c8a947 */ /* 0x008fea0003800000 */
.L_x_4995:
[----:B------:R-:W-:Y:S05]  /*f130*/  BSYNC B1 ;  /* 0x0000000000017941 */ /* 0x000fea0003800000 */
.L_x_4994:
[----:B------:R-:W-:Y:S01]  /*f140*/  IMAD R168, R18, 0x1000, R12 ;  /* 0x0000100012a87824 */ /* 0x000fe200078e020c */
[----:B------:R-:W-:Y:S01]  /*f150*/  WARPGROUP.ARRIVE ;  /* 0x00000000000079c5 */ /* 0x000fe20000000000 */
[----:B------:R-:W-:Y:S01]  /*f160*/  IMAD.MOV.U32 R169, RZ, RZ, 0x40000040 ;  /* 0x40000040ffa97424 */ /* 0x000fe200078e00ff */
[----:B------:R-:W-:Y:S01]  /*f170*/  ISETP.GT.AND P2, PT, R213, RZ, PT ;  /* 0x000000ffd500720c */ /* 0x000fe20003f44270 */
[----:B0123--:R-:W-:Y:S01]  /*f180*/  @!P1 VIADD R21, R21, 0x28c60 ;  /* 0x00028c6015159836 */ /* 0x00ffe20000000000 */
        /* <DEDUP_REMOVED lines=10> */
[----:B----4-:R-:W-:Y:S01]  /*f230*/  IMAD.MOV.U32 R153, RZ, RZ, 0x40000040 ;  /* 0x40000040ff997424 */ /* 0x010fe200078e00ff */
[----:B------:R-:W-:Y:S01]  /*f240*/  IADD3 R152, R168, 0x80, RZ ;  /* 0x00000080a8987810 */ /* 0x000fe20007ffe0ff */
[----:B------:R-:W-:-:S03]  /*f250*/  WARPGROUP.ARRIVE ;  /* 0x00000000000079c5 */ /* 0x000fc60000000000 */
        /* <DEDUP_REMOVED lines=29> */
.L_x_4986:
[----:B------:R-:W-:Y:S05]  /*f430*/  BSYNC B0 ;  /* 0x0000000000007941 */ /* 0x000fea0003800000 */
.L_x_4985:
[----:B------:R-:W2:Y:S01]  /*f440*/  SHFL.BFLY PT, R5, R0, 0x2, 0x1f ;  /* 0x0c401f0000057f89 */ /* 0x000ea200000e0000 */
[----:B------:R-:W-:Y:S01]  /*f450*/  VIADD R180, R18, 0x1 ;  /* 0x0000000112b47836 */ /* 0x000fe20000000000 */
[----:B------:R-:W-:Y:S01]  /*f460*/  IADD3 R212, R212, 0x1, RZ ;  /* 0x00000001d4d47810 */ /* 0x000fe20007ffe0ff */
[----:B-1----:R-:W-:Y:S01]  /*f470*/  IMAD.MOV.U32 R21, RZ, RZ, -0x800000 ;  /* 0xff800000ff157424 */ /* 0x002fe200078e00ff */
[----:B------:R-:W1:Y:S01]  /*f480*/  SHFL.BFLY PT, R6, R3, 0x2, 0x1f ;  /* 0x0c401f0003067f89 */ /* 0x000e6200000e0000 */
[----:B------:R-:W-:Y:S08]  /*f490*/  BAR.ARV 0x8, 0x100 ;  /* 0x0204000000007b1d */ /* 0x000ff00000002000 */
[----:B------:R-:W-:Y:S01]  /*f4a0*/  BAR.SYNC.DEFER_BLOCKING 0xf, 0x100 ;  /* 0x03c4000000007b1d */ /* 0x000fe20000010000 */
[----:B------:R-:W-:Y:S01]  /*f4b0*/  ISETP.NE.AND P1, PT, R180, 0x2, PT ;  /* 0x00000002b400780c */ /* 0x000fe20003f25270 */
[----:B--2---:R-:W-:Y:S01]  /*f4c0*/  FADD.FTZ R5, R5, R0 ;  /* 0x0000000005057221 */ /* 0x004fe20000010000 */
[----:B-1----:R-:W-:-:S04]  /*f4d0*/  FADD.FTZ R6, R6, R3 ;  /* 0x0000000306067221 */ /* 0x002fc80000010000 */
[----:B------:R-:W1:Y:S01]  /*f4e0*/  SHFL.BFLY PT, R4, R5, 0x1, 0x1f ;  /* 0x0c201f0005047f89 */ /* 0x000e6200000e0000 */
[----:B------:R-:W-:-:S03]  /*f4f0*/  IMAD.MOV.U32 R3, RZ, RZ, RZ ;  /* 0x000000ffff037224 */ /* 0x000fc600078e00ff */
[----:B------:R-:W2:Y:S01]  /*f500*/  SHFL.BFLY PT, R7, R6, 0x1, 0x1f ;  /* 0x0c201f0006077f89 */ /* 0x000ea200000e0000 */
[----:B-1----:R-:W-:Y:S01]  /*f510*/  FADD.FTZ R8, R5, R4 ;  /* 0x0000000405087221 */ /* 0x002fe20000010000 */
[----:B------:R-:W-:Y:S02]  /*f520*/  IMAD.MOV R4, RZ, RZ, -R196 ;  /* 0x000000ffff047224 */ /* 0x000fe400078e0ac4 */
[----:B--2---:R-:W-:Y:S02]  /*f530*/  FADD.FTZ R0, R6, R7 ;  /* 0x0000000706007221 */ /* 0x004fe40000010000 */
[----:B------:R-:W-:Y:S02]  /*f540*/  FSETP.NE.FTZ.AND P2, PT, R8, RZ, PT ;  /* 0x000000ff0800720b */ /* 0x000fe40003f55000 */
[----:B------:R-:W-:Y:S01]  /*f550*/  ISETP.NE.AND P0, PT, R189, R4, PT ;  /* 0x00000004bd00720c */ /* 0x000fe20003f05270 */
[----:B------:R-:W-:Y:S01]  /*f560*/  IMAD.MOV.U32 R4, RZ, RZ, RZ ;  /* 0x000000ffff047224 */ /* 0x000fe200078e00ff */
[----:B------:R-:W-:-:S02]  /*f570*/  FSETP.NE.FTZ.AND P3, PT, R0, RZ, PT ;  /* 0x000000ff0000720b */ /* 0x000fc40003f75000 */
[----:B------:R-:W-:-:S04]  /*f580*/  SEL R6, RZ, 0x1, P1 ;  /* 0x00000001ff067807 */ /* 0x000fc80000800000 */
[----:B------:R-:W-:-:S03]  /*f590*/  LOP3.LUT R19, R19, R6, RZ, 0x3c, !PT ;  /* 0x0000000613137212 */ /* 0x000fc600078e3cff */
[----:B------:R-:W1:Y:S02]  /*f5a0*/  @P2 MUFU.RCP R3, R8 ;  /* 0x0000000800032308 */ /* 0x000e640000001000 */
[----:B------:R-:W-:-:S04]  /*f5b0*/  @!P0 IMAD R5, R18, 0x40, R190 ;  /* 0x0000004012058824 */ /* 0x000fc800078e02be */
[----:B------:R-:W-:Y:S02]  /*f5c0*/  @!P0 IMAD R5, R5, 0x4, R2 ;  /* 0x0000000405058824 */ /* 0x000fe400078e0202 */
[C---:B------:R-:W-:Y:S01]  /*f5d0*/  @P2 FMUL.FTZ R2, R14.reuse, 0.69314718246459960938 ;  /* 0x3f3172180e022820 */ /* 0x040fe20000410000 */
[----:B------:R-:W2:Y:S01]  /*f5e0*/  @P3 MUFU.RCP R4, R0 ;  /* 0x0000000000043308 */ /* 0x000ea20000001000 */
[----:B------:R-:W-:-:S07]  /*f5f0*/  @P3 FMUL.FTZ R14, R14, 0.69314718246459960938 ;  /* 0x3f3172180e0e3820 */ /* 0x000fce0000410000 */
[----:B------:R-:W3:Y:S01]  /*f600*/  @P2 MUFU.LG2 R18, R8 ;  /* 0x0000000800122308 */ /* 0x000ee20000000c00 */
[-C--:B-1----:R-:W-:Y:S01]  /*f610*/  FMUL.FTZ R179, R24, R3.reuse ;  /* 0x0000000318b37220 */ /* 0x082fe20000410000 */
[----:B------:R1:W-:Y:S01]  /*f620*/  @!P0 STS [R5+0x28800], R3 ;  /* 0x0288000305008388 */ /* 0x0003e20000000800 */
[-C--:B------:R-:W-:Y:S01]  /*f630*/  FMUL.FTZ R177, R25, R3.reuse ;  /* 0x0000000319b17220 */ /* 0x080fe20000410000 */
[-C--:B------:R-:W-:Y:S01]  /*f640*/  FMUL.FTZ R178, R28, R3.reuse ;  /* 0x000000031cb27220 */ /* 0x080fe20000410000 */
[-C--:B------:R-:W-:Y:S01]  /*f650*/  FMUL.FTZ R176, R32, R3.reuse ;  /* 0x0000000320b07220 */ /* 0x080fe20000410000 */
[-C--:B------:R-:W-:Y:S01]  /*f660*/  FMUL.FTZ R175, R36, R3.reuse ;  /* 0x0000000324af7220 */ /* 0x080fe20000410000 */
[-C--:B------:R-:W-:Y:S01]  /*f670*/  FMUL.FTZ R174, R40, R3.reuse ;  /* 0x0000000328ae7220 */ /* 0x080fe20000410000 */
[----:B------:R4:W5:Y:S01]  /*f680*/  @P3 MUFU.LG2 R24, R0 ;  /* 0x0000000000183308 */ /* 0x0009620000000c00 */
        /* <DEDUP_REMOVED lines=8> */
[-C--:B----4-:R-:W-:Y:S01]  /*f710*/  FMUL.FTZ R0, R27, R4.reuse ;  /* 0x000000041b007220 */ /* 0x090fe20000410000 */
[----:B---3--:R-:W-:Y:S01]  /*f720*/  @P2 FMUL.FTZ R25, R18, 0.69314718246459960938 ;  /* 0x3f31721812192820 */ /* 0x008fe20000410000 */
        /* <DEDUP_REMOVED lines=52> */
[----:B------:R-:W-:Y:S01]  /*fa70*/  FMUL.FTZ R13, R66, R4 ;  /* 0x00000004420d7220 */ /* 0x000fe20000410000 */
[----:B-1----:R-:W-:-:S02]  /*fa80*/  IMAD.MOV.U32 R3, RZ, RZ, -0x800000 ;  /* 0xff800000ff037424 */ /* 0x002fc400078e00ff */
[-C--:B------:R-:W-:Y:S01]  /*fa90*/  FMUL.FTZ R33, R42, R4.reuse ;  /* 0x000000042a217220 */ /* 0x080fe20000410000 */
[-C--:B------:R-:W-:Y:S01]  /*faa0*/  FMUL.FTZ R9, R58, R4.reuse ;  /* 0x000000043a097220 */ /* 0x080fe20000410000 */
[-C--:B------:R-:W-:Y:S01]  /*fab0*/  FMUL.FTZ R11, R62, R4.reuse ;  /* 0x000000043e0b7220 */ /* 0x080fe20000410000 */
[-C--:B------:R-:W-:Y:S01]  /*fac0*/  FMUL.FTZ R66, R115, R4.reuse ;  /* 0x0000000473427220 */ /* 0x080fe20000410000 */
[----:B------:R-:W-:Y:S01]  /*fad0*/  PLOP3.LUT P0, PT, PT, PT, PT, 0x8, 0x0 ;  /* 0x000000000000781c */ /* 0x000fe20003f0e170 */
        /* <DEDUP_REMOVED lines=60> */
[----:B------:R-:W-:Y:S01]  /*fea0*/  SEL R18, R180, RZ, P1 ;  /* 0x000000ffb4127207 */ /* 0x000fe20000800000 */
[----:B------:R-:W-:Y:S06]  /*feb0*/  BAR.ARV 0xe, 0x100 ;  /* 0x0384000000007b1d */ /* 0x000fec0000002000 */
.L_x_4915:
[----:B------:R-:W-:Y:S05]  /*fec0*/  BSYNC B7 ;  /* 0x0000000000077941 */ /* 0x000fea0003800000 */
.L_x_4913:
[----:B------:R-:W1:Y:S08]  /*fed0*/  S2UR UR5, SR_CgaCtaId ;  /* 0x00000000000579c3 */ /* 0x000e700000008800 */
[----:B------:R-:W-:Y:S06]  /*fee0*/  BAR.SYNC.DEFER_BLOCKING 0x5, 0x180 ;  /* 0x0146000000007b1d */ /* 0x000fec0000010000 */
[----:B------:R-:W-:Y:S01]  /*fef0*/  UMOV UR4, 0x400 ;  /* 0x0000040000047882 */ /* 0x000fe20000000000 */
[----:B------:R-:W-:Y:S01]  /*ff00*/  BSSY B0, `(.L_x_4998) ;  /* 0x00002e1000007945 */ /* 0x000fe20003800000 */
[----:B-1----:R-:W-:-:S06]  /*ff10*/  ULEA UR4, UR5, UR4, 0x18 ;  /* 0x0000000405047291 */ /* 0x002fcc000f8ec03f */
[----:B------:R-:W-:-:S05]  /*ff20*/  IMAD.U32 R2, RZ, RZ, UR4 ;  /* 0x00000004ff027e24 */ /* 0x000fca000f8e00ff */
[----:B------:R1:W2:Y:S01]  /*ff30*/  LDS.128 R24, [R2+0x28cd0] ;  /* 0x028cd00002187984 */ /* 0x0002a20000000c00 */
[----:B------:R-:W-:Y:S06]  /*ff40*/  BAR.ARV 0x4, 0x180 ;  /* 0x0106000000007b1d */ /* 0x000fec0000002000 */
[----:B------:R-:W-:Y:S05]  /*ff50*/  @P0 BRA `(.L_x_4999) ;  /* 0x0000002000040947 */ /* 0x000fea0003800000 */
[----:B------:R-:W3:Y:S01]  /*ff60*/  S2R R15, SR_SWINHI ;  /* 0x00000000000f7919 */ /* 0x000ee20000002f00 */
[----:B------:R-:W-:Y:S01]  /*ff70*/  F2FP.F16.F32.PACK_AB R7, R31, R7 ;  /* 0x000000071f07723e */ /* 0x000fe200000000ff */
[----:B------:R-:W-:Y:S01]  /*ff80*/  ULDC.64 UR4, c[0x0][0xc00] ;  /* 0x0003000000047ab9 */ /* 0x000fe20000000a00 */
[----:B------:R-:W-:Y:S01]  /*ff90*/  F2FP.F16.F32.PACK_AB R5, R0, R5 ;  /* 0x000000050005723e */ /* 0x000fe200000000ff */
[----:B--2---:R-:W-:Y:S01]  /*ffa0*/  IMAD.MOV.U32 R24, RZ, RZ, RZ ;  /* 0x000000ffff187224 */ /* 0x004fe200078e00ff */
        /* <DEDUP_REMOVED lines=15> */
[----:B---3--:R-:W-:-:S02]  /*100a0*/  MOV R45, R15 ;  /* 0x0000000f002d7202 */ /* 0x008fc40000000f00 */
[----:B------:R-:W-:Y:S02]  /*100b0*/  F2FP.F16.F32.PACK_AB R37, R91, R37 ;  /* 0x000000255b25723e */ /* 0x000fe400000000ff */
[----:B------:R-:W-:Y:S01]  /*100c0*/  F2FP.F16.F32.PACK_AB R41, R42, R41 ;  /* 0x000000292a29723e */ /* 0x000fe200000000ff */
[----:B------:R-:W-:Y:S01]  /*100d0*/  IMAD.WIDE R48, R233, 0x2, R44 ;  /* 0x00000002e9307825 */ /* 0x000fe200078e022c */
[----:B------:R-:W-:Y:S02]  /*100e0*/  F2FP.F16.F32.PACK_AB R42, R101, R100 ;  /* 0x00000064652a723e */ /* 0x000fe400000000ff */
[----:B------:R-:W-:Y:S02]  /*100f0*/  F2FP.F16.F32.PACK_AB R43, R103, R102 ;  /* 0x00000066672b723e */ /* 0x000fe400000000ff */
[C---:B------:R-:W-:Y:S02]  /*10100*/  IADD3 R57, P0, R48.reuse, 0x40, RZ ;  /* 0x0000004030397810 */ /* 0x040fe40007f1e0ff */
[----:B------:R-:W-:-:S02]  /*10110*/  IADD3 R53, P1, R48, 0x20, RZ ;  /* 0x0000002030357810 */ /* 0x000fc40007f3e0ff */
[----:B------:R-:W-:Y:S02]  /*10120*/  IADD3 R61, P4, R48, 0x60, RZ ;  /* 0x00000060303d7810 */ /* 0x000fe40007f9e0ff */
[----:B------:R-:W-:Y:S02]  /*10130*/  LOP3.LUT R56, R57, 0x380, RZ, 0xc0, !PT ;  /* 0x0000038039387812 */ /* 0x000fe400078ec0ff */
[----:B------:R-:W-:Y:S02]  /*10140*/  LOP3.LUT R52, R53, 0x380, RZ, 0xc0, !PT ;  /* 0x0000038035347812 */ /* 0x000fe400078ec0ff */
[----:B------:R-:W-:Y:S02]  /*10150*/  LOP3.LUT R60, R61, 0x380, RZ, 0xc0, !PT ;  /* 0x000003803d3c7812 */ /* 0x000fe400078ec0ff */
[----:B------:R-:W-:Y:S02]  /*10160*/  SHF.R.U64 R56, R56, 0x3, RZ ;  /* 0x0000000338387819 */ /* 0x000fe400000012ff */
[----:B------:R-:W-:-:S02]  /*10170*/  SHF.R.U64 R52, R52, 0x3, RZ ;  /* 0x0000000334347819 */ /* 0x000fc400000012ff */
[----:B------:R-:W-:Y:S02]  /*10180*/  SHF.R.U64 R60, R60, 0x3, RZ ;  /* 0x000000033c3c7819 */ /* 0x000fe400000012ff */
[----:B------:R-:W-:Y:S01]  /*10190*/  LOP3.LUT R56, R56, R57, RZ, 0x3c, !PT ;  /* 0x0000003938387212 */ /* 0x000fe200078e3cff */
[--C-:B------:R-:W-:Y:S01]  /*101a0*/  IMAD.X R57, RZ, RZ, R49.reuse, P0 ;  /* 0x000000ffff397224 */ /* 0x100fe200000e0631 */
[----:B------:R-:W-:Y:S01]  /*101b0*/  LOP3.LUT R52, R52, R53, RZ, 0x3c, !PT ;  /* 0x0000003534347212 */ /* 0x000fe200078e3cff */
[--C-:B------:R-:W-:Y:S01]  /*101c0*/  IMAD.X R53, RZ, RZ, R49.reuse, P1 ;  /* 0x000000ffff357224 */ /* 0x100fe200008e0631 */
[----:B------:R-:W-:Y:S02]  /*101d0*/  IADD3 R77, P2, R48, 0x2060, RZ ;  /* 0x00002060304d7810 */ /* 0x000fe40007f5e0ff */
[----:B------:R-:W-:Y:S01]  /*101e0*/  LOP3.LUT R60, R60, R61, RZ, 0x3c, !PT ;  /* 0x0000003d3c3c7212 */ /* 0x000fe200078e3cff */
[----:B------:R-:W-:Y:S01]  /*101f0*/  IMAD.X R61, RZ, RZ, R49, P4 ;  /* 0x000000ffff3d7224 */ /* 0x000fe200020e0631 */
[----:B------:R-:W-:-:S02]  /*10200*/  IADD3 R15, P0, R48, 0x4020, RZ ;  /* 0x00004020300f7810 */ /* 0x000fc40007f1e0ff */
[C---:B------:R-:W-:Y:S02]  /*10210*/  IADD3 R81, P1, R48.reuse, 0x4000, RZ ;  /* 0x0000400030517810 */ /* 0x040fe40007f3e0ff */
[C---:B------:R-:W-:Y:S01]  /*10220*/  IADD3 R85, P4, R48.reuse, 0x4040, RZ ;  /* 0x0000404030557810 */ /* 0x040fe20007f9e0ff */
[----:B------:R-:W-:Y:S01]  /*10230*/  IMAD.X R31, RZ, RZ, R49, P0 ;  /* 0x000000ffff1f7224 */ /* 0x000fe200000e0631 */
[----:B------:R-:W-:Y:S02]  /*10240*/  LOP3.LUT R76, R77, 0x380, RZ, 0xc0, !PT ;  /* 0x000003804d4c7812 */ /* 0x000fe400078ec0ff */
[----:B-----5:R-:W-:Y:S02]  /*10250*/  LOP3.LUT R30, R15, 0x380, RZ, 0xc0, !PT ;  /* 0x000003800f1e7812 */ /* 0x020fe400078ec0ff */
[----:B------:R-:W-:Y:S02]  /*10260*/  LOP3.LUT R80, R81, 0x380, RZ, 0xc0, !PT ;  /* 0x0000038051507812 */ /* 0x000fe400078ec0ff */
[----:B------:R-:W-:-:S02]  /*10270*/  IADD3 R65, P3, R48, 0x2000, RZ ;  /* 0x0000200030417810 */ /* 0x000fc40007f7e0ff */
[----:B------:R-:W-:Y:S02]  /*10280*/  LOP3.LUT R84, R85, 0x380, RZ, 0xc0, !PT ;  /* 0x0000038055547812 */ /* 0x000fe400078ec0ff */
[----:B------:R-:W-:Y:S02]  /*10290*/  IADD3 R69, P6, R48, 0x2020, RZ ;  /* 0x0000202030457810 */ /* 0x000fe40007fde0ff */
[----:B------:R-:W-:Y:S02]  /*102a0*/  SHF.R.U64 R76, R76, 0x3, RZ ;  /* 0x000000034c4c7819 */ /* 0x000fe400000012ff */
[----:B------:R-:W-:Y:S02]  /*102b0*/  IADD3 R73, P5, R48, 0x2040, RZ ;  /* 0x0000204030497810 */ /* 0x000fe40007fbe0ff */
[----:B------:R-:W-:Y:S02]  /*102c0*/  SHF.R.U64 R30, R30, 0x3, RZ ;  /* 0x000000031e1e7819 */ /* 0x000fe400000012ff */
[----:B------:R-:W-:-:S02]  /*102d0*/  SHF.R.U64 R80, R80, 0x3, RZ ;  /* 0x0000000350507819 */ /* 0x000fc400000012ff */
[----:B------:R-:W-:Y:S02]  /*102e0*/  LOP3.LUT R64, R65, 0x380, RZ, 0xc0, !PT ;  /* 0x0000038041407812 */ /* 0x000fe400078ec0ff */
[----:B------:R-:W-:Y:S02]  /*102f0*/  SHF.R.U64 R84, R84, 0x3, RZ ;  /* 0x0000000354547819 */ /* 0x000fe400000012ff */
[----:B------:R-:W-:Y:S02]  /*10300*/  LOP3.LUT R107, R48, 0x380, RZ, 0xc0, !PT ;  /* 0x00000380306b7812 */ /* 0x000fe400078ec0ff */
[----:B------:R-:W-:Y:S02]  /*10310*/  LOP3.LUT R68, R69, 0x380, RZ, 0xc0, !PT ;  /* 0x0000038045447812 */ /* 0x000fe400078ec0ff */
[----:B------:R-:W-:Y:S01]  /*10320*/  LOP3.LUT R76, R76, R77, RZ, 0x3c, !PT ;  /* 0x0000004d4c4c7212 */ /* 0x000fe200078e3cff */
[----:B------:R-:W-:Y:S01]  /*10330*/  IMAD.X R77, RZ, RZ, R49, P2 ;  /* 0x000000ffff4d7224 */ /* 0x000fe200010e0631 */
[----:B------:R-:W-:-:S02]  /*10340*/  LOP3.LUT R72, R73, 0x380, RZ, 0xc0, !PT ;  /* 0x0000038049487812 */ /* 0x000fc400078ec0ff */
[----:B------:R-:W-:Y:S02]  /*10350*/  LOP3.LUT R30, R30, R15, RZ, 0x3c, !PT ;  /* 0x0000000f1e1e7212 */ /* 0x000fe400078e3cff */
[----:B------:R-:W-:Y:S01]  /*10360*/  LOP3.LUT R80, R80, R81, RZ, 0x3c, !PT ;  /* 0x0000005150507212 */ /* 0x000fe200078e3cff */
[----:B------:R-:W-:Y:S01]  /*10370*/  IMAD.X R81, RZ, RZ, R49, P1 ;  /* 0x000000ffff517224 */ /* 0x000fe200008e0631 */
[----:B------:R-:W-:Y:S02]  /*10380*/  IADD3 R15, P2, R48, 0x6040, RZ ;  /* 0x00006040300f7810 */ /* 0x000fe40007f5e0ff */
[----:B------:R-:W-:Y:S02]  /*10390*/  SHF.R.U64 R64, R64, 0x3, RZ ;  /* 0x0000000340407819 */ /* 0x000fe400000012ff */
[----:B------:R-:W-:Y:S02]  /*103a0*/  LOP3.LUT R84, R84, R85, RZ, 0x3c, !PT ;  /* 0x0000005554547212 */ /* 0x000fe400078e3cff */
[----:B------:R-:W-:-:S02]  /*103b0*/  SHF.R.U64 R107, R107, 0x3, RZ ;  /* 0x000000036b6b7819 */ /* 0x000fc400000012ff */
[----:B------:R-:W-:Y:S02]  /*103c0*/  SHF.R.U64 R68, R68, 0x3, RZ ;  /* 0x0000000344447819 */ /* 0x000fe400000012ff */
[----:B------:R-:W-:Y:S02]  /*103d0*/  IADD3 R85, P1, R48, 0x6060, RZ ;  /* 0x0000606030557810 */ /* 0x000fe40007f3e0ff */
[----:B------:R-:W-:Y:S02]  /*103e0*/  SHF.R.U64 R72, R72, 0x3, RZ ;  /* 0x0000000348487819 */ /* 0x000fe400000012ff */
[----:B------:R-:W-:Y:S02]  /*103f0*/  LOP3.LUT R14, R15, 0x380, RZ, 0xc0, !PT ;  /* 0x000003800f0e7812 */ /* 0x000fe400078ec0ff */
[----:B------:R-:W-:Y:S01]  /*10400*/  LOP3.LUT R64, R64, R65, RZ, 0x3c, !PT ;  /* 0x0000004140407212 */ /* 0x000fe200078e3cff */
[--C-:B------:R-:W-:Y:S01]  /*10410*/  IMAD.X R65, RZ, RZ, R49.reuse, P3 ;  /* 0x000000ffff417224 */ /* 0x100fe200018e0631 */
[----:B------:R-:W-:Y:S01]  /*10420*/  LOP3.LUT R106, R107, R48, RZ, 0x3c, !PT ;  /* 0x000000306b6a7212 */ /* 0x000fe200078e3cff */
[--C-:B------:R-:W-:Y:S01]  /*10430*/  IMAD.MOV.U32 R107, RZ, RZ, R49.reuse ;  /* 0x000000ffff6b7224 */ /* 0x100fe200078e0031 */
[----:B------:R-:W-:Y:S01]  /*10440*/  LOP3.LUT R68, R68, R69, RZ, 0x3c, !PT ;  /* 0x0000004544447212 */ /* 0x000fe200078e3cff */
[----:B------:R-:W-:Y:S01]  /*10450*/  IMAD.X R69, RZ, RZ, R49, P6 ;  /* 0x000000ffff457224 */ /* 0x000fe200030e0631 */
[----:B------:R-:W-:-:S02]  /*10460*/  LOP3.LUT R4, R85, 0x380, RZ, 0xc0, !PT ;  /* 0x0000038055047812 */ /* 0x000fc400078ec0ff */
[----:B------:R-:W-:Y:S01]  /*10470*/  LOP3.LUT R72, R72, R73, RZ, 0x3c, !PT ;  /* 0x0000004948487212 */ /* 0x000fe200078e3cff */
[----:B------:R-:W-:Y:S01]  /*10480*/  IMAD.X R73, RZ, RZ, R49, P5 ;  /* 0x000000ffff497224 */ /* 0x000fe200028e0631 */
[C---:B------:R-:W-:Y:S02]  /*10490*/  IADD3 R89, P3, R48.reuse, 0x4060, RZ ;  /* 0x0000406030597810 */ /* 0x040fe40007f7e0ff */
[----:B------:R-:W-:Y:S02]  /*104a0*/  IADD3 R93, P6, R48, 0x6000, RZ ;  /* 0x00006000305d7810 */ /* 0x000fe40007fde0ff */
[----:B------:R-:W-:Y:S02]  /*104b0*/  SHF.R.U64 R14, R14, 0x3, RZ ;  /* 0x000000030e0e7819 */ /* 0x000fe400000012ff */
[----:B------:R-:W-:Y:S02]  /*104c0*/  IADD3 R99, P5, R48, 0x6020, RZ ;  /* 0x0000602030637810 */ /* 0x000fe40007fbe0ff */
[----:B------:R-:W-:-:S02]  /*104d0*/  SHF.R.U64 R48, R4, 0x3, RZ ;  /* 0x0000000304307819 */ /* 0x000fc400000012ff */
[----:B------:R-:W-:Y:S02]  /*104e0*/  LOP3.LUT R88, R89, 0x380, RZ, 0xc0, !PT ;  /* 0x0000038059587812 */ /* 0x000fe400078ec0ff */
[----:B------:R-:W-:Y:S02]  /*104f0*/  MOV R106, R106 ;  /* 0x0000006a006a7202 */ /* 0x000fe40000000f00 */
[----:B------:R-:W-:Y:S01]  /*10500*/  F2FP.F16.F32.PACK_AB R4, R177, R179 ;  /* 0x000000b3b104723e */ /* 0x000fe200000000ff */
[----:B------:R-:W-:Y:S01]  /*10510*/  BAR.SYNC.DEFER_BLOCKING 0x1, 0x100 ;  /* 0x0044000000007b1d */ /* 0x000fe20000010000 */
[----:B------:R-:W-:Y:S02]  /*10520*/  LOP3.LUT R92, R93, 0x380, RZ, 0xc0, !PT ;  /* 0x000003805d5c7812 */ /* 0x000fe400078ec0ff */
[----:B------:R-:W-:Y:S01]  /*10530*/  LOP3.LUT R14, R14, R15, RZ, 0x3c, !PT ;  /* 0x0000000f0e0e7212 */ /* 0x000fe200078e3cff */
[----:B------:R-:W-:Y:S01]  /*10540*/  IMAD.X R15, RZ, RZ, R49, P2 ;  /* 0x000000ffff0f7224 */ /* 0x000fe200010e0631 */
[----:B------:R-:W-:-:S02]  /*10550*/  LOP3.LUT R98, R99, 0x380, RZ, 0xc0, !PT ;  /* 0x0000038063627812 */ /* 0x000fc400078ec0ff */
[----:B------:R-:W-:Y:S02]  /*10560*/  MOV R0, R30 ;  /* 0x0000001e00007202 */ /* 0x000fe40000000f00 */
[----:B------:R-:W-:Y:S02]  /*10570*/  MOV R52, R52 ;  /* 0x0000003400347202 */ /* 0x000fe40000000f00 */
[----:B------:R-:W-:Y:S02]  /*10580*/  F2FP.F16.F32.PACK_AB R30, R173, R175 ;  /* 0x000000afad1e723e */ /* 0x000fe400000000ff */
[----:B------:R-:W-:Y:S02]  /*10590*/  F2FP.F16.F32.PACK_AB R31, R39, R38 ;  /* 0x00000026271f723e */ /* 0x000fe400000000ff */
[----:B------:R-:W-:Y:S02]  /*105a0*/  SHF.R.U64 R88, R88, 0x3, RZ ;  /* 0x0000000358587819 */ /* 0x000fe400000012ff */
[----:B------:R-:W-:-:S02]  /*105b0*/  MOV R56, R56 ;  /* 0x0000003800387202 */ /* 0x000fc40000000f00 */
[----:B------:R-:W-:Y:S02]  /*105c0*/  SHF.R.U64 R92, R92, 0x3, RZ ;  /* 0x000000035c5c7819 */ /* 0x000fe400000012ff */
[----:B------:R-:W-:Y:S02]  /*105d0*/  SHF.R.U64 R98, R98, 0x3, RZ ;  /* 0x0000000362627819 */ /* 0x000fe400000012ff */
[----:B------:R-:W-:Y:S01]  /*105e0*/  MOV R60, R60 ;  /* 0x0000003c003c7202 */ /* 0x000fe20000000f00 */
[----:B------:R2:W-:Y:S01]  /*105f0*/  STSM.16.M88.4 [R106], R4 ;  /* 0x000000046a007844 */ /* 0x0005e20000000200 */
[----:B------:R-:W-:Y:S01]  /*10600*/  LOP3.LUT R48, R48, R85, RZ, 0x3c, !PT ;  /* 0x0000005530307212 */ /* 0x000fe200078e3cff */
[----:B------:R-:W-:Y:S01]  /*10610*/  IMAD.X R85, RZ, RZ, R49, P4 ;  /* 0x000000ffff557224 */ /* 0x000fe200020e0631 */
[----:B------:R-:W-:Y:S01]  /*10620*/  MOV R64, R64 ;  /* 0x0000004000407202 */ /* 0x000fe20000000f00 */
[----:B------:R3:W-:Y:S01]  /*10630*/  STSM.16.M88.4 [R52], R28 ;  /* 0x0000001c34007844 */ /* 0x0007e20000000200 */
[----:B------:R-:W-:-:S02]  /*10640*/  MOV R20, R14 ;  /* 0x0000000e00147202 */ /* 0x000fc40000000f00 */
[----:B------:R-:W-:Y:S01]  /*10650*/  LOP3.LUT R88, R88, R89, RZ, 0x3c, !PT ;  /* 0x0000005958587212 */ /* 0x000fe200078e3cff */
[--C-:B------:R-:W-:Y:S01]  /*10660*/  IMAD.X R89, RZ, RZ, R49.reuse, P3 ;  /* 0x000000ffff597224 */ /* 0x100fe200018e0631 */
[----:B------:R-:W-:Y:S01]  /*10670*/  MOV R68, R68 ;  /* 0x0000004400447202 */ /* 0x000fe20000000f00 */
[----:B------:R4:W-:Y:S01]  /*10680*/  STSM.16.M88.4 [R56], R32 ;  /* 0x0000002038007844 */ /* 0x0009e20000000200 */
[----:B------:R-:W-:Y:S02]  /*10690*/  F2FP.F16.F32.PACK_AB R14, R161, R163 ;  /* 0x000000a3a10e723e */ /* 0x000fe400000000ff */
[----:B------:R-:W-:Y:S02]  /*106a0*/  F2FP.F16.F32.PACK_AB R15, R71, R70 ;  /* 0x00000046470f723e */ /* 0x000fe400000000ff */
[----:B------:R-:W-:Y:S01]  /*106b0*/  LOP3.LUT R92, R92, R93, RZ, 0x3c, !PT ;  /* 0x0000005d5c5c7212 */ /* 0x000fe200078e3cff */
[----:B------:R-:W-:Y:S01]  /*106c0*/  IMAD.X R93, RZ, RZ, R49, P6 ;  /* 0x000000ffff5d7224 */ /* 0x000fe200030e0631 */
[----:B--2---:R-:W-:-:S02]  /*106d0*/  F2FP.F16.F32.PACK_AB R4, R168, R171 ;  /* 0x000000aba804723e */ /* 0x004fc400000000ff */
[----:B------:R-:W-:Y:S02]  /*106e0*/  F2FP.F16.F32.PACK_AB R5, R51, R50 ;  /* 0x000000323305723e */ /* 0x000fe400000000ff */
[----:B------:R-:W-:Y:S02]  /*106f0*/  F2FP.F16.F32.PACK_AB R6, R166, R169 ;  /* 0x000000a9a606723e */ /* 0x000fe400000000ff */
[----:B------:R-:W-:Y:S02]  /*10700*/  F2FP.F16.F32.PACK_AB R7, R55, R54 ;  /* 0x000000363707723e */ /* 0x000fe400000000ff */
[----:B------:R-:W-:Y:S02]  /*10710*/  MOV R72, R72 ;  /* 0x0000004800487202 */ /* 0x000fe40000000f00 */
[----:B---3--:R-:W-:Y:S01]  /*10720*/  F2FP.F16.F32.PACK_AB R28, R159, R162 ;  /* 0x000000a29f1c723e */ /* 0x008fe200000000ff */
[----:B------:R2:W-:Y:S01]  /*10730*/  STSM.16.M88.4 [R60], R4 ;  /* 0x000000043c007844 */ /* 0x0005e20000000200 */
[----:B------:R-:W-:-:S02]  /*10740*/  F2FP.F16.F32.PACK_AB R29, R75, R74 ;  /* 0x0000004a4b1d723e */ /* 0x000fc400000000ff */
[----:B------:R-:W-:Y:S01]  /*10750*/  F2FP.F16.F32.PACK_AB R30, R157, R160 ;  /* 0x000000a09d1e723e */ /* 0x000fe200000000ff */
[----:B------:R-:W-:Y:S01]  /*10760*/  STSM.16.M88.4 [R64], R8 ;  /* 0x0000000840007844 */ /* 0x000fe20000000200 */
[----:B------:R-:W-:Y:S02]  /*10770*/  F2FP.F16.F32.PACK_AB R31, R79, R78 ;  /* 0x0000004e4f1f723e */ /* 0x000fe400000000ff */
[----:B------:R-:W-:Y:S01]  /*10780*/  LOP3.LUT R98, R98, R99, RZ, 0x3c, !PT ;  /* 0x0000006362627212 */ /* 0x000fe200078e3cff */
[--C-:B------:R-:W-:Y:S01]  /*10790*/  IMAD.X R99, RZ, RZ, R49.reuse, P5 ;  /* 0x000000ffff637224 */ /* 0x100fe200028e0631 */
[----:B------:R-:W-:Y:S01]  /*107a0*/  MOV R76, R76 ;  /* 0x0000004c004c7202 */ /* 0x000fe20000000f00 */
[----:B------:R-:W-:Y:S01]  /*107b0*/  IMAD.X R49, RZ, RZ, R49, P1 ;  /* 0x000000ffff317224 */ /* 0x000fe200008e0631 */
[----:B----4-:R-:W-:Y:S01]  /*107c0*/  F2FP.F16.F32.PACK_AB R32, R155, R158 ;  /* 0x0000009e9b20723e */ /* 0x010fe200000000ff */
[----:B------:R-:W-:Y:S01]  /*107d0*/  STSM.16.M88.4 [R68], R12 ;  /* 0x0000000c44007844 */ /* 0x000fe20000000200 */
[----:B------:R-:W-:-:S02]  /*107e0*/  F2FP.F16.F32.PACK_AB R33, R83, R82 ;  /* 0x000000525321723e */ /* 0x000fc400000000ff */
[----:B------:R-:W-:Y:S01]  /*107f0*/  F2FP.F16.F32.PACK_AB R34, R153, R156 ;  /* 0x0000009c9922723e */ /* 0x000fe200000000ff */
[----:B------:R-:W-:Y:S01]  /*10800*/  STSM.16.M88.4 [R72], R28 ;  /* 0x0000001c48007844 */ /* 0x000fe20000000200 */
[----:B------:R-:W-:Y:S02]  /*10810*/  F2FP.F16.F32.PACK_AB R35, R87, R86 ;  /* 0x000000565723723e */ /* 0x000fe400000000ff */
[----:B------:R-:W-:Y:S02]  /*10820*/  MOV R80, R80 ;  /* 0x0000005000507202 */ /* 0x000fe40000000f00 */
[----:B------:R-:W-:Y:S01]  /*10830*/  F2FP.F16.F32.PACK_AB R38, R40, R152 ;  /* 0x000000982826723e */ /* 0x000fe200000000ff */
[----:B------:R-:W-:Y:S01]  /*10840*/  STSM.16.M88.4 [R76], R32 ;  /* 0x000000204c007844 */ /* 0x000fe20000000200 */
[----:B------:R-:W-:Y:S02]  /*10850*/  F2FP.F16.F32.PACK_AB R39, R95, R94 ;  /* 0x0000005e5f27723e */ /* 0x000fe400000000ff */
[----:B------:R-:W-:-:S02]  /*10860*/  F2FP.F16.F32.PACK_AB R40, R97, R96 ;  /* 0x000000606128723e */ /* 0x000fc400000000ff */
[----:B------:R-:W-:Y:S01]  /*10870*/  F2FP.F16.F32.PACK_AB R104, R105, R104 ;  /* 0x000000686968723e */ /* 0x000fe200000000ff */
[----:B------:R-:W-:Y:S01]  /*10880*/  STSM.16.M88.4 [R80], R36 ;  /* 0x0000002450007844 */ /* 0x000fe20000000200 */
[----:B------:R-:W-:Y:S02]  /*10890*/  F2FP.F16.F32.PACK_AB R112, R113, R112 ;  /* 0x000000707170723e */ /* 0x000fe400000000ff */
[----:B------:R-:W-:Y:S01]  /*108a0*/  MOV R84, R84 ;  /* 0x0000005400547202 */ /* 0x000fe20000000f00 */
[----:B------:R3:W-:Y:S01]  /*108b0*/  STSM.16.M88.4 [R0], R40 ;  /* 0x0000002800007844 */ /* 0x0007e20000000200 */
        /* <DEDUP_REMOVED lines=12> */
[----:B------:R-:W-:Y:S02]  /*10980*/  MOV R92, R92 ;  /* 0x0000005c005c7202 */ /* 0x000fe40000000f00 */
[----:B------:R-:W-:Y:S02]  /*10990*/  F2FP.F16.F32.PACK_AB R122, R125, R124 ;  /* 0x0000007c7d7a723e */ /* 0x000fe400000000ff */
[----:B------:R-:W-:Y:S02]  /*109a0*/  F2FP.F16.F32.PACK_AB R123, R127, R126 ;  /* 0x0000007e7f7b723e */ /* 0x000fe400000000ff */
[----:B------:R-:W-:Y:S02]  /*109b0*/  F2FP.F16.F32.PACK_AB R129, R131, R130 ;  /* 0x000000828381723e */ /* 0x000fe400000000ff */
[----:B------:R-:W-:Y:S01]  /*109c0*/  F2FP.F16.F32.PACK_AB R136, R137, R136 ;  /* 0x000000888988723e */ /* 0x000fe200000000ff */
[----:B------:R-:W-:Y:S01]  /*109d0*/  STSM.16.M88.4 [R92], R120 ;  /* 0x000000785c007844 */ /* 0x000fe20000000200 */
[----:B------:R-:W-:-:S02]  /*109e0*/  ISETP.NE.U32.AND P0, PT, RZ, UR4, PT ;  /* 0x00000004ff007c0c */ /* 0x000fc4000bf05070 */
[----:B--2---:R-:W-:Y:S02]  /*109f0*/  IADD3 R6, P1, R204, UR4, RZ ;  /* 0x00000004cc067c10 */ /* 0x004fe4000ff3e0ff */
        /* <DEDUP_REMOVED lines=13> */
[----:B------:R-:W-:-:S02]  /*10ad0*/  ISETP.NE.AND.EX P0, PT, RZ, UR5, PT, P0 ;  /* 0x00000005ff007c0c */ /* 0x000fc4000bf05300 */
        /* <DEDUP_REMOVED lines=8> */
[----:B---3--:R-:W-:Y:S01]  /*10b60*/  IMAD.U32 R0, RZ, RZ, UR4 ;  /* 0x00000004ff007e24 */ /* 0x008fe2000f8e00ff */
[----:B------:R-:W-:Y:S01]  /*10b70*/  @P6 IADD3.X R205, R205, UR5, RZ, P4, !PT ;  /* 0x00000005cdcd6c10 */ /* 0x000fe2000a7fe4ff */
[----:B------:R3:W5:Y:S01]  /*10b80*/  @P0 LDG.E R24, desc[UR40][R6.64] ;  /* 0x0000002806180981 */ /* 0x000762000c1e1900 */
[----:B------:R-:W-:-:S03]  /*10b90*/  LEA R5, R216, R192, 0x6 ;  /* 0x000000c0d8057211 */ /* 0x000fc600078e30ff */
[----:B------:R3:W5:Y:S02]  /*10ba0*/  @P6 LDG.E R0, desc[UR40][R204.64] ;  /* 0x00000028cc006981 */ /* 0x000764000c1e1900 */
        /* <DEDUP_REMOVED lines=46> */
[----:B---3--:R-:W-:Y:S06]  /*10e90*/  @P6 BRA `(.L_x_5000) ;  /* 0x0000000000106947 */ /* 0x008fec0003800000 */
[----:B------:R-:W-:Y:S05]  /*10ea0*/  @!P0 BRA `(.L_x_5000) ;  /* 0x00000000000c8947 */ /* 0x000fea0003800000 */
[----:B------:R-:W2:Y:S04]  /*10eb0*/  LDG.E R11, desc[UR40][R6.64] ;  /* 0x00000028060b7981 */ /* 0x000ea8000c1e1900 */
[----:B-----5:R-:W2:Y:S02]  /*10ec0*/  LDG.E R0, desc[UR40][R6.64+0x4] ;  /* 0x0000042806007981 */ /* 0x020ea4000c1e1900 */
[----:B--2---:R-:W-:-:S07]  /*10ed0*/  IMAD.IADD R0, R0, 0x1, -R11 ;  /* 0x0000000100007824 */ /* 0x004fce00078e0a0b */
.L_x_5000:
[----:B------:R-:W2:Y:S01]  /*10ee0*/  SHFL.IDX PT, R6, R218, RZ, 0x1f ;  /* 0x00001fffda067589 */ /* 0x000ea200000e0000 */
        /* <DEDUP_REMOVED lines=19> */
[----:B--2---:R-:W-:-:S02]  /*11020*/  ISETP.NE.AND P5, PT, R6, RZ, PT ;  /* 0x000000ff0600720c */ /* 0x004fc40003fa5270 */
[----:B------:R-:W-:Y:S02]  /*11030*/  LOP3.LUT R7, R11, 0x380, RZ, 0xc0, !PT ;  /* 0x000003800b077812 */ /* 0x000fe400078ec0ff */
[----:B------:R-:W-:Y:S02]  /*11040*/  SHF.R.U64 R60, R60, 0x3, RZ ;  /* 0x000000033c3c7819 */ /* 0x000fe400000012ff */
[----:B------:R-:W-:Y:S02]  /*11050*/  SHF.R.U64 R64, R64, 0x3, RZ ;  /* 0x0000000340407819 */ /* 0x000fe400000012ff */
[----:B------:R-:W-:Y:S02]  /*11060*/  SHF.R.U64 R68, R68, 0x3, RZ ;  /* 0x0000000344447819 */ /* 0x000fe400000012ff */
[----:B------:R-:W-:Y:S02]  /*11070*/  SHF.R.U64 R72, R72, 0x3, RZ ;  /* 0x0000000348487819 */ /* 0x000fe400000012ff */
[----:B------:R-:W-:-:S02]  /*11080*/  LOP3.LUT R6, R15, R4, RZ, 0x3c, !PT ;  /* 0x000000040f067212 */ /* 0x000fc400078e3cff */
[----:B------:R-:W-:Y:S01]  /*11090*/  SHF.R.U64 R4, R7, 0x3, RZ ;  /* 0x0000000307047819 */ /* 0x000fe200000012ff */
[--C-:B------:R-:W-:Y:S01]  /*110a0*/  IMAD.MOV.U32 R7, RZ, RZ, R5.reuse ;  /* 0x000000ffff077224 */ /* 0x100fe200078e0005 */
        /* <DEDUP_REMOVED lines=14> */
[----:B------:R-:W2:Y:S01]  /*11190*/  LDC R35, c[0x0][0xbe8] ;  /* 0x0002fa00ff237b82 */ /* 0x000ea20000000800 */
[----:B------:R-:W-:Y:S01]  /*111a0*/  ULDC.64 UR4, c[0x0][0xb90] ;  /* 0x0002e40000047ab9 */ /* 0x000fe20000000a00 */
[----:B------:R-:W-:Y:S01]  /*111b0*/  IADD3 R20, R202, R195, RZ ;  /* 0x000000c3ca147210 */ /* 0x000fe20007ffe0ff */
[----:B------:R-:W-:Y:S02]  /*111c0*/  IMAD R10, R80, UR4, RZ ;  /* 0x00000004500a7c24 */ /* 0x000fe4000f8e02ff */
[----:B------:R-:W-:Y:S02]  /*111d0*/  IMAD.MOV.U32 R4, RZ, RZ, R24 ;  /* 0x000000ffff047224 */ /* 0x000fe400078e0018 */
[----:B------:R-:W-:Y:S02]  /*111e0*/  IMAD R15, R203, UR5, R10 ;  /* 0x00000005cb0f7c24 */ /* 0x000fe4000f8e020a */
[----:B------:R-:W-:Y:S02]  /*111f0*/  IMAD.MOV.U32 R5, RZ, RZ, R81 ;  /* 0x000000ffff057224 */ /* 0x000fe400078e0051 */
[----:B------:R-:W-:-:S02]  /*11200*/  IMAD.IADD R30, R190, 0x1, R195 ;  /* 0x00000001be1e7824 */ /* 0x000fc400078e02c3 */
[----:B------:R-:W-:Y:S01]  /*11210*/  IMAD.WIDE.U32 R4, R203, UR4, R4 ;  /* 0x00000004cb047c25 */ /* 0x000fe2000f8e0004 */
[----:B------:R-:W-:-:S03]  /*11220*/  ULDC.64 UR4, c[0x0][0xb98] ;  /* 0x0002e60000047ab9 */ /* 0x000fc60000000a00 */
[----:B------:R-:W-:Y:S02]  /*11230*/  IMAD.IADD R5, R5, 0x1, R15 ;  /* 0x0000000105057824 */ /* 0x000fe400078e020f */
[----:B------:R-:W-:Y:S01]  /*11240*/  IMAD.WIDE.U32 R4, R83, UR4, R4 ;  /* 0x0000000453047c25 */ /* 0x000fe2000f8e0004 */
[----:B--2---:R-:W-:-:S13]  /*11250*/  ISETP.NE.AND P0, PT, R35, 0x1, PT ;  /* 0x000000012300780c */ /* 0x004fda0003f05270 */
[----:B------:R-:W2:Y:S08]  /*11260*/  @P0 LDC R11, c[0x0][0xbec] ;  /* 0x0002fb00ff0b0b82 */ /* 0x000eb00000000800 */
[----:B------:R-:W3:Y:S01]  /*11270*/  @P0 LDC R31, c[0x0][0xbf0] ;  /* 0x0002fc00ff1f0b82 */ /* 0x000ee20000000800 */
[----:B--2---:R-:W-:-:S04]  /*11280*/  @P0 IMAD.HI.U32 R10, R20, R11, RZ ;  /* 0x0000000b140a0227 */ /* 0x004fc800078e00ff */
[----:B------:R-:W-:Y:S01]  /*11290*/  IMAD.MOV.U32 R11, RZ, RZ, R20 ;  /* 0x000000ffff0b7224 */ /* 0x000fe200078e0014 */
        /* <DEDUP_REMOVED lines=15> */
[----:B------:R-:W-:-:S03]  /*11390*/  ULDC.64 UR4, c[0x0][0xb50] ;  /* 0x0002d40000047ab9 */ /* 0x000fc60000000a00 */
[----:B------:R-:W-:Y:S01]  /*113a0*/  IMAD.IADD R5, R5, 0x1, R15 ;  /* 0x0000000105057824 */ /* 0x000fe200078e020f */
[----:B------:R-:W-:-:S04]  /*113b0*/  LEA R15, P0, R4, UR4, 0x2 ;  /* 0x00000004040f7c11 */ /* 0x000fc8000f8010ff */
[----:B------:R-:W-:Y:S01]  /*113c0*/  LEA.HI.X R20, R4, UR5, R5, 0x2, P0 ;  /* 0x0000000504147c11 */ /* 0x000fe200080f1405 */
[----:B------:R-:W-:Y:S01]  /*113d0*/  SHFL.IDX PT, R10, R15, 0x1, 0x1c1f ;  /* 0x003c1f000f0a7f89 */ /* 0x000fe200000e0000 */
[----:B------:R-:W-:Y:S01]  /*113e0*/  ISETP.NE.AND P0, PT, R189, R14, PT ;  /* 0x0000000ebd00720c */ /* 0x000fe20003f05270 */
[C---:B------:R-:W-:Y:S02]  /*113f0*/  VIADD R14, R30.reuse, 0x8 ;  /* 0x000000081e0e7836 */ /* 0x040fe40000000000 */
[----:B------:R-:W-:Y:S01]  /*11400*/  SHFL.IDX PT, R4, R15, RZ, 0x1c1f ;  /* 0x001c1fff0f047589 */ /* 0x000fe200000e0000 */
[-C--:B------:R-:W-:Y:S02]  /*11410*/  ISETP.GE.OR P1, PT, R30, R35.reuse, P0 ;  /* 0x000000231e00720c */ /* 0x080fe40000726670 */
[----:B------:R-:W-:Y:S01]  /*11420*/  ISETP.GE.OR P0, PT, R14, R35, P0 ;  /* 0x000000230e00720c */ /* 0x000fe20000706670 */
[----:B------:R-:W2:Y:S04]  /*11430*/  SHFL.IDX PT, R5, R20, RZ, 0x1c1f ;  /* 0x001c1fff14057589 */ /* 0x000ea800000e0000 */
[----:B------:R-:W3:Y:S06]  /*11440*/  SHFL.IDX PT, R11, R20, 0x1, 0x1c1f ;  /* 0x003c1f00140b7f89 */ /* 0x000eec00000e0000 */
[----:B--2---:R2:W-:Y:S04]  /*11450*/  @!P1 ST.E desc[UR40][R4.64], R21 ;  /* 0x0000001504009985 */ /* 0x0045e8000c101928 */
[----:B---3--:R2:W-:Y:S02]  /*11460*/  @!P0 ST.E desc[UR40][R10.64], R3 ;  /* 0x000000030a008985 */ /* 0x0085e4000c101928 */
.L_x_5001:
[----:B------:R-:W3:Y:S01]  /*11470*/  LDC R85, c[0x0][0xbe8] ;  /* 0x0002fa00ff557b82 */ /* 0x000ee20000000800 */
[----:B------:R-:W-:Y:S01]  /*11480*/  ULDC.64 UR4, c[0x0][0xaa0] ;  /* 0x0002a80000047ab9 */ /* 0x000fe20000000a00 */
[----:B--2---:R-:W5:Y:S01]  /*11490*/  LD.E.128 R4, desc[UR40][R6.64] ;  /* 0x0000002806047980 */ /* 0x004f62000c101d00 */
[----:B------:R-:W-:-:S03]  /*114a0*/  IMAD R3, R81, UR4, RZ ;  /* 0x0000000451037c24 */ /* 0x000fc6000f8e02ff */
[----:B------:R-:W5:Y:S02]  /*114b0*/  LD.E.128 R8, desc[UR40][R8.64] ;  /* 0x0000002808087980 */ /* 0x000f64000c101d00 */
[----:B------:R-:W2:Y:S02]  /*114c0*/  LDC R88, c[0x0][0xac8] ;  /* 0x0002b200ff587b82 */ /* 0x000ea40000000800 */
[----:B------:R-:W5:Y:S04]  /*114d0*/  LD.E.128 R12, desc[UR40][R12.64] ;  /* 0x000000280c0c7980 */ /* 0x000f68000c101d00 */
[----:B------:R-:W5:Y:S04]  /*114e0*/  LD.E.128 R28, desc[UR40][R28.64] ;  /* 0x000000281c1c7980 */ /* 0x000f68000c101d00 */
[----:B------:R-:W5:Y:S04]  /*114f0*/  LD.E.128 R32, desc[UR40][R32.64] ;  /* 0x0000002820207980 */ /* 0x000f68000c101d00 */
[----:B------:R-:W5:Y:S01]  /*11500*/  LD.E.128 R36, desc[UR40][R36.64] ;  /* 0x0000002824247980 */ /* 0x000f62000c101d00 */
[----:B---3--:R-:W-:Y:S01]  /*11510*/  ISETP.NE.AND P1, PT, R85, 0x1, PT ;  /* 0x000000015500780c */ /* 0x008fe20003f25270 */
[----:B------:R-:W-:-:S02]  /*11520*/  IMAD R3, R24, UR5, R3 ;  /* 0x0000000518037c24 */ /* 0x000fc4000f8e0203 */
[----:B------:R-:W5:Y:S01]  /*11530*/  LD.E.128 R40, desc[UR40][R40.64] ;  /* 0x0000002828287980 */ /* 0x000f62000c101d00 */
[----:B------:R-:W-:Y:S01]  /*11540*/  IMAD.WIDE.U32 R20, R24, UR4, RZ ;  /* 0x0000000418147c25 */ /* 0x000fe2000f8e00ff */
[----:B------:R-:W-:Y:S02]  /*11550*/  ULDC.64 UR4, c[0x0][0xae8] ;  /* 0x0002ba0000047ab9 */ /* 0x000fe40000000a00 */
[----:B------:R-:W5:Y:S04]  /*11560*/  LD.E.128 R44, desc[UR40][R44.64] ;  /* 0x000000282c2c7980 */ /* 0x000f68000c101d00 */
[----:B------:R-:W5:Y:S02]  /*11570*/  LD.E.128 R48, desc[UR40][R48.64] ;  /* 0x0000002830307980 */ /* 0x000f64000c101d00 */
[----:B------:R-:W3:Y:S01]  /*11580*/  @P1 LDC R81, c[0x0][0xbec] ;  /* 0x0002fb00ff511b82 */ /* 0x000ee20000000800 */
        /* <DEDUP_REMOVED lines=14> */
[----:B------:R-:W-:Y:S01]  /*11670*/  IMAD.IADD R82, R195, 0x1, R24 ;  /* 0x00000001c3527824 */ /* 0x000fe200078e0218 */
[----:B--2---:R-:W-:Y:S01]  /*11680*/  ISETP.GE.AND P0, PT, R211, R88, PT ;  /* 0x00000058d300720c */ /* 0x004fe20003f06270 */
[C---:B------:R-:W-:Y:S01]  /*11690*/  IMAD R3, R83.reuse, UR5, R3 ;  /* 0x0000000553037c24 */ /* 0x040fe2000f8e0203 */
[----:B------:R-:W5:Y:S01]  /*116a0*/  LD.E.128 R72, desc[UR40][R72.64] ;  /* 0x0000002848487980 */ /* 0x000f62000c101d00 */
[----:B------:R-:W-:-:S03]  /*116b0*/  IMAD.WIDE.U32 R20, R83, UR4, R20 ;  /* 0x0000000453147c25 */ /* 0x000fc6000f8e0014 */
[----:B------:R-:W5:Y:S01]  /*116c0*/  LD.E.128 R76, desc[UR40][R76.64] ;  /* 0x000000284c4c7980 */ /* 0x000f62000c101d00 */
[----:B---3--:R-:W-:Y:S01]  /*116d0*/  @P1 IMAD.HI.U32 R24, R82, R81, RZ ;  /* 0x0000005152181227 */ /* 0x008fe200078e00ff */
        /* <DEDUP_REMOVED lines=25> */
[----:B------:R-:W-:Y:S01]  /*11870*/  ISETP.GE.AND P0, PT, R208, R88, PT ;  /* 0x00000058d000720c */ /* 0x000fe20003f06270 */
[----:B------:R-:W-:Y:S01]  /*11880*/  IMAD.IADD R195, R216, 0x1, R195 ;  /* 0x00000001d8c37824 */ /* 0x000fe200078e02c3 */
[----:B------:R-:W-:Y:S01]  /*11890*/  SHF.R.S32.HI R82, RZ, 0x1f, R3 ;  /* 0x0000001fff527819 */ /* 0x000fe20000011403 */
[----:B------:R-:W-:Y:S01]  /*118a0*/  VIADD R0, R2, 0x28c20 ;  /* 0x00028c2002007836 */ /* 0x000fe20000000000 */
[----:B------:R-:W-:-:S02]  /*118b0*/  LOP3.LUT R24, R83, 0x4, R24, 0xe2, !PT ;  /* 0x0000000453187812 */ /* 0x000fc400078ee218 */
[----:B------:R-:W-:Y:S01]  /*118c0*/  SHF.L.U32 R83, R80, 0x3, RZ ;  /* 0x0000000350537819 */ /* 0x000fe200000006ff */
[----:B------:R-:W-:Y:S01]  /*118d0*/  IMAD R82, R82, UR4, RZ ;  /* 0x0000000452527c24 */ /* 0x000fe2000f8e02ff */
[----:B------:R-:W-:Y:S02]  /*118e0*/  SEL R80, RZ, 0xffffffff, P0 ;  /* 0xffffffffff507807 */ /* 0x000fe40000000000 */
[----:B------:R-:W-:Y:S01]  /*118f0*/  LOP3.LUT R24, R83, 0x8, R24, 0xe2, !PT ;  /* 0x0000000853187812 */ /* 0x000fe200078ee218 */
[----:B------:R-:W-:Y:S01]  /*11900*/  IMAD R83, R3, UR5, R82 ;  /* 0x0000000503537c24 */ /* 0x000fe2000f8e0252 */
[----:B------:R-:W-:Y:S01]  /*11910*/  ISETP.GE.AND P0, PT, R207, R88, PT ;  /* 0x00000058cf00720c */ /* 0x000fe20003f06270 */
[----:B------:R-:W-:Y:S01]  /*11920*/  IMAD.SHL.U32 R87, R80, 0x10, RZ ;  /* 0x0000001050577824 */ /* 0x000fe200078e00ff */
[----:B------:R-:W-:Y:S01]  /*11930*/  SHF.R.S32.HI R80, RZ, 0x1f, R81 ;  /* 0x0000001fff507819 */ /* 0x000fe20000011451 */
[----:B------:R-:W-:Y:S01]  /*11940*/  ULDC.64 UR4, c[0x0][0xad8] ;  /* 0x0002b60000047ab9 */ /* 0x000fe20000000a00 */
[----:B------:R-:W-:Y:S01]  /*11950*/  IMAD.IADD R21, R21, 0x1, R83 ;  /* 0x0000000115157824 */ /* 0x000fe200078e0253 */
[----:B------:R-:W-:-:S02]  /*11960*/  SEL R3, RZ, 0xffffffff, P0 ;  /* 0xffffffffff037807 */ /* 0x000fc40000000000 */
[----:B------:R-:W-:Y:S01]  /*11970*/  IMAD R80, R80, UR4, RZ ;  /* 0x0000000450507c24 */ /* 0x000fe2000f8e02ff */
[----:B------:R-:W-:Y:S01]  /*11980*/  ISETP.GE.AND P1, PT, R195, R91, PT ;  /* 0x0000005bc300720c */ /* 0x000fe20003f26270 */
[----:B------:R-:W-:Y:S01]  /*11990*/  IMAD.WIDE.U32 R20, R81, UR4, R20 ;  /* 0x0000000451147c25 */ /* 0x000fe2000f8e0014 */
[----:B------:R-:W-:Y:S02]  /*119a0*/  LOP3.LUT R24, R87, 0x10, R24, 0xe2, !PT ;  /* 0x0000001057187812 */ /* 0x000fe400078ee218 */
[----:B------:R-:W-:Y:S01]  /*119b0*/  ISETP.GE.AND P0, PT, R221, R88, PT ;  /* 0x00000058dd00720c */ /* 0x000fe20003f06270 */
[----:B------:R-:W-:Y:S01]  /*119c0*/  IMAD R83, R81, UR5, R80 ;  /* 0x0000000551537c24 */ /* 0x000fe2000f8e0250 */
[----:B------:R-:W-:Y:S01]  /*119d0*/  ULDC.64 UR4, c[0x0][0xa80] ;  /* 0x0002a00000047ab9 */ /* 0x000fe20000000a00 */
[----:B------:R-:W-:Y:S01]  /*119e0*/  IMAD.SHL.U32 R3, R3, 0x20, RZ ;  /* 0x0000002003037824 */ /* 0x000fe200078e00ff */
[----:B------:R-:W-:Y:S01]  /*119f0*/  LEA R89, P2, R20, UR4, 0x1 ;  /* 0x0000000414597c11 */ /* 0x000fe2000f8408ff */
[----:B------:R-:W-:Y:S01]  /*11a00*/  IMAD.IADD R21, R21, 0x1, R83 ;  /* 0x0000000115157824 */ /* 0x000fe200078e0253 */
[----:B------:R-:W-:-:S02]  /*11a10*/  PRMT R0, RZ, 0x654, R0 ;  /* 0x00000654ff007816 */ /* 0x000fc40000000000 */
[----:B------:R-:W-:Y:S01]  /*11a20*/  LOP3.LUT R24, R3, 0x20, R24, 0xe2, !PT ;  /* 0x0000002003187812 */ /* 0x000fe200078ee218 */
[----:B--2---:R2:W3:Y:S01]  /*11a30*/  SHFL.IDX PT, R80, R89, RZ, 0x181f ;  /* 0x00181fff59507589 */ /* 0x0044e200000e0000 */
[----:B------:R-:W-:Y:S01]  /*11a40*/  SEL R3, RZ, 0x40, P0 ;  /* 0x00000040ff037807 */ /* 0x000fe20000000000 */
[----:B------:R2:W-:Y:S01]  /*11a50*/  SYNCS.ARRIVE.TRANS64.RED.A1T0 RZ, [R0+URZ], RZ ;  /* 0x000000ff00ff79a7 */ /* 0x0005e2000810043f */
[----:B------:R-:W-:Y:S02]  /*11a60*/  ISETP.GE.AND P0, PT, R220, R88, PT ;  /* 0x00000058dc00720c */ /* 0x000fe40003f06270 */
[----:B------:R-:W-:Y:S02]  /*11a70*/  LEA.HI.X R90, R20, UR5, R21, 0x1, P2 ;  /* 0x00000005145a7c11 */ /* 0x000fe400090f0c15 */
[----:B------:R-:W-:Y:S02]  /*11a80*/  LOP3.LUT R3, R24, R3, RZ, 0xfc, !PT ;  /* 0x0000000318037212 */ /* 0x000fe400078efcff */
[----:B------:R-:W-:Y:S01]  /*11a90*/  SEL R24, RZ, 0x80, P0 ;  /* 0x00000080ff187807 */ /* 0x000fe20000000000 */
[----:B------:R2:W4:Y:S01]  /*11aa0*/  SHFL.IDX PT, R81, R90, RZ, 0x181f ;  /* 0x00181fff5a517589 */ /* 0x00052200000e0000 */
[----:B------:R-:W-:-:S02]  /*11ab0*/  SHF.R.S32.HI R92, RZ, 0x1f, R208 ;  /* 0x0000001fff5c7819 */ /* 0x000fc400000114d0 */
[----:B------:R-:W-:Y:S02]  /*11ac0*/  LOP3.LUT R24, R3, R24, RZ, 0xfc, !PT ;  /* 0x0000001803187212 */ /* 0x000fe400078efcff */
[----:B------:R-:W-:Y:S02]  /*11ad0*/  SHF.R.S32.HI R93, RZ, 0x1f, R209 ;  /* 0x0000001fff5d7819 */ /* 0x000fe400000114d1 */
[----:B------:R-:W-:Y:S02]  /*11ae0*/  SHF.R.S32.HI R94, RZ, 0x1f, R210 ;  /* 0x0000001fff5e7819 */ /* 0x000fe400000114d2 */
[----:B------:R-:W-:Y:S01]  /*11af0*/  SHF.R.S32.HI R95, RZ, 0x1f, R211 ;  /* 0x0000001fff5f7819 */ /* 0x000fe200000114d3 */
[----:B--2---:R-:W-:Y:S06]  /*11b00*/  @P1 BRA `(.L_x_5003) ;  /* 0x00000000007c1947 */ /* 0x004fec0003800000 */
[-C--:B------:R-:W-:Y:S02]  /*11b10*/  ISETP.GE.AND P1, PT, R211, R88.reuse, PT ;  /* 0x00000058d300720c */ /* 0x080fe40003f26270 */
[-C--:B------:R-:W-:Y:S02]  /*11b20*/  ISETP.GE.AND P0, PT, R192, R88.reuse, PT ;  /* 0x00000058c000720c */ /* 0x080fe40003f06270 */
[-C--:B------:R-:W-:Y:S02]  /*11b30*/  ISETP.GE.AND P5, PT, R210, R88.reuse, PT ;  /* 0x00000058d200720c */ /* 0x080fe40003fa6270 */
[----:B------:R-:W-:-:S07]  /*11b40*/  ISETP.GE.AND P3, PT, R209, R88, PT ;  /* 0x00000058d100720c */ /* 0x000fce0003f66270 */
[C---:B---3--:R-:W-:Y:S02]  /*11b50*/  @!P1 LEA R82, P2, R211.reuse, R80, 0x1 ;  /* 0x00000050d3529211 */ /* 0x048fe400078408ff */
[----:B----4-:R-:W-:Y:S02]  /*11b60*/  @!P0 IMAD.WIDE R20, R192, 0x2, R80 ;  /* 0x00000002c0148825 */ /* 0x010fe400078e0250 */
        /* <DEDUP_REMOVED lines=25> */
.L_x_5003:
[----:B------:R-:W-:Y:S05]  /*11d00*/  BSYNC B1 ;  /* 0x0000000000017941 */ /* 0x000fea0003800000 */
.L_x_5002:
[----:B------:R-:W-:Y:S01]  /*11d10*/  VIADD R0, R195, 0x20 ;  /* 0x00000020c3007836 */ /* 0x000fe20000000000 */
[----:B----45:R2:W4:Y:S04]  /*11d20*/  SHFL.IDX PT, R7, R90, 0x1, 0x181f ;  /* 0x00381f005a077f89 */ /* 0x03052800000e0000 */
[----:B------:R-:W-:Y:S01]  /*11d30*/  ISETP.GE.AND P0, PT, R0, R91, PT ;  /* 0x0000005b0000720c */ /* 0x000fe20003f06270 */
[----:B------:R2:W0:-:S12]  /*11d40*/  SHFL.IDX PT, R6, R89, 0x1, 0x181f ;  /* 0x00381f0059067f89 */ /* 0x00041800000e0000 */
[----:B--2---:R-:W-:Y:S05]  /*11d50*/  @P0 BRA `(.L_x_5004) ;  /* 0x0000000c00ec0947 */ /* 0x004fea0003800000 */
[-C--:B------:R-:W-:Y:S02]  /*11d60*/  ISETP.GE.AND P5, PT, R211, R88.reuse, PT ;  /* 0x00000058d300720c */ /* 0x080fe40003fa6270 */
[-C--:B------:R-:W-:Y:S02]  /*11d70*/  ISETP.GE.AND P6, PT, R192, R88.reuse, PT ;  /* 0x00000058c000720c */ /* 0x080fe40003fc6270 */
[-C--:B------:R-:W-:Y:S02]  /*11d80*/  ISETP.GE.AND P3, PT, R210, R88.reuse, PT ;  /* 0x00000058d200720c */ /* 0x080fe40003f66270 */
[-C--:B------:R-:W-:Y:S02]  /*11d90*/  ISETP.GE.AND P2, PT, R209, R88.reuse, PT ;  /* 0x00000058d100720c */ /* 0x080fe40003f46270 */
[-C--:B------:R-:W-:Y:S02]  /*11da0*/  ISETP.GE.AND P1, PT, R208, R88.reuse, PT ;  /* 0x00000058d000720c */ /* 0x080fe40003f26270 */
[----:B------:R-:W-:-:S03]  /*11db0*/  ISETP.GE.AND P0, PT, R207, R88, PT ;  /* 0x00000058cf00720c */ /* 0x000fc60003f06270 */
[CC--:B0-----:R-:W-:Y:S02]  /*11dc0*/  @!P5 LEA R12, P4, R211.reuse, R6.reuse, 0x1 ;  /* 0x00000006d30cd211 */ /* 0x0c1fe400078808ff */
        /* <DEDUP_REMOVED lines=22> */
[----:B--2---:R-:W-:-:S04]  /*11f30*/  LEA R4, P0, R220, R6, 0x1 ;  /* 0x00000006dc047211 */ /* 0x004fc800078008ff */
[----:B------:R-:W-:-:S05]  /*11f40*/  LEA.HI.X R5, R220, R7, R235, 0x1, P0 ;  /* 0x00000007dc057211 */ /* 0x000fca00000f0ceb */
[----:B------:R0:W-:Y:S01]  /*11f50*/  ST.E.128 desc[UR40][R4.64], R76 ;  /* 0x0000004c04007985 */ /* 0x0001e2000c101d28 */
[----:B------:R-:W-:Y:S05]  /*11f60*/  BRA `(.L_x_5004) ;  /* 0x0000000c00687947 */ /* 0x000fea0003800000 */
.L_x_4999:
[----:B------:R-:W-:Y:S01]  /*11f70*/  ULDC.64 UR4, c[0x0][0xc00] ;  /* 0x0003000000047ab9 */ /* 0x000fe20000000a00 */
[----:B------:R-:W-:Y:S01]  /*11f80*/  IMAD.MOV.U32 R3, RZ, RZ, RZ ;  /* 0x000000ffff037224 */ /* 0x000fe200078e00ff */
[----:B------:R-:W-:Y:S01]  /*11f90*/  ISETP.NE.U32.AND P0, PT, RZ, UR4, PT ;  /* 0x00000004ff007c0c */ /* 0x000fe2000bf05070 */
[----:B------:R-:W3:Y:S01]  /*11fa0*/  S2R R6, SR_TID.X ;  /* 0x0000000000067919 */ /* 0x000ee20000002100 */
[----:B------:R-:W-:Y:S01]  /*11fb0*/  IADD3 R4, P1, R204, UR4, RZ ;  /* 0x00000004cc047c10 */ /* 0x000fe2000ff3e0ff */
[----:B------:R-:W4:Y:S01]  /*11fc0*/  LDC R21, c[0x0][0xbe8] ;  /* 0x0002fa00ff157b82 */ /* 0x000f220000000800 */
        /* <DEDUP_REMOVED lines=9> */
[----:B------:R-:W-:Y:S01]  /*12060*/  @P1 IADD3.X R205, R205, UR5, RZ, P2, !PT ;  /* 0x00000005cdcd1c10 */ /* 0x000fe200097fe4ff */
[----:B---3--:R-:W-:-:S04]  /*12070*/  VIADD R6, R6, 0xffffff80 ;  /* 0xffffff8006067836 */ /* 0x008fc80000000000 */
[----:B------:R0:W5:Y:S01]  /*12080*/  @P1 LDG.E R0, desc[UR40][R204.64] ;  /* 0x00000028cc001981 */ /* 0x000162000c1e1900 */
[----:B------:R-:W-:Y:S01]  /*12090*/  ISETP.GE.AND P2, PT, R6, 0x40, PT ;  /* 0x000000400600780c */ /* 0x000fe20003f46270 */
[----:B------:R-:W-:-:S12]  /*120a0*/  @P1 BRA `(.L_x_5005) ;  /* 0x0000000000101947 */ /* 0x000fd80003800000 */
[----:B------:R-:W-:Y:S05]  /*120b0*/  @!P0 BRA `(.L_x_5005) ;  /* 0x00000000000c8947 */ /* 0x000fea0003800000 */
[----:B------:R-:W3:Y:S04]  /*120c0*/  LDG.E R7, desc[UR40][R4.64] ;  /* 0x0000002804077981 */ /* 0x000ee8000c1e1900 */
[----:B-----5:R-:W3:Y:S02]  /*120d0*/  LDG.E R0, desc[UR40][R4.64+0x4] ;  /* 0x0000042804007981 */ /* 0x020ee4000c1e1900 */
[----:B---3--:R-:W-:-:S07]  /*120e0*/  IMAD.IADD R0, R0, 0x1, -R7 ;  /* 0x0000000100007824 */ /* 0x008fce00078e0a07 */
.L_x_5005:
[----:B------:R-:W-:Y:S01]  /*120f0*/  BSSY B1, `(.L_x_5006) ;  /* 0x000002d000017945 */ /* 0x000fe20003800000 */
[----:B------:R-:W-:Y:S02]  /*12100*/  SHF.R.S32.HI R12, RZ, 0x1f, R203 ;  /* 0x0000001fff0c7819 */ /* 0x000fe400000114cb */
[----:B------:R-:W-:Y:S02]  /*12110*/  SEL R13, R206, RZ, !P0 ;  /* 0x000000ffce0d7207 */ /* 0x000fe40004000000 */
[----:B------:R-:W-:Y:S02]  /*12120*/  SEL R217, R217, RZ, !P0 ;  /* 0x000000ffd9d97207 */ /* 0x000fe40004000000 */
[----:B-----5:R-:W-:Y:S01]  /*12130*/  SHF.R.S32.HI R10, RZ, 0x1f, R3 ;  /* 0x0000001fff0a7819 */ /* 0x020fe20000011403 */
[----:B------:R-:W-:Y:S06]  /*12140*/  @P2 BRA `(.L_x_5007) ;  /* 0x00000000009c2947 */ /* 0x000fec0003800000 */
[----:B------:R-:W3:Y:S01]  /*12150*/  S2R R6, SR_TID.X ;  /* 0x0000000000067919 */ /* 0x000ee20000002100 */
[----:B------:R-:W0:Y:S02]  /*12160*/  LDC R14, c[0x0][0xbe8] ;  /* 0x0002fa00ff0e7b82 */ /* 0x000e240000000800 */
[----:B0-----:R-:W-:Y:S01]  /*12170*/  IMAD R4, R0, R14, RZ ;  /* 0x0000000e00047224 */ /* 0x001fe200078e02ff */
[----:B---3--:R-:W-:-:S04]  /*12180*/  IADD3 R11, R195, -0x80, R6 ;  /* 0xffffff80c30b7810 */ /* 0x008fc80007ffe006 */
        /* <DEDUP_REMOVED lines=13> */
[----:B------:R-:W3:Y:S01]  /*12260*/  @P0 LDC R15, c[0x0][0xbf0] ;  /* 0x0002fc00ff0f0b82 */ /* 0x000ee20000000800 */
[----:B------:R-:W-:-:S04]  /*12270*/  IMAD.WIDE.U32 R4, R13, UR4, R4 ;  /* 0x000000040d047c25 */ /* 0x000fc8000f8e0004 */
[----:B0-----:R-:W-:-:S05]  /*12280*/  @P0 IMAD.HI.U32 R6, R11, R6, RZ ;  /* 0x000000060b060227 */ /* 0x001fca00078e00ff */
[----:B---3--:R-:W-:Y:S01]  /*12290*/  @P0 SHF.R.U32.HI R7, RZ, R15, R6 ;  /* 0x0000000fff070219 */ /* 0x008fe20000011606 */
[----:B------:R-:W-:-:S03]  /*122a0*/  IMAD R6, R217, UR4, RZ ;  /* 0x00000004d9067c24 */ /* 0x000fc6000f8e02ff */
[----:B------:R-:W-:Y:S01]  /*122b0*/  IADD3 R4, P0, R7, R4, RZ ;  /* 0x0000000407047210 */ /* 0x000fe20007f1e0ff */
[----:B------:R-:W-:Y:S02]  /*122c0*/  IMAD.MOV R9, RZ, RZ, -R7 ;  /* 0x000000ffff097224 */ /* 0x000fe400078e0a07 */
[----:B------:R-:W-:Y:S01]  /*122d0*/  IMAD R8, R13, UR5, R6 ;  /* 0x000000050d087c24 */ /* 0x000fe2000f8e0206 */
[----:B------:R-:W-:Y:S01]  /*122e0*/  ULDC.64 UR4, c[0x0][0xb88] ;  /* 0x0002e20000047ab9 */ /* 0x000fe20000000a00 */
[----:B------:R-:W-:Y:S01]  /*122f0*/  IMAD R9, R14, R9, R11 ;  /* 0x000000090e097224 */ /* 0x000fe200078e020b */
[----:B------:R-:W-:-:S04]  /*12300*/  SHF.R.S32.HI R11, RZ, 0x1f, R7 ;  /* 0x0000001fff0b7819 */ /* 0x000fc80000011407 */
        /* <DEDUP_REMOVED lines=11> */
.L_x_5007:
[----:B------:R-:W-:Y:S05]  /*123c0*/  BSYNC B1 ;  /* 0x0000000000017941 */ /* 0x000fea0003800000 */
.L_x_5006:
[----:B----4-:R-:W-:Y:S01]  /*123d0*/  ISETP.NE.AND P0, PT, R21, 0x1, PT ;  /* 0x000000011500780c */ /* 0x010fe20003f05270 */
[----:B--2---:R-:W2:Y:S01]  /*123e0*/  LDC R24, c[0x0][0xac8] ;  /* 0x0002b200ff187b82 */ /* 0x004ea20000000800 */
[----:B------:R-:W-:Y:S01]  /*123f0*/  ULDC.64 UR4, c[0x0][0xaa0] ;  /* 0x0002a80000047ab9 */ /* 0x000fe20000000a00 */
[----:B------:R-:W-:Y:S01]  /*12400*/  IMAD R29, R0, R21, RZ ;  /* 0x00000015001d7224 */ /* 0x000fe200078e02ff */
[----:B------:R-:W-:Y:S01]  /*12410*/  BSSY B1, `(.L_x_5008) ;  /* 0x000006b000017945 */ /* 0x000fe20003800000 */
[----:B---3--:R-:W-:Y:S01]  /*12420*/  IMAD R6, R10, UR4, RZ ;  /* 0x000000040a067c24 */ /* 0x008fe2000f8e02ff */
[----:B------:R-:W-:Y:S01]  /*12430*/  SHF.R.S32.HI R31, RZ, 0x1f, R208 ;  /* 0x0000001fff1f7819 */ /* 0x000fe200000114d0 */
[C---:B0-----:R-:W-:Y:S01]  /*12440*/  IMAD.WIDE.U32 R4, R3.reuse, UR4, RZ ;  /* 0x0000000403047c25 */ /* 0x041fe2000f8e00ff */
[----:B------:R-:W-:Y:S02]  /*12450*/  SHF.R.S32.HI R32, RZ, 0x1f, R209 ;  /* 0x0000001fff207819 */ /* 0x000fe400000114d1 */
[----:B------:R-:W-:Y:S01]  /*12460*/  SHF.R.S32.HI R33, RZ, 0x1f, R210 ;  /* 0x0000001fff217819 */ /* 0x000fe200000114d2 */
[----:B------:R-:W-:Y:S01]  /*12470*/  IMAD R3, R3, UR5, R6 ;  /* 0x0000000503037c24 */ /* 0x000fe2000f8e0206 */
[----:B------:R-:W-:Y:S01]  /*12480*/  ULDC.64 UR4, c[0x0][0xae8] ;  /* 0x0002ba0000047ab9 */ /* 0x000fe20000000a00 */
[----:B------:R-:W0:Y:S01]  /*12490*/  @P0 LDC R7, c[0x0][0xbec] ;  /* 0x0002fb00ff070b82 */ /* 0x000e220000000800 */
[----:B------:R-:W-:Y:S01]  /*124a0*/  IMAD R6, R12, UR4, RZ ;  /* 0x000000040c067c24 */ /* 0x000fe2000f8e02ff */
[----:B------:R-:W-:Y:S01]  /*124b0*/  SHF.R.S32.HI R34, RZ, 0x1f, R211 ;  /* 0x0000001fff227819 */ /* 0x000fe200000114d3 */
[----:B------:R-:W-:Y:S01]  /*124c0*/  IMAD.IADD R30, R216, 0x1, R195 ;  /* 0x00000001d81e7824 */ /* 0x000fe200078e02c3 */
[----:B------:R-:W-:Y:S01]  /*124d0*/  IADD3 R5, R5, R3, RZ ;  /* 0x0000000305057210 */ /* 0x000fe20007ffe0ff */
[----:B------:R-:W-:-:S02]  /*124e0*/  IMAD R3, R203, UR5, R6 ;  /* 0x00000005cb037c24 */ /* 0x000fc4000f8e0206 */
[----:B------:R-:W-:Y:S01]  /*124f0*/  IMAD R6, R215, 0x20, R216 ;  /* 0x00000020d7067824 */ /* 0x000fe200078e02d8 */
[----:B------:R-:W3:Y:S01]  /*12500*/  @P0 LDC R9, c[0x0][0xbf0] ;  /* 0x0002fc00ff090b82 */ /* 0x000ee20000000800 */
[----:B------:R-:W-:Y:S01]  /*12510*/  IMAD.WIDE.U32 R4, R203, UR4, R4 ;  /* 0x00000004cb047c25 */ /* 0x000fe2000f8e0004 */
[----:B------:R-:W-:Y:S01]  /*12520*/  ULDC.64 UR4, c[0x0][0xaf0] ;  /* 0x0002bc0000047ab9 */ /* 0x000fe20000000a00 */
[-C--:B--2---:R-:W-:Y:S02]  /*12530*/  ISETP.GE.AND P1, PT, R211, R24.reuse, PT ;  /* 0x00000018d300720c */ /* 0x084fe40003f26270 */
[----:B------:R-:W-:Y:S01]  /*12540*/  IMAD.IADD R5, R5, 0x1, R3 ;  /* 0x0000000105057824 */ /* 0x000fe200078e0203 */
[-C--:B------:R-:W-:Y:S01]  /*12550*/  ISETP.GE.AND P2, PT, R192, R24.reuse, PT ;  /* 0x00000018c000720c */ /* 0x080fe20003f46270 */
[----:B------:R-:W-:Y:S01]  /*12560*/  IMAD R3, R217, UR4, RZ ;  /* 0x00000004d9037c24 */ /* 0x000fe2000f8e02ff */
[----:B------:R-:W-:Y:S01]  /*12570*/  SEL R10, RZ, 0xffffffff, P1 ;  /* 0xffffffffff0a7807 */ /* 0x000fe20000800000 */
[----:B------:R-:W-:Y:S01]  /*12580*/  IMAD.IADD R8, R195, 0x1, R6 ;  /* 0x00000001c3087824 */ /* 0x000fe200078e0206 */
[----:B------:R-:W-:Y:S01]  /*12590*/  ISETP.GE.AND P1, PT, R209, R24, PT ;  /* 0x00000018d100720c */ /* 0x000fe20003f26270 */
[----:B------:R-:W-:-:S02]  /*125a0*/  IMAD R3, R13, UR5, R3 ;  /* 0x000000050d037c24 */ /* 0x000fc4000f8e0203 */
[----:B------:R-:W-:Y:S01]  /*125b0*/  IMAD.WIDE.U32 R4, R13, UR4, R4 ;  /* 0x000000040d047c25 */ /* 0x000fe2000f8e0004 */
[----:B------:R-:W-:Y:S01]  /*125c0*/  SEL R11, RZ, 0xffffffff, P1 ;  /* 0xffffffffff0b7807 */ /* 0x000fe20000800000 */
[----:B------:R-:W-:Y:S02]  /*125d0*/  ULDC.64 UR4, c[0x0][0xae0] ;  /* 0x0002b80000047ab9 */ /* 0x000fe40000000a00 */
[----:B0-----:R-:W-:Y:S01]  /*125e0*/  @P0 IMAD.HI.U32 R6, R8, R7, RZ ;  /* 0x0000000708060227 */ /* 0x001fe200078e00ff */
[----:B------:R-:W-:Y:S02]  /*125f0*/  SEL R7, RZ, 0x1, P2 ;  /* 0x00000001ff077807 */ /* 0x000fe40001000000 */
[----:B------:R-:W-:Y:S01]  /*12600*/  ISETP.GE.AND P2, PT, R210, R24, PT ;  /* 0x00000018d200720c */ /* 0x000fe20003f46270 */
[----:B------:R-:W-:Y:S02]  /*12610*/  IMAD.SHL.U32 R10, R10, 0x2, RZ ;  /* 0x000000020a0a7824 */ /* 0x000fe400078e00ff */
[----:B------:R-:W-:-:S02]  /*12620*/  IMAD.IADD R5, R5, 0x1, R3 ;  /* 0x0000000105057824 */ /* 0x000fc400078e0203 */
[----:B------:R-:W-:Y:S01]  /*12630*/  IMAD.MOV.U32 R3, RZ, RZ, R8 ;  /* 0x000000ffff037224 */ /* 0x000fe200078e0008 */
[----:B---3--:R-:W-:Y:S01]  /*12640*/  @P0 SHF.R.U32.HI R3, RZ, R9, R6 ;  /* 0x00000009ff030219 */ /* 0x008fe20000011606 */
[----:B------:R-:W-:Y:S01]  /*12650*/  IMAD.SHL.U32 R11, R11, 0x8, RZ ;  /* 0x000000080b0b7824 */ /* 0x000fe200078e00ff */
[----:B------:R-:W-:Y:S02]  /*12660*/  LOP3.LUT R9, R10, 0x2, R7, 0xe2, !PT ;  /* 0x000000020a097812 */ /* 0x000fe400078ee207 */
        /* <DEDUP_REMOVED lines=42> */
[CC--:B--2---:R-:W-:Y:S02]  /*12910*/  @!P2 LEA R8, P0, R211.reuse, R6.reuse, 0x1 ;  /* 0x00000006d308a211 */ /* 0x0c4fe400078008ff */
        /* <DEDUP_REMOVED lines=26> */
.L_x_5009:
[----:B------:R-:W-:Y:S05]  /*12ac0*/  BSYNC B1 ;  /* 0x0000000000017941 */ /* 0x000fea0003800000 */
.L_x_5008:
        /* <DEDUP_REMOVED lines=36> */
.L_x_5004:
[----:B------:R-:W-:Y:S05]  /*12d10*/  BSYNC B0 ;  /* 0x0000000000007941 */ /* 0x000fea0003800000 */
.L_x_4998:
[----:B------:R-:W-:Y:S02]  /*12d20*/  ULDC UR4, c[0x0][0xc3c] ;  /* 0x00030f0000047ab9 */ /* 0x000fe40000000800 */
[----:B------:R-:W-:-:S13]  /*12d30*/  ISETP.GE.AND P0, PT, R27, UR4, PT ;  /* 0x000000041b007c0c */ /* 0x000fda000bf06270 */
[----:B------:R-:W-:Y:S05]  /*12d40*/  @!P0 BRA `(.L_x_5010) ;  /* 0xfffffee400288947 */ /* 0x000fea000383ffff */
[----:B------:R-:W-:Y:S05]  /*12d50*/  BRA `(.L_x_4872) ;  /* 0x0000008c00e07947 */ /* 0x000fea0003800000 */
.L_x_4870:
        /* <DEDUP_REMOVED lines=18> */
.L_x_5011:
        /* <DEDUP_REMOVED lines=41> */
.L_x_5017:
        /* <DEDUP_REMOVED lines=12> */
.L_x_5016:
[----:B------:R-:W-:Y:S05]  /*131d0*/  BSYNC B0 ;  /* 0x0000000000007941 */ /* 0x000fea0003800000 */
.L_x_5015:
        /* <DEDUP_REMOVED lines=21> */
.L_x_5013:
        /* <DEDUP_REMOVED lines=18> */
[----:B------:R-:W-:-:S06]  /*13450*/  IADD3 R16, R7, -0x1, RZ ;  /* 0xffffffff07107810 */ /* 0x000fcc0007ffe0ff */
[----:B------:R2:W3:Y:S02]  /*13460*/  SHFL.IDX PT, R16, R5, R16, 0x1f ;  /* 0x00001f1005107589 */ /* 0x0004e400000e0000 */
.L_x_5018:
[----:B-12---:R-:W-:Y:S01]  /*13470*/  IMAD.MOV R5, RZ, RZ, -R3 ;  /* 0x000000ffff057224 */ /* 0x006fe200078e0a03 */
[----:B------:R-:W-:Y:S01]  /*13480*/  IABS R7, R9 ;  /* 0x0000000900077213 */ /* 0x000fe20000000000 */
[----:B---3--:R-:W-:Y:S02]  /*13490*/  IMAD R16, R16, UR5, R8 ;  /* 0x0000000510107c24 */ /* 0x008fe4000f8e0208 */
        /* <DEDUP_REMOVED lines=22> */
[----:B------:R-:W-:Y:S01]  /*13600*/  VIADDMNMX R11, R10, UR5, R11, PT ;  /* 0x000000050a0b7c46 */ /* 0x000fe2000b80010b */
[----:B------:R-:W-:-:S03]  /*13610*/  IMAD.IADD R5, R8, 0x1, R5 ;  /* 0x0000000108057824 */ /* 0x000fc600078e0205 */
        /* <DEDUP_REMOVED lines=12> */
[----:B------:R-:W-:-:S03]  /*136e0*/  LOP3.LUT R3, R8, R11, RZ, 0x3c, !PT ;  /* 0x0000000b08037212 */ /* 0x000fc600078e3cff */
        /* <DEDUP_REMOVED lines=10> */
[----:B------:R-:W-:Y:S02]  /*13790*/  @!P1 LOP3.LUT R2, RZ, R11, RZ, 0x33, !PT ;  /* 0x0000000bff029212 */ /* 0x000fe400078e33ff */
[----:B------:R-:W-:Y:S02]  /*137a0*/  IADD3 R11, -R11, RZ, RZ ;  /* 0x000000ff0b0b7210 */ /* 0x000fe40007ffe1ff */
[----:B------:R-:W-:-:S03]  /*137b0*/  LOP3.LUT R17, RZ, R2, RZ, 0x33, !PT ;  /* 0x00000002ff117212 */ /* 0x000fc600078e33ff */
[----:B------:R-:W-:Y:S02]  /*137c0*/  IMAD R18, R2, R11, R5 ;  /* 0x0000000b02127224 */ /* 0x000fe400078e0205 */
[----:B------:R-:W-:Y:S01]  /*137d0*/  IMAD.IADD R17, R6, 0x1, R17 ;  /* 0x0000000106117824 */ /* 0x000fe200078e0211 */
[----:B------:R-:W-:Y:S06]  /*137e0*/  BRA `(.L_x_5019) ;  /* 0x00000000000c7947 */ /* 0x000fec0003800000 */
.L_x_5014:
[----:B------:R-:W-:Y:S02]  /*137f0*/  IMAD.MOV.U32 R17, RZ, RZ, RZ ;  /* 0x000000ffff117224 */ /* 0x000fe400078e00ff */
[----:B------:R-:W-:Y:S02]  /*13800*/  IMAD.U32 R16, RZ, RZ, UR6 ;  /* 0x00000006ff107e24 */ /* 0x000fe4000f8e00ff */
[----:B------:R-:W-:-:S07]  /*13810*/  IMAD.MOV.U32 R18, RZ, RZ, RZ ;  /* 0x000000ffff127224 */ /* 0x000fce00078e00ff */
.L_x_5019:
[----:B------:R-:W-:-:S13]  /*13820*/  ISETP.NE.AND P0, PT, R0, RZ, PT ;  /* 0x000000ff0000720c */ /* 0x000fda0003f05270 */
[----:B------:R-:W1:Y:S01]  /*13830*/  @!P0 S2R R3, SR_CgaCtaId ;  /* 0x0000000000038919 */ /* 0x000e620000008800 */
[----:B------:R-:W-:-:S04]  /*13840*/  @!P0 MOV R0, 0x400 ;  /* 0x0000040000008802 */ /* 0x000fc80000000f00 */
[----:B-1----:R-:W-:-:S05]  /*13850*/  @!P0 LEA R0, R3, R0, 0x18 ;  /* 0x0000000003008211 */ /* 0x002fca00078ec0ff */
[----:B------:R1:W-:Y:S01]  /*13860*/  @!P0 STS.128 [R0+0x28cd0], R16 ;  /* 0x028cd01000008388 */ /* 0x0003e20000000c00 */
[----:B------:R-:W-:Y:S06]  /*13870*/  BAR.ARV 0x5, 0x180 ;  /* 0x0146000000007b1d */ /* 0x000fec0000002000 */
.L_x_5012:
        /* <DEDUP_REMOVED lines=12> */
[----:B------:R-:W-:Y:S01]  /*13940*/  ULDC.64 UR38, c[0x0][0x198] ;  /* 0x0000660000267ab9 */ /* 0x000fe20000000a00 */
[----:B------:R-:W-:Y:S01]  /*13950*/  LOP3.LUT R3, R0, 0x1f8, RZ, 0xc0, !PT ;  /* 0x000001f800037812 */ /* 0x000fe200078ec0ff */
[----:B0-----:R-:W-:Y:S01]  /*13960*/  IMAD.SHL.U32 R2, R5, 0x8, RZ ;  /* 0x0000000805027824 */ /* 0x001fe200078e00ff */
[----:B------:R-:W-:Y:S01]  /*13970*/  SHF.R.U32.HI R5, RZ, 0x3, R5 ;  /* 0x00000003ff057819 */ /* 0x000fe20000011605 */
[----:B------:R-:W-:Y:S01]  /*13980*/  ULDC UR36, c[0x0][0xc] ;  /* 0x0000030000247ab9 */ /* 0x000fe20000000800 */
        /* <DEDUP_REMOVED lines=8> */
[----:B------:R0:W-:Y:S04]  /*13a10*/  STL [R1+0x4], R3 ;  /* 0x0000040301007387 */ /* 0x0001e80000100800 */
[----:B------:R0:W-:Y:S04]  /*13a20*/  STL [R1+0x54], R2 ;  /* 0x0000540201007387 */ /* 0x0001e80000100800 */
[----:B------:R0:W-:Y:S04]  /*13a30*/  STL [R1+0x3c], RZ ;  /* 0x00003cff01007387 */ /* 0x0001e80000100800 */
[----:B------:R0:W-:Y:S04]  /*13a40*/  STL [R1+0x18], R0 ;  /* 0x0000180001007387 */ /* 0x0001e80000100800 */
[----:B------:R0:W-:Y:S04]  /*13a50*/  STL [R1+0x10], RZ ;  /* 0x000010ff01007387 */ /* 0x0001e80000100800 */
[----:B------:R0:W-:Y:S04]  /*13a60*/  STL [R1+0xc], RZ ;  /* 0x00000cff01007387 */ /* 0x0001e80000100800 */
[----:B------:R0:W-:Y:S02]  /*13a70*/  STL [R1+0x1c], R0 ;  /* 0x00001c0001007387 */ /* 0x0001e40000100800 */
.L_x_5184:
[----:B01----:R-:W0:Y:S02]  /*13a80*/  LDC.64 R2, c[0x0][0xc88] ;  /* 0x00032200ff027b82 */ /* 0x003e240000000a00 */
[----:B0-----:R-:W-:-:S05]  /*13a90*/  IMAD.WIDE R2, R19, 0x4, R2 ;  /* 0x0000000413027825 */ /* 0x001fca00078e0202 */
[----:B--2---:R0:W2:Y:S01]  /*13aa0*/  LDG.E R13, desc[UR40][R2.64] ;  /* 0x00000028020d7981 */ /* 0x0040a2000c1e1900 */
[----:B------:R-:W-:Y:S05]  /*13ab0*/  YIELD ;  /* 0x0000000000007946 */ /* 0x000fea0003800000 */
[----:B------:R-:W-:Y:S01]  /*13ac0*/  ULDC.64 UR4, c[0x0][0xa28] ;  /* 0x00028a0000047ab9 */ /* 0x000fe20000000a00 */
[----:B------:R-:W-:Y:S01]  /*13ad0*/  IMAD.MOV.U32 R10, RZ, RZ, RZ ;  /* 0x000000ffff0a7224 */ /* 0x000fe200078e00ff */
[----:B------:R-:W-:Y:S01]  /*13ae0*/  ISETP.NE.U32.AND P0, PT, RZ, UR4, PT ;  /* 0x00000004ff007c0c */ /* 0x000fe2000bf05070 */
[----:B------:R-:W-:Y:S01]  /*13af0*/  ULDC.64 UR10, c[0x0][0xa18] ;  /* 0x00028600000a7ab9 */ /* 0x000fe20000000a00 */
[----:B0-----:R-:W-:Y:S01]  /*13b00*/  CS2R R2, SRZ ;  /* 0x0000000000027805 */ /* 0x001fe2000001ff00 */
        /* <DEDUP_REMOVED lines=17> */
[C---:B------:R-:W-:Y:S02]  /*13c20*/  IADD3 R8, P5, R0.reuse, UR6, RZ ;  /* 0x0000000600087c10 */ /* 0x040fe4000ffbe0ff */
[----:B------:R-:W-:Y:S01]  /*13c30*/  ISETP.NE.AND.EX P3, PT, RZ, UR11, PT, P3 ;  /* 0x0000000bff007c0c */ /* 0x000fe2000bf65330 */
[----:B------:R-:W-:Y:S01]  /*13c40*/  STL [R1+0x20], R15 ;  /* 0x0000200f01007387 */ /* 0x000fe20000100800 */
[----:B------:R-:W-:Y:S02]  /*13c50*/  ISETP.NE.U32.AND P0, PT, RZ, UR6, PT ;  /* 0x00000006ff007c0c */ /* 0x000fe4000bf05070 */
[----:B-1----:R-:W-:-:S02]  /*13c60*/  IADD3 R4, P4, R0, UR4, RZ ;  /* 0x0000000400047c10 */ /* 0x002fc4000ff9e0ff */
[----:B------:R-:W-:Y:S02]  /*13c70*/  ISETP.NE.U32.AND P1, PT, RZ, UR8, PT ;  /* 0x00000008ff007c0c */ /* 0x000fe4000bf25070 */
[C---:B------:R-:W-:Y:S02]  /*13c80*/  IADD3.X R5, R15.reuse, UR5, RZ, P4, !PT ;  /* 0x000000050f057c10 */ /* 0x040fe4000a7fe4ff */
[----:B0-----:R-:W-:Y:S01]  /*13c90*/  IADD3 R6, P4, R0, UR8, RZ ;  /* 0x0000000800067c10 */ /* 0x001fe2000ff9e0ff */
[----:B------:R-:W-:Y:S01]  /*13ca0*/  ULDC UR4, c[0x0][0x288] ;  /* 0x0000a20000047ab9 */ /* 0x000fe20000000800 */
[----:B------:R-:W-:Y:S01]  /*13cb0*/  ISETP.NE.AND.EX P0, PT, RZ, UR7, PT, P0 ;  /* 0x00000007ff007c0c */ /* 0x000fe2000bf05300 */
[----:B------:R-:W2:Y:S01]  /*13cc0*/  @P2 LDG.E R10, desc[UR40][R4.64] ;  /* 0x00000028040a2981 */ /* 0x000ea2000c1e1900 */
[----:B------:R-:W-:Y:S02]  /*13cd0*/  IADD3.X R7, R15, UR9, RZ, P4, !PT ;  /* 0x000000090f077c10 */ /* 0x000fe4000a7fe4ff */
[----:B------:R-:W-:-:S02]  /*13ce0*/  ISETP.NE.AND.EX P1, PT, RZ, UR9, PT, P1 ;  /* 0x00000009ff007c0c */ /* 0x000fc4000bf25310 */
[----:B------:R-:W-:-:S07]  /*13cf0*/  IADD3.X R9, R15, UR7, RZ, P5, !PT ;  /* 0x000000070f097c10 */ /* 0x000fce000affe4ff */
[----:B------:R0:W5:Y:S04]  /*13d00*/  @P0 LDG.E R12, desc[UR40][R8.64] ;  /* 0x00000028080c0981 */ /* 0x000168000c1e1900 */
[----:B------:R0:W5:Y:S04]  /*13d10*/  @P1 LDG.E R3, desc[UR40][R6.64] ;  /* 0x0000002806031981 */ /* 0x000168000c1e1900 */
[----:B--2---:R1:W-:Y:S02]  /*13d20*/  STL [R1+0x34], R10 ;  /* 0x0000340a01007387 */ /* 0x0043e40000100800 */
[----:B-1----:R-:W-:Y:S01]  /*13d30*/  @P3 IADD3 R10, P4, R0, UR10, RZ ;  /* 0x0000000a000a3c10 */ /* 0x002fe2000ff9e0ff */
[----:B------:R-:W-:Y:S01]  /*13d40*/  IMAD.U32 R0, RZ, RZ, UR4 ;  /* 0x00000004ff007e24 */ /* 0x000fe2000f8e00ff */
[----:B------:R-:W-:-:S02]  /*13d50*/  ULDC.64 UR4, c[0x0][0x418] ;  /* 0x0001060000047ab9 */ /* 0x000fc40000000a00 */
[----:B------:R-:W-:-:S05]  /*13d60*/  @P3 IADD3.X R11, R15, UR11, RZ, P4, !PT ;  /* 0x0000000b0f0b3c10 */ /* 0x000fca000a7fe4ff */
[----:B------:R-:W2:Y:S01]  /*13d70*/  @P3 LDG.E R0, desc[UR40][R10.64] ;  /* 0x000000280a003981 */ /* 0x000ea2000c1e1900 */
[----:B------:R-:W-:-:S03]  /*13d80*/  UISETP.NE.U32.AND UP0, UPT, UR4, URZ, UPT ;  /* 0x0000003f0400728c */ /* 0x000fc6000bf05070 */
[----:B------:R-:W-:Y:S01]  /*13d90*/  ULDC UR4, c[0x0][0x424] ;  /* 0x0001090000047ab9 */ /* 0x000fe20000000800 */
[----:B------:R-:W-:-:S03]  /*13da0*/  UISETP.NE.AND.EX UP0, UPT, UR5, URZ, UPT, UP0 ;  /* 0x0000003f0500728c */ /* 0x000fc6000bf05300 */
[----:B------:R-:W-:Y:S01]  /*13db0*/  ULDC UR5, c[0x0][0x2f0] ;  /* 0x0000bc0000057ab9 */ /* 0x000fe20000000800 */
[----:B------:R-:W-:Y:S01]  /*13dc0*/  USEL UR4, UR4, 0x1, UP0 ;  /* 0x0000000104047887 */ /* 0x000fe20008000000 */
[----:B--2---:R1:W-:Y:S04]  /*13dd0*/  STL [R1+0x38], R0 ;  /* 0x0000380001007387 */ /* 0x0043e80000100800 */
[----:B------:R0:W5:Y:S01]  /*13de0*/  LDL R14, [R1+0x38] ;  /* 0x00003800010e7983 */ /* 0x0001620000100800 */
[----:B------:R-:W-:-:S03]  /*13df0*/  UIMAD UR4, UR4, UR5, URZ ;  /* 0x00000005040472a4 */ /* 0x000fc6000f8e023f */
[----:B------:R-:W-:Y:S02]  /*13e00*/  ULDC UR5, c[0x0][0x348] ;  /* 0x0000d20000057ab9 */ /* 0x000fe40000000800 */
[----:B-1----:R-:W-:Y:S02]  /*13e10*/  IMAD.U32 R0, RZ, RZ, UR5 ;  /* 0x00000005ff007e24 */ /* 0x002fe4000f8e00ff */
[----:B------:R-:W-:Y:S01]  /*13e20*/  IMAD.U32 R10, RZ, RZ, UR4 ;  /* 0x00000004ff0a7e24 */ /* 0x000fe2000f8e00ff */
[----:B0-----:R-:W-:Y:S06]  /*13e30*/  @P3 BRA `(.L_x_5021) ;  /* 0x0000000000143947 */ /* 0x001fec0003800000 */
[----:B------:R-:W-:Y:S05]  /*13e40*/  @!P2 BRA `(.L_x_5021) ;  /* 0x000000000010a947 */ /* 0x000fea0003800000 */
[----:B------:R-:W2:Y:S04]  /*13e50*/  LDG.E R11, desc[UR40][R4.64] ;  /* 0x00000028040b7981 */ /* 0x000ea8000c1e1900 */
[----:B------:R-:W2:Y:S02]  /*13e60*/  LDG.E R4, desc[UR40][R4.64+0x4] ;  /* 0x0000042804047981 */ /* 0x000ea4000c1e1900 */
[----:B--2--5:R-:W-:-:S05]  /*13e70*/  IMAD.IADD R14, R4, 0x1, -R11 ;  /* 0x00000001040e7824 */ /* 0x024fca00078e0a0b */
[----:B------:R0:W-:Y:S02]  /*13e80*/  STL [R1+0x38], R14 ;  /* 0x0000380e01007387 */ /* 0x0001e40000100800 */
.L_x_5021:
[----:B-----5:R-:W-:Y:S01]  /*13e90*/  IADD3 R4, R12, R2, RZ ;  /* 0x000000020c047210 */ /* 0x020fe20007ffe0ff */
[----:B------:R-:W-:Y:S01]  /*13ea0*/  ULDC.64 UR4, c[0x0][0xa20] ;  /* 0x0002880000047ab9 */ /* 0x000fe20000000a00 */
[----:B------:R1:W-:Y:S01]  /*13eb0*/  STL [R1+0x14], R13 ;  /* 0x0000140d01007387 */ /* 0x0003e20000100800 */
[----:B------:R-:W-:-:S03]  /*13ec0*/  ISETP.NE.U32.AND P2, PT, RZ, UR4, PT ;  /* 0x00000004ff007c0c */ /* 0x000fc6000bf45070 */
[----:B------:R1:W-:Y:S01]  /*13ed0*/  STL [R1+0x24], R4 ;  /* 0x0000240401007387 */ /* 0x0003e20000100800 */
[----:B------:R-:W-:-:S13]  /*13ee0*/  ISETP.NE.AND.EX P2, PT, RZ, UR5, PT, P2 ;  /* 0x00000005ff007c0c */ /* 0x000fda000bf45320 */
[----:B-1----:R-:W-:Y:S05]  /*13ef0*/  @!P2 BRA `(.L_x_5022) ;  /* 0x000000000014a947 */ /* 0x002fea0003800000 */
[----:B------:R-:W2:Y:S02]  /*13f00*/  LDL R4, [R1] ;  /* 0x0000000001047983 */ /* 0x000ea40000100800 */
[----:B--2---:R-:W-:-:S04]  /*13f10*/  IADD3 R10, P0, R4, UR4, RZ ;  /* 0x00000004040a7c10 */ /* 0x004fc8000ff1e0ff */
[----:B------:R-:W-:-:S05]  /*13f20*/  IADD3.X R11, R15, UR5, RZ, P0, !PT ;  /* 0x000000050f0b7c10 */ /* 0x000fca00087fe4ff */
[----:B------:R1:W5:Y:S01]  /*13f30*/  LDG.E R10, desc[UR40][R10.64] ;  /* 0x000000280a0a7981 */ /* 0x000362000c1e1900 */
[----:B------:R-:W-:Y:S05]  /*13f40*/  BRA `(.L_x_5023) ;  /* 0x0000000000107947 */ /* 0x000fea0003800000 */
.L_x_5022:
[----:B------:R-:W-:Y:S05]  /*13f50*/  @!P0 BRA `(.L_x_5023) ;  /* 0x00000000000c8947 */ /* 0x000fea0003800000 */
[----:B------:R-:W2:Y:S04]  /*13f60*/  LDG.E R10, desc[UR40][R8.64] ;  /* 0x00000028080a7981 */ /* 0x000ea8000c1e1900 */
[----:B------:R-:W2:Y:S02]  /*13f70*/  LDG.E R8, desc[UR40][R8.64+0x4] ;  /* 0x0000042808087981 */ /* 0x000ea4000c1e1900 */
[----:B--2---:R-:W-:-:S07]  /*13f80*/  IMAD.IADD R10, R8, 0x1, -R10 ;  /* 0x00000001080a7824 */ /* 0x004fce00078e0a0a */
.L_x_5023:
[----:B-----5:R-:W-:Y:S01]  /*13f90*/  IMAD.IADD R10, R10, 0x1, -R2 ;  /* 0x000000010a0a7824 */ /* 0x020fe200078e0a02 */
[----:B------:R-:W2:Y:S01]  /*13fa0*/  LDC R4, c[0x0][0x448] ;  /* 0x00011200ff047b82 */ /* 0x000ea20000000800 */
[----:B------:R-:W3:Y:S04]  /*13fb0*/  @P1 LDG.E R2, desc[UR40][R6.64] ;  /* 0x0000002806021981 */ /* 0x000ee8000c1e1900 */
[----:B------:R-:W3:Y:S01]  /*13fc0*/  @P1 LDG.E R6, desc[UR40][R6.64+0x4] ;  /* 0x0000042806061981 */ /* 0x000ee2000c1e1900 */
[----:B------:R-:W-:Y:S01]  /*13fd0*/  BSSY B0, `(.L_x_5024) ;  /* 0x00001d2000007945 */ /* 0x000fe20003800000 */
[----:B--2---:R-:W-:-:S13]  /*13fe0*/  ISETP.NE.AND P0, PT, R4, 0x1, PT ;  /* 0x000000010400780c */ /* 0x004fda0003f05270 */
[----:B------:R-:W2:Y:S01]  /*13ff0*/  @P0 LDC R5, c[0x0][0x44c] ;  /* 0x00011300ff050b82 */ /* 0x000ea20000000800 */
[----:B---3--:R-:W-:-:S07]  /*14000*/  @P1 IMAD.IADD R0, R6, 0x1, -R2 ;  /* 0x0000000106001824 */ /* 0x008fce00078e0a02 */
[----:B------:R-:W3:Y:S01]  /*14010*/  @P0 LDC R6, c[0x0][0x450] ;  /* 0x00011400ff060b82 */ /* 0x000ee20000000800 */
[----:B------:R-:W-:-:S04]  /*14020*/  IMAD.SHL.U32 R2, R17, 0x40, RZ ;  /* 0x0000004011027824 */ /* 0x000fc800078e00ff */
[----:B------:R-:W-:-:S04]  /*14030*/  VIADD R2, R2, 0x3f ;  /* 0x0000003f02027836 */ /* 0x000fc80000000000 */
[----:B--2---:R-:W-:-:S04]  /*14040*/  @P0 IMAD.HI.U32 R5, R2, R5, RZ ;  /* 0x0000000502050227 */ /* 0x004fc800078e00ff */
[----:B------:R-:W-:Y:S02]  /*14050*/  IMAD.MOV.U32 R4, RZ, RZ, R2 ;  /* 0x000000ffff047224 */ /* 0x000fe400078e0002 */
[----:B------:R-:W-:-:S05]  /*14060*/  IMAD.IADD R2, R10, 0x1, R0 ;  /* 0x000000010a027824 */ /* 0x000fca00078e0200 */
[C---:B------:R-:W-:Y:S02]  /*14070*/  IADD3 R21, R2.reuse, 0x40, -R14 ;  /* 0x0000004002157810 */ /* 0x040fe40007ffe80e */
[----:B---3--:R-:W-:Y:S01]  /*14080*/  @P0 SHF.R.U32.HI R4, RZ, R6, R5 ;  /* 0x00000006ff040219 */ /* 0x008fe20000011605 */
[----:B------:R-:W-:-:S04]  /*14090*/  VIADD R5, R2, 0x3f ;  /* 0x0000003f02057836 */ /* 0x000fc80000000000 */
[----:B------:R-:W-:Y:S01]  /*140a0*/  IMAD.IADD R2, R21, 0x1, R4 ;  /* 0x0000000115027824 */ /* 0x000fe200078e0204 */
[----:B------:R-:W-:-:S04]  /*140b0*/  SHF.R.S32.HI R4, RZ, 0x1f, R5 ;  /* 0x0000001fff047819 */ /* 0x000fc80000011405 */
[----:B------:R-:W-:Y:S02]  /*140c0*/  LEA.HI R20, R4, R5, RZ, 0x6 ;  /* 0x0000000504147211 */ /* 0x000fe400078f30ff */
[----:B------:R-:W-:Y:S02]  /*140d0*/  SHF.R.S32.HI R4, RZ, 0x1f, R2 ;  /* 0x0000001fff047819 */ /* 0x000fe40000011402 */
[----:B------:R-:W-:Y:S02]  /*140e0*/  SHF.R.S32.HI R20, RZ, 0x6, R20 ;  /* 0x00000006ff147819 */ /* 0x000fe40000011414 */
[----:B------:R-:W-:-:S04]  /*140f0*/  LEA.HI R2, R4, R2, RZ, 0x6 ;  /* 0x0000000204027211 */ /* 0x000fc800078f30ff */
[----:B------:R-:W-:-:S04]  /*14100*/  SHF.R.S32.HI R2, RZ, 0x6, R2 ;  /* 0x00000006ff027819 */ /* 0x000fc80000011402 */
[----:B------:R-:W-:-:S05]  /*14110*/  VIMNMX R2, R20, R2, PT ;  /* 0x0000000214027248 */ /* 0x000fca0003fe0100 */
[--C-:B------:R-:W-:Y:S02]  /*14120*/  IMAD R2, R2, 0x40, -R10.reuse ;  /* 0x0000004002027824 */ /* 0x100fe400078e0a0a */
[----:B------:R-:W-:-:S03]  /*14130*/  IMAD.MOV R10, RZ, RZ, -R10 ;  /* 0x000000ffff0a7224 */ /* 0x000fc600078e0a0a */
[----:B------:R-:W-:Y:S02]  /*14140*/  VIMNMX R0, R2, R0, PT ;  /* 0x0000000002007248 */ /* 0x000fe40003fe0100 */
[----:B------:R-:W-:-:S04]  /*14150*/  VIMNMX R2, RZ, R10, !PT ;  /* 0x0000000aff027248 */ /* 0x000fc80007fe0100 */
        /* <DEDUP_REMOVED lines=13> */
[----:B------:R-:W2:Y:S02]  /*14230*/  S2R R4, SR_TID.X ;  /* 0x0000000000047919 */ /* 0x000ea40000002100 */
[----:B--2---:R-:W-:-:S04]  /*14240*/  SHF.R.U32.HI R4, RZ, 0x5, R4 ;  /* 0x00000005ff047819 */ /* 0x004fc80000011604 */
[----:B------:R-:W-:-:S05]  /*14250*/  LOP3.LUT R4, R4, 0x3, RZ, 0xc0, !PT ;  /* 0x0000000304047812 */ /* 0x000fca00078ec0ff */
[----:B0-----:R0:W2:Y:S02]  /*14260*/  SHFL.IDX PT, R14, R4, RZ, 0x1f ;  /* 0x00001fff040e7589 */ /* 0x0010a400000e0000 */
.L_x_5228:
[----:B--2---:R-:W-:Y:S02]  /*14270*/  ISETP.NE.AND P0, PT, R14, RZ, PT ;  /* 0x000000ff0e00720c */ /* 0x004fe40003f05270 */
[----:B------:R-:W-:-:S11]  /*14280*/  PLOP3.LUT P6, PT, PT, PT, PT, 0x8, 0x0 ;  /* 0x000000000000781c */ /* 0x000fd60003fce170 */
[----:B------:R-:W-:Y:S05]  /*14290*/  @P0 BRA `(.L_x_5027) ;  /* 0x00000000000c0947 */ /* 0x000fea0003800000 */
[----:B------:R-:W-:-:S03]  /*142a0*/  UMOV UR4, 0xffffffff ;  /* 0xffffffff00047882 */ /* 0x000fc60000000000 */
[----:B------:R-:W-:Y:S05]  /*142b0*/  BRA.DIV UR4, `(.L_x_5028) ;  /* 0x0000008604ac7947 */ /* 0x000fea000b800000 */
[----:B------:R-:W-:-:S13]  /*142c0*/  ELECT P6, URZ, PT ;  /* 0x00000000003f782f */ /* 0x000fda00038c0000 */
.L_x_5027:
        /* <DEDUP_REMOVED lines=10> */
.L_x_5231:
[----:B------:R-:W-:Y:S05]  /*14370*/  BSYNC B1 ;  /* 0x0000000000017941 */ /* 0x000fea0003800000 */
.L_x_5029:
[----:B------:R-:W-:Y:S04]  /*14380*/  BSSY B1, `(.L_x_5031) ;  /* 0x00000be000017945 */ /* 0x000fe80003800000 */
[----:B------:R-:W-:Y:S05]  /*14390*/  @!P6 BRA `(.L_x_5032) ;  /* 0x0000000800f0e947 */ /* 0x000fea0003800000 */
[----:B------:R-:W2:Y:S04]  /*143a0*/  LDL R9, [R1+0x4] ;  /* 0x0000040001097983 */ /* 0x000ea80000100800 */
        /* <DEDUP_REMOVED lines=10> */
.L_x_5232:
[----:B------:R-:W-:Y:S05]  /*14450*/  BSYNC B2 ;  /* 0x0000000000027941 */ /* 0x000fea0003800000 */
.L_x_5033:
        /* <DEDUP_REMOVED lines=9> */
.L_x_5036:
[----:B------:R-:W-:Y:S05]  /*144f0*/  BSYNC B2 ;  /* 0x0000000000027941 */ /* 0x000fea0003800000 */
.L_x_5035:
        /* <DEDUP_REMOVED lines=14> */
.L_x_5037:
        /* <DEDUP_REMOVED lines=13> */
.L_x_5233:
[----:B------:R-:W-:Y:S05]  /*146b0*/  BSYNC B2 ;  /* 0x0000000000027941 */ /* 0x000fea0003800000 */
.L_x_5038:
[----:B------:R-:W-:Y:S01]  /*146c0*/  BSSY B2, `(.L_x_5040) ;  /* 0x000000b000027945 */ /* 0x000fe20003800000 */
[----:B------:R-:W-:Y:S02]  /*146d0*/  IMAD.MOV.U32 R10, RZ, RZ, 0x0 ;  /* 0x00000000ff0a7424 */ /* 0x000fe400078e00ff */
[----:B-1----:R-:W-:Y:S01]  /*146e0*/  IMAD.MOV.U32 R11, RZ, RZ, 0x12f00000 ;  /* 0x12f00000ff0b7424 */ /* 0x002fe200078e00ff */
[----:B------:R-:W-:Y:S06]  /*146f0*/  @P1 BRA `(.L_x_5041) ;  /* 0x00000000001c1947 */ /* 0x000fec0003800000 */
[----:B------:R-:W1:Y:S01]  /*14700*/  S2R R7, SR_TID.X ;  /* 0x0000000000077919 */ /* 0x000e620000002100 */
[----:B------:R-:W-:-:S04]  /*14710*/  IMAD.MOV.U32 R6, RZ, RZ, 0x10000 ;  /* 0x00010000ff067424 */ /* 0x000fc800078e00ff */
[----:B------:R3:W-:Y:S01]  /*14720*/  SYNCS.ARRIVE.TRANS64 RZ, [R5+URZ+0x28cb0], R6 ;  /* 0x028cb00605ff79a7 */ /* 0x0007e2000800003f */
[----:B-1----:R-:W-:-:S04]  /*14730*/  LOP3.LUT R7, R7, 0x1f, RZ, 0xc0, !PT ;  /* 0x0000001f07077812 */ /* 0x002fc800078ec0ff */
[----:B------:R-:W-:-:S13]  /*14740*/  ISETP.NE.AND P0, PT, R7, RZ, PT ;  /* 0x000000ff0700720c */ /* 0x000fda0003f05270 */
[----:B---3--:R-:W-:Y:S05]  /*14750*/  @!P0 BRA `(.L_x_5041) ;  /* 0x0000000000048947 */ /* 0x008fea0003800000 */
[----:B------:R-:W-:Y:S01]  /*14760*/  BPT.TRAP 0x1 ;  /* 0x000000040000795c */ /* 0x000fe20000300000 */
.L_x_5041:
[----:B------:R-:W-:Y:S05]  /*14770*/  BSYNC B2 ;  /* 0x0000000000027941 */ /* 0x000fea0003800000 */
.L_x_5040:
[----:B------:R-:W3:Y:S04]  /*14780*/  LDL R7, [R1+0x4] ;  /* 0x0000040001077983 */ /* 0x000ee80000100800 */
[----:B------:R-:W3:Y:S01]  /*14790*/  LDL R6, [R1+0x10] ;  /* 0x0000100001067983 */ /* 0x000ee20000100800 */
[----:B------:R-:W-:Y:S01]  /*147a0*/  R2UR UR10, R12 ;  /* 0x000000000c0a72ca */ /* 0x000fe200000e0000 */
[----:B------:R-:W-:Y:S01]  /*147b0*/  UIADD3 UR4, UP0, UR38, 0x670, URZ ;  /* 0x0000067026047890 */ /* 0x000fe2000ff1e03f */
[----:B------:R-:W-:Y:S01]  /*147c0*/  R2UR UR6, R10 ;  /* 0x000000000a0672ca */ /* 0x000fe200000e0000 */
[----:B0-2---:R-:W-:Y:S01]  /*147d0*/  VIADD R5, R5, 0x28cb0 ;  /* 0x00028cb005057836 */ /* 0x005fe20000000000 */
[----:B------:R-:W-:Y:S01]  /*147e0*/  R2UR UR7, R11 ;  /* 0x000000000b0772ca */ /* 0x000fe200000e0000 */
[----:B------:R-:W-:Y:S01]  /*147f0*/  UIADD3.X UR5, URZ, UR39, URZ, UP0, !UPT ;  /* 0x000000273f057290 */ /* 0x000fe200087fe43f */
[----:B------:R-:W-:Y:S01]  /*14800*/  PLOP3.LUT P0, PT, PT, PT, PT, 0x80, 0x0 ;  /* 0x000000000000781c */ /* 0x000fe20003f0f070 */
[----:B---3--:R-:W-:-:S04]  /*14810*/  IMAD R6, R6, 0x10000, R7 ;  /* 0x0001000006067824 */ /* 0x008fc800078e0207 */
[----:B------:R-:W-:-:S08]  /*14820*/  VIADD R7, R6, 0x400 ;  /* 0x0000040006077836 */ /* 0x000fd00000000000 */
.L_x_5042:
        /* <DEDUP_REMOVED lines=15> */
.L_x_5043:
        /* <DEDUP_REMOVED lines=15> */
.L_x_5044:
        /* <DEDUP_REMOVED lines=15> */
.L_x_5045:
        /* <DEDUP_REMOVED lines=15> */
.L_x_5046:
        /* <DEDUP_REMOVED lines=15> */
.L_x_5047:
        /* <DEDUP_REMOVED lines=15> */
.L_x_5048:
        /* <DEDUP_REMOVED lines=15> */
.L_x_5049:
        /* <DEDUP_REMOVED lines=10> */
.L_x_5032:
[----:B------:R-:W-:Y:S05]  /*14f60*/  BSYNC B1 ;  /* 0x0000000000017941 */ /* 0x000fea0003800000 */
.L_x_5031:
[----:B------:R-:W2:Y:S04]  /*14f70*/  LDL.LU R9, [R1+0x10] ;  /* 0x0000100001097983 */ /* 0x000ea80000300800 */
[----:B------:R-:W3:Y:S01]  /*14f80*/  LDL.LU R7, [R1+0x1c] ;  /* 0x00001c0001077983 */ /* 0x000ee20000300800 */
[----:B0-----:R-:W-:Y:S02]  /*14f90*/  IADD3 R4, R8, -0x2, RZ ;  /* 0xfffffffe08047810 */ /* 0x001fe40007ffe0ff */
[----:B------:R-:W-:Y:S02]  /*14fa0*/  PLOP3.LUT P0, PT, PT, PT, PT, 0x8, 0x0 ;  /* 0x000000000000781c */ /* 0x000fe40003f0e170 */
        /* <DEDUP_REMOVED lines=9> */
.L_x_5069:
[----:B------:R-:W-:Y:S05]  /*15040*/  YIELD ;  /* 0x0000000000007946 */ /* 0x000fea0003800000 */
[----:B------:R-:W-:Y:S04]  /*15050*/  BSSY B1, `(.L_x_5050) ;  /* 0x00000bd000017945 */ /* 0x000fe80003800000 */
[----:B---3--:R-:W-:Y:S05]  /*15060*/  @!P6 BRA `(.L_x_5051) ;  /* 0x0000000800ece947 */ /* 0x008fea0003800000 */
[----:B------:R-:W3:Y:S04]  /*15070*/  LDL R8, [R1+0x4] ;  /* 0x0000040001087983 */ /* 0x000ee80000100800 */
[----:B--2---:R-:W3:Y:S04]  /*15080*/  LDL R5, [R1+0x10] ;  /* 0x0000100001057983 */ /* 0x004ee80000100800 */
[----:B------:R-:W2:Y:S01]  /*15090*/  LDL R6, [R1+0x1c] ;  /* 0x00001c0001067983 */ /* 0x000ea20000100800 */
[----:B------:R-:W-:Y:S01]  /*150a0*/  BSSY B2, `(.L_x_5052) ;  /* 0x0000008000027945 */ /* 0x000fe20003800000 */
[----:B------:R-:W0:Y:S02]  /*150b0*/  S2R R7, SR_TID.X ;  /* 0x0000000000077919 */ /* 0x000e240000002100 */
[----:B0-----:R-:W-:-:S04]  /*150c0*/  LOP3.LUT R7, R7, 0x7f, RZ, 0xc0, !PT ;  /* 0x0000007f07077812 */ /* 0x001fc800078ec0ff */
[----:B------:R-:W-:Y:S01]  /*150d0*/  ISETP.NE.AND P2, PT, R7, RZ, PT ;  /* 0x000000ff0700720c */ /* 0x000fe20003f45270 */
[----:B---3--:R-:W-:Y:S01]  /*150e0*/  IMAD R5, R5, 0x8, R8 ;  /* 0x0000000805057824 */ /* 0x008fe200078e0208 */
[----:B--2---:R-:W-:-:S04]  /*150f0*/  SHF.L.U32 R6, R6, 0x1f, RZ ;  /* 0x0000001f06067819 */ /* 0x004fc800000006ff */
[----:B------:R-:W0:Y:S02]  /*15100*/  SYNCS.PHASECHK.TRANS64.TRYWAIT P1, [R5+URZ+0x28ca0], R6 ;  /* 0x028ca006050075a7 */ /* 0x000e24000802017f */
[----:B0-----:R-:W-:Y:S05]  /*15110*/  @!P1 BRA `(.L_x_5053) ;  /* 0x0000007800749947 */ /* 0x001fea0003800000 */
.L_x_5234:
[----:B------:R-:W-:Y:S05]  /*15120*/  BSYNC B2 ;  /* 0x0000000000027941 */ /* 0x000fea0003800000 */
.L_x_5052:
        /* <DEDUP_REMOVED lines=9> */
.L_x_5055:
[----:B------:R-:W-:Y:S05]  /*151c0*/  BSYNC B2 ;  /* 0x0000000000027941 */ /* 0x000fea0003800000 */
.L_x_5054:
        /* <DEDUP_REMOVED lines=13> */
.L_x_5056:
        /* <DEDUP_REMOVED lines=13> */
.L_x_5235:
[----:B------:R-:W-:Y:S05]  /*15370*/  BSYNC B2 ;  /* 0x0000000000027941 */ /* 0x000fea0003800000 */
.L_x_5057:
[----:B------:R-:W-:Y:S01]  /*15380*/  BSSY B2, `(.L_x_5059) ;  /* 0x000000b000027945 */ /* 0x000fe20003800000 */
[----:B------:R-:W-:Y:S02]  /*15390*/  IMAD.MOV.U32 R10, RZ, RZ, 0x0 ;  /* 0x00000000ff0a7424 */ /* 0x000fe400078e00ff */
[----:B-1----:R-:W-:Y:S01]  /*153a0*/  IMAD.MOV.U32 R11, RZ, RZ, 0x12f00000 ;  /* 0x12f00000ff0b7424 */ /* 0x002fe200078e00ff */
[----:B------:R-:W-:Y:S06]  /*153b0*/  @P2 BRA `(.L_x_5060) ;  /* 0x00000000001c2947 */ /* 0x000fec0003800000 */
[----:B------:R-:W1:Y:S01]  /*153c0*/  S2R R7, SR_TID.X ;  /* 0x0000000000077919 */ /* 0x000e620000002100 */
[----:B0-2---:R-:W-:-:S04]  /*153d0*/  IMAD.MOV.U32 R6, RZ, RZ, 0x10000 ;  /* 0x00010000ff067424 */ /* 0x005fc800078e00ff */
[----:B------:R3:W-:Y:S01]  /*153e0*/  SYNCS.ARRIVE.TRANS64 RZ, [R5+URZ+0x28cb0], R6 ;  /* 0x028cb00605ff79a7 */ /* 0x0007e2000800003f */
[----:B-1----:R-:W-:-:S04]  /*153f0*/  LOP3.LUT R7, R7, 0x1f, RZ, 0xc0, !PT ;  /* 0x0000001f07077812 */ /* 0x002fc800078ec0ff */
[----:B------:R-:W-:-:S13]  /*15400*/  ISETP.NE.AND P1, PT, R7, RZ, PT ;  /* 0x000000ff0700720c */ /* 0x000fda0003f25270 */
[----:B---3--:R-:W-:Y:S05]  /*15410*/  @!P1 BRA `(.L_x_5060) ;  /* 0x0000000000049947 */ /* 0x008fea0003800000 */
[----:B------:R-:W-:Y:S01]  /*15420*/  BPT.TRAP 0x1 ;  /* 0x000000040000795c */ /* 0x000fe20000300000 */
.L_x_5060:
[----:B------:R-:W-:Y:S05]  /*15430*/  BSYNC B2 ;  /* 0x0000000000027941 */ /* 0x000fea0003800000 */
.L_x_5059:
[----:B------:R-:W3:Y:S04]  /*15440*/  LDL R7, [R1+0x4] ;  /* 0x0000040001077983 */ /* 0x000ee80000100800 */
[----:B0-2---:R-:W3:Y:S01]  /*15450*/  LDL R6, [R1+0x10] ;  /* 0x0000100001067983 */ /* 0x005ee20000100800 */
        /* <DEDUP_REMOVED lines=9> */
.L_x_5061:
        /* <DEDUP_REMOVED lines=15> */
.L_x_5062:
        /* <DEDUP_REMOVED lines=15> */
.L_x_5063:
        /* <DEDUP_REMOVED lines=15> */
.L_x_5064:
        /* <DEDUP_REMOVED lines=15> */
.L_x_5065:
        /* <DEDUP_REMOVED lines=15> */
.L_x_5066:
        /* <DEDUP_REMOVED lines=15> */
.L_x_5067:
        /* <DEDUP_REMOVED lines=15> */
.L_x_5068:
        /* <DEDUP_REMOVED lines=10> */
.L_x_5051:
[----:B------:R-:W-:Y:S05]  /*15c20*/  BSYNC B1 ;  /* 0x0000000000017941 */ /* 0x000fea0003800000 */
.L_x_5050:
[----:B------:R-:W3:Y:S04]  /*15c30*/  LDL.LU R9, [R1+0x10] ;  /* 0x0000100001097983 */ /* 0x000ee80000300800 */
[----:B--2---:R-:W2:Y:S01]  /*15c40*/  LDL.LU R7, [R1+0x1c] ;  /* 0x00001c0001077983 */ /* 0x004ea20000300800 */
[C---:B------:R-:W-:Y:S01]  /*15c50*/  ISETP.GT.AND P2, PT, R4.reuse, R2, PT ;  /* 0x000000020400720c */ /* 0x040fe20003f44270 */
[----:B------:R-:W-:Y:S02]  /*15c60*/  VIADD R4, R4, 0xffffffff ;  /* 0xffffffff04047836 */ /* 0x000fe40000000000 */
[----:B---3--:R-:W-:-:S05]  /*15c70*/  VIADD R5, R9, 0x1 ;  /* 0x0000000109057836 */ /* 0x008fca0000000000 */
[----:B------:R-:W-:-:S04]  /*15c80*/  ISETP.NE.AND P1, PT, R5, 0x2, PT ;  /* 0x000000020500780c */ /* 0x000fc80003f25270 */
[----:B------:R-:W-:Y:S02]  /*15c90*/  SEL R6, RZ, 0x1, P1 ;  /* 0x00000001ff067807 */ /* 0x000fe40000800000 */
[----:B------:R-:W-:Y:S02]  /*15ca0*/  SEL R5, R5, RZ, P1 ;  /* 0x000000ff05057207 */ /* 0x000fe40000800000 */
[----:B--2---:R-:W-:-:S05]  /*15cb0*/  LOP3.LUT R7, R7, R6, RZ, 0x3c, !PT ;  /* 0x0000000607077212 */ /* 0x004fca00078e3cff */
[----:B------:R3:W-:Y:S04]  /*15cc0*/  STL [R1+0x1c], R7 ;  /* 0x00001c0701007387 */ /* 0x0007e80000100800 */
[----:B------:R3:W-:Y:S01]  /*15cd0*/  STL [R1+0x10], R5 ;  /* 0x0000100501007387 */ /* 0x0007e20000100800 */
[----:B------:R-:W-:Y:S05]  /*15ce0*/  @P2 BRA `(.L_x_5069) ;  /* 0xfffffff000d42947 */ /* 0x000fea000383ffff */
.L_x_5025:
[----:B------:R-:W-:Y:S05]  /*15cf0*/  BSYNC B0 ;  /* 0x0000000000007941 */ /* 0x000fea0003800000 */
.L_x_5024:
[----:B------:R-:W4:Y:S01]  /*15d00*/  LDC R0, c[0x0][0x448] ;  /* 0x00011200ff007b82 */ /* 0x000f220000000800 */
[----:B------:R-:W-:Y:S05]  /*15d10*/  @!P0 WARPSYNC.ALL ;  /* 0x0000000000008948 */ /* 0x000fea0003800000 */
[----:B------:R-:W-:Y:S02]  /*15d20*/  BSSY B7, `(.L_x_5070) ;  /* 0x00004fa000077945 */ /* 0x000fe40003800000 */
[----:B------:R-:W-:Y:S01]  /*15d30*/  @!P0 BAR.SYNC.DEFER_BLOCKING 0xc, 0x180 ;  /* 0x0306000000008b1d */ /* 0x000fe20000010000 */
[----:B----4-:R-:W-:Y:S02]  /*15d40*/  ISETP.NE.AND P1, PT, R0, 0x1, PT ;  /* 0x000000010000780c */ /* 0x010fe40003f25270 */
[----:B------:R-:W-:-:S11]  /*15d50*/  LEA R0, R17, 0x3f, 0x6 ;  /* 0x0000003f11007811 */ /* 0x000fd600078e30ff */
[----:B------:R-:W4:Y:S08]  /*15d60*/  @P1 LDC R2, c[0x0][0x44c] ;  /* 0x00011300ff021b82 */ /* 0x000f300000000800 */
[----:B------:R-:W5:Y:S01]  /*15d70*/  @P1 LDC R3, c[0x0][0x450] ;  /* 0x00011400ff031b82 */ /* 0x000f620000000800 */
[----:B----4-:R-:W-:-:S05]  /*15d80*/  @P1 IMAD.HI.U32 R2, R0, R2, RZ ;  /* 0x0000000200021227 */ /* 0x010fca00078e00ff */
[----:B-----5:R-:W-:-:S05]  /*15d90*/  @P1 SHF.R.U32.HI R0, RZ, R3, R2 ;  /* 0x00000003ff001219 */ /* 0x020fca0000011602 */
[----:B------:R-:W-:-:S05]  /*15da0*/  IMAD.IADD R0, R21, 0x1, R0 ;  /* 0x0000000115007824 */ /* 0x000fca00078e0200 */
[----:B------:R-:W-:-:S04]  /*15db0*/  SHF.R.S32.HI R2, RZ, 0x1f, R0 ;  /* 0x0000001fff027819 */ /* 0x000fc80000011400 */
[----:B------:R-:W-:-:S04]  /*15dc0*/  LEA.HI R0, R2, R0, RZ, 0x6 ;  /* 0x0000000002007211 */ /* 0x000fc800078f30ff */
[----:B------:R-:W-:-:S04]  /*15dd0*/  SHF.R.S32.HI R0, RZ, 0x6, R0 ;  /* 0x00000006ff007819 */ /* 0x000fc80000011400 */
[----:B------:R-:W-:-:S04]  /*15de0*/  VIMNMX R4, R20, R0, PT ;  /* 0x0000000014047248 */ /* 0x000fc80003fe0100 */
[----:B------:R-:W-:Y:S01]  /*15df0*/  ISETP.GT.AND P0, PT, R4, RZ, PT ;  /* 0x000000ff0400720c */ /* 0x000fe20003f04270 */
[----:B------:R4:W-:-:S12]  /*15e00*/  STL [R1+0x30], R4 ;  /* 0x0000300401007387 */ /* 0x0009d80000100800 */
[----:B----4-:R-:W-:Y:S05]  /*15e10*/  @P0 BRA `(.L_x_5071) ;  /* 0x0000000000440947 */ /* 0x010fea0003800000 */
[----:B--23--:R-:W2:Y:S02]  /*15e20*/  S2R R5, SR_TID.X ;  /* 0x0000000000057919 */ /* 0x00cea40000002100 */
[----:B--2---:R-:W-:-:S04]  /*15e30*/  LOP3.LUT R5, R5, 0x7f, RZ, 0xc0, !PT ;  /* 0x0000007f05057812 */ /* 0x004fc800078ec0ff */
[----:B------:R-:W-:-:S13]  /*15e40*/  ISETP.NE.AND P0, PT, R5, RZ, PT ;  /* 0x000000ff0500720c */ /* 0x000fda0003f05270 */
[----:B------:R-:W-:Y:S05]  /*15e50*/  @P0 BRA `(.L_x_5072) ;  /* 0x0000004c00980947 */ /* 0x000fea0003800000 */
[----:B------:R-:W2:Y:S01]  /*15e60*/  S2R R3, SR_LANEID ;  /* 0x0000000000037919 */ /* 0x000ea20000000000 */
[----:B------:R-:W-:Y:S02]  /*15e70*/  VOTEU.ANY UR4, UPT, PT ;  /* 0x0000000000047886 */ /* 0x000fe400038e0100 */
[----:B------:R-:W2:Y:S08]  /*15e80*/  FLO.U32 R0, UR4 ;  /* 0x0000000400007d00 */ /* 0x000eb000080e0000 */
[----:B------:R-:W3:Y:S01]  /*15e90*/  POPC R5, UR4 ;  /* 0x0000000400057d09 */ /* 0x000ee20008000000 */
[----:B--2---:R-:W-:-:S02]  /*15ea0*/  ISETP.EQ.U32.AND P0, PT, R0, R3, PT ;  /* 0x000000030000720c */ /* 0x004fc40003f02070 */
[----:B------:R-:W3:Y:S11]  /*15eb0*/  LDC.64 R2, c[0x0][0xc60] ;  /* 0x00031800ff027b82 */ /* 0x000ef60000000a00 */
[----:B---3--:R-:W2:Y:S01]  /*15ec0*/  @P0 ATOMG.E.ADD.STRONG.GPU PT, R3, desc[UR40][R2.64], R5 ;  /* 0x00000005020309a8 */ /* 0x008ea200081ee1e8 */
[----:B------:R-:W3:Y:S02]  /*15ed0*/  S2R R4, SR_LTMASK ;  /* 0x0000000000047919 */ /* 0x000ee40000003900 */
[----:B---3--:R-:W-:-:S04]  /*15ee0*/  LOP3.LUT R4, R4, UR4, RZ, 0xc0, !PT ;  /* 0x0000000404047c12 */ /* 0x008fc8000f8ec0ff */
[----:B------:R-:W3:Y:S01]  /*15ef0*/  POPC R7, R4 ;  /* 0x0000000400077309 */ /* 0x000ee20000000000 */
[----:B--2---:R-:W3:Y:S02]  /*15f00*/  SHFL.IDX PT, R0, R3, R0, 0x1f ;  /* 0x00001f0003007589 */ /* 0x004ee400000e0000 */
[----:B---3--:R-:W-:Y:S01]  /*15f10*/  IADD3 R16, R0, UR36, R7 ;  /* 0x0000002400107c10 */ /* 0x008fe2000fffe007 */
[----:B------:R-:W-:Y:S06]  /*15f20*/  BRA `(.L_x_5072) ;  /* 0x0000004c00647947 */ /* 0x000fec0003800000 */
.L_x_5071:
[----:B------:R-:W4:Y:S01]  /*15f30*/  LDL R0, [R1+0x4] ;  /* 0x0000040001007983 */ /* 0x000f220000100800 */
[----:B------:R-:W-:Y:S01]  /*15f40*/  BSSY B6, `(.L_x_5073) ;  /* 0x0000014000067945 */ /* 0x000fe20003800000 */
[----:B----4-:R-:W-:-:S05]  /*15f50*/  VIADD R0, R0, 0x22400 ;  /* 0x0002240000007836 */ /* 0x010fca0000000000 */
[----:B------:R-:W-:-:S13]  /*15f60*/  LOP3.LUT P0, RZ, R0, 0x3ff, RZ, 0xc0, !PT ;  /* 0x000003ff00ff7812 */ /* 0x000fda000780c0ff */
[----:B------:R-:W-:Y:S05]  /*15f70*/  @!P0 BRA `(.L_x_5074) ;  /* 0x0000000000408947 */ /* 0x000fea0003800000 */
[----:B------:R-:W-:Y:S01]  /*15f80*/  MOV R2, 0x0 ;  /* 0x0000000000027802 */ /* 0x000fe20000000f00 */
[----:B------:R-:W-:Y:S01]  /*15f90*/  ULDC.64 UR6, c[0x4][0x90] ;  /* 0x0100240000067ab9 */ /* 0x000fe20000000a00 */
[----:B------:R-:W-:Y:S01]  /*15fa0*/  ULDC.64 UR8, c[0x4][0x98] ;  /* 0x0100260000087ab9 */ /* 0x000fe20000000a00 */
[----:B------:R-:W-:Y:S01]  /*15fb0*/  ULDC.64 UR4, c[0x4][0x8] ;  /* 0x0100020000047ab9 */ /* 0x000fe20000000a00 */
[----:B------:R-:W-:Y:S02]  /*15fc0*/  IMAD.U32 R4, RZ, RZ, UR6 ;  /* 0x00000006ff047e24 */ /* 0x000fe4000f8e00ff */
[----:B------:R-:W4:Y:S01]  /*15fd0*/  LDC.64 R2, c[0x4][R2] ;  /* 0x0100000002027b82 */ /* 0x000f220000000a00 */
[----:B--23--:R-:W-:Y:S02]  /*15fe0*/  IMAD.U32 R5, RZ, RZ, UR7 ;  /* 0x00000007ff057e24 */ /* 0x00cfe4000f8e00ff */
[----:B------:R-:W-:Y:S02]  /*15ff0*/  IMAD.U32 R6, RZ, RZ, UR8 ;  /* 0x00000008ff067e24 */ /* 0x000fe4000f8e00ff */
[----:B------:R-:W-:-:S02]  /*16000*/  IMAD.U32 R7, RZ, RZ, UR9 ;  /* 0x00000009ff077e24 */ /* 0x000fc4000f8e00ff */
[----:B------:R-:W-:Y:S02]  /*16010*/  IMAD.U32 R10, RZ, RZ, UR4 ;  /* 0x00000004ff0a7e24 */ /* 0x000fe4000f8e00ff */
[----:B-1----:R-:W-:Y:S02]  /*16020*/  IMAD.U32 R11, RZ, RZ, UR5 ;  /* 0x00000005ff0b7e24 */ /* 0x002fe4000f8e00ff */
[----:B------:R-:W-:Y:S02]  /*16030*/  IMAD.MOV.U32 R8, RZ, RZ, 0x70 ;  /* 0x00000070ff087424 */ /* 0x000fe400078e00ff */
[----:B------:R-:W-:Y:S02]  /*16040*/  IMAD.MOV.U32 R12, RZ, RZ, 0x1 ;  /* 0x00000001ff0c7424 */ /* 0x000fe400078e00ff */
[----:B------:R-:W-:-:S07]  /*16050*/  IMAD.MOV.U32 R13, RZ, RZ, RZ ;  /* 0x000000ffff0d7224 */ /* 0x000fce00078e00ff */
[----:B------:R-:W-:-:S07]  /*16060*/  LEPC R20, `(.L_x_5074) ;  /* 0x000000001014794e */ /* 0x000fce0000000000 */
[----:B0---4-:R-:W-:Y:S05]  /*16070*/  CALL.ABS.NOINC R2 ;  /* 0x0000000002007343 */ /* 0x011fea0003c00000 */
.L_x_5074:
[----:B------:R-:W-:Y:S05]  /*16080*/  BSYNC B6 ;  /* 0x0000000000067941 */ /* 0x000fea0003800000 */
.L_x_5073:
        /* <DEDUP_REMOVED lines=9> */
[----:B------:R4:W0:Y:S01]  /*16120*/  LDC.64 R2, c[0x4][R0] ;  /* 0x0100000000027b82 */ /* 0x0008220000000a00 */
[----:B------:R-:W-:Y:S01]  /*16130*/  IMAD.U32 R4, RZ, RZ, UR6 ;  /* 0x00000006ff047e24 */ /* 0x000fe2000f8e00ff */
[----:B--23--:R-:W-:Y:S01]  /*16140*/  MOV R7, UR9 ;  /* 0x0000000900077c02 */ /* 0x00cfe20008000f00 */
[----:B------:R-:W-:Y:S02]  /*16150*/  IMAD.U32 R5, RZ, RZ, UR7 ;  /* 0x00000007ff057e24 */ /* 0x000fe4000f8e00ff */
[----:B------:R-:W-:Y:S02]  /*16160*/  IMAD.U32 R6, RZ, RZ, UR8 ;  /* 0x00000008ff067e24 */ /* 0x000fe4000f8e00ff */
[----:B------:R-:W-:-:S02]  /*16170*/  IMAD.U32 R10, RZ, RZ, UR4 ;  /* 0x00000004ff0a7e24 */ /* 0x000fc4000f8e00ff */
[----:B-1----:R-:W-:Y:S02]  /*16180*/  IMAD.U32 R11, RZ, RZ, UR5 ;  /* 0x00000005ff0b7e24 */ /* 0x002fe4000f8e00ff */
[----:B------:R-:W-:Y:S02]  /*16190*/  IMAD.MOV.U32 R8, RZ, RZ, 0x70 ;  /* 0x00000070ff087424 */ /* 0x000fe400078e00ff */
[----:B------:R-:W-:Y:S02]  /*161a0*/  IMAD.MOV.U32 R12, RZ, RZ, 0x1 ;  /* 0x00000001ff0c7424 */ /* 0x000fe400078e00ff */
[----:B----4-:R-:W-:-:S07]  /*161b0*/  IMAD.MOV.U32 R13, RZ, RZ, RZ ;  /* 0x000000ffff0d7224 */ /* 0x010fce00078e00ff */
[----:B------:R-:W-:-:S07]  /*161c0*/  LEPC R20, `(.L_x_5077) ;  /* 0x000000001014794e */ /* 0x000fce0000000000 */
[----:B0-----:R-:W-:Y:S05]  /*161d0*/  CALL.ABS.NOINC R2 ;  /* 0x0000000002007343 */ /* 0x001fea0003c00000 */
.L_x_5077:
        /* <DEDUP_REMOVED lines=16> */
.L_x_5076:
[----:B------:R-:W-:Y:S05]  /*162e0*/  BSYNC B6 ;  /* 0x0000000000067941 */ /* 0x000fea0003800000 */
.L_x_5075:
[----:B------:R-:W4:Y:S01]  /*162f0*/  LDL.LU R2, [R1] ;  /* 0x0000000001027983 */ /* 0x000f220000300800 */
[----:B------:R-:W-:-:S03]  /*16300*/  ULDC.64 UR4, c[0x0][0x9f8] ;  /* 0x00027e0000047ab9 */ /* 0x000fc60000000a00 */
[----:B------:R-:W5:Y:S04]  /*16310*/  LDL.LU R4, [R1+0x20] ;  /* 0x0000200001047983 */ /* 0x000f680000300800 */
[----:B--23--:R-:W2:Y:S01]  /*16320*/  LDL R7, [R1+0x14] ;  /* 0x0000140001077983 */ /* 0x00cea20000100800 */
[----:B------:R-:W-:-:S03]  /*16330*/  ISETP.NE.U32.AND P0, PT, RZ, UR4, PT ;  /* 0x00000004ff007c0c */ /* 0x000fc6000bf05070 */
[----:B------:R-:W3:Y:S01]  /*16340*/  LDL R0, [R1+0x30] ;  /* 0x0000300001007983 */ /* 0x000ee20000100800 */
[----:B------:R-:W-:-:S13]  /*16350*/  ISETP.NE.AND.EX P0, PT, RZ, UR5, PT, P0 ;  /* 0x00000005ff007c0c */ /* 0x000fda000bf05300 */
[----:B----4-:R-:W-:-:S04]  /*16360*/  @P0 IADD3 R2, P1, R2, UR4, RZ ;  /* 0x0000000402020c10 */ /* 0x010fc8000ff3e0ff */
[----:B-----5:R-:W-:Y:S01]  /*16370*/  @P0 IADD3.X R3, R4, UR5, RZ, P1, !PT ;  /* 0x0000000504030c10 */ /* 0x020fe20008ffe4ff */
[----:B------:R-:W-:-:S04]  /*16380*/  ULDC.64 UR4, c[0x0][0xa08] ;  /* 0x0002820000047ab9 */ /* 0x000fc80000000a00 */
[----:B--2---:R2:W4:Y:S02]  /*16390*/  @P0 LDG.E R7, desc[UR40][R2.64] ;  /* 0x0000002802070981 */ /* 0x004524000c1e1900 */
[----:B--2---:R-:W2:Y:S01]  /*163a0*/  LDC.64 R2, c[0x0][0x418] ;  /* 0x00010600ff027b82 */ /* 0x004ea20000000a00 */
[----:B---3--:R-:W-:Y:S01]  /*163b0*/  VIADD R4, R0, 0xffffffff ;  /* 0xffffffff00047836 */ /* 0x008fe20000000000 */
[----:B----4-:R-:W-:Y:S01]  /*163c0*/  SHF.R.S32.HI R8, RZ, 0x1f, R7 ;  /* 0x0000001fff087819 */ /* 0x010fe20000011407 */
        /* <DEDUP_REMOVED lines=10> */
[----:B0-----:R0:W2:Y:S02]  /*16470*/  SHFL.IDX PT, R14, R5, RZ, 0x1f ;  /* 0x00001fff050e7589 */ /* 0x0010a400000e0000 */
.L_x_5238:
[----:B0-----:R-:W3:Y:S01]  /*16480*/  LDL.LU R5, [R1+0x8] ;  /* 0x0000080001057983 */ /* 0x001ee20000300800 */
[----:B------:R-:W-:Y:S02]  /*16490*/  PLOP3.LUT P1, PT, PT, PT, PT, 0x8, 0x0 ;  /* 0x000000000000781c */ /* 0x000fe40003f2e170 */
[----:B--2---:R-:W-:Y:S01]  /*164a0*/  ISETP.NE.AND P0, PT, R14, RZ, PT ;  /* 0x000000ff0e00720c */ /* 0x004fe20003f05270 */
[----:B------:R0:W-:Y:S04]  /*164b0*/  STL [R1], R0 ;  /* 0x0000000001007387 */ /* 0x0001e80000100800 */
[----:B------:R0:W-:Y:S01]  /*164c0*/  STL [R1+0x2c], R4 ;  /* 0x00002c0401007387 */ /* 0x0001e20000100800 */
[----:B---3--:R-:W-:-:S05]  /*164d0*/  LOP3.LUT R5, R5, 0xfffffffe, RZ, 0xc0, !PT ;  /* 0xfffffffe05057812 */ /* 0x008fca00078ec0ff */
[----:B------:R-:W-:-:S05]  /*164e0*/  @P1 LOP3.LUT R5, R5, 0x1, RZ, 0xfc, !PT ;  /* 0x0000000105051812 */ /* 0x000fca00078efcff */
[----:B------:R0:W-:Y:S01]  /*164f0*/  STL [R1+0x8], R5 ;  /* 0x0000080501007387 */ /* 0x0001e20000100800 */
[----:B------:R-:W-:Y:S05]  /*16500*/  @P0 BRA `(.L_x_5079) ;  /* 0x0000000400240947 */ /* 0x000fea0003800000 */
[----:B------:R-:W-:-:S03]  /*16510*/  UMOV UR4, 0xffffffff ;  /* 0xffffffff00047882 */ /* 0x000fc60000000000 */
[----:B------:R-:W-:Y:S05]  /*16520*/  BRA.DIV UR4, `(.L_x_5080) ;  /* 0x0000006604cc7947 */ /* 0x000fea000b800000 */
[----:B------:R-:W-:-:S13]  /*16530*/  ELECT P6, URZ, PT ;  /* 0x00000000003f782f */ /* 0x000fda00038c0000 */
.L_x_5241:
[----:B------:R-:W-:Y:S05]  /*16540*/  @!P6 BRA `(.L_x_5079) ;  /* 0x000000040014e947 */ /* 0x000fea0003800000 */
[----:B------:R-:W-:-:S04]  /*16550*/  ISETP.NE.U32.AND P0, PT, R2, RZ, PT ;  /* 0x000000ff0200720c */ /* 0x000fc80003f05070 */
[----:B------:R-:W-:-:S13]  /*16560*/  ISETP.NE.AND.EX P0, PT, R3, RZ, PT, P0 ;  /* 0x000000ff0300720c */ /* 0x000fda0003f05300 */
[----:B------:R-:W-:Y:S05]  /*16570*/  @!P0 BRA `(.L_x_5081) ;  /* 0x0000000000548947 */ /* 0x000fea0003800000 */
[----:B------:R-:W2:Y:S01]  /*16580*/  LDC R6, c[0x0][0x43c] ;  /* 0x00010f00ff067b82 */ /* 0x000ea20000000800 */
[----:B------:R-:W-:Y:S01]  /*16590*/  IMAD.MOV.U32 R9, RZ, RZ, R4 ;  /* 0x000000ffff097224 */ /* 0x000fe200078e0004 */
[----:B------:R-:W-:-:S03]  /*165a0*/  ULDC.64 UR4, c[0x0][0x428] ;  /* 0x00010a0000047ab9 */ /* 0x000fc60000000a00 */
[----:B0-----:R-:W-:Y:S01]  /*165b0*/  IMAD.MOV.U32 R0, RZ, RZ, R9 ;  /* 0x000000ffff007224 */ /* 0x001fe200078e0009 */
[----:B--2---:R-:W-:-:S13]  /*165c0*/  ISETP.NE.AND P0, PT, R6, 0x1, PT ;  /* 0x000000010600780c */ /* 0x004fda0003f05270 */
[----:B------:R-:W0:Y:S02]  /*165d0*/  @P0 LDC.64 R4, c[0x0][0x440] ;  /* 0x00011000ff040b82 */ /* 0x000e240000000a00 */
[----:B0-----:R-:W-:-:S05]  /*165e0*/  @P0 IMAD.HI.U32 R4, R9, R4, RZ ;  /* 0x0000000409040227 */ /* 0x001fca00078e00ff */
[----:B------:R-:W-:-:S04]  /*165f0*/  @P0 SHF.R.U32.HI R0, RZ, R5, R4 ;  /* 0x00000005ff000219 */ /* 0x000fc80000011604 */
[--C-:B------:R-:W-:Y:S01]  /*16600*/  SHF.R.S32.HI R5, RZ, 0x1f, R0.reuse ;  /* 0x0000001fff057819 */ /* 0x100fe20000011400 */
[----:B------:R-:W-:-:S04]  /*16610*/  IMAD.MOV R4, RZ, RZ, -R0 ;  /* 0x000000ffff047224 */ /* 0x000fc800078e0a00 */
[----:B------:R-:W-:Y:S01]  /*16620*/  IMAD R9, R6, R4, R9 ;  /* 0x0000000406097224 */ /* 0x000fe200078e0209 */
[----:B------:R-:W-:Y:S01]  /*16630*/  MOV R4, R0 ;  /* 0x0000000000047202 */ /* 0x000fe20000000f00 */
[----:B------:R-:W-:-:S03]  /*16640*/  IMAD R6, R8, UR4, RZ ;  /* 0x0000000408067c24 */ /* 0x000fc6000f8e02ff */
[----:B------:R2:W-:Y:S01]  /*16650*/  STL [R1+0x2c], R9 ;  /* 0x00002c0901007387 */ /* 0x0005e20000100800 */
[----:B------:R-:W-:-:S04]  /*16660*/  IMAD.WIDE.U32 R4, R7, UR4, R4 ;  /* 0x0000000407047c25 */ /* 0x000fc8000f8e0004 */
[----:B------:R-:W-:Y:S01]  /*16670*/  IMAD R0, R7, UR5, R6 ;  /* 0x0000000507007c24 */ /* 0x000fe2000f8e0206 */
[----:B------:R-:W-:-:S03]  /*16680*/  LEA R2, P0, R4, R2, 0x2 ;  /* 0x0000000204027211 */ /* 0x000fc600078010ff */
[----:B------:R-:W-:-:S05]  /*16690*/  IMAD.IADD R0, R5, 0x1, R0 ;  /* 0x0000000105007824 */ /* 0x000fca00078e0200 */
[----:B------:R-:W-:-:S05]  /*166a0*/  LEA.HI.X R3, R4, R3, R0, 0x2, P0 ;  /* 0x0000000304037211 */ /* 0x000fca00000f1400 */
[----:B------:R-:W3:Y:S04]  /*166b0*/  LDG.E R0, desc[UR40][R2.64] ;  /* 0x0000002802007981 */ /* 0x000ee8000c1e1900 */
[----:B---3--:R2:W-:Y:S02]  /*166c0*/  STL [R1], R0 ;  /* 0x0000000001007387 */ /* 0x0085e40000100800 */
.L_x_5081:
[----:B------:R-:W3:Y:S04]  /*166d0*/  LDL R7, [R1+0x4] ;  /* 0x0000040001077983 */ /* 0x000ee80000100800 */
[----:B0-2---:R-:W3:Y:S04]  /*166e0*/  LDL R0, [R1+0xc] ;  /* 0x00000c0001007983 */ /* 0x005ee80000100800 */
[----:B------:R-:W2:Y:S01]  /*166f0*/  LDL R2, [R1+0x18] ;  /* 0x0000180001027983 */ /* 0x000ea20000100800 */
[----:B---3--:R-:W-:Y:S01]  /*16700*/  IMAD R0, R0, 0x8, R7 ;  /* 0x0000000800007824 */ /* 0x008fe200078e0207 */
[----:B--2---:R-:W-:-:S04]  /*16710*/  SHF.L.U32 R2, R2, 0x1f, RZ ;  /* 0x0000001f02027819 */ /* 0x004fc800000006ff */
[----:B------:R-:W0:Y:S02]  /*16720*/  SYNCS.PHASECHK.TRANS64.TRYWAIT P0, [R0+URZ+0x28c40], R2 ;  /* 0x028c4002000075a7 */ /* 0x000e24000800017f */
[----:B0-----:R-:W-:Y:S05]  /*16730*/  @!P0 BRA `(.L_x_5082) ;  /* 0x0000006400688947 */ /* 0x001fea0003800000 */
.L_x_5242:
        /* <DEDUP_REMOVED lines=11> */
.L_x_5083:
        /* <DEDUP_REMOVED lines=27> */
.L_x_5079:
[----:B--2---:R-:W2:Y:S04]  /*169a0*/  LDL R2, [R1+0x4] ;  /* 0x0000040001027983 */ /* 0x004ea80000100800 */
[----:B------:R-:W3:Y:S04]  /*169b0*/  LDL.LU R3, [R1+0x34] ;  /* 0x0000340001037983 */ /* 0x000ee80000300800 */
[----:B0-----:R-:W4:Y:S04]  /*169c0*/  LDL.LU R5, [R1+0x28] ;  /* 0x0000280001057983 */ /* 0x001f280000300800 */
[----:B------:R-:W5:Y:S01]  /*169d0*/  LDL.LU R4, [R1+0x40] ;  /* 0x0000400001047983 */ /* 0x000f620000300800 */
        /* <DEDUP_REMOVED lines=18> */
[----:B0-----:R-:W-:Y:S01]  /*16b00*/  IMAD.IADD R2, R3, 0x1, R0 ;  /* 0x0000000103027824 */ /* 0x001fe200078e0200 */
        /* <DEDUP_REMOVED lines=19> */
[----:B0-----:R-:W-:Y:S05]  /*16c40*/  CALL.ABS.NOINC R2 ;  /* 0x0000000002007343 */ /* 0x001fea0003c00000 */
.L_x_5085:
[----:B------:R-:W-:Y:S05]  /*16c50*/  BSYNC B6 ;  /* 0x0000000000067941 */ /* 0x000fea0003800000 */
.L_x_5084:
[----:B------:R-:W3:Y:S01]  /*16c60*/  LDL.LU R6, [R1+0x34] ;  /* 0x0000340001067983 */ /* 0x000ee20000300800 */
[----:B------:R-:W-:Y:S01]  /*16c70*/  ULDC.64 UR4, c[0x0][0x2d8] ;  /* 0x0000b60000047ab9 */ /* 0x000fe20000000a00 */
[----:B------:R-:W0:Y:S01]  /*16c80*/  LDC R7, c[0x0][0x448] ;  /* 0x00011200ff077b82 */ /* 0x000e220000000800 */
[----:B------:R-:W-:Y:S01]  /*16c90*/  ULDC UR6, c[0x0][0x2b8] ;  /* 0x0000ae0000067ab9 */ /* 0x000fe20000000800 */
[----:B--2---:R-:W3:Y:S04]  /*16ca0*/  LDL.LU.64 R2, [R1+0x48] ;  /* 0x0000480001027983 */ /* 0x004ee80000300a00 */
[----:B------:R-:W2:Y:S04]  /*16cb0*/  LDL.LU R0, [R1+0x40] ;  /* 0x0000400001007983 */ /* 0x000ea80000300800 */
[----:B------:R-:W4:Y:S04]  /*16cc0*/  LDL.LU R4, [R1+0x50] ;  /* 0x0000500001047983 */ /* 0x000f280000300800 */
[----:B------:R-:W4:Y:S04]  /*16cd0*/  LDL.LU R5, [R1+0x28] ;  /* 0x0000280001057983 */ /* 0x000f280000300800 */
[----:B------:R0:W5:Y:S02]  /*16ce0*/  LDL R9, [R1+0x54] ;  /* 0x0000540001097983 */ /* 0x0001640000100800 */
[----:B0-----:R-:W-:Y:S01]  /*16cf0*/  ISETP.NE.AND P0, PT, R7, 0x1, PT ;  /* 0x000000010700780c */ /* 0x001fe20003f05270 */
[----:B------:R-:W0:Y:S01]  /*16d00*/  S2R R10, SR_TID.X ;  /* 0x00000000000a7919 */ /* 0x000e220000002100 */
[----:B------:R-:W1:Y:S01]  /*16d10*/  S2R R8, SR_TID.X ;  /* 0x0000000000087919 */ /* 0x000e620000002100 */
[----:B0-----:R-:W-:-:S05]  /*16d20*/  IMAD.SHL.U32 R10, R10, 0x8, RZ ;  /* 0x000000080a0a7824 */ /* 0x001fca00078e00ff */
[----:B------:R-:W-:Y:S02]  /*16d30*/  LOP3.LUT R10, R10, 0x38, RZ, 0xc0, !PT ;  /* 0x000000380a0a7812 */ /* 0x000fe400078ec0ff */
[----:B-1----:R-:W-:-:S04]  /*16d40*/  LOP3.LUT R8, R8, 0x7f, RZ, 0xc0, !PT ;  /* 0x0000007f08087812 */ /* 0x002fc800078ec0ff */
[----:B------:R-:W-:Y:S01]  /*16d50*/  SHF.R.U32.HI R8, RZ, 0x3, R8 ;  /* 0x00000003ff087819 */ /* 0x000fe20000011608 */
[----:B---3--:R-:W-:Y:S02]  /*16d60*/  IMAD.MOV.U32 R3, RZ, RZ, R6 ;  /* 0x000000ffff037224 */ /* 0x008fe400078e0006 */
[----:B------:R-:W0:Y:S01]  /*16d70*/  @P0 LDC R6, c[0x0][0x450] ;  /* 0x00011400ff060b82 */ /* 0x000e220000000800 */
[----:B--2---:R-:W-:Y:S02]  /*16d80*/  IMAD R0, R0, UR4, RZ ;  /* 0x0000000400007c24 */ /* 0x004fe4000f8e02ff */
[----:B------:R-:W-:-:S04]  /*16d90*/  IMAD.WIDE.U32 R2, R18, UR4, R2 ;  /* 0x0000000412027c25 */ /* 0x000fc8000f8e0002 */
[----:B------:R-:W-:Y:S01]  /*16da0*/  IMAD R0, R18, UR5, R0 ;  /* 0x0000000512007c24 */ /* 0x000fe2000f8e0200 */
[----:B------:R-:W-:-:S03]  /*16db0*/  ULDC.64 UR4, c[0x0][0x2e0] ;  /* 0x0000b80000047ab9 */ /* 0x000fc60000000a00 */
[----:B------:R-:W-:Y:S02]  /*16dc0*/  IMAD.IADD R3, R3, 0x1, R0 ;  /* 0x0000000103037824 */ /* 0x000fe400078e0200 */
[----:B----4-:R-:W-:Y:S02]  /*16dd0*/  IMAD R0, R4, UR4, RZ ;  /* 0x0000000404007c24 */ /* 0x010fe4000f8e02ff */
[----:B------:R-:W1:Y:S01]  /*16de0*/  S2R R4, SR_TID.X ;  /* 0x0000000000047919 */ /* 0x000e620000002100 */
[----:B------:R-:W-:-:S04]  /*16df0*/  IMAD.WIDE.U32 R2, R5, UR4, R2 ;  /* 0x0000000405027c25 */ /* 0x000fc8000f8e0002 */
[----:B------:R-:W-:Y:S01]  /*16e00*/  IMAD R0, R5, UR5, R0 ;  /* 0x0000000505007c24 */ /* 0x000fe2000f8e0200 */
[----:B------:R-:W-:-:S03]  /*16e10*/  ULDC.64 UR4, c[0x0][0x2d0] ;  /* 0x0000b40000047ab9 */ /* 0x000fc60000000a00 */
[----:B------:R-:W-:Y:S01]  /*16e20*/  IMAD.IADD R3, R3, 0x1, R0 ;  /* 0x0000000103037824 */ /* 0x000fe200078e0200 */
[----:B-1----:R-:W-:-:S04]  /*16e30*/  LOP3.LUT R4, R4, 0x7f, RZ, 0xc0, !PT ;  /* 0x0000007f04047812 */ /* 0x002fc800078ec0ff */
[----:B------:R-:W-:Y:S02]  /*16e40*/  SHF.R.U32.HI R5, RZ, 0x3, R4 ;  /* 0x00000003ff057819 */ /* 0x000fe40000011604 */
[----:B------:R-:W1:Y:S02]  /*16e50*/  S2R R4, SR_TID.X ;  /* 0x0000000000047919 */ /* 0x000e640000002100 */
[----:B-1----:R-:W-:-:S04]  /*16e60*/  SHF.L.U32 R4, R4, 0x4, RZ ;  /* 0x0000000404047819 */ /* 0x002fc800000006ff */
[----:B------:R-:W-:Y:S02]  /*16e70*/  LOP3.LUT R4, R5, 0x70, R4, 0xf8, !PT ;  /* 0x0000007005047812 */ /* 0x000fe400078ef804 */
[----:B------:R-:W1:Y:S03]  /*16e80*/  @P0 LDC R5, c[0x0][0x44c] ;  /* 0x00011300ff050b82 */ /* 0x000e660000000800 */
[----:B------:R-:W-:-:S04]  /*16e90*/  IMAD R0, R17, 0x40, R4 ;  /* 0x0000004011007824 */ /* 0x000fc800078e0204 */
[----:B------:R-:W-:Y:S02]  /*16ea0*/  IMAD.MOV.U32 R4, RZ, RZ, R0 ;  /* 0x000000ffff047224 */ /* 0x000fe400078e0000 */
[----:B-1----:R-:W-:-:S05]  /*16eb0*/  @P0 IMAD.HI.U32 R5, R0, R5, RZ ;  /* 0x0000000500050227 */ /* 0x002fca00078e00ff */
[----:B0-----:R-:W-:-:S05]  /*16ec0*/  @P0 SHF.R.U32.HI R4, RZ, R6, R5 ;  /* 0x00000006ff040219 */ /* 0x001fca0000011605 */
        /* <DEDUP_REMOVED lines=18> */
[----:B------:R-:W-:Y:S09]  /*16ff0*/  BRA.DIV UR4, `(.L_x_5086) ;  /* 0x0000005e044c7947 */ /* 0x000ff2000b800000 */
        /* <DEDUP_REMOVED lines=34> */
.L_x_5251:
        /* <DEDUP_REMOVED lines=11> */
.L_x_5087:
        /* <DEDUP_REMOVED lines=19> */
.L_x_5252:
[----:B------:R-:W-:Y:S05]  /*17400*/  BSYNC B0 ;  /* 0x0000000000007941 */ /* 0x000fea0003800000 */
.L_x_5088:
[----:B0-----:R-:W2:Y:S01]  /*17410*/  LDL R2, [R1+0x8] ;  /* 0x0000080001027983 */ /* 0x001ea20000100800 */
[----:B------:R-:W-:Y:S01]  /*17420*/  BSSY B0, `(.L_x_5090) ;  /* 0x00000a2000007945 */ /* 0x000fe20003800000 */
[----:B--2---:R-:W-:-:S13]  /*17430*/  LOP3.LUT P0, RZ, R2, 0x1, RZ, 0xc0, !PT ;  /* 0x0000000102ff7812 */ /* 0x004fda000780c0ff */
[----:B------:R-:W-:Y:S05]  /*17440*/  @!P0 BRA `(.L_x_5091) ;  /* 0x00000008007c8947 */ /* 0x000fea0003800000 */
[----:B------:R-:W2:Y:S04]  /*17450*/  LDL R5, [R1+0x4] ;  /* 0x0000040001057983 */ /* 0x000ea80000100800 */
        /* <DEDUP_REMOVED lines=10> */
.L_x_5253:
[----:B------:R-:W-:Y:S05]  /*17500*/  BSYNC B1 ;  /* 0x0000000000017941 */ /* 0x000fea0003800000 */
.L_x_5092:
        /* <DEDUP_REMOVED lines=9> */
.L_x_5095:
[----:B------:R-:W-:Y:S05]  /*175a0*/  BSYNC B1 ;  /* 0x0000000000017941 */ /* 0x000fea0003800000 */
.L_x_5094:
        /* <DEDUP_REMOVED lines=11> */
[----:B--2---:R-:W-:Y:S01]  /*17660*/  LEA R3, R3, R5, 0x6 ;  /* 0x0000000503037211 */ /* 0x004fe200078e30ff */
[----:B---3--:R-:W-:-:S04]  /*17670*/  IMAD R2, R2, 0x10000, R4 ;  /* 0x0001000002027824 */ /* 0x008fc800078e0204 */
[----:B------:R-:W-:-:S07]  /*17680*/  VIADD R4, R2, 0x400 ;  /* 0x0000040002047836 */ /* 0x000fce0000000000 */
.L_x_5096:
        /* <DEDUP_REMOVED lines=16> */
.L_x_5097:
        /* <DEDUP_REMOVED lines=16> */
.L_x_5098:
        /* <DEDUP_REMOVED lines=16> */
.L_x_5099:
        /* <DEDUP_REMOVED lines=16> */
.L_x_5100:
        /* <DEDUP_REMOVED lines=16> */
.L_x_5101:
        /* <DEDUP_REMOVED lines=16> */
.L_x_5102:
        /* <DEDUP_REMOVED lines=16> */
.L_x_5103:
        /* <DEDUP_REMOVED lines=11> */
.L_x_5091:
[----:B------:R-:W-:Y:S05]  /*17e40*/  BSYNC B0 ;  /* 0x0000000000007941 */ /* 0x000fea0003800000 */
.L_x_5090:
        /* <DEDUP_REMOVED lines=14> */
[----:B--2---:R-:W-:Y:S01]  /*17f30*/  LOP3.LUT P2, RZ, R6, 0x1, RZ, 0xc0, !PT ;  /* 0x0000000106ff7812 */ /* 0x004fe2000784c0ff */
        /* <DEDUP_REMOVED lines=33> */
.L_x_5110:
[----:B-1----:R-:W2:Y:S01]  /*18150*/  LDL R2, [R1+0x4] ;  /* 0x0000040001027983 */ /* 0x002ea20000100800 */
[----:B------:R-:W-:Y:S01]  /*18160*/  BSSY B3, `(.L_x_5111) ;  /* 0x0000008000037945 */ /* 0x000fe20003800000 */
[----:B------:R-:W1:Y:S02]  /*18170*/  S2R R5, SR_TID.X ;  /* 0x0000000000057919 */ /* 0x000e640000002100 */
[----:B-1----:R-:W-:-:S04]  /*18180*/  LOP3.LUT R5, R5, 0x7f, RZ, 0xc0, !PT ;  /* 0x0000007f05057812 */ /* 0x002fc800078ec0ff */
[----:B------:R-:W-:Y:S01]  /*18190*/  ISETP.NE.AND P1, PT, R5, RZ, PT ;  /* 0x000000ff0500720c */ /* 0x000fe20003f25270 */
[----:B--2---:R-:W-:Y:S01]  /*181a0*/  IMAD R3, R9, 0x8, R2 ;  /* 0x0000000809037824 */ /* 0x004fe200078e0202 */
[----:B------:R-:W-:-:S04]  /*181b0*/  SHF.L.U32 R2, R8, 0x1f, RZ ;  /* 0x0000001f08027819 */ /* 0x000fc800000006ff */
[----:B------:R-:W1:Y:S02]  /*181c0*/  SYNCS.PHASECHK.TRANS64.TRYWAIT P0, [R3+URZ+0x28c40], R2 ;  /* 0x028c4002030075a7 */ /* 0x000e64000800017f */
[----:B-1----:R-:W-:Y:S05]  /*181d0*/  @!P0 BRA `(.L_x_5112) ;  /* 0x0000005000488947 */ /* 0x002fea0003800000 */
.L_x_5254:
[----:B------:R-:W-:Y:S05]  /*181e0*/  BSYNC B3 ;  /* 0x0000000000037941 */ /* 0x000fea0003800000 */
.L_x_5111:
[----:B------:R-:W-:Y:S04]  /*181f0*/  BSSY B3, `(.L_x_5113) ;  /* 0x0000009000037945 */ /* 0x000fe80003800000 */
[----:B------:R-:W-:Y:S05]  /*18200*/  @P1 BRA `(.L_x_5114) ;  /* 0x00000000001c1947 */ /* 0x000fea0003800000 */
[----:B------:R-:W2:Y:S01]  /*18210*/  S2R R6, SR_TID.X ;  /* 0x0000000000067919 */ /* 0x000ea20000002100 */
[----:B------:R-:W-:-:S04]  /*18220*/  MOV R5, 0x2000 ;  /* 0x0000200000057802 */ /* 0x000fc80000000f00 */
[----:B------:R3:W-:Y:S01]  /*18230*/  SYNCS.ARRIVE.TRANS64 RZ, [R3+URZ+0x28c30], R5 ;  /* 0x028c300503ff79a7 */ /* 0x0007e2000800003f */
[----:B--2---:R-:W-:-:S04]  /*18240*/  LOP3.LUT R6, R6, 0x1f, RZ, 0xc0, !PT ;  /* 0x0000001f06067812 */ /* 0x004fc800078ec0ff */
[----:B------:R-:W-:-:S13]  /*18250*/  ISETP.NE.AND P0, PT, R6, RZ, PT ;  /* 0x000000ff0600720c */ /* 0x000fda0003f05270 */
[----:B---3--:R-:W-:Y:S05]  /*18260*/  @!P0 BRA `(.L_x_5114) ;  /* 0x0000000000048947 */ /* 0x008fea0003800000 */
[----:B------:R-:W-:Y:S01]  /*18270*/  BPT.TRAP 0x1 ;  /* 0x000000040000795c */ /* 0x000fe20000300000 */
.L_x_5114:
[----:B------:R-:W-:Y:S05]  /*18280*/  BSYNC B3 ;  /* 0x0000000000037941 */ /* 0x000fea0003800000 */
.L_x_5113:
        /* <DEDUP_REMOVED lines=14> */
.L_x_5115:
        /* <DEDUP_REMOVED lines=14> */
.L_x_5255:
[----:B------:R-:W-:Y:S05]  /*18450*/  BSYNC B3 ;  /* 0x0000000000037941 */ /* 0x000fea0003800000 */
.L_x_5116:
        /* <DEDUP_REMOVED lines=11> */
.L_x_5119:
[----:B------:R-:W-:Y:S05]  /*18510*/  BSYNC B3 ;  /* 0x0000000000037941 */ /* 0x000fea0003800000 */
.L_x_5118:
        /* <DEDUP_REMOVED lines=11> */
.L_x_5120:
        /* <DEDUP_REMOVED lines=16> */
.L_x_5121:
        /* <DEDUP_REMOVED lines=16> */
.L_x_5122:
        /* <DEDUP_REMOVED lines=16> */
.L_x_5123:
        /* <DEDUP_REMOVED lines=16> */
.L_x_5124:
        /* <DEDUP_REMOVED lines=16> */
.L_x_5125:
        /* <DEDUP_REMOVED lines=16> */
.L_x_5126:
        /* <DEDUP_REMOVED lines=16> */
.L_x_5127:
        /* <DEDUP_REMOVED lines=11> */
.L_x_5109:
[----:B------:R-:W-:Y:S05]  /*18d80*/  BSYNC B1 ;  /* 0x0000000000017941 */ /* 0x000fea0003800000 */
.L_x_5108:
[----:B------:R-:W2:Y:S02]  /*18d90*/  LDL.LU R5, [R1+0x30] ;  /* 0x0000300001057983 */ /* 0x000ea40000300800 */
[----:B--2---:R-:W-:-:S07]  /*18da0*/  IADD3 R0, R5, -0x3, RZ ;  /* 0xfffffffd05007810 */ /* 0x004fce0007ffe0ff */
.L_x_5107:
[----:B------:R-:W-:Y:S05]  /*18db0*/  BSYNC B2 ;  /* 0x0000000000027941 */ /* 0x000fea0003800000 */
.L_x_5106:
[----:B------:R-:W-:-:S13]  /*18dc0*/  ISETP.NE.AND P0, PT, R4, RZ, PT ;  /* 0x000000ff0400720c */ /* 0x000fda0003f05270 */
[----:B------:R-:W-:Y:S05]  /*18dd0*/  @!P0 BRA `(.L_x_5105) ;  /* 0x0000001c00488947 */ /* 0x000fea0003800000 */
.L_x_5168:
[----:B------:R-:W2:Y:S04]  /*18de0*/  LDL R4, [R1+0x8] ;  /* 0x0000080001047983 */ /* 0x000ea80000100800 */
[----:B------:R-:W3:Y:S04]  /*18df0*/  LDL.LU R3, [R1+0xc] ;  /* 0x00000c0001037983 */ /* 0x000ee80000300800 */
[----:B------:R-:W4:Y:S01]  /*18e00*/  LDL.LU R2, [R1+0x18] ;  /* 0x0000180001027983 */ /* 0x000f220000300800 */
[----:B------:R-:W-:Y:S05]  /*18e10*/  YIELD ;  /* 0x0000000000007946 */ /* 0x000fea0003800000 */
[----:B------:R-:W-:Y:S01]  /*18e20*/  BSSY B1, `(.L_x_5128) ;  /* 0x00000e2000017945 */ /* 0x000fe20003800000 */
[----:B--2---:R-:W-:Y:S01]  /*18e30*/  LOP3.LUT P1, RZ, R4, 0x1, RZ, 0xc0, !PT ;  /* 0x0000000104ff7812 */ /* 0x004fe2000782c0ff */
[----:B---3--:R-:W-:-:S05]  /*18e40*/  VIADD R7, R3, 0x1 ;  /* 0x0000000103077836 */ /* 0x008fca0000000000 */
[----:B------:R-:W-:-:S04]  /*18e50*/  ISETP.NE.AND P0, PT, R7, 0x2, PT ;  /* 0x000000020700780c */ /* 0x000fc80003f05270 */
[----:B------:R-:W-:Y:S02]  /*18e60*/  SEL R6, RZ, 0x1, P0 ;  /* 0x00000001ff067807 */ /* 0x000fe40000000000 */
        /* <DEDUP_REMOVED lines=28> */
.L_x_5130:
[----:B0-----:R-:W2:Y:S01]  /*19030*/  LDL R2, [R1+0x4] ;  /* 0x0000040001027983 */ /* 0x001ea20000100800 */
[----:B------:R-:W-:Y:S01]  /*19040*/  BSSY B2, `(.L_x_5131) ;  /* 0x0000008000027945 */ /* 0x000fe20003800000 */
[----:B------:R-:W0:Y:S02]  /*19050*/  S2R R3, SR_TID.X ;  /* 0x0000000000037919 */ /* 0x000e240000002100 */
[----:B0-----:R-:W-:-:S04]  /*19060*/  LOP3.LUT R3, R3, 0x7f, RZ, 0xc0, !PT ;  /* 0x0000007f03037812 */ /* 0x001fc800078ec0ff */
[----:B------:R-:W-:Y:S01]  /*19070*/  ISETP.NE.AND P1, PT, R3, RZ, PT ;  /* 0x000000ff0300720c */ /* 0x000fe20003f25270 */
[----:B--2---:R-:W-:Y:S01]  /*19080*/  IMAD R4, R7, 0x8, R2 ;  /* 0x0000000807047824 */ /* 0x004fe200078e0202 */
[----:B------:R-:W-:-:S04]  /*19090*/  SHF.L.U32 R2, R6, 0x1f, RZ ;  /* 0x0000001f06027819 */ /* 0x000fc800000006ff */
[----:B------:R-:W0:Y:S02]  /*190a0*/  SYNCS.PHASECHK.TRANS64.TRYWAIT P0, [R4+URZ+0x28c40], R2 ;  /* 0x028c4002040075a7 */ /* 0x000e24000800017f */
[----:B0-----:R-:W-:Y:S05]  /*190b0*/  @!P0 BRA `(.L_x_5132) ;  /* 0x0000004000b88947 */ /* 0x001fea0003800000 */
.L_x_5256:
[----:B------:R-:W-:Y:S05]  /*190c0*/  BSYNC B2 ;  /* 0x0000000000027941 */ /* 0x000fea0003800000 */
.L_x_5131:
        /* <DEDUP_REMOVED lines=9> */
.L_x_5134:
[----:B------:R-:W-:Y:S05]  /*19160*/  BSYNC B2 ;  /* 0x0000000000027941 */ /* 0x000fea0003800000 */
.L_x_5133:
        /* <DEDUP_REMOVED lines=13> */
.L_x_5135:
        /* <DEDUP_REMOVED lines=14> */
.L_x_5257:
[----:B------:R-:W-:Y:S05]  /*19320*/  BSYNC B2 ;  /* 0x0000000000027941 */ /* 0x000fea0003800000 */
.L_x_5136:
        /* <DEDUP_REMOVED lines=11> */
.L_x_5139:
[----:B------:R-:W-:Y:S05]  /*193e0*/  BSYNC B2 ;  /* 0x0000000000027941 */ /* 0x000fea0003800000 */
.L_x_5138:
        /* <DEDUP_REMOVED lines=10> */
.L_x_5140:
        /* <DEDUP_REMOVED lines=16> */
.L_x_5141:
        /* <DEDUP_REMOVED lines=16> */
.L_x_5142:
        /* <DEDUP_REMOVED lines=16> */
.L_x_5143:
        /* <DEDUP_REMOVED lines=16> */
.L_x_5144:
        /* <DEDUP_REMOVED lines=16> */
.L_x_5145:
        /* <DEDUP_REMOVED lines=16> */
.L_x_5146:
        /* <DEDUP_REMOVED lines=16> */
.L_x_5147:
        /* <DEDUP_REMOVED lines=11> */
.L_x_5129:
[----:B------:R-:W-:Y:S05]  /*19c40*/  BSYNC B1 ;  /* 0x0000000000017941 */ /* 0x000fea0003800000 */
.L_x_5128:
[----:B------:R-:W2:Y:S01]  /*19c50*/  LDL R2, [R1+0x8] ;  /* 0x0000080001027983 */ /* 0x000ea20000100800 */
[----:B------:R-:W-:Y:S01]  /*19c60*/  VIADD R7, R7, 0x1 ;  /* 0x0000000107077836 */ /* 0x000fe20000000000 */
[----:B------:R-:W-:Y:S04]  /*19c70*/  BSSY B1, `(.L_x_5148) ;  /* 0x00000e5000017945 */ /* 0x000fe80003800000 */
[----:B------:R-:W-:-:S04]  /*19c80*/  ISETP.NE.AND P0, PT, R7, 0x2, PT ;  /* 0x000000020700780c */ /* 0x000fc80003f05270 */
[----:B0-----:R-:W-:Y:S02]  /*19c90*/  SEL R9, R7, RZ, P0 ;  /* 0x000000ff07097207 */ /* 0x001fe40000000000 */
        /* <DEDUP_REMOVED lines=31> */
.L_x_5150:
        /* <DEDUP_REMOVED lines=9> */
.L_x_5258:
[----:B------:R-:W-:Y:S05]  /*19f20*/  BSYNC B2 ;  /* 0x0000000000027941 */ /* 0x000fea0003800000 */
.L_x_5151:
        /* <DEDUP_REMOVED lines=9> */
.L_x_5154:
[----:B------:R-:W-:Y:S05]  /*19fc0*/  BSYNC B2 ;  /* 0x0000000000027941 */ /* 0x000fea0003800000 */
.L_x_5153:
        /* <DEDUP_REMOVED lines=14> */
.L_x_5155:
        /* <DEDUP_REMOVED lines=14> */
.L_x_5259:
[----:B------:R-:W-:Y:S05]  /*1a190*/  BSYNC B2 ;  /* 0x0000000000027941 */ /* 0x000fea0003800000 */
.L_x_5156:
[----:B------:R-:W-:Y:S01]  /*1a1a0*/  BSSY B2, `(.L_x_5158) ;  /* 0x000000b000027945 */ /* 0x000fe20003800000 */
[----:B01----:R-:W-:Y:S01]  /*1a1b0*/  MOV R2, 0x0 ;  /* 0x0000000000027802 */ /* 0x003fe20000000f00 */
[----:B------:R-:W-:Y:S02]  /*1a1c0*/  IMAD.MOV.U32 R3, RZ, RZ, 0x14f00000 ;  /* 0x14f00000ff037424 */ /* 0x000fe400078e00ff */
[----:B------:R-:W-:Y:S05]  /*1a1d0*/  @P1 BRA `(.L_x_5159) ;  /* 0x00000000001c1947 */ /* 0x000fea0003800000 */
[----:B------:R-:W0:Y:S01]  /*1a1e0*/  S2R R8, SR_TID.X ;  /* 0x0000000000087919 */ /* 0x000e220000002100 */
[----:B------:R-:W-:-:S04]  /*1a1f0*/  IMAD.MOV.U32 R5, RZ, RZ, 0x10000 ;  /* 0x00010000ff057424 */ /* 0x000fc800078e00ff */
[----:B------:R1:W-:Y:S01]  /*1a200*/  SYNCS.ARRIVE.TRANS64 RZ, [R4+URZ+0x28c50], R5 ;  /* 0x028c500504ff79a7 */ /* 0x0003e2000800003f */
[----:B0-----:R-:W-:-:S04]  /*1a210*/  LOP3.LUT R8, R8, 0x1f, RZ, 0xc0, !PT ;  /* 0x0000001f08087812 */ /* 0x001fc800078ec0ff */
[----:B------:R-:W-:-:S13]  /*1a220*/  ISETP.NE.AND P0, PT, R8, RZ, PT ;  /* 0x000000ff0800720c */ /* 0x000fda0003f05270 */
[----:B-1----:R-:W-:Y:S05]  /*1a230*/  @!P0 BRA `(.L_x_5159) ;  /* 0x0000000000048947 */ /* 0x002fea0003800000 */
[----:B------:R-:W-:Y:S01]  /*1a240*/  BPT.TRAP 0x1 ;  /* 0x000000040000795c */ /* 0x000fe20000300000 */
.L_x_5159:
[----:B------:R-:W-:Y:S05]  /*1a250*/  BSYNC B2 ;  /* 0x0000000000027941 */ /* 0x000fea0003800000 */
.L_x_5158:
        /* <DEDUP_REMOVED lines=11> */
.L_x_5160:
        /* <DEDUP_REMOVED lines=16> */
.L_x_5161:
        /* <DEDUP_REMOVED lines=16> */
.L_x_5162:
        /* <DEDUP_REMOVED lines=16> */
.L_x_5163:
        /* <DEDUP_REMOVED lines=16> */
.L_x_5164:
        /* <DEDUP_REMOVED lines=16> */
.L_x_5165:
        /* <DEDUP_REMOVED lines=16> */
.L_x_5166:
        /* <DEDUP_REMOVED lines=16> */
.L_x_5167:
        /* <DEDUP_REMOVED lines=11> */
.L_x_5149:
[----:B------:R-:W-:Y:S05]  /*1aac0*/  BSYNC B1 ;  /* 0x0000000000017941 */ /* 0x000fea0003800000 */
.L_x_5148:
[C---:B------:R-:W-:Y:S01]  /*1aad0*/  ISETP.GT.AND P0, PT, R0.reuse, 0x1, PT ;  /* 0x000000010000780c */ /* 0x040fe20003f04270 */
[----:B------:R-:W-:-:S12]  /*1aae0*/  VIADD R0, R0, 0xfffffffe ;  /* 0xfffffffe00007836 */ /* 0x000fd80000000000 */
[----:B------:R-:W-:Y:S05]  /*1aaf0*/  @P0 BRA `(.L_x_5168) ;  /* 0xffffffe000b80947 */ /* 0x000fea000383ffff */
.L_x_5105:
[----:B------:R-:W-:Y:S05]  /*1ab00*/  BSYNC B0 ;  /* 0x0000000000007941 */ /* 0x000fea0003800000 */
.L_x_5104:
        /* <DEDUP_REMOVED lines=23> */
[----:B-1----:R-:W-:-:S07]  /*1ac80*/  IADD3 R16, R4, UR36, R7 ;  /* 0x0000002404107c10 */ /* 0x002fce000fffe007 */
.L_x_5170:
[----:B------:R-:W-:Y:S05]  /*1ac90*/  BSYNC B0 ;  /* 0x0000000000007941 */ /* 0x000fea0003800000 */
.L_x_5169:
[----:B------:R-:W-:-:S05]  /*1aca0*/  SEL R0, R0, RZ, P0 ;  /* 0x000000ff00007207 */ /* 0x000fca0000000000 */
[----:B------:R2:W-:Y:S02]  /*1acb0*/  STL [R1+0xc], R0 ;  /* 0x00000c0001007387 */ /* 0x0005e40000100800 */
.L_x_5072:
[----:B------:R-:W-:Y:S05]  /*1acc0*/  BSYNC B7 ;  /* 0x0000000000077941 */ /* 0x000fea0003800000 */
.L_x_5070:
        /* <DEDUP_REMOVED lines=13> */
.L_x_5171:
        /* <DEDUP_REMOVED lines=13> */
[----:B------:R-:W-:Y:S01]  /*1ae70*/  SHFL.IDX PT, R4, R16, 0x1, 0x1f ;  /* 0x00201f0010047f89 */ /* 0x000fe200000e0000 */
[C---:B------:R-:W-:Y:S02]  /*1ae80*/  ISETP.GE.U32.AND P4, PT, R7.reuse, 0x8, PT ;  /* 0x000000080700780c */ /* 0x040fe40003f86070 */
[C---:B------:R-:W-:Y:S01]  /*1ae90*/  ISETP.GE.U32.AND P5, PT, R7.reuse, 0x10, PT ;  /* 0x000000100700780c */ /* 0x040fe20003fa6070 */
[----:B-1----:R-:W-:Y:S02]  /*1aea0*/  IMAD.MOV.U32 R2, RZ, RZ, RZ ;  /* 0x000000ffff027224 */ /* 0x002fe400078e00ff */
[----:B--2---:R-:W-:Y:S01]  /*1aeb0*/  @!P1 IMAD.MOV.U32 R2, RZ, RZ, R3 ;  /* 0x000000ffff029224 */ /* 0x004fe200078e0003 */
[----:B------:R-:W-:-:S04]  /*1aec0*/  ISETP.NE.AND P1, PT, R7, RZ, PT ;  /* 0x000000ff0700720c */ /* 0x000fc80003f25270 */
[----:B0-----:R-:W0:Y:S02]  /*1aed0*/  SHFL.UP PT, R14, R2, 0x1, RZ ;  /* 0x04200000020e7989 */ /* 0x001e2400000e00ff */
        /* <DEDUP_REMOVED lines=13> */
[----:B------:R-:W-:Y:S02]  /*1afb0*/  IMAD.IADD R3, R3, 0x1, R0 ;  /* 0x0000000103037824 */ /* 0x000fe400078e0200 */
[----:B------:R0:W1:Y:S04]  /*1afc0*/  SHFL.IDX PT, R0, R16, RZ, 0x1f ;  /* 0x00001fff10007589 */ /* 0x00006800000e0000 */
[----:B------:R0:W2:Y:S02]  /*1afd0*/  SHFL.IDX PT, R16, R3, 0x1f, 0x1f ;  /* 0x03e01f0003107f89 */ /* 0x0000a400000e0000 */
.L_x_5269:
[----:B------:R-:W-:Y:S02]  /*1afe0*/  ULDC UR4, c[0x0][0xc38] ;  /* 0x00030e0000047ab9 */ /* 0x000fe40000000800 */
[----:B------:R-:W-:-:S04]  /*1aff0*/  IMAD.U32 R5, RZ, RZ, UR4 ;  /* 0x00000004ff057e24 */ /* 0x000fc8000f8e00ff */
[----:B0-2---:R-:W-:-:S04]  /*1b000*/  IMAD R16, R16, R5, RZ ;  /* 0x0000000510107224 */ /* 0x005fc800078e02ff */
[----:B------:R-:W-:-:S05]  /*1b010*/  IMAD.IADD R4, R4, 0x1, R16 ;  /* 0x0000000104047824 */ /* 0x000fca00078e0210 */
[----:B-1----:R-:W-:-:S13]  /*1b020*/  ISETP.GT.AND P6, PT, R4, R0, PT ;  /* 0x000000000400720c */ /* 0x002fda0003fc4270 */
[----:B------:R-:W-:Y:S05]  /*1b030*/  @P6 BRA `(.L_x_5174) ;  /* 0x00000000009c6947 */ /* 0x000fea0003800000 */
.L_x_5179:
        /* <DEDUP_REMOVED lines=14> */
.L_x_5177:
[----:B------:R-:W-:Y:S05]  /*1b120*/  BSYNC B0 ;  /* 0x0000000000007941 */ /* 0x000fea0003800000 */
.L_x_5176:
        /* <DEDUP_REMOVED lines=18> */
.L_x_5277:
[----:B------:R-:W-:Y:S02]  /*1b250*/  ULDC UR4, c[0x0][0xc38] ;  /* 0x00030e0000047ab9 */ /* 0x000fe40000000800 */
[----:B------:R-:W-:-:S04]  /*1b260*/  IMAD.U32 R5, RZ, RZ, UR4 ;  /* 0x00000004ff057e24 */ /* 0x000fc8000f8e00ff */
[----:B-1----:R-:W-:-:S04]  /*1b270*/  IMAD R16, R16, R5, RZ ;  /* 0x0000000510107224 */ /* 0x002fc800078e02ff */
[----:B------:R-:W-:-:S05]  /*1b280*/  IMAD.IADD R4, R16, 0x1, R4 ;  /* 0x0000000110047824 */ /* 0x000fca00078e0204 */
[----:B------:R-:W-:-:S13]  /*1b290*/  ISETP.GT.AND P6, PT, R4, R0, PT ;  /* 0x000000000400720c */ /* 0x000fda0003fc4270 */
[----:B------:R-:W-:Y:S05]  /*1b2a0*/  @!P6 BRA `(.L_x_5179) ;  /* 0xfffffffc0064e947 */ /* 0x000fea000383ffff */
.L_x_5174:
        /* <DEDUP_REMOVED lines=8> */
.L_x_5281:
[----:B------:R-:W-:Y:S01]  /*1b330*/  ISETP.NE.AND P0, PT, R4, RZ, PT ;  /* 0x000000ff0400720c */ /* 0x000fe20003f05270 */
[----:B------:R-:W-:-:S12]  /*1b340*/  IMAD.MOV.U32 R4, RZ, RZ, RZ ;  /* 0x000000ffff047224 */ /* 0x000fd800078e00ff */
[----:B------:R-:W-:Y:S05]  /*1b350*/  @!P0 BRA `(.L_x_5181) ;  /* 0x0000000000148947 */ /* 0x000fea0003800000 */
[----:B------:R-:W-:Y:S01]  /*1b360*/  UMOV UR4, 0xffffffff ;  /* 0xffffffff00047882 */ /* 0x000fe20000000000 */
[----:B------:R-:W-:Y:S02]  /*1b370*/  IADD3 R12, R6, -0x1, RZ ;  /* 0xffffffff060c7810 */ /* 0x000fe40007ffe0ff */
[----:B------:R-:W-:Y:S05]  /*1b380*/  BRA.DIV UR4, `(.L_x_5182) ;  /* 0x0000002a04987947 */ /* 0x000fea000b800000 */
[----:B0-----:R0:W3:Y:S02]  /*1b390*/  SHFL.IDX PT, R3, R3, R12, 0x1f ;  /* 0x00001f0c03037589 */ /* 0x0010e400000e0000 */
.L_x_5284:
[----:B---3--:R-:W-:-:S07]  /*1b3a0*/  IMAD.MOV.U32 R4, RZ, RZ, R3 ;  /* 0x000000ffff047224 */ /* 0x008fce00078e0003 */
.L_x_5181:
[----:B01----:R-:W0:Y:S01]  /*1b3b0*/  LDC.64 R2, c[0x0][0xc90] ;  /* 0x00032400ff027b82 */ /* 0x003e220000000a00 */
[----:B------:R-:W-:-:S04]  /*1b3c0*/  IMAD.IADD R19, R6, 0x1, R19 ;  /* 0x0000000106137824 */ /* 0x000fc800078e0213 */
[----:B0-----:R-:W-:-:S05]  /*1b3d0*/  IMAD.WIDE R2, R19, 0x4, R2 ;  /* 0x0000000413027825 */ /* 0x001fca00078e0202 */
[----:B------:R-:W2:Y:S01]  /*1b3e0*/  LDG.E R7, desc[UR40][R2.64] ;  /* 0x0000002802077981 */ /* 0x000ea2000c1e1900 */
[----:B------:R-:W-:-:S04]  /*1b3f0*/  IMAD R16, R4, R5, R16 ;  /* 0x0000000504107224 */ /* 0x000fc800078e0210 */
        /* <DEDUP_REMOVED lines=61> */
.L_x_5175:
[----:B------:R-:W-:Y:S01]  /*1b7d0*/  UMOV UR4, URZ ;  /* 0x0000003f00047c82 */ /* 0x000fe20008000000 */
[----:B------:R-:W-:Y:S01]  /*1b7e0*/  UMOV UR5, URZ ;  /* 0x0000003f00057c82 */ /* 0x000fe20008000000 */
[----:B------:R-:W-:Y:S01]  /*1b7f0*/  ULDC UR6, c[0x0][0xc3c] ;  /* 0x00030f0000067ab9 */ /* 0x000fe20000000800 */
[----:B------:R-:W-:Y:S02]  /*1b800*/  IMAD.MOV.U32 R16, RZ, RZ, R0 ;  /* 0x000000ffff107224 */ /* 0x000fe400078e0000 */
[----:B------:R-:W-:Y:S02]  /*1b810*/  IMAD.U32 R17, RZ, RZ, UR4 ;  /* 0x00000004ff117e24 */ /* 0x000fe4000f8e00ff */
[----:B------:R-:W-:Y:S02]  /*1b820*/  IMAD.U32 R18, RZ, RZ, UR5 ;  /* 0x00000005ff127e24 */ /* 0x000fe4000f8e00ff */
[----:B------:R-:W-:-:S07]  /*1b830*/  IMAD.U32 R19, RZ, RZ, UR6 ;  /* 0x00000006ff137e24 */ /* 0x000fce000f8e00ff */
.L_x_5183:
        /* <DEDUP_REMOVED lines=12> */
.L_x_5172:
[----:B------:R-:W-:Y:S02]  /*1b900*/  ULDC UR4, c[0x0][0xc3c] ;  /* 0x00030f0000047ab9 */ /* 0x000fe40000000800 */
[----:B---3--:R-:W-:-:S13]  /*1b910*/  ISETP.GE.AND P0, PT, R19, UR4, PT ;  /* 0x0000000413007c0c */ /* 0x008fda000bf06270 */
[----:B------:R-:W-:Y:S05]  /*1b920*/  @!P0 BRA `(.L_x_5184) ;  /* 0xffffff8000548947 */ /* 0x000fea000383ffff */
[----:B------:R-:W-:Y:S05]  /*1b930*/  BSYNC B8 ;  /* 0x0000000000087941 */ /* 0x000fea0003800000 */
.L_x_5020:
        /* <DEDUP_REMOVED lines=12> */
.L_x_5285:
[----:B------:R-:W-:Y:S05]  /*1ba00*/  BSYNC B0 ;  /* 0x0000000000007941 */ /* 0x000fea0003800000 */
.L_x_5185:
[----:B------:R-:W-:-:S03]  /*1ba10*/  UMOV UR4, 0xffffffff ;  /* 0xffffffff00047882 */ /* 0x000fc60000000000 */
[----:B------:R-:W-:Y:S05]  /*1ba20*/  BRA.DIV UR4, `(.L_x_5187) ;  /* 0x00000026042c7947 */ /* 0x000fea000b800000 */
[----:B------:R-:W1:Y:S02]  /*1ba30*/  S2R R2, SR_TID.X ;  /* 0x0000000000027919 */ /* 0x000e640000002100 */
[----:B-1----:R-:W-:-:S04]  /*1ba40*/  SHF.R.U32.HI R2, RZ, 0x5, R2 ;  /* 0x00000005ff027819 */ /* 0x002fc80000011602 */
[----:B------:R-:W-:-:S05]  /*1ba50*/  LOP3.LUT R2, R2, 0x3, RZ, 0xc0, !PT ;  /* 0x0000000302027812 */ /* 0x000fca00078ec0ff */
[----:B------:R1:W2:Y:S02]  /*1ba60*/  SHFL.IDX PT, R14, R2, RZ, 0x1f ;  /* 0x00001fff020e7589 */ /* 0x0002a400000e0000 */
.L_x_5288:
[----:B--2---:R-:W-:-:S13]  /*1ba70*/  ISETP.NE.AND P0, PT, R14, RZ, PT ;  /* 0x000000ff0e00720c */ /* 0x004fda0003f05270 */
[----:B------:R-:W-:Y:S05]  /*1ba80*/  @P0 BRA `(.L_x_4872) ;  /* 0x0000000000940947 */ /* 0x000fea0003800000 */
[----:B------:R-:W-:-:S03]  /*1ba90*/  UMOV UR4, 0xffffffff ;  /* 0xffffffff00047882 */ /* 0x000fc60000000000 */
[----:B------:R-:W-:Y:S05]  /*1baa0*/  BRA.DIV UR4, `(.L_x_5188) ;  /* 0x0000002604407947 */ /* 0x000fea000b800000 */
[----:B------:R-:W-:-:S13]  /*1bab0*/  ELECT P6, URZ, PT ;  /* 0x00000000003f782f */ /* 0x000fda00038c0000 */
.L_x_5291:
[----:B------:R-:W-:Y:S05]  /*1bac0*/  @!P6 BRA `(.L_x_4872) ;  /* 0x000000000084e947 */ /* 0x000fea0003800000 */
[----:B-1----:R-:W2:Y:S02]  /*1bad0*/  LDL.LU R2, [R1+0x58] ;  /* 0x0000580001027983 */ /* 0x002ea40000300800 */
[----:B--2---:R-:W-:-:S04]  /*1bae0*/  LOP3.LUT R2, R2, 0x2, RZ, 0xfc, !PT ;  /* 0x0000000202027812 */ /* 0x004fc800078efcff */
[----:B------:R-:W-:-:S13]  /*1baf0*/  ISETP.NE.AND P2, PT, R2, 0x3, PT ;  /* 0x000000030200780c */ /* 0x000fda0003f45270 */
[----:B------:R-:W-:Y:S05]  /*1bb00*/  @!P2 BRA `(.L_x_5189) ;  /* 0x000000000004a947 */ /* 0x000fea0003800000 */
[----:B------:R-:W-:Y:S01]  /*1bb10*/  BPT.TRAP 0x1 ;  /* 0x000000040000795c */ /* 0x000fe20000300000 */
.L_x_5189:
        /* <DEDUP_REMOVED lines=14> */
.L_x_5292:
[----:B------:R-:W1:Y:S02]  /*1bc00*/  SYNCS.PHASECHK.TRANS64.TRYWAIT P0, [R7+URZ], R2 ;  /* 0x00000002070075a7 */ /* 0x000e64000800017f */
[----:B-1----:R-:W-:Y:S05]  /*1bc10*/  @!P0 BRA `(.L_x_5191) ;  /* 0x0000002400188947 */ /* 0x002fea0003800000 */
.L_x_5293:
[----:B------:R-:W-:Y:S05]  /*1bc20*/  @!P2 BRA `(.L_x_5192) ;  /* 0x000000000004a947 */ /* 0x000fea0003800000 */
[----:B------:R-:W-:Y:S01]  /*1bc30*/  BPT.TRAP 0x1 ;  /* 0x000000040000795c */ /* 0x000fe20000300000 */
.L_x_5192:
[----:B------:R-:W2:Y:S01]  /*1bc40*/  LDL.LU R4, [R1+0xc] ;  /* 0x00000c0001047983 */ /* 0x000ea20000300800 */
[----:B------:R-:W-:-:S04]  /*1bc50*/  VIADD R0, R0, 0x28c60 ;  /* 0x00028c6000007836 */ /* 0x000fc80000000000 */
[----:B--2---:R-:W-:-:S04]  /*1bc60*/  IMAD R4, R4, 0x8, R0 ;  /* 0x0000000804047824 */ /* 0x004fc800078e0200 */
[----:B------:R-:W2:Y:S02]  /*1bc70*/  SYNCS.PHASECHK.TRANS64.TRYWAIT P0, [R4+URZ], R5 ;  /* 0x00000005040075a7 */ /* 0x000ea4000800017f */
[----:B--2---:R-:W-:Y:S05]  /*1bc80*/  @!P0 BRA `(.L_x_5193) ;  /* 0x0000002400108947 */ /* 0x004fea0003800000 */
.L_x_5294:
[----:B------:R-:W-:-:S07]  /*1bc90*/  IMAD R3, R3, 0x8, R0 ;  /* 0x0000000803037824 */ /* 0x000fce00078e0200 */
.L_x_5194:
[----:B---3--:R3:W4:Y:S02]  /*1bca0*/  SYNCS.PHASECHK.TRANS64.TRYWAIT P0, [R3+URZ], R2 ;  /* 0x00000002030075a7 */ /* 0x008724000800017f */
[----:B----4-:R-:W-:Y:S05]  /*1bcb0*/  @!P0 NANOSLEEP.SYNCS 0x989680 ;  /* 0x009896800000895d */ /* 0x010fea0003900000 */
[----:B------:R-:W4:Y:S02]  /*1bcc0*/  @!P0 SYNCS.PHASECHK.TRANS64 P0, [R3+URZ], R2 ;  /* 0x00000002030085a7 */ /* 0x000f24000800007f */
[----:B----4-:R-:W-:Y:S05]  /*1bcd0*/  @!P0 BRA `(.L_x_5194) ;  /* 0xfffffffc00f08947 */ /* 0x010fea000383ffff */
.L_x_4872:
[----:B------:R-:W-:Y:S05]  /*1bce0*/  BSYNC B9 ;  /* 0x0000000000097941 */ /* 0x000fea0003800000 */
.L_x_4869:
[----:B------:R-:W-:Y:S05]  /*1bcf0*/  EXIT ;  /* 0x000000000000794d */ /* 0x000fea0003800000 */
.L_x_4888:
[----:B0-----:R0:W1:Y:S02]  /*1bd00*/  SYNCS.PHASECHK.TRANS64.TRYWAIT P5, [R68+URZ+0x28c90], R73 ;  /* 0x028c9049440075a7 */ /* 0x00106400080a017f */
[----:B-1----:R-:W-:Y:S05]  /*1bd10*/  @!P5 NANOSLEEP.SYNCS 0x989680 ;  /* 0x009896800000d95d */ /* 0x002fea0003900000 */
[----:B------:R-:W1:Y:S02]  /*1bd20*/  @!P5 SYNCS.PHASECHK.TRANS64 P5, [R68+URZ+0x28c90], R73 ;  /* 0x028c90494400d5a7 */ /* 0x000e6400080a007f */
[----:B-1----:R-:W-:Y:S05]  /*1bd30*/  @!P5 BRA `(.L_x_4888) ;  /* 0xfffffffc00f0d947 */ /* 0x002fea000383ffff */
[----:B------:R-:W-:Y:S05]  /*1bd40*/  BRA `(.L_x_5195) ;  /* 0xfffffe68007c7947 */ /* 0x000fea000383ffff */
.L_x_4898:
[----:B0-----:R0:W1:Y:S02]  /*1bd50*/  SYNCS.PHASECHK.TRANS64.TRYWAIT P5, [R68+URZ+0x28c90], R73 ;  /* 0x028c9049440075a7 */ /* 0x00106400080a017f */
[----:B-1----:R-:W-:Y:S05]  /*1bd60*/  @!P5 NANOSLEEP.SYNCS 0x989680 ;  /* 0x009896800000d95d */ /* 0x002fea0003900000 */
[----:B------:R-:W1:Y:S02]  /*1bd70*/  @!P5 SYNCS.PHASECHK.TRANS64 P5, [R68+URZ+0x28c90], R73 ;  /* 0x028c90494400d5a7 */ /* 0x000e6400080a007f */
[----:B-1----:R-:W-:Y:S05]  /*1bd80*/  @!P5 BRA `(.L_x_4898) ;  /* 0xfffffffc00f0d947 */ /* 0x002fea000383ffff */
[----:B------:R-:W-:Y:S05]  /*1bd90*/  BRA `(.L_x_5196) ;  /* 0xfffffe7000c87947 */ /* 0x000fea000383ffff */
.L_x_4903:
[----:B0-----:R0:W1:Y:S02]  /*1bda0*/  SYNCS.PHASECHK.TRANS64.TRYWAIT P5, [R68+URZ+0x28c90], R73 ;  /* 0x028c9049440075a7 */ /* 0x00106400080a017f */
[----:B-1----:R-:W-:Y:S05]  /*1bdb0*/  @!P5 NANOSLEEP.SYNCS 0x989680 ;  /* 0x009896800000d95d */ /* 0x002fea0003900000 */
[----:B------:R-:W1:Y:S02]  /*1bdc0*/  @!P5 SYNCS.PHASECHK.TRANS64 P5, [R68+URZ+0x28c90], R73 ;  /* 0x028c90494400d5a7 */ /* 0x000e6400080a007f */
[----:B-1----:R-:W-:Y:S05]  /*1bdd0*/  @!P5 BRA `(.L_x_4903) ;  /* 0xfffffffc00f0d947 */ /* 0x002fea000383ffff */
[----:B------:R-:W-:Y:S05]  /*1bde0*/  BRA `(.L_x_5197) ;  /* 0xfffffe7800d87947 */ /* 0x000fea000383ffff */
.L_x_4907:
[----:B------:R0:W0:Y:S02]  /*1bdf0*/  SYNCS.PHASECHK.TRANS64.TRYWAIT P5, [R68+URZ+0x28cb0], R73 ;  /* 0x028cb049440075a7 */ /* 0x00002400080a017f */
[----:B0-----:R-:W-:Y:S05]  /*1be00*/  @!P5 NANOSLEEP.SYNCS 0x989680 ;  /* 0x009896800000d95d */ /* 0x001fea0003900000 */
[----:B------:R-:W0:Y:S02]  /*1be10*/  @!P5 SYNCS.PHASECHK.TRANS64 P5, [R68+URZ+0x28cb0], R73 ;  /* 0x028cb0494400d5a7 */ /* 0x000e2400080a007f */
[----:B0-----:R-:W-:Y:S05]  /*1be20*/  @!P5 BRA `(.L_x_4907) ;  /* 0xfffffffc00f0d947 */ /* 0x001fea000383ffff */
[----:B------:R-:W-:Y:S05]  /*1be30*/  BRA `(.L_x_5198) ;  /* 0xfffffe7c00547947 */ /* 0x000fea000383ffff */
.L_x_4918:
[----:B0-----:R0:W1:Y:S02]  /*1be40*/  SYNCS.PHASECHK.TRANS64.TRYWAIT P1, [R20+URZ+0x28c50], R3 ;  /* 0x028c5003140075a7 */ /* 0x001064000802017f */
[----:B-1----:R-:W-:Y:S05]  /*1be50*/  @!P1 NANOSLEEP.SYNCS 0x989680 ;  /* 0x009896800000995d */ /* 0x002fea0003900000 */
[----:B------:R-:W1:Y:S02]  /*1be60*/  @!P1 SYNCS.PHASECHK.TRANS64 P1, [R20+URZ+0x28c50], R3 ;  /* 0x028c5003140095a7 */ /* 0x000e64000802007f */
[----:B-1----:R-:W-:Y:S05]  /*1be70*/  @!P1 BRA `(.L_x_4918) ;  /* 0xfffffffc00f09947 */ /* 0x002fea000383ffff */
[----:B------:R-:W-:Y:S05]  /*1be80*/  BRA `(.L_x_5199) ;  /* 0xfffffe8800a47947 */ /* 0x000fea000383ffff */
.L_x_4925:
[----:B-1----:R1:W2:Y:S02]  /*1be90*/  SYNCS.PHASECHK.TRANS64.TRYWAIT P2, [R3+URZ+0x28c50], R4 ;  /* 0x028c5004030075a7 */ /* 0x0022a4000804017f */
[----:B--2---:R-:W-:Y:S05]  /*1bea0*/  @!P2 NANOSLEEP.SYNCS 0x989680 ;  /* 0x009896800000a95d */ /* 0x004fea0003900000 */
[----:B------:R-:W2:Y:S02]  /*1beb0*/  @!P2 SYNCS.PHASECHK.TRANS64 P2, [R3+URZ+0x28c50], R4 ;  /* 0x028c50040300a5a7 */ /* 0x000ea4000804007f */
[----:B--2---:R-:W-:Y:S05]  /*1bec0*/  @!P2 BRA `(.L_x_4925) ;  /* 0xfffffffc00f0a947 */ /* 0x004fea000383ffff */
[----:B------:R-:W-:Y:S05]  /*1bed0*/  BRA `(.L_x_4924) ;  /* 0xfffffe9400cc7947 */ /* 0x000fea000383ffff */
.L_x_4938:
        /* <DEDUP_REMOVED lines=8> */
.L_x_5201:
[----:B------:R-:W-:Y:S05]  /*1bf60*/  BSYNC B1 ;  /* 0x0000000000017941 */ /* 0x000fea0003800000 */
.L_x_5200:
        /* <DEDUP_REMOVED lines=8> */
.L_x_5202:
[----:B------:R-:W-:Y:S02]  /*1bff0*/  IMAD.MOV.U32 R13, RZ, RZ, R8 ;  /* 0x000000ffff0d7224 */ /* 0x000fe400078e0008 */
[----:B------:R-:W-:-:S07]  /*1c000*/  IMAD.MOV.U32 R0, RZ, RZ, R14 ;  /* 0x000000ffff007224 */ /* 0x000fce00078e000e */
[----:B------:R-:W-:Y:S05]  /*1c010*/  WARPSYNC.COLLECTIVE R15, `(.L_x_5203) ;  /* 0x000000000f087348 */ /* 0x000fea0003c00000 */
[----:B------:R0:W1:Y:S02]  /*1c020*/  SHFL.IDX P6, R14, R13, R12, R11 ;  /* 0x0000000c0d0e7389 */ /* 0x00006400000c000b */
[----:B01----:R-:W-:Y:S01]  /*1c030*/  ENDCOLLECTIVE ;  /* 0x000000000000791b */ /* 0x003fe20003800000 */
.L_x_5203:
[----:B------:R-:W-:Y:S02]  /*1c040*/  IMAD.MOV.U32 R13, RZ, RZ, R7 ;  /* 0x000000ffff0d7224 */ /* 0x000fe400078e0007 */
[----:B------:R-:W-:-:S07]  /*1c050*/  IMAD.MOV.U32 R5, RZ, RZ, R14 ;  /* 0x000000ffff057224 */ /* 0x000fce00078e000e */
[----:B------:R-:W-:Y:S05]  /*1c060*/  WARPSYNC.COLLECTIVE R15, `(.L_x_5204) ;  /* 0x000000000f087348 */ /* 0x000fea0003c00000 */
[----:B------:R0:W1:Y:S02]  /*1c070*/  SHFL.IDX P6, R14, R13, R12, R11 ;  /* 0x0000000c0d0e7389 */ /* 0x00006400000c000b */
[----:B01----:R-:W-:Y:S01]  /*1c080*/  ENDCOLLECTIVE ;  /* 0x000000000000791b */ /* 0x003fe20003800000 */
.L_x_5204:
[----:B------:R-:W-:Y:S05]  /*1c090*/  BRA `(.L_x_5205) ;  /* 0xfffffeac00747947 */ /* 0x000fea000383ffff */
.L_x_4941:
        /* <DEDUP_REMOVED lines=8> */
.L_x_5207:
[----:B------:R-:W-:Y:S05]  /*1c120*/  BSYNC B1 ;  /* 0x0000000000017941 */ /* 0x000fea0003800000 */
.L_x_5206:
[----:B------:R-:W-:Y:S01]  /*1c130*/  IMAD.MOV.U32 R13, RZ, RZ, R4 ;  /* 0x000000ffff0d7224 */ /* 0x000fe200078e0004 */
[----:B------:R-:W-:Y:S01]  /*1c140*/  MOV R12, 0x1 ;  /* 0x00000001000c7802 */ /* 0x000fe20000000f00 */
[----:B------:R-:W-:Y:S02]  /*1c150*/  IMAD.MOV.U32 R11, RZ, RZ, 0x1c1f ;  /* 0x00001c1fff0b7424 */ /* 0x000fe400078e00ff */
[----:B------:R-:W-:Y:S02]  /*1c160*/  IMAD.MOV.U32 R15, RZ, RZ, -0x1 ;  /* 0xffffffffff0f7424 */ /* 0x000fe400078e00ff */
[----:B------:R-:W-:-:S07]  /*1c170*/  IMAD.MOV.U32 R3, RZ, RZ, R14 ;  /* 0x000000ffff037224 */ /* 0x000fce00078e000e */
[----:B------:R-:W-:Y:S05]  /*1c180*/  WARPSYNC.COLLECTIVE R15, `(.L_x_5208) ;  /* 0x000000000f087348 */ /* 0x000fea0003c00000 */
[----:B------:R0:W1:Y:S02]  /*1c190*/  SHFL.IDX P6, R14, R13, R12, R11 ;  /* 0x0000000c0d0e7389 */ /* 0x00006400000c000b */
[----:B01----:R-:W-:Y:S01]  /*1c1a0*/  ENDCOLLECTIVE ;  /* 0x000000000000791b */ /* 0x003fe20003800000 */
.L_x_5208:
[----:B------:R-:W-:Y:S02]  /*1c1b0*/  IMAD.MOV.U32 R13, RZ, RZ, R8 ;  /* 0x000000ffff0d7224 */ /* 0x000fe400078e0008 */
[----:B------:R-:W-:-:S07]  /*1c1c0*/  IMAD.MOV.U32 R0, RZ, RZ, R14 ;  /* 0x000000ffff007224 */ /* 0x000fce00078e000e */
[----:B------:R-:W-:Y:S05]  /*1c1d0*/  WARPSYNC.COLLECTIVE R15, `(.L_x_5209) ;  /* 0x000000000f087348 */ /* 0x000fea0003c00000 */
[----:B------:R0:W1:Y:S02]  /*1c1e0*/  SHFL.IDX P6, R14, R13, R12, R11 ;  /* 0x0000000c0d0e7389 */ /* 0x00006400000c000b */
[----:B01----:R-:W-:Y:S01]  /*1c1f0*/  ENDCOLLECTIVE ;  /* 0x000000000000791b */ /* 0x003fe20003800000 */
.L_x_5209:
[----:B------:R-:W-:Y:S02]  /*1c200*/  IMAD.MOV.U32 R13, RZ, RZ, R7 ;  /* 0x000000ffff0d7224 */ /* 0x000fe400078e0007 */
[----:B------:R-:W-:-:S07]  /*1c210*/  IMAD.MOV.U32 R5, RZ, RZ, R14 ;  /* 0x000000ffff057224 */ /* 0x000fce00078e000e */
[----:B------:R-:W-:Y:S05]  /*1c220*/  WARPSYNC.COLLECTIVE R15, `(.L_x_5210) ;  /* 0x000000000f087348 */ /* 0x000fea0003c00000 */
[----:B------:R0:W1:Y:S02]  /*1c230*/  SHFL.IDX P6, R14, R13, R12, R11 ;  /* 0x0000000c0d0e7389 */ /* 0x00006400000c000b */
[----:B01----:R-:W-:Y:S01]  /*1c240*/  ENDCOLLECTIVE ;  /* 0x000000000000791b */ /* 0x003fe20003800000 */
.L_x_5210:
[----:B------:R-:W-:Y:S05]  /*1c250*/  BRA `(.L_x_5211) ;  /* 0xfffffeac00d47947 */ /* 0x000fea000383ffff */
.L_x_4945:
[----:B0-----:R0:W1:Y:S02]  /*1c260*/  SYNCS.PHASECHK.TRANS64.TRYWAIT P0, [R2+URZ+0x28c00], R35 ;  /* 0x028c0023020075a7 */ /* 0x001064000800017f */
[----:B-1----:R-:W-:Y:S05]  /*1c270*/  @!P0 NANOSLEEP.SYNCS 0x989680 ;  /* 0x009896800000895d */ /* 0x002fea0003900000 */
[----:B------:R-:W1:Y:S02]  /*1c280*/  @!P0 SYNCS.PHASECHK.TRANS64 P0, [R2+URZ+0x28c00], R35 ;  /* 0x028c0023020085a7 */ /* 0x000e64000800007f */
[----:B-1----:R-:W-:Y:S05]  /*1c290*/  @!P0 BRA `(.L_x_4945) ;  /* 0xfffffffc00f08947 */ /* 0x002fea000383ffff */
[----:B------:R-:W-:Y:S05]  /*1c2a0*/  BRA `(.L_x_5212) ;  /* 0xfffffeb000bc7947 */ /* 0x000fea000383ffff */
.L_x_4953:
        /* <DEDUP_REMOVED lines=8> */
.L_x_5214:
[----:B------:R-:W-:Y:S05]  /*1c330*/  BSYNC B1 ;  /* 0x0000000000017941 */ /* 0x000fea0003800000 */
.L_x_5213:
        /* <DEDUP_REMOVED lines=8> */
.L_x_5215:
[----:B------:R-:W-:Y:S02]  /*1c3c0*/  IMAD.MOV.U32 R13, RZ, RZ, R7 ;  /* 0x000000ffff0d7224 */ /* 0x000fe400078e0007 */
[----:B------:R-:W-:-:S07]  /*1c3d0*/  IMAD.MOV.U32 R0, RZ, RZ, R14 ;  /* 0x000000ffff007224 */ /* 0x000fce00078e000e */
[----:B------:R-:W-:Y:S05]  /*1c3e0*/  WARPSYNC.COLLECTIVE R15, `(.L_x_5216) ;  /* 0x000000000f087348 */ /* 0x000fea0003c00000 */
[----:B------:R0:W1:Y:S02]  /*1c3f0*/  SHFL.IDX P6, R14, R13, R12, R11 ;  /* 0x0000000c0d0e7389 */ /* 0x00006400000c000b */
[----:B01----:R-:W-:Y:S01]  /*1c400*/  ENDCOLLECTIVE ;  /* 0x000000000000791b */ /* 0x003fe20003800000 */
.L_x_5216:
[----:B------:R-:W-:Y:S01]  /*1c410*/  IMAD.MOV.U32 R10, RZ, RZ, R0 ;  /* 0x000000ffff0a7224 */ /* 0x000fe200078e0000 */
[----:B------:R-:W-:Y:S01]  /*1c420*/  MOV R13, R9 ;  /* 0x00000009000d7202 */ /* 0x000fe20000000f00 */
[----:B------:R-:W-:-:S07]  /*1c430*/  IMAD.MOV.U32 R5, RZ, RZ, R14 ;  /* 0x000000ffff057224 */ /* 0x000fce00078e000e */
[----:B------:R-:W-:Y:S05]  /*1c440*/  WARPSYNC.COLLECTIVE R15, `(.L_x_5217) ;  /* 0x000000000f087348 */ /* 0x000fea0003c00000 */
[----:B------:R0:W1:Y:S02]  /*1c450*/  SHFL.IDX P6, R14, R13, R12, R11 ;  /* 0x0000000c0d0e7389 */ /* 0x00006400000c000b */
[----:B01----:R-:W-:Y:S01]  /*1c460*/  ENDCOLLECTIVE ;  /* 0x000000000000791b */ /* 0x003fe20003800000 */
.L_x_5217:
[----:B------:R-:W-:Y:S01]  /*1c470*/  IMAD.MOV.U32 R11, RZ, RZ, R3 ;  /* 0x000000ffff0b7224 */ /* 0x000fe200078e0003 */
[----:B------:R-:W-:Y:S06]  /*1c480*/  BRA `(.L_x_5218) ;  /* 0xfffffebc00d07947 */ /* 0x000fec000383ffff */
.L_x_4956:
        /* <DEDUP_REMOVED lines=8> */
.L_x_5220:
[----:B------:R-:W-:Y:S05]  /*1c510*/  BSYNC B1 ;  /* 0x0000000000017941 */ /* 0x000fea0003800000 */
.L_x_5219:
        /* <DEDUP_REMOVED lines=8> */
.L_x_5221:
[----:B------:R-:W-:Y:S02]  /*1c5a0*/  IMAD.MOV.U32 R13, RZ, RZ, R7 ;  /* 0x000000ffff0d7224 */ /* 0x000fe400078e0007 */
[----:B------:R-:W-:-:S07]  /*1c5b0*/  IMAD.MOV.U32 R0, RZ, RZ, R14 ;  /* 0x000000ffff007224 */ /* 0x000fce00078e000e */
[----:B------:R-:W-:Y:S05]  /*1c5c0*/  WARPSYNC.COLLECTIVE R15, `(.L_x_5222) ;  /* 0x000000000f087348 */ /* 0x000fea0003c00000 */
[----:B------:R0:W1:Y:S02]  /*1c5d0*/  SHFL.IDX P6, R14, R13, R12, R11 ;  /* 0x0000000c0d0e7389 */ /* 0x00006400000c000b */
[----:B01----:R-:W-:Y:S01]  /*1c5e0*/  ENDCOLLECTIVE ;  /* 0x000000000000791b */ /* 0x003fe20003800000 */
.L_x_5222:
[----:B------:R-:W-:Y:S02]  /*1c5f0*/  IMAD.MOV.U32 R13, RZ, RZ, R9 ;  /* 0x000000ffff0d7224 */ /* 0x000fe400078e0009 */
[----:B------:R-:W-:-:S07]  /*1c600*/  IMAD.MOV.U32 R7, RZ, RZ, R14 ;  /* 0x000000ffff077224 */ /* 0x000fce00078e000e */
[----:B------:R-:W-:Y:S05]  /*1c610*/  WARPSYNC.COLLECTIVE R15, `(.L_x_5223) ;  /* 0x000000000f087348 */ /* 0x000fea0003c00000 */
[----:B------:R0:W1:Y:S02]  /*1c620*/  SHFL.IDX P6, R14, R13, R12, R11 ;  /* 0x0000000c0d0e7389 */ /* 0x00006400000c000b */
[----:B01----:R-:W-:Y:S01]  /*1c630*/  ENDCOLLECTIVE ;  /* 0x000000000000791b */ /* 0x003fe20003800000 */
.L_x_5223:
[----:B------:R-:W-:Y:S02]  /*1c640*/  IMAD.MOV.U32 R12, RZ, RZ, R0 ;  /* 0x000000ffff0c7224 */ /* 0x000fe400078e0000 */
[----:B------:R-:W-:Y:S01]  /*1c650*/  IMAD.MOV.U32 R13, RZ, RZ, R3 ;  /* 0x000000ffff0d7224 */ /* 0x000fe200078e0003 */
[----:B------:R-:W-:Y:S06]  /*1c660*/  BRA `(.L_x_5224) ;  /* 0xfffffec000007947 */ /* 0x000fec000383ffff */
.L_x_4960:
[----:B0-----:R0:W1:Y:S02]  /*1c670*/  SYNCS.PHASECHK.TRANS64.TRYWAIT P1, [R2+URZ+0x28c00], R3 ;  /* 0x028c0003020075a7 */ /* 0x001064000802017f */
[----:B-1----:R-:W-:Y:S05]  /*1c680*/  @!P1 NANOSLEEP.SYNCS 0x989680 ;  /* 0x009896800000995d */ /* 0x002fea0003900000 */
[----:B------:R-:W1:Y:S02]  /*1c690*/  @!P1 SYNCS.PHASECHK.TRANS64 P1, [R2+URZ+0x28c00], R3 ;  /* 0x028c0003020095a7 */ /* 0x000e64000802007f */
[----:B-1----:R-:W-:Y:S05]  /*1c6a0*/  @!P1 BRA `(.L_x_4960) ;  /* 0xfffffffc00f09947 */ /* 0x002fea000383ffff */
[----:B------:R-:W-:Y:S05]  /*1c6b0*/  BRA `(.L_x_5225) ;  /* 0xfffffec000907947 */ /* 0x000fea000383ffff */
.L_x_4966:
[----:B0-----:R0:W1:Y:S02]  /*1c6c0*/  SYNCS.PHASECHK.TRANS64.TRYWAIT P2, [R21+URZ+0x28c30], R58 ;  /* 0x028c303a150075a7 */ /* 0x001064000804017f */
[----:B-1----:R-:W-:Y:S05]  /*1c6d0*/  @!P2 NANOSLEEP.SYNCS 0x989680 ;  /* 0x009896800000a95d */ /* 0x002fea0003900000 */
[----:B------:R-:W1:Y:S02]  /*1c6e0*/  @!P2 SYNCS.PHASECHK.TRANS64 P2, [R21+URZ+0x28c30], R58 ;  /* 0x028c303a1500a5a7 */ /* 0x000e64000804007f */
[----:B-1----:R-:W-:Y:S05]  /*1c6f0*/  @!P2 BRA `(.L_x_4966) ;  /* 0xfffffffc00f0a947 */ /* 0x002fea000383ffff */
[----:B------:R-:W-:Y:S05]  /*1c700*/  BRA `(.L_x_4965) ;  /* 0xfffffecc00e07947 */ /* 0x000fea000383ffff */
.L_x_4971:
[----:B--2---:R2:W3:Y:S02]  /*1c710*/  SYNCS.PHASECHK.TRANS64.TRYWAIT P2, [R21+URZ+0x28c50], R58 ;  /* 0x028c503a150075a7 */ /* 0x0044e4000804017f */
[----:B---3--:R-:W-:Y:S05]  /*1c720*/  @!P2 NANOSLEEP.SYNCS 0x989680 ;  /* 0x009896800000a95d */ /* 0x008fea0003900000 */
[----:B------:R-:W3:Y:S02]  /*1c730*/  @!P2 SYNCS.PHASECHK.TRANS64 P2, [R21+URZ+0x28c50], R58 ;  /* 0x028c503a1500a5a7 */ /* 0x000ee4000804007f */
[----:B---3--:R-:W-:Y:S05]  /*1c740*/  @!P2 BRA `(.L_x_4971) ;  /* 0xfffffffc00f0a947 */ /* 0x008fea000383ffff */
[----:B------:R-:W-:Y:S05]  /*1c750*/  BRA `(.L_x_4970) ;  /* 0xfffffee400b47947 */ /* 0x000fea000383ffff */
.L_x_4978:
[----:B-1----:R1:W2:Y:S02]  /*1c760*/  SYNCS.PHASECHK.TRANS64.TRYWAIT P2, [R214+URZ+0x28c30], R219 ;  /* 0x028c30dbd60075a7 */ /* 0x0022a4000804017f */
[----:B--2---:R-:W-:Y:S05]  /*1c770*/  @!P2 NANOSLEEP.SYNCS 0x989680 ;  /* 0x009896800000a95d */ /* 0x004fea0003900000 */
[----:B------:R-:W2:Y:S02]  /*1c780*/  @!P2 SYNCS.PHASECHK.TRANS64 P2, [R214+URZ+0x28c30], R219 ;  /* 0x028c30dbd600a5a7 */ /* 0x000ea4000804007f */
[----:B--2---:R-:W-:Y:S05]  /*1c790*/  @!P2 BRA `(.L_x_4978) ;  /* 0xfffffffc00f0a947 */ /* 0x004fea000383ffff */
[----:B------:R-:W-:Y:S05]  /*1c7a0*/  BRA `(.L_x_4977) ;  /* 0xfffffee800e87947 */ /* 0x000fea000383ffff */
.L_x_4983:
[----:B--2---:R2:W3:Y:S02]  /*1c7b0*/  SYNCS.PHASECHK.TRANS64.TRYWAIT P2, [R214+URZ+0x28c50], R219 ;  /* 0x028c50dbd60075a7 */ /* 0x0044e4000804017f */
[----:B---3--:R-:W-:Y:S05]  /*1c7c0*/  @!P2 NANOSLEEP.SYNCS 0x989680 ;  /* 0x009896800000a95d */ /* 0x008fea0003900000 */
[----:B------:R-:W3:Y:S02]  /*1c7d0*/  @!P2 SYNCS.PHASECHK.TRANS64 P2, [R214+URZ+0x28c50], R219 ;  /* 0x028c50dbd600a5a7 */ /* 0x000ee4000804007f */
[----:B---3--:R-:W-:Y:S05]  /*1c7e0*/  @!P2 BRA `(.L_x_4983) ;  /* 0xfffffffc00f0a947 */ /* 0x008fea000383ffff */
[----:B------:R-:W-:Y:S05]  /*1c7f0*/  BRA `(.L_x_4982) ;  /* 0xffffff0800b87947 */ /* 0x000fea000383ffff */
.L_x_4991:
[----:B-1----:R1:W2:Y:S02]  /*1c800*/  SYNCS.PHASECHK.TRANS64.TRYWAIT P2, [R21+URZ+0x28c30], R193 ;  /* 0x028c30c1150075a7 */ /* 0x0022a4000804017f */
[----:B--2---:R-:W-:Y:S05]  /*1c810*/  @!P2 NANOSLEEP.SYNCS 0x989680 ;  /* 0x009896800000a95d */ /* 0x004fea0003900000 */
[----:B------:R-:W2:Y:S02]  /*1c820*/  @!P2 SYNCS.PHASECHK.TRANS64 P2, [R21+URZ+0x28c30], R193 ;  /* 0x028c30c11500a5a7 */ /* 0x000ea4000804007f */
[----:B--2---:R-:W-:Y:S05]  /*1c830*/  @!P2 BRA `(.L_x_4991) ;  /* 0xfffffffc00f0a947 */ /* 0x004fea000383ffff */
[----:B------:R-:W-:Y:S05]  /*1c840*/  BRA `(.L_x_4990) ;  /* 0xffffff0c00cc7947 */ /* 0x000fea000383ffff */
.L_x_4996:
[----:B---3--:R3:W0:Y:S02]  /*1c850*/  SYNCS.PHASECHK.TRANS64.TRYWAIT P2, [R21+URZ+0x28c50], R193 ;  /* 0x028c50c1150075a7 */ /* 0x008624000804017f */
[----:B0-----:R-:W-:Y:S05]  /*1c860*/  @!P2 NANOSLEEP.SYNCS 0x989680 ;  /* 0x009896800000a95d */ /* 0x001fea0003900000 */
[----:B------:R-:W0:Y:S02]  /*1c870*/  @!P2 SYNCS.PHASECHK.TRANS64 P2, [R21+URZ+0x28c50], R193 ;  /* 0x028c50c11500a5a7 */ /* 0x000e24000804007f */
[----:B0-----:R-:W-:Y:S05]  /*1c880*/  @!P2 BRA `(.L_x_4996) ;  /* 0xfffffffc00f0a947 */ /* 0x001fea000383ffff */
[----:B------:R-:W-:Y:S05]  /*1c890*/  BRA `(.L_x_4995) ;  /* 0xffffff2800247947 */ /* 0x000fea000383ffff */
.L_x_5026:
[----:B------:R-:W2:Y:S01]  /*1c8a0*/  S2R R9, SR_TID.X ;  /* 0x0000000000097919 */ /* 0x000ea20000002100 */
[----:B------:R-:W-:Y:S01]  /*1c8b0*/  BSSY B1, `(.L_x_5226) ;  /* 0x000000a000017945 */ /* 0x000fe20003800000 */
[----:B------:R-:W-:Y:S01]  /*1c8c0*/  MOV R12, RZ ;  /* 0x000000ff000c7202 */ /* 0x000fe20000000f00 */
[----:B-1----:R-:W-:Y:S02]  /*1c8d0*/  IMAD.MOV.U32 R11, RZ, RZ, 0x1f ;  /* 0x0000001fff0b7424 */ /* 0x002fe400078e00ff */
[----:B------:R-:W-:Y:S01]  /*1c8e0*/  IMAD.MOV.U32 R15, RZ, RZ, -0x1 ;  /* 0xffffffffff0f7424 */ /* 0x000fe200078e00ff */
[----:B--2---:R-:W-:-:S04]  /*1c8f0*/  SHF.R.U32.HI R9, RZ, 0x5, R9 ;  /* 0x00000005ff097819 */ /* 0x004fc80000011609 */
[----:B------:R-:W-:-:S05]  /*1c900*/  LOP3.LUT R9, R9, 0x3, RZ, 0xc0, !PT ;  /* 0x0000000309097812 */ /* 0x000fca00078ec0ff */
[----:B------:R-:W-:-:S07]  /*1c910*/  IMAD.MOV.U32 R13, RZ, RZ, R9 ;  /* 0x000000ffff0d7224 */ /* 0x000fce00078e0009 */
[----:B0-----:R-:W-:Y:S05]  /*1c920*/  WARPSYNC.COLLECTIVE R15, `(.L_x_5227) ;  /* 0x000000000f087348 */ /* 0x001fea0003c00000 */
[----:B0-----:R0:W1:Y:S02]  /*1c930*/  SHFL.IDX P6, R14, R13, R12, R11 ;  /* 0x0000000c0d0e7389 */ /* 0x00106400000c000b */
[----:B01----:R-:W-:Y:S01]  /*1c940*/  ENDCOLLECTIVE ;  /* 0x000000000000791b */ /* 0x003fe20003800000 */
.L_x_5227:
[----:B------:R-:W-:Y:S05]  /*1c950*/  BSYNC B1 ;  /* 0x0000000000017941 */ /* 0x000fea0003800000 */
.L_x_5226:
[----:B------:R-:W-:Y:S05]  /*1c960*/  BRA `(.L_x_5228) ;  /* 0xffffff7800407947 */ /* 0x000fea000383ffff */
.L_x_5028:
[----:B------:R-:W-:Y:S01]  /*1c970*/  BSSY B1, `(.L_x_5229) ;  /* 0x0000006000017945 */ /* 0x000fe20003800000 */
[----:B------:R-:W-:-:S07]  /*1c980*/  IMAD.MOV.U32 R15, RZ, RZ, -0x1 ;  /* 0xffffffffff0f7424 */ /* 0x000fce00078e00ff */
[----:B01----:R-:W-:Y:S05]  /*1c990*/  WARPSYNC.COLLECTIVE R15, `(.L_x_5230) ;  /* 0x000000000f0c7348 */ /* 0x003fea0003c00000 */
[----:B------:R-:W-:Y:S02]  /*1c9a0*/  ELECT P6, UR62, PT ;  /* 0x00000000003e782f */ /* 0x000fe400038c0000 */
[----:B------:R-:W-:Y:S01]  /*1c9b0*/  MOV R14, UR62 ;  /* 0x0000003e000e7c02 */ /* 0x000fe20008000f00 */
[----:B01----:R-:W-:Y:S10]  /*1c9c0*/  ENDCOLLECTIVE ;  /* 0x000000000000791b */ /* 0x003ff40003800000 */
.L_x_5230:
[----:B------:R-:W-:Y:S05]  /*1c9d0*/  BSYNC B1 ;  /* 0x0000000000017941 */ /* 0x000fea0003800000 */
.L_x_5229:
[----:B------:R-:W-:Y:S05]  /*1c9e0*/  BRA `(.L_x_5027) ;  /* 0xffffff7800387947 */ /* 0x000fea000383ffff */
.L_x_5030:
[----:B0-----:R-:W2:Y:S02]  /*1c9f0*/  LDL R5, [R1+0x4] ;  /* 0x0000040001057983 */ /* 0x001ea40000100800 */
[----:B--2---:R0:W2:Y:S02]  /*1ca00*/  SYNCS.PHASECHK.TRANS64.TRYWAIT P0, [R5+URZ+0x28c20], R4 ;  /* 0x028c2004050075a7 */ /* 0x0040a4000800017f */
[----:B--2---:R-:W-:Y:S05]  /*1ca10*/  @!P0 NANOSLEEP.SYNCS 0x989680 ;  /* 0x009896800000895d */ /* 0x004fea0003900000 */
[----:B------:R-:W2:Y:S02]  /*1ca20*/  @!P0 SYNCS.PHASECHK.TRANS64 P0, [R5+URZ+0x28c20], R4 ;  /* 0x028c2004050085a7 */ /* 0x000ea4000800007f */
[----:B--2---:R-:W-:Y:S05]  /*1ca30*/  @!P0 BRA `(.L_x_5030) ;  /* 0xfffffffc00ec8947 */ /* 0x004fea000383ffff */
[----:B------:R-:W-:Y:S05]  /*1ca40*/  BRA `(.L_x_5231) ;  /* 0xffffff7800487947 */ /* 0x000fea000383ffff */
.L_x_5034:
[----:B0-----:R0:W2:Y:S02]  /*1ca50*/  SYNCS.PHASECHK.TRANS64.TRYWAIT P0, [R5+URZ+0x28ca0], R9 ;  /* 0x028ca009050075a7 */ /* 0x0010a4000800017f */
[----:B--2---:R-:W-:Y:S05]  /*1ca60*/  @!P0 NANOSLEEP.SYNCS 0x989680 ;  /* 0x009896800000895d */ /* 0x004fea0003900000 */
[----:B------:R-:W2:Y:S02]  /*1ca70*/  @!P0 SYNCS.PHASECHK.TRANS64 P0, [R5+URZ+0x28ca0], R9 ;  /* 0x028ca009050085a7 */ /* 0x000ea4000800007f */
[----:B--2---:R-:W-:Y:S05]  /*1ca80*/  @!P0 BRA `(.L_x_5034) ;  /* 0xfffffffc00f08947 */ /* 0x004fea000383ffff */
[----:B------:R-:W-:Y:S05]  /*1ca90*/  BRA `(.L_x_5232) ;  /* 0xffffff78006c7947 */ /* 0x000fea000383ffff */
.L_x_5039:
[----:B--2---:R2:W3:Y:S02]  /*1caa0*/  SYNCS.PHASECHK.TRANS64.TRYWAIT P0, [R5+URZ+0x28cc0], R9 ;  /* 0x028cc009050075a7 */ /* 0x0044e4000800017f */
[----:B---3--:R-:W-:Y:S05]  /*1cab0*/  @!P0 NANOSLEEP.SYNCS 0x989680 ;  /* 0x009896800000895d */ /* 0x008fea0003900000 */
[----:B------:R-:W3:Y:S02]  /*1cac0*/  @!P0 SYNCS.PHASECHK.TRANS64 P0, [R5+URZ+0x28cc0], R9 ;  /* 0x028cc009050085a7 */ /* 0x000ee4000800007f */
[----:B---3--:R-:W-:Y:S05]  /*1cad0*/  @!P0 BRA `(.L_x_5039) ;  /* 0xfffffffc00f08947 */ /* 0x008fea000383ffff */
[----:B------:R-:W-:Y:S05]  /*1cae0*/  BRA `(.L_x_5233) ;  /* 0xffffff7800f07947 */ /* 0x000fea000383ffff */
.L_x_5053:
[----:B0-----:R0:W2:Y:S02]  /*1caf0*/  SYNCS.PHASECHK.TRANS64.TRYWAIT P1, [R5+URZ+0x28ca0], R6 ;  /* 0x028ca006050075a7 */ /* 0x0010a4000802017f */
[----:B--2---:R-:W-:Y:S05]  /*1cb00*/  @!P1 NANOSLEEP.SYNCS 0x989680 ;  /* 0x009896800000995d */ /* 0x004fea0003900000 */
[----:B------:R-:W2:Y:S02]  /*1cb10*/  @!P1 SYNCS.PHASECHK.TRANS64 P1, [R5+URZ+0x28ca0], R6 ;  /* 0x028ca006050095a7 */ /* 0x000ea4000802007f */
[----:B--2---:R-:W-:Y:S05]  /*1cb20*/  @!P1 BRA `(.L_x_5053) ;  /* 0xfffffffc00f09947 */ /* 0x004fea000383ffff */
[----:B------:R-:W-:Y:S05]  /*1cb30*/  BRA `(.L_x_5234) ;  /* 0xffffff8400787947 */ /* 0x000fea000383ffff */
.L_x_5058:
[----:B--2---:R2:W3:Y:S02]  /*1cb40*/  SYNCS.PHASECHK.TRANS64.TRYWAIT P1, [R5+URZ+0x28cc0], R6 ;  /* 0x028cc006050075a7 */ /* 0x0044e4000802017f */
[----:B---3--:R-:W-:Y:S05]  /*1cb50*/  @!P1 NANOSLEEP.SYNCS 0x989680 ;  /* 0x009896800000995d */ /* 0x008fea0003900000 */
[----:B------:R-:W3:Y:S02]  /*1cb60*/  @!P1 SYNCS.PHASECHK.TRANS64 P1, [R5+URZ+0x28cc0], R6 ;  /* 0x028cc006050095a7 */ /* 0x000ee4000802007f */
[----:B---3--:R-:W-:Y:S05]  /*1cb70*/  @!P1 BRA `(.L_x_5058) ;  /* 0xfffffffc00f09947 */ /* 0x008fea000383ffff */
[----:B------:R-:W-:Y:S05]  /*1cb80*/  BRA `(.L_x_5235) ;  /* 0xffffff8400f87947 */ /* 0x000fea000383ffff */
.L_x_5078:
[----:B------:R-:W2:Y:S01]  /*1cb90*/  S2R R5, SR_TID.X ;  /* 0x0000000000057919 */ /* 0x000ea20000002100 */
[----:B------:R-:W-:Y:S01]  /*1cba0*/  BSSY B0, `(.L_x_5236) ;  /* 0x000000a000007945 */ /* 0x000fe20003800000 */
[----:B------:R-:W-:Y:S02]  /*1cbb0*/  IMAD.MOV.U32 R12, RZ, RZ, RZ ;  /* 0x000000ffff0c7224 */ /* 0x000fe400078e00ff */
        /* <DEDUP_REMOVED lines=8> */
.L_x_5237:
[----:B------:R-:W-:Y:S05]  /*1cc40*/  BSYNC B0 ;  /* 0x0000000000007941 */ /* 0x000fea0003800000 */
.L_x_5236:
[----:B------:R-:W-:Y:S05]  /*1cc50*/  BRA `(.L_x_5238) ;  /* 0xffffff9800087947 */ /* 0x000fea000383ffff */
.L_x_5080:
[----:B------:R-:W-:Y:S01]  /*1cc60*/  BSSY B0, `(.L_x_5239) ;  /* 0x0000006000007945 */ /* 0x000fe20003800000 */
[----:B------:R-:W-:-:S07]  /*1cc70*/  IMAD.MOV.U32 R15, RZ, RZ, -0x1 ;  /* 0xffffffffff0f7424 */ /* 0x000fce00078e00ff */
[----:B01----:R-:W-:Y:S05]  /*1cc80*/  WARPSYNC.COLLECTIVE R15, `(.L_x_5240) ;  /* 0x000000000f0c7348 */ /* 0x003fea0003c00000 */
[----:B------:R-:W-:Y:S02]  /*1cc90*/  ELECT P6, UR62, PT ;  /* 0x00000000003e782f */ /* 0x000fe400038c0000 */
[----:B------:R-:W-:Y:S01]  /*1cca0*/  MOV R14, UR62 ;  /* 0x0000003e000e7c02 */ /* 0x000fe20008000f00 */
[----:B01----:R-:W-:Y:S10]  /*1ccb0*/  ENDCOLLECTIVE ;  /* 0x000000000000791b */ /* 0x003ff40003800000 */
.L_x_5240:
[----:B------:R-:W-:Y:S05]  /*1ccc0*/  BSYNC B0 ;  /* 0x0000000000007941 */ /* 0x000fea0003800000 */
.L_x_5239:
[----:B------:R-:W-:Y:S05]  /*1ccd0*/  BRA `(.L_x_5241) ;  /* 0xffffff9800187947 */ /* 0x000fea000383ffff */
.L_x_5082:
[----:B0-----:R0:W2:Y:S02]  /*1cce0*/  SYNCS.PHASECHK.TRANS64.TRYWAIT P0, [R0+URZ+0x28c40], R2 ;  /* 0x028c4002000075a7 */ /* 0x0010a4000800017f */
[----:B--2---:R-:W-:Y:S05]  /*1ccf0*/  @!P0 NANOSLEEP.SYNCS 0x989680 ;  /* 0x009896800000895d */ /* 0x004fea0003900000 */
[----:B------:R-:W2:Y:S02]  /*1cd00*/  @!P0 SYNCS.PHASECHK.TRANS64 P0, [R0+URZ+0x28c40], R2 ;  /* 0x028c4002000085a7 */ /* 0x000ea4000800007f */
[----:B--2---:R-:W-:Y:S05]  /*1cd10*/  @!P0 BRA `(.L_x_5082) ;  /* 0xfffffffc00f08947 */ /* 0x004fea000383ffff */
[----:B------:R-:W-:Y:S05]  /*1cd20*/  BRA `(.L_x_5242) ;  /* 0xffffff9800847947 */ /* 0x000fea000383ffff */
.L_x_5086:
        /* <DEDUP_REMOVED lines=12> */
.L_x_5243:
[----:B------:R-:W-:Y:S02]  /*1cdf0*/  IMAD.MOV.U32 R13, RZ, RZ, R3 ;  /* 0x000000ffff0d7224 */ /* 0x000fe400078e0003 */
[----:B------:R-:W-:-:S07]  /*1ce00*/  IMAD.MOV.U32 R4, RZ, RZ, R14 ;  /* 0x000000ffff047224 */ /* 0x000fce00078e000e */
[----:B------:R-:W-:Y:S05]  /*1ce10*/  WARPSYNC.COLLECTIVE R15, `(.L_x_5244) ;  /* 0x000000000f087348 */ /* 0x000fea0003c00000 */
[----:B------:R0:W1:Y:S02]  /*1ce20*/  SHFL.IDX P6, R14, R13, R12, R11 ;  /* 0x0000000c0d0e7389 */ /* 0x00006400000c000b */
[----:B01----:R-:W-:Y:S01]  /*1ce30*/  ENDCOLLECTIVE ;  /* 0x000000000000791b */ /* 0x003fe20003800000 */
.L_x_5244:
[----:B------:R-:W-:Y:S01]  /*1ce40*/  MOV R13, R2 ;  /* 0x00000002000d7202 */ /* 0x000fe20000000f00 */
[----:B------:R-:W-:Y:S02]  /*1ce50*/  IMAD.MOV.U32 R12, RZ, RZ, 0x1 ;  /* 0x00000001ff0c7424 */ /* 0x000fe400078e00ff */
[----:B------:R-:W-:-:S07]  /*1ce60*/  IMAD.MOV.U32 R5, RZ, RZ, R14 ;  /* 0x000000ffff057224 */ /* 0x000fce00078e000e */
[----:B------:R-:W-:Y:S05]  /*1ce70*/  WARPSYNC.COLLECTIVE R15, `(.L_x_5245) ;  /* 0x000000000f087348 */ /* 0x000fea0003c00000 */
[----:B------:R0:W1:Y:S02]  /*1ce80*/  SHFL.IDX P6, R14, R13, R12, R11 ;  /* 0x0000000c0d0e7389 */ /* 0x00006400000c000b */
[----:B01----:R-:W-:Y:S01]  /*1ce90*/  ENDCOLLECTIVE ;  /* 0x000000000000791b */ /* 0x003fe20003800000 */
.L_x_5245:
        /* <DEDUP_REMOVED lines=10> */
.L_x_5246:
        /* <DEDUP_REMOVED lines=11> */
.L_x_5247:
        /* <DEDUP_REMOVED lines=10> */
.L_x_5248:
        /* <DEDUP_REMOVED lines=12> */
.L_x_5249:
        /* <DEDUP_REMOVED lines=14> */
.L_x_5250:
[----:B------:R-:W-:Y:S01]  /*1d230*/  IMAD.MOV.U32 R3, RZ, RZ, R14 ;  /* 0x000000ffff037224 */ /* 0x000fe200078e000e */
[----:B------:R-:W-:Y:S06]  /*1d240*/  BRA `(.L_x_5251) ;  /* 0xffffff9c00f47947 */ /* 0x000fec000383ffff */
.L_x_5089:
[----:B0-----:R-:W2:Y:S02]  /*1d250*/  LDL R2, [R1+0x4] ;  /* 0x0000040001027983 */ /* 0x001ea40000100800 */
[----:B--2---:R0:W1:Y:S02]  /*1d260*/  SYNCS.PHASECHK.TRANS64.TRYWAIT P0, [R2+URZ+0x28c20], R0 ;  /* 0x028c2000020075a7 */ /* 0x004064000800017f */
[----:B-1----:R-:W-:Y:S05]  /*1d270*/  @!P0 NANOSLEEP.SYNCS 0x989680 ;  /* 0x009896800000895d */ /* 0x002fea0003900000 */
[----:B------:R-:W1:Y:S02]  /*1d280*/  @!P0 SYNCS.PHASECHK.TRANS64 P0, [R2+URZ+0x28c20], R0 ;  /* 0x028c2000020085a7 */ /* 0x000e64000800007f */
[----:B-1----:R-:W-:Y:S05]  /*1d290*/  @!P0 BRA `(.L_x_5089) ;  /* 0xfffffffc00ec8947 */ /* 0x002fea000383ffff */
[----:B------:R-:W-:Y:S05]  /*1d2a0*/  BRA `(.L_x_5252) ;  /* 0xffffffa000547947 */ /* 0x000fea000383ffff */
.L_x_5093:
[----:B0-----:R0:W1:Y:S02]  /*1d2b0*/  SYNCS.PHASECHK.TRANS64.TRYWAIT P0, [R0+URZ+0x28c60], R2 ;  /* 0x028c6002000075a7 */ /* 0x001064000800017f */
[----:B-1----:R-:W-:Y:S05]  /*1d2c0*/  @!P0 NANOSLEEP.SYNCS 0x989680 ;  /* 0x009896800000895d */ /* 0x002fea0003900000 */
[----:B------:R-:W1:Y:S02]  /*1d2d0*/  @!P0 SYNCS.PHASECHK.TRANS64 P0, [R0+URZ+0x28c60], R2 ;  /* 0x028c6002000085a7 */ /* 0x000e64000800007f */
[----:B-1----:R-:W-:Y:S05]  /*1d2e0*/  @!P0 BRA `(.L_x_5093) ;  /* 0xfffffffc00f08947 */ /* 0x002fea000383ffff */
[----:B------:R-:W-:Y:S05]  /*1d2f0*/  BRA `(.L_x_5253) ;  /* 0xffffffa000807947 */ /* 0x000fea000383ffff */
.L_x_5112:
[----:B-1----:R1:W2:Y:S02]  /*1d300*/  SYNCS.PHASECHK.TRANS64.TRYWAIT P0, [R3+URZ+0x28c40], R2 ;  /* 0x028c4002030075a7 */ /* 0x0022a4000800017f */
[----:B--2---:R-:W-:Y:S05]  /*1d310*/  @!P0 NANOSLEEP.SYNCS 0x989680 ;  /* 0x009896800000895d */ /* 0x004fea0003900000 */
[----:B------:R-:W2:Y:S02]  /*1d320*/  @!P0 SYNCS.PHASECHK.TRANS64 P0, [R3+URZ+0x28c40], R2 ;  /* 0x028c4002030085a7 */ /* 0x000ea4000800007f */
[----:B--2---:R-:W-:Y:S05]  /*1d330*/  @!P0 BRA `(.L_x_5112) ;  /* 0xfffffffc00f08947 */ /* 0x004fea000383ffff */
[----:B------:R-:W-:Y:S05]  /*1d340*/  BRA `(.L_x_5254) ;  /* 0xffffffac00a47947 */ /* 0x000fea000383ffff */
.L_x_5117:
[----:B0-----:R0:W2:Y:S02]  /*1d350*/  SYNCS.PHASECHK.TRANS64.TRYWAIT P0, [R3+URZ+0x28c60], R2 ;  /* 0x028c6002030075a7 */ /* 0x0010a4000800017f */
[----:B--2---:R-:W-:Y:S05]  /*1d360*/  @!P0 NANOSLEEP.SYNCS 0x989680 ;  /* 0x009896800000895d */ /* 0x004fea0003900000 */
[----:B------:R-:W2:Y:S02]  /*1d370*/  @!P0 SYNCS.PHASECHK.TRANS64 P0, [R3+URZ+0x28c60], R2 ;  /* 0x028c6002030085a7 */ /* 0x000ea4000800007f */
[----:B--2---:R-:W-:Y:S05]  /*1d380*/  @!P0 BRA `(.L_x_5117) ;  /* 0xfffffffc00f08947 */ /* 0x004fea000383ffff */
[----:B------:R-:W-:Y:S05]  /*1d390*/  BRA `(.L_x_5255) ;  /* 0xffffffb0002c7947 */ /* 0x000fea000383ffff */
.L_x_5132:
[----:B0-----:R0:W1:Y:S02]  /*1d3a0*/  SYNCS.PHASECHK.TRANS64.TRYWAIT P0, [R4+URZ+0x28c40], R2 ;  /* 0x028c4002040075a7 */ /* 0x001064000800017f */
[----:B-1----:R-:W-:Y:S05]  /*1d3b0*/  @!P0 NANOSLEEP.SYNCS 0x989680 ;  /* 0x009896800000895d */ /* 0x002fea0003900000 */
[----:B------:R-:W1:Y:S02]  /*1d3c0*/  @!P0 SYNCS.PHASECHK.TRANS64 P0, [R4+URZ+0x28c40], R2 ;  /* 0x028c4002040085a7 */ /* 0x000e64000800007f */
[----:B-1----:R-:W-:Y:S05]  /*1d3d0*/  @!P0 BRA `(.L_x_5132) ;  /* 0xfffffffc00f08947 */ /* 0x002fea000383ffff */
[----:B------:R-:W-:Y:S05]  /*1d3e0*/  BRA `(.L_x_5256) ;  /* 0xffffffbc00347947 */ /* 0x000fea000383ffff */
.L_x_5137:
[----:B-1----:R1:W2:Y:S02]  /*1d3f0*/  SYNCS.PHASECHK.TRANS64.TRYWAIT P0, [R4+URZ+0x28c60], R2 ;  /* 0x028c6002040075a7 */ /* 0x0022a4000800017f */
[----:B--2---:R-:W-:Y:S05]  /*1d400*/  @!P0 NANOSLEEP.SYNCS 0x989680 ;  /* 0x009896800000895d */ /* 0x004fea0003900000 */
[----:B------:R-:W2:Y:S02]  /*1d410*/  @!P0 SYNCS.PHASECHK.TRANS64 P0, [R4+URZ+0x28c60], R2 ;  /* 0x028c6002040085a7 */ /* 0x000ea4000800007f */
[----:B--2---:R-:W-:Y:S05]  /*1d420*/  @!P0 BRA `(.L_x_5137) ;  /* 0xfffffffc00f08947 */ /* 0x004fea000383ffff */
[----:B------:R-:W-:Y:S05]  /*1d430*/  BRA `(.L_x_5257) ;  /* 0xffffffbc00b87947 */ /* 0x000fea000383ffff */
.L_x_5152:
[----:B-1----:R1:W2:Y:S02]  /*1d440*/  SYNCS.PHASECHK.TRANS64.TRYWAIT P0, [R4+URZ+0x28c40], R2 ;  /* 0x028c4002040075a7 */ /* 0x0022a4000800017f */
[----:B--2---:R-:W-:Y:S05]  /*1d450*/  @!P0 NANOSLEEP.SYNCS 0x989680 ;  /* 0x009896800000895d */ /* 0x004fea0003900000 */
[----:B------:R-:W2:Y:S02]  /*1d460*/  @!P0 SYNCS.PHASECHK.TRANS64 P0, [R4+URZ+0x28c40], R2 ;  /* 0x028c4002040085a7 */ /* 0x000ea4000800007f */
[----:B--2---:R-:W-:Y:S05]  /*1d470*/  @!P0 BRA `(.L_x_5152) ;  /* 0xfffffffc00f08947 */ /* 0x004fea000383ffff */
[----:B------:R-:W-:Y:S05]  /*1d480*/  BRA `(.L_x_5258) ;  /* 0xffffffc800a47947 */ /* 0x000fea000383ffff */
.L_x_5157:
[----:B0-----:R0:W2:Y:S02]  /*1d490*/  SYNCS.PHASECHK.TRANS64.TRYWAIT P0, [R4+URZ+0x28c60], R2 ;  /* 0x028c6002040075a7 */ /* 0x0010a4000800017f */
[----:B--2---:R-:W-:Y:S05]  /*1d4a0*/  @!P0 NANOSLEEP.SYNCS 0x989680 ;  /* 0x009896800000895d */ /* 0x004fea0003900000 */
[----:B------:R-:W2:Y:S02]  /*1d4b0*/  @!P0 SYNCS.PHASECHK.TRANS64 P0, [R4+URZ+0x28c60], R2 ;  /* 0x028c6002040085a7 */ /* 0x000ea4000800007f */
[----:B--2---:R-:W-:Y:S05]  /*1d4c0*/  @!P0 BRA `(.L_x_5157) ;  /* 0xfffffffc00f08947 */ /* 0x004fea000383ffff */
[----:B------:R-:W-:Y:S05]  /*1d4d0*/  BRA `(.L_x_5259) ;  /* 0xffffffcc002c7947 */ /* 0x000fea000383ffff */
.L_x_5173:
[----:B------:R-:W-:Y:S01]  /*1d4e0*/  BSSY B0, `(.L_x_5260) ;  /* 0x0000008000007945 */ /* 0x000fe20003800000 */
[----:B------:R-:W-:Y:S01]  /*1d4f0*/  IMAD.MOV.U32 R13, RZ, RZ, R16 ;  /* 0x000000ffff0d7224 */ /* 0x000fe200078e0010 */
[----:B------:R-:W-:Y:S01]  /*1d500*/  MOV R12, RZ ;  /* 0x000000ff000c7202 */ /* 0x000fe20000000f00 */
[----:B-1----:R-:W-:Y:S02]  /*1d510*/  IMAD.MOV.U32 R11, RZ, RZ, 0x1f ;  /* 0x0000001fff0b7424 */ /* 0x002fe400078e00ff */
[----:B------:R-:W-:-:S07]  /*1d520*/  IMAD.MOV.U32 R15, RZ, RZ, -0x1 ;  /* 0xffffffffff0f7424 */ /* 0x000fce00078e00ff */
[----:B0----5:R-:W-:Y:S05]  /*1d530*/  WARPSYNC.COLLECTIVE R15, `(.L_x_5261) ;  /* 0x000000000f087348 */ /* 0x021fea0003c00000 */
[----:B0-----:R0:W1:Y:S02]  /*1d540*/  SHFL.IDX P6, R14, R13, R12, R11 ;  /* 0x0000000c0d0e7389 */ /* 0x00106400000c000b */
[----:B01---5:R-:W-:Y:S01]  /*1d550*/  ENDCOLLECTIVE ;  /* 0x000000000000791b */ /* 0x023fe20003800000 */
.L_x_5261:
[----:B------:R-:W-:Y:S05]  /*1d560*/  BSYNC B0 ;  /* 0x0000000000007941 */ /* 0x000fea0003800000 */
.L_x_5260:
        /* <DEDUP_REMOVED lines=9> */
.L_x_5262:
        /* <DEDUP_REMOVED lines=18> */
.L_x_5263:
[----:B------:R-:W-:Y:S01]  /*1d720*/  IMAD.MOV.U32 R12, RZ, RZ, 0x2 ;  /* 0x00000002ff0c7424 */ /* 0x000fe200078e00ff */
[----:B------:R-:W-:-:S05]  /*1d730*/  SEL R5, R14, RZ, P1 ;  /* 0x000000ff0e057207 */ /* 0x000fca0000800000 */
[----:B------:R-:W-:-:S04]  /*1d740*/  IMAD.IADD R3, R2, 0x1, R5 ;  /* 0x0000000102037824 */ /* 0x000fc800078e0205 */
[----:B------:R-:W-:-:S07]  /*1d750*/  IMAD.MOV.U32 R13, RZ, RZ, R3 ;  /* 0x000000ffff0d7224 */ /* 0x000fce00078e0003 */
[----:B------:R-:W-:Y:S05]  /*1d760*/  WARPSYNC.COLLECTIVE R15, `(.L_x_5264) ;  /* 0x000000000f087348 */ /* 0x000fea0003c00000 */
[----:B------:R0:W1:Y:S02]  /*1d770*/  SHFL.UP P6, R14, R13, R12, R11 ;  /* 0x0400000c0d0e7389 */ /* 0x00006400000c000b */
[----:B01----:R-:W-:Y:S01]  /*1d780*/  ENDCOLLECTIVE ;  /* 0x000000000000791b */ /* 0x003fe20003800000 */
.L_x_5264:
[----:B------:R-:W-:Y:S02]  /*1d790*/  IMAD.MOV.U32 R12, RZ, RZ, 0x4 ;  /* 0x00000004ff0c7424 */ /* 0x000fe400078e00ff */
[----:B------:R-:W-:-:S05]  /*1d7a0*/  IMAD.MOV.U32 R5, RZ, RZ, R14 ;  /* 0x000000ffff057224 */ /* 0x000fca00078e000e */
[----:B------:R-:W-:-:S05]  /*1d7b0*/  SEL R6, R5, RZ, P2 ;  /* 0x000000ff05067207 */ /* 0x000fca0001000000 */
[----:B------:R-:W-:-:S05]  /*1d7c0*/  IMAD.IADD R3, R3, 0x1, R6 ;  /* 0x0000000103037824 */ /* 0x000fca00078e0206 */
[----:B------:R-:W-:-:S07]  /*1d7d0*/  MOV R13, R3 ;  /* 0x00000003000d7202 */ /* 0x000fce0000000f00 */
[----:B------:R-:W-:Y:S05]  /*1d7e0*/  WARPSYNC.COLLECTIVE R15, `(.L_x_5265) ;  /* 0x000000000f087348 */ /* 0x000fea0003c00000 */
[----:B------:R0:W1:Y:S02]  /*1d7f0*/  SHFL.UP P6, R14, R13, R12, R11 ;  /* 0x0400000c0d0e7389 */ /* 0x00006400000c000b */
[----:B01----:R-:W-:Y:S01]  /*1d800*/  ENDCOLLECTIVE ;  /* 0x000000000000791b */ /* 0x003fe20003800000 */
.L_x_5265:
        /* <DEDUP_REMOVED lines=8> */
.L_x_5266:
        /* <DEDUP_REMOVED lines=8> */
.L_x_5267:
        /* <DEDUP_REMOVED lines=9> */
.L_x_5268:
[----:B------:R-:W-:Y:S01]  /*1d9a0*/  IMAD.MOV.U32 R16, RZ, RZ, R14 ;  /* 0x000000ffff107224 */ /* 0x000fe200078e000e */
[----:B------:R-:W-:Y:S06]  /*1d9b0*/  BRA `(.L_x_5269) ;  /* 0xffffffd400887947 */ /* 0x000fec000383ffff */
.L_x_5178:
[----:B------:R-:W-:Y:S01]  /*1d9c0*/  BSSY B0, `(.L_x_5270) ;  /* 0x0000008000007945 */ /* 0x000fe20003800000 */
[----:B-----5:R-:W-:Y:S01]  /*1d9d0*/  IMAD.MOV.U32 R13, RZ, RZ, R2 ;  /* 0x000000ffff0d7224 */ /* 0x020fe200078e0002 */
[----:B------:R-:W-:Y:S01]  /*1d9e0*/  MOV R15, 0xffffffff ;  /* 0xffffffff000f7802 */ /* 0x000fe20000000f00 */
[----:B------:R-:W-:Y:S02]  /*1d9f0*/  IMAD.MOV.U32 R12, RZ, RZ, 0x1 ;  /* 0x00000001ff0c7424 */ /* 0x000fe400078e00ff */
[----:B------:R-:W-:-:S07]  /*1da00*/  IMAD.MOV.U32 R11, RZ, RZ, RZ ;  /* 0x000000ffff0b7224 */ /* 0x000fce00078e00ff */
[----:B0-----:R-:W-:Y:S05]  /*1da10*/  WARPSYNC.COLLECTIVE R15, `(.L_x_5271) ;  /* 0x000000000f087348 */ /* 0x001fea0003c00000 */
[----:B------:R1:W2:Y:S02]  /*1da20*/  SHFL.UP P6, R14, R13, R12, R11 ;  /* 0x0400000c0d0e7389 */ /* 0x0002a400000c000b */
[----:B012---:R-:W-:Y:S01]  /*1da30*/  ENDCOLLECTIVE ;  /* 0x000000000000791b */ /* 0x007fe20003800000 */
.L_x_5271:
[----:B------:R-:W-:Y:S05]  /*1da40*/  BSYNC B0 ;  /* 0x0000000000007941 */ /* 0x000fea0003800000 */
.L_x_5270:
        /* <DEDUP_REMOVED lines=9> */
.L_x_5272:
[----:B------:R-:W-:Y:S01]  /*1dae0*/  IMAD.MOV.U32 R12, RZ, RZ, 0x4 ;  /* 0x00000004ff0c7424 */ /* 0x000fe200078e00ff */
[----:B------:R-:W-:-:S05]  /*1daf0*/  SEL R14, R14, RZ, P2 ;  /* 0x000000ff0e0e7207 */ /* 0x000fca0001000000 */
[----:B------:R-:W-:-:S04]  /*1db00*/  IMAD.IADD R3, R3, 0x1, R14 ;  /* 0x0000000103037824 */ /* 0x000fc800078e020e */
[----:B------:R-:W-:-:S07]  /*1db10*/  IMAD.MOV.U32 R13, RZ, RZ, R3 ;  /* 0x000000ffff0d7224 */ /* 0x000fce00078e0003 */
[----:B------:R-:W-:Y:S05]  /*1db20*/  WARPSYNC.COLLECTIVE R15, `(.L_x_5273) ;  /* 0x000000000f087348 */ /* 0x000fea0003c00000 */
[----:B------:R0:W1:Y:S02]  /*1db30*/  SHFL.UP P6, R14, R13, R12, R11 ;  /* 0x0400000c0d0e7389 */ /* 0x00006400000c000b */
[----:B01----:R-:W-:Y:S01]  /*1db40*/  ENDCOLLECTIVE ;  /* 0x000000000000791b */ /* 0x003fe20003800000 */
.L_x_5273:
[----:B------:R-:W-:Y:S01]  /*1db50*/  IMAD.MOV.U32 R12, RZ, RZ, 0x8 ;  /* 0x00000008ff0c7424 */ /* 0x000fe200078e00ff */
[----:B------:R-:W-:-:S05]  /*1db60*/  SEL R14, R14, RZ, P3 ;  /* 0x000000ff0e0e7207 */ /* 0x000fca0001800000 */
[----:B------:R-:W-:-:S04]  /*1db70*/  IMAD.IADD R3, R3, 0x1, R14 ;  /* 0x0000000103037824 */ /* 0x000fc800078e020e */
[----:B------:R-:W-:-:S07]  /*1db80*/  IMAD.MOV.U32 R13, RZ, RZ, R3 ;  /* 0x000000ffff0d7224 */ /* 0x000fce00078e0003 */
[----:B------:R-:W-:Y:S05]  /*1db90*/  WARPSYNC.COLLECTIVE R15, `(.L_x_5274) ;  /* 0x000000000f087348 */ /* 0x000fea0003c00000 */
[----:B------:R0:W1:Y:S02]  /*1dba0*/  SHFL.UP P6, R14, R13, R12, R11 ;  /* 0x0400000c0d0e7389 */ /* 0x00006400000c000b */
[----:B01----:R-:W-:Y:S01]  /*1dbb0*/  ENDCOLLECTIVE ;  /* 0x000000000000791b */ /* 0x003fe20003800000 */
.L_x_5274:
[----:B------:R-:W-:Y:S01]  /*1dbc0*/  IMAD.MOV.U32 R12, RZ, RZ, 0x10 ;  /* 0x00000010ff0c7424 */ /* 0x000fe200078e00ff */
[----:B------:R-:W-:-:S05]  /*1dbd0*/  SEL R14, R14, RZ, P4 ;  /* 0x000000ff0e0e7207 */ /* 0x000fca0002000000 */
[----:B------:R-:W-:-:S04]  /*1dbe0*/  IMAD.IADD R3, R3, 0x1, R14 ;  /* 0x0000000103037824 */ /* 0x000fc800078e020e */
[----:B------:R-:W-:-:S07]  /*1dbf0*/  IMAD.MOV.U32 R13, RZ, RZ, R3 ;  /* 0x000000ffff0d7224 */ /* 0x000fce00078e0003 */
[----:B------:R-:W-:Y:S05]  /*1dc00*/  WARPSYNC.COLLECTIVE R15, `(.L_x_5275) ;  /* 0x000000000f087348 */ /* 0x000fea0003c00000 */
[----:B------:R0:W1:Y:S02]  /*1dc10*/  SHFL.UP P6, R14, R13, R12, R11 ;  /* 0x0400000c0d0e7389 */ /* 0x00006400000c000b */
[----:B01----:R-:W-:Y:S01]  /*1dc20*/  ENDCOLLECTIVE ;  /* 0x000000000000791b */ /* 0x003fe20003800000 */
.L_x_5275:
        /* <DEDUP_REMOVED lines=8> */
.L_x_5276:
[----:B------:R-:W-:Y:S01]  /*1dcb0*/  MOV R16, R14 ;  /* 0x0000000e00107202 */ /* 0x000fe20000000f00 */
[----:B------:R-:W-:Y:S06]  /*1dcc0*/  BRA `(.L_x_5277) ;  /* 0xffffffd400607947 */ /* 0x000fec000383ffff */
.L_x_5180:
[----:B------:R-:W-:Y:S01]  /*1dcd0*/  BSSY B0, `(.L_x_5278) ;  /* 0x0000006000007945 */ /* 0x000fe20003800000 */
[----:B------:R-:W-:Y:S01]  /*1dce0*/  PLOP3.LUT P6, PT, P6, PT, PT, 0x8, 0x0 ;  /* 0x000000000000781c */ /* 0x000fe200037ce170 */
[----:B------:R-:W-:-:S12]  /*1dcf0*/  IMAD.MOV.U32 R15, RZ, RZ, -0x1 ;  /* 0xffffffffff0f7424 */ /* 0x000fd800078e00ff */
[----:B0----5:R-:W-:Y:S05]  /*1dd00*/  WARPSYNC.COLLECTIVE R15, `(.L_x_5279) ;  /* 0x000000000f087348 */ /* 0x021fea0003c00000 */
[----:B------:R-:W-:Y:S01]  /*1dd10*/  VOTE.ANY R14, PT, P6 ;  /* 0x00000000000e7806 */ /* 0x000fe200030e0100 */
[----:B0----5:R-:W-:Y:S06]  /*1dd20*/  ENDCOLLECTIVE ;  /* 0x000000000000791b */ /* 0x021fec0003800000 */
.L_x_5279:
[----:B------:R-:W-:Y:S05]  /*1dd30*/  BSYNC B0 ;  /* 0x0000000000007941 */ /* 0x000fea0003800000 */
.L_x_5278:
        /* <DEDUP_REMOVED lines=9> */
.L_x_5280:
[----:B------:R-:W-:Y:S01]  /*1ddd0*/  IMAD.MOV.U32 R17, RZ, RZ, R14 ;  /* 0x000000ffff117224 */ /* 0x000fe200078e000e */
[----:B------:R-:W-:Y:S06]  /*1dde0*/  BRA `(.L_x_5281) ;  /* 0xffffffd400507947 */ /* 0x000fec000383ffff */
.L_x_5182:
[----:B------:R-:W-:Y:S01]  /*1ddf0*/  BSSY B0, `(.L_x_5282) ;  /* 0x0000007000007945 */ /* 0x000fe20003800000 */
[----:B------:R-:W-:Y:S02]  /*1de00*/  IMAD.MOV.U32 R13, RZ, RZ, R3 ;  /* 0x000000ffff0d7224 */ /* 0x000fe400078e0003 */
[----:B------:R-:W-:Y:S02]  /*1de10*/  IMAD.MOV.U32 R11, RZ, RZ, 0x1f ;  /* 0x0000001fff0b7424 */ /* 0x000fe400078e00ff */
[----:B------:R-:W-:-:S07]  /*1de20*/  IMAD.MOV.U32 R15, RZ, RZ, -0x1 ;  /* 0xffffffffff0f7424 */ /* 0x000fce00078e00ff */
[----:B012--5:R-:W-:Y:S05]  /*1de30*/  WARPSYNC.COLLECTIVE R15, `(.L_x_5283) ;  /* 0x000000000f087348 */ /* 0x027fea0003c00000 */
[----:B------:R3:W4:Y:S02]  /*1de40*/  SHFL.IDX P6, R14, R13, R12, R11 ;  /* 0x0000000c0d0e7389 */ /* 0x00072400000c000b */
[----:B012345:R-:W-:Y:S01]  /*1de50*/  ENDCOLLECTIVE ;  /* 0x000000000000791b */ /* 0x03ffe20003800000 */
.L_x_5283:
[----:B------:R-:W-:Y:S05]  /*1de60*/  BSYNC B0 ;  /* 0x0000000000007941 */ /* 0x000fea0003800000 */
.L_x_5282:
[----:B------:R-:W-:Y:S01]  /*1de70*/  IMAD.MOV.U32 R3, RZ, RZ, R14 ;  /* 0x000000ffff037224 */ /* 0x000fe200078e000e */
[----:B------:R-:W-:Y:S06]  /*1de80*/  BRA `(.L_x_5284) ;  /* 0xffffffd400447947 */ /* 0x000fec000383ffff */
.L_x_5186:
[----:B0-----:R0:W1:Y:S02]  /*1de90*/  SYNCS.PHASECHK.TRANS64.TRYWAIT P0, [R0+URZ+0x28c20], R3 ;  /* 0x028c2003000075a7 */ /* 0x001064000800017f */
[----:B-1----:R-:W-:Y:S05]  /*1dea0*/  @!P0 NANOSLEEP.SYNCS 0x989680 ;  /* 0x009896800000895d */ /* 0x002fea0003900000 */
[----:B------:R-:W1:Y:S02]  /*1deb0*/  @!P0 SYNCS.PHASECHK.TRANS64 P0, [R0+URZ+0x28c20], R3 ;  /* 0x028c2003000085a7 */ /* 0x000e64000800007f */
[----:B-1----:R-:W-:Y:S05]  /*1dec0*/  @!P0 BRA `(.L_x_5186) ;  /* 0xfffffffc00f08947 */ /* 0x002fea000383ffff */
[----:B------:R-:W-:Y:S05]  /*1ded0*/  BRA `(.L_x_5285) ;  /* 0xffffffd800c87947 */ /* 0x000fea000383ffff */
.L_x_5187:
        /* <DEDUP_REMOVED lines=11> */
.L_x_5287:
[----:B------:R-:W-:Y:S05]  /*1df90*/  BSYNC B0 ;  /* 0x0000000000007941 */ /* 0x000fea0003800000 */
.L_x_5286:
[----:B------:R-:W-:Y:S05]  /*1dfa0*/  BRA `(.L_x_5288) ;  /* 0xffffffd800b07947 */ /* 0x000fea000383ffff */
.L_x_5188:
[----:B------:R-:W-:Y:S01]  /*1dfb0*/  BSSY B0, `(.L_x_5289) ;  /* 0x0000006000007945 */ /* 0x000fe20003800000 */
[----:B------:R-:W-:-:S07]  /*1dfc0*/  IMAD.MOV.U32 R15, RZ, RZ, -0x1 ;  /* 0xffffffffff0f7424 */ /* 0x000fce00078e00ff */
[----:B01---5:R-:W-:Y:S05]  /*1dfd0*/  WARPSYNC.COLLECTIVE R15, `(.L_x_5290) ;  /* 0x000000000f0c7348 */ /* 0x023fea0003c00000 */
[----:B------:R-:W-:Y:S02]  /*1dfe0*/  ELECT P6, UR62, PT ;  /* 0x00000000003e782f */ /* 0x000fe400038c0000 */
[----:B------:R-:W-:Y:S01]  /*1dff0*/  MOV R14, UR62 ;  /* 0x0000003e000e7c02 */ /* 0x000fe20008000f00 */
[----:B01---5:R-:W-:Y:S10]  /*1e000*/  ENDCOLLECTIVE ;  /* 0x000000000000791b */ /* 0x023ff40003800000 */
.L_x_5290:
[----:B------:R-:W-:Y:S05]  /*1e010*/  BSYNC B0 ;  /* 0x0000000000007941 */ /* 0x000fea0003800000 */
.L_x_5289:
[----:B------:R-:W-:Y:S05]  /*1e020*/  BRA `(.L_x_5291) ;  /* 0xffffffd800a47947 */ /* 0x000fea000383ffff */
.L_x_5190:
[----:B0-----:R0:W1:Y:S02]  /*1e030*/  SYNCS.PHASECHK.TRANS64.TRYWAIT P0, [R6+URZ], R5 ;  /* 0x00000005060075a7 */ /* 0x001064000800017f */
[----:B-1----:R-:W-:Y:S05]  /*1e040*/  @!P0 NANOSLEEP.SYNCS 0x989680 ;  /* 0x009896800000895d */ /* 0x002fea0003900000 */
[----:B------:R-:W1:Y:S02]  /*1e050*/  @!P0 SYNCS.PHASECHK.TRANS64 P0, [R6+URZ], R5 ;  /* 0x00000005060085a7 */ /* 0x000e64000800007f */
[----:B-1----:R-:W-:Y:S05]  /*1e060*/  @!P0 BRA `(.L_x_5190) ;  /* 0xfffffffc00f08947 */ /* 0x002fea000383ffff */
[----:B------:R-:W-:Y:S05]  /*1e070*/  BRA `(.L_x_5292) ;  /* 0xffffffd800e07947 */ /* 0x000fea000383ffff */
.L_x_5191:
[----:B-1----:R1:W2:Y:S02]  /*1e080*/  SYNCS.PHASECHK.TRANS64.TRYWAIT P0, [R7+URZ], R2 ;  /* 0x00000002070075a7 */ /* 0x0022a4000800017f */
[----:B--2---:R-:W-:Y:S05]  /*1e090*/  @!P0 NANOSLEEP.SYNCS 0x989680 ;  /* 0x009896800000895d */ /* 0x004fea0003900000 */
[----:B------:R-:W2:Y:S02]  /*1e0a0*/  @!P0 SYNCS.PHASECHK.TRANS64 P0, [R7+URZ], R2 ;  /* 0x00000002070085a7 */ /* 0x000ea4000800007f */
[----:B--2---:R-:W-:Y:S05]  /*1e0b0*/  @!P0 BRA `(.L_x_5191) ;  /* 0xfffffffc00f08947 */ /* 0x004fea000383ffff */
[----:B------:R-:W-:Y:S05]  /*1e0c0*/  BRA `(.L_x_5293) ;  /* 0xffffffd800d47947 */ /* 0x000fea000383ffff */
.L_x_5193:
[----:B--2---:R2:W3:Y:S02]  /*1e0d0*/  SYNCS.PHASECHK.TRANS64.TRYWAIT P0, [R4+URZ], R5 ;  /* 0x00000005040075a7 */ /* 0x0044e4000800017f */
[----:B---3--:R-:W-:Y:S05]  /*1e0e0*/  @!P0 NANOSLEEP.SYNCS 0x989680 ;  /* 0x009896800000895d */ /* 0x008fea0003900000 */
[----:B------:R-:W3:Y:S02]  /*1e0f0*/  @!P0 SYNCS.PHASECHK.TRANS64 P0, [R4+URZ], R5 ;  /* 0x00000005040085a7 */ /* 0x000ee4000800007f */
[----:B---3--:R-:W-:Y:S05]  /*1e100*/  @!P0 BRA `(.L_x_5193) ;  /* 0xfffffffc00f08947 */ /* 0x008fea000383ffff */
[----:B------:R-:W-:Y:S05]  /*1e110*/  BRA `(.L_x_5294) ;  /* 0xffffffd800dc7947 */ /* 0x000fea000383ffff */
.L_x_5295:
        /* <DEDUP_REMOVED lines=14> */
.L_x_6037:


//--------------------- .text._ZN7cutlass13device_kernelIN5flash11enable_sm90INS1_16FlashAttnFwdSm90INS1_25CollectiveMainloopFwdSm90ILi2EN4cute5tupleIJNS5_1CILi1EEES8_S8_EEENS6_IJNS7_ILi64EEESA_SA_EEELi512ENS_6half_tEfNS_4arch4Sm90ELb1ELb0ELb1ELb1ELb0ELb0ELb1ELb0ELb0ELb1ELb0ELb0EEENS1_21CollectiveEpilogueFwdINS6_IJSA_NS7_ILi512EEESA_EEES9_SC_SE_Li256ELb1ELb1ELb0ELb0EEENS1_36VarlenDynamicPersistentTileSchedulerILi64ELi64ELi256ELi128ELb0ELb1ELb1ELb1ELb1ELb1EEEEEEEEEvNT_6ParamsE --------------------------
	.section	.text._ZN7cutlass13device_kernelIN5flash11enable_sm90INS1_16FlashAttnFwdSm90INS1_25CollectiveMainloopFwdSm90ILi2EN4cute5tupleIJNS5_1CILi1EEES8_S8_EEENS6_IJNS7_ILi64EEESA_SA_EEELi512ENS_6half_tEfNS_4arch4Sm90ELb1ELb0ELb1ELb1ELb0ELb0ELb1ELb0ELb0ELb1ELb0ELb0EEENS1_21CollectiveEpilogueFwdINS6_IJSA_NS7_ILi512EEESA_EEES9_SC_SE_Li256ELb1ELb1ELb0ELb0EEENS1_36VarlenDynamicPersistentTileSchedulerILi64ELi64ELi256ELi128ELb0ELb1ELb1ELb1ELb1ELb1EEEEEEEEEvNT_6ParamsE,"ax",@progbits
	.align	128
.text._ZN7cutlass13device_kernelIN5flash11enable_sm90INS1_16FlashAttnFwdSm90INS1_25CollectiveMainloopFwdSm90ILi2EN4cute5tupleIJNS5_1CILi1EEES8_S8_EEENS6_IJNS7_ILi64EEESA_SA_EEELi512ENS_6half_tEfNS_4arch4Sm90ELb1ELb0ELb1ELb1ELb0ELb0ELb1ELb0ELb0ELb1ELb0ELb0EEENS1_21CollectiveEpilogueFwdINS6_IJSA_NS7_ILi512EEESA_EEES9_SC_SE_Li256ELb1ELb1ELb0ELb0EEENS1_36VarlenDynamicPersistentTileSchedulerILi64ELi64ELi256ELi128ELb0ELb1ELb1ELb1ELb1ELb1EEEEEEEEEvNT_6ParamsE:
        .type           _ZN7cutlass13device_kernelIN5flash11enable_sm90INS1_16FlashAttnFwdSm90INS1_25CollectiveMainloopFwdSm90ILi2EN4cute5tupleIJNS5_1CILi1EEES8_S8_EEENS6_IJNS7_ILi64EEESA_SA_EEELi512ENS_6half_tEfNS_4arch4Sm90ELb1ELb0ELb1ELb1ELb0ELb0ELb1ELb0ELb0ELb1ELb0ELb0EEENS1_21CollectiveEpilogueFwdINS6_IJSA_NS7_ILi512EEESA_EEES9_SC_SE_Li256ELb1ELb1ELb0ELb0EEENS1_36VarlenDynamicPersistentTileSchedulerILi64ELi64ELi256ELi128ELb0ELb1ELb1ELb1ELb1ELb1EEEEEEEEEvNT_6ParamsE,@function
        .size           _ZN7cutlass13device_kernelIN5flash11enable_sm90INS1_16FlashAttnFwdSm90INS1_25CollectiveMainloopFwdSm90ILi2EN4cute5tupleIJNS5_1CILi1EEES8_S8_EEENS6_IJNS7_ILi64EEESA_SA_EEELi512ENS_6half_tEfNS_4arch4Sm90ELb1ELb0ELb1ELb1ELb0ELb0ELb1ELb0ELb0ELb1ELb0ELb0EEENS1_21CollectiveEpilogueFwdINS6_IJSA_NS7_ILi512EEESA_EEES9_SC_SE_Li256ELb1ELb1ELb0ELb0EEENS1_36VarlenDynamicPersistentTileSchedulerILi64ELi64ELi256ELi128ELb0ELb1ELb1ELb1ELb1ELb1EEEEEEEEEvNT_6ParamsE,(.L_x_6038 - _ZN7cutlass13device_kernelIN5flash11enable_sm90INS1_16FlashAttnFwdSm90INS1_25CollectiveMainloopFwdSm90ILi2EN4cute5tupleIJNS5_1CILi1EEES8_S8_EEENS6_IJNS7_ILi64EEESA_SA_EEELi512ENS_6half_tEfNS_4arch4Sm90ELb1ELb0ELb1ELb1ELb0ELb0ELb1ELb0ELb0ELb1ELb0ELb0EEENS1_21CollectiveEpilogueFwdINS6_IJSA_NS7_ILi512EEESA_EEES9_SC_SE_Li256ELb1ELb1ELb0ELb0EEENS1_36VarlenDynamicPersistentTileSchedulerILi64ELi64ELi256ELi128ELb0ELb1ELb1ELb1ELb1ELb1EEEEEEEEEvNT_6ParamsE)
        .other          _ZN7cutlass13device_kernelIN5flash11enable_sm90INS1_16FlashAttnFwdSm90INS1_25CollectiveMainloopFwdSm90ILi2EN4cute5tupleIJNS5_1CILi1EEES8_S8_EEENS6_IJNS7_ILi64EEESA_SA_EEELi512ENS_6half_tEfNS_4arch4Sm90ELb1ELb0ELb1ELb1ELb0ELb0ELb1ELb0ELb0ELb1ELb0ELb0EEENS1_21CollectiveEpilogueFwdINS6_IJSA_NS7_ILi512EEESA_EEES9_SC_SE_Li256ELb1ELb1ELb0ELb0EEENS1_36VarlenDynamicPersistentTileSchedulerILi64ELi64ELi256ELi128ELb0ELb1ELb1ELb1ELb1ELb1EEEEEEEEEvNT_6ParamsE,@"STO_CUDA_ENTRY STV_DEFAULT"
_ZN7cutlass13device_kernelIN5flash11enable_sm90INS1_16FlashAttnFwdSm90INS1_25CollectiveMainloopFwdSm90ILi2EN4cute5tupleIJNS5_1CILi1EEES8_S8_EEENS6_IJNS7_ILi64EEESA_SA_EEELi512ENS_6half_tEfNS_4arch4Sm90ELb1ELb0ELb1ELb1ELb0ELb0ELb1ELb0ELb0ELb1ELb0ELb0EEENS1_21CollectiveEpilogueFwdINS6_IJSA_NS7_ILi512EEESA_EEES9_SC_SE_Li256ELb1ELb1ELb0ELb0EEENS1_36VarlenDynamicPersistentTileSchedulerILi64ELi64ELi256ELi128ELb0ELb1ELb1ELb1ELb1ELb1EEEEEEEEEvNT_6ParamsE:
        /* <DEDUP_REMOVED lines=18> */
.L_x_5297:
[----:B------:R-:W-:Y:S05]  /*0120*/  BSYNC B0 ;  /* 0x0000000000007941 */ /* 0x000fea0003800000 */
.L_x_5296:
        /* <DEDUP_REMOVED lines=39> */
.L_x_5298:
        /* <DEDUP_REMOVED lines=22> */
.L_x_5299:
        /* <DEDUP_REMOVED lines=18> */
.L_x_5300:
        /* <DEDUP_REMOVED lines=22> */
.L_x_5301:
        /* <DEDUP_REMOVED lines=22> */
.L_x_5302:
[----:B------:R-:W-:Y:S01]  /*08e0*/  PLOP3.LUT P0, PT, PT, PT, UP0, 0x80, 0x0 ;  /* 0x000000000000781c */ /* 0x000fe20003f0f008 */
[----:B------:R-:W-:Y:S01]  /*08f0*/  UMOV UR36, 0x1 ;  /* 0x0000000100247882 */ /* 0x000fe20000000000 */
[----:B------:R-:W-:Y:S01]  /*0900*/  NOP ;  /* 0x0000000000007918 */ /* 0x000fe20000000000 */
[----:B------:R-:W-:Y:S01]  /*0910*/  USEL UR36, UR36, 0x2, !UP0 ;  /* 0x0000000224247887 */ /* 0x000fe2000c000000 */
[----:B------:R-:W-:Y:S01]  /*0920*/  ULDC.64 UR44, c[0x0][0x208] ;  /* 0x00008200002c7ab9 */ /* 0x000fe20000000a00 */
[----:B0123--:R-:W-:Y:S08]  /*0930*/  BAR.SYNC.DEFER_BLOCKING 0x0 ;  /* 0x0000000000007b1d */ /* 0x00fff00000010000 */
[----:B------:R-:W-:Y:S05]  /*0940*/  @!P0 BRA `(.L_x_5303) ;  /* 0x00000100005c8947 */ /* 0x000fea0003800000 */
.L_x_5304:
        /* <DEDUP_REMOVED lines=9> */
[----:B0-----:R-:W-:Y:S01]  /*09e0*/  LOP3.LUT R0, R2, 0xffffff80, RZ, 0xc0, !PT ;  /* 0xffffff8002007812 */ /* 0x001fe200078ec0ff */
        /* <DEDUP_REMOVED lines=16> */
[----:B------:R-:W-:Y:S01]  /*0af0*/  ULOP3.LUT UR42, UR36, 0x1, URZ, 0xfc, !UPT ;  /* 0x00000001242a7892 */ /* 0x000fe2000f8efc3f */
[----:B------:R-:W-:Y:S02]  /*0b00*/  UMOV UR37, URZ ;  /* 0x0000003f00257c82 */ /* 0x000fe40008000000 */
[CC--:B------:R-:W-:Y:S02]  /*0b10*/  LEA.HI R3, R0.reuse, R203.reuse, RZ, 0x4 ;  /* 0x000000cb00037211 */ /* 0x0c0fe400078f20ff */
[----:B------:R-:W-:-:S02]  /*0b20*/  LEA.HI R198, R0, R203, RZ, 0x3 ;  /* 0x000000cb00c67211 */ /* 0x000fc400078f18ff */
[----:B------:R-:W-:Y:S02]  /*0b30*/  SHF.R.S32.HI R2, RZ, 0x4, R3 ;  /* 0x00000004ff027819 */ /* 0x000fe40000011403 */
[C---:B------:R-:W-:Y:S02]  /*0b40*/  LOP3.LUT R6, R3.reuse, 0xfffffff0, RZ, 0xc0, !PT ;  /* 0xfffffff003067812 */ /* 0x040fe400078ec0ff */
[----:B------:R-:W-:-:S03]  /*0b50*/  LEA.HI R4, R3, R2, RZ, 0x1 ;  /* 0x0000000203047211 */ /* 0x000fc600078f08ff */
[----:B------:R-:W-:Y:S01]  /*0b60*/  IMAD.IADD R6, R203, 0x1, -R6 ;  /* 0x00000001cb067824 */ /* 0x000fe200078e0a06 */
[----:B------:R-:W-:Y:S02]  /*0b70*/  LOP3.LUT R5, R4, 0x1ffffffe, RZ, 0xc0, !PT ;  /* 0x1ffffffe04057812 */ /* 0x000fe400078ec0ff */
[----:B------:R-:W-:-:S03]  /*0b80*/  LEA.HI R4, R0, R203, RZ, 0x5 ;  /* 0x000000cb00047211 */ /* 0x000fc600078f28ff */
[----:B------:R-:W-:Y:S01]  /*0b90*/  IMAD.IADD R8, R2, 0x1, -R5 ;  /* 0x0000000102087824 */ /* 0x000fe200078e0a05 */
[-C--:B------:R-:W-:Y:S02]  /*0ba0*/  LEA.HI R2, R0, R203.reuse, RZ, 0x7 ;  /* 0x000000cb00027211 */ /* 0x080fe400078f38ff */
[--C-:B------:R-:W-:Y:S01]  /*0bb0*/  SHF.R.S32.HI R10, RZ, 0x5, R4.reuse ;  /* 0x00000005ff0a7819 */ /* 0x100fe20000011404 */
[----:B------:R-:W-:Y:S01]  /*0bc0*/  IMAD.SHL.U32 R8, R8, 0x8, RZ ;  /* 0x0000000808087824 */ /* 0x000fe200078e00ff */
[----:B------:R-:W-:Y:S02]  /*0bd0*/  SHF.R.S32.HI R3, RZ, 0x1f, R4 ;  /* 0x0000001fff037819 */ /* 0x000fe40000011404 */
[----:B------:R-:W-:Y:S02]  /*0be0*/  LOP3.LUT R4, R2, 0xffffff80, RZ, 0xc0, !PT ;  /* 0xffffff8002047812 */ /* 0x000fe400078ec0ff */
[----:B------:R-:W-:Y:S02]  /*0bf0*/  LEA.HI R5, R0, R203, RZ, 0x2 ;  /* 0x000000cb00057211 */ /* 0x000fe400078f10ff */
[----:B------:R-:W-:Y:S01]  /*0c00*/  LEA.HI R3, R3, R10, RZ, 0x2 ;  /* 0x0000000a03037211 */ /* 0x000fe200078f10ff */
[----:B------:R-:W-:Y:S01]  /*0c10*/  IMAD.IADD R4, R203, 0x1, -R4 ;  /* 0x00000001cb047824 */ /* 0x000fe200078e0a04 */
[----:B------:R-:W-:-:S02]  /*0c20*/  LOP3.LUT R12, R5, 0xfffffffc, RZ, 0xc0, !PT ;  /* 0xfffffffc050c7812 */ /* 0x000fc400078ec0ff */
[----:B------:R-:W-:Y:S02]  /*0c30*/  SHF.R.S32.HI R199, RZ, 0x7, R2 ;  /* 0x00000007ffc77819 */ /* 0x000fe40000011402 */
[----:B------:R-:W-:Y:S01]  /*0c40*/  LOP3.LUT R9, R3, 0x3ffffc, RZ, 0xc0, !PT ;  /* 0x003ffffc03097812 */ /* 0x000fe200078ec0ff */
[----:B------:R-:W-:Y:S01]  /*0c50*/  IMAD.IADD R12, R203, 0x1, -R12 ;  /* 0x00000001cb0c7824 */ /* 0x000fe200078e0a0c */
[--C-:B------:R-:W-:Y:S01]  /*0c60*/  SHF.R.S32.HI R5, RZ, 0x1f, R6.reuse ;  /* 0x0000001fff057819 */ /* 0x100fe20000011406 */
[----:B------:R-:W-:Y:S01]  /*0c70*/  IMAD R14, R199, 0x100, R6 ;  /* 0x00000100c70e7824 */ /* 0x000fe200078e0206 */
[----:B------:R-:W-:Y:S01]  /*0c80*/  SHF.R.S32.HI R3, RZ, 0x1f, R4 ;  /* 0x0000001fff037819 */ /* 0x000fe20000011404 */
[----:B------:R-:W-:Y:S01]  /*0c90*/  IMAD.IADD R11, R10, 0x1, -R9 ;  /* 0x000000010a0b7824 */ /* 0x000fe200078e0a09 */
[----:B------:R-:W-:Y:S02]  /*0ca0*/  LEA.HI R7, R5, R6, RZ, 0x3 ;  /* 0x0000000605077211 */ /* 0x000fe400078f18ff */
[-C--:B------:R-:W-:Y:S01]  /*0cb0*/  LEA.HI R5, R3, R4.reuse, RZ, 0x2 ;  /* 0x0000000403057211 */ /* 0x080fe200078f10ff */
[----:B------:R-:W-:Y:S01]  /*0cc0*/  IMAD R19, R11, 0x10, R14 ;  /* 0x000000100b137824 */ /* 0x000fe200078e020e */
[C---:B------:R-:W-:Y:S01]  /*0cd0*/  LOP3.LUT R9, R7.reuse, 0xfffffff8, RZ, 0xc0, !PT ;  /* 0xfffffff807097812 */ /* 0x040fe200078ec0ff */
[----:B------:R-:W-:Y:S01]  /*0ce0*/  IMAD.SHL.U32 R7, R7, 0x40, RZ ;  /* 0x0000004007077824 */ /* 0x000fe200078e00ff */
[----:B------:R-:W-:Y:S01]  /*0cf0*/  LOP3.LUT R11, R5, 0x7ffffffc, RZ, 0xc0, !PT ;  /* 0x7ffffffc050b7812 */ /* 0x000fe200078ec0ff */
[----:B------:R-:W-:Y:S01]  /*0d00*/  IMAD.U32 R202, R19, 0x40, R8 ;  /* 0x0000004013ca7824 */ /* 0x000fe200078e0008 */
[----:B------:R-:W-:Y:S01]  /*0d10*/  LOP3.LUT R0, R198, 0xfffffff8, RZ, 0xc0, !PT ;  /* 0xfffffff8c6007812 */ /* 0x000fe200078ec0ff */
[----:B------:R-:W-:Y:S01]  /*0d20*/  IMAD.IADD R9, R6, 0x1, -R9 ;  /* 0x0000000106097824 */ /* 0x000fe200078e0a09 */
[----:B------:R-:W-:Y:S01]  /*0d30*/  LEA.HI R6, R3, R4, RZ, 0x5 ;  /* 0x0000000403067211 */ /* 0x000fe200078f28ff */
[----:B------:R-:W-:Y:S01]  /*0d40*/  IMAD.IADD R11, R4, 0x1, -R11 ;  /* 0x00000001040b7824 */ /* 0x000fe200078e0a0b */
[--C-:B------:R-:W-:Y:S01]  /*0d50*/  SHF.R.S32.HI R3, RZ, 0x2, R5.reuse ;  /* 0x00000002ff037819 */ /* 0x100fe20000011405 */
        /* <DEDUP_REMOVED lines=15> */
[----:B------:R-:W-:Y:S01]  /*0e50*/  LEA.HI R13, R12, R12, RZ, 0x1 ;  /* 0x0000000c0c0d7211 */ /* 0x000fe200078f08ff */
[C---:B------:R-:W-:Y:S01]  /*0e60*/  VIADD R193, R23.reuse, 0x100 ;  /* 0x0000010017c17836 */ /* 0x040fe20000000000 */
[----:B------:R-:W-:Y:S01]  /*0e70*/  LOP3.LUT R8, R8, R5, RZ, 0x3c, !PT ;  /* 0x0000000508087212 */ /* 0x000fe200078e3cff */
[C---:B------:R-:W-:Y:S01]  /*0e80*/  VIADD R192, R23.reuse, 0x140 ;  /* 0x0000014017c07836 */ /* 0x040fe20000000000 */
[----:B------:R-:W-:Y:S01]  /*0e90*/  LOP3.LUT R4, R4, 0xfffffff8, RZ, 0xc0, !PT ;  /* 0xfffffff804047812 */ /* 0x000fe200078ec0ff */
[----:B------:R-:W-:Y:S01]  /*0ea0*/  VIADD R201, R23, 0x180 ;  /* 0x0000018017c97836 */ /* 0x000fe20000000000 */
[----:B------:R-:W-:Y:S01]  /*0eb0*/  LEA.HI R2, R2, R199, RZ, 0x1 ;  /* 0x000000c702027211 */ /* 0x000fe200078f08ff */
[----:B------:R-:W-:Y:S01]  /*0ec0*/  IMAD.IADD R8, R7, 0x1, R8 ;  /* 0x0000000107087824 */ /* 0x000fe200078e0208 */
[----:B------:R-:W-:Y:S01]  /*0ed0*/  LOP3.LUT R13, R13, 0x1ffffffe, RZ, 0xc0, !PT ;  /* 0x1ffffffe0d0d7812 */ /* 0x000fe200078ec0ff */
[----:B------:R-:W-:Y:S01]  /*0ee0*/  IMAD.IADD R3, R3, 0x1, -R4 ;  /* 0x0000000103037824 */ /* 0x000fe200078e0a04 */
[----:B------:R-:W-:Y:S01]  /*0ef0*/  SHF.R.S32.HI R6, RZ, 0x5, R6 ;  /* 0x00000005ff067819 */ /* 0x000fe20000011406 */
[----:B------:R-:W-:Y:S01]  /*0f00*/  IMAD R185, R8, 0x2, R17 ;  /* 0x0000000208b97824 */ /* 0x000fe200078e0211 */
[----:B------:R-:W-:Y:S01]  /*0f10*/  LOP3.LUT R0, R2, 0xfffffe, RZ, 0xc0, !PT ;  /* 0x00fffffe02007812 */ /* 0x000fe200078ec0ff */
[----:B------:R-:W-:Y:S01]  /*0f20*/  VIADD R200, R23, 0x1c0 ;  /* 0x000001c017c87836 */ /* 0x000fe20000000000 */
[----:B------:R-:W-:Y:S01]  /*0f30*/  SEL R187, R187, 0xffffffc0, !P2 ;  /* 0xffffffc0bbbb7807 */ /* 0x000fe20005000000 */
[C---:B------:R-:W-:Y:S01]  /*0f40*/  VIADD R190, R185.reuse, 0x36400 ;  /* 0x00036400b9be7836 */ /* 0x040fe20000000000 */
[----:B------:R-:W-:Y:S01]  /*0f50*/  SHF.R.S32.HI R198, RZ, 0x3, R198 ;  /* 0x00000003ffc67819 */ /* 0x000fe200000114c6 */
[----:B------:R-:W-:Y:S01]  /*0f60*/  VIADD R186, R185, 0x36420 ;  /* 0x00036420b9ba7836 */ /* 0x000fe20000000000 */
[----:B------:R-:W-:Y:S01]  /*0f70*/  SHF.R.S32.HI R210, RZ, 0x1f, R196 ;  /* 0x0000001fffd27819 */ /* 0x000fe200000114c4 */
[----:B------:R-:W-:Y:S01]  /*0f80*/  IMAD.IADD R13, R12, 0x1, -R13 ;  /* 0x000000010c0d7824 */ /* 0x000fe200078e0a0d */
[----:B------:R-:W-:Y:S01]  /*0f90*/  SHF.R.S32.HI R209, RZ, 0x1f, R195 ;  /* 0x0000001fffd17819 */ /* 0x000fe200000114c3 */
[----:B------:R-:W-:Y:S01]  /*0fa0*/  IMAD R22, R6, 0x10, R3 ;  /* 0x0000001006167824 */ /* 0x000fe200078e0203 */
[----:B------:R-:W-:Y:S01]  /*0fb0*/  SHF.R.S32.HI R208, RZ, 0x1f, R194 ;  /* 0x0000001fffd07819 */ /* 0x000fe200000114c2 */
[----:B------:R-:W-:Y:S01]  /*0fc0*/  IMAD.IADD R0, R199, 0x1, -R0 ;  /* 0x00000001c7007824 */ /* 0x000fe200078e0a00 */
[----:B------:R-:W-:Y:S01]  /*0fd0*/  SHF.R.S32.HI R207, RZ, 0x1f, R193 ;  /* 0x0000001fffcf7819 */ /* 0x000fe200000114c1 */
[C---:B------:R-:W-:Y:S01]  /*0fe0*/  @P1 VIADD R186, R190.reuse, 0xffffffe0 ;  /* 0xffffffe0beba1836 */ /* 0x040fe20000000000 */
[----:B------:R-:W-:Y:S01]  /*0ff0*/  SHF.R.S32.HI R206, RZ, 0x1f, R192 ;  /* 0x0000001fffce7819 */ /* 0x000fe200000114c0 */
[----:B------:R-:W-:Y:S01]  /*1000*/  IMAD.IADD R190, R190, 0x1, R187 ;  /* 0x00000001bebe7824 */ /* 0x000fe200078e02bb */
[----:B------:R-:W-:Y:S01]  /*1010*/  SHF.R.S32.HI R205, RZ, 0x1f, R201 ;  /* 0x0000001fffcd7819 */ /* 0x000fe200000114c9 */
[----:B------:R-:W-:Y:S01]  /*1020*/  IMAD.MOV.U32 R7, RZ, RZ, R15 ;  /* 0x000000ffff077224 */ /* 0x000fe200078e000f */
[----:B------:R-:W-:Y:S01]  /*1030*/  SHF.R.S32.HI R204, RZ, 0x1f, R200 ;  /* 0x0000001fffcc7819 */ /* 0x000fe200000114c8 */
[----:B------:R-:W-:-:S02]  /*1040*/  IMAD.MOV.U32 R2, RZ, RZ, RZ ;  /* 0x000000ffff027224 */ /* 0x000fc400078e00ff */
[----:B------:R-:W-:Y:S02]  /*1050*/  IMAD.SHL.U32 R184, R0, 0x100, RZ ;  /* 0x0000010000b87824 */ /* 0x000fe400078e00ff */
[----:B------:R-:W-:Y:S02]  /*1060*/  IMAD R191, R13, 0x8, R22 ;  /* 0x000000080dbf7824 */ /* 0x000fe400078e0216 */
[----:B------:R-:W-:-:S07]  /*1070*/  IMAD.IADD R187, R187, 0x1, R186 ;  /* 0x00000001bbbb7824 */ /* 0x000fce00078e02ba */
.L_x_5355:
[----:B012---:R-:W0:Y:S01]  /*1080*/  LDC.64 R4, c[0x0][0xd88] ;  /* 0x00036200ff047b82 */ /* 0x007e220000000a00 */
[----:B------:R-:W-:Y:S01]  /*1090*/  ULDC.64 UR8, c[0x0][0xb20] ;  /* 0x0002c80000087ab9 */ /* 0x000fe20000000a00 */
[----:B------:R-:W-:-:S06]  /*10a0*/  ULDC.64 UR10, c[0x0][0xb10] ;  /* 0x0002c400000a7ab9 */ /* 0x000fcc0000000a00 */
[----:B------:R-:W1:Y:S08]  /*10b0*/  LDC R188, c[0x0][0x288] ;  /* 0x0000a200ffbc7b82 */ /* 0x000e700000000800 */
[----:B------:R-:W2:Y:S01]  /*10c0*/  LDC.64 R10, c[0x0][0x418] ;  /* 0x00010600ff0a7b82 */ /* 0x000ea20000000a00 */
[----:B0-----:R-:W-:-:S07]  /*10d0*/  IMAD.WIDE R4, R7, 0x4, R4 ;  /* 0x0000000407047825 */ /* 0x001fce00078e0204 */
[----:B------:R-:W0:Y:S01]  /*10e0*/  LDC R0, c[0x0][0x424] ;  /* 0x00010900ff007b82 */ /* 0x000e220000000800 */
[----:B---3--:R-:W3:Y:S01]  /*10f0*/  LDG.E R4, desc[UR44][R4.64] ;  /* 0x0000002c04047981 */ /* 0x008ee2000c1e1900 */
[----:B------:R-:W-:Y:S01]  /*1100*/  UISETP.NE.U32.AND UP0, UPT, UR8, URZ, UPT ;  /* 0x0000003f0800728c */ /* 0x000fe2000bf05070 */
[----:B----4-:R-:W-:Y:S01]  /*1110*/  IMAD.MOV.U32 R8, RZ, RZ, RZ ;  /* 0x000000ffff087224 */ /* 0x010fe200078e00ff */
[----:B------:R-:W-:-:S04]  /*1120*/  UISETP.NE.U32.AND UP1, UPT, UR10, URZ, UPT ;  /* 0x0000003f0a00728c */ /* 0x000fc8000bf25070 */
[----:B------:R-:W4:Y:S01]  /*1130*/  LDC R189, c[0x0][0x2f0] ;  /* 0x0000bc00ffbd7b82 */ /* 0x000f220000000800 */
[----:B------:R-:W-:Y:S02]  /*1140*/  UISETP.NE.AND.EX UP0, UPT, UR9, URZ, UPT, UP0 ;  /* 0x0000003f0900728c */ /* 0x000fe4000bf05300 */
[----:B------:R-:W-:-:S04]  /*1150*/  UISETP.NE.AND.EX UP1, UPT, UR11, URZ, UPT, UP1 ;  /* 0x0000003f0b00728c */ /* 0x000fc8000bf25310 */
[----:B------:R-:W-:Y:S02]  /*1160*/  PLOP3.LUT P0, PT, PT, PT, UP0, 0x80, 0x0 ;  /* 0x000000000000781c */ /* 0x000fe40003f0f008 */
[----:B------:R-:W-:Y:S02]  /*1170*/  PLOP3.LUT P2, PT, PT, PT, UP1, 0x80, 0x0 ;  /* 0x000000000000781c */ /* 0x000fe40003f4f018 */
[----:B---3--:R-:W-:-:S13]  /*1180*/  R2UR UR41, R4 ;  /* 0x00000000042972ca */ /* 0x008fda00000e0000 */
        /* <DEDUP_REMOVED lines=8> */
[----:B------:R-:W-:-:S03]  /*1210*/  IMAD.U32 R6, RZ, RZ, UR10 ;  /* 0x0000000aff067e24 */ /* 0x000fc6000f8e00ff */
[----:B------:R-:W-:Y:S01]  /*1220*/  IMAD.U32 R7, RZ, RZ, UR11 ;  /* 0x0000000bff077e24 */ /* 0x000fe2000f8e00ff */
[----:B------:R3:W5:Y:S04]  /*1230*/  @P0 LDG.E R8, desc[UR44][R4.64] ;  /* 0x0000002c04080981 */ /* 0x000768000c1e1900 */
[----:B-1----:R3:W5:Y:S01]  /*1240*/  @P2 LDG.E R188, desc[UR44][R6.64] ;  /* 0x0000002c06bc2981 */ /* 0x002762000c1e1900 */
[----:B--2---:R-:W-:Y:S01]  /*1250*/  ISETP.NE.U32.AND P0, PT, R10, RZ, PT ;  /* 0x000000ff0a00720c */ /* 0x004fe20003f05070 */
[----:B------:R-:W-:Y:S01]  /*1260*/  UMOV UR39, UR6 ;  /* 0x0000000600277c82 */ /* 0x000fe20008000000 */
[----:B------:R-:W-:Y:S02]  /*1270*/  ISETP.NE.U32.AND P1, PT, RZ, UR8, PT ;  /* 0x00000008ff007c0c */ /* 0x000fe4000bf25070 */
[----:B------:R-:W-:-:S02]  /*1280*/  ISETP.NE.AND.EX P0, PT, R11, RZ, PT, P0 ;  /* 0x000000ff0b00720c */ /* 0x000fc40003f05300 */
[----:B------:R-:W-:Y:S02]  /*1290*/  ISETP.NE.AND.EX P1, PT, RZ, UR9, PT, P1 ;  /* 0x00000009ff007c0c */ /* 0x000fe4000bf25310 */
[----:B0-----:R-:W-:Y:S01]  /*12a0*/  SEL R0, R0, 0x1, P0 ;  /* 0x0000000100007807 */ /* 0x001fe20000000000 */
[----:B---34-:R-:W-:Y:S10]  /*12b0*/  @P2 BRA `(.L_x_5305) ;  /* 0x00000000002c2947 */ /* 0x018ff40003800000 */
        /* <DEDUP_REMOVED lines=8> */
[----:B-----5:R-:W2:Y:S04]  /*1340*/  LDG.E R188, desc[UR44][R4.64] ;  /* 0x0000002c04bc7981 */ /* 0x020ea8000c1e1900 */
[----:B------:R-:W2:Y:S02]  /*1350*/  LDG.E R3, desc[UR44][R4.64+0x4] ;  /* 0x0000042c04037981 */ /* 0x000ea4000c1e1900 */
[----:B--2---:R-:W-:-:S07]  /*1360*/  IMAD.IADD R188, R3, 0x1, -R188 ;  /* 0x0000000103bc7824 */ /* 0x004fce00078e0abc */
.L_x_5305:
[----:B------:R-:W-:Y:S01]  /*1370*/  IMAD R189, R0, R189, RZ ;  /* 0x000000bd00bd7224 */ /* 0x000fe200078e02ff */
[----:B------:R-:W-:Y:S06]  /*1380*/  @!P1 BRA `(.L_x_5306) ;  /* 0x0000000000189947 */ /* 0x000fec0003800000 */
[----:B------:R-:W-:-:S04]  /*1390*/  ULEA UR4, UP0, UR41, UR8, 0x2 ;  /* 0x0000000829047291 */ /* 0x000fc8000f80103f */
[----:B------:R-:W-:Y:S02]  /*13a0*/  ULEA.HI.X UR6, UR41, UR9, UR40, 0x2, UP0 ;  /* 0x0000000929067291 */ /* 0x000fe400080f1428 */
[----:B------:R-:W-:-:S04]  /*13b0*/  IMAD.U32 R4, RZ, RZ, UR4 ;  /* 0x00000004ff047e24 */ /* 0x000fc8000f8e00ff */
[----:B------:R-:W-:-:S05]  /*13c0*/  IMAD.U32 R5, RZ, RZ, UR6 ;  /* 0x00000006ff057e24 */ /* 0x000fca000f8e00ff */
[----:B------:R0:W5:Y:S01]  /*13d0*/  LDG.E R189, desc[UR44][R4.64] ;  /* 0x0000002c04bd7981 */ /* 0x000162000c1e1900 */
[----:B------:R-:W-:Y:S05]  /*13e0*/  BRA `(.L_x_5307) ;  /* 0x00000000002c7947 */ /* 0x000fea0003800000 */
.L_x_5306:
        /* <DEDUP_REMOVED lines=9> */
[----:B------:R-:W2:Y:S02]  /*1480*/  LDG.E R0, desc[UR44][R4.64+0x4] ;  /* 0x0000042c04007981 */ /* 0x000ea4000c1e1900 */
[----:B--2---:R-:W-:-:S07]  /*1490*/  IMAD.IADD R189, R0, 0x1, -R189 ;  /* 0x0000000100bd7824 */ /* 0x004fce00078e0abd */
.L_x_5307:
[----:B------:R-:W-:Y:S01]  /*14a0*/  UISETP.NE.AND UP0, UPT, UR43, 0x1, UPT ;  /* 0x000000012b00788c */ /* 0x000fe2000bf05270 */
[----:B-----5:R-:W-:Y:S01]  /*14b0*/  IMAD.IADD R189, R189, 0x1, -R8 ;  /* 0x00000001bdbd7824 */ /* 0x020fe200078e0a08 */
[----:B------:R-:W-:-:S03]  /*14c0*/  USHF.L.U32 UR38, UR5, 0x6, URZ ;  /* 0x0000000605267899 */ /* 0x000fc6000800063f */
[----:B------:R-:W-:Y:S01]  /*14d0*/  VIADD R0, R189, 0x3f ;  /* 0x0000003fbd007836 */ /* 0x000fe20000000000 */
[----:B------:R-:W-:-:S04]  /*14e0*/  PLOP3.LUT P0, PT, PT, PT, UP0, 0x80, 0x0 ;  /* 0x000000000000781c */ /* 0x000fc80003f0f008 */
[----:B------:R-:W-:-:S04]  /*14f0*/  SHF.R.S32.HI R3, RZ, 0x1f, R0 ;  /* 0x0000001fff037819 */ /* 0x000fc80000011400 */
[----:B------:R-:W-:-:S04]  /*1500*/  LEA.HI R3, R3, R0, RZ, 0x6 ;  /* 0x0000000003037211 */ /* 0x000fc800078f30ff */
[----:B------:R-:W-:Y:S01]  /*1510*/  SHF.R.S32.HI R168, RZ, 0x6, R3 ;  /* 0x00000006ffa87819 */ /* 0x000fe20000011403 */
[----:B------:R-:W-:Y:S06]  /*1520*/  @!P0 BRA `(.L_x_5308) ;  /* 0x0000001c003c8947 */ /* 0x000fec0003800000 */
[----:B------:R-:W1:Y:S01]  /*1530*/  LDC R0, c[0x0][0x448] ;  /* 0x00011200ff007b82 */ /* 0x000e620000000800 */
[----:B------:R-:W-:Y:S01]  /*1540*/  UIADD3 UR4, UR38, 0x3f, URZ ;  /* 0x0000003f26047890 */ /* 0x000fe2000fffe03f */
[----:B------:R-:W-:Y:S02]  /*1550*/  IADD3 R189, R189, 0x40, -R188 ;  /* 0x00000040bdbd7810 */ /* 0x000fe40007ffe8bc */
        /* <DEDUP_REMOVED lines=21> */
[----:B-1----:R-:W-:Y:S01]  /*16b0*/  ISETP.NE.AND P0, PT, R0, 0x1, PT ;  /* 0x000000010000780c */ /* 0x002fe20003f05270 */
        /* <DEDUP_REMOVED lines=13> */
[----:B------:R-:W-:Y:S01]  /*1790*/  IMAD.MOV.U32 R19, RZ, RZ, RZ ;  /* 0x000000ffff137224 */ /* 0x000fe200078e00ff */
[----:B------:R-:W-:Y:S02]  /*17a0*/  CS2R R92, SRZ ;  /* 0x00000000005c7805 */ /* 0x000fe4000001ff00 */
[----:B------:R-:W-:-:S02]  /*17b0*/  CS2R R90, SRZ ;  /* 0x00000000005a7805 */ /* 0x000fc4000001ff00 */
[----:B------:R-:W-:Y:S02]  /*17c0*/  CS2R R88, SRZ ;  /* 0x0000000000587805 */ /* 0x000fe4000001ff00 */
[----:B------:R-:W-:Y:S02]  /*17d0*/  CS2R R86, SRZ ;  /* 0x0000000000567805 */ /* 0x000fe4000001ff00 */
[----:B------:R-:W-:Y:S02]  /*17e0*/  CS2R R84, SRZ ;  /* 0x0000000000547805 */ /* 0x000fe4000001ff00 */
[----:B------:R-:W-:Y:S01]  /*17f0*/  CS2R R82, SRZ ;  /* 0x0000000000527805 */ /* 0x000fe2000001ff00 */
[----:B0-----:R-:W0:Y:S01]  /*1800*/  @P0 LDC R4, c[0x0][0x450] ;  /* 0x00011400ff040b82 */ /* 0x001e220000000800 */
        /* <DEDUP_REMOVED lines=15> */
[----:B-1----:R-:W-:Y:S01]  /*1900*/  @P0 IMAD.HI.U32 R3, R3, UR4, RZ ;  /* 0x0000000403030c27 */ /* 0x002fe2000f8e00ff */
[----:B------:R-:W-:Y:S02]  /*1910*/  CS2R R14, SRZ ;  /* 0x00000000000e7805 */ /* 0x000fe4000001ff00 */
[----:B------:R-:W-:Y:S02]  /*1920*/  CS2R R12, SRZ ;  /* 0x00000000000c7805 */ /* 0x000fe4000001ff00 */
[----:B------:R-:W-:Y:S02]  /*1930*/  CS2R R170, SRZ ;  /* 0x0000000000aa7805 */ /* 0x000fe4000001ff00 */
[----:B------:R-:W-:Y:S01]  /*1940*/  CS2R R38, SRZ ;  /* 0x0000000000267805 */ /* 0x000fe2000001ff00 */
[----:B------:R-:W-:Y:S01]  /*1950*/  IMAD.MOV.U32 R169, RZ, RZ, RZ ;  /* 0x000000ffffa97224 */ /* 0x000fe200078e00ff */
[----:B------:R-:W-:-:S02]  /*1960*/  CS2R R172, SRZ ;  /* 0x0000000000ac7805 */ /* 0x000fc4000001ff00 */
[----:B------:R-:W-:Y:S02]  /*1970*/  CS2R R34, SRZ ;  /* 0x0000000000227805 */ /* 0x000fe4000001ff00 */
[----:B0-----:R-:W-:Y:S01]  /*1980*/  @P0 SHF.R.U32.HI R0, RZ, R4, R3 ;  /* 0x00000004ff000219 */ /* 0x001fe20000011603 */
[----:B------:R-:W-:Y:S01]  /*1990*/  IMAD.MOV.U32 R31, RZ, RZ, RZ ;  /* 0x000000ffff1f7224 */ /* 0x000fe200078e00ff */
[----:B------:R-:W-:Y:S02]  /*19a0*/  PLOP3.LUT P0, PT, PT, PT, PT, 0x80, 0x0 ;  /* 0x000000000000781c */ /* 0x000fe40003f0f070 */
[----:B------:R-:W-:Y:S02]  /*19b0*/  CS2R R10, SRZ ;  /* 0x00000000000a7805 */ /* 0x000fe4000001ff00 */
[----:B------:R-:W-:Y:S01]  /*19c0*/  CS2R R174, SRZ ;  /* 0x0000000000ae7805 */ /* 0x000fe2000001ff00 */
[----:B------:R-:W-:Y:S02]  /*19d0*/  IMAD.IADD R0, R189, 0x1, R0 ;  /* 0x00000001bd007824 */ /* 0x000fe400078e0200 */
[----:B------:R-:W-:-:S02]  /*19e0*/  IMAD.MOV.U32 R27, RZ, RZ, RZ ;  /* 0x000000ffff1b7224 */ /* 0x000fc400078e00ff */
[----:B------:R-:W-:Y:S01]  /*19f0*/  IMAD.MOV.U32 R9, RZ, RZ, RZ ;  /* 0x000000ffff097224 */ /* 0x000fe200078e00ff */
[----:B------:R-:W-:Y:S01]  /*1a00*/  SHF.R.S32.HI R3, RZ, 0x1f, R0 ;  /* 0x0000001fff037819 */ /* 0x000fe20000011400 */
[----:B------:R-:W-:-:S03]  /*1a10*/  IMAD.MOV.U32 R20, RZ, RZ, RZ ;  /* 0x000000ffff147224 */ /* 0x000fc600078e00ff */
        /* <DEDUP_REMOVED lines=69> */
.L_x_5311:
        /* <DEDUP_REMOVED lines=172> */
.L_x_5310:
        /* <DEDUP_REMOVED lines=143> */
.L_x_5308:
[----:B------:R-:W1:Y:S01]  /*3220*/  LDC R0, c[0x0][0x448] ;  /* 0x00011200ff007b82 */ /* 0x000e620000000800 */
[----:B------:R-:W-:Y:S01]  /*3230*/  UIADD3 UR4, UR38, 0x3f, URZ ;  /* 0x0000003f26047890 */ /* 0x000fe2000fffe03f */
[----:B0-----:R-:W-:Y:S02]  /*3240*/  IADD3 R5, R189, 0x40, -R188 ;  /* 0x00000040bd057810 */ /* 0x001fe40007ffe8bc */
        /* <DEDUP_REMOVED lines=21> */
[----:B-1----:R-:W-:-:S02]  /*33a0*/  ISETP.NE.AND P0, PT, R0, 0x1, PT ;  /* 0x000000010000780c */ /* 0x002fc40003f05270 */
        /* <DEDUP_REMOVED lines=12> */
[----:B------:R-:W0:Y:S01]  /*3470*/  @P0 LDC R0, c[0x0][0x44c] ;  /* 0x00011300ff000b82 */ /* 0x000e220000000800 */
[----:B------:R-:W-:-:S02]  /*3480*/  CS2R R92, SRZ ;  /* 0x00000000005c7805 */ /* 0x000fc4000001ff00 */
[----:B------:R-:W-:Y:S02]  /*3490*/  CS2R R90, SRZ ;  /* 0x00000000005a7805 */ /* 0x000fe4000001ff00 */
        /* <DEDUP_REMOVED lines=24> */
[----:B------:R-:W-:Y:S01]  /*3620*/  CS2R R38, SRZ ;  /* 0x0000000000267805 */ /* 0x000fe2000001ff00 */
[----:B------:R-:W-:Y:S01]  /*3630*/  IMAD.U32 R0, RZ, RZ, UR4 ;  /* 0x00000004ff007e24 */ /* 0x000fe2000f8e00ff */
[----:B------:R-:W-:Y:S01]  /*3640*/  CS2R R172, SRZ ;  /* 0x0000000000ac7805 */ /* 0x000fe2000001ff00 */
[----:B------:R-:W-:Y:S01]  /*3650*/  IMAD.MOV.U32 R169, RZ, RZ, RZ ;  /* 0x000000ffffa97224 */ /* 0x000fe200078e00ff */
[----:B------:R-:W-:-:S02]  /*3660*/  CS2R R34, SRZ ;  /* 0x0000000000227805 */ /* 0x000fc4000001ff00 */
[----:B-1----:R-:W-:Y:S01]  /*3670*/  @P0 SHF.R.U32.HI R0, RZ, R4, R3 ;  /* 0x00000004ff000219 */ /* 0x002fe20000011603 */
[----:B------:R-:W-:Y:S01]  /*3680*/  IMAD.MOV.U32 R31, RZ, RZ, RZ ;  /* 0x000000ffff1f7224 */ /* 0x000fe200078e00ff */
[----:B------:R-:W-:Y:S02]  /*3690*/  PLOP3.LUT P0, PT, PT, PT, PT, 0x80, 0x0 ;  /* 0x000000000000781c */ /* 0x000fe40003f0f070 */
[----:B------:R-:W-:Y:S02]  /*36a0*/  CS2R R10, SRZ ;  /* 0x00000000000a7805 */ /* 0x000fe4000001ff00 */
[----:B------:R-:W-:Y:S01]  /*36b0*/  CS2R R174, SRZ ;  /* 0x0000000000ae7805 */ /* 0x000fe2000001ff00 */
[----:B------:R-:W-:Y:S02]  /*36c0*/  IMAD.IADD R0, R5, 0x1, R0 ;  /* 0x0000000105007824 */ /* 0x000fe400078e0200 */
[----:B------:R-:W-:Y:S02]  /*36d0*/  IMAD.MOV.U32 R27, RZ, RZ, RZ ;  /* 0x000000ffff1b7224 */ /* 0x000fe400078e00ff */
        /* <DEDUP_REMOVED lines=38> */
.L_x_5312:
        /* <DEDUP_REMOVED lines=9> */
.L_x_5502:
[----:B------:R-:W-:Y:S05]  /*39d0*/  @!P0 BRA `(.L_x_5314) ;  /* 0x0000000000048947 */ /* 0x000fea0003800000 */
[----:B------:R-:W-:Y:S01]  /*39e0*/  BPT.TRAP 0x1 ;  /* 0x000000040000795c */ /* 0x000fe20000300000 */
.L_x_5314:
[----:B------:R-:W-:Y:S01]  /*39f0*/  IMAD R5, R2, 0x8, R17 ;  /* 0x0000000802057824 */ /* 0x000fe200078e0211 */
[----:B------:R-:W-:-:S04]  /*3a00*/  SHF.L.U32 R8, R16, 0x1f, RZ ;  /* 0x0000001f10087819 */ /* 0x000fc800000006ff */
[----:B------:R1:W2:Y:S01]  /*3a10*/  SYNCS.PHASECHK.TRANS64.TRYWAIT P1, [R5+URZ+0x38830], R8 ;  /* 0x03883008050075a7 */ /* 0x0002a2000802017f */
[----:B------:R-:W-:Y:S05]  /*3a20*/  @!P0 BRA `(.L_x_5315) ;  /* 0x0000000000048947 */ /* 0x000fea0003800000 */
[----:B------:R-:W-:Y:S01]  /*3a30*/  BPT.TRAP 0x1 ;  /* 0x000000040000795c */ /* 0x000fe20000300000 */
.L_x_5315:
[----:B------:R-:W-:-:S05]  /*3a40*/  VIADD R0, R17, 0x22400 ;  /* 0x0002240011007836 */ /* 0x000fca0000000000 */
[----:B------:R-:W-:-:S04]  /*3a50*/  SHF.R.U32.HI R0, RZ, 0x4, R0 ;  /* 0x00000004ff007819 */ /* 0x000fc80000011600 */
[----:B------:R-:W-:Y:S01]  /*3a60*/  LOP3.LUT R0, R0, 0x3fff, RZ, 0xc0, !PT ;  /* 0x00003fff00007812 */ /* 0x000fe200078ec0ff */
[----:B--2---:R-:W-:Y:S06]  /*3a70*/  @P1 BRA `(.L_x_5316) ;  /* 0x0000000000081947 */ /* 0x004fec0003800000 */
[----:B------:R-:W2:Y:S02]  /*3a80*/  SYNCS.PHASECHK.TRANS64.TRYWAIT P1, [R5+URZ+0x38830], R8 ;  /* 0x03883008050075a7 */ /* 0x000ea4000802017f */
[----:B--2---:R-:W-:Y:S05]  /*3a90*/  @!P1 BRA `(.L_x_5317) ;  /* 0x0000015000dc9947 */ /* 0x004fea0003800000 */
.L_x_5316:
        /* <DEDUP_REMOVED lines=40> */
.L_x_5503:
[----:B------:R-:W-:Y:S05]  /*3d20*/  @!P0 BRA `(.L_x_5319) ;  /* 0x0000000000048947 */ /* 0x000fea0003800000 */
[----:B------:R-:W-:Y:S01]  /*3d30*/  BPT.TRAP 0x1 ;  /* 0x000000040000795c */ /* 0x000fe20000300000 */
.L_x_5319:
[----:B------:R4:W0:Y:S01]  /*3d40*/  SYNCS.PHASECHK.TRANS64.TRYWAIT P1, [R5+URZ+0x38850], R8 ;  /* 0x03885008050075a7 */ /* 0x000822000802017f */
[----:B------:R-:W-:Y:S05]  /*3d50*/  @!P0 BRA `(.L_x_5320) ;  /* 0x0000000000048947 */ /* 0x000fea0003800000 */
[----:B------:R-:W-:Y:S01]  /*3d60*/  BPT.TRAP 0x1 ;  /* 0x000000040000795c */ /* 0x000fe20000300000 */
.L_x_5320:
        /* <DEDUP_REMOVED lines=12> */
.L_x_5321:
        /* <DEDUP_REMOVED lines=17> */
[----:B------:R-:W-:Y:S01]  /*3f40*/  ULDC UR28, c[0x0][0xa80] ;  /* 0x0002a000001c7ab9 */ /* 0x000fe20000000800 */
[----:B------:R-:W-:Y:S01]  /*3f50*/  IMAD.MOV.U32 R15, RZ, RZ, 0x40 ;  /* 0x00000040ff0f7424 */ /* 0x000fe200078e00ff */
[----:B------:R-:W1:Y:S01]  /*3f60*/  S2R R56, SR_TID.X ;  /* 0x0000000000387919 */ /* 0x000e620000002100 */
[----:B------:R-:W-:Y:S01]  /*3f70*/  IMAD R217, R2, 0x1000, R19 ;  /* 0x0000100002d97824 */ /* 0x000fe200078e0213 */
[----:B------:R-:W-:-:S03]  /*3f80*/  UMOV UR7, 0x40000040 ;  /* 0x4000004000077882 */ /* 0x000fc60000000000 */
[----:B------:R-:W-:Y:S01]  /*3f90*/  VIADD R219, R217, 0x80 ;  /* 0x00000080d9db7836 */ /* 0x000fe20000000000 */
        /* <DEDUP_REMOVED lines=295> */
[----:B------:R-:W-:-:S04]  /*5210*/  SEL R8, R8, 0xf80, P1 ;  /* 0x00000f8008087807 */ /* 0x000fc80000800000 */
        /* <DEDUP_REMOVED lines=10> */
[----:B------:R-:W0:Y:S02]  /*52c0*/  LDC R6, c[0x0][0x448] ;  /* 0x00011200ff067b82 */ /* 0x000e240000000800 */
[----:B0-----:R-:W-:Y:S01]  /*52d0*/  ISETP.NE.AND P1, PT, R6, 0x1, PT ;  /* 0x000000010600780c */ /* 0x001fe20003f25270 */
[----:B------:R-:W-:-:S12]  /*52e0*/  VIADD R6, R191, UR38 ;  /* 0x00000026bf067c36 */ /* 0x000fd80008000000 */
[----:B------:R-:W0:Y:S08]  /*52f0*/  @P1 LDC R7, c[0x0][0x44c] ;  /* 0x00011300ff071b82 */ /* 0x000e300000000800 */
[----:B------:R-:W1:Y:S01]  /*5300*/  @P1 LDC R8, c[0x0][0x450] ;  /* 0x00011400ff081b82 */ /* 0x000e620000000800 */
[----:B0-----:R-:W-:-:S05]  /*5310*/  @P1 IMAD.HI.U32 R7, R6, R7, RZ ;  /* 0x0000000706071227 */ /* 0x001fca00078e00ff */
[----:B-1----:R-:W-:Y:S01]  /*5320*/  @P1 SHF.R.U32.HI R6, RZ, R8, R7 ;  /* 0x00000008ff061219 */ /* 0x002fe20000011607 */
[C---:B------:R-:W-:Y:S01]  /*5330*/  IMAD R8, R168.reuse, -0x40, R15 ;  /* 0xffffffc0a8087824 */ /* 0x040fe200078e020f */
[----:B------:R-:W-:Y:S02]  /*5340*/  WARPGROUP.DEPBAR.LE gsb0, 0x0 ;  /* 0x00008000000079c5 */ /* 0x000fe40000010000 */
[----:B------:R-:W-:Y:S01]  /*5350*/  WARPGROUP.ARRIVE ;  /* 0x00000000000079c5 */ /* 0x000fe20000000000 */
[----:B------:R-:W0:Y:S01]  /*5360*/  SHFL.IDX PT, R9, R6, RZ, 0x1c1f ;  /* 0x001c1fff06097589 */ /* 0x000e2200000e0000 */
[----:B------:R-:W-:Y:S01]  /*5370*/  IADD3 R7, R189, 0x1, R8 ;  /* 0x00000001bd077810 */ /* 0x000fe20007ffe008 */
[----:B------:R-:W-:Y:S01]  /*5380*/  VIADD R168, R168, 0xfffffffe ;  /* 0xfffffffea8a87836 */ /* 0x000fe20000000000 */
[----:B------:R-:W-:Y:S01]  /*5390*/  IADD3 R8, -R18, R8, R189 ;  /* 0x0000000812087210 */ /* 0x000fe20007ffe1bd */
[----:B------:R-:W1:Y:S01]  /*53a0*/  SHFL.IDX PT, R6, R6, 0x1, 0x1c1f ;  /* 0x003c1f0006067f89 */ /* 0x000e6200000e0000 */
[----:B------:R-:W-:Y:S01]  /*53b0*/  HGMMA.64x64x16.F32 R24, gdesc[UR24], R24, gsb0 ;  /* 0x00e00000181879f0 */ /* 0x000fe20008000818 */
[----:B------:R-:W-:-:S02]  /*53c0*/  IADD3 R7, -R188, R7, -R18 ;  /* 0x00000007bc077210 */ /* 0x000fc40007ffe912 */
[----:B------:R-:W-:Y:S02]  /*53d0*/  R2UR UR31, R168 ;  /* 0x00000000a81f72ca */ /* 0x000fe400000e0000 */
[----:B0-----:R-:W-:-:S04]  /*53e0*/  VIADDMNMX R9, R9, R7, R8, PT ;  /* 0x0000000709097246 */ /* 0x001fc80003800108 */
[C---:B------:R-:W-:Y:S02]  /*53f0*/  ISETP.GT.AND P2, PT, R9.reuse, RZ, PT ;  /* 0x000000ff0900720c */ /* 0x040fe40003f44270 */
[C---:B------:R-:W-:Y:S02]  /*5400*/  ISETP.GT.AND P3, PT, R9.reuse, 0x1, PT ;  /* 0x000000010900780c */ /* 0x040fe40003f64270 */
[----:B------:R-:W-:Y:S02]  /*5410*/  ISETP.GT.AND P4, PT, R9, 0x8, PT ;  /* 0x000000080900780c */ /* 0x000fe40003f84270 */
[----:B-1----:R-:W-:-:S04]  /*5420*/  VIADDMNMX R8, R6, R7, R8, PT ;  /* 0x0000000706087246 */ /* 0x002fc80003800108 */
[----:B------:R-:W-:Y:S01]  /*5430*/  ISETP.GT.AND P5, PT, R8, 0x28, PT ;  /* 0x000000280800780c */ /* 0x000fe20003fa4270 */
[----:B------:R-:W-:Y:S02]  /*5440*/  WARPGROUP.DEPBAR.LE gsb0, 0x0 ;  /* 0x00008000000079c5 */ /* 0x000fe40000010000 */
        /* <DEDUP_REMOVED lines=46> */
[----:B------:R-:W-:Y:S01]  /*5730*/  FMUL.FTZ R55, R55, UR6 ;  /* 0x0000000637377c20 */ /* 0x000fe20008410000 */
[----:B------:R-:W-:-:S02]  /*5740*/  ISETP.GT.AND P2, PT, R9, 0x11, PT ;  /* 0x000000110900780c */ /* 0x000fc40003f44270 */
[----:B------:R-:W-:Y:S02]  /*5750*/  FMNMX.FTZ R21, R13, R20, !PT ;  /* 0x000000140d157209 */ /* 0x000fe40007810000 */
[----:B------:R-:W-:Y:S01]  /*5760*/  R2UR UR6, R217 ;  /* 0x00000000d90672ca */ /* 0x000fe200000e0000 */
        /* <DEDUP_REMOVED lines=40> */
[----:B------:R-:W-:Y:S01]  /*59f0*/  MUFU.TANH R41, R30 ;  /* 0x0000001e00297308 */ /* 0x000fe20000002400 */
[----:B--2---:R-:W-:Y:S02]  /*5a00*/  FSEL R36, R52, -INF , P3 ;  /* 0xff80000034247808 */ /* 0x004fe40001800000 */
[----:B------:R-:W-:Y:S02]  /*5a10*/  ISETP.GT.AND P3, PT, R8, 0x1, PT ;  /* 0x000000010800780c */ /* 0x000fe40003f64270 */
[----:B------:R-:W-:-:S03]  /*5a20*/  FMNMX.FTZ R40, R36, R9, !PT ;  /* 0x0000000924287209 */ /* 0x000fc60007810000 */
[----:B------:R-:W1:Y:S01]  /*5a30*/  MUFU.TANH R26, R26 ;  /* 0x0000001a001a7308 */ /* 0x000e620000002400 */
[----:B0-----:R-:W-:Y:S02]  /*5a40*/  FSEL R37, R53, -INF , P2 ;  /* 0xff80000035257808 */ /* 0x001fe40001000000 */
[----:B------:R-:W-:Y:S02]  /*5a50*/  ISETP.GT.AND P2, PT, R8, RZ, PT ;  /* 0x000000ff0800720c */ /* 0x000fe40003f44270 */
[----:B------:R-:W-:-:S03]  /*5a60*/  FMNMX.FTZ R40, R37, R40, !PT ;  /* 0x0000002825287209 */ /* 0x000fc60007810000 */
[----:B------:R-:W0:Y:S02]  /*5a70*/  MUFU.TANH R27, R27 ;  /* 0x0000001b001b7308 */ /* 0x000e240000002400 */
[----:B------:R-:W2:Y:S06]  /*5a80*/  SHFL.BFLY PT, R9, R40, 0x2, 0x1f ;  /* 0x0c401f0028097f89 */ /* 0x000eac00000e0000 */
[----:B------:R-:W3:Y:S01]  /*5a90*/  MUFU.TANH R31, R31 ;  /* 0x0000001f001f7308 */ /* 0x000ee20000002400 */
[----:B-1----:R-:W-:Y:S02]  /*5aa0*/  FSEL R26, R26, -INF , P2 ;  /* 0xff8000001a1a7808 */ /* 0x002fe40001000000 */
[----:B------:R-:W-:-:S05]  /*5ab0*/  ISETP.GT.AND P2, PT, R8, 0x9, PT ;  /* 0x000000090800780c */ /* 0x000fca0003f44270 */
[----:B------:R-:W1:Y:S01]  /*5ac0*/  MUFU.TANH R34, R34 ;  /* 0x0000002200227308 */ /* 0x000e620000002400 */
[----:B0-----:R-:W-:Y:S02]  /*5ad0*/  FSEL R27, R27, -INF , P3 ;  /* 0xff8000001b1b7808 */ /* 0x001fe40001800000 */
[----:B------:R-:W-:-:S05]  /*5ae0*/  ISETP.GT.AND P3, PT, R8, 0x10, PT ;  /* 0x000000100800780c */ /* 0x000fca0003f64270 */
[----:B------:R-:W0:Y:S01]  /*5af0*/  MUFU.TANH R35, R35 ;  /* 0x0000002300237308 */ /* 0x000e220000002400 */
[----:B---3--:R-:W-:Y:S02]  /*5b00*/  FSEL R31, R31, -INF , P2 ;  /* 0xff8000001f1f7808 */ /* 0x008fe40001000000 */
[----:B--2---:R-:W-:Y:S02]  /*5b10*/  FMNMX.FTZ R9, R40, R9, !PT ;  /* 0x0000000928097209 */ /* 0x004fe40007810000 */
[----:B------:R-:W-:-:S03]  /*5b20*/  ISETP.GT.AND P2, PT, R8, 0x11, PT ;  /* 0x000000110800780c */ /* 0x000fc60003f44270 */
[----:B------:R-:W2:Y:S01]  /*5b30*/  SHFL.BFLY PT, R30, R9, 0x1, 0x1f ;  /* 0x0c201f00091e7f89 */ /* 0x000ea200000e0000 */
        /* <DEDUP_REMOVED lines=8> */
[----:B------:R-:W-:Y:S02]  /*5bc0*/  ISETP.GT.AND P3, PT, R8, 0x21, PT ;  /* 0x000000210800780c */ /* 0x000fe40003f64270 */
[----:B--2---:R-:W-:-:S03]  /*5bd0*/  FMNMX.FTZ R7, R9, R30, !PT ;  /* 0x0000001e09077209 */ /* 0x004fc60007810000 */
[----:B------:R-:W2:Y:S01]  /*5be0*/  MUFU.TANH R43, R43 ;  /* 0x0000002b002b7308 */ /* 0x000ea20000002400 */
[----:B------:R-:W-:Y:S02]  /*5bf0*/  FSEL R30, R41, -INF , P4 ;  /* 0xff800000291e7808 */ /* 0x000fe40002000000 */
[----:B------:R-:W-:Y:S02]  /*5c00*/  FMNMX.FTZ R9, R26, R27, !PT ;  /* 0x0000001b1a097209 */ /* 0x000fe40007810000 */
[----:B------:R-:W-:Y:S02]  /*5c10*/  ISETP.GT.AND P4, PT, R8, 0x19, PT ;  /* 0x000000190800780c */ /* 0x000fe40003f84270 */
[----:B------:R-:W-:Y:S01]  /*5c20*/  FMNMX.FTZ R6, R30, R9, !PT ;  /* 0x000000091e067209 */ /* 0x000fe20007810000 */
[----:B------:R-:W3:Y:S01]  /*5c30*/  MUFU.TANH R42, R46 ;  /* 0x0000002e002a7308 */ /* 0x000ee20000002400 */
[----:B-1----:R-:W-:Y:S02]  /*5c40*/  FSEL R39, R39, -INF , P4 ;  /* 0xff80000027277808 */ /* 0x002fe40002000000 */
[----:B------:R-:W-:-:S02]  /*5c50*/  FMNMX.FTZ R9, R31, R6, !PT ;  /* 0x000000061f097209 */ /* 0x000fc40007810000 */
[----:B0-----:R-:W-:Y:S02]  /*5c60*/  FSEL R40, R40, -INF , P2 ;  /* 0xff80000028287808 */ /* 0x001fe40001000000 */
[----:B------:R-:W-:Y:S01]  /*5c70*/  FMNMX.FTZ R6, R34, R9, !PT ;  /* 0x0000000922067209 */ /* 0x000fe20007810000 */
[----:B------:R-:W0:Y:S01]  /*5c80*/  MUFU.TANH R47, R47 ;  /* 0x0000002f002f7308 */ /* 0x000e220000002400 */
[----:B--2---:R-:W-:Y:S01]  /*5c90*/  FSEL R41, R43, -INF , P3 ;  /* 0xff8000002b297808 */ /* 0x004fe20001800000 */
[----:B------:R-:W-:Y:S01]  /*5ca0*/  FMUL.FTZ R43, R7, UR28 ;  /* 0x0000001c072b7c20 */ /* 0x000fe20008410000 */
[----:B------:R-:W-:Y:S02]  /*5cb0*/  FMNMX.FTZ R9, R35, R6, !PT ;  /* 0x0000000623097209 */ /* 0x000fe40007810000 */
[----:B------:R-:W-:Y:S02]  /*5cc0*/  FSETP.NEU.FTZ.AND P3, PT, R7, -INF , PT ;  /* 0xff8000000700780b */ /* 0x000fe40003f7d000 */
[----:B------:R-:W-:Y:S01]  /*5cd0*/  FMNMX.FTZ R6, R38, R9, !PT ;  /* 0x0000000926067209 */ /* 0x000fe20007810000 */
[----:B------:R-:W1:Y:S01]  /*5ce0*/  MUFU.TANH R44, R50 ;  /* 0x00000032002c7308 */ /* 0x000e620000002400 */
[----:B------:R-:W-:-:S02]  /*5cf0*/  ISETP.GT.AND P4, PT, R8, 0x29, PT ;  /* 0x000000290800780c */ /* 0x000fc40003f84270 */
[----:B------:R-:W-:Y:S02]  /*5d00*/  FMNMX.FTZ R9, R39, R6, !PT ;  /* 0x0000000627097209 */ /* 0x000fe40007810000 */
[----:B---3--:R-:W-:Y:S02]  /*5d10*/  FSEL R42, R42, -INF , P5 ;  /* 0xff8000002a2a7808 */ /* 0x008fe40002800000 */
[----:B------:R-:W-:Y:S01]  /*5d20*/  FMNMX.FTZ R6, R40, R9, !PT ;  /* 0x0000000928067209 */ /* 0x000fe20007810000 */
[----:B------:R-:W2:Y:S01]  /*5d30*/  MUFU.TANH R45, R51 ;  /* 0x00000033002d7308 */ /* 0x000ea20000002400 */
[----:B------:R-:W-:Y:S02]  /*5d40*/  FSEL R48, R43, RZ, P3 ;  /* 0x000000ff2b307208 */ /* 0x000fe40001800000 */
[----:B------:R-:W-:Y:S02]  /*5d50*/  FMNMX.FTZ R9, R41, R6, !PT ;  /* 0x0000000629097209 */ /* 0x000fe40007810000 */
[----:B------:R-:W-:Y:S01]  /*5d60*/  ISETP.GT.AND P2, PT, R8, 0x30, PT ;  /* 0x000000300800780c */ /* 0x000fe20003f44270 */
[--C-:B------:R-:W-:Y:S01]  /*5d70*/  FFMA.FTZ R49, R10, UR28, -R48.reuse ;  /* 0x0000001c0a317c23 */ /* 0x100fe20008010830 */
[----:B0-----:R-:W-:Y:S01]  /*5d80*/  FSEL R43, R47, -INF , P4 ;  /* 0xff8000002f2b7808 */ /* 0x001fe20002000000 */
[----:B------:R-:W0:Y:S01]  /*5d90*/  MUFU.TANH R46, R54 ;  /* 0x00000036002e7308 */ /* 0x000e220000002400 */
[----:B------:R-:W-:Y:S01]  /*5da0*/  FMNMX.FTZ R6, R42, R9, !PT ;  /* 0x000000092a067209 */ /* 0x000fe20007810000 */
[--C-:B------:R-:W-:Y:S01]  /*5db0*/  FFMA.FTZ R169, R28, UR28, -R48.reuse ;  /* 0x0000001c1ca97c23 */ /* 0x100fe20008010830 */
[----:B------:R-:W-:Y:S01]  /*5dc0*/  ISETP.GT.AND P3, PT, R8, 0x31, PT ;  /* 0x000000310800780c */ /* 0x000fe20003f64270 */
[--C-:B------:R-:W-:Y:S01]  /*5dd0*/  FFMA.FTZ R170, R29, UR28, -R48.reuse ;  /* 0x0000001c1daa7c23 */ /* 0x100fe20008010830 */
[----:B-1----:R-:W-:Y:S01]  /*5de0*/  FSEL R44, R44, -INF , P2 ;  /* 0xff8000002c2c7808 */ /* 0x002fe20001000000 */
[--C-:B------:R-:W-:Y:S01]  /*5df0*/  FFMA.FTZ R171, R32, UR28, -R48.reuse ;  /* 0x0000001c20ab7c23 */ /* 0x100fe20008010830 */
[----:B------:R-:W-:Y:S01]  /*5e00*/  FMNMX.FTZ R9, R43, R6, !PT ;  /* 0x000000062b097209 */ /* 0x000fe20007810000 */
[----:B------:R-:W1:Y:S01]  /*5e10*/  MUFU.TANH R55, R55 ;  /* 0x0000003700377308 */ /* 0x000e620000002400 */
[----:B------:R-:W-:Y:S01]  /*5e20*/  ISETP.GT.AND P2, PT, R8, 0x38, PT ;  /* 0x000000380800780c */ /* 0x000fe20003f44270 */
[--C-:B------:R-:W-:Y:S01]  /*5e30*/  FFMA.FTZ R172, R33, UR28, -R48.reuse ;  /* 0x0000001c21ac7c23 */ /* 0x100fe20008010830 */
[----:B--2---:R-:W-:Y:S01]  /*5e40*/  FSEL R45, R45, -INF , P3 ;  /* 0xff8000002d2d7808 */ /* 0x004fe20001800000 */
[--C-:B------:R-:W-:Y:S01]  /*5e50*/  FFMA.FTZ R173, R36, UR28, -R48.reuse ;  /* 0x0000001c24ad7c23 */ /* 0x100fe20008010830 */
[----:B------:R-:W-:Y:S01]  /*5e60*/  FMNMX.FTZ R10, R44, R9, !PT ;  /* 0x000000092c0a7209 */ /* 0x000fe20007810000 */
[--C-:B------:R-:W-:Y:S01]  /*5e70*/  FFMA.FTZ R9, R11, UR28, -R48.reuse ;  /* 0x0000001c0b097c23 */ /* 0x100fe20008010830 */
[----:B------:R-:W-:Y:S01]  /*5e80*/  ISETP.GT.AND P3, PT, R8, 0x39, PT ;  /* 0x000000390800780c */ /* 0x000fe20003f64270 */
[----:B------:R2:W-:Y:S01]  /*5e90*/  MUFU.EX2 R6, R49 ;  /* 0x0000003100067308 */ /* 0x0005e20000000800 */
[----:B0-----:R-:W-:Y:S01]  /*5ea0*/  FSEL R46, R46, -INF , P2 ;  /* 0xff8000002e2e7808 */ /* 0x001fe20001000000 */
        /* <DEDUP_REMOVED lines=12> */
[----:B------:R-:W-:Y:S01]  /*5f70*/  FFMA.FTZ R21, R25, UR28, -R48 ;  /* 0x0000001c19157c23 */ /* 0x000fe20008010830 */
[----:B------:R-:W0:Y:S03]  /*5f80*/  MUFU.EX2 R9, R9 ;  /* 0x0000000900097308 */ /* 0x000e260000000800 */
[----:B--2---:R-:W1:Y:S05]  /*5f90*/  SHFL.BFLY PT, R49, R8, 0x2, 0x1f ;  /* 0x0c401f0008317f89 */ /* 0x004e6a00000e0000 */
[----:B------:R-:W-:Y:S08]  /*5fa0*/  MUFU.EX2 R10, R10 ;  /* 0x0000000a000a7308 */ /* 0x000ff00000000800 */
[----:B------:R-:W2:Y:S01]  /*5fb0*/  MUFU.EX2 R11, R11 ;  /* 0x0000000b000b7308 */ /* 0x000ea20000000800 */
[----:B0-----:R-:W-:Y:S01]  /*5fc0*/  F2FP.F16.F32.PACK_AB R152, R9, R6 ;  /* 0x000000060998723e */ /* 0x001fe200000000ff */
[----:B------:R-:W-:Y:S01]  /*5fd0*/  FADD.FTZ R9, R6, R9 ;  /* 0x0000000906097221 */ /* 0x000fe20000010000 */
[----:B------:R-:W-:-:S05]  /*5fe0*/  IMAD.U32 R6, RZ, RZ, UR38 ;  /* 0x00000026ff067e24 */ /* 0x000fca000f8e00ff */
[----:B------:R-:W-:Y:S01]  /*5ff0*/  MUFU.EX2 R12, R12 ;  /* 0x0000000c000c7308 */ /* 0x000fe20000000800 */
[----:B-1----:R-:W-:-:S05]  /*6000*/  FMNMX.FTZ R49, R8, R49, !PT ;  /* 0x0000003108317209 */ /* 0x002fca0007810000 */
[----:B------:R-:W0:Y:S02]  /*6010*/  SHFL.BFLY PT, R8, R49, 0x1, 0x1f ;  /* 0x0c201f0031087f89 */ /* 0x000e2400000e0000 */
[----:B------:R-:W1:Y:S01]  /*6020*/  MUFU.EX2 R13, R13 ;  /* 0x0000000d000d7308 */ /* 0x000e620000000800 */
[----:B--2---:R-:W-:Y:S01]  /*6030*/  F2FP.F16.F32.PACK_AB R154, R11, R10 ;  /* 0x0000000a0b9a723e */ /* 0x004fe200000000ff */
[----:B------:R-:W-:-:S04]  /*6040*/  FADD.FTZ R10, R10, R9 ;  /* 0x000000090a0a7221 */ /* 0x000fc80000010000 */
[----:B------:R-:W-:Y:S02]  /*6050*/  FADD.FTZ R11, R11, R10 ;  /* 0x0000000a0b0b7221 */ /* 0x000fe40000010000 */
[----:B------:R-:W-:Y:S08]  /*6060*/  MUFU.EX2 R14, R14 ;  /* 0x0000000e000e7308 */ /* 0x000ff00000000800 */
[----:B------:R-:W2:Y:S01]  /*6070*/  MUFU.EX2 R15, R15 ;  /* 0x0000000f000f7308 */ /* 0x000ea20000000800 */
[----:B-1----:R-:W-:Y:S01]  /*6080*/  F2FP.F16.F32.PACK_AB R156, R13, R12 ;  /* 0x0000000c0d9c723e */ /* 0x002fe200000000ff */
[----:B------:R-:W-:-:S04]  /*6090*/  FADD.FTZ R12, R12, R11 ;  /* 0x0000000b0c0c7221 */ /* 0x000fc80000010000 */
[----:B------:R-:W-:Y:S01]  /*60a0*/  FADD.FTZ R13, R13, R12 ;  /* 0x0000000c0d0d7221 */ /* 0x000fe20000010000 */
[----:B0-----:R-:W-:Y:S01]  /*60b0*/  FMNMX.FTZ R8, R49, R8, !PT ;  /* 0x0000000831087209 */ /* 0x001fe20007810000 */
[----:B------:R-:W-:Y:S03]  /*60c0*/  MUFU.EX2 R20, R20 ;  /* 0x0000001400147308 */ /* 0x000fe60000000800 */
[C---:B------:R-:W-:Y:S01]  /*60d0*/  FSETP.NEU.FTZ.AND P2, PT, R8.reuse, -INF , PT ;  /* 0xff8000000800780b */ /* 0x040fe20003f5d000 */
[----:B------:R-:W-:-:S04]  /*60e0*/  FMUL.FTZ R24, R8, UR28 ;  /* 0x0000001c08187c20 */ /* 0x000fc80008410000 */
[----:B------:R-:W0:Y:S01]  /*60f0*/  MUFU.EX2 R21, R21 ;  /* 0x0000001500157308 */ /* 0x000e220000000800 */
[----:B------:R-:W-:Y:S02]  /*6100*/  FSEL R25, R24, RZ, P2 ;  /* 0x000000ff18197208 */ /* 0x000fe40001000000 */
[----:B------:R-:W-:Y:S02]  /*6110*/  ISETP.NE.AND P2, PT, R56, RZ, PT ;  /* 0x000000ff3800720c */ /* 0x000fe40003f45270 */
[----:B--2---:R-:W-:Y:S01]  /*6120*/  F2FP.F16.F32.PACK_AB R158, R15, R14 ;  /* 0x0000000e0f9e723e */ /* 0x004fe200000000ff */
        /* <DEDUP_REMOVED lines=25> */
[----:B------:R-:W-:Y:S02]  /*62c0*/  @!P2 PRMT R5, RZ, 0x654, R5 ;  /* 0x00000654ff05a816 */ /* 0x000fe40000000005 */
        /* <DEDUP_REMOVED lines=25> */
[----:B------:R-:W4:Y:S01]  /*6460*/  MUFU.EX2 R212, R212 ;  /* 0x000000d400d47308 */ /* 0x000f220000000800 */
[----:B---3--:R-:W-:Y:S01]  /*6470*/  F2FP.F16.F32.PACK_AB R162, R170, R169 ;  /* 0x000000a9aaa2723e */ /* 0x008fe200000000ff */
[----:B------:R-:W-:-:S04]  /*6480*/  FADD.FTZ R169, R169, R20 ;  /* 0x00000014a9a97221 */ /* 0x000fc80000010000 */
[----:B------:R-:W-:Y:S02]  /*6490*/  FADD.FTZ R170, R170, R169 ;  /* 0x000000a9aaaa7221 */ /* 0x000fe40000010000 */
[----:B------:R-:W-:Y:S08]  /*64a0*/  MUFU.EX2 R211, R211 ;  /* 0x000000d300d37308 */ /* 0x000ff00000000800 */
[----:B------:R-:W3:Y:S01]  /*64b0*/  MUFU.EX2 R214, R214 ;  /* 0x000000d600d67308 */ /* 0x000ee20000000800 */
[----:B----4-:R-:W-:Y:S01]  /*64c0*/  F2FP.F16.F32.PACK_AB R161, R212, R183 ;  /* 0x000000b7d4a1723e */ /* 0x010fe200000000ff */
[----:B------:R-:W-:-:S04]  /*64d0*/  FADD.FTZ R183, R183, R182 ;  /* 0x000000b6b7b77221 */ /* 0x000fc80000010000 */
[----:B------:R-:W-:Y:S02]  /*64e0*/  FADD.FTZ R212, R212, R183 ;  /* 0x000000b7d4d47221 */ /* 0x000fe40000010000 */
[----:B------:R-:W-:Y:S08]  /*64f0*/  MUFU.EX2 R171, R171 ;  /* 0x000000ab00ab7308 */ /* 0x000ff00000000800 */
[----:B------:R-:W4:Y:S01]  /*6500*/  MUFU.EX2 R172, R172 ;  /* 0x000000ac00ac7308 */ /* 0x000f220000000800 */
[----:B---3--:R-:W-:Y:S01]  /*6510*/  F2FP.F16.F32.PACK_AB R163, R214, R211 ;  /* 0x000000d3d6a3723e */ /* 0x008fe200000000ff */
[----:B------:R-:W-:-:S04]  /*6520*/  FADD.FTZ R211, R211, R212 ;  /* 0x000000d4d3d37221 */ /* 0x000fc80000010000 */
[----:B------:R2:W-:Y:S01]  /*6530*/  STSM.16.M88.4 [R190], R160 ;  /* 0x000000a0be007844 */ /* 0x0005e20000000200 */
[----:B------:R-:W-:Y:S01]  /*6540*/  FADD.FTZ R214, R214, R211 ;  /* 0x000000d3d6d67221 */ /* 0x000fe20000010000 */
[----:B------:R-:W-:Y:S08]  /*6550*/  MUFU.EX2 R173, R173 ;  /* 0x000000ad00ad7308 */ /* 0x000ff00000000800 */
[----:B------:R-:W3:Y:S01]  /*6560*/  MUFU.EX2 R174, R174 ;  /* 0x000000ae00ae7308 */ /* 0x000ee20000000800 */
[----:B----4-:R-:W-:Y:S01]  /*6570*/  F2FP.F16.F32.PACK_AB R164, R172, R171 ;  /* 0x000000abaca4723e */ /* 0x010fe200000000ff */
[----:B------:R-:W-:-:S04]  /*6580*/  FADD.FTZ R171, R171, R170 ;  /* 0x000000aaabab7221 */ /* 0x000fc80000010000 */
[----:B------:R-:W-:Y:S02]  /*6590*/  FADD.FTZ R172, R172, R171 ;  /* 0x000000abacac7221 */ /* 0x000fe40000010000 */
[----:B------:R-:W-:Y:S08]  /*65a0*/  MUFU.EX2 R213, R213 ;  /* 0x000000d500d57308 */ /* 0x000ff00000000800 */
[----:B------:R-:W4:Y:S01]  /*65b0*/  MUFU.EX2 R216, R216 ;  /* 0x000000d800d87308 */ /* 0x000f220000000800 */
[----:B---3--:R-:W-:-:S07]  /*65c0*/  F2FP.F16.F32.PACK_AB R166, R174, R173 ;  /* 0x000000adaea6723e */ /* 0x008fce00000000ff */
[----:B------:R-:W-:Y:S08]  /*65d0*/  MUFU.EX2 R215, R215 ;  /* 0x000000d700d77308 */ /* 0x000ff00000000800 */
[----:B------:R-:W3:Y:S01]  /*65e0*/  MUFU.EX2 R218, R218 ;  /* 0x000000da00da7308 */ /* 0x000ee20000000800 */
[----:B----4-:R-:W-:Y:S01]  /*65f0*/  F2FP.F16.F32.PACK_AB R165, R216, R213 ;  /* 0x000000d5d8a5723e */ /* 0x010fe200000000ff */
[----:B------:R-:W-:-:S04]  /*6600*/  FADD.FTZ R213, R213, R214 ;  /* 0x000000d6d5d57221 */ /* 0x000fc80000010000 */
[----:B------:R-:W-:Y:S01]  /*6610*/  FADD.FTZ R216, R216, R213 ;  /* 0x000000d5d8d87221 */ /* 0x000fe20000010000 */
[----:B---3--:R-:W-:-:S03]  /*6620*/  F2FP.F16.F32.PACK_AB R167, R218, R215 ;  /* 0x000000d7daa7723e */ /* 0x008fc600000000ff */
        /* <DEDUP_REMOVED lines=9> */
[----:B------:R-:W-:Y:S01]  /*66c0*/  WARPGROUP.ARRIVE ;  /* 0x00000000000079c5 */ /* 0x000fe20000000000 */
[----:B0-----:R-:W0:-:S15]  /*66d0*/  @P1 LDC R152, c[0x0][0x44c] ;  /* 0x00011300ff981b82 */ /* 0x001e1e0000000800 */
[----:B------:R-:W-:-:S04]  /*66e0*/  NOP ;  /* 0x0000000000007918 */ /* 0x000fc80000000000 */
[----:B------:R-:W-:Y:S01]  /*66f0*/  HGMMA.64x256x16.F32 R24, R156, gdesc[UR4].tnspB, R24, gsb0 ;  /* 0x43e000049c187df0 */ /* 0x000fe20008000818 */
[----:B------:R-:W-:Y:S01]  /*6700*/  R2UR UR6, R219 ;  /* 0x00000000db0672ca */ /* 0x000fe200000e0000 */
[----:B------:R-:W-:Y:S01]  /*6710*/  UMOV UR7, 0x40000040 ;  /* 0x4000004000077882 */ /* 0x000fe20000000000 */
[----:B------:R-:W1:Y:S01]  /*6720*/  @P1 LDC R154, c[0x0][0x450] ;  /* 0x00011400ff9a1b82 */ /* 0x000e620000000800 */
[----:B0-----:R-:W-:-:S05]  /*6730*/  @P1 IMAD.HI.U32 R9, R152, UR38, RZ ;  /* 0x0000002698091c27 */ /* 0x001fca000f8e00ff */
[----:B-1----:R-:W-:-:S04]  /*6740*/  @P1 SHF.R.U32.HI R6, RZ, R154, R9 ;  /* 0x0000009aff061219 */ /* 0x002fc80000011609 */
[----:B------:R-:W-:-:S04]  /*6750*/  IADD3 R6, R6, R189, -R188 ;  /* 0x000000bd06067210 */ /* 0x000fc80007ffe8bc */
[----:B------:R-:W-:-:S04]  /*6760*/  SHF.R.S32.HI R9, RZ, 0x1f, R6 ;  /* 0x0000001fff097819 */ /* 0x000fc80000011406 */
[----:B------:R-:W-:Y:S01]  /*6770*/  LEA.HI R9, R9, R6, RZ, 0x6 ;  /* 0x0000000609097211 */ /* 0x000fe200078f30ff */
[----:B------:R-:W-:-:S03]  /*6780*/  FADD.FTZ R6, R218, R215 ;  /* 0x000000d7da067221 */ /* 0x000fc60000010000 */
[----:B------:R-:W-:-:S04]  /*6790*/  SHF.R.S32.HI R9, RZ, 0x6, R9 ;  /* 0x00000006ff097819 */ /* 0x000fc80000011409 */
[----:B------:R-:W-:-:S13]  /*67a0*/  R2UR UR30, R9 ;  /* 0x00000000091e72ca */ /* 0x000fda00000e0000 */
[----:B------:R-:W-:-:S04]  /*67b0*/  UISETP.LT.AND UP0, UPT, URZ, UR30, UPT ;  /* 0x0000001e3f00728c */ /* 0x000fc8000bf01270 */
[----:B------:R-:W-:-:S04]  /*67c0*/  USEL UR30, URZ, UR30, !UP0 ;  /* 0x0000001e3f1e7287 */ /* 0x000fc8000c000000 */
[----:B------:R-:W-:-:S06]  /*67d0*/  UISETP.GE.AND UP0, UPT, UR31, UR30, UPT ;  /* 0x0000001e1f00728c */ /* 0x000fcc000bf06270 */
[----:B------:R-:W-:Y:S01]  /*67e0*/  PLOP3.LUT P3, PT, PT, PT, UP0, 0x80, 0x0 ;  /* 0x000000000000781c */ /* 0x000fe20003f6f008 */
        /* <DEDUP_REMOVED lines=19> */
[----:B0-----:R-:W-:-:S04]  /*6920*/  FADD.FTZ R5, R173, R172 ;  /* 0x000000acad057221 */ /* 0x001fc80000010000 */
[----:B------:R-:W-:Y:S01]  /*6930*/  FADD.FTZ R5, R174, R5 ;  /* 0x00000005ae057221 */ /* 0x000fe20000010000 */
[----:B--2---:R-:W-:Y:S06]  /*6940*/  @!P3 BRA `(.L_x_5323) ;  /* 0x00000034008cb947 */ /* 0x004fec0003800000 */
[----:B------:R-:W-:Y:S01]  /*6950*/  IMAD.MOV.U32 R10, RZ, RZ, R8 ;  /* 0x000000ffff0a7224 */ /* 0x000fe200078e0008 */
[----:B------:R-:W-:Y:S01]  /*6960*/  ULDC UR29, c[0x0][0xad0] ;  /* 0x0002b400001d7ab9 */ /* 0x000fe20000000800 */
[----:B------:R-:W-:Y:S01]  /*6970*/  IMAD.MOV.U32 R11, RZ, RZ, R7 ;  /* 0x000000ffff0b7224 */ /* 0x000fe200078e0007 */
[----:B------:R-:W-:Y:S01]  /*6980*/  ULDC UR28, c[0x0][0xa80] ;  /* 0x0002a000001c7ab9 */ /* 0x000fe20000000800 */
[----:B------:R-:W-:-:S07]  /*6990*/  IMAD.MOV.U32 R13, RZ, RZ, R2 ;  /* 0x000000ffff0d7224 */ /* 0x000fce00078e0002 */
.L_x_5332:
[----:B------:R-:W-:-:S05]  /*69a0*/  VIADD R2, R13, 0x1 ;  /* 0x000000010d027836 */ /* 0x000fca0000000000 */
[----:B------:R-:W-:-:S04]  /*69b0*/  ISETP.NE.AND P3, PT, R2, 0x2, PT ;  /* 0x000000020200780c */ /* 0x000fc80003f65270 */
[----:B------:R-:W-:Y:S02]  /*69c0*/  SEL R7, RZ, 0x1, P3 ;  /* 0x00000001ff077807 */ /* 0x000fe40001800000 */
[----:B------:R-:W-:Y:S02]  /*69d0*/  SEL R2, R2, RZ, P3 ;  /* 0x000000ff02027207 */ /* 0x000fe40001800000 */
[----:B------:R-:W-:Y:S01]  /*69e0*/  LOP3.LUT R16, R16, R7, RZ, 0x3c, !PT ;  /* 0x0000000710107212 */ /* 0x000fe200078e3cff */
[----:B-1----:R-:W-:Y:S06]  /*69f0*/  @!P0 BRA `(.L_x_5324) ;  /* 0x0000000000048947 */ /* 0x002fec0003800000 */
[----:B------:R-:W-:Y:S01]  /*6a00*/  BPT.TRAP 0x1 ;  /* 0x000000040000795c */ /* 0x000fe20000300000 */
.L_x_5324:
[----:B------:R-:W-:Y:S01]  /*6a10*/  IMAD R9, R2, 0x8, R17 ;  /* 0x0000000802097824 */ /* 0x000fe200078e0211 */
[----:B------:R-:W-:-:S04]  /*6a20*/  SHF.L.U32 R8, R16, 0x1f, RZ ;  /* 0x0000001f10087819 */ /* 0x000fc800000006ff */
[----:B------:R0:W1:Y:S01]  /*6a30*/  SYNCS.PHASECHK.TRANS64.TRYWAIT P3, [R9+URZ+0x38830], R8 ;  /* 0x03883008090075a7 */ /* 0x000062000806017f */
[----:B------:R-:W-:Y:S05]  /*6a40*/  @!P0 BRA `(.L_x_5325) ;  /* 0x0000000000048947 */ /* 0x000fea0003800000 */
[----:B------:R-:W-:Y:S01]  /*6a50*/  BPT.TRAP 0x1 ;  /* 0x000000040000795c */ /* 0x000fe20000300000 */
.L_x_5325:
[----:B------:R-:W-:Y:S01]  /*6a60*/  IMAD R7, R2, 0x200, R0 ;  /* 0x0000020002077824 */ /* 0x000fe200078e0200 */
[----:B-1----:R-:W-:Y:S06]  /*6a70*/  @P3 BRA `(.L_x_5326) ;  /* 0x0000000000083947 */ /* 0x002fec0003800000 */
[----:B------:R-:W1:Y:S02]  /*6a80*/  SYNCS.PHASECHK.TRANS64.TRYWAIT P3, [R9+URZ+0x38830], R8 ;  /* 0x03883008090075a7 */ /* 0x000e64000806017f */
[----:B-1----:R-:W-:Y:S05]  /*6a90*/  @!P3 BRA `(.L_x_5327) ;  /* 0x000001240018b947 */ /* 0x002fea0003800000 */
.L_x_5326:
        /* <DEDUP_REMOVED lines=22> */
.L_x_5328:
[----:B------:R2:W3:Y:S01]  /*6c00*/  SYNCS.PHASECHK.TRANS64.TRYWAIT P3, [R9+URZ+0x38850], R8 ;  /* 0x03885008090075a7 */ /* 0x0004e2000806017f */
[----:B------:R-:W-:Y:S05]  /*6c10*/  @!P0 BRA `(.L_x_5329) ;  /* 0x0000000000048947 */ /* 0x000fea0003800000 */
[----:B------:R-:W-:Y:S01]  /*6c20*/  BPT.TRAP 0x1 ;  /* 0x000000040000795c */ /* 0x000fe20000300000 */
.L_x_5329:
[----:B---3--:R-:W-:Y:S05]  /*6c30*/  @P3 BRA `(.L_x_5330) ;  /* 0x0000000000083947 */ /* 0x008fea0003800000 */
[----:B------:R-:W3:Y:S02]  /*6c40*/  SYNCS.PHASECHK.TRANS64.TRYWAIT P3, [R9+URZ+0x38850], R8 ;  /* 0x03885008090075a7 */ /* 0x000ee4000806017f */
[----:B---3--:R-:W-:Y:S05]  /*6c50*/  @!P3 BRA `(.L_x_5331) ;  /* 0x0000012000bcb947 */ /* 0x008fea0003800000 */
.L_x_5330:
        /* <DEDUP_REMOVED lines=13> */
[----:B------:R-:W-:Y:S01]  /*6d30*/  UMOV UR6, 0xffffffc0 ;  /* 0xffffffc000067882 */ /* 0x000fe20000000000 */
[----:B------:R-:W-:Y:S01]  /*6d40*/  VIADD R21, R4, 0x800 ;  /* 0x0000080004157836 */ /* 0x000fe20000000000 */
[----:B------:R-:W-:Y:S01]  /*6d50*/  UIMAD UR6, UR31, UR6, 0x1 ;  /* 0x000000011f0674a4 */ /* 0x000fe2000f8e0206 */
[----:B------:R-:W-:Y:S01]  /*6d60*/  VIADD R15, R7, 0x800 ;  /* 0x00000800070f7836 */ /* 0x000fe20000000000 */
[----:B------:R-:W-:Y:S01]  /*6d70*/  UMOV UR7, 0x40000040 ;  /* 0x4000004000077882 */ /* 0x000fe20000000000 */
[----:B------:R-:W-:Y:S01]  /*6d80*/  HGMMA.64x64x16.F32 R152, gdesc[UR20], R152, gsb0 ;  /* 0x00e00000149879f0 */ /* 0x000fe20008000898 */
[----:B------:R-:W-:Y:S01]  /*6d90*/  IMAD R221, R2, 0x1000, R19 ;  /* 0x0000100002dd7824 */ /* 0x000fe200078e0213 */
[----:B------:R-:W-:-:S02]  /*6da0*/  UISETP.GT.AND UP0, UPT, UR31, UR30, UPT ;  /* 0x0000001e1f00728c */ /* 0x000fc4000bf04270 */
[----:B------:R-:W-:Y:S01]  /*6db0*/  UIADD3 UR31, UR31, -0x1, URZ ;  /* 0xffffffff1f1f7890 */ /* 0x000fe2000fffe03f */
        /* <DEDUP_REMOVED lines=284> */
[----:B------:R-:W0:Y:S01]  /*7f80*/  @P1 LDC R21, c[0x0][0x450] ;  /* 0x00011400ff151b82 */ /* 0x000e220000000800 */
        /* <DEDUP_REMOVED lines=14> */
[----:B------:R-:W-:Y:S02]  /*8070*/  IADD3 R7, R8, R15, R7 ;  /* 0x0000000f08077210 */ /* 0x000fe40007ffe007 */
[----:B------:R-:W1:Y:S01]  /*8080*/  @P1 LDC R8, c[0x0][0x44c] ;  /* 0x00011300ff081b82 */ /* 0x000e620000000800 */
        /* <DEDUP_REMOVED lines=8> */
[----:B-1----:R-:W-:-:S05]  /*8110*/  @P1 IMAD.HI.U32 R8, R7, R8, RZ ;  /* 0x0000000807081227 */ /* 0x002fca00078e00ff */
[----:B0-----:R-:W-:Y:S02]  /*8120*/  @P1 SHF.R.U32.HI R7, RZ, R21, R8 ;  /* 0x00000015ff071219 */ /* 0x001fe40000011608 */
[----:B------:R-:W-:Y:S02]  /*8130*/  IADD3 R21, R189, UR6, -R18 ;  /* 0x00000006bd157c10 */ /* 0x000fe4000fffe812 */
[----:B------:R-:W-:-:S03]  /*8140*/  R2UR UR6, R221 ;  /* 0x00000000dd0672ca */ /* 0x000fc600000e0000 */
[----:B------:R-:W-:Y:S01]  /*8150*/  IMAD.IADD R21, R21, 0x1, -R188 ;  /* 0x0000000115157824 */ /* 0x000fe200078e0abc */
        /* <DEDUP_REMOVED lines=32> */
[----:B------:R-:W4:Y:S08]  /*8360*/  MUFU.TANH R20, R157 ;  /* 0x0000009d00147308 */ /* 0x000f300000002400 */
[----:B------:R-:W-:Y:S01]  /*8370*/  MUFU.TANH R160, R160 ;  /* 0x000000a000a07308 */ /* 0x000fe20000002400 */
[----:B0-----:R-:W-:-:S05]  /*8380*/  IMAD.IADD R152, R21, 0x1, R152 ;  /* 0x0000000115987824 */ /* 0x001fca00078e0298 */
[C---:B------:R-:W-:Y:S02]  /*8390*/  ISETP.GT.AND P3, PT, R152.reuse, RZ, PT ;  /* 0x000000ff9800720c */ /* 0x040fe40003f64270 */
[----:B------:R-:W-:Y:S01]  /*83a0*/  ISETP.GT.AND P4, PT, R152, 0x1, PT ;  /* 0x000000019800780c */ /* 0x000fe20003f84270 */
[----:B------:R-:W0:Y:S01]  /*83b0*/  MUFU.TANH R161, R161 ;  /* 0x000000a100a17308 */ /* 0x000e220000002400 */
[----:B-1----:R-:W-:Y:S02]  /*83c0*/  FSEL R12, R12, -INF , P3 ;  /* 0xff8000000c0c7808 */ /* 0x002fe40001800000 */
[C---:B------:R-:W-:Y:S02]  /*83d0*/  ISETP.GT.AND P3, PT, R152.reuse, 0x8, PT ;  /* 0x000000089800780c */ /* 0x040fe40003f64270 */
[----:B--2---:R-:W-:Y:S02]  /*83e0*/  FSEL R15, R15, -INF , P4 ;  /* 0xff8000000f0f7808 */ /* 0x004fe40002000000 */
[----:B------:R-:W-:Y:S01]  /*83f0*/  ISETP.GT.AND P4, PT, R152, 0x9, PT ;  /* 0x000000099800780c */ /* 0x000fe20003f84270 */
[----:B------:R1:W-:Y:S01]  /*8400*/  MUFU.TANH R156, R8 ;  /* 0x00000008009c7308 */ /* 0x0003e20000002400 */
[----:B---3--:R-:W-:-:S02]  /*8410*/  FSEL R14, R14, -INF , P3 ;  /* 0xff8000000e0e7808 */ /* 0x008fc40001800000 */
[----:B------:R-:W-:Y:S02]  /*8420*/  ISETP.GT.AND P3, PT, R152, 0x10, PT ;  /* 0x000000109800780c */ /* 0x000fe40003f64270 */
[----:B----4-:R-:W-:Y:S02]  /*8430*/  FSEL R20, R20, -INF , P4 ;  /* 0xff80000014147808 */ /* 0x010fe40002000000 */
[----:B------:R-:W-:Y:S01]  /*8440*/  ISETP.GT.AND P4, PT, R152, 0x11, PT ;  /* 0x000000119800780c */ /* 0x000fe20003f84270 */
[----:B------:R0:W2:Y:S01]  /*8450*/  MUFU.TANH R157, R165 ;  /* 0x000000a5009d7308 */ /* 0x0000a20000002400 */
[----:B-1----:R-:W-:-:S04]  /*8460*/  FMNMX.FTZ R8, R12, R11, !PT ;  /* 0x0000000b0c087209 */ /* 0x002fc80007810000 */
[----:B------:R-:W-:-:S03]  /*8470*/  FMNMX.FTZ R153, R15, R8, !PT ;  /* 0x000000080f997209 */ /* 0x000fc60007810000 */
[----:B------:R-:W1:Y:S01]  /*8480*/  MUFU.TANH R164, R164 ;  /* 0x000000a400a47308 */ /* 0x000e620000002400 */
[----:B------:R-:W-:Y:S02]  /*8490*/  FMNMX.FTZ R153, R14, R153, !PT ;  /* 0x000000990e997209 */ /* 0x000fe40007810000 */
[----:B0-----:R-:W-:Y:S02]  /*84a0*/  FSEL R165, R161, -INF , P4 ;  /* 0xff800000a1a57808 */ /* 0x001fe40002000000 */
[----:B------:R-:W-:Y:S02]  /*84b0*/  FMNMX.FTZ R8, R20, R153, !PT ;  /* 0x0000009914087209 */ /* 0x000fe40007810000 */
[----:B------:R-:W-:Y:S01]  /*84c0*/  ISETP.GT.AND P4, PT, R152, 0x19, PT ;  /* 0x000000199800780c */ /* 0x000fe20003f84270 */
[----:B------:R0:W3:Y:S03]  /*84d0*/  MUFU.TANH R211, R169 ;  /* 0x000000a900d37308 */ /* 0x0000e60000002400 */
[----:B--2---:R-:W-:-:S02]  /*84e0*/  FSEL R161, R157, -INF , P4 ;  /* 0xff8000009da17808 */ /* 0x004fc40002000000 */
[----:B------:R-:W-:-:S03]  /*84f0*/  ISETP.GT.AND P4, PT, R152, 0x21, PT ;  /* 0x000000219800780c */ /* 0x000fc60003f84270 */
[----:B------:R-:W2:Y:S01]  /*8500*/  MUFU.TANH R212, R173 ;  /* 0x000000ad00d47308 */ /* 0x000ea20000002400 */
        /* <DEDUP_REMOVED lines=8> */
[----:B-1----:R-:W-:Y:S01]  /*8590*/  FSEL R164, R164, -INF , P3 ;  /* 0xff800000a4a47808 */ /* 0x002fe20001800000 */
[----:B------:R-:W1:Y:S01]  /*85a0*/  MUFU.TANH R177, R177 ;  /* 0x000000b100b17308 */ /* 0x000e620000002400 */
[----:B------:R-:W-:Y:S02]  /*85b0*/  FMNMX.FTZ R153, R161, R8, !PT ;  /* 0x00000008a1997209 */ /* 0x000fe40007810000 */
[----:B---3--:R-:W-:Y:S02]  /*85c0*/  FSEL R157, R211, -INF , P4 ;  /* 0xff800000d39d7808 */ /* 0x008fe40002000000 */
[----:B------:R-:W-:Y:S01]  /*85d0*/  FMNMX.FTZ R8, R164, R153, !PT ;  /* 0x00000099a4087209 */ /* 0x000fe20007810000 */
[----:B------:R-:W-:Y:S01]  /*85e0*/  FMUL.FTZ R153, R181, UR29 ;  /* 0x0000001db5997c20 */ /* 0x000fe20008410000 */
[C---:B------:R-:W-:Y:S01]  /*85f0*/  ISETP.GT.AND P4, PT, R152.reuse, 0x29, PT ;  /* 0x000000299800780c */ /* 0x040fe20003f84270 */
[----:B------:R-:W3:Y:S01]  /*8600*/  MUFU.TANH R176, R176 ;  /* 0x000000b000b07308 */ /* 0x000ee20000002400 */
[----:B------:R-:W-:Y:S01]  /*8610*/  ISETP.GT.AND P3, PT, R152, 0x28, PT ;  /* 0x000000289800780c */ /* 0x000fe20003f64270 */
[----:B------:R-:W-:Y:S01]  /*8620*/  FMUL.FTZ R181, R154, UR29 ;  /* 0x0000001d9ab57c20 */ /* 0x000fe20008410000 */
[----:B--2---:R-:W-:Y:S01]  /*8630*/  FSEL R156, R212, -INF , P4 ;  /* 0xff800000d49c7808 */ /* 0x004fe20002000000 */
[----:B------:R-:W-:Y:S01]  /*8640*/  FMUL.FTZ R212, R163, UR29 ;  /* 0x0000001da3d47c20 */ /* 0x000fe20008410000 */
[----:B0-----:R-:W-:-:S02]  /*8650*/  FSEL R160, R172, -INF , P3 ;  /* 0xff800000aca07808 */ /* 0x001fc40001800000 */
[----:B------:R-:W-:Y:S01]  /*8660*/  FMNMX.FTZ R173, R157, R8, !PT ;  /* 0x000000089dad7209 */ /* 0x000fe20007810000 */
[----:B------:R-:W0:Y:S01]  /*8670*/  MUFU.TANH R211, R153 ;  /* 0x0000009900d37308 */ /* 0x000e220000002400 */
[C---:B------:R-:W-:Y:S02]  /*8680*/  ISETP.GT.AND P4, PT, R152.reuse, 0x31, PT ;  /* 0x000000319800780c */ /* 0x040fe40003f84270 */
[----:B------:R-:W-:Y:S02]  /*8690*/  ISETP.GT.AND P3, PT, R152, 0x30, PT ;  /* 0x000000309800780c */ /* 0x000fe40003f64270 */
[----:B------:R-:W-:Y:S02]  /*86a0*/  FMNMX.FTZ R173, R160, R173, !PT ;  /* 0x000000ada0ad7209 */ /* 0x000fe40007810000 */
[----:B-1----:R-:W-:Y:S01]  /*86b0*/  FSEL R8, R177, -INF , P4 ;  /* 0xff800000b1087808 */ /* 0x002fe20002000000 */
[----:B------:R-:W1:Y:S01]  /*86c0*/  MUFU.TANH R180, R180 ;  /* 0x000000b400b47308 */ /* 0x000e620000002400 */
[----:B------:R-:W-:-:S02]  /*86d0*/  ISETP.GT.AND P4, PT, R152, 0x39, PT ;  /* 0x000000399800780c */ /* 0x000fc40003f84270 */
[----:B---3--:R-:W-:Y:S02]  /*86e0*/  FSEL R154, R176, -INF , P3 ;  /* 0xff800000b09a7808 */ /* 0x008fe40001800000 */
[----:B------:R-:W-:Y:S02]  /*86f0*/  FMNMX.FTZ R173, R156, R173, !PT ;  /* 0x000000ad9cad7209 */ /* 0x000fe40007810000 */
[----:B------:R-:W-:Y:S01]  /*8700*/  ISETP.GT.AND P3, PT, R152, 0x38, PT ;  /* 0x000000389800780c */ /* 0x000fe20003f64270 */
[----:B------:R-:W2:Y:S01]  /*8710*/  MUFU.TANH R181, R181 ;  /* 0x000000b500b57308 */ /* 0x000ea20000002400 */
[----:B0-----:R-:W-:Y:S01]  /*8720*/  FSEL R152, R211, -INF , P4 ;  /* 0xff800000d3987808 */ /* 0x001fe20002000000 */
[----:B------:R-:W-:Y:S01]  /*8730*/  FMUL.FTZ R211, R162, UR29 ;  /* 0x0000001da2d37c20 */ /* 0x000fe20008410000 */
[----:B------:R-:W-:Y:S01]  /*8740*/  FMNMX.FTZ R173, R154, R173, !PT ;  /* 0x000000ad9aad7209 */ /* 0x000fe20007810000 */
[----:B------:R-:W0:Y:S03]  /*8750*/  SHFL.IDX PT, R162, R7, 0x1, 0x1c1f ;  /* 0x003c1f0007a27f89 */ /* 0x000e2600000e0000 */
[----:B------:R-:W-:Y:S01]  /*8760*/  FMNMX.FTZ R172, R8, R173, !PT ;  /* 0x000000ad08ac7209 */ /* 0x000fe20007810000 */
[----:B------:R-:W3:Y:S01]  /*8770*/  MUFU.TANH R155, R155 ;  /* 0x0000009b009b7308 */ /* 0x000ee20000002400 */
[----:B-1----:R-:W-:Y:S01]  /*8780*/  FSEL R153, R180, -INF , P3 ;  /* 0xff800000b4997808 */ /* 0x002fe20001800000 */
[----:B------:R-:W-:Y:S01]  /*8790*/  FMUL.FTZ R180, R158, UR29 ;  /* 0x0000001d9eb47c20 */ /* 0x000fe20008410000 */
[----:B------:R-:W-:Y:S01]  /*87a0*/  FMUL.FTZ R158, R159, UR29 ;  /* 0x0000001d9f9e7c20 */ /* 0x000fe20008410000 */
[----:B------:R-:W-:Y:S01]  /*87b0*/  FMUL.FTZ R159, R178, UR29 ;  /* 0x0000001db29f7c20 */ /* 0x000fe20008410000 */
[----:B------:R-:W-:-:S03]  /*87c0*/  FMNMX.FTZ R173, R153, R172, !PT ;  /* 0x000000ac99ad7209 */ /* 0x000fc60007810000 */
[----:B------:R-:W1:Y:S01]  /*87d0*/  MUFU.TANH R180, R180 ;  /* 0x000000b400b47308 */ /* 0x000e620000002400 */
[----:B------:R-:W-:-:S05]  /*87e0*/  FMNMX.FTZ R173, R152, R173, !PT ;  /* 0x000000ad98ad7209 */ /* 0x000fca0007810000 */
[----:B------:R-:W4:Y:S02]  /*87f0*/  SHFL.BFLY PT, R172, R173, 0x2, 0x1f ;  /* 0x0c401f00adac7f89 */ /* 0x000f2400000e0000 */
[----:B------:R-:W5:Y:S01]  /*8800*/  MUFU.TANH R158, R158 ;  /* 0x0000009e009e7308 */ /* 0x000f620000002400 */
[----:B0-----:R-:W-:Y:S02]  /*8810*/  IMAD.IADD R21, R21, 0x1, R162 ;  /* 0x0000000115157824 */ /* 0x001fe400078e02a2 */
[----:B------:R-:W-:-:S05]  /*8820*/  FMUL.FTZ R162, R182, UR29 ;  /* 0x0000001db6a27c20 */ /* 0x000fca0008410000 */
[----:B------:R-:W0:Y:S01]  /*8830*/  MUFU.TANH R211, R211 ;  /* 0x000000d300d37308 */ /* 0x000e220000002400 */
[C---:B------:R-:W-:Y:S02]  /*8840*/  ISETP.GT.AND P3, PT, R21.reuse, RZ, PT ;  /* 0x000000ff1500720c */ /* 0x040fe40003f64270 */
[----:B------:R-:W-:Y:S02]  /*8850*/  ISETP.GT.AND P4, PT, R21, 0x1, PT ;  /* 0x000000011500780c */ /* 0x000fe40003f84270 */
[----:B--2---:R-:W-:Y:S02]  /*8860*/  FSEL R181, R181, -INF , P3 ;  /* 0xff800000b5b57808 */ /* 0x004fe40001800000 */
[----:B---3--:R-:W-:Y:S01]  /*8870*/  FSEL R178, R155, -INF , P4 ;  /* 0xff8000009bb27808 */ /* 0x008fe20002000000 */
[----:B------:R-:W2:Y:S01]  /*8880*/  MUFU.TANH R212, R212 ;  /* 0x000000d400d47308 */ /* 0x000ea20000002400 */
[----:B------:R-:W-:Y:S02]  /*8890*/  ISETP.GT.AND P3, PT, R21, 0x8, PT ;  /* 0x000000081500780c */ /* 0x000fe40003f64270 */
[----:B------:R-:W-:-:S02]  /*88a0*/  FMNMX.FTZ R155, R181, R10, !PT ;  /* 0x0000000ab59b7209 */ /* 0x000fc40007810000 */
[----:B------:R-:W-:Y:S02]  /*88b0*/  ISETP.GT.AND P4, PT, R21, 0x9, PT ;  /* 0x000000091500780c */ /* 0x000fe40003f84270 */
[----:B-1----:R-:W-:Y:S01]  /*88c0*/  FSEL R180, R180, -INF , P3 ;  /* 0xff800000b4b47808 */ /* 0x002fe20001800000 */
[----:B------:R-:W1:Y:S01]  /*88d0*/  MUFU.TANH R213, R213 ;  /* 0x000000d500d57308 */ /* 0x000e620000002400 */
[----:B------:R-:W-:Y:S02]  /*88e0*/  FMNMX.FTZ R155, R178, R155, !PT ;  /* 0x0000009bb29b7209 */ /* 0x000fe40007810000 */
[----:B----4-:R-:W-:Y:S02]  /*88f0*/  FMNMX.FTZ R172, R173, R172, !PT ;  /* 0x000000acadac7209 */ /* 0x010fe40007810000 */
[C---:B------:R-:W-:Y:S02]  /*8900*/  ISETP.GT.AND P3, PT, R21.reuse, 0x10, PT ;  /* 0x000000101500780c */ /* 0x040fe40003f64270 */
[----:B-----5:R-:W-:Y:S01]  /*8910*/  FSEL R182, R158, -INF , P4 ;  /* 0xff8000009eb67808 */ /* 0x020fe20002000000 */
[----:B------:R-:W3:Y:S01]  /*8920*/  MUFU.TANH R214, R214 ;  /* 0x000000d600d67308 */ /* 0x000ee20000002400 */
[----:B------:R-:W-:Y:S01]  /*8930*/  FMNMX.FTZ R155, R180, R155, !PT ;  /* 0x0000009bb49b7209 */ /* 0x000fe20007810000 */
[----:B------:R-:W4:Y:S01]  /*8940*/  SHFL.BFLY PT, R163, R172, 0x1, 0x1f ;  /* 0x0c201f00aca37f89 */ /* 0x000f2200000e0000 */
[----:B------:R-:W-:-:S02]  /*8950*/  ISETP.GT.AND P4, PT, R21, 0x11, PT ;  /* 0x000000111500780c */ /* 0x000fc40003f84270 */
[----:B0-----:R-:W-:Y:S02]  /*8960*/  FSEL R211, R211, -INF , P3 ;  /* 0xff800000d3d37808 */ /* 0x001fe40001800000 */
[----:B------:R-:W-:Y:S01]  /*8970*/  FMNMX.FTZ R158, R182, R155, !PT ;  /* 0x0000009bb69e7209 */ /* 0x000fe20007810000 */
[----:B------:R-:W0:Y:S01]  /*8980*/  MUFU.TANH R215, R215 ;  /* 0x000000d700d77308 */ /* 0x000e220000002400 */
[----:B------:R-:W-:Y:S02]  /*8990*/  ISETP.GT.AND P3, PT, R21, 0x18, PT ;  /* 0x000000181500780c */ /* 0x000fe40003f64270 */
[----:B--2---:R-:W-:Y:S02]  /*89a0*/  FSEL R212, R212, -INF , P4 ;  /* 0xff800000d4d47808 */ /* 0x004fe40002000000 */
[----:B------:R-:W-:Y:S02]  /*89b0*/  FMNMX.FTZ R155, R211, R158, !PT ;  /* 0x0000009ed39b7209 */ /* 0x000fe40007810000 */
[----:B------:R-:W-:Y:S01]  /*89c0*/  ISETP.GT.AND P4, PT, R21, 0x19, PT ;  /* 0x000000191500780c */ /* 0x000fe20003f84270 */
[----:B------:R-:W2:Y:S01]  /*89d0*/  MUFU.TANH R167, R167 ;  /* 0x000000a700a77308 */ /* 0x000ea20000002400 */
[----:B-1----:R-:W-:-:S02]  /*89e0*/  FSEL R213, R213, -INF , P3 ;  /* 0xff800000d5d57808 */ /* 0x002fc40001800000 */
[----:B------:R-:W-:Y:S02]  /*89f0*/  FMNMX.FTZ R158, R212, R155, !PT ;  /* 0x0000009bd49e7209 */ /* 0x000fe40007810000 */
[----:B------:R-:W-:Y:S02]  /*8a00*/  ISETP.GT.AND P6, PT, R21, 0x20, PT ;  /* 0x000000201500780c */ /* 0x000fe40003fc4270 */
[----:B---3--:R-:W-:Y:S01]  /*8a10*/  FSEL R214, R214, -INF , P4 ;  /* 0xff800000d6d67808 */ /* 0x008fe20002000000 */
        /* <DEDUP_REMOVED lines=9> */
[----:B----4-:R-:W-:Y:S01]  /*8ab0*/  FMNMX.FTZ R7, R172, R163, !PT ;  /* 0x000000a3ac077209 */ /* 0x010fe20007810000 */
[----:B------:R0:W2:Y:S01]  /*8ac0*/  MUFU.TANH R166, R159 ;  /* 0x0000009f00a67308 */ /* 0x0000a20000002400 */
[----:B------:R-:W-:-:S02]  /*8ad0*/  ISETP.GT.AND P5, PT, R21, 0x29, PT ;  /* 0x000000291500780c */ /* 0x000fc40003fa4270 */
[----:B-1----:R-:W-:Y:S02]  /*8ae0*/  FSEL R163, R174, -INF , P4 ;  /* 0xff800000aea37808 */ /* 0x002fe40002000000 */
[----:B------:R-:W-:Y:S02]  /*8af0*/  FMNMX.FTZ R158, R167, R158, !PT ;  /* 0x0000009ea79e7209 */ /* 0x000fe40007810000 */
[----:B------:R-:W-:Y:S01]  /*8b00*/  ISETP.GT.AND P6, PT, R21, 0x30, PT ;  /* 0x000000301500780c */ /* 0x000fe20003fc4270 */
[----:B------:R1:W3:Y:S01]  /*8b10*/  MUFU.TANH R170, R179 ;  /* 0x000000b300aa7308 */ /* 0x0002e20000002400 */
[----:B0-----:R-:W-:Y:S02]  /*8b20*/  FSEL R159, R175, -INF , P5 ;  /* 0xff800000af9f7808 */ /* 0x001fe40002800000 */
[----:B------:R-:W-:Y:S02]  /*8b30*/  FMNMX.FTZ R158, R163, R158, !PT ;  /* 0x0000009ea39e7209 */ /* 0x000fe40007810000 */
[----:B------:R-:W-:-:S02]  /*8b40*/  ISETP.GT.AND P4, PT, R21, 0x31, PT ;  /* 0x000000311500780c */ /* 0x000fc40003f84270 */
[----:B------:R-:W-:Y:S01]  /*8b50*/  ISETP.GT.AND P5, PT, R21, 0x38, PT ;  /* 0x000000381500780c */ /* 0x000fe20003fa4270 */
[----:B------:R0:W4:Y:S01]  /*8b60*/  MUFU.TANH R172, R162 ;  /* 0x000000a200ac7308 */ /* 0x0001220000002400 */
[----:B--2---:R-:W-:Y:S01]  /*8b70*/  FSEL R155, R166, -INF , P6 ;  /* 0xff800000a69b7808 */ /* 0x004fe20003000000 */
[C---:B-1----:R-:W-:Y:S01]  /*8b80*/  FMUL.FTZ R179, R7.reuse, UR28 ;  /* 0x0000001c07b37c20 */ /* 0x042fe20008410000 */
[----:B------:R-:W-:-:S04]  /*8b90*/  FSETP.NEU.FTZ.AND P3, PT, R7, -INF , PT ;  /* 0xff8000000700780b */ /* 0x000fc80003f7d000 */
        /* <DEDUP_REMOVED lines=23> */
[----:B------:R-:W-:Y:S01]  /*8d10*/  FFMA.FTZ R174, R154, UR28, -R179 ;  /* 0x0000001c9aae7c23 */ /* 0x000fe200080108b3 */
[----:B------:R-:W-:Y:S01]  /*8d20*/  FSEL R154, R7, RZ, P3 ;  /* 0x000000ff079a7208 */ /* 0x000fe20001800000 */
[----:B------:R-:W-:Y:S01]  /*8d30*/  MUFU.EX2 R12, R12 ;  /* 0x0000000c000c7308 */ /* 0x000fe20000000800 */
[----:B------:R-:W0:Y:S03]  /*8d40*/  SHFL.BFLY PT, R173, R170, 0x2, 0x1f ;  /* 0x0c401f00aaad7f89 */ /* 0x000e2600000e0000 */
[----:B------:R-:W-:-:S04]  /*8d50*/  FADD.FTZ R154, -R154, R11 ;  /* 0x0000000b9a9a7221 */ /* 0x000fc80000010100 */
[----:B------:R-:W-:Y:S01]  /*8d60*/  FMUL.FTZ R154, R154, UR28 ;  /* 0x0000001c9a9a7c20 */ /* 0x000fe20008410000 */
[----:B------:R-:W-:Y:S08]  /*8d70*/  MUFU.EX2 R15, R15 ;  /* 0x0000000f000f7308 */ /* 0x000ff00000000800 */
[----:B------:R-:W1:Y:S01]  /*8d80*/  MUFU.EX2 R219, R154 ;  /* 0x0000009a00db7308 */ /* 0x000e620000000800 */
[----:B0-----:R-:W-:Y:S01]  /*8d90*/  FMNMX.FTZ R161, R170, R173, !PT ;  /* 0x000000adaaa17209 */ /* 0x001fe20007810000 */
[--C-:B------:R-:W-:Y:S01]  /*8da0*/  FFMA.FTZ R170, R164, UR28, -R179.reuse ;  /* 0x0000001ca4aa7c23 */ /* 0x100fe200080108b3 */
[--C-:B------:R-:W-:Y:S01]  /*8db0*/  FFMA.FTZ R173, R157, UR28, -R179.reuse ;  /* 0x0000001c9dad7c23 */ /* 0x100fe200080108b3 */
[----:B------:R-:W-:Y:S01]  /*8dc0*/  FFMA.FTZ R179, R152, UR28, -R179 ;  /* 0x0000001c98b37c23 */ /* 0x000fe200080108b3 */
[----:B------:R-:W-:Y:S01]  /*8dd0*/  IMAD.MOV R157, RZ, RZ, -R184 ;  /* 0x000000ffff9d7224 */ /* 0x000fe200078e0ab8 */
[----:B------:R-:W0:Y:S02]  /*8de0*/  SHFL.BFLY PT, R164, R161, 0x1, 0x1f ;  /* 0x0c201f00a1a47f89 */ /* 0x000e2400000e0000 */
[----:B------:R-:W-:Y:S02]  /*8df0*/  MUFU.EX2 R14, R14 ;  /* 0x0000000e000e7308 */ /* 0x000fe40000000800 */
[----:B------:R-:W-:Y:S01]  /*8e00*/  ISETP.NE.AND P3, PT, R18, R157, PT ;  /* 0x0000009d1200720c */ /* 0x000fe20003f65270 */
[-C--:B-1----:R-:W-:Y:S01]  /*8e10*/  FMUL.FTZ R24, R24, R219.reuse ;  /* 0x000000db18187220 */ /* 0x082fe20000410000 */
[-C--:B------:R-:W-:Y:S01]  /*8e20*/  FMUL.FTZ R25, R25, R219.reuse ;  /* 0x000000db19197220 */ /* 0x080fe20000410000 */
[-C--:B------:R-:W-:Y:S01]  /*8e30*/  FMUL.FTZ R28, R28, R219.reuse ;  /* 0x000000db1c1c7220 */ /* 0x080fe20000410000 */
[----:B------:R-:W-:-:S02]  /*8e40*/  FMUL.FTZ R29, R29, R219 ;  /* 0x000000db1d1d7220 */ /* 0x000fc40000410000 */
        /* <DEDUP_REMOVED lines=8> */
[----:B------:R-:W-:Y:S01]  /*8ed0*/  @!P3 IMAD R156, R13, 0x40, R22 ;  /* 0x000000400d9cb824 */ /* 0x000fe200078e0216 */
[----:B------:R-:W-:Y:S01]  /*8ee0*/  MUFU.EX2 R20, R20 ;  /* 0x0000001400147308 */ /* 0x000fe20000000800 */
[-C--:B------:R-:W-:Y:S01]  /*8ef0*/  FMUL.FTZ R45, R45, R219.reuse ;  /* 0x000000db2d2d7220 */ /* 0x080fe20000410000 */
[----:B------:R-:W-:Y:S01]  /*8f00*/  FMUL.FTZ R48, R48, R219 ;  /* 0x000000db30307220 */ /* 0x000fe20000410000 */
[----:B------:R-:W-:-:S02]  /*8f10*/  @!P3 IMAD R160, R156, 0x4, R17 ;  /* 0x000000049ca0b824 */ /* 0x000fc400078e0211 */
[-C--:B------:R-:W-:Y:S01]  /*8f20*/  FMUL.FTZ R49, R49, R219.reuse ;  /* 0x000000db31317220 */ /* 0x080fe20000410000 */
[-C--:B------:R-:W-:Y:S01]  /*8f30*/  FMUL.FTZ R52, R52, R219.reuse ;  /* 0x000000db34347220 */ /* 0x080fe20000410000 */
[----:B0-----:R-:W-:Y:S01]  /*8f40*/  FMNMX.FTZ R8, R161, R164, !PT ;  /* 0x000000a4a1087209 */ /* 0x001fe20007810000 */
[-C--:B------:R-:W-:Y:S01]  /*8f50*/  FMUL.FTZ R53, R53, R219.reuse ;  /* 0x000000db35357220 */ /* 0x080fe20000410000 */
[----:B------:R-:W0:Y:S01]  /*8f60*/  MUFU.EX2 R169, R169 ;  /* 0x000000a900a97308 */ /* 0x000e220000000800 */
[----:B-1----:R-:W-:Y:S01]  /*8f70*/  F2FP.F16.F32.PACK_AB R154, R21, R14 ;  /* 0x0000000e159a723e */ /* 0x002fe200000000ff */
[-C--:B------:R-:W-:Y:S01]  /*8f80*/  FMUL.FTZ R56, R56, R219.reuse ;  /* 0x000000db38387220 */ /* 0x080fe20000410000 */
[C---:B------:R-:W-:Y:S01]  /*8f90*/  FMUL.FTZ R153, R8.reuse, UR28 ;  /* 0x0000001c08997c20 */ /* 0x040fe20008410000 */
[----:B------:R-:W-:Y:S01]  /*8fa0*/  FSETP.NEU.FTZ.AND P4, PT, R8, -INF , PT ;  /* 0xff8000000800780b */ /* 0x000fe20003f9d000 */
[-C--:B------:R-:W-:Y:S01]  /*8fb0*/  FMUL.FTZ R57, R57, R219.reuse ;  /* 0x000000db39397220 */ /* 0x080fe20000410000 */
[-C--:B------:R-:W-:Y:S01]  /*8fc0*/  FMUL.FTZ R60, R60, R219.reuse ;  /* 0x000000db3c3c7220 */ /* 0x080fe20000410000 */
[-C--:B------:R-:W-:Y:S01]  /*8fd0*/  FMUL.FTZ R61, R61, R219.reuse ;  /* 0x000000db3d3d7220 */ /* 0x080fe20000410000 */
[----:B------:R-:W-:Y:S01]  /*8fe0*/  FSEL R152, R153, RZ, P4 ;  /* 0x000000ff99987208 */ /* 0x000fe20002000000 */
[----:B------:R-:W-:Y:S01]  /*8ff0*/  MUFU.EX2 R168, R168 ;  /* 0x000000a800a87308 */ /* 0x000fe20000000800 */
[----:B------:R-:W-:Y:S01]  /*9000*/  FSEL R153, R8, RZ, P4 ;  /* 0x000000ff08997208 */ /* 0x000fe20002000000 */
[-C--:B------:R-:W-:Y:S01]  /*9010*/  FMUL.FTZ R64, R64, R219.reuse ;  /* 0x000000db40407220 */ /* 0x080fe20000410000 */
[----:B------:R-:W-:Y:S01]  /*9020*/  FMUL.FTZ R65, R65, R219 ;  /* 0x000000db41417220 */ /* 0x000fe20000410000 */
[--C-:B------:R-:W-:Y:S01]  /*9030*/  FFMA.FTZ R183, R182, UR28, -R152.reuse ;  /* 0x0000001cb6b77c23 */ /* 0x100fe20008010898 */
[----:B------:R-:W-:Y:S01]  /*9040*/  FFMA.FTZ R182, R211, UR28, -R152 ;  /* 0x0000001cd3b67c23 */ /* 0x000fe20008010898 */
[----:B------:R-:W-:Y:S01]  /*9050*/  FADD.FTZ R153, -R153, R10 ;  /* 0x0000000a99997221 */ /* 0x000fe20000010100 */
[--C-:B------:R-:W-:Y:S01]  /*9060*/  FFMA.FTZ R211, R212, UR28, -R152.reuse ;  /* 0x0000001cd4d37c23 */ /* 0x100fe20008010898 */
[--C-:B------:R-:W-:Y:S01]  /*9070*/  FFMA.FTZ R212, R213, UR28, -R152.reuse ;  /* 0x0000001cd5d47c23 */ /* 0x100fe20008010898 */
[----:B------:R-:W-:Y:S01]  /*9080*/  FFMA.FTZ R181, R181, UR28, -R152 ;  /* 0x0000001cb5b57c23 */ /* 0x000fe20008010898 */
[----:B------:R-:W-:Y:S01]  /*9090*/  FMUL.FTZ R10, R153, UR28 ;  /* 0x0000001c990a7c20 */ /* 0x000fe20008410000 */
[----:B------:R-:W-:-:S02]  /*90a0*/  @!P2 VIADD R153, R9, 0x38840 ;  /* 0x000388400999a836 */ /* 0x000fc40000000000 */
[--C-:B------:R-:W-:Y:S01]  /*90b0*/  FFMA.FTZ R178, R178, UR28, -R152.reuse ;  /* 0x0000001cb2b27c23 */ /* 0x100fe20008010898 */
[--C-:B------:R-:W-:Y:S01]  /*90c0*/  FFMA.FTZ R180, R180, UR28, -R152.reuse ;  /* 0x0000001cb4b47c23 */ /* 0x100fe20008010898 */
[--C-:B------:R-:W-:Y:S01]  /*90d0*/  FFMA.FTZ R213, R214, UR28, -R152.reuse ;  /* 0x0000001cd6d57c23 */ /* 0x100fe20008010898 */
[--C-:B------:R-:W-:Y:S01]  /*90e0*/  FFMA.FTZ R214, R215, UR28, -R152.reuse ;  /* 0x0000001cd7d67c23 */ /* 0x100fe20008010898 */
[----:B------:R-:W1:Y:S01]  /*90f0*/  MUFU.EX2 R10, R10 ;  /* 0x0000000a000a7308 */ /* 0x000e620000000800 */
[----:B------:R-:W-:Y:S01]  /*9100*/  @!P2 PRMT R153, RZ, 0x654, R153 ;  /* 0x00000654ff99a816 */ /* 0x000fe20000000099 */
[--C-:B------:R-:W-:Y:S01]  /*9110*/  FFMA.FTZ R215, R167, UR28, -R152.reuse ;  /* 0x0000001ca7d77c23 */ /* 0x100fe20008010898 */
[--C-:B------:R-:W-:Y:S01]  /*9120*/  FFMA.FTZ R216, R163, UR28, -R152.reuse ;  /* 0x0000001ca3d87c23 */ /* 0x100fe20008010898 */
[--C-:B------:R-:W-:Y:S01]  /*9130*/  FFMA.FTZ R217, R159, UR28, -R152.reuse ;  /* 0x0000001c9fd97c23 */ /* 0x100fe20008010898 */
[----:B------:R2:W-:Y:S01]  /*9140*/  @!P2 SYNCS.ARRIVE.TRANS64.RED.A1T0 RZ, [R153+URZ], RZ ;  /* 0x000000ff99ffa9a7 */ /* 0x0005e2000810043f */
[--C-:B------:R-:W-:Y:S01]  /*9150*/  FFMA.FTZ R218, R158, UR28, -R152.reuse ;  /* 0x0000001c9eda7c23 */ /* 0x100fe20008010898 */
[--C-:B------:R-:W-:Y:S01]  /*9160*/  FFMA.FTZ R13, R162, UR28, -R152.reuse ;  /* 0x0000001ca20d7c23 */ /* 0x100fe20008010898 */
[--C-:B------:R-:W-:Y:S01]  /*9170*/  FFMA.FTZ R220, R166, UR28, -R152.reuse ;  /* 0x0000001ca6dc7c23 */ /* 0x100fe20008010898 */
[----:B------:R-:W-:Y:S01]  /*9180*/  @!P3 STS [R160+0x38400], R219 ;  /* 0x038400dba000b388 */ /* 0x000fe20000000800 */
[----:B------:R-:W-:Y:S01]  /*9190*/  FFMA.FTZ R155, R155, UR28, -R152 ;  /* 0x0000001c9b9b7c23 */ /* 0x000fe20008010898 */
[----:B------:R-:W-:Y:S01]  /*91a0*/  MUFU.EX2 R181, R181 ;  /* 0x000000b500b57308 */ /* 0x000fe20000000800 */
[----:B------:R-:W-:Y:S01]  /*91b0*/  F2FP.F16.F32.PACK_AB R152, R15, R12 ;  /* 0x0000000c0f98723e */ /* 0x000fe200000000ff */
[-C--:B------:R-:W-:Y:S01]  /*91c0*/  FMUL.FTZ R68, R68, R219.reuse ;  /* 0x000000db44447220 */ /* 0x080fe20000410000 */
[----:B0-----:R-:W-:Y:S01]  /*91d0*/  F2FP.F16.F32.PACK_AB R156, R169, R20 ;  /* 0x00000014a99c723e */ /* 0x001fe200000000ff */
[-C--:B------:R-:W-:Y:S01]  /*91e0*/  FMUL.FTZ R69, R69, R219.reuse ;  /* 0x000000db45457220 */ /* 0x080fe20000410000 */
[----:B------:R-:W-:Y:S01]  /*91f0*/  FMUL.FTZ R72, R72, R219 ;  /* 0x000000db48487220 */ /* 0x000fe20000410000 */
[----:B-1----:R0:W-:Y:S01]  /*9200*/  @!P3 STS [R160+0x38420], R10 ;  /* 0x0384200aa000b388 */ /* 0x0021e20000000800 */
[-C--:B------:R-:W-:Y:S01]  /*9210*/  FMUL.FTZ R26, R26, R10.reuse ;  /* 0x0000000a1a1a7220 */ /* 0x080fe20000410000 */
        /* <DEDUP_REMOVED lines=17> */
[----:B--2---:R-:W-:Y:S01]  /*9330*/  F2FP.F16.F32.PACK_AB R153, R178, R181 ;  /* 0x000000b5b299723e */ /* 0x004fe200000000ff */
        /* <DEDUP_REMOVED lines=105> */
[-C--:B------:R-:W-:Y:S01]  /*99d0*/  FMUL.FTZ R150, R150, R10.reuse ;  /* 0x0000000a96967220 */ /* 0x080fe20000410000 */
[----:B------:R-:W-:Y:S01]  /*99e0*/  FMUL.FTZ R151, R151, R10 ;  /* 0x0000000a97977220 */ /* 0x000fe20000410000 */
[----:B------:R-:W-:Y:S01]  /*99f0*/  FFMA.FTZ R181, R10, R6, R181 ;  /* 0x000000060ab57223 */ /* 0x000fe200000100b5 */
[----:B------:R-:W-:Y:S01]  /*9a00*/  FFMA.FTZ R12, R219, R5, R12 ;  /* 0x00000005db0c7223 */ /* 0x000fe2000001000c */
[----:B------:R-:W-:Y:S01]  /*9a10*/  PLOP3.LUT P3, PT, PT, PT, UP0, 0x80, 0x0 ;  /* 0x000000000000781c */ /* 0x000fe20003f6f008 */
[----:B------:R-:W-:Y:S01]  /*9a20*/  MUFU.EX2 R174, R174 ;  /* 0x000000ae00ae7308 */ /* 0x000fe20000000800 */
[----:B------:R-:W-:Y:S01]  /*9a30*/  FADD.FTZ R181, R178, R181 ;  /* 0x000000b5b2b57221 */ /* 0x000fe20000010000 */
[----:B------:R-:W-:Y:S01]  /*9a40*/  FADD.FTZ R15, R15, R12 ;  /* 0x0000000c0f0f7221 */ /* 0x000fe20000010000 */
[----:B------:R-:W-:-:S02]  /*9a50*/  @!P2 VIADD R9, R9, 0x38860 ;  /* 0x000388600909a836 */ /* 0x000fc40000000000 */
[----:B------:R-:W-:Y:S02]  /*9a60*/  IMAD.MOV.U32 R10, RZ, RZ, R8 ;  /* 0x000000ffff0a7224 */ /* 0x000fe400078e0008 */
[----:B------:R-:W-:Y:S01]  /*9a70*/  FADD.FTZ R14, R14, R15 ;  /* 0x0000000f0e0e7221 */ /* 0x000fe20000010000 */
[----:B------:R-:W0:Y:S01]  /*9a80*/  MUFU.EX2 R177, R177 ;  /* 0x000000b100b17308 */ /* 0x000e220000000800 */
[----:B-1----:R-:W-:Y:S02]  /*9a90*/  F2FP.F16.F32.PACK_AB R163, R217, R216 ;  /* 0x000000d8d9a3723e */ /* 0x002fe400000000ff */
[----:B------:R-:W-:Y:S01]  /*9aa0*/  FADD.FTZ R21, R21, R14 ;  /* 0x0000000e15157221 */ /* 0x000fe20000010000 */
[----:B------:R-:W-:-:S03]  /*9ab0*/  @!P2 PRMT R9, RZ, 0x654, R9 ;  /* 0x00000654ff09a816 */ /* 0x000fc60000000009 */
[----:B------:R-:W-:Y:S01]  /*9ac0*/  FADD.FTZ R20, R20, R21 ;  /* 0x0000001514147221 */ /* 0x000fe20000010000 */
[----:B------:R-:W-:Y:S03]  /*9ad0*/  MUFU.EX2 R176, R176 ;  /* 0x000000b000b07308 */ /* 0x000fe60000000800 */
[----:B------:R-:W-:-:S04]  /*9ae0*/  FADD.FTZ R169, R169, R20 ;  /* 0x00000014a9a97221 */ /* 0x000fc80000010000 */
[----:B------:R-:W-:Y:S01]  /*9af0*/  FADD.FTZ R168, R168, R169 ;  /* 0x000000a9a8a87221 */ /* 0x000fe20000010000 */
[----:B------:R-:W1:Y:S01]  /*9b00*/  MUFU.EX2 R179, R179 ;  /* 0x000000b300b37308 */ /* 0x000e620000000800 */
[----:B0-----:R-:W-:Y:S02]  /*9b10*/  F2FP.F16.F32.PACK_AB R164, R177, R174 ;  /* 0x000000aeb1a4723e */ /* 0x001fe400000000ff */
[----:B------:R-:W-:-:S04]  /*9b20*/  FADD.FTZ R171, R171, R168 ;  /* 0x000000a8abab7221 */ /* 0x000fc80000010000 */
[----:B------:R-:W-:Y:S01]  /*9b30*/  FADD.FTZ R170, R170, R171 ;  /* 0x000000abaaaa7221 */ /* 0x000fe20000010000 */
[----:B------:R0:W-:Y:S03]  /*9b40*/  MUFU.EX2 R11, R155 ;  /* 0x0000009b000b7308 */ /* 0x0001e60000000800 */
[----:B------:R-:W-:-:S04]  /*9b50*/  FADD.FTZ R173, R173, R170 ;  /* 0x000000aaadad7221 */ /* 0x000fc80000010000 */
[----:B------:R-:W-:Y:S01]  /*9b60*/  FADD.FTZ R172, R172, R173 ;  /* 0x000000adacac7221 */ /* 0x000fe20000010000 */
[----:B------:R-:W2:Y:S01]  /*9b70*/  MUFU.EX2 R218, R218 ;  /* 0x000000da00da7308 */ /* 0x000ea20000000800 */
[----:B0-----:R-:W-:Y:S01]  /*9b80*/  F2FP.F16.F32.PACK_AB R155, R183, R180 ;  /* 0x000000b4b79b723e */ /* 0x001fe200000000ff */
[----:B------:R-:W-:Y:S01]  /*9b90*/  BAR.SYNC.DEFER_BLOCKING 0xf, 0x100 ;  /* 0x03c4000000007b1d */ /* 0x000fe20000010000 */
[----:B-1----:R-:W-:Y:S01]  /*9ba0*/  F2FP.F16.F32.PACK_AB R166, R179, R176 ;  /* 0x000000b0b3a6723e */ /* 0x002fe200000000ff */
[----:B------:R-:W-:Y:S01]  /*9bb0*/  FADD.FTZ R180, R180, R181 ;  /* 0x000000b5b4b47221 */ /* 0x000fe20000010000 */
[----:B------:R-:W-:-:S03]  /*9bc0*/  FADD.FTZ R175, R175, R172 ;  /* 0x000000acafaf7221 */ /* 0x000fc60000010000 */
[----:B------:R-:W-:Y:S01]  /*9bd0*/  MUFU.EX2 R13, R13 ;  /* 0x0000000d000d7308 */ /* 0x000fe20000000800 */
[----:B------:R-:W-:Y:S01]  /*9be0*/  FADD.FTZ R183, R183, R180 ;  /* 0x000000b4b7b77221 */ /* 0x000fe20000010000 */
[----:B------:R-:W-:-:S03]  /*9bf0*/  FADD.FTZ R174, R174, R175 ;  /* 0x000000afaeae7221 */ /* 0x000fc60000010000 */
[----:B------:R-:W-:Y:S01]  /*9c00*/  FADD.FTZ R182, R182, R183 ;  /* 0x000000b7b6b67221 */ /* 0x000fe20000010000 */
[----:B------:R-:W-:Y:S02]  /*9c10*/  FADD.FTZ R177, R177, R174 ;  /* 0x000000aeb1b17221 */ /* 0x000fe40000010000 */
[----:B------:R-:W0:Y:S01]  /*9c20*/  MUFU.EX2 R220, R220 ;  /* 0x000000dc00dc7308 */ /* 0x000e220000000800 */
[----:B--2---:R-:W-:Y:S01]  /*9c30*/  F2FP.F16.F32.PACK_AB R165, R218, R11 ;  /* 0x0000000bdaa5723e */ /* 0x004fe200000000ff */
[----:B------:R-:W-:Y:S01]  /*9c40*/  FADD.FTZ R211, R211, R182 ;  /* 0x000000b6d3d37221 */ /* 0x000fe20000010000 */
[----:B------:R-:W-:-:S03]  /*9c50*/  FADD.FTZ R176, R176, R177 ;  /* 0x000000b1b0b07221 */ /* 0x000fc60000010000 */
[----:B------:R-:W-:Y:S01]  /*9c60*/  FADD.FTZ R212, R212, R211 ;  /* 0x000000d3d4d47221 */ /* 0x000fe20000010000 */
[----:B------:R-:W-:Y:S01]  /*9c70*/  FADD.FTZ R5, R179, R176 ;  /* 0x000000b0b3057221 */ /* 0x000fe20000010000 */
[----:B------:R1:W-:Y:S02]  /*9c80*/  STSM.16.M88.4 [R185+0x36400], R152 ;  /* 0x03640098b9007844 */ /* 0x0003e40000000200 */
[----:B------:R-:W-:Y:S02]  /*9c90*/  FADD.FTZ R213, R213, R212 ;  /* 0x000000d4d5d57221 */ /* 0x000fe40000010000 */
[----:B------:R1:W-:Y:S02]  /*9ca0*/  STSM.16.M88.4 [R186], R156 ;  /* 0x0000009cba007844 */ /* 0x0003e40000000200 */
[----:B------:R-:W-:Y:S01]  /*9cb0*/  FADD.FTZ R214, R214, R213 ;  /* 0x000000d5d6d67221 */ /* 0x000fe20000010000 */
[----:B0-----:R-:W-:Y:S01]  /*9cc0*/  F2FP.F16.F32.PACK_AB R167, R220, R13 ;  /* 0x0000000ddca7723e */ /* 0x001fe200000000ff */
[----:B------:R1:W-:Y:S02]  /*9cd0*/  STSM.16.M88.4 [R190], R160 ;  /* 0x000000a0be007844 */ /* 0x0003e40000000200 */
[----:B------:R-:W-:-:S02]  /*9ce0*/  FADD.FTZ R215, R215, R214 ;  /* 0x000000d6d7d77221 */ /* 0x000fc40000010000 */
[----:B------:R1:W-:Y:S01]  /*9cf0*/  STSM.16.M88.4 [R187], R164 ;  /* 0x000000a4bb007844 */ /* 0x0003e20000000200 */
[----:B------:R-:W-:Y:S01]  /*9d00*/  WARPGROUP.ARRIVE ;  /* 0x00000000000079c5 */ /* 0x000fe20000000000 */
[----:B------:R-:W-:-:S04]  /*9d10*/  FADD.FTZ R216, R216, R215 ;  /* 0x000000d7d8d87221 */ /* 0x000fc80000010000 */
[----:B------:R-:W-:Y:S01]  /*9d20*/  FADD.FTZ R216, R217, R216 ;  /* 0x000000d8d9d87221 */ /* 0x000fe20000010000 */
[----:B------:R-:W-:Y:S01]  /*9d30*/  HGMMA.64x256x16.F32 R24, R152, gdesc[UR4].tnspB, R24, gsb0 ;  /* 0x43e0000498187df0 */ /* 0x000fe20008000818 */
[----:B------:R-:W-:Y:S01]  /*9d40*/  R2UR UR6, R222 ;  /* 0x00000000de0672ca */ /* 0x000fe200000e0000 */
[----:B------:R-:W-:Y:S01]  /*9d50*/  UMOV UR7, 0x40000040 ;  /* 0x4000004000077882 */ /* 0x000fe20000000000 */
[----:B------:R-:W-:Y:S02]  /*9d60*/  VIADD R222, R221, 0x100 ;  /* 0x00000100ddde7836 */ /* 0x000fe40000000000 */
[----:B------:R-:W-:Y:S01]  /*9d70*/  FADD.FTZ R11, R11, R216 ;  /* 0x000000d80b0b7221 */ /* 0x000fe20000010000 */
[----:B------:R-:W-:-:S03]  /*9d80*/  VIADD R221, R221, 0x180 ;  /* 0x00000180dddd7836 */ /* 0x000fc60000000000 */
[----:B------:R-:W-:Y:S01]  /*9d90*/  FADD.FTZ R218, R218, R11 ;  /* 0x0000000bdada7221 */ /* 0x000fe20000010000 */
[----:B------:R-:W-:-:S03]  /*9da0*/  IMAD.MOV.U32 R11, RZ, RZ, R7 ;  /* 0x000000ffff0b7224 */ /* 0x000fc600078e0007 */
[----:B------:R-:W-:-:S04]  /*9db0*/  FADD.FTZ R13, R13, R218 ;  /* 0x000000da0d0d7221 */ /* 0x000fc80000010000 */
[----:B------:R-:W-:Y:S01]  /*9dc0*/  FADD.FTZ R6, R220, R13 ;  /* 0x0000000ddc067221 */ /* 0x000fe20000010000 */
[----:B------:R-:W-:Y:S01]  /*9dd0*/  IMAD.MOV.U32 R13, RZ, RZ, R2 ;  /* 0x000000ffff0d7224 */ /* 0x000fe200078e0002 */
[----:B------:R-:W-:Y:S02]  /*9de0*/  WARPGROUP.DEPBAR.LE gsb0, 0x0 ;  /* 0x00008000000079c5 */ /* 0x000fe40000010000 */
[----:B------:R-:W-:-:S07]  /*9df0*/  WARPGROUP.ARRIVE ;  /* 0x00000000000079c5 */ /* 0x000fce0000000000 */
        /* <DEDUP_REMOVED lines=24> */
.L_x_5323:
[----:B------:R-:W-:-:S13]  /*9f80*/  ISETP.LE.AND P1, PT, RZ, UR31, PT ;  /* 0x0000001fff007c0c */ /* 0x000fda000bf23270 */
[----:B------:R-:W-:Y:S05]  /*9f90*/  @!P1 BRA `(.L_x_5333) ;  /* 0x0000003000409947 */ /* 0x000fea0003800000 */
[----:B------:R-:W-:Y:S01]  /*9fa0*/  IMAD.MOV.U32 R11, RZ, RZ, R8 ;  /* 0x000000ffff0b7224 */ /* 0x000fe200078e0008 */
[----:B------:R-:W-:Y:S01]  /*9fb0*/  ULDC UR29, c[0x0][0xad0] ;  /* 0x0002b400001d7ab9 */ /* 0x000fe20000000800 */
[----:B------:R-:W-:Y:S01]  /*9fc0*/  IMAD.MOV.U32 R20, RZ, RZ, R7 ;  /* 0x000000ffff147224 */ /* 0x000fe200078e0007 */
[----:B------:R-:W-:Y:S01]  /*9fd0*/  ULDC UR28, c[0x0][0xa80] ;  /* 0x0002a000001c7ab9 */ /* 0x000fe20000000800 */
[----:B------:R-:W-:-:S07]  /*9fe0*/  IMAD.MOV.U32 R13, RZ, RZ, R2 ;  /* 0x000000ffff0d7224 */ /* 0x000fce00078e0002 */
.L_x_5342:
[----:B------:R-:W-:-:S05]  /*9ff0*/  VIADD R2, R13, 0x1 ;  /* 0x000000010d027836 */ /* 0x000fca0000000000 */
[----:B------:R-:W-:-:S04]  /*a000*/  ISETP.NE.AND P1, PT, R2, 0x2, PT ;  /* 0x000000020200780c */ /* 0x000fc80003f25270 */
[----:B------:R-:W-:Y:S02]  /*a010*/  SEL R7, RZ, 0x1, P1 ;  /* 0x00000001ff077807 */ /* 0x000fe40000800000 */
[----:B------:R-:W-:Y:S02]  /*a020*/  SEL R2, R2, RZ, P1 ;  /* 0x000000ff02027207 */ /* 0x000fe40000800000 */
[----:B------:R-:W-:Y:S01]  /*a030*/  LOP3.LUT R16, R16, R7, RZ, 0x3c, !PT ;  /* 0x0000000710107212 */ /* 0x000fe200078e3cff */
[----:B0-----:R-:W-:Y:S06]  /*a040*/  @!P0 BRA `(.L_x_5334) ;  /* 0x0000000000048947 */ /* 0x001fec0003800000 */
[----:B------:R-:W-:Y:S01]  /*a050*/  BPT.TRAP 0x1 ;  /* 0x000000040000795c */ /* 0x000fe20000300000 */
.L_x_5334:
[----:B-1----:R-:W-:Y:S01]  /*a060*/  IMAD R9, R2, 0x8, R17 ;  /* 0x0000000802097824 */ /* 0x002fe200078e0211 */
[----:B------:R-:W-:-:S04]  /*a070*/  SHF.L.U32 R8, R16, 0x1f, RZ ;  /* 0x0000001f10087819 */ /* 0x000fc800000006ff */
[----:B------:R0:W1:Y:S01]  /*a080*/  SYNCS.PHASECHK.TRANS64.TRYWAIT P1, [R9+URZ+0x38830], R8 ;  /* 0x03883008090075a7 */ /* 0x000062000802017f */
[----:B------:R-:W-:Y:S05]  /*a090*/  @!P0 BRA `(.L_x_5335) ;  /* 0x0000000000048947 */ /* 0x000fea0003800000 */
[----:B------:R-:W-:Y:S01]  /*a0a0*/  BPT.TRAP 0x1 ;  /* 0x000000040000795c */ /* 0x000fe20000300000 */
.L_x_5335:
[----:B------:R-:W-:Y:S01]  /*a0b0*/  IMAD R7, R2, 0x200, R0 ;  /* 0x0000020002077824 */ /* 0x000fe200078e0200 */
[----:B-1----:R-:W-:Y:S06]  /*a0c0*/  @P1 BRA `(.L_x_5336) ;  /* 0x0000000000081947 */ /* 0x002fec0003800000 */
[----:B------:R-:W1:Y:S02]  /*a0d0*/  SYNCS.PHASECHK.TRANS64.TRYWAIT P1, [R9+URZ+0x38830], R8 ;  /* 0x03883008090075a7 */ /* 0x000e64000802017f */
[----:B-1----:R-:W-:Y:S05]  /*a0e0*/  @!P1 BRA `(.L_x_5337) ;  /* 0x000000ec00ac9947 */ /* 0x002fea0003800000 */
.L_x_5336:
        /* <DEDUP_REMOVED lines=22> */
.L_x_5338:
[----:B------:R2:W3:Y:S01]  /*a250*/  SYNCS.PHASECHK.TRANS64.TRYWAIT P1, [R9+URZ+0x38850], R8 ;  /* 0x03885008090075a7 */ /* 0x0004e2000802017f */
[----:B------:R-:W-:Y:S05]  /*a260*/  @!P0 BRA `(.L_x_5339) ;  /* 0x0000000000048947 */ /* 0x000fea0003800000 */
[----:B------:R-:W-:Y:S01]  /*a270*/  BPT.TRAP 0x1 ;  /* 0x000000040000795c */ /* 0x000fe20000300000 */
.L_x_5339:
[----:B---3--:R-:W-:Y:S05]  /*a280*/  @P1 BRA `(.L_x_5340) ;  /* 0x0000000000081947 */ /* 0x008fea0003800000 */
[----:B------:R-:W3:Y:S02]  /*a290*/  SYNCS.PHASECHK.TRANS64.TRYWAIT P1, [R9+URZ+0x38850], R8 ;  /* 0x03885008090075a7 */ /* 0x000ee4000802017f */
[----:B---3--:R-:W-:Y:S05]  /*a2a0*/  @!P1 BRA `(.L_x_5341) ;  /* 0x000000ec00509947 */ /* 0x008fea0003800000 */
.L_x_5340:
        /* <DEDUP_REMOVED lines=12> */
[----:B------:R-:W-:Y:S01]  /*a370*/  VIADD R8, R7, 0x4 ;  /* 0x0000000407087836 */ /* 0x000fe20000000000 */
[----:B------:R-:W-:Y:S01]  /*a380*/  UMOV UR7, 0x40000040 ;  /* 0x4000004000077882 */ /* 0x000fe20000000000 */
[----:B------:R-:W-:-:S02]  /*a390*/  VIADD R21, R4, 0x800 ;  /* 0x0000080004157836 */ /* 0x000fc40000000000 */
[----:B------:R-:W-:Y:S02]  /*a3a0*/  VIADD R15, R7, 0x800 ;  /* 0x00000800070f7836 */ /* 0x000fe40000000000 */
        /* <DEDUP_REMOVED lines=398> */
[----:B---3--:R-:W-:-:S03]  /*bc90*/  FMNMX.FTZ R167, R155, R20, !PT ;  /* 0x000000149ba77209 */ /* 0x008fc60007810000 */
        /* <DEDUP_REMOVED lines=17> */
[----:B-1----:R-:W-:Y:S01]  /*bdb0*/  FMNMX.FTZ R168, R158, R167, !PT ;  /* 0x000000a79ea87209 */ /* 0x002fe20007810000 */
[--C-:B------:R-:W-:Y:S01]  /*bdc0*/  FFMA.FTZ R179, R218, UR28, -R166.reuse ;  /* 0x0000001cdab37c23 */ /* 0x100fe200080108a6 */
[--C-:B------:R-:W-:Y:S01]  /*bdd0*/  FFMA.FTZ R180, R219, UR28, -R166.reuse ;  /* 0x0000001cdbb47c23 */ /* 0x100fe200080108a6 */
[--C-:B------:R-:W-:Y:S01]  /*bde0*/  FFMA.FTZ R181, R220, UR28, -R166.reuse ;  /* 0x0000001cdcb57c23 */ /* 0x100fe200080108a6 */
[----:B------:R-:W-:Y:S01]  /*bdf0*/  FFMA.FTZ R182, R164, UR28, -R166 ;  /* 0x0000001ca4b67c23 */ /* 0x000fe200080108a6 */
[----:B------:R-:W-:-:S02]  /*be00*/  IMAD R219, R2, 0x1000, R19 ;  /* 0x0000100002db7824 */ /* 0x000fc400078e0213 */
[----:B------:R-:W1:Y:S01]  /*be10*/  MUFU.TANH R161, R161 ;  /* 0x000000a100a17308 */ /* 0x000e620000002400 */
[----:B--2---:R-:W-:Y:S01]  /*be20*/  FMNMX.FTZ R167, R159, R168, !PT ;  /* 0x000000a89fa77209 */ /* 0x004fe20007810000 */
[C---:B------:R-:W-:Y:S01]  /*be30*/  VIADD R220, R219.reuse, 0x80 ;  /* 0x00000080dbdc7836 */ /* 0x040fe20000000000 */
[----:B------:R-:W-:-:S05]  /*be40*/  R2UR UR6, R219 ;  /* 0x00000000db0672ca */ /* 0x000fca00000e0000 */
[----:B------:R-:W2:Y:S01]  /*be50*/  MUFU.TANH R162, R162 ;  /* 0x000000a200a27308 */ /* 0x000ea20000002400 */
[----:B0-----:R-:W-:-:S07]  /*be60*/  FMNMX.FTZ R8, R160, R167, !PT ;  /* 0x000000a7a0087209 */ /* 0x001fce0007810000 */
[----:B------:R-:W0:Y:S01]  /*be70*/  MUFU.TANH R163, R163 ;  /* 0x000000a300a37308 */ /* 0x000e220000002400 */
[----:B-1----:R-:W-:-:S07]  /*be80*/  FMNMX.FTZ R167, R161, R8, !PT ;  /* 0x00000008a1a77209 */ /* 0x002fce0007810000 */
[----:B------:R-:W1:Y:S01]  /*be90*/  MUFU.EX2 R20, R169 ;  /* 0x000000a900147308 */ /* 0x000e620000000800 */
[----:B--2---:R-:W-:-:S07]  /*bea0*/  FMNMX.FTZ R8, R162, R167, !PT ;  /* 0x000000a7a2087209 */ /* 0x004fce0007810000 */
[----:B------:R2:W-:Y:S01]  /*beb0*/  MUFU.EX2 R169, R188 ;  /* 0x000000bc00a97308 */ /* 0x0005e20000000800 */
[----:B0-----:R-:W-:-:S05]  /*bec0*/  FMNMX.FTZ R8, R163, R8, !PT ;  /* 0x00000008a3087209 */ /* 0x001fca0007810000 */
[----:B------:R-:W0:Y:S02]  /*bed0*/  SHFL.BFLY PT, R167, R8, 0x2, 0x1f ;  /* 0x0c401f0008a77f89 */ /* 0x000e2400000e0000 */
        /* <DEDUP_REMOVED lines=19> */
[-C--:B------:R-:W-:Y:S01]  /*c010*/  FMUL.FTZ R56, R56, R20.reuse ;  /* 0x0000001438387220 */ /* 0x080fe20000410000 */
[-C--:B------:R-:W-:Y:S01]  /*c020*/  FMUL.FTZ R57, R57, R20.reuse ;  /* 0x0000001439397220 */ /* 0x080fe20000410000 */
[-C--:B------:R-:W-:Y:S01]  /*c030*/  FMUL.FTZ R60, R60, R20.reuse ;  /* 0x000000143c3c7220 */ /* 0x080fe20000410000 */
        /* <DEDUP_REMOVED lines=45> */
[--C-:B--2---:R-:W-:Y:S01]  /*c310*/  FFMA.FTZ R188, R154, UR28, -R165.reuse ;  /* 0x0000001c9abc7c23 */ /* 0x104fe200080108a5 */
[----:B------:R-:W0:Y:S01]  /*c320*/  MUFU.EX2 R11, R11 ;  /* 0x0000000b000b7308 */ /* 0x000e220000000800 */
[----:B------:R-:W-:Y:S02]  /*c330*/  @!P2 VIADD R152, R9, 0x38840 ;  /* 0x000388400998a836 */ /* 0x000fe40000000000 */
[--C-:B------:R-:W-:Y:S01]  /*c340*/  FFMA.FTZ R10, R10, UR28, -R165.reuse ;  /* 0x0000001c0a0a7c23 */ /* 0x100fe200080108a5 */
[--C-:B------:R-:W-:Y:S01]  /*c350*/  FFMA.FTZ R15, R15, UR28, -R165.reuse ;  /* 0x0000001c0f0f7c23 */ /* 0x100fe200080108a5 */
[--C-:B-1----:R-:W-:Y:S01]  /*c360*/  FFMA.FTZ R211, R155, UR28, -R165.reuse ;  /* 0x0000001c9bd37c23 */ /* 0x102fe200080108a5 */
        /* <DEDUP_REMOVED lines=13> */
[----:B---3--:R-:W-:Y:S01]  /*c440*/  F2FP.F16.F32.PACK_AB R152, R168, R21 ;  /* 0x00000015a898723e */ /* 0x008fe200000000ff */
        /* <DEDUP_REMOVED lines=109> */
[----:B------:R-:W-:Y:S01]  /*cb20*/  ISETP.LT.AND P1, PT, RZ, UR31, PT ;  /* 0x0000001fff007c0c */ /* 0x000fe2000bf21270 */
[----:B------:R-:W2:Y:S01]  /*cb30*/  MUFU.EX2 R215, R215 ;  /* 0x000000d700d77308 */ /* 0x000ea20000000800 */
[----:B-1----:R-:W-:Y:S01]  /*cb40*/  F2FP.F16.F32.PACK_AB R161, R213, R212 ;  /* 0x000000d4d5a1723e */ /* 0x002fe200000000ff */
[----:B------:R0:W-:Y:S01]  /*cb50*/  STSM.16.M88.4 [R186], R156 ;  /* 0x0000009cba007844 */ /* 0x0001e20000000200 */
[----:B------:R-:W-:Y:S01]  /*cb60*/  FADD.FTZ R183, R183, R6 ;  /* 0x00000006b7b77221 */ /* 0x000fe20000010000 */
[----:B------:R-:W-:Y:S01]  /*cb70*/  FADD.FTZ R168, R168, R5 ;  /* 0x00000005a8a87221 */ /* 0x000fe20000010000 */
[----:B------:R-:W-:Y:S01]  /*cb80*/  @!P2 VIADD R9, R9, 0x38860 ;  /* 0x000388600909a836 */ /* 0x000fe20000000000 */
[----:B------:R-:W-:Y:S01]  /*cb90*/  UIADD3 UR31, UR31, -0x1, URZ ;  /* 0xffffffff1f1f7890 */ /* 0x000fe2000fffe03f */
[----:B------:R-:W-:Y:S01]  /*cba0*/  FADD.FTZ R12, R12, R183 ;  /* 0x000000b70c0c7221 */ /* 0x000fe20000010000 */
[----:B------:R-:W-:Y:S01]  /*cbb0*/  MUFU.EX2 R179, R179 ;  /* 0x000000b300b37308 */ /* 0x000fe20000000800 */
[----:B------:R-:W-:Y:S01]  /*cbc0*/  FADD.FTZ R169, R169, R168 ;  /* 0x000000a8a9a97221 */ /* 0x000fe20000010000 */
[----:B------:R-:W-:Y:S01]  /*cbd0*/  @!P2 PRMT R9, RZ, 0x654, R9 ;  /* 0x00000654ff09a816 */ /* 0x000fe20000000009 */
[----:B------:R-:W-:Y:S01]  /*cbe0*/  FADD.FTZ R15, R15, R12 ;  /* 0x0000000c0f0f7221 */ /* 0x000fe20000010000 */
[----:B------:R-:W-:-:S02]  /*cbf0*/  IMAD.MOV.U32 R11, RZ, RZ, R8 ;  /* 0x000000ffff0b7224 */ /* 0x000fc400078e0008 */
[----:B------:R-:W-:Y:S01]  /*cc00*/  FADD.FTZ R170, R170, R169 ;  /* 0x000000a9aaaa7221 */ /* 0x000fe20000010000 */
[----:B------:R-:W-:Y:S02]  /*cc10*/  IMAD.MOV.U32 R20, RZ, RZ, R7 ;  /* 0x000000ffff147224 */ /* 0x000fe400078e0007 */
[----:B------:R-:W-:Y:S01]  /*cc20*/  FADD.FTZ R14, R14, R15 ;  /* 0x0000000f0e0e7221 */ /* 0x000fe20000010000 */
[----:B------:R-:W1:Y:S01]  /*cc30*/  MUFU.EX2 R180, R180 ;  /* 0x000000b400b47308 */ /* 0x000e620000000800 */
[----:B--2---:R-:W-:Y:S01]  /*cc40*/  F2FP.F16.F32.PACK_AB R163, R215, R214 ;  /* 0x000000d6d7a3723e */ /* 0x004fe200000000ff */
[----:B------:R-:W-:Y:S01]  /*cc50*/  FADD.FTZ R171, R171, R170 ;  /* 0x000000aaabab7221 */ /* 0x000fe20000010000 */
[----:B------:R-:W-:-:S03]  /*cc60*/  FADD.FTZ R189, R189, R14 ;  /* 0x0000000ebdbd7221 */ /* 0x000fc60000010000 */
[----:B------:R0:W-:Y:S01]  /*cc70*/  STSM.16.M88.4 [R190], R160 ;  /* 0x000000a0be007844 */ /* 0x0001e20000000200 */
[----:B------:R-:W-:Y:S01]  /*cc80*/  FADD.FTZ R172, R172, R171 ;  /* 0x000000abacac7221 */ /* 0x000fe20000010000 */
[----:B------:R-:W-:Y:S01]  /*cc90*/  MUFU.EX2 R181, R181 ;  /* 0x000000b500b57308 */ /* 0x000fe20000000800 */
[----:B------:R-:W-:Y:S02]  /*cca0*/  FADD.FTZ R188, R188, R189 ;  /* 0x000000bdbcbc7221 */ /* 0x000fe40000010000 */
[----:B------:R-:W-:Y:S02]  /*ccb0*/  FADD.FTZ R173, R173, R172 ;  /* 0x000000acadad7221 */ /* 0x000fe40000010000 */
[----:B------:R-:W-:Y:S02]  /*ccc0*/  FADD.FTZ R211, R211, R188 ;  /* 0x000000bcd3d37221 */ /* 0x000fe40000010000 */
        /* <DEDUP_REMOVED lines=10> */
[----:B------:R-:W-:Y:S01]  /*cd70*/  FADD.FTZ R215, R215, R214 ;  /* 0x000000d6d7d77221 */ /* 0x000fe20000010000 */
[----:B------:R-:W-:Y:S01]  /*cd80*/  FADD.FTZ R178, R178, R177 ;  /* 0x000000b1b2b27221 */ /* 0x000fe20000010000 */
[----:B------:R-:W1:Y:S01]  /*cd90*/  MUFU.EX2 R217, R217 ;  /* 0x000000d900d97308 */ /* 0x000e620000000800 */
[----:B--2---:R-:W-:Y:S02]  /*cda0*/  F2FP.F16.F32.PACK_AB R166, R182, R181 ;  /* 0x000000b5b6a6723e */ /* 0x004fe400000000ff */
[----:B------:R-:W-:-:S04]  /*cdb0*/  FADD.FTZ R179, R179, R178 ;  /* 0x000000b2b3b37221 */ /* 0x000fc80000010000 */
[----:B------:R-:W-:Y:S01]  /*cdc0*/  FADD.FTZ R180, R180, R179 ;  /* 0x000000b3b4b47221 */ /* 0x000fe20000010000 */
[----:B------:R-:W-:Y:S03]  /*cdd0*/  MUFU.EX2 R13, R13 ;  /* 0x0000000d000d7308 */ /* 0x000fe60000000800 */
[----:B------:R-:W-:-:S04]  /*cde0*/  FADD.FTZ R5, R181, R180 ;  /* 0x000000b4b5057221 */ /* 0x000fc80000010000 */
[----:B------:R-:W-:Y:S01]  /*cdf0*/  FADD.FTZ R5, R182, R5 ;  /* 0x00000005b6057221 */ /* 0x000fe20000010000 */
        /* <DEDUP_REMOVED lines=42> */
.L_x_5333:
[----:B------:R-:W2:Y:S01]  /*d0a0*/  SHFL.BFLY PT, R0, R5, 0x2, 0x1f ;  /* 0x0c401f0005007f89 */ /* 0x000ea200000e0000 */
[----:B01----:R-:W-:Y:S01]  /*d0b0*/  IMAD.MOV R9, RZ, RZ, -R184 ;  /* 0x000000ffff097224 */ /* 0x003fe200078e0ab8 */
[----:B------:R-:W-:Y:S02]  /*d0c0*/  UIADD3 UR37, UR37, 0x1, URZ ;  /* 0x0000000125257890 */ /* 0x000fe4000fffe03f */
[----:B------:R-:W0:Y:S01]  /*d0d0*/  SHFL.BFLY PT, R3, R6, 0x2, 0x1f ;  /* 0x0c401f0006037f89 */ /* 0x000e2200000e0000 */
[----:B------:R-:W-:Y:S08]  /*d0e0*/  BAR.ARV 0x8, 0x100 ;  /* 0x0204000000007b1d */ /* 0x000ff00000002000 */
[----:B------:R-:W-:Y:S01]  /*d0f0*/  BAR.SYNC.DEFER_BLOCKING 0xf, 0x100 ;  /* 0x03c4000000007b1d */ /* 0x000fe20000010000 */
[----:B------:R-:W-:Y:S01]  /*d100*/  ISETP.NE.AND P0, PT, R18, R9, PT ;  /* 0x000000091200720c */ /* 0x000fe20003f05270 */
[----:B--2---:R-:W-:Y:S01]  /*d110*/  FADD.FTZ R0, R0, R5 ;  /* 0x0000000500007221 */ /* 0x004fe20000010000 */
[----:B------:R-:W-:-:S02]  /*d120*/  VIADD R5, R2, 0x1 ;  /* 0x0000000102057836 */ /* 0x000fc40000000000 */
[----:B0-----:R-:W-:Y:S02]  /*d130*/  FADD.FTZ R3, R3, R6 ;  /* 0x0000000603037221 */ /* 0x001fe40000010000 */
[----:B------:R-:W0:Y:S01]  /*d140*/  SHFL.BFLY PT, R11, R0, 0x1, 0x1f ;  /* 0x0c201f00000b7f89 */ /* 0x000e2200000e0000 */
[----:B------:R-:W-:Y:S01]  /*d150*/  IMAD.MOV.U32 R6, RZ, RZ, RZ ;  /* 0x000000ffff067224 */ /* 0x000fe200078e00ff */
[----:B------:R-:W-:-:S05]  /*d160*/  ISETP.NE.AND P1, PT, R5, 0x2, PT ;  /* 0x000000020500780c */ /* 0x000fca0003f25270 */
[----:B------:R-:W-:Y:S01]  /*d170*/  @!P0 IMAD R2, R2, 0x40, R22 ;  /* 0x0000004002028824 */ /* 0x000fe200078e0216 */
[----:B------:R-:W1:Y:S03]  /*d180*/  SHFL.BFLY PT, R4, R3, 0x1, 0x1f ;  /* 0x0c201f0003047f89 */ /* 0x000e6600000e0000 */
[----:B------:R-:W-:Y:S02]  /*d190*/  @!P0 IMAD R17, R2, 0x4, R17 ;  /* 0x0000000402118824 */ /* 0x000fe400078e0211 */
[----:B------:R-:W-:Y:S02]  /*d1a0*/  IMAD.U32 R2, RZ, RZ, UR28 ;  /* 0x0000001cff027e24 */ /* 0x000fe4000f8e00ff */
[----:B0-----:R-:W-:Y:S01]  /*d1b0*/  FADD.FTZ R11, R0, R11 ;  /* 0x0000000b000b7221 */ /* 0x001fe20000010000 */
[----:B------:R-:W-:Y:S02]  /*d1c0*/  IMAD.MOV.U32 R0, RZ, RZ, -0x800000 ;  /* 0xff800000ff007424 */ /* 0x000fe400078e00ff */
[----:B-1----:R-:W-:-:S02]  /*d1d0*/  FADD.FTZ R15, R3, R4 ;  /* 0x00000004030f7221 */ /* 0x002fc40000010000 */
[----:B------:R-:W-:Y:S01]  /*d1e0*/  FSETP.NE.FTZ.AND P2, PT, R11, RZ, PT ;  /* 0x000000ff0b00720b */ /* 0x000fe20003f55000 */
[----:B------:R-:W-:Y:S01]  /*d1f0*/  IMAD.MOV.U32 R4, RZ, RZ, RZ ;  /* 0x000000ffff047224 */ /* 0x000fe200078e00ff */
[----:B------:R-:W-:Y:S02]  /*d200*/  SEL R3, RZ, 0x1, P1 ;  /* 0x00000001ff037807 */ /* 0x000fe40000800000 */
[----:B------:R-:W-:Y:S02]  /*d210*/  FSETP.NE.FTZ.AND P3, PT, R15, RZ, PT ;  /* 0x000000ff0f00720b */ /* 0x000fe40003f75000 */
[----:B------:R-:W-:Y:S01]  /*d220*/  LOP3.LUT R16, R16, R3, RZ, 0x3c, !PT ;  /* 0x0000000310107212 */ /* 0x000fe200078e3cff */
[----:B------:R-:W-:-:S06]  /*d230*/  IMAD.MOV.U32 R3, RZ, RZ, -0x800000 ;  /* 0xff800000ff037424 */ /* 0x000fcc00078e00ff */
[----:B------:R-:W0:Y:S01]  /*d240*/  @P2 MUFU.RCP R6, R11 ;  /* 0x0000000b00062308 */ /* 0x000e220000001000 */
[----:B------:R-:W-:-:S07]  /*d250*/  @P2 FMUL.FTZ R2, R2, 0.69314718246459960938 ;  /* 0x3f31721802022820 */ /* 0x000fce0000410000 */
[----:B------:R-:W1:Y:S08]  /*d260*/  @P3 MUFU.RCP R4, R15 ;  /* 0x0000000f00043308 */ /* 0x000e700000001000 */
[----:B------:R-:W2:Y:S01]  /*d270*/  @P3 MUFU.LG2 R21, R15 ;  /* 0x0000000f00153308 */ /* 0x000ea20000000c00 */
[-C--:B0-----:R-:W-:Y:S01]  /*d280*/  FMUL.FTZ R175, R24, R6.reuse ;  /* 0x0000000618af7220 */ /* 0x081fe20000410000 */
[-C--:B------:R-:W-:Y:S01]  /*d290*/  FMUL.FTZ R174, R28, R6.reuse ;  /* 0x000000061cae7220 */ /* 0x080fe20000410000 */
[----:B------:R0:W-:Y:S01]  /*d2a0*/  @!P0 STS [R17+0x38400], R6 ;  /* 0x0384000611008388 */ /* 0x0001e20000000800 */
        /* <DEDUP_REMOVED lines=62> */
[----:B-1----:R1:W-:Y:S01]  /*d690*/  @!P0 STS [R17+0x38420], R4 ;  /* 0x0384200411008388 */ /* 0x0023e20000000800 */
[----:B0-----:R0:W1:Y:S01]  /*d6a0*/  @P2 MUFU.LG2 R6, R11 ;  /* 0x0000000b00062308 */ /* 0x0010620000000c00 */
[----:B------:R-:W-:-:S02]  /*d6b0*/  IMAD.U32 R32, RZ, RZ, UR28 ;  /* 0x0000001cff207e24 */ /* 0x000fc4000f8e00ff */
[----:B--2---:R-:W-:Y:S01]  /*d6c0*/  @P3 FMUL.FTZ R21, R21, 0.69314718246459960938 ;  /* 0x3f31721815153820 */ /* 0x004fe20000410000 */
[-C--:B------:R-:W-:Y:S01]  /*d6d0*/  FMUL.FTZ R13, R42, R4.reuse ;  /* 0x000000042a0d7220 */ /* 0x080fe20000410000 */
[-C--:B------:R-:W-:Y:S01]  /*d6e0*/  FMUL.FTZ R15, R46, R4.reuse ;  /* 0x000000042e0f7220 */ /* 0x080fe20000410000 */
[----:B------:R-:W-:Y:S01]  /*d6f0*/  @P3 FMUL.FTZ R32, R32, 0.69314718246459960938 ;  /* 0x3f31721820203820 */ /* 0x000fe20000410000 */
[-C--:B------:R-:W-:Y:S01]  /*d700*/  FMUL.FTZ R25, R50, R4.reuse ;  /* 0x0000000432197220 */ /* 0x080fe20000410000 */
[-C--:B------:R-:W-:Y:S01]  /*d710*/  FMUL.FTZ R29, R58, R4.reuse ;  /* 0x000000043a1d7220 */ /* 0x080fe20000410000 */
[----:B------:R-:W-:Y:S01]  /*d720*/  PLOP3.LUT P0, PT, PT, PT, PT, 0x8, 0x0 ;  /* 0x000000000000781c */ /* 0x000fe20003f0e170 */
        /* <DEDUP_REMOVED lines=12> */
[----:B------:R-:W-:Y:S01]  /*d7f0*/  @P2 FFMA.FTZ R3, R2, R7, R17 ;  /* 0x0000000702032223 */ /* 0x000fe20000010011 */
        /* <DEDUP_REMOVED lines=52> */
.L_x_5309:
[----:B------:R-:W0:Y:S01]  /*db40*/  S2R R4, SR_CgaCtaId ;  /* 0x0000000000047919 */ /* 0x000e220000008800 */
[----:B------:R-:W-:Y:S01]  /*db50*/  MOV R17, 0x400 ;  /* 0x0000040000117802 */ /* 0x000fe20000000f00 */
[----:B------:R-:W-:Y:S01]  /*db60*/  BSSY B0, `(.L_x_5343) ;  /* 0x00002f1000007945 */ /* 0x000fe20003800000 */
[----:B------:R-:W-:Y:S02]  /*db70*/  BAR.SYNC.DEFER_BLOCKING 0x5, 0x180 ;  /* 0x0146000000007b1d */ /* 0x000fe40000010000 */
[----:B0-----:R-:W-:-:S05]  /*db80*/  LEA R17, R4, R17, 0x18 ;  /* 0x0000001104117211 */ /* 0x001fca00078ec0ff */
[----:B------:R-:W0:Y:S02]  /*db90*/  LDS.128 R4, [R17+0x388d0] ;  /* 0x0388d00011047984 */ /* 0x000e240000000c00 */
[----:B0-----:R-:W-:Y:S02]  /*dba0*/  R2UR UR5, R5 ;  /* 0x00000000050572ca */ /* 0x001fe400000e0000 */
[----:B------:R-:W-:Y:S01]  /*dbb0*/  R2UR UR6, R6 ;  /* 0x00000000060672ca */ /* 0x000fe200000e0000 */
[----:B------:R-:W-:Y:S06]  /*dbc0*/  BAR.ARV 0x4, 0x180 ;  /* 0x0106000000007b1d */ /* 0x000fec0000002000 */
[----:B------:R-:W-:Y:S08]  /*dbd0*/  @P0 BRA `(.L_x_5344) ;  /* 0x0000002000240947 */ /* 0x000ff00003800000 */
[----:B------:R-:W0:Y:S01]  /*dbe0*/  S2R R6, SR_SWINHI ;  /* 0x0000000000067919 */ /* 0x000e220000002f00 */
[----:B------:R-:W-:Y:S01]  /*dbf0*/  F2FP.F16.F32.PACK_AB R9, R27, R9 ;  /* 0x000000091b09723e */ /* 0x000fe200000000ff */
[----:B------:R-:W-:Y:S01]  /*dc00*/  USHF.L.U32 UR10, UR41, 0x2, URZ ;  /* 0x00000002290a7899 */ /* 0x000fe2000800063f */
[----:B------:R-:W-:Y:S01]  /*dc10*/  F2FP.F16.F32.PACK_AB R10, R10, R174 ;  /* 0x000000ae0a0a723e */ /* 0x000fe200000000ff */
[----:B------:R-:W-:Y:S01]  /*dc20*/  BAR.SYNC.DEFER_BLOCKING 0x1, 0x100 ;  /* 0x0044000000007b1d */ /* 0x000fe20000010000 */
[----:B------:R-:W-:Y:S01]  /*dc30*/  F2FP.F16.F32.PACK_AB R11, R31, R11 ;  /* 0x0000000b1f0b723e */ /* 0x000fe200000000ff */
[----:B------:R-:W-:Y:S01]  /*dc40*/  USHF.L.U64.HI UR11, UR41, 0x2, UR40 ;  /* 0x00000002290b7899 */ /* 0x000fe20008010228 */
[----:B------:R-:W-:Y:S02]  /*dc50*/  F2FP.F16.F32.PACK_AB R12, R12, R170 ;  /* 0x000000aa0c0c723e */ /* 0x000fe400000000ff */
[----:B------:R-:W-:Y:S01]  /*dc60*/  F2FP.F16.F32.PACK_AB R13, R43, R13 ;  /* 0x0000000d2b0d723e */ /* 0x000fe200000000ff */
[----:B------:R-:W-:Y:S01]  /*dc70*/  ULDC.64 UR8, c[0x0][0xd00] ;  /* 0x0003400000087ab9 */ /* 0x000fe20000000a00 */
[----:B------:R-:W-:Y:S01]  /*dc80*/  F2FP.F16.F32.PACK_AB R14, R14, R167 ;  /* 0x000000a70e0e723e */ /* 0x000fe200000000ff */
[----:B------:R-:W-:Y:S01]  /*dc90*/  UISETP.NE.U32.AND UP0, UPT, UR8, URZ, UPT ;  /* 0x0000003f0800728c */ /* 0x000fe2000bf05070 */
[----:B------:R-:W-:Y:S01]  /*dca0*/  F2FP.F16.F32.PACK_AB R15, R47, R15 ;  /* 0x0000000f2f0f723e */ /* 0x000fe200000000ff */
[----:B------:R-:W-:Y:S01]  /*dcb0*/  UIADD3 UR4, UP1, UR10, UR8, URZ ;  /* 0x000000080a047290 */ /* 0x000fe2000ff3e03f */
[----:B------:R-:W-:Y:S01]  /*dcc0*/  F2FP.F16.F32.PACK_AB R24, R24, R166 ;  /* 0x000000a61818723e */ /* 0x000fe200000000ff */
[----:B------:R-:W-:Y:S01]  /*dcd0*/  UISETP.NE.AND.EX UP0, UPT, UR9, URZ, UPT, UP0 ;  /* 0x0000003f0900728c */ /* 0x000fe2000bf05300 */
[----:B------:R-:W-:Y:S01]  /*dce0*/  F2FP.F16.F32.PACK_AB R25, R51, R25 ;  /* 0x000000193319723e */ /* 0x000fe200000000ff */
[----:B------:R-:W-:Y:S01]  /*dcf0*/  UIADD3.X UR7, UR11, UR9, URZ, UP1, !UPT ;  /* 0x000000090b077290 */ /* 0x000fe20008ffe43f */
[----:B------:R-:W-:-:S02]  /*dd00*/  F2FP.F16.F32.PACK_AB R64, R65, R64 ;  /* 0x000000404140723e */ /* 0x000fc400000000ff */
[----:B------:R-:W-:Y:S01]  /*dd10*/  F2FP.F16.F32.PACK_AB R29, R59, R29 ;  /* 0x0000001d3b1d723e */ /* 0x000fe200000000ff */
[----:B------:R-:W-:Y:S01]  /*dd20*/  ULDC.64 UR8, c[0x0][0xd08] ;  /* 0x0003420000087ab9 */ /* 0x000fe20000000a00 */
[----:B------:R-:W-:Y:S02]  /*dd30*/  F2FP.F16.F32.PACK_AB R31, R63, R62 ;  /* 0x0000003e3f1f723e */ /* 0x000fe400000000ff */
[----:B------:R-:W-:Y:S02]  /*dd40*/  F2FP.F16.F32.PACK_AB R65, R67, R66 ;  /* 0x000000424341723e */ /* 0x000fe400000000ff */
[----:B------:R-:W-:Y:S02]  /*dd50*/  F2FP.F16.F32.PACK_AB R72, R73, R72 ;  /* 0x000000484948723e */ /* 0x000fe400000000ff */
[----:B------:R-:W-:Y:S02]  /*dd60*/  F2FP.F16.F32.PACK_AB R66, R69, R68 ;  /* 0x000000444542723e */ /* 0x000fe400000000ff */
[----:B------:R-:W-:-:S02]  /*dd70*/  F2FP.F16.F32.PACK_AB R67, R71, R70 ;  /* 0x000000464743723e */ /* 0x000fc400000000ff */
[----:B------:R-:W-:Y:S02]  /*dd80*/  MOV R4, R17 ;  /* 0x0000001100047202 */ /* 0x000fe40000000f00 */
[----:B0-----:R-:W-:Y:S02]  /*dd90*/  MOV R5, R6 ;  /* 0x0000000600057202 */ /* 0x001fe40000000f00 */
[----:B------:R-:W-:Y:S02]  /*dda0*/  F2FP.F16.F32.PACK_AB R73, R75, R74 ;  /* 0x0000004a4b49723e */ /* 0x000fe400000000ff */
[----:B------:R-:W-:Y:S01]  /*ddb0*/  F2FP.F16.F32.PACK_AB R80, R81, R80 ;  /* 0x000000505150723e */ /* 0x000fe200000000ff */
[----:B------:R-:W-:Y:S01]  /*ddc0*/  IMAD.WIDE R126, R202, 0x2, R4 ;  /* 0x00000002ca7e7825 */ /* 0x000fe200078e0204 */
[----:B------:R-:W-:Y:S02]  /*ddd0*/  F2FP.F16.F32.PACK_AB R74, R77, R76 ;  /* 0x0000004c4d4a723e */ /* 0x000fe400000000ff */
[----:B------:R-:W-:-:S02]  /*dde0*/  F2FP.F16.F32.PACK_AB R75, R79, R78 ;  /* 0x0000004e4f4b723e */ /* 0x000fc400000000ff */
[C---:B------:R-:W-:Y:S02]  /*ddf0*/  IADD3 R177, P1, R126.reuse, 0x20, RZ ;  /* 0x000000207eb17810 */ /* 0x040fe40007f3e0ff */
[C---:B------:R-:W-:Y:S02]  /*de00*/  IADD3 R179, P0, R126.reuse, 0x40, RZ ;  /* 0x000000407eb37810 */ /* 0x040fe40007f1e0ff */
[----:B------:R-:W-:Y:S01]  /*de10*/  LOP3.LUT R32, R177, 0x380, RZ, 0xc0, !PT ;  /* 0x00000380b1207812 */ /* 0x000fe200078ec0ff */
[--C-:B------:R-:W-:Y:S01]  /*de20*/  IMAD.X R33, RZ, RZ, R127.reuse, P1 ;  /* 0x000000ffff217224 */ /* 0x100fe200008e067f */
[----:B------:R-:W-:Y:S01]  /*de30*/  LOP3.LUT R21, R126, 0x380, RZ, 0xc0, !PT ;  /* 0x000003807e157812 */ /* 0x000fe200078ec0ff */
[----:B------:R-:W-:Y:S01]  /*de40*/  IMAD.X R37, RZ, RZ, R127, P0 ;  /* 0x000000ffff257224 */ /* 0x000fe200000e067f */
[----:B------:R-:W-:Y:S02]  /*de50*/  SHF.R.U64 R32, R32, 0x3, RZ ;  /* 0x0000000320207819 */ /* 0x000fe400000012ff */
        /* <DEDUP_REMOVED lines=16> */
[----:B------:R-:W-:-:S02]  /*df60*/  SHF.R.U64 R21, R21, 0x3, RZ ;  /* 0x0000000315157819 */ /* 0x000fc400000012ff */
        /* <DEDUP_REMOVED lines=12> */
[----:B------:R-:W-:Y:S01]  /*e030*/  IMAD.X R123, RZ, RZ, R127, P2 ;  /* 0x000000ffff7b7224 */ /* 0x000fe200010e067f */
[----:B------:R-:W-:-:S02]  /*e040*/  LOP3.LUT R40, R181, 0x380, RZ, 0xc0, !PT ;  /* 0x00000380b5287812 */ /* 0x000fc400078ec0ff */
[----:B------:R-:W-:Y:S01]  /*e050*/  LOP3.LUT R126, R21, R126, RZ, 0x3c, !PT ;  /* 0x0000007e157e7212 */ /* 0x000fe200078e3cff */
[----:B------:R-:W-:Y:S01]  /*e060*/  IMAD.X R21, RZ, RZ, R127, P1 ;  /* 0x000000ffff157224 */ /* 0x000fe200008e067f */
[----:B------:R-:W-:Y:S02]  /*e070*/  LOP3.LUT R44, R183, 0x380, RZ, 0xc0, !PT ;  /* 0x00000380b72c7812 */ /* 0x000fe400078ec0ff */
[----:B------:R-:W-:Y:S02]  /*e080*/  SHF.R.U64 R36, R36, 0x3, RZ ;  /* 0x0000000324247819 */ /* 0x000fe400000012ff */
[----:B------:R-:W-:Y:S02]  /*e090*/  LOP3.LUT R48, R189, 0x380, RZ, 0xc0, !PT ;  /* 0x00000380bd307812 */ /* 0x000fe400078ec0ff */
[----:B------:R-:W-:Y:S02]  /*e0a0*/  LOP3.LUT R102, R177, R8, RZ, 0x3c, !PT ;  /* 0x00000008b1667212 */ /* 0x000fe400078e3cff */
[----:B------:R-:W-:-:S02]  /*e0b0*/  SHF.R.U64 R40, R40, 0x3, RZ ;  /* 0x0000000328287819 */ /* 0x000fc400000012ff */
[----:B------:R-:W-:Y:S02]  /*e0c0*/  LOP3.LUT R52, R211, 0x380, RZ, 0xc0, !PT ;  /* 0x00000380d3347812 */ /* 0x000fe400078ec0ff */
[----:B------:R-:W-:Y:S02]  /*e0d0*/  F2FP.F16.F32.PACK_AB R8, R20, R175 ;  /* 0x000000af1408723e */ /* 0x000fe400000000ff */
[----:B------:R-:W-:Y:S02]  /*e0e0*/  LOP3.LUT R27, R6, 0x380, RZ, 0xc0, !PT ;  /* 0x00000380061b7812 */ /* 0x000fe400078ec0ff */
[----:B------:R-:W-:Y:S02]  /*e0f0*/  LOP3.LUT R177, R26, 0x380, RZ, 0xc0, !PT ;  /* 0x000003801ab17812 */ /* 0x000fe400078ec0ff */
[----:B------:R-:W-:Y:S02]  /*e100*/  SHF.R.U64 R44, R44, 0x3, RZ ;  /* 0x000000032c2c7819 */ /* 0x000fe400000012ff */
[----:B------:R-:W-:-:S02]  /*e110*/  LOP3.LUT R94, R213, 0x380, RZ, 0xc0, !PT ;  /* 0x00000380d55e7812 */ /* 0x000fc400078ec0ff */
[----:B------:R-:W-:Y:S02]  /*e120*/  MOV R127, R126 ;  /* 0x0000007e007f7202 */ /* 0x000fe40000000f00 */
[----:B------:R-:W-:Y:S02]  /*e130*/  LOP3.LUT R175, R30, 0x380, RZ, 0xc0, !PT ;  /* 0x000003801eaf7812 */ /* 0x000fe400078ec0ff */
[----:B------:R-:W-:Y:S01]  /*e140*/  LOP3.LUT R36, R36, R179, RZ, 0x3c, !PT ;  /* 0x000000b324247212 */ /* 0x000fe200078e3cff */
[----:B------:R0:W-:Y:S01]  /*e150*/  STSM.16.M88.4 [R127], R8 ;  /* 0x000000087f007844 */ /* 0x0001e20000000200 */
[----:B------:R-:W-:Y:S02]  /*e160*/  LOP3.LUT R98, R215, 0x380, RZ, 0xc0, !PT ;  /* 0x00000380d7627812 */ /* 0x000fe400078ec0ff */
[----:B------:R-:W-:Y:S02]  /*e170*/  SHF.R.U64 R48, R48, 0x3, RZ ;  /* 0x0000000330307819 */ /* 0x000fe400000012ff */
[----:B------:R-:W-:-:S02]  /*e180*/  LOP3.LUT R179, R106, 0x380, RZ, 0xc0, !PT ;  /* 0x000003806ab37812 */ /* 0x000fc400078ec0ff */
[----:B------:R-:W-:Y:S02]  /*e190*/  LOP3.LUT R40, R40, R181, RZ, 0x3c, !PT ;  /* 0x000000b528287212 */ /* 0x000fe400078e3cff */
[----:B------:R-:W-:Y:S02]  /*e1a0*/  SHF.R.U64 R52, R52, 0x3, RZ ;  /* 0x0000000334347819 */ /* 0x000fe400000012ff */
[----:B------:R-:W-:Y:S02]  /*e1b0*/  SHF.R.U64 R27, R27, 0x3, RZ ;  /* 0x000000031b1b7819 */ /* 0x000fe400000012ff */
[----:B------:R-:W-:Y:S02]  /*e1c0*/  SHF.R.U64 R177, R177, 0x3, RZ ;  /* 0x00000003b1b17819 */ /* 0x000fe400000012ff */
[----:B------:R-:W-:Y:S02]  /*e1d0*/  LOP3.LUT R44, R44, R183, RZ, 0x3c, !PT ;  /* 0x000000b72c2c7212 */ /* 0x000fe400078e3cff */
[----:B------:R-:W-:-:S02]  /*e1e0*/  SHF.R.U64 R94, R94, 0x3, RZ ;  /* 0x000000035e5e7819 */ /* 0x000fc400000012ff */
[----:B------:R-:W-:Y:S02]  /*e1f0*/  LOP3.LUT R181, R110, 0x380, RZ, 0xc0, !PT ;  /* 0x000003806eb57812 */ /* 0x000fe400078ec0ff */
[----:B------:R-:W-:Y:S02]  /*e200*/  SHF.R.U64 R175, R175, 0x3, RZ ;  /* 0x00000003afaf7819 */ /* 0x000fe400000012ff */
[----:B------:R-:W-:Y:S02]  /*e210*/  SHF.R.U64 R98, R98, 0x3, RZ ;  /* 0x0000000362627819 */ /* 0x000fe400000012ff */
[----:B------:R-:W-:Y:S02]  /*e220*/  LOP3.LUT R183, R114, 0x380, RZ, 0xc0, !PT ;  /* 0x0000038072b77812 */ /* 0x000fe400078ec0ff */
[----:B------:R-:W-:Y:S02]  /*e230*/  LOP3.LUT R48, R48, R189, RZ, 0x3c, !PT ;  /* 0x000000bd30307212 */ /* 0x000fe400078e3cff */
[----:B------:R-:W-:-:S02]  /*e240*/  SHF.R.U64 R179, R179, 0x3, RZ ;  /* 0x00000003b3b37819 */ /* 0x000fc400000012ff */
[----:B------:R-:W-:Y:S02]  /*e250*/  MOV R126, R32 ;  /* 0x00000020007e7202 */ /* 0x000fe40000000f00 */
[----:B0-----:R-:W-:Y:S02]  /*e260*/  F2FP.F16.F32.PACK_AB R8, R171, R173 ;  /* 0x000000adab08723e */ /* 0x001fe400000000ff */
[----:B------:R-:W-:Y:S02]  /*e270*/  F2FP.F16.F32.PACK_AB R9, R35, R34 ;  /* 0x000000222309723e */ /* 0x000fe400000000ff */
[----:B------:R-:W-:Y:S02]  /*e280*/  F2FP.F16.F32.PACK_AB R10, R169, R172 ;  /* 0x000000aca90a723e */ /* 0x000fe400000000ff */
[----:B------:R-:W-:Y:S02]  /*e290*/  F2FP.F16.F32.PACK_AB R11, R39, R38 ;  /* 0x00000026270b723e */ /* 0x000fe400000000ff */
[----:B------:R-:W-:-:S02]  /*e2a0*/  LOP3.LUT R52, R52, R211, RZ, 0x3c, !PT ;  /* 0x000000d334347212 */ /* 0x000fc400078e3cff */
[----:B------:R-:W-:Y:S01]  /*e2b0*/  LOP3.LUT R118, R27, R6, RZ, 0x3c, !PT ;  /* 0x000000061b767212 */ /* 0x000fe200078e3cff */
[----:B------:R0:W-:Y:S01]  /*e2c0*/  STSM.16.M88.4 [R126], R8 ;  /* 0x000000087e007844 */ /* 0x0001e20000000200 */
[----:B------:R-:W-:Y:S02]  /*e2d0*/  LOP3.LUT R20, R177, R26, RZ, 0x3c, !PT ;  /* 0x0000001ab1147212 */ /* 0x000fe400078e3cff */
[----:B------:R-:W-:Y:S02]  /*e2e0*/  MOV R36, R36 ;  /* 0x0000002400247202 */ /* 0x000fe40000000f00 */
[----:B------:R-:W-:Y:S02]  /*e2f0*/  LOP3.LUT R94, R94, R213, RZ, 0x3c, !PT ;  /* 0x000000d55e5e7212 */ /* 0x000fe400078e3cff */
[----:B------:R-:W-:Y:S01]  /*e300*/  SHF.R.U64 R181, R181, 0x3, RZ ;  /* 0x00000003b5b57819 */ /* 0x000fe200000012ff */
[----:B------:R1:W-:Y:S01]  /*e310*/  STSM.16.M88.4 [R36], R12 ;  /* 0x0000000c24007844 */ /* 0x0003e20000000200 */
[----:B------:R-:W-:-:S02]  /*e320*/  LOP3.LUT R122, R175, R30, RZ, 0x3c, !PT ;  /* 0x0000001eaf7a7212 */ /* 0x000fc400078e3cff */
[----:B------:R-:W-:Y:S02]  /*e330*/  MOV R40, R40 ;  /* 0x0000002800287202 */ /* 0x000fe40000000f00 */
[----:B------:R-:W-:Y:S02]  /*e340*/  F2FP.F16.F32.PACK_AB R26, R28, R161 ;  /* 0x000000a11c1a723e */ /* 0x000fe400000000ff */
[----:B------:R-:W-:Y:S02]  /*e350*/  F2FP.F16.F32.PACK_AB R27, R55, R54 ;  /* 0x00000036371b723e */ /* 0x000fe400000000ff */
[----:B------:R-:W-:Y:S02]  /*e360*/  F2FP.F16.F32.PACK_AB R88, R89, R88 ;  /* 0x000000585958723e */ /* 0x000fe400000000ff */
[----:B------:R-:W-:Y:S01]  /*e370*/  F2FP.F16.F32.PACK_AB R96, R97, R96 ;  /* 0x000000606160723e */ /* 0x000fe200000000ff */
[----:B------:R2:W-:Y:S01]  /*e380*/  STSM.16.M88.4 [R40], R24 ;  /* 0x0000001828007844 */ /* 0x0005e20000000200 */
[----:B------:R-:W-:-:S02]  /*e390*/  LOP3.LUT R98, R98, R215, RZ, 0x3c, !PT ;  /* 0x000000d762627212 */ /* 0x000fc400078e3cff */
        /* <DEDUP_REMOVED lines=8> */
[----:B------:R-:W-:Y:S01]  /*e420*/  SHF.R.U64 R183, R183, 0x3, RZ ;  /* 0x00000003b7b77819 */ /* 0x000fe200000012ff */
[----:B0-----:R-:W-:Y:S01]  /*e430*/  IMAD.U32 R10, RZ, RZ, UR4 ;  /* 0x00000004ff0a7e24 */ /* 0x001fe2000f8e00ff */
[----:B------:R-:W-:Y:S01]  /*e440*/  MOV R44, R44 ;  /* 0x0000002c002c7202 */ /* 0x000fe20000000f00 */
[----:B------:R-:W-:Y:S01]  /*e450*/  IMAD.U32 R11, RZ, RZ, UR7 ;  /* 0x00000007ff0b7e24 */ /* 0x000fe2000f8e00ff */
[----:B------:R-:W-:Y:S02]  /*e460*/  F2FP.F16.F32.PACK_AB R28, R57, R153 ;  /* 0x00000099391c723e */ /* 0x000fe400000000ff */
[----:B------:R-:W-:Y:S02]  /*e470*/  F2FP.F16.F32.PACK_AB R30, R61, R60 ;  /* 0x0000003c3d1e723e */ /* 0x000fe400000000ff */
[----:B------:R-:W-:-:S02]  /*e480*/  LOP3.LUT R106, R179, R106, RZ, 0x3c, !PT ;  /* 0x0000006ab36a7212 */ /* 0x000fc400078e3cff */
[----:B------:R-:W-:Y:S01]  /*e490*/  MOV R48, R48 ;  /* 0x0000003000307202 */ /* 0x000fe20000000f00 */
[----:B------:R-:W-:Y:S01]  /*e4a0*/  STSM.16.M88.4 [R44], R28 ;  /* 0x0000001c2c007844 */ /* 0x000fe20000000200 */
[----:B------:R-:W-:Y:S02]  /*e4b0*/  MOV R52, R52 ;  /* 0x0000003400347202 */ /* 0x000fe40000000f00 */
[----:B------:R-:W-:Y:S01]  /*e4c0*/  F2FP.F16.F32.PACK_AB R81, R83, R82 ;  /* 0x000000525351723e */ /* 0x000fe200000000ff */
[----:B------:R-:W-:Y:S01]  /*e4d0*/  STSM.16.M88.4 [R48], R64 ;  /* 0x0000004030007844 */ /* 0x000fe20000000200 */
[----:B------:R-:W-:Y:S02]  /*e4e0*/  LOP3.LUT R110, R181, R110, RZ, 0x3c, !PT ;  /* 0x0000006eb56e7212 */ /* 0x000fe400078e3cff */
[----:B------:R-:W-:Y:S01]  /*e4f0*/  MOV R94, R94 ;  /* 0x0000005e005e7202 */ /* 0x000fe20000000f00 */
[----:B------:R-:W-:Y:S01]  /*e500*/  STSM.16.M88.4 [R52], R72 ;  /* 0x0000004834007844 */ /* 0x000fe20000000200 */
[----:B------:R-:W-:-:S02]  /*e510*/  F2FP.F16.F32.PACK_AB R82, R85, R84 ;  /* 0x000000545552723e */ /* 0x000fc400000000ff */
[----:B------:R-:W-:Y:S02]  /*e520*/  F2FP.F16.F32.PACK_AB R83, R87, R86 ;  /* 0x000000565753723e */ /* 0x000fe400000000ff */
[----:B------:R-:W-:Y:S02]  /*e530*/  F2FP.F16.F32.PACK_AB R89, R91, R90 ;  /* 0x0000005a5b59723e */ /* 0x000fe400000000ff */
[----:B------:R-:W-:Y:S01]  /*e540*/  LOP3.LUT R114, R183, R114, RZ, 0x3c, !PT ;  /* 0x00000072b7727212 */ /* 0x000fe200078e3cff */
[----:B------:R-:W-:Y:S01]  /*e550*/  STSM.16.M88.4 [R94], R80 ;  /* 0x000000505e007844 */ /* 0x000fe20000000200 */
[----:B------:R-:W-:Y:S02]  /*e560*/  MOV R33, R98 ;  /* 0x0000006200217202 */ /* 0x000fe40000000f00 */
[----:B------:R-:W-:Y:S02]  /*e570*/  F2FP.F16.F32.PACK_AB R90, R93, R92 ;  /* 0x0000005c5d5a723e */ /* 0x000fe400000000ff */
[----:B------:R-:W-:-:S02]  /*e580*/  F2FP.F16.F32.PACK_AB R91, R42, R19 ;  /* 0x000000132a5b723e */ /* 0x000fc400000000ff */
[----:B------:R-:W-:Y:S02]  /*e590*/  MOV R102, R102 ;  /* 0x0000006600667202 */ /* 0x000fe40000000f00 */
[----:B------:R-:W-:Y:S01]  /*e5a0*/  MOV R32, R106 ;  /* 0x0000006a00207202 */ /* 0x000fe20000000f00 */
[----:B------:R-:W-:Y:S01]  /*e5b0*/  STSM.16.M88.4 [R33], R88 ;  /* 0x0000005821007844 */ /* 0x000fe20000000200 */
[----:B------:R-:W-:Y:S02]  /*e5c0*/  F2FP.F16.F32.PACK_AB R97, R50, R46 ;  /* 0x0000002e3261723e */ /* 0x000fe400000000ff */
[----:B------:R-:W-:Y:S02]  /*e5d0*/  F2FP.F16.F32.PACK_AB R98, R101, R100 ;  /* 0x000000646562723e */ /* 0x000fe400000000ff */
[----:B------:R-:W-:Y:S02]  /*e5e0*/  F2FP.F16.F32.PACK_AB R99, R58, R56 ;  /* 0x000000383a63723e */ /* 0x000fe400000000ff */
[----:B------:R-:W-:-:S02]  /*e5f0*/  F2FP.F16.F32.PACK_AB R105, R154, R152 ;  /* 0x000000989a69723e */ /* 0x000fc400000000ff */
[----:B------:R-:W-:Y:S01]  /*e600*/  F2FP.F16.F32.PACK_AB R106, R109, R108 ;  /* 0x0000006c6d6a723e */ /* 0x000fe200000000ff */
[----:B------:R-:W-:Y:S01]  /*e610*/  STSM.16.M88.4 [R102], R96 ;  /* 0x0000006066007844 */ /* 0x000fe20000000200 */
[----:B------:R-:W-:Y:S02]  /*e620*/  F2FP.F16.F32.PACK_AB R107, R156, R155 ;  /* 0x0000009b9c6b723e */ /* 0x000fe400000000ff */
[----:B------:R-:W-:Y:S02]  /*e630*/  MOV R110, R110 ;  /* 0x0000006e006e7202 */ /* 0x000fe40000000f00 */
[----:B------:R-:W-:Y:S01]  /*e640*/  MOV R6, R122 ;  /* 0x0000007a00067202 */ /* 0x000fe20000000f00 */
[----:B------:R-:W-:Y:S01]  /*e650*/  STSM.16.M88.4 [R32], R104 ;  /* 0x0000006820007844 */ /* 0x000fe20000000200 */
[----:B------:R-:W-:Y:S02]  /*e660*/  F2FP.F16.F32.PACK_AB R156, R113, R112 ;  /* 0x00000070719c723e */ /* 0x000fe400000000ff */
[----:B------:R-:W-:-:S02]  /*e670*/  F2FP.F16.F32.PACK_AB R158, R117, R116 ;  /* 0x00000074759e723e */ /* 0x000fc400000000ff */
[----:B------:R-:W-:Y:S02]  /*e680*/  MOV R114, R114 ;  /* 0x0000007200727202 */ /* 0x000fe40000000f00 */
[----:B------:R-:W-:Y:S01]  /*e690*/  F2FP.F16.F32.PACK_AB R121, R163, R162 ;  /* 0x000000a2a379723e */ /* 0x000fe200000000ff */
[----:B------:R-:W-:Y:S01]  /*e6a0*/  STSM.16.M88.4 [R110], R156 ;  /* 0x0000009c6e007844 */ /* 0x000fe20000000200 */
        /* <DEDUP_REMOVED lines=13> */
[----:B------:R0:W-:Y:S01]  /*e780*/  STSM.16.M88.4 [R6], R136 ;  /* 0x0000008806007844 */ /* 0x0001e20000000200 */
[----:B------:R-:W-:-:S02]  /*e790*/  F2FP.F16.F32.PACK_AB R146, R149, R148 ;  /* 0x000000949592723e */ /* 0x000fc400000000ff */
        /* <DEDUP_REMOVED lines=9> */
[----:B------:R-:W-:Y:S01]  /*e830*/  IMAD.WIDE R8, R9, 0x2, R4 ;  /* 0x0000000209087825 */ /* 0x000fe200078e0204 */
[----:B------:R-:W-:-:S03]  /*e840*/  ULDC UR4, c[0x0][0xb88] ;  /* 0x0002e20000047ab9 */ /* 0x000fc60000000800 */
[----:B------:R-:W-:Y:S01]  /*e850*/  IMAD.U32 R4, RZ, RZ, UR4 ;  /* 0x00000004ff047e24 */ /* 0x000fe2000f8e00ff */
[----:B-1----:R-:W4:Y:S01]  /*e860*/  @P0 LDG.E R13, desc[UR44][R10.64] ;  /* 0x0000002c0a0d0981 */ /* 0x002f22000c1e1900 */
[----:B------:R-:W-:Y:S01]  /*e870*/  IMAD.U32 R14, RZ, RZ, UR8 ;  /* 0x00000008ff0e7e24 */ /* 0x000fe2000f8e00ff */
[C---:B------:R-:W-:Y:S01]  /*e880*/  IADD3 R5, P2, R8.reuse, 0x1000, RZ ;  /* 0x0000100008057810 */ /* 0x040fe20007f5e0ff */
[----:B------:R-:W-:Y:S01]  /*e890*/  IMAD.U32 R15, RZ, RZ, UR9 ;  /* 0x00000009ff0f7e24 */ /* 0x000fe2000f8e00ff */
[C---:B--2---:R-:W-:Y:S02]  /*e8a0*/  IADD3 R25, P1, R8.reuse, 0x2000, RZ ;  /* 0x0000200008197810 */ /* 0x044fe40007f3e0ff */
[----:B0-----:R-:W-:Y:S02]  /*e8b0*/  P2R R6, PR, RZ, 0x4 ;  /* 0x00000004ff067803 */ /* 0x001fe40000000000 */
        /* <DEDUP_REMOVED lines=24> */
[----:B----4-:R-:W-:Y:S01]  /*ea40*/  @P0 R2UR UR4, R13 ;  /* 0x000000000d0402ca */ /* 0x010fe200000e0000 */
[----:B---3--:R-:W-:-:S14]  /*ea50*/  @P6 BRA `(.L_x_5345) ;  /* 0x0000000000106947 */ /* 0x008fdc0003800000 */
[----:B------:R-:W-:Y:S05]  /*ea60*/  @!P0 BRA `(.L_x_5345) ;  /* 0x00000000000c8947 */ /* 0x000fea0003800000 */
[----:B------:R-:W2:Y:S04]  /*ea70*/  LDG.E R5, desc[UR44][R10.64] ;  /* 0x0000002c0a057981 */ /* 0x000ea8000c1e1900 */
[----:B-----5:R-:W2:Y:S02]  /*ea80*/  LDG.E R4, desc[UR44][R10.64+0x4] ;  /* 0x0000042c0a047981 */ /* 0x020ea4000c1e1900 */
[----:B--2---:R-:W-:-:S07]  /*ea90*/  IMAD.IADD R4, R4, 0x1, -R5 ;  /* 0x0000000104047824 */ /* 0x004fce00078e0a05 */
.L_x_5345:
        /* <DEDUP_REMOVED lines=72> */
[----:B------:R-:W-:Y:S01]  /*ef20*/  VIADD R21, R22, UR38 ;  /* 0x0000002616157c36 */ /* 0x000fe20008000000 */
[----:B------:R-:W-:-:S02]  /*ef30*/  UIMAD UR7, UR39, UR11, UR7 ;  /* 0x0000000b270772a4 */ /* 0x000fc4000f8e0207 */
[----:B------:R-:W-:Y:S02]  /*ef40*/  UIMAD UR10, UR40, UR12, URZ ;  /* 0x0000000c280a72a4 */ /* 0x000fe4000f8e023f */
[----:B------:R-:W-:Y:S02]  /*ef50*/  UIADD3 UR9, UR9, UR7, URZ ;  /* 0x0000000709097290 */ /* 0x000fe4000fffe03f */
        /* <DEDUP_REMOVED lines=34> */
.L_x_5346:
        /* <DEDUP_REMOVED lines=20> */
[----:B------:R-:W0:Y:S01]  /*f2c0*/  @P2 LDC R19, c[0x0][0xcec] ;  /* 0x00033b00ff132b82 */ /* 0x000e220000000800 */
[----:B------:R-:W-:Y:S01]  /*f2d0*/  IMAD.SHL.U32 R3, R3, 0x4, RZ ;  /* 0x0000000403037824 */ /* 0x000fe200078e00ff */
[----:B------:R-:W-:Y:S01]  /*f2e0*/  ISETP.GE.AND P0, PT, R194, UR12, PT ;  /* 0x0000000cc2007c0c */ /* 0x000fe2000bf06270 */
[----:B------:R-:W-:Y:S01]  /*f2f0*/  UIMAD UR7, UR14, UR10, URZ ;  /* 0x0000000a0e0772a4 */ /* 0x000fe2000f8e023f */
[----:B------:R-:W5:Y:S04]  /*f300*/  LD.E.128 R48, desc[UR44][R48.64] ;  /* 0x0000002c30307980 */ /* 0x000f68000c101d00 */
[----:B------:R-:W1:Y:S01]  /*f310*/  @P2 LDC R21, c[0x0][0xcf0] ;  /* 0x00033c00ff152b82 */ /* 0x000e620000000800 */
        /* <DEDUP_REMOVED lines=8> */
[----:B------:R-:W-:Y:S01]  /*f3a0*/  IMAD.SHL.U32 R6, R5, 0x8, RZ ;  /* 0x0000000805067824 */ /* 0x000fe200078e00ff */
[----:B------:R-:W-:Y:S01]  /*f3b0*/  UIMAD UR4, UR15, UR10, URZ ;  /* 0x0000000a0f0472a4 */ /* 0x000fe2000f8e023f */
[----:B------:R-:W-:Y:S01]  /*f3c0*/  VIADD R82, R0, UR38 ;  /* 0x0000002600527c36 */ /* 0x000fe20008000000 */
[----:B------:R-:W-:Y:S01]  /*f3d0*/  SEL R0, RZ, 0xffffffff, P0 ;  /* 0xffffffffff007807 */ /* 0x000fe20000000000 */
[----:B------:R-:W-:Y:S01]  /*f3e0*/  UIMAD.WIDE.U32 UR8, UR39, UR10, UR8 ;  /* 0x0000000a270872a5 */ /* 0x000fe2000f8e0008 */
[----:B------:R-:W-:Y:S01]  /*f3f0*/  LOP3.LUT R5, R6, 0x8, R3, 0xe2, !PT ;  /* 0x0000000806057812 */ /* 0x000fe200078ee203 */
[----:B------:R-:W-:Y:S01]  /*f400*/  UIMAD UR4, UR39, UR11, UR4 ;  /* 0x0000000b270472a4 */ /* 0x000fe2000f8e0204 */
[----:B------:R-:W5:Y:S01]  /*f410*/  LD.E.128 R52, desc[UR44][R52.64] ;  /* 0x0000002c34347980 */ /* 0x000f62000c101d00 */
[----:B------:R-:W-:Y:S01]  /*f420*/  IMAD.SHL.U32 R6, R0, 0x10, RZ ;  /* 0x0000001000067824 */ /* 0x000fe200078e00ff */
[----:B------:R-:W-:Y:S01]  /*f430*/  ULDC.64 UR10, c[0x0][0xbf0] ;  /* 0x0002fc00000a7ab9 */ /* 0x000fe20000000a00 */
[----:B0-----:R-:W-:Y:S01]  /*f440*/  @P2 IMAD.HI.U32 R0, R82, R19, RZ ;  /* 0x0000001352002227 */ /* 0x001fe200078e00ff */
[----:B------:R-:W-:Y:S01]  /*f450*/  UIADD3 UR9, UR9, UR4, URZ ;  /* 0x0000000409097290 */ /* 0x000fe2000fffe03f */
[----:B------:R-:W5:Y:S01]  /*f460*/  LD.E.128 R56, desc[UR44][R56.64] ;  /* 0x0000002c38387980 */ /* 0x000f62000c101d00 */
[----:B------:R-:W-:Y:S01]  /*f470*/  UIMAD UR4, UR40, UR10, URZ ;  /* 0x0000000a280472a4 */ /* 0x000fe2000f8e023f */
[----:B------:R-:W-:Y:S01]  /*f480*/  IMAD.MOV.U32 R3, RZ, RZ, R82 ;  /* 0x000000ffff037224 */ /* 0x000fe200078e0052 */
[----:B------:R-:W-:Y:S01]  /*f490*/  UIMAD.WIDE.U32 UR8, UR41, UR10, UR8 ;  /* 0x0000000a290872a5 */ /* 0x000fe2000f8e0008 */
[----:B-1----:R-:W-:Y:S01]  /*f4a0*/  @P2 SHF.R.U32.HI R3, RZ, R21, R0 ;  /* 0x00000015ff032219 */ /* 0x002fe20000011600 */
        /* <DEDUP_REMOVED lines=20> */
[----:B------:R-:W-:Y:S01]  /*f5f0*/  IMAD R19, R3, UR9, R80 ;  /* 0x0000000903137c24 */ /* 0x000fe2000f8e0250 */
[----:B------:R-:W-:Y:S01]  /*f600*/  ISETP.GE.AND P0, PT, R201, UR12, PT ;  /* 0x0000000cc9007c0c */ /* 0x000fe2000bf06270 */
[----:B------:R-:W-:Y:S01]  /*f610*/  IMAD.WIDE.U32 R20, R3, UR8, R20 ;  /* 0x0000000803147c25 */ /* 0x000fe2000f8e0014 */
[----:B------:R-:W-:Y:S01]  /*f620*/  @!PT LDS RZ, [RZ] ;  /* 0x00000000fffff984 */ /* 0x000fe20000000800 */
[----:B------:R-:W-:Y:S01]  /*f630*/  @!PT LDS RZ, [RZ] ;  /* 0x00000000fffff984 */ /* 0x000fe20000000800 */
[----:B------:R-:W-:Y:S01]  /*f640*/  @!PT LDS RZ, [RZ] ;  /* 0x00000000fffff984 */ /* 0x000fe20000000800 */
[----:B------:R-:W-:Y:S01]  /*f650*/  @!PT LDS RZ, [RZ] ;  /* 0x00000000fffff984 */ /* 0x000fe20000000800 */
[----:B------:R0:W-:Y:S06]  /*f660*/  MEMBAR.ALL.CTA ;  /* 0x0000000000007992 */ /* 0x0001ec0000008000 */
[----:B0-----:R-:W0:Y:S01]  /*f670*/  FENCE.VIEW.ASYNC.S ;  /* 0x00000000000073c6 */ /* 0x001e220000000000 */
[----:B------:R-:W-:Y:S01]  /*f680*/  ULDC.64 UR8, c[0x0][0xbd8] ;  /* 0x0002f60000087ab9 */ /* 0x000fe20000000a00 */
[----:B------:R-:W-:Y:S01]  /*f690*/  LOP3.LUT R6, R83, 0x20, R6, 0xe2, !PT ;  /* 0x0000002053067812 */ /* 0x000fe200078ee206 */
[----:B------:R-:W-:Y:S01]  /*f6a0*/  IMAD R0, R0, UR8, RZ ;  /* 0x0000000800007c24 */ /* 0x000fe2000f8e02ff */
[----:B------:R-:W-:Y:S01]  /*f6b0*/  SEL R3, RZ, 0x40, P0 ;  /* 0x00000040ff037807 */ /* 0x000fe20000000000 */
[----:B------:R-:W-:Y:S01]  /*f6c0*/  IMAD.IADD R21, R21, 0x1, R19 ;  /* 0x0000000115157824 */ /* 0x000fe200078e0213 */
[----:B------:R-:W-:Y:S01]  /*f6d0*/  ISETP.GE.AND P0, PT, R200, UR12, PT ;  /* 0x0000000cc8007c0c */ /* 0x000fe2000bf06270 */
[----:B-----5:R-:W-:Y:S01]  /*f6e0*/  IMAD R88, R4, R81, RZ ;  /* 0x0000005104587224 */ /* 0x020fe200078e02ff */
[----:B------:R-:W-:Y:S01]  /*f6f0*/  LOP3.LUT R3, R6, R3, RZ, 0xfc, !PT ;  /* 0x0000000306037212 */ /* 0x000fe200078efcff */
[----:B------:R-:W-:Y:S01]  /*f700*/  VIADD R87, R198, UR38 ;  /* 0x00000026c6577c36 */ /* 0x000fe20008000000 */
[----:B------:R-:W-:Y:S01]  /*f710*/  SEL R6, RZ, 0x80, P0 ;  /* 0x00000080ff067807 */ /* 0x000fe20000000000 */
[C---:B------:R-:W-:Y:S01]  /*f720*/  IMAD R19, R5.reuse, UR9, R0 ;  /* 0x0000000905137c24 */ /* 0x040fe2000f8e0200 */
[----:B------:R-:W-:Y:S01]  /*f730*/  BSSY B1, `(.L_x_5347) ;  /* 0x000002d000017945 */ /* 0x000fe20003800000 */
[----:B------:R-:W-:Y:S01]  /*f740*/  IMAD.WIDE.U32 R4, R5, UR8, R20 ;  /* 0x0000000805047c25 */ /* 0x000fe2000f8e0014 */
[----:B------:R-:W-:Y:S01]  /*f750*/  ISETP.GE.AND P1, PT, R87, R88, PT ;  /* 0x000000585700720c */ /* 0x000fe20003f26270 */
[----:B------:R-:W-:Y:S01]  /*f760*/  ULDC.64 UR8, c[0x0][0xb80] ;  /* 0x0002e00000087ab9 */ /* 0x000fe20000000a00 */
[----:B------:R-:W-:Y:S01]  /*f770*/  LOP3.LUT R6, R3, R6, RZ, 0xfc, !PT ;  /* 0x0000000603067212 */ /* 0x000fe200078efcff */
[----:B------:R-:W-:Y:S01]  /*f780*/  IMAD.IADD R5, R5, 0x1, R19 ;  /* 0x0000000105057824 */ /* 0x000fe200078e0213 */
[----:B------:R-:W-:Y:S01]  /*f790*/  LEA R19, P2, R4, UR8, 0x1 ;  /* 0x0000000804137c11 */ /* 0x000fe2000f8408ff */
[----:B------:R-:W-:-:S03]  /*f7a0*/  VIADD R0, R17, 0x38820 ;  /* 0x0003882011007836 */ /* 0x000fc60000000000 */
[----:B------:R-:W-:Y:S01]  /*f7b0*/  LEA.HI.X R86, R4, UR9, R5, 0x1, P2 ;  /* 0x0000000904567c11 */ /* 0x000fe200090f0c05 */
[----:B0-----:R0:W1:Y:S01]  /*f7c0*/  SHFL.IDX PT, R20, R19, RZ, 0x181f ;  /* 0x00181fff13147589 */ /* 0x00106200000e0000 */
[----:B------:R-:W-:-:S03]  /*f7d0*/  PRMT R0, RZ, 0x654, R0 ;  /* 0x00000654ff007816 */ /* 0x000fc60000000000 */
[----:B------:R0:W2:Y:S01]  /*f7e0*/  SHFL.IDX PT, R21, R86, RZ, 0x181f ;  /* 0x00181fff56157589 */ /* 0x0000a200000e0000 */
[----:B------:R0:W-:Y:S01]  /*f7f0*/  SYNCS.ARRIVE.TRANS64.RED.A1T0 RZ, [R0+URZ], RZ ;  /* 0x000000ff00ff79a7 */ /* 0x0001e2000810043f */
        /* <DEDUP_REMOVED lines=32> */
.L_x_5348:
[----:B------:R-:W-:Y:S05]  /*fa00*/  BSYNC B1 ;  /* 0x0000000000017941 */ /* 0x000fea0003800000 */
.L_x_5347:
[----:B0-----:R-:W-:Y:S01]  /*fa10*/  VIADD R0, R87, 0x20 ;  /* 0x0000002057007836 */ /* 0x001fe20000000000 */
[----:B---3--:R0:W3:Y:S04]  /*fa20*/  SHFL.IDX PT, R9, R86, 0x1, 0x181f ;  /* 0x00381f0056097f89 */ /* 0x0080e800000e0000 */
[----:B------:R-:W-:Y:S01]  /*fa30*/  ISETP.GE.AND P0, PT, R0, R88, PT ;  /* 0x000000580000720c */ /* 0x000fe20003f06270 */
[----:B------:R0:W4:-:S12]  /*fa40*/  SHFL.IDX PT, R8, R19, 0x1, 0x181f ;  /* 0x00381f0013087f89 */ /* 0x00011800000e0000 */
[----:B0-----:R-:W-:Y:S05]  /*fa50*/  @P0 BRA `(.L_x_5349) ;  /* 0x0000001000040947 */ /* 0x001fea0003800000 */
[----:B------:R-:W-:Y:S02]  /*fa60*/  ISETP.GE.AND P0, PT, R23, UR12, PT ;  /* 0x0000000c17007c0c */ /* 0x000fe4000bf06270 */
[----:B------:R-:W-:Y:S02]  /*fa70*/  ISETP.GE.AND P5, PT, R196, UR12, PT ;  /* 0x0000000cc4007c0c */ /* 0x000fe4000bfa6270 */
[----:B------:R-:W-:Y:S02]  /*fa80*/  ISETP.GE.AND P3, PT, R195, UR12, PT ;  /* 0x0000000cc3007c0c */ /* 0x000fe4000bf66270 */
[----:B------:R-:W-:Y:S02]  /*fa90*/  ISETP.GE.AND P2, PT, R194, UR12, PT ;  /* 0x0000000cc2007c0c */ /* 0x000fe4000bf46270 */
[----:B------:R-:W-:-:S05]  /*faa0*/  ISETP.GE.AND P1, PT, R193, UR12, PT ;  /* 0x0000000cc1007c0c */ /* 0x000fca000bf26270 */
[----:B---34-:R-:W-:Y:S02]  /*fab0*/  @!P0 IMAD.WIDE R4, R23, 0x2, R8 ;  /* 0x0000000217048825 */ /* 0x018fe400078e0208 */
        /* <DEDUP_REMOVED lines=27> */
.L_x_5344:
        /* <DEDUP_REMOVED lines=31> */
.L_x_5350:
        /* <DEDUP_REMOVED lines=45> */
.L_x_5352:
[----:B------:R-:W-:Y:S05]  /*10130*/  BSYNC B1 ;  /* 0x0000000000017941 */ /* 0x000fea0003800000 */
.L_x_5351:
        /* <DEDUP_REMOVED lines=110> */
.L_x_5354:
[----:B------:R-:W-:Y:S05]  /*10820*/  BSYNC B1 ;  /* 0x0000000000017941 */ /* 0x000fea0003800000 */
.L_x_5353:
        /* <DEDUP_REMOVED lines=36> */
.L_x_5349:
[----:B------:R-:W-:Y:S05]  /*10a70*/  BSYNC B0 ;  /* 0x0000000000007941 */ /* 0x000fea0003800000 */
.L_x_5343:
[----:B------:R-:W-:Y:S02]  /*10a80*/  ULDC UR4, c[0x0][0xd3c] ;  /* 0x00034f0000047ab9 */ /* 0x000fe40000000800 */
[----:B------:R-:W-:-:S13]  /*10a90*/  ISETP.GE.AND P0, PT, R7, UR4, PT ;  /* 0x0000000407007c0c */ /* 0x000fda000bf06270 */
[----:B------:R-:W-:Y:S05]  /*10aa0*/  @!P0 BRA `(.L_x_5355) ;  /* 0xffffff0400748947 */ /* 0x000fea000383ffff */
[----:B------:R-:W-:Y:S05]  /*10ab0*/  EXIT ;  /* 0x000000000000794d */ /* 0x000fea0003800000 */
.L_x_5303:
        /* <DEDUP_REMOVED lines=18> */
.L_x_5356:
        /* <DEDUP_REMOVED lines=42> */
.L_x_5362:
        /* <DEDUP_REMOVED lines=12> */
.L_x_5361:
[----:B------:R-:W-:Y:S05]  /*10f40*/  BSYNC B0 ;  /* 0x0000000000007941 */ /* 0x000fea0003800000 */
.L_x_5360:
        /* <DEDUP_REMOVED lines=21> */
.L_x_5358:
        /* <DEDUP_REMOVED lines=20> */
.L_x_5363:
        /* <DEDUP_REMOVED lines=56> */
.L_x_5359:
[----:B------:R-:W-:Y:S02]  /*11560*/  IMAD.MOV.U32 R17, RZ, RZ, RZ ;  /* 0x000000ffff117224 */ /* 0x000fe400078e00ff */
[----:B------:R-:W-:Y:S02]  /*11570*/  IMAD.U32 R16, RZ, RZ, UR6 ;  /* 0x00000006ff107e24 */ /* 0x000fe4000f8e00ff */
[----:B------:R-:W-:-:S07]  /*11580*/  IMAD.MOV.U32 R18, RZ, RZ, RZ ;  /* 0x000000ffff127224 */ /* 0x000fce00078e00ff */
.L_x_5364:
[----:B------:R-:W-:-:S13]  /*11590*/  ISETP.NE.AND P0, PT, R0, RZ, PT ;  /* 0x000000ff0000720c */ /* 0x000fda0003f05270 */
[----:B------:R-:W1:Y:S01]  /*115a0*/  @!P0 S2R R3, SR_CgaCtaId ;  /* 0x0000000000038919 */ /* 0x000e620000008800 */
[----:B------:R-:W-:-:S04]  /*115b0*/  @!P0 MOV R0, 0x400 ;  /* 0x0000040000008802 */ /* 0x000fc80000000f00 */
[----:B-1----:R-:W-:-:S05]  /*115c0*/  @!P0 LEA R0, R3, R0, 0x18 ;  /* 0x0000000003008211 */ /* 0x002fca00078ec0ff */
[----:B------:R2:W-:Y:S01]  /*115d0*/  @!P0 STS.128 [R0+0x388d0], R16 ;  /* 0x0388d01000008388 */ /* 0x0005e20000000c00 */
[----:B------:R-:W-:Y:S06]  /*115e0*/  BAR.ARV 0x5, 0x180 ;  /* 0x0146000000007b1d */ /* 0x000fec0000002000 */
.L_x_5357:
        /* <DEDUP_REMOVED lines=11> */
[----:B------:R-:W-:Y:S01]  /*116a0*/  ULDC UR37, c[0x0][0xc] ;  /* 0x0000030000257ab9 */ /* 0x000fe20000000800 */
[----:B------:R-:W-:Y:S01]  /*116b0*/  ULDC.64 UR38, c[0x0][0x198] ;  /* 0x0000660000267ab9 */ /* 0x000fe20000000a00 */
        /* <DEDUP_REMOVED lines=26> */
.L_x_5489:
        /* <DEDUP_REMOVED lines=56> */
.L_x_5366:
        /* <DEDUP_REMOVED lines=12> */
.L_x_5367:
[----:B------:R-:W-:Y:S05]  /*11ca0*/  @!P0 BRA `(.L_x_5368) ;  /* 0x00000000000c8947 */ /* 0x000fea0003800000 */
[----:B------:R-:W2:Y:S04]  /*11cb0*/  LDG.E R6, desc[UR44][R4.64] ;  /* 0x0000002c04067981 */ /* 0x000ea8000c1e1900 */
[----:B------:R-:W2:Y:S02]  /*11cc0*/  LDG.E R4, desc[UR44][R4.64+0x4] ;  /* 0x0000042c04047981 */ /* 0x000ea4000c1e1900 */
[----:B--2---:R-:W-:-:S07]  /*11cd0*/  IMAD.IADD R6, R4, 0x1, -R6 ;  /* 0x0000000104067824 */ /* 0x004fce00078e0a06 */
.L_x_5368:
        /* <DEDUP_REMOVED lines=9> */
[----:B----4-:R-:W-:Y:S01]  /*11d70*/  @P0 SHF.R.U32.HI R0, RZ, R3, R2 ;  /* 0x00000003ff000219 */ /* 0x010fe20000011602 */
[C---:B------:R-:W-:Y:S01]  /*11d80*/  VIADD R3, R6.reuse, 0x3f ;  /* 0x0000003f06037836 */ /* 0x040fe20000000000 */
[----:B------:R-:W-:-:S05]  /*11d90*/  IADD3 R2, R6, 0x40, -R9 ;  /* 0x0000004006027810 */ /* 0x000fca0007ffe809 */
[----:B------:R-:W-:Y:S01]  /*11da0*/  IMAD.IADD R0, R2, 0x1, R0 ;  /* 0x0000000102007824 */ /* 0x000fe200078e0200 */
[----:B------:R-:W-:-:S04]  /*11db0*/  SHF.R.S32.HI R2, RZ, 0x1f, R3 ;  /* 0x0000001fff027819 */ /* 0x000fc80000011403 */
[----:B------:R-:W-:Y:S02]  /*11dc0*/  LEA.HI R3, R2, R3, RZ, 0x6 ;  /* 0x0000000302037211 */ /* 0x000fe400078f30ff */
[----:B------:R-:W-:Y:S02]  /*11dd0*/  SHF.R.S32.HI R2, RZ, 0x1f, R0 ;  /* 0x0000001fff027819 */ /* 0x000fe40000011400 */
[----:B------:R-:W-:Y:S02]  /*11de0*/  SHF.R.S32.HI R3, RZ, 0x6, R3 ;  /* 0x00000006ff037819 */ /* 0x000fe40000011403 */
[----:B------:R-:W-:-:S04]  /*11df0*/  LEA.HI R2, R2, R0, RZ, 0x6 ;  /* 0x0000000002027211 */ /* 0x000fc800078f30ff */
        /* <DEDUP_REMOVED lines=22> */
.L_x_5370:
        /* <DEDUP_REMOVED lines=21> */
.L_x_5373:
[----:B------:R-:W-:Y:S05]  /*120b0*/  BSYNC B6 ;  /* 0x0000000000067941 */ /* 0x000fea0003800000 */
.L_x_5372:
        /* <DEDUP_REMOVED lines=21> */
.L_x_5376:
        /* <DEDUP_REMOVED lines=16> */
.L_x_5375:
[----:B------:R-:W-:Y:S05]  /*12310*/  BSYNC B6 ;  /* 0x0000000000067941 */ /* 0x000fea0003800000 */
.L_x_5374:
        /* <DEDUP_REMOVED lines=25> */
.L_x_5506:
[----:B--2---:R-:W2:Y:S01]  /*124b0*/  LDL.LU R5, [R1+0x8] ;  /* 0x0000080001057983 */ /* 0x004ea20000300800 */
[----:B------:R-:W-:Y:S02]  /*124c0*/  PLOP3.LUT P1, PT, PT, PT, PT, 0x8, 0x0 ;  /* 0x000000000000781c */ /* 0x000fe40003f2e170 */
[----:B---3--:R-:W-:Y:S01]  /*124d0*/  ISETP.NE.AND P0, PT, R14, RZ, PT ;  /* 0x000000ff0e00720c */ /* 0x008fe20003f05270 */
[----:B------:R3:W-:Y:S04]  /*124e0*/  STL [R1], R0 ;  /* 0x0000000001007387 */ /* 0x0007e80000100800 */
[----:B------:R3:W-:Y:S01]  /*124f0*/  STL [R1+0x2c], R4 ;  /* 0x00002c0401007387 */ /* 0x0007e20000100800 */
[----:B--2---:R-:W-:-:S05]  /*12500*/  LOP3.LUT R5, R5, 0xfffffffe, RZ, 0xc0, !PT ;  /* 0xfffffffe05057812 */ /* 0x004fca00078ec0ff */
[----:B------:R-:W-:-:S05]  /*12510*/  @P1 LOP3.LUT R5, R5, 0x1, RZ, 0xfc, !PT ;  /* 0x0000000105051812 */ /* 0x000fca00078efcff */
[----:B------:R3:W-:Y:S01]  /*12520*/  STL [R1+0x8], R5 ;  /* 0x0000080501007387 */ /* 0x0007e20000100800 */
[----:B------:R-:W-:Y:S05]  /*12530*/  @P0 BRA `(.L_x_5378) ;  /* 0x0000000400240947 */ /* 0x000fea0003800000 */
[----:B------:R-:W-:-:S03]  /*12540*/  UMOV UR4, 0xffffffff ;  /* 0xffffffff00047882 */ /* 0x000fc60000000000 */
[----:B------:R-:W-:Y:S05]  /*12550*/  BRA.DIV UR4, `(.L_x_5379) ;  /* 0x0000006a04ec7947 */ /* 0x000fea000b800000 */
[----:B------:R-:W-:-:S13]  /*12560*/  ELECT P6, URZ, PT ;  /* 0x00000000003f782f */ /* 0x000fda00038c0000 */
.L_x_5509:
[----:B------:R-:W-:Y:S05]  /*12570*/  @!P6 BRA `(.L_x_5378) ;  /* 0x000000040014e947 */ /* 0x000fea0003800000 */
[----:B------:R-:W-:-:S04]  /*12580*/  ISETP.NE.U32.AND P0, PT, R2, RZ, PT ;  /* 0x000000ff0200720c */ /* 0x000fc80003f05070 */
[----:B------:R-:W-:-:S13]  /*12590*/  ISETP.NE.AND.EX P0, PT, R3, RZ, PT, P0 ;  /* 0x000000ff0300720c */ /* 0x000fda0003f05300 */
[----:B------:R-:W-:Y:S05]  /*125a0*/  @!P0 BRA `(.L_x_5380) ;  /* 0x0000000000548947 */ /* 0x000fea0003800000 */
[----:B------:R-:W2:Y:S01]  /*125b0*/  LDC R6, c[0x0][0x43c] ;  /* 0x00010f00ff067b82 */ /* 0x000ea20000000800 */
[----:B01----:R-:W-:Y:S01]  /*125c0*/  IMAD.MOV.U32 R9, RZ, RZ, R4 ;  /* 0x000000ffff097224 */ /* 0x003fe200078e0004 */
[----:B------:R-:W-:-:S03]  /*125d0*/  ULDC.64 UR4, c[0x0][0x428] ;  /* 0x00010a0000047ab9 */ /* 0x000fc60000000a00 */
[----:B---3--:R-:W-:Y:S01]  /*125e0*/  IMAD.MOV.U32 R0, RZ, RZ, R9 ;  /* 0x000000ffff007224 */ /* 0x008fe200078e0009 */
[----:B--2---:R-:W-:-:S13]  /*125f0*/  ISETP.NE.AND P0, PT, R6, 0x1, PT ;  /* 0x000000010600780c */ /* 0x004fda0003f05270 */
        /* <DEDUP_REMOVED lines=14> */
[----:B------:R-:W3:Y:S04]  /*126e0*/  LDG.E R0, desc[UR44][R2.64] ;  /* 0x0000002c02007981 */ /* 0x000ee8000c1e1900 */
[----:B---3--:R2:W-:Y:S02]  /*126f0*/  STL [R1], R0 ;  /* 0x0000000001007387 */ /* 0x0085e40000100800 */
.L_x_5380:
[----:B------:R-:W4:Y:S04]  /*12700*/  LDL R7, [R1+0x4] ;  /* 0x0000040001077983 */ /* 0x000f280000100800 */
[----:B--23--:R-:W4:Y:S04]  /*12710*/  LDL R0, [R1+0xc] ;  /* 0x00000c0001007983 */ /* 0x00cf280000100800 */
[----:B------:R-:W2:Y:S01]  /*12720*/  LDL R2, [R1+0x18] ;  /* 0x0000180001027983 */ /* 0x000ea20000100800 */
[----:B----4-:R-:W-:Y:S01]  /*12730*/  IMAD R0, R0, 0x8, R7 ;  /* 0x0000000800007824 */ /* 0x010fe200078e0207 */
[----:B--2---:R-:W-:-:S04]  /*12740*/  SHF.L.U32 R2, R2, 0x1f, RZ ;  /* 0x0000001f02027819 */ /* 0x004fc800000006ff */
[----:B------:R-:W2:Y:S02]  /*12750*/  SYNCS.PHASECHK.TRANS64.TRYWAIT P0, [R0+URZ+0x38840], R2 ;  /* 0x03884002000075a7 */ /* 0x000ea4000800017f */
[----:B--2---:R-:W-:Y:S05]  /*12760*/  @!P0 BRA `(.L_x_5381) ;  /* 0x0000006800888947 */ /* 0x004fea0003800000 */
.L_x_5510:
        /* <DEDUP_REMOVED lines=11> */
.L_x_5382:
[----:B------:R-:W3:Y:S04]  /*12820*/  LDL R6, [R1+0x4] ;  /* 0x0000040001067983 */ /* 0x000ee80000100800 */
[----:B------:R-:W3:Y:S04]  /*12830*/  LDL R5, [R1+0xc] ;  /* 0x00000c0001057983 */ /* 0x000ee80000100800 */
[----:B------:R-:W4:Y:S04]  /*12840*/  LDL R7, [R1+0x2c] ;  /* 0x00002c0001077983 */ /* 0x000f280000100800 */
[----:B------:R-:W5:Y:S04]  /*12850*/  LDL R4, [R1+0x20] ;  /* 0x0000200001047983 */ /* 0x000f680000100800 */
[----:B------:R-:W5:Y:S04]  /*12860*/  LDL R3, [R1] ;  /* 0x0000000001037983 */ /* 0x000f680000100800 */
[----:B--2---:R-:W2:Y:S01]  /*12870*/  LDL.LU R2, [R1+0x8] ;  /* 0x0000080001027983 */ /* 0x004ea20000300800 */
        /* <DEDUP_REMOVED lines=8> */
[----:B---3--:R-:W-:Y:S01]  /*12900*/  IMAD R0, R5, 0x2000, R6 ;  /* 0x0000200005007824 */ /* 0x008fe200078e0206 */
[----:B----4-:R-:W-:-:S04]  /*12910*/  R2UR UR11, R7 ;  /* 0x00000000070b72ca */ /* 0x010fc800000e0000 */
[----:B------:R-:W-:Y:S02]  /*12920*/  R2UR UR8, R0 ;  /* 0x00000000000872ca */ /* 0x000fe400000e0000 */
[----:B-----5:R-:W-:Y:S02]  /*12930*/  R2UR UR4, R4 ;  /* 0x00000000040472ca */ /* 0x020fe400000e0000 */
[----:B------:R-:W-:Y:S02]  /*12940*/  R2UR UR13, R3 ;  /* 0x00000000030d72ca */ /* 0x000fe400000e0000 */
[----:B--2---:R-:W-:-:S07]  /*12950*/  LOP3.LUT R2, R2, 0xfffffffe, RZ, 0xc0, !PT ;  /* 0xfffffffe02027812 */ /* 0x004fce00078ec0ff */
[----:B------:R-:W-:Y:S02]  /*12960*/  UIADD3 UR8, UR8, 0x22400, URZ ;  /* 0x0002240008087890 */ /* 0x000fe4000fffe03f */
[----:B------:R-:W-:Y:S01]  /*12970*/  ULEA UR11, UR11, UR4, 0x6 ;  /* 0x000000040b0b7291 */ /* 0x000fe2000f8e303f */
[----:B------:R-:W-:Y:S02]  /*12980*/  @P0 LOP3.LUT R2, R2, 0x1, RZ, 0xfc, !PT ;  /* 0x0000000102020812 */ /* 0x000fe400078efcff */
[----:B------:R-:W-:-:S03]  /*12990*/  UMOV UR4, 0x0 ;  /* 0x0000000000047882 */ /* 0x000fc60000000000 */
[----:B------:R2:W-:Y:S03]  /*129a0*/  STL [R1+0x8], R2 ;  /* 0x0000080201007387 */ /* 0x0005e60000100800 */
[----:B------:R2:W-:Y:S01]  /*129b0*/  UTMALDG.4D [UR8], [UR6], desc[UR4] ;  /* 0x00000408060075b4 */ /* 0x0005e20008019000 */
[----:B------:R-:W-:Y:S02]  /*129c0*/  NOP ;  /* 0x0000000000007918 */ /* 0x000fe40000000000 */
.L_x_5378:
[----:B---3--:R-:W3:Y:S04]  /*129d0*/  LDL R0, [R1+0x4] ;  /* 0x0000040001007983 */ /* 0x008ee80000100800 */
        /* <DEDUP_REMOVED lines=16> */
[----:B---3--:R-:W-:-:S05]  /*12ae0*/  SHF.R.S32.HI R0, RZ, 0x1f, R18 ;  /* 0x0000001fff007819 */ /* 0x008fca0000011412 */
        /* <DEDUP_REMOVED lines=19> */
.L_x_5384:
[----:B------:R-:W-:Y:S05]  /*12c20*/  BSYNC B6 ;  /* 0x0000000000067941 */ /* 0x000fea0003800000 */
.L_x_5383:
[----:B------:R-:W3:Y:S01]  /*12c30*/  LDL R4, [R1+0x40] ;  /* 0x0000400001047983 */ /* 0x000ee20000100800 */
[----:B------:R-:W4:Y:S01]  /*12c40*/  LDC R7, c[0x0][0x448] ;  /* 0x00011200ff077b82 */ /* 0x000f220000000800 */
[----:B------:R-:W-:Y:S01]  /*12c50*/  ULDC.64 UR4, c[0x0][0x298] ;  /* 0x0000a60000047ab9 */ /* 0x000fe20000000a00 */
[----:B------:R-:W-:Y:S01]  /*12c60*/  ULDC.64 UR6, c[0x0][0x280] ;  /* 0x0000a00000067ab9 */ /* 0x000fe20000000a00 */
[----:B------:R-:W3:Y:S04]  /*12c70*/  LDL R10, [R1+0x28] ;  /* 0x00002800010a7983 */ /* 0x000ee80000100800 */
[----:B01----:R-:W3:Y:S01]  /*12c80*/  LDL R9, [R1+0x4c] ;  /* 0x00004c0001097983 */ /* 0x003ee20000100800 */
[----:B--2---:R-:W0:Y:S01]  /*12c90*/  S2R R2, SR_TID.X ;  /* 0x0000000000027919 */ /* 0x004e220000002100 */
[----:B------:R-:W1:Y:S02]  /*12ca0*/  S2R R0, SR_TID.X ;  /* 0x0000000000007919 */ /* 0x000e640000002100 */
[----:B------:R-:W2:Y:S04]  /*12cb0*/  LDL R8, [R1+0x50] ;  /* 0x0000500001087983 */ /* 0x000ea80000100800 */
[----:B------:R-:W2:Y:S01]  /*12cc0*/  LDL R6, [R1+0x38] ;  /* 0x0000380001067983 */ /* 0x000ea20000100800 */
[----:B----4-:R-:W-:-:S13]  /*12cd0*/  ISETP.NE.AND P0, PT, R7, 0x1, PT ;  /* 0x000000010700780c */ /* 0x010fda0003f05270 */
[----:B------:R-:W4:Y:S01]  /*12ce0*/  @P0 LDC R3, c[0x0][0x450] ;  /* 0x00011400ff030b82 */ /* 0x000f220000000800 */
[----:B0-----:R-:W-:-:S04]  /*12cf0*/  LOP3.LUT R2, R2, 0x7f, RZ, 0xc0, !PT ;  /* 0x0000007f02027812 */ /* 0x001fc800078ec0ff */
[----:B------:R-:W-:Y:S01]  /*12d00*/  SHF.R.U32.HI R2, RZ, 0x3, R2 ;  /* 0x00000003ff027819 */ /* 0x000fe20000011602 */
[----:B-1----:R-:W-:-:S05]  /*12d10*/  IMAD.SHL.U32 R0, R0, 0x10, RZ ;  /* 0x0000001000007824 */ /* 0x002fca00078e00ff */
[----:B------:R-:W-:Y:S02]  /*12d20*/  LOP3.LUT R0, R2, 0x70, R0, 0xf8, !PT ;  /* 0x0000007002007812 */ /* 0x000fe400078ef800 */
[----:B------:R-:W0:Y:S03]  /*12d30*/  @P0 LDC R2, c[0x0][0x44c] ;  /* 0x00011300ff020b82 */ /* 0x000e260000000800 */
[----:B------:R-:W-:-:S04]  /*12d40*/  IMAD R5, R17, 0x40, R0 ;  /* 0x0000004011057824 */ /* 0x000fc800078e0200 */
[----:B------:R-:W-:Y:S01]  /*12d50*/  IMAD.MOV.U32 R0, RZ, RZ, R5 ;  /* 0x000000ffff007224 */ /* 0x000fe200078e0005 */
[----:B------:R1:W-:Y:S01]  /*12d60*/  STL [R1+0x24], R5 ;  /* 0x0000240501007387 */ /* 0x0003e20000100800 */
[----:B0-----:R-:W-:-:S05]  /*12d70*/  @P0 IMAD.HI.U32 R2, R5, R2, RZ ;  /* 0x0000000205020227 */ /* 0x001fca00078e00ff */
[----:B----4-:R-:W-:Y:S01]  /*12d80*/  @P0 SHF.R.U32.HI R0, RZ, R3, R2 ;  /* 0x00000003ff000219 */ /* 0x010fe20000011602 */
[----:B---3--:R-:W-:-:S04]  /*12d90*/  IMAD R2, R4, UR4, RZ ;  /* 0x0000000404027c24 */ /* 0x008fc8000f8e02ff */
        /* <DEDUP_REMOVED lines=10> */
[----:B--2---:R-:W-:Y:S02]  /*12e40*/  IMAD R4, R8, UR4, RZ ;  /* 0x0000000408047c24 */ /* 0x004fe4000f8e02ff */
[----:B------:R-:W2:Y:S01]  /*12e50*/  S2R R8, SR_TID.X ;  /* 0x0000000000087919 */ /* 0x000ea20000002100 */
        /* <DEDUP_REMOVED lines=13> */
[----:B--2---:R-:W-:Y:S02]  /*12f30*/  IMAD.SHL.U32 R10, R8, 0x8, RZ ;  /* 0x00000008080a7824 */ /* 0x004fe400078e00ff */
[----:B------:R-:W-:Y:S02]  /*12f40*/  IMAD R6, R6, UR4, RZ ;  /* 0x0000000406067c24 */ /* 0x000fe4000f8e02ff */
[----:B-1----:R-:W-:Y:S01]  /*12f50*/  IMAD.WIDE.U32 R4, R0, UR4, R2 ;  /* 0x0000000400047c25 */ /* 0x002fe2000f8e0002 */
        /* <DEDUP_REMOVED lines=47> */
.L_x_5519:
        /* <DEDUP_REMOVED lines=12> */
.L_x_5386:
        /* <DEDUP_REMOVED lines=38> */
.L_x_5388:
[----:B------:R-:W-:Y:S05]  /*13570*/  BSYNC B6 ;  /* 0x0000000000067941 */ /* 0x000fea0003800000 */
.L_x_5387:
        /* <DEDUP_REMOVED lines=188> */
.L_x_5529:
        /* <DEDUP_REMOVED lines=31> */
.L_x_5391:
[----:B------:R-:W-:Y:S05]  /*14330*/  BSYNC B0 ;  /* 0x0000000000007941 */ /* 0x000fea0003800000 */
.L_x_5390:
[----:B--2---:R2:W5:Y:S01]  /*14340*/  LDL R0, [R1+0x4] ;  /* 0x0000040001007983 */ /* 0x0045620000100800 */
[----:B------:R-:W-:Y:S01]  /*14350*/  PLOP3.LUT P0, PT, PT, PT, PT, 0x80, 0x0 ;  /* 0x000000000000781c */ /* 0x000fe20003f0f070 */
[----:B------:R-:W-:-:S12]  /*14360*/  NOP ;  /* 0x0000000000007918 */ /* 0x000fd80000000000 */
.L_x_5392:
        /* <DEDUP_REMOVED lines=19> */
.L_x_5530:
[----:B------:R-:W-:Y:S05]  /*144a0*/  BSYNC B0 ;  /* 0x0000000000007941 */ /* 0x000fea0003800000 */
.L_x_5393:
        /* <DEDUP_REMOVED lines=16> */
.L_x_5531:
[----:B------:R-:W-:Y:S05]  /*145b0*/  BSYNC B1 ;  /* 0x0000000000017941 */ /* 0x000fea0003800000 */
.L_x_5397:
        /* <DEDUP_REMOVED lines=9> */
.L_x_5400:
[----:B------:R-:W-:Y:S05]  /*14650*/  BSYNC B1 ;  /* 0x0000000000017941 */ /* 0x000fea0003800000 */
.L_x_5399:
[----:B------:R-:W3:Y:S04]  /*14660*/  LDL R5, [R1+0x20] ;  /* 0x0000200001057983 */ /* 0x000ee80000100800 */
[----:B------:R-:W3:Y:S04]  /*14670*/  LDL.LU R3, [R1+0x2c] ;  /* 0x00002c0001037983 */ /* 0x000ee80000300800 */
[----:B------:R-:W4:Y:S04]  /*14680*/  LDL R4, [R1+0x4] ;  /* 0x0000040001047983 */ /* 0x000f280000100800 */
[----:B0-----:R-:W4:Y:S01]  /*14690*/  LDL R2, [R1+0xc] ;  /* 0x00000c0001027983 */ /* 0x001f220000100800 */
[----:B------:R-:W-:Y:S01]  /*146a0*/  UIADD3 UR4, UP0, UR38, 0x470, URZ ;  /* 0x0000047026047890 */ /* 0x000fe2000ff1e03f */
[----:B------:R-:W-:Y:S01]  /*146b0*/  PLOP3.LUT P0, PT, PT, PT, PT, 0x80, 0x0 ;  /* 0x000000000000781c */ /* 0x000fe20003f0f070 */
[----:B------:R-:W-:Y:S01]  /*146c0*/  VIADD R0, R0, 0x38850 ;  /* 0x0003885000007836 */ /* 0x000fe20000000000 */
[----:B------:R-:W-:Y:S01]  /*146d0*/  UMOV UR6, 0x0 ;  /* 0x0000000000067882 */ /* 0x000fe20000000000 */
[----:B------:R-:W-:Y:S01]  /*146e0*/  UIADD3.X UR5, URZ, UR39, URZ, UP0, !UPT ;  /* 0x000000273f057290 */ /* 0x000fe200087fe43f */
[----:B------:R-:W-:Y:S01]  /*146f0*/  UMOV UR7, 0x14f00000 ;  /* 0x14f0000000077882 */ /* 0x000fe20000000000 */
[----:B------:R-:W-:Y:S01]  /*14700*/  UMOV UR10, URZ ;  /* 0x0000003f000a7c82 */ /* 0x000fe20008000000 */
[----:B---3--:R-:W-:-:S02]  /*14710*/  IMAD R3, R3, 0x40, R5 ;  /* 0x0000004003037824 */ /* 0x008fc400078e0205 */
[----:B----4-:R-:W-:-:S04]  /*14720*/  IMAD R2, R2, 0x10000, R4 ;  /* 0x0001000002027824 */ /* 0x010fc800078e0204 */
[----:B------:R-:W-:-:S07]  /*14730*/  VIADD R4, R2, 0x400 ;  /* 0x0000040002047836 */ /* 0x000fce0000000000 */
.L_x_5401:
        /* <DEDUP_REMOVED lines=16> */
.L_x_5402:
        /* <DEDUP_REMOVED lines=16> */
.L_x_5403:
        /* <DEDUP_REMOVED lines=16> */
.L_x_5404:
        /* <DEDUP_REMOVED lines=16> */
.L_x_5405:
        /* <DEDUP_REMOVED lines=16> */
.L_x_5406:
        /* <DEDUP_REMOVED lines=16> */
.L_x_5407:
        /* <DEDUP_REMOVED lines=16> */
.L_x_5408:
        /* <DEDUP_REMOVED lines=11> */
.L_x_5396:
[----:B------:R-:W-:Y:S05]  /*14ef0*/  BSYNC B0 ;  /* 0x0000000000007941 */ /* 0x000fea0003800000 */
.L_x_5395:
[----:B-1----:R-:W3:Y:S01]  /*14f00*/  LDL R4, [R1+0x30] ;  /* 0x0000300001047983 */ /* 0x002ee20000100800 */
[----:B------:R-:W-:Y:S01]  /*14f10*/  BSSY B0, `(.L_x_5409) ;  /* 0x00002ca000007945 */ /* 0x000fe20003800000 */
[----:B---3--:R-:W-:-:S13]  /*14f20*/  ISETP.GE.AND P0, PT, R4, 0x2, PT ;  /* 0x000000020400780c */ /* 0x008fda0003f06270 */
[----:B------:R-:W-:Y:S05]  /*14f30*/  @!P0 BRA `(.L_x_5410) ;  /* 0x0000002c001c8947 */ /* 0x000fea0003800000 */
[C---:B------:R-:W-:Y:S01]  /*14f40*/  LOP3.LUT R0, R4.reuse, 0x1, RZ, 0xc0, !PT ;  /* 0x0000000104007812 */ /* 0x040fe200078ec0ff */
[----:B------:R-:W-:Y:S01]  /*14f50*/  VIADD R4, R4, 0xfffffffe ;  /* 0xfffffffe04047836 */ /* 0x000fe20000000000 */
[----:B------:R-:W-:Y:S02]  /*14f60*/  BSSY B2, `(.L_x_5411) ;  /* 0x00000f0000027945 */ /* 0x000fe40003800000 */
[----:B------:R-:W-:Y:S01]  /*14f70*/  ISETP.NE.U32.AND P0, PT, R0, 0x1, PT ;  /* 0x000000010000780c */ /* 0x000fe20003f05070 */
[----:B------:R-:W-:-:S12]  /*14f80*/  IMAD.MOV.U32 R0, RZ, RZ, R4 ;  /* 0x000000ffff007224 */ /* 0x000fd800078e0004 */
[----:B------:R-:W-:Y:S05]  /*14f90*/  @!P0 BRA `(.L_x_5412) ;  /* 0x0000000c00b08947 */ /* 0x000fea0003800000 */
        /* <DEDUP_REMOVED lines=38> */
.L_x_5415:
        /* <DEDUP_REMOVED lines=9> */
.L_x_5532:
[----:B------:R-:W-:Y:S05]  /*15290*/  BSYNC B3 ;  /* 0x0000000000037941 */ /* 0x000fea0003800000 */
.L_x_5416:
        /* <DEDUP_REMOVED lines=9> */
.L_x_5419:
[----:B------:R-:W-:Y:S05]  /*15330*/  BSYNC B3 ;  /* 0x0000000000037941 */ /* 0x000fea0003800000 */
.L_x_5418:
[----:B------:R-:W3:Y:S04]  /*15340*/  LDL R7, [R1+0x4] ;  /* 0x0000040001077983 */ /* 0x000ee80000100800 */
[----:B------:R-:W3:Y:S04]  /*15350*/  LDL R5, [R1+0xc] ;  /* 0x00000c0001057983 */ /* 0x000ee80000100800 */
[----:B------:R-:W4:Y:S01]  /*15360*/  LDL R6, [R1+0x20] ;  /* 0x0000200001067983 */ /* 0x000f220000100800 */
[----:B0-----:R-:W-:Y:S01]  /*15370*/  IMAD.MOV.U32 R8, RZ, RZ, RZ ;  /* 0x000000ffff087224 */ /* 0x001fe200078e00ff */
        /* <DEDUP_REMOVED lines=10> */
.L_x_5420:
        /* <DEDUP_REMOVED lines=14> */
.L_x_5533:
[----:B------:R-:W-:Y:S05]  /*15500*/  BSYNC B3 ;  /* 0x0000000000037941 */ /* 0x000fea0003800000 */
.L_x_5421:
        /* <DEDUP_REMOVED lines=11> */
.L_x_5424:
[----:B------:R-:W-:Y:S05]  /*155c0*/  BSYNC B3 ;  /* 0x0000000000037941 */ /* 0x000fea0003800000 */
.L_x_5423:
        /* <DEDUP_REMOVED lines=11> */
.L_x_5425:
        /* <DEDUP_REMOVED lines=16> */
.L_x_5426:
        /* <DEDUP_REMOVED lines=16> */
.L_x_5427:
        /* <DEDUP_REMOVED lines=16> */
.L_x_5428:
        /* <DEDUP_REMOVED lines=16> */
.L_x_5429:
        /* <DEDUP_REMOVED lines=16> */
.L_x_5430:
        /* <DEDUP_REMOVED lines=16> */
.L_x_5431:
        /* <DEDUP_REMOVED lines=16> */
.L_x_5432:
        /* <DEDUP_REMOVED lines=11> */
.L_x_5414:
[----:B------:R-:W-:Y:S05]  /*15e30*/  BSYNC B1 ;  /* 0x0000000000017941 */ /* 0x000fea0003800000 */
.L_x_5413:
[----:B------:R-:W3:Y:S02]  /*15e40*/  LDL.LU R5, [R1+0x30] ;  /* 0x0000300001057983 */ /* 0x000ee40000300800 */
[----:B---3--:R-:W-:-:S07]  /*15e50*/  VIADD R0, R5, 0xfffffffd ;  /* 0xfffffffd05007836 */ /* 0x008fce0000000000 */
.L_x_5412:
[----:B------:R-:W-:Y:S05]  /*15e60*/  BSYNC B2 ;  /* 0x0000000000027941 */ /* 0x000fea0003800000 */
.L_x_5411:
[----:B------:R-:W-:-:S13]  /*15e70*/  ISETP.NE.AND P0, PT, R4, RZ, PT ;  /* 0x000000ff0400720c */ /* 0x000fda0003f05270 */
[----:B------:R-:W-:Y:S05]  /*15e80*/  @!P0 BRA `(.L_x_5410) ;  /* 0x0000001c00488947 */ /* 0x000fea0003800000 */
.L_x_5473:
        /* <DEDUP_REMOVED lines=13> */
[----:B0-----:R-:W-:Y:S01]  /*15f60*/  IMAD.MOV.U32 R8, RZ, RZ, R0 ;  /* 0x000000ffff087224 */ /* 0x001fe200078e0000 */
        /* <DEDUP_REMOVED lines=23> */
.L_x_5435:
        /* <DEDUP_REMOVED lines=9> */
.L_x_5534:
[----:B------:R-:W-:Y:S05]  /*16170*/  BSYNC B2 ;  /* 0x0000000000027941 */ /* 0x000fea0003800000 */
.L_x_5436:
        /* <DEDUP_REMOVED lines=9> */
.L_x_5439:
[----:B------:R-:W-:Y:S05]  /*16210*/  BSYNC B2 ;  /* 0x0000000000027941 */ /* 0x000fea0003800000 */
.L_x_5438:
        /* <DEDUP_REMOVED lines=13> */
.L_x_5440:
        /* <DEDUP_REMOVED lines=14> */
.L_x_5535:
[----:B------:R-:W-:Y:S05]  /*163d0*/  BSYNC B2 ;  /* 0x0000000000027941 */ /* 0x000fea0003800000 */
.L_x_5441:
        /* <DEDUP_REMOVED lines=11> */
.L_x_5444:
[----:B------:R-:W-:Y:S05]  /*16490*/  BSYNC B2 ;  /* 0x0000000000027941 */ /* 0x000fea0003800000 */
.L_x_5443:
        /* <DEDUP_REMOVED lines=10> */
.L_x_5445:
        /* <DEDUP_REMOVED lines=16> */
.L_x_5446:
        /* <DEDUP_REMOVED lines=16> */
.L_x_5447:
        /* <DEDUP_REMOVED lines=16> */
.L_x_5448:
        /* <DEDUP_REMOVED lines=16> */
.L_x_5449:
        /* <DEDUP_REMOVED lines=16> */
.L_x_5450:
        /* <DEDUP_REMOVED lines=16> */
.L_x_5451:
        /* <DEDUP_REMOVED lines=16> */
.L_x_5452:
        /* <DEDUP_REMOVED lines=11> */
.L_x_5434:
[----:B------:R-:W-:Y:S05]  /*16cf0*/  BSYNC B1 ;  /* 0x0000000000017941 */ /* 0x000fea0003800000 */
.L_x_5433:
[----:B------:R-:W3:Y:S01]  /*16d00*/  LDL R2, [R1+0x8] ;  /* 0x0000080001027983 */ /* 0x000ee20000100800 */
[----:B------:R-:W-:Y:S01]  /*16d10*/  VIADD R7, R7, 0x1 ;  /* 0x0000000107077836 */ /* 0x000fe20000000000 */
[----:B------:R-:W-:Y:S04]  /*16d20*/  BSSY B1, `(.L_x_5453) ;  /* 0x00000e5000017945 */ /* 0x000fe80003800000 */
[----:B------:R-:W-:-:S04]  /*16d30*/  ISETP.NE.AND P0, PT, R7, 0x2, PT ;  /* 0x000000020700780c */ /* 0x000fc80003f05270 */
[----:B0-----:R-:W-:Y:S02]  /*16d40*/  SEL R9, R7, RZ, P0 ;  /* 0x000000ff07097207 */ /* 0x001fe40000000000 */
        /* <DEDUP_REMOVED lines=31> */
.L_x_5455:
        /* <DEDUP_REMOVED lines=9> */
.L_x_5536:
[----:B------:R-:W-:Y:S05]  /*16fd0*/  BSYNC B2 ;  /* 0x0000000000027941 */ /* 0x000fea0003800000 */
.L_x_5456:
        /* <DEDUP_REMOVED lines=9> */
.L_x_5459:
[----:B------:R-:W-:Y:S05]  /*17070*/  BSYNC B2 ;  /* 0x0000000000027941 */ /* 0x000fea0003800000 */
.L_x_5458:
        /* <DEDUP_REMOVED lines=14> */
.L_x_5460:
        /* <DEDUP_REMOVED lines=14> */
.L_x_5537:
[----:B------:R-:W-:Y:S05]  /*17240*/  BSYNC B2 ;  /* 0x0000000000027941 */ /* 0x000fea0003800000 */
.L_x_5461:
        /* <DEDUP_REMOVED lines=11> */
.L_x_5464:
[----:B------:R-:W-:Y:S05]  /*17300*/  BSYNC B2 ;  /* 0x0000000000027941 */ /* 0x000fea0003800000 */
.L_x_5463:
        /* <DEDUP_REMOVED lines=11> */
.L_x_5465:
        /* <DEDUP_REMOVED lines=16> */
.L_x_5466:
        /* <DEDUP_REMOVED lines=16> */
.L_x_5467:
        /* <DEDUP_REMOVED lines=16> */
.L_x_5468:
        /* <DEDUP_REMOVED lines=16> */
.L_x_5469:
        /* <DEDUP_REMOVED lines=16> */
.L_x_5470:
        /* <DEDUP_REMOVED lines=16> */
.L_x_5471:
        /* <DEDUP_REMOVED lines=16> */
.L_x_5472:
        /* <DEDUP_REMOVED lines=11> */
.L_x_5454:
[----:B------:R-:W-:Y:S05]  /*17b70*/  BSYNC B1 ;  /* 0x0000000000017941 */ /* 0x000fea0003800000 */
.L_x_5453:
[C---:B------:R-:W-:Y:S01]  /*17b80*/  ISETP.GT.AND P0, PT, R0.reuse, 0x1, PT ;  /* 0x000000010000780c */ /* 0x040fe20003f04270 */
[----:B------:R-:W-:-:S12]  /*17b90*/  VIADD R0, R0, 0xfffffffe ;  /* 0xfffffffe00007836 */ /* 0x000fd80000000000 */
[----:B------:R-:W-:Y:S05]  /*17ba0*/  @P0 BRA `(.L_x_5473) ;  /* 0xffffffe000b80947 */ /* 0x000fea000383ffff */
.L_x_5410:
[----:B------:R-:W-:Y:S05]  /*17bb0*/  BSYNC B0 ;  /* 0x0000000000007941 */ /* 0x000fea0003800000 */
.L_x_5409:
        /* <DEDUP_REMOVED lines=24> */
.L_x_5475:
[----:B------:R-:W-:Y:S05]  /*17d40*/  BSYNC B0 ;  /* 0x0000000000007941 */ /* 0x000fea0003800000 */
.L_x_5474:
[----:B------:R-:W-:-:S05]  /*17d50*/  SEL R0, R0, RZ, P0 ;  /* 0x000000ff00007207 */ /* 0x000fca0000000000 */
[----:B------:R3:W-:Y:S02]  /*17d60*/  STL [R1+0xc], R0 ;  /* 0x00000c0001007387 */ /* 0x0007e40000100800 */
.L_x_5371:
[----:B------:R-:W-:Y:S05]  /*17d70*/  BSYNC B7 ;  /* 0x0000000000077941 */ /* 0x000fea0003800000 */
.L_x_5369:
        /* <DEDUP_REMOVED lines=13> */
.L_x_5476:
        /* <DEDUP_REMOVED lines=36> */
.L_x_5547:
[----:B------:R-:W-:Y:S02]  /*18090*/  ULDC UR4, c[0x0][0xd38] ;  /* 0x00034e0000047ab9 */ /* 0x000fe40000000800 */
[----:B------:R-:W-:-:S04]  /*180a0*/  IMAD.U32 R4, RZ, RZ, UR4 ;  /* 0x00000004ff047e24 */ /* 0x000fc8000f8e00ff */
[----:B---3--:R-:W-:-:S04]  /*180b0*/  IMAD R16, R16, R4, RZ ;  /* 0x0000000410107224 */ /* 0x008fc800078e02ff */
[----:B------:R-:W-:-:S05]  /*180c0*/  IMAD.IADD R5, R5, 0x1, R16 ;  /* 0x0000000105057824 */ /* 0x000fca00078e0210 */
[----:B------:R-:W-:-:S13]  /*180d0*/  ISETP.GT.AND P6, PT, R5, R0, PT ;  /* 0x000000000500720c */ /* 0x000fda0003fc4270 */
[----:B------:R-:W-:Y:S05]  /*180e0*/  @P6 BRA `(.L_x_5479) ;  /* 0x00000000009c6947 */ /* 0x000fea0003800000 */
.L_x_5484:
        /* <DEDUP_REMOVED lines=14> */
.L_x_5482:
[----:B------:R-:W-:Y:S05]  /*181d0*/  BSYNC B0 ;  /* 0x0000000000007941 */ /* 0x000fea0003800000 */
.L_x_5481:
        /* <DEDUP_REMOVED lines=18> */
.L_x_5555:
[----:B------:R-:W-:Y:S02]  /*18300*/  ULDC UR4, c[0x0][0xd38] ;  /* 0x00034e0000047ab9 */ /* 0x000fe40000000800 */
[----:B------:R-:W-:-:S04]  /*18310*/  IMAD.U32 R4, RZ, RZ, UR4 ;  /* 0x00000004ff047e24 */ /* 0x000fc8000f8e00ff */
[----:B---3--:R-:W-:-:S04]  /*18320*/  IMAD R16, R16, R4, RZ ;  /* 0x0000000410107224 */ /* 0x008fc800078e02ff */
[----:B------:R-:W-:-:S05]  /*18330*/  IMAD.IADD R5, R16, 0x1, R5 ;  /* 0x0000000110057824 */ /* 0x000fca00078e0205 */
[----:B------:R-:W-:-:S13]  /*18340*/  ISETP.GT.AND P6, PT, R5, R0, PT ;  /* 0x000000000500720c */ /* 0x000fda0003fc4270 */
[----:B------:R-:W-:Y:S05]  /*18350*/  @!P6 BRA `(.L_x_5484) ;  /* 0xfffffffc0064e947 */ /* 0x000fea000383ffff */
.L_x_5479:
        /* <DEDUP_REMOVED lines=8> */
.L_x_5559:
[----:B------:R-:W-:Y:S01]  /*183e0*/  ISETP.NE.AND P0, PT, R5, RZ, PT ;  /* 0x000000ff0500720c */ /* 0x000fe20003f05270 */
[----:B------:R-:W-:-:S12]  /*183f0*/  IMAD.MOV.U32 R5, RZ, RZ, RZ ;  /* 0x000000ffff057224 */ /* 0x000fd800078e00ff */
[----:B------:R-:W-:Y:S05]  /*18400*/  @!P0 BRA `(.L_x_5486) ;  /* 0x0000000000148947 */ /* 0x000fea0003800000 */
[----:B------:R-:W-:Y:S01]  /*18410*/  UMOV UR4, 0xffffffff ;  /* 0xffffffff00047882 */ /* 0x000fe20000000000 */
[----:B------:R-:W-:Y:S02]  /*18420*/  VIADD R12, R6, 0xffffffff ;  /* 0xffffffff060c7836 */ /* 0x000fe40000000000 */
[----:B------:R-:W-:Y:S05]  /*18430*/  BRA.DIV UR4, `(.L_x_5487) ;  /* 0x0000002a049c7947 */ /* 0x000fea000b800000 */
[----:B-1----:R1:W0:Y:S02]  /*18440*/  SHFL.IDX PT, R3, R3, R12, 0x1f ;  /* 0x00001f0c03037589 */ /* 0x00222400000e0000 */
.L_x_5562:
[----:B0-----:R-:W-:-:S07]  /*18450*/  IMAD.MOV.U32 R5, RZ, RZ, R3 ;  /* 0x000000ffff057224 */ /* 0x001fce00078e0003 */
.L_x_5486:
        /* <DEDUP_REMOVED lines=66> */
.L_x_5480:
[----:B------:R-:W-:Y:S01]  /*18880*/  UMOV UR4, URZ ;  /* 0x0000003f00047c82 */ /* 0x000fe20008000000 */
[----:B------:R-:W-:Y:S01]  /*18890*/  UMOV UR5, URZ ;  /* 0x0000003f00057c82 */ /* 0x000fe20008000000 */
[----:B------:R-:W-:Y:S01]  /*188a0*/  ULDC UR6, c[0x0][0xd3c] ;  /* 0x00034f0000067ab9 */ /* 0x000fe20000000800 */
[----:B------:R-:W-:Y:S02]  /*188b0*/  IMAD.MOV.U32 R16, RZ, RZ, R0 ;  /* 0x000000ffff107224 */ /* 0x000fe400078e0000 */
[----:B------:R-:W-:Y:S02]  /*188c0*/  IMAD.U32 R17, RZ, RZ, UR4 ;  /* 0x00000004ff117e24 */ /* 0x000fe4000f8e00ff */
[----:B------:R-:W-:Y:S02]  /*188d0*/  IMAD.U32 R18, RZ, RZ, UR5 ;  /* 0x00000005ff127e24 */ /* 0x000fe4000f8e00ff */
[----:B------:R-:W-:-:S07]  /*188e0*/  IMAD.U32 R19, RZ, RZ, UR6 ;  /* 0x00000006ff137e24 */ /* 0x000fce000f8e00ff */
.L_x_5488:
        /* <DEDUP_REMOVED lines=12> */
.L_x_5477:
[----:B------:R-:W-:Y:S02]  /*189b0*/  ULDC UR4, c[0x0][0xd3c] ;  /* 0x00034f0000047ab9 */ /* 0x000fe40000000800 */
[----:B----4-:R-:W-:-:S13]  /*189c0*/  ISETP.GE.AND P0, PT, R19, UR4, PT ;  /* 0x0000000413007c0c */ /* 0x010fda000bf06270 */
[----:B------:R-:W-:Y:S05]  /*189d0*/  @!P0 BRA `(.L_x_5489) ;  /* 0xffffff8c00a08947 */ /* 0x000fea000383ffff */
[----:B------:R-:W-:Y:S05]  /*189e0*/  BSYNC B8 ;  /* 0x0000000000087941 */ /* 0x000fea0003800000 */
.L_x_5365:
        /* <DEDUP_REMOVED lines=12> */
.L_x_5563:
[----:B------:R-:W-:Y:S05]  /*18ab0*/  BSYNC B0 ;  /* 0x0000000000007941 */ /* 0x000fea0003800000 */
.L_x_5490:
[----:B------:R-:W-:-:S03]  /*18ac0*/  UMOV UR4, 0xffffffff ;  /* 0xffffffff00047882 */ /* 0x000fc60000000000 */
[----:B------:R-:W-:Y:S05]  /*18ad0*/  BRA.DIV UR4, `(.L_x_5492) ;  /* 0x0000002604307947 */ /* 0x000fea000b800000 */
[----:B------:R-:W1:Y:S02]  /*18ae0*/  S2R R2, SR_TID.X ;  /* 0x0000000000027919 */ /* 0x000e640000002100 */
[----:B-1----:R-:W-:-:S04]  /*18af0*/  SHF.R.U32.HI R2, RZ, 0x5, R2 ;  /* 0x00000005ff027819 */ /* 0x002fc80000011602 */
[----:B------:R-:W-:-:S05]  /*18b00*/  LOP3.LUT R2, R2, 0x3, RZ, 0xc0, !PT ;  /* 0x0000000302027812 */ /* 0x000fca00078ec0ff */
[----:B------:R1:W3:Y:S02]  /*18b10*/  SHFL.IDX PT, R14, R2, RZ, 0x1f ;  /* 0x00001fff020e7589 */ /* 0x0002e400000e0000 */
.L_x_5566:
[----:B---3--:R-:W-:Y:S01]  /*18b20*/  ISETP.NE.AND P0, PT, R14, RZ, PT ;  /* 0x000000ff0e00720c */ /* 0x008fe20003f05270 */
[----:B------:R-:W-:-:S12]  /*18b30*/  BSSY B0, `(.L_x_5493) ;  /* 0x0000027000007945 */ /* 0x000fd80003800000 */
[----:B------:R-:W-:Y:S05]  /*18b40*/  @P0 BRA `(.L_x_5494) ;  /* 0x0000000000940947 */ /* 0x000fea0003800000 */
[----:B------:R-:W-:-:S03]  /*18b50*/  UMOV UR4, 0xffffffff ;  /* 0xffffffff00047882 */ /* 0x000fc60000000000 */
[----:B------:R-:W-:Y:S05]  /*18b60*/  BRA.DIV UR4, `(.L_x_5495) ;  /* 0x0000002604407947 */ /* 0x000fea000b800000 */
[----:B------:R-:W-:-:S13]  /*18b70*/  ELECT P6, URZ, PT ;  /* 0x00000000003f782f */ /* 0x000fda00038c0000 */
.L_x_5569:
[----:B------:R-:W-:Y:S05]  /*18b80*/  @!P6 BRA `(.L_x_5494) ;  /* 0x000000000084e947 */ /* 0x000fea0003800000 */
[----:B------:R-:W-:-:S06]  /*18b90*/  ULOP3.LUT UR4, UR36, 0x2, URZ, 0xfc, !UPT ;  /* 0x0000000224047892 */ /* 0x000fcc000f8efc3f */
[----:B-1----:R-:W-:-:S05]  /*18ba0*/  IMAD.U32 R2, RZ, RZ, UR4 ;  /* 0x00000004ff027e24 */ /* 0x002fca000f8e00ff */
[----:B------:R-:W-:-:S13]  /*18bb0*/  ISETP.NE.AND P2, PT, R2, 0x3, PT ;  /* 0x000000030200780c */ /* 0x000fda0003f45270 */
[----:B------:R-:W-:Y:S05]  /*18bc0*/  @!P2 BRA `(.L_x_5496) ;  /* 0x000000000004a947 */ /* 0x000fea0003800000 */
[----:B------:R-:W-:Y:S01]  /*18bd0*/  BPT.TRAP 0x1 ;  /* 0x000000040000795c */ /* 0x000fe20000300000 */
.L_x_5496:
[----:B0-----:R-:W3:Y:S04]  /*18be0*/  LDL R3, [R1+0xc] ;  /* 0x00000c0001037983 */ /* 0x001ee80000100800 */
[----:B--2---:R-:W2:Y:S01]  /*18bf0*/  LDL.LU R7, [R1+0x18] ;  /* 0x0000180001077983 */ /* 0x004ea20000300800 */
[----:B------:R-:W-:-:S04]  /*18c00*/  VIADD R2, R0, 0x38840 ;  /* 0x0003884000027836 */ /* 0x000fc80000000000 */
[C---:B---3--:R-:W-:Y:S02]  /*18c10*/  IMAD R6, R3.reuse, 0x8, R2 ;  /* 0x0000000803067824 */ /* 0x048fe400078e0202 */
[----:B------:R-:W-:Y:S01]  /*18c20*/  VIADD R3, R3, 0x1 ;  /* 0x0000000103037836 */ /* 0x000fe20000000000 */
[----:B--2---:R-:W-:-:S04]  /*18c30*/  SHF.L.U32 R5, R7, 0x1f, RZ ;  /* 0x0000001f07057819 */ /* 0x004fc800000006ff */
        /* <DEDUP_REMOVED lines=8> */
.L_x_5570:
[----:B------:R-:W1:Y:S02]  /*18cc0*/  SYNCS.PHASECHK.TRANS64.TRYWAIT P0, [R7+URZ], R2 ;  /* 0x00000002070075a7 */ /* 0x000e64000800017f */
[----:B-1----:R-:W-:Y:S05]  /*18cd0*/  @!P0 BRA `(.L_x_5498) ;  /* 0x0000002400188947 */ /* 0x002fea0003800000 */
.L_x_5571:
[----:B------:R-:W-:Y:S05]  /*18ce0*/  @!P2 BRA `(.L_x_5499) ;  /* 0x000000000004a947 */ /* 0x000fea0003800000 */
[----:B------:R-:W-:Y:S01]  /*18cf0*/  BPT.TRAP 0x1 ;  /* 0x000000040000795c */ /* 0x000fe20000300000 */
.L_x_5499:
[----:B------:R-:W2:Y:S01]  /*18d00*/  LDL.LU R4, [R1+0xc] ;  /* 0x00000c0001047983 */ /* 0x000ea20000300800 */
[----:B------:R-:W-:-:S04]  /*18d10*/  VIADD R0, R0, 0x38860 ;  /* 0x0003886000007836 */ /* 0x000fc80000000000 */
[----:B--2---:R-:W-:-:S04]  /*18d20*/  IMAD R4, R4, 0x8, R0 ;  /* 0x0000000804047824 */ /* 0x004fc800078e0200 */
[----:B------:R-:W2:Y:S02]  /*18d30*/  SYNCS.PHASECHK.TRANS64.TRYWAIT P0, [R4+URZ], R5 ;  /* 0x00000005040075a7 */ /* 0x000ea4000800017f */
[----:B--2---:R-:W-:Y:S05]  /*18d40*/  @!P0 BRA `(.L_x_5500) ;  /* 0x0000002400108947 */ /* 0x004fea0003800000 */
.L_x_5572:
[----:B------:R-:W-:-:S07]  /*18d50*/  IMAD R3, R3, 0x8, R0 ;  /* 0x0000000803037824 */ /* 0x000fce00078e0200 */
.L_x_5501:
[----:B---3--:R3:W4:Y:S02]  /*18d60*/  SYNCS.PHASECHK.TRANS64.TRYWAIT P0, [R3+URZ], R2 ;  /* 0x00000002030075a7 */ /* 0x008724000800017f */
[----:B----4-:R-:W-:Y:S05]  /*18d70*/  @!P0 NANOSLEEP.SYNCS 0x989680 ;  /* 0x009896800000895d */ /* 0x010fea0003900000 */
[----:B------:R-:W4:Y:S02]  /*18d80*/  @!P0 SYNCS.PHASECHK.TRANS64 P0, [R3+URZ], R2 ;  /* 0x00000002030085a7 */ /* 0x000f24000800007f */
[----:B----4-:R-:W-:Y:S05]  /*18d90*/  @!P0 BRA `(.L_x_5501) ;  /* 0xfffffffc00f08947 */ /* 0x010fea000383ffff */
.L_x_5494:
[----:B------:R-:W-:Y:S05]  /*18da0*/  BSYNC B0 ;  /* 0x0000000000007941 */ /* 0x000fea0003800000 */
.L_x_5493:
[----:B------:R-:W-:Y:S05]  /*18db0*/  EXIT ;  /* 0x000000000000794d */ /* 0x000fea0003800000 */
.L_x_5313:
[----:B0-----:R0:W1:Y:S02]  /*18dc0*/  SYNCS.PHASECHK.TRANS64.TRYWAIT P1, [R17+URZ+0x38800], R4 ;  /* 0x03880004110075a7 */ /* 0x001064000802017f */
[----:B-1----:R-:W-:Y:S05]  /*18dd0*/  @!P1 NANOSLEEP.SYNCS 0x989680 ;  /* 0x009896800000995d */ /* 0x002fea0003900000 */
[----:B------:R-:W1:Y:S02]  /*18de0*/  @!P1 SYNCS.PHASECHK.TRANS64 P1, [R17+URZ+0x38800], R4 ;  /* 0x03880004110095a7 */ /* 0x000e64000802007f */
[----:B-1----:R-:W-:Y:S05]  /*18df0*/  @!P1 BRA `(.L_x_5313) ;  /* 0xfffffffc00f09947 */ /* 0x002fea000383ffff */
[----:B------:R-:W-:Y:S05]  /*18e00*/  BRA `(.L_x_5502) ;  /* 0xfffffea800f07947 */ /* 0x000fea000383ffff */
.L_x_5317:
[----:B--2---:R2:W3:Y:S02]  /*18e10*/  SYNCS.PHASECHK.TRANS64.TRYWAIT P1, [R5+URZ+0x38830], R8 ;  /* 0x03883008050075a7 */ /* 0x0044e4000802017f */
[----:B---3--:R-:W-:Y:S05]  /*18e20*/  @!P1 NANOSLEEP.SYNCS 0x989680 ;  /* 0x009896800000995d */ /* 0x008fea0003900000 */
[----:B------:R-:W3:Y:S02]  /*18e30*/  @!P1 SYNCS.PHASECHK.TRANS64 P1, [R5+URZ+0x38830], R8 ;  /* 0x03883008050095a7 */ /* 0x000ee4000802007f */
[----:B---3--:R-:W-:Y:S05]  /*18e40*/  @!P1 BRA `(.L_x_5317) ;  /* 0xfffffffc00f09947 */ /* 0x008fea000383ffff */
[----:B------:R-:W-:Y:S05]  /*18e50*/  BRA `(.L_x_5316) ;  /* 0xfffffeac00107947 */ /* 0x000fea000383ffff */
.L_x_5318:
[----:B---3--:R3:W4:Y:S02]  /*18e60*/  SYNCS.PHASECHK.TRANS64.TRYWAIT P1, [R17+URZ+0x38810], R4 ;  /* 0x03881004110075a7 */ /* 0x008724000802017f */
[----:B----4-:R-:W-:Y:S05]  /*18e70*/  @!P1 NANOSLEEP.SYNCS 0x989680 ;  /* 0x009896800000995d */ /* 0x010fea0003900000 */
[----:B------:R-:W4:Y:S02]  /*18e80*/  @!P1 SYNCS.PHASECHK.TRANS64 P1, [R17+URZ+0x38810], R4 ;  /* 0x03881004110095a7 */ /* 0x000f24000802007f */
[----:B----4-:R-:W-:Y:S05]  /*18e90*/  @!P1 BRA `(.L_x_5318) ;  /* 0xfffffffc00f09947 */ /* 0x010fea000383ffff */
[----:B------:R-:W-:Y:S05]  /*18ea0*/  BRA `(.L_x_5503) ;  /* 0xfffffeac009c7947 */ /* 0x000fea000383ffff */
.L_x_5322:
[----:B0-----:R0:W3:Y:S02]  /*18eb0*/  SYNCS.PHASECHK.TRANS64.TRYWAIT P1, [R5+URZ+0x38850], R8 ;  /* 0x03885008050075a7 */ /* 0x0010e4000802017f */
[----:B---3--:R-:W-:Y:S05]  /*18ec0*/  @!P1 NANOSLEEP.SYNCS 0x989680 ;  /* 0x009896800000995d */ /* 0x008fea0003900000 */
[----:B------:R-:W3:Y:S02]  /*18ed0*/  @!P1 SYNCS.PHASECHK.TRANS64 P1, [R5+URZ+0x38850], R8 ;  /* 0x03885008050095a7 */ /* 0x000ee4000802007f */
[----:B---3--:R-:W-:Y:S05]  /*18ee0*/  @!P1 BRA `(.L_x_5322) ;  /* 0xfffffffc00f09947 */ /* 0x008fea000383ffff */
[----:B------:R-:W-:Y:S05]  /*18ef0*/  BRA `(.L_x_5321) ;  /* 0xfffffeac00cc7947 */ /* 0x000fea000383ffff */
.L_x_5327:
[----:B-1----:R1:W2:Y:S02]  /*18f00*/  SYNCS.PHASECHK.TRANS64.TRYWAIT P3, [R9+URZ+0x38830], R8 ;  /* 0x03883008090075a7 */ /* 0x0022a4000806017f */
[----:B--2---:R-:W-:Y:S05]  /*18f10*/  @!P3 NANOSLEEP.SYNCS 0x989680 ;  /* 0x009896800000b95d */ /* 0x004fea0003900000 */
[----:B------:R-:W2:Y:S02]  /*18f20*/  @!P3 SYNCS.PHASECHK.TRANS64 P3, [R9+URZ+0x38830], R8 ;  /* 0x038830080900b5a7 */ /* 0x000ea4000806007f */
[----:B--2---:R-:W-:Y:S05]  /*18f30*/  @!P3 BRA `(.L_x_5327) ;  /* 0xfffffffc00f0b947 */ /* 0x004fea000383ffff */
[----:B------:R-:W-:Y:S05]  /*18f40*/  BRA `(.L_x_5326) ;  /* 0xfffffed800d47947 */ /* 0x000fea000383ffff */
.L_x_5331:
[----:B---3--:R3:W4:Y:S02]  /*18f50*/  SYNCS.PHASECHK.TRANS64.TRYWAIT P3, [R9+URZ+0x38850], R8 ;  /* 0x03885008090075a7 */ /* 0x008724000806017f */
[----:B----4-:R-:W-:Y:S05]  /*18f60*/  @!P3 NANOSLEEP.SYNCS 0x989680 ;  /* 0x009896800000b95d */ /* 0x010fea0003900000 */
[----:B------:R-:W4:Y:S02]  /*18f70*/  @!P3 SYNCS.PHASECHK.TRANS64 P3, [R9+URZ+0x38850], R8 ;  /* 0x038850080900b5a7 */ /* 0x000f24000806007f */
[----:B----4-:R-:W-:Y:S05]  /*18f80*/  @!P3 BRA `(.L_x_5331) ;  /* 0xfffffffc00f0b947 */ /* 0x010fea000383ffff */
[----:B------:R-:W-:Y:S05]  /*18f90*/  BRA `(.L_x_5330) ;  /* 0xfffffedc00307947 */ /* 0x000fea000383ffff */
.L_x_5337:
[----:B-1----:R1:W2:Y:S02]  /*18fa0*/  SYNCS.PHASECHK.TRANS64.TRYWAIT P1, [R9+URZ+0x38830], R8 ;  /* 0x03883008090075a7 */ /* 0x0022a4000802017f */
[----:B--2---:R-:W-:Y:S05]  /*18fb0*/  @!P1 NANOSLEEP.SYNCS 0x989680 ;  /* 0x009896800000995d */ /* 0x004fea0003900000 */
[----:B------:R-:W2:Y:S02]  /*18fc0*/  @!P1 SYNCS.PHASECHK.TRANS64 P1, [R9+URZ+0x38830], R8 ;  /* 0x03883008090095a7 */ /* 0x000ea4000802007f */
[----:B--2---:R-:W-:Y:S05]  /*18fd0*/  @!P1 BRA `(.L_x_5337) ;  /* 0xfffffffc00f09947 */ /* 0x004fea000383ffff */
[----:B------:R-:W-:Y:S05]  /*18fe0*/  BRA `(.L_x_5336) ;  /* 0xffffff1000407947 */ /* 0x000fea000383ffff */
.L_x_5341:
[----:B---3--:R3:W4:Y:S02]  /*18ff0*/  SYNCS.PHASECHK.TRANS64.TRYWAIT P1, [R9+URZ+0x38850], R8 ;  /* 0x03885008090075a7 */ /* 0x008724000802017f */
[----:B----4-:R-:W-:Y:S05]  /*19000*/  @!P1 NANOSLEEP.SYNCS 0x989680 ;  /* 0x009896800000995d */ /* 0x010fea0003900000 */
[----:B------:R-:W4:Y:S02]  /*19010*/  @!P1 SYNCS.PHASECHK.TRANS64 P1, [R9+URZ+0x38850], R8 ;  /* 0x03885008090095a7 */ /* 0x000f24000802007f */
[----:B----4-:R-:W-:Y:S05]  /*19020*/  @!P1 BRA `(.L_x_5341) ;  /* 0xfffffffc00f09947 */ /* 0x010fea000383ffff */
[----:B------:R-:W-:Y:S05]  /*19030*/  BRA `(.L_x_5340) ;  /* 0xffffff10009c7947 */ /* 0x000fea000383ffff */
.L_x_5377:
        /* <DEDUP_REMOVED lines=11> */
.L_x_5505:
[----:B------:R-:W-:Y:S05]  /*190f0*/  BSYNC B0 ;  /* 0x0000000000007941 */ /* 0x000fea0003800000 */
.L_x_5504:
[----:B------:R-:W-:Y:S05]  /*19100*/  BRA `(.L_x_5506) ;  /* 0xffffff9000e87947 */ /* 0x000fea000383ffff */
.L_x_5379:
[----:B------:R-:W-:Y:S01]  /*19110*/  BSSY B0, `(.L_x_5507) ;  /* 0x0000006000007945 */ /* 0x000fe20003800000 */
[----:B------:R-:W-:-:S07]  /*19120*/  IMAD.MOV.U32 R15, RZ, RZ, -0x1 ;  /* 0xffffffffff0f7424 */ /* 0x000fce00078e00ff */
[----:B01-3--:R-:W-:Y:S05]  /*19130*/  WARPSYNC.COLLECTIVE R15, `(.L_x_5508) ;  /* 0x000000000f0c7348 */ /* 0x00bfea0003c00000 */
[----:B------:R-:W-:Y:S02]  /*19140*/  ELECT P6, UR62, PT ;  /* 0x00000000003e782f */ /* 0x000fe400038c0000 */
[----:B------:R-:W-:Y:S01]  /*19150*/  MOV R14, UR62 ;  /* 0x0000003e000e7c02 */ /* 0x000fe20008000f00 */
[----:B01-3--:R-:W-:Y:S10]  /*19160*/  ENDCOLLECTIVE ;  /* 0x000000000000791b */ /* 0x00bff40003800000 */
.L_x_5508:
[----:B------:R-:W-:Y:S05]  /*19170*/  BSYNC B0 ;  /* 0x0000000000007941 */ /* 0x000fea0003800000 */
.L_x_5507:
[----:B------:R-:W-:Y:S05]  /*19180*/  BRA `(.L_x_5509) ;  /* 0xffffff9000f87947 */ /* 0x000fea000383ffff */
.L_x_5381:
[----:B--2---:R2:W3:Y:S02]  /*19190*/  SYNCS.PHASECHK.TRANS64.TRYWAIT P0, [R0+URZ+0x38840], R2 ;  /* 0x03884002000075a7 */ /* 0x0044e4000800017f */
[----:B---3--:R-:W-:Y:S05]  /*191a0*/  @!P0 NANOSLEEP.SYNCS 0x989680 ;  /* 0x009896800000895d */ /* 0x008fea0003900000 */
[----:B------:R-:W3:Y:S02]  /*191b0*/  @!P0 SYNCS.PHASECHK.TRANS64 P0, [R0+URZ+0x38840], R2 ;  /* 0x03884002000085a7 */ /* 0x000ee4000800007f */
[----:B---3--:R-:W-:Y:S05]  /*191c0*/  @!P0 BRA `(.L_x_5381) ;  /* 0xfffffffc00f08947 */ /* 0x008fea000383ffff */
[----:B------:R-:W-:Y:S05]  /*191d0*/  BRA `(.L_x_5510) ;  /* 0xffffff9400647947 */ /* 0x000fea000383ffff */
.L_x_5385:
        /* <DEDUP_REMOVED lines=9> */
.L_x_5511:
[----:B------:R-:W-:Y:S02]  /*19270*/  IMAD.MOV.U32 R13, RZ, RZ, R3 ;  /* 0x000000ffff0d7224 */ /* 0x000fe400078e0003 */
[----:B------:R-:W-:-:S07]  /*19280*/  IMAD.MOV.U32 R4, RZ, RZ, R14 ;  /* 0x000000ffff047224 */ /* 0x000fce00078e000e */
[----:B------:R-:W-:Y:S05]  /*19290*/  WARPSYNC.COLLECTIVE R15, `(.L_x_5512) ;  /* 0x000000000f087348 */ /* 0x000fea0003c00000 */
[----:B------:R0:W1:Y:S02]  /*192a0*/  SHFL.IDX P6, R14, R13, R12, R11 ;  /* 0x0000000c0d0e7389 */ /* 0x00006400000c000b */
[----:B01----:R-:W-:Y:S01]  /*192b0*/  ENDCOLLECTIVE ;  /* 0x000000000000791b */ /* 0x003fe20003800000 */
.L_x_5512:
[----:B------:R-:W-:Y:S02]  /*192c0*/  IMAD.MOV.U32 R13, RZ, RZ, R2 ;  /* 0x000000ffff0d7224 */ /* 0x000fe400078e0002 */
[----:B------:R-:W-:Y:S02]  /*192d0*/  IMAD.MOV.U32 R12, RZ, RZ, 0x1 ;  /* 0x00000001ff0c7424 */ /* 0x000fe400078e00ff */
[----:B------:R-:W-:-:S07]  /*192e0*/  IMAD.MOV.U32 R5, RZ, RZ, R14 ;  /* 0x000000ffff057224 */ /* 0x000fce00078e000e */
[----:B------:R-:W-:Y:S05]  /*192f0*/  WARPSYNC.COLLECTIVE R15, `(.L_x_5513) ;  /* 0x000000000f087348 */ /* 0x000fea0003c00000 */
[----:B------:R0:W1:Y:S02]  /*19300*/  SHFL.IDX P6, R14, R13, R12, R11 ;  /* 0x0000000c0d0e7389 */ /* 0x00006400000c000b */
[----:B01----:R-:W-:Y:S01]  /*19310*/  ENDCOLLECTIVE ;  /* 0x000000000000791b */ /* 0x003fe20003800000 */
.L_x_5513:
[----:B------:R-:W-:Y:S02]  /*19320*/  IMAD.MOV.U32 R13, RZ, RZ, R3 ;  /* 0x000000ffff0d7224 */ /* 0x000fe400078e0003 */
[----:B------:R-:W-:Y:S02]  /*19330*/  IMAD R0, R6, R7, RZ ;  /* 0x0000000706007224 */ /* 0x000fe400078e02ff */
[----:B------:R-:W-:-:S07]  /*19340*/  IMAD.MOV.U32 R6, RZ, RZ, R14 ;  /* 0x000000ffff067224 */ /* 0x000fce00078e000e */
[----:B------:R-:W-:Y:S05]  /*19350*/  WARPSYNC.COLLECTIVE R15, `(.L_x_5514) ;  /* 0x000000000f087348 */ /* 0x000fea0003c00000 */
[----:B------:R0:W1:Y:S02]  /*19360*/  SHFL.IDX P6, R14, R13, R12, R11 ;  /* 0x0000000c0d0e7389 */ /* 0x00006400000c000b */
[----:B01----:R-:W-:Y:S01]  /*19370*/  ENDCOLLECTIVE ;  /* 0x000000000000791b */ /* 0x003fe20003800000 */
.L_x_5514:
        /* <DEDUP_REMOVED lines=21> */
.L_x_5515:
        /* <DEDUP_REMOVED lines=10> */
.L_x_5516:
        /* <DEDUP_REMOVED lines=11> */
.L_x_5517:
        /* <DEDUP_REMOVED lines=14> */
.L_x_5518:
[----:B------:R-:W-:Y:S01]  /*19700*/  IMAD.MOV.U32 R3, RZ, RZ, R14 ;  /* 0x000000ffff037224 */ /* 0x000fe200078e000e */
[----:B------:R-:W-:Y:S06]  /*19710*/  BRA `(.L_x_5519) ;  /* 0xffffff9800cc7947 */ /* 0x000fec000383ffff */
.L_x_5389:
        /* <DEDUP_REMOVED lines=27> */
.L_x_5521:
[----:B------:R-:W-:Y:S05]  /*198d0*/  BSYNC B0 ;  /* 0x0000000000007941 */ /* 0x000fea0003800000 */
.L_x_5520:
        /* <DEDUP_REMOVED lines=11> */
.L_x_5522:
        /* <DEDUP_REMOVED lines=43> */
.L_x_5523:
        /* <DEDUP_REMOVED lines=18> */
.L_x_5524:
        /* <DEDUP_REMOVED lines=29> */
.L_x_5525:
        /* <DEDUP_REMOVED lines=13> */
.L_x_5526:
        /* <DEDUP_REMOVED lines=32> */
.L_x_5527:
        /* <DEDUP_REMOVED lines=9> */
.L_x_5528:
[----:B------:R-:W-:Y:S01]  /*1a290*/  IMAD.MOV.U32 R0, RZ, RZ, R14 ;  /* 0x000000ffff007224 */ /* 0x000fe200078e000e */
[----:B------:R-:W-:Y:S06]  /*1a2a0*/  BRA `(.L_x_5529) ;  /* 0xffffff9c00a47947 */ /* 0x000fec000383ffff */
.L_x_5394:
[----:B0-----:R-:W3:Y:S02]  /*1a2b0*/  LDL R2, [R1+0x4] ;  /* 0x0000040001027983 */ /* 0x001ee40000100800 */
[----:B---3--:R0:W3:Y:S02]  /*1a2c0*/  SYNCS.PHASECHK.TRANS64.TRYWAIT P0, [R2+URZ+0x38820], R0 ;  /* 0x03882000020075a7 */ /* 0x0080e4000800017f */
[----:B---3--:R-:W-:Y:S05]  /*1a2d0*/  @!P0 NANOSLEEP.SYNCS 0x989680 ;  /* 0x009896800000895d */ /* 0x008fea0003900000 */
[----:B------:R-:W3:Y:S02]  /*1a2e0*/  @!P0 SYNCS.PHASECHK.TRANS64 P0, [R2+URZ+0x38820], R0 ;  /* 0x03882000020085a7 */ /* 0x000ee4000800007f */
[----:B---3--:R-:W-:Y:S05]  /*1a2f0*/  @!P0 BRA `(.L_x_5394) ;  /* 0xfffffffc00ec8947 */ /* 0x008fea000383ffff */
[----:B------:R-:W-:Y:S05]  /*1a300*/  BRA `(.L_x_5530) ;  /* 0xffffffa000647947 */ /* 0x000fea000383ffff */
.L_x_5398:
[----:B0-----:R0:W1:Y:S02]  /*1a310*/  SYNCS.PHASECHK.TRANS64.TRYWAIT P0, [R0+URZ+0x38860], R2 ;  /* 0x03886002000075a7 */ /* 0x001064000800017f */
[----:B-1----:R-:W-:Y:S05]  /*1a320*/  @!P0 NANOSLEEP.SYNCS 0x989680 ;  /* 0x009896800000895d */ /* 0x002fea0003900000 */
[----:B------:R-:W1:Y:S02]  /*1a330*/  @!P0 SYNCS.PHASECHK.TRANS64 P0, [R0+URZ+0x38860], R2 ;  /* 0x03886002000085a7 */ /* 0x000e64000800007f */
[----:B-1----:R-:W-:Y:S05]  /*1a340*/  @!P0 BRA `(.L_x_5398) ;  /* 0xfffffffc00f08947 */ /* 0x002fea000383ffff */
[----:B------:R-:W-:Y:S05]  /*1a350*/  BRA `(.L_x_5531) ;  /* 0xffffffa000947947 */ /* 0x000fea000383ffff */
.L_x_5417:
[----:B-1----:R1:W3:Y:S02]  /*1a360*/  SYNCS.PHASECHK.TRANS64.TRYWAIT P0, [R3+URZ+0x38840], R2 ;  /* 0x03884002030075a7 */ /* 0x0022e4000800017f */
[----:B---3--:R-:W-:Y:S05]  /*1a370*/  @!P0 NANOSLEEP.SYNCS 0x989680 ;  /* 0x009896800000895d */ /* 0x008fea0003900000 */
[----:B------:R-:W3:Y:S02]  /*1a380*/  @!P0 SYNCS.PHASECHK.TRANS64 P0, [R3+URZ+0x38840], R2 ;  /* 0x03884002030085a7 */ /* 0x000ee4000800007f */
[----:B---3--:R-:W-:Y:S05]  /*1a390*/  @!P0 BRA `(.L_x_5417) ;  /* 0xfffffffc00f08947 */ /* 0x008fea000383ffff */
[----:B------:R-:W-:Y:S05]  /*1a3a0*/  BRA `(.L_x_5532) ;  /* 0xffffffac00b87947 */ /* 0x000fea000383ffff */
.L_x_5422:
[----:B0-----:R0:W3:Y:S02]  /*1a3b0*/  SYNCS.PHASECHK.TRANS64.TRYWAIT P0, [R3+URZ+0x38860], R2 ;  /* 0x03886002030075a7 */ /* 0x0010e4000800017f */
[----:B---3--:R-:W-:Y:S05]  /*1a3c0*/  @!P0 NANOSLEEP.SYNCS 0x989680 ;  /* 0x009896800000895d */ /* 0x008fea0003900000 */
[----:B------:R-:W3:Y:S02]  /*1a3d0*/  @!P0 SYNCS.PHASECHK.TRANS64 P0, [R3+URZ+0x38860], R2 ;  /* 0x03886002030085a7 */ /* 0x000ee4000800007f */
[----:B---3--:R-:W-:Y:S05]  /*1a3e0*/  @!P0 BRA `(.L_x_5422) ;  /* 0xfffffffc00f08947 */ /* 0x008fea000383ffff */
[----:B------:R-:W-:Y:S05]  /*1a3f0*/  BRA `(.L_x_5533) ;  /* 0xffffffb000407947 */ /* 0x000fea000383ffff */
.L_x_5437:
[----:B0-----:R0:W1:Y:S02]  /*1a400*/  SYNCS.PHASECHK.TRANS64.TRYWAIT P0, [R4+URZ+0x38840], R2 ;  /* 0x03884002040075a7 */ /* 0x001064000800017f */
[----:B-1----:R-:W-:Y:S05]  /*1a410*/  @!P0 NANOSLEEP.SYNCS 0x989680 ;  /* 0x009896800000895d */ /* 0x002fea0003900000 */
[----:B------:R-:W1:Y:S02]  /*1a420*/  @!P0 SYNCS.PHASECHK.TRANS64 P0, [R4+URZ+0x38840], R2 ;  /* 0x03884002040085a7 */ /* 0x000e64000800007f */
[----:B-1----:R-:W-:Y:S05]  /*1a430*/  @!P0 BRA `(.L_x_5437) ;  /* 0xfffffffc00f08947 */ /* 0x002fea000383ffff */
[----:B------:R-:W-:Y:S05]  /*1a440*/  BRA `(.L_x_5534) ;  /* 0xffffffbc00487947 */ /* 0x000fea000383ffff */
.L_x_5442:
[----:B-1----:R1:W3:Y:S02]  /*1a450*/  SYNCS.PHASECHK.TRANS64.TRYWAIT P0, [R4+URZ+0x38860], R2 ;  /* 0x03886002040075a7 */ /* 0x0022e4000800017f */
[----:B---3--:R-:W-:Y:S05]  /*1a460*/  @!P0 NANOSLEEP.SYNCS 0x989680 ;  /* 0x009896800000895d */ /* 0x008fea0003900000 */
[----:B------:R-:W3:Y:S02]  /*1a470*/  @!P0 SYNCS.PHASECHK.TRANS64 P0, [R4+URZ+0x38860], R2 ;  /* 0x03886002040085a7 */ /* 0x000ee4000800007f */
[----:B---3--:R-:W-:Y:S05]  /*1a480*/  @!P0 BRA `(.L_x_5442) ;  /* 0xfffffffc00f08947 */ /* 0x008fea000383ffff */
[----:B------:R-:W-:Y:S05]  /*1a490*/  BRA `(.L_x_5535) ;  /* 0xffffffbc00cc7947 */ /* 0x000fea000383ffff */
.L_x_5457:
[----:B-1----:R1:W3:Y:S02]  /*1a4a0*/  SYNCS.PHASECHK.TRANS64.TRYWAIT P0, [R4+URZ+0x38840], R2 ;  /* 0x03884002040075a7 */ /* 0x0022e4000800017f */
[----:B---3--:R-:W-:Y:S05]  /*1a4b0*/  @!P0 NANOSLEEP.SYNCS 0x989680 ;  /* 0x009896800000895d */ /* 0x008fea0003900000 */
[----:B------:R-:W3:Y:S02]  /*1a4c0*/  @!P0 SYNCS.PHASECHK.TRANS64 P0, [R4+URZ+0x38840], R2 ;  /* 0x03884002040085a7 */ /* 0x000ee4000800007f */
[----:B---3--:R-:W-:Y:S05]  /*1a4d0*/  @!P0 BRA `(.L_x_5457) ;  /* 0xfffffffc00f08947 */ /* 0x008fea000383ffff */
[----:B------:R-:W-:Y:S05]  /*1a4e0*/  BRA `(.L_x_5536) ;  /* 0xffffffc800b87947 */ /* 0x000fea000383ffff */
.L_x_5462:
[----:B0-----:R0:W3:Y:S02]  /*1a4f0*/  SYNCS.PHASECHK.TRANS64.TRYWAIT P0, [R4+URZ+0x38860], R2 ;  /* 0x03886002040075a7 */ /* 0x0010e4000800017f */
[----:B---3--:R-:W-:Y:S05]  /*1a500*/  @!P0 NANOSLEEP.SYNCS 0x989680 ;  /* 0x009896800000895d */ /* 0x008fea0003900000 */
[----:B------:R-:W3:Y:S02]  /*1a510*/  @!P0 SYNCS.PHASECHK.TRANS64 P0, [R4+URZ+0x38860], R2 ;  /* 0x03886002040085a7 */ /* 0x000ee4000800007f */
[----:B---3--:R-:W-:Y:S05]  /*1a520*/  @!P0 BRA `(.L_x_5462) ;  /* 0xfffffffc00f08947 */ /* 0x008fea000383ffff */
[----:B------:R-:W-:Y:S05]  /*1a530*/  BRA `(.L_x_5537) ;  /* 0xffffffcc00407947 */ /* 0x000fea000383ffff */
.L_x_5478:
        /* <DEDUP_REMOVED lines=8> */
.L_x_5539:
[----:B------:R-:W-:Y:S05]  /*1a5c0*/  BSYNC B0 ;  /* 0x0000000000007941 */ /* 0x000fea0003800000 */
.L_x_5538:
        /* <DEDUP_REMOVED lines=9> */
.L_x_5540:
        /* <DEDUP_REMOVED lines=18> */
.L_x_5541:
        /* <DEDUP_REMOVED lines=8> */
.L_x_5542:
        /* <DEDUP_REMOVED lines=8> */
.L_x_5543:
        /* <DEDUP_REMOVED lines=8> */
.L_x_5544:
        /* <DEDUP_REMOVED lines=8> */
.L_x_5545:
        /* <DEDUP_REMOVED lines=9> */
.L_x_5546:
[----:B------:R-:W-:Y:S01]  /*1aa10*/  IMAD.MOV.U32 R16, RZ, RZ, R14 ;  /* 0x000000ffff107224 */ /* 0x000fe200078e000e */
[----:B------:R-:W-:Y:S06]  /*1aa20*/  BRA `(.L_x_5547) ;  /* 0xffffffd400987947 */ /* 0x000fec000383ffff */
.L_x_5483:
        /* <DEDUP_REMOVED lines=8> */
.L_x_5549:
[----:B------:R-:W-:Y:S05]  /*1aab0*/  BSYNC B0 ;  /* 0x0000000000007941 */ /* 0x000fea0003800000 */
.L_x_5548:
        /* <DEDUP_REMOVED lines=10> */
.L_x_5550:
        /* <DEDUP_REMOVED lines=8> */
.L_x_5551:
        /* <DEDUP_REMOVED lines=8> */
.L_x_5552:
        /* <DEDUP_REMOVED lines=8> */
.L_x_5553:
        /* <DEDUP_REMOVED lines=9> */
.L_x_5554:
[----:B------:R-:W-:Y:S01]  /*1ad70*/  IMAD.MOV.U32 R16, RZ, RZ, R14 ;  /* 0x000000ffff107224 */ /* 0x000fe200078e000e */
[----:B------:R-:W-:Y:S06]  /*1ad80*/  BRA `(.L_x_5555) ;  /* 0xffffffd4005c7947 */ /* 0x000fec000383ffff */
.L_x_5485:
[----:B------:R-:W-:Y:S01]  /*1ad90*/  BSSY B0, `(.L_x_5556) ;  /* 0x0000006000007945 */ /* 0x000fe20003800000 */
[----:B------:R-:W-:Y:S01]  /*1ada0*/  PLOP3.LUT P6, PT, P6, PT, PT, 0x8, 0x0 ;  /* 0x000000000000781c */ /* 0x000fe200037ce170 */
[----:B------:R-:W-:-:S12]  /*1adb0*/  IMAD.MOV.U32 R15, RZ, RZ, -0x1 ;  /* 0xffffffffff0f7424 */ /* 0x000fd800078e00ff */
[----:B012---:R-:W-:Y:S05]  /*1adc0*/  WARPSYNC.COLLECTIVE R15, `(.L_x_5557) ;  /* 0x000000000f087348 */ /* 0x007fea0003c00000 */
[----:B------:R-:W-:Y:S01]  /*1add0*/  VOTE.ANY R14, PT, P6 ;  /* 0x00000000000e7806 */ /* 0x000fe200030e0100 */
[----:B012---:R-:W-:Y:S06]  /*1ade0*/  ENDCOLLECTIVE ;  /* 0x000000000000791b */ /* 0x007fec0003800000 */
.L_x_5557:
[----:B------:R-:W-:Y:S05]  /*1adf0*/  BSYNC B0 ;  /* 0x0000000000007941 */ /* 0x000fea0003800000 */
.L_x_5556:
        /* <DEDUP_REMOVED lines=9> */
.L_x_5558:
[----:B------:R-:W-:Y:S01]  /*1ae90*/  IMAD.MOV.U32 R17, RZ, RZ, R14 ;  /* 0x000000ffff117224 */ /* 0x000fe200078e000e */
[----:B------:R-:W-:Y:S06]  /*1aea0*/  BRA `(.L_x_5559) ;  /* 0xffffffd4004c7947 */ /* 0x000fec000383ffff */
.L_x_5487:
[----:B------:R-:W-:Y:S01]  /*1aeb0*/  BSSY B0, `(.L_x_5560) ;  /* 0x0000007000007945 */ /* 0x000fe20003800000 */
[----:B------:R-:W-:Y:S02]  /*1aec0*/  IMAD.MOV.U32 R13, RZ, RZ, R3 ;  /* 0x000000ffff0d7224 */ /* 0x000fe400078e0003 */
[----:B------:R-:W-:Y:S02]  /*1aed0*/  IMAD.MOV.U32 R11, RZ, RZ, 0x1f ;  /* 0x0000001fff0b7424 */ /* 0x000fe400078e00ff */
[----:B------:R-:W-:-:S07]  /*1aee0*/  IMAD.MOV.U32 R15, RZ, RZ, -0x1 ;  /* 0xffffffffff0f7424 */ /* 0x000fce00078e00ff */
[----:B01234-:R-:W-:Y:S05]  /*1aef0*/  WARPSYNC.COLLECTIVE R15, `(.L_x_5561) ;  /* 0x000000000f087348 */ /* 0x01ffea0003c00000 */
[----:B------:R0:W0:Y:S02]  /*1af00*/  SHFL.IDX P6, R14, R13, R12, R11 ;  /* 0x0000000c0d0e7389 */ /* 0x00002400000c000b */
[----:B01234-:R-:W-:Y:S01]  /*1af10*/  ENDCOLLECTIVE ;  /* 0x000000000000791b */ /* 0x01ffe20003800000 */
.L_x_5561:
[----:B------:R-:W-:Y:S05]  /*1af20*/  BSYNC B0 ;  /* 0x0000000000007941 */ /* 0x000fea0003800000 */
.L_x_5560:
[----:B------:R-:W-:Y:S01]  /*1af30*/  IMAD.MOV.U32 R3, RZ, RZ, R14 ;  /* 0x000000ffff037224 */ /* 0x000fe200078e000e */
[----:B------:R-:W-:Y:S06]  /*1af40*/  BRA `(.L_x_5562) ;  /* 0xffffffd400407947 */ /* 0x000fec000383ffff */
.L_x_5491:
[----:B0-----:R0:W1:Y:S02]  /*1af50*/  SYNCS.PHASECHK.TRANS64.TRYWAIT P0, [R0+URZ+0x38820], R3 ;  /* 0x03882003000075a7 */ /* 0x001064000800017f */
[----:B-1----:R-:W-:Y:S05]  /*1af60*/  @!P0 NANOSLEEP.SYNCS 0x989680 ;  /* 0x009896800000895d */ /* 0x002fea0003900000 */
[----:B------:R-:W1:Y:S02]  /*1af70*/  @!P0 SYNCS.PHASECHK.TRANS64 P0, [R0+URZ+0x38820], R3 ;  /* 0x03882003000085a7 */ /* 0x000e64000800007f */
[----:B-1----:R-:W-:Y:S05]  /*1af80*/  @!P0 BRA `(.L_x_5491) ;  /* 0xfffffffc00f08947 */ /* 0x002fea000383ffff */
[----:B------:R-:W-:Y:S05]  /*1af90*/  BRA `(.L_x_5563) ;  /* 0xffffffd800c47947 */ /* 0x000fea000383ffff */
.L_x_5492:
        /* <DEDUP_REMOVED lines=11> */
.L_x_5565:
[----:B------:R-:W-:Y:S05]  /*1b050*/  BSYNC B0 ;  /* 0x0000000000007941 */ /* 0x000fea0003800000 */
.L_x_5564:
[----:B------:R-:W-:Y:S05]  /*1b060*/  BRA `(.L_x_5566) ;  /* 0xffffffd800ac7947 */ /* 0x000fea000383ffff */
.L_x_5495:
[----:B------:R-:W-:Y:S01]  /*1b070*/  BSSY B1, `(.L_x_5567) ;  /* 0x0000006000017945 */ /* 0x000fe20003800000 */
[----:B------:R-:W-:-:S07]  /*1b080*/  IMAD.MOV.U32 R15, RZ, RZ, -0x1 ;  /* 0xffffffffff0f7424 */ /* 0x000fce00078e00ff */
[----:B012---:R-:W-:Y:S05]  /*1b090*/  WARPSYNC.COLLECTIVE R15, `(.L_x_5568) ;  /* 0x000000000f0c7348 */ /* 0x007fea0003c00000 */
[----:B------:R-:W-:Y:S02]  /*1b0a0*/  ELECT P6, UR62, PT ;  /* 0x00000000003e782f */ /* 0x000fe400038c0000 */
[----:B------:R-:W-:Y:S01]  /*1b0b0*/  MOV R14, UR62 ;  /* 0x0000003e000e7c02 */ /* 0x000fe20008000f00 */
[----:B012---:R-:W-:Y:S10]  /*1b0c0*/  ENDCOLLECTIVE ;  /* 0x000000000000791b */ /* 0x007ff40003800000 */
.L_x_5568:
[----:B------:R-:W-:Y:S05]  /*1b0d0*/  BSYNC B1 ;  /* 0x0000000000017941 */ /* 0x000fea0003800000 */
.L_x_5567:
[----:B------:R-:W-:Y:S05]  /*1b0e0*/  BRA `(.L_x_5569) ;  /* 0xffffffd800a47947 */ /* 0x000fea000383ffff */
.L_x_5497:
[----:B0-----:R0:W1:Y:S02]  /*1b0f0*/  SYNCS.PHASECHK.TRANS64.TRYWAIT P0, [R6+URZ], R5 ;  /* 0x00000005060075a7 */ /* 0x001064000800017f */
[----:B-1----:R-:W-:Y:S05]  /*1b100*/  @!P0 NANOSLEEP.SYNCS 0x989680 ;  /* 0x009896800000895d */ /* 0x002fea0003900000 */
[----:B------:R-:W1:Y:S02]  /*1b110*/  @!P0 SYNCS.PHASECHK.TRANS64 P0, [R6+URZ], R5 ;  /* 0x00000005060085a7 */ /* 0x000e64000800007f */
[----:B-1----:R-:W-:Y:S05]  /*1b120*/  @!P0 BRA `(.L_x_5497) ;  /* 0xfffffffc00f08947 */ /* 0x002fea000383ffff */
[----:B------:R-:W-:Y:S05]  /*1b130*/  BRA `(.L_x_5570) ;  /* 0xffffffd800e07947 */ /* 0x000fea000383ffff */
.L_x_5498:
[----:B-1----:R1:W2:Y:S02]  /*1b140*/  SYNCS.PHASECHK.TRANS64.TRYWAIT P0, [R7+URZ], R2 ;  /* 0x00000002070075a7 */ /* 0x0022a4000800017f */
[----:B--2---:R-:W-:Y:S05]  /*1b150*/  @!P0 NANOSLEEP.SYNCS 0x989680 ;  /* 0x009896800000895d */ /* 0x004fea0003900000 */
[----:B------:R-:W2:Y:S02]  /*1b160*/  @!P0 SYNCS.PHASECHK.TRANS64 P0, [R7+URZ], R2 ;  /* 0x00000002070085a7 */ /* 0x000ea4000800007f */
[----:B--2---:R-:W-:Y:S05]  /*1b170*/  @!P0 BRA `(.L_x_5498) ;  /* 0xfffffffc00f08947 */ /* 0x004fea000383ffff */
[----:B------:R-:W-:Y:S05]  /*1b180*/  BRA `(.L_x_5571) ;  /* 0xffffffd800d47947 */ /* 0x000fea000383ffff */
.L_x_5500:
[----:B--2---:R2:W3:Y:S02]  /*1b190*/  SYNCS.PHASECHK.TRANS64.TRYWAIT P0, [R4+URZ], R5 ;  /* 0x00000005040075a7 */ /* 0x0044e4000800017f */
[----:B---3--:R-:W-:Y:S05]  /*1b1a0*/  @!P0 NANOSLEEP.SYNCS 0x989680 ;  /* 0x009896800000895d */ /* 0x008fea0003900000 */
[----:B------:R-:W3:Y:S02]  /*1b1b0*/  @!P0 SYNCS.PHASECHK.TRANS64 P0, [R4+URZ], R5 ;  /* 0x00000005040085a7 */ /* 0x000ee4000800007f */
[----:B---3--:R-:W-:Y:S05]  /*1b1c0*/  @!P0 BRA `(.L_x_5500) ;  /* 0xfffffffc00f08947 */ /* 0x008fea000383ffff */
[----:B------:R-:W-:Y:S05]  /*1b1d0*/  BRA `(.L_x_5572) ;  /* 0xffffffd800dc7947 */ /* 0x000fea000383ffff */
.L_x_5573:
        /* <DEDUP_REMOVED lines=10> */
.L_x_6038:


//--------------------- .text._ZN7cutlass13device_kernelIN5flash11enable_sm90INS1_16FlashAttnFwdSm90INS1_25CollectiveMainloopFwdSm90ILi2EN4cute5tupleIJNS5_1CILi1EEES8_S8_EEENS6_IJNS7_ILi64EEESA_SA_EEELi512ENS_6half_tEfNS_4arch4Sm90ELb1ELb0ELb1ELb1ELb0ELb1ELb1ELb0ELb0ELb1ELb0ELb0EEENS1_21CollectiveEpilogueFwdINS6_IJSA_NS7_ILi512EEESA_EEES9_SC_SE_Li256ELb1ELb1ELb0ELb0EEENS1_36VarlenDynamicPersistentTileSchedulerILi64ELi64ELi256ELi128ELb0ELb1ELb1ELb1ELb1ELb1EEEEEEEEEvNT_6ParamsE --------------------------
	.section	.text._ZN7cutlass13device_kernelIN5flash11enable_sm90INS1_16FlashAttnFwdSm90INS1_25CollectiveMainloopFwdSm90ILi2EN4cute5tupleIJNS5_1CILi1EEES8_S8_EEENS6_IJNS7_ILi64EEESA_SA_EEELi512ENS_6half_tEfNS_4arch4Sm90ELb1ELb0ELb1ELb1ELb0ELb1ELb1ELb0ELb0ELb1ELb0ELb0EEENS1_21CollectiveEpilogueFwdINS6_IJSA_NS7_ILi512EEESA_EEES9_SC_SE_Li256ELb1ELb1ELb0ELb0EEENS1_36VarlenDynamicPersistentTileSchedulerILi64ELi64ELi256ELi128ELb0ELb1ELb1ELb1ELb1ELb1EEEEEEEEEvNT_6ParamsE,"ax",@progbits
	.align	128
.text._ZN7cutlass13device_kernelIN5flash11enable_sm90INS1_16FlashAttnFwdSm90INS1_25CollectiveMainloopFwdSm90ILi2EN4cute5tupleIJNS5_1CILi1EEES8_S8_EEENS6_IJNS7_ILi64EEESA_SA_EEELi512ENS_6half_tEfNS_4arch4Sm90ELb1ELb0ELb1ELb1ELb0ELb1ELb1ELb0ELb0ELb1ELb0ELb0EEENS1_21CollectiveEpilogueFwdINS6_IJSA_NS7_ILi512EEESA_EEES9_SC_SE_Li256ELb1ELb1ELb0ELb0EEENS1_36VarlenDynamicPersistentTileSchedulerILi64ELi64ELi256ELi128ELb0ELb1ELb1ELb1ELb1ELb1EEEEEEEEEvNT_6ParamsE:
        .type           _ZN7cutlass13device_kernelIN5flash11enable_sm90INS1_16FlashAttnFwdSm90INS1_25CollectiveMainloopFwdSm90ILi2EN4cute5tupleIJNS5_1CILi1EEES8_S8_EEENS6_IJNS7_ILi64EEESA_SA_EEELi512ENS_6half_tEfNS_4arch4Sm90ELb1ELb0ELb1ELb1ELb0ELb1ELb1ELb0ELb0ELb1ELb0ELb0EEENS1_21CollectiveEpilogueFwdINS6_IJSA_NS7_ILi512EEESA_EEES9_SC_SE_Li256ELb1ELb1ELb0ELb0EEENS1_36VarlenDynamicPersistentTileSchedulerILi64ELi64ELi256ELi128ELb0ELb1ELb1ELb1ELb1ELb1EEEEEEEEEvNT_6ParamsE,@function
        .size           _ZN7cutlass13device_kernelIN5flash11enable_sm90INS1_16FlashAttnFwdSm90INS1_25CollectiveMainloopFwdSm90ILi2EN4cute5tupleIJNS5_1CILi1EEES8_S8_EEENS6_IJNS7_ILi64EEESA_SA_EEELi512ENS_6half_tEfNS_4arch4Sm90ELb1ELb0ELb1ELb1ELb0ELb1ELb1ELb0ELb0ELb1ELb0ELb0EEENS1_21CollectiveEpilogueFwdINS6_IJSA_NS7_ILi512EEESA_EEES9_SC_SE_Li256ELb1ELb1ELb0ELb0EEENS1_36VarlenDynamicPersistentTileSchedulerILi64ELi64ELi256ELi128ELb0ELb1ELb1ELb1ELb1ELb1EEEEEEEEEvNT_6ParamsE,(.L_x_6039 - _ZN7cutlass13device_kernelIN5flash11enable_sm90INS1_16FlashAttnFwdSm90INS1_25CollectiveMainloopFwdSm90ILi2EN4cute5tupleIJNS5_1CILi1EEES8_S8_EEENS6_IJNS7_ILi64EEESA_SA_EEELi512ENS_6half_tEfNS_4arch4Sm90ELb1ELb0ELb1ELb1ELb0ELb1ELb1ELb0ELb0ELb1ELb0ELb0EEENS1_21CollectiveEpilogueFwdINS6_IJSA_NS7_ILi512EEESA_EEES9_SC_SE_Li256ELb1ELb1ELb0ELb0EEENS1_36VarlenDynamicPersistentTileSchedulerILi64ELi64ELi256ELi128ELb0ELb1ELb1ELb1ELb1ELb1EEEEEEEEEvNT_6ParamsE)
        .other          _ZN7cutlass13device_kernelIN5flash11enable_sm90INS1_16FlashAttnFwdSm90INS1_25CollectiveMainloopFwdSm90ILi2EN4cute5tupleIJNS5_1CILi1EEES8_S8_EEENS6_IJNS7_ILi64EEESA_SA_EEELi512ENS_6half_tEfNS_4arch4Sm90ELb1ELb0ELb1ELb1ELb0ELb1ELb1ELb0ELb0ELb1ELb0ELb0EEENS1_21CollectiveEpilogueFwdINS6_IJSA_NS7_ILi512EEESA_EEES9_SC_SE_Li256ELb1ELb1ELb0ELb0EEENS1_36VarlenDynamicPersistentTileSchedulerILi64ELi64ELi256ELi128ELb0ELb1ELb1ELb1ELb1ELb1EEEEEEEEEvNT_6ParamsE,@"STO_CUDA_ENTRY STV_DEFAULT"
_ZN7cutlass13device_kernelIN5flash11enable_sm90INS1_16FlashAttnFwdSm90INS1_25CollectiveMainloopFwdSm90ILi2EN4cute5tupleIJNS5_1CILi1EEES8_S8_EEENS6_IJNS7_ILi64EEESA_SA_EEELi512ENS_6half_tEfNS_4arch4Sm90ELb1ELb0ELb1ELb1ELb0ELb1ELb1ELb0ELb0ELb1ELb0ELb0EEENS1_21CollectiveEpilogueFwdINS6_IJSA_NS7_ILi512EEESA_EEES9_SC_SE_Li256ELb1ELb1ELb0ELb0EEENS1_36VarlenDynamicPersistentTileSchedulerILi64ELi64ELi256ELi128ELb0ELb1ELb1ELb1ELb1ELb1EEEEEEEEEvNT_6ParamsE:
        /* <DEDUP_REMOVED lines=23> */
.L_x_5575:
[----:B------:R-:W-:Y:S05]  /*0170*/  BSYNC B0 ;  /* 0x0000000000007941 */ /* 0x000fea0003800000 */
.L_x_5574:
        /* <DEDUP_REMOVED lines=39> */
.L_x_5576:
        /* <DEDUP_REMOVED lines=22> */
.L_x_5577:
        /* <DEDUP_REMOVED lines=18> */
.L_x_5578:
        /* <DEDUP_REMOVED lines=22> */
.L_x_5579:
        /* <DEDUP_REMOVED lines=22> */
.L_x_5580:
        /* <DEDUP_REMOVED lines=9> */
.L_x_5583:
        /* <DEDUP_REMOVED lines=25> */
[-C--:B------:R-:W-:Y:S02]  /*0b50*/  LEA.HI R5, R0, R16.reuse, RZ, 0x4 ;  /* 0x0000001000057211 */ /* 0x080fe400078f20ff */
[----:B------:R-:W-:Y:S02]  /*0b60*/  LOP3.LUT R3, R4, 0xffffff80, RZ, 0xc0, !PT ;  /* 0xffffff8004037812 */ /* 0x000fe400078ec0ff */
[C---:B------:R-:W-:Y:S02]  /*0b70*/  LOP3.LUT R6, R5.reuse, 0xfffffff0, RZ, 0xc0, !PT ;  /* 0xfffffff005067812 */ /* 0x040fe400078ec0ff */
[----:B------:R-:W-:Y:S01]  /*0b80*/  SHF.R.S32.HI R12, RZ, 0x4, R5 ;  /* 0x00000004ff0c7819 */ /* 0x000fe20000011405 */
[----:B------:R-:W-:Y:S01]  /*0b90*/  IMAD.IADD R3, R16, 0x1, -R3 ;  /* 0x0000000110037824 */ /* 0x000fe200078e0a03 */
[----:B------:R-:W-:Y:S01]  /*0ba0*/  LEA.HI R7, R0, R16, RZ, 0x5 ;  /* 0x0000001000077211 */ /* 0x000fe200078f28ff */
[----:B------:R-:W-:Y:S01]  /*0bb0*/  IMAD.IADD R10, R16, 0x1, -R6 ;  /* 0x00000001100a7824 */ /* 0x000fe200078e0a06 */
[----:B------:R-:W-:-:S02]  /*0bc0*/  LEA.HI R8, R5, R12, RZ, 0x1 ;  /* 0x0000000c05087211 */ /* 0x000fc400078f08ff */
[----:B------:R-:W-:Y:S02]  /*0bd0*/  SHF.R.S32.HI R6, RZ, 0x1f, R3 ;  /* 0x0000001fff067819 */ /* 0x000fe40000011403 */
[--C-:B------:R-:W-:Y:S02]  /*0be0*/  SHF.R.S32.HI R215, RZ, 0x5, R7.reuse ;  /* 0x00000005ffd77819 */ /* 0x100fe40000011407 */
[----:B------:R-:W-:Y:S02]  /*0bf0*/  SHF.R.S32.HI R14, RZ, 0x1f, R7 ;  /* 0x0000001fff0e7819 */ /* 0x000fe40000011407 */
[----:B------:R-:W-:Y:S02]  /*0c00*/  SHF.R.S32.HI R7, RZ, 0x1f, R10 ;  /* 0x0000001fff077819 */ /* 0x000fe4000001140a */
[----:B------:R-:W-:Y:S02]  /*0c10*/  LEA.HI R5, R6, R3, RZ, 0x2 ;  /* 0x0000000306057211 */ /* 0x000fe400078f10ff */
[----:B------:R-:W-:-:S02]  /*0c20*/  LOP3.LUT R13, R8, 0x1ffffffe, RZ, 0xc0, !PT ;  /* 0x1ffffffe080d7812 */ /* 0x000fc400078ec0ff */
[----:B------:R-:W-:Y:S02]  /*0c30*/  LEA.HI R9, R7, R10, RZ, 0x3 ;  /* 0x0000000a07097211 */ /* 0x000fe400078f18ff */
[----:B------:R-:W-:Y:S01]  /*0c40*/  SHF.R.S32.HI R7, RZ, 0x2, R5 ;  /* 0x00000002ff077819 */ /* 0x000fe20000011405 */
[----:B------:R-:W-:Y:S01]  /*0c50*/  IMAD.IADD R13, R12, 0x1, -R13 ;  /* 0x000000010c0d7824 */ /* 0x000fe200078e0a0d */
[----:B------:R-:W-:Y:S02]  /*0c60*/  SHF.R.S32.HI R8, RZ, 0x1f, R5 ;  /* 0x0000001fff087819 */ /* 0x000fe40000011405 */
[----:B------:R-:W-:Y:S02]  /*0c70*/  LOP3.LUT R12, R5, 0x7ffffffc, RZ, 0xc0, !PT ;  /* 0x7ffffffc050c7812 */ /* 0x000fe400078ec0ff */
[----:B------:R-:W-:Y:S02]  /*0c80*/  LEA.HI R8, R8, R7, RZ, 0x3 ;  /* 0x0000000708087211 */ /* 0x000fe400078f18ff */
[----:B------:R-:W-:Y:S01]  /*0c90*/  LEA.HI R6, R6, R3, RZ, 0x5 ;  /* 0x0000000306067211 */ /* 0x000fe200078f28ff */
[----:B------:R-:W-:Y:S01]  /*0ca0*/  IMAD.IADD R12, R3, 0x1, -R12 ;  /* 0x00000001030c7824 */ /* 0x000fe200078e0a0c */
[----:B------:R-:W-:-:S02]  /*0cb0*/  LOP3.LUT R8, R8, 0xfffffff8, RZ, 0xc0, !PT ;  /* 0xfffffff808087812 */ /* 0x000fc400078ec0ff */
[CC--:B------:R-:W-:Y:S02]  /*0cc0*/  LEA.HI R3, R0.reuse, R16.reuse, RZ, 0x3 ;  /* 0x0000001000037211 */ /* 0x0c0fe400078f18ff */
[----:B------:R-:W-:Y:S01]  /*0cd0*/  LEA.HI R0, R0, R16, RZ, 0x2 ;  /* 0x0000001000007211 */ /* 0x000fe200078f10ff */
[----:B------:R-:W-:Y:S01]  /*0ce0*/  IMAD.IADD R7, R7, 0x1, -R8 ;  /* 0x0000000107077824 */ /* 0x000fe200078e0a08 */
[----:B------:R-:W-:Y:S02]  /*0cf0*/  SHF.R.S32.HI R6, RZ, 0x5, R6 ;  /* 0x00000005ff067819 */ /* 0x000fe40000011406 */
[----:B------:R-:W-:Y:S02]  /*0d00*/  SHF.R.S32.HI R22, RZ, 0x2, R0 ;  /* 0x00000002ff167819 */ /* 0x000fe40000011400 */
[----:B------:R-:W-:Y:S01]  /*0d10*/  LEA.HI R14, R14, R215, RZ, 0x2 ;  /* 0x000000d70e0e7211 */ /* 0x000fe200078f10ff */
[----:B------:R-:W-:Y:S01]  /*0d20*/  IMAD R190, R6, 0x10, R7 ;  /* 0x0000001006be7824 */ /* 0x000fe200078e0207 */
[----:B------:R-:W-:Y:S01]  /*0d30*/  SHF.R.S32.HI R231, RZ, 0x7, R4 ;  /* 0x00000007ffe77819 */ /* 0x000fe20000011404 */
[----:B------:R-:W-:Y:S01]  /*0d40*/  VIADD R6, R22, 0x20 ;  /* 0x0000002016067836 */ /* 0x000fe20000000000 */
[----:B------:R-:W-:-:S02]  /*0d50*/  LOP3.LUT R228, R3, 0xfffffff8, RZ, 0xc0, !PT ;  /* 0xfffffff803e47812 */ /* 0x000fc400078ec0ff */
[----:B------:R-:W-:Y:S02]  /*0d60*/  LOP3.LUT R11, R9, 0xfffffff8, RZ, 0xc0, !PT ;  /* 0xfffffff8090b7812 */ /* 0x000fe400078ec0ff */
[----:B------:R-:W-:Y:S01]  /*0d70*/  LOP3.LUT R14, R14, 0x3ffffc, RZ, 0xc0, !PT ;  /* 0x003ffffc0e0e7812 */ /* 0x000fe200078ec0ff */
[----:B------:R-:W-:Y:S01]  /*0d80*/  IMAD.IADD R228, R16, 0x1, -R228 ;  /* 0x0000000110e47824 */ /* 0x000fe200078e0ae4 */
[----:B------:R-:W-:Y:S01]  /*0d90*/  LEA.HI R4, R4, R231, RZ, 0x1 ;  /* 0x000000e704047211 */ /* 0x000fe200078f08ff */
[----:B------:R-:W-:Y:S01]  /*0da0*/  IMAD.IADD R11, R10, 0x1, -R11 ;  /* 0x000000010a0b7824 */ /* 0x000fe200078e0a0b */
[----:B------:R-:W-:Y:S01]  /*0db0*/  SHF.R.S32.HI R5, RZ, 0x1f, R6 ;  /* 0x0000001fff057819 */ /* 0x000fe20000011406 */
[----:B------:R-:W-:Y:S02]  /*0dc0*/  IMAD R15, R231, 0x100, R10 ;  /* 0x00000100e70f7824 */ /* 0x000fe400078e020a */
[----:B------:R-:W-:Y:S01]  /*0dd0*/  IMAD.IADD R14, R215, 0x1, -R14 ;  /* 0x00000001d70e7824 */ /* 0x000fe200078e0a0e */
[----:B------:R-:W-:Y:S01]  /*0de0*/  LOP3.LUT R4, R4, 0xfffffe, RZ, 0xc0, !PT ;  /* 0x00fffffe04047812 */ /* 0x000fe200078ec0ff */
[----:B------:R-:W-:Y:S01]  /*0df0*/  IMAD.SHL.U32 R192, R228, 0x8, RZ ;  /* 0x00000008e4c07824 */ /* 0x000fe200078e00ff */
[----:B------:R-:W-:Y:S01]  /*0e00*/  LEA.HI R5, R5, R6, RZ, 0x3 ;  /* 0x0000000605057211 */ /* 0x000fe200078f18ff */
[----:B------:R-:W-:-:S02]  /*0e10*/  IMAD.SHL.U32 R10, R11, 0x40, RZ ;  /* 0x000000400b0a7824 */ /* 0x000fc400078e00ff */
[----:B------:R-:W-:Y:S02]  /*0e20*/  IMAD R14, R14, 0x10, R15 ;  /* 0x000000100e0e7824 */ /* 0x000fe400078e020f */
[----:B------:R-:W-:Y:S02]  /*0e30*/  IMAD.SHL.U32 R13, R13, 0x8, RZ ;  /* 0x000000080d0d7824 */ /* 0x000fe400078e00ff */
[----:B------:R-:W-:Y:S02]  /*0e40*/  IMAD.IADD R4, R231, 0x1, -R4 ;  /* 0x00000001e7047824 */ /* 0x000fe400078e0a04 */
[----:B------:R-:W-:Y:S01]  /*0e50*/  VIADD R224, R192, 0x80 ;  /* 0x00000080c0e07836 */ /* 0x000fe20000000000 */
[----:B------:R-:W-:Y:S01]  /*0e60*/  LOP3.LUT R10, R10, 0x1c0, RZ, 0xc0, !PT ;  /* 0x000001c00a0a7812 */ /* 0x000fe200078ec0ff */
[----:B------:R-:W-:Y:S02]  /*0e70*/  IMAD.U32 R8, R14, 0x40, R13 ;  /* 0x000000400e087824 */ /* 0x000fe400078e000d */
[----:B------:R-:W-:-:S02]  /*0e80*/  VIADD R221, R192, 0x140 ;  /* 0x00000140c0dd7836 */ /* 0x000fc40000000000 */
[----:B------:R-:W-:Y:S02]  /*0e90*/  IMAD.SHL.U32 R9, R9, 0x40, RZ ;  /* 0x0000004009097824 */ /* 0x000fe400078e00ff */
[----:B------:R-:W-:Y:S02]  /*0ea0*/  IMAD.SHL.U32 R5, R5, 0x40, RZ ;  /* 0x0000004005057824 */ /* 0x000fe400078e00ff */
[----:B------:R-:W-:Y:S01]  /*0eb0*/  IMAD.SHL.U32 R203, R4, 0x100, RZ ;  /* 0x0000010004cb7824 */ /* 0x000fe200078e00ff */
[----:B------:R-:W-:Y:S01]  /*0ec0*/  SHF.R.S32.HI R4, RZ, 0x1f, R224 ;  /* 0x0000001fff047819 */ /* 0x000fe200000114e0 */
[----:B------:R0:W-:Y:S01]  /*0ed0*/  STL [R1+0xc], R8 ;  /* 0x00000c0801007387 */ /* 0x0001e20000100800 */
[----:B------:R-:W-:Y:S02]  /*0ee0*/  LOP3.LUT R13, R10, 0x8, R13, 0xf8, !PT ;  /* 0x000000080a0d7812 */ /* 0x000fe400078ef80d */
[----:B------:R-:W-:Y:S02]  /*0ef0*/  SHF.R.S32.HI R4, RZ, 0x1f, R221 ;  /* 0x0000001fff047819 */ /* 0x000fe400000114dd */
[----:B------:R-:W-:-:S02]  /*0f00*/  SHF.R.U32.HI R10, RZ, 0x3, R10 ;  /* 0x00000003ff0a7819 */ /* 0x000fc4000001160a */
[----:B------:R-:W-:Y:S02]  /*0f10*/  SHF.R.S32.HI R229, RZ, 0x3, R3 ;  /* 0x00000003ffe57819 */ /* 0x000fe40000011403 */
[----:B------:R-:W-:Y:S02]  /*0f20*/  LOP3.LUT R4, R5, 0xfffffe00, RZ, 0xc0, !PT ;  /* 0xfffffe0005047812 */ /* 0x000fe400078ec0ff */
[----:B0-----:R-:W-:Y:S02]  /*0f30*/  LOP3.LUT R8, R9, 0x7ffffe00, RZ, 0xc0, !PT ;  /* 0x7ffffe0009087812 */ /* 0x001fe400078ec0ff */
[----:B------:R-:W-:Y:S02]  /*0f40*/  SHF.R.S32.HI R3, RZ, 0x1f, R0 ;  /* 0x0000001fff037819 */ /* 0x000fe40000011400 */
[----:B------:R-:W-:Y:S01]  /*0f50*/  LOP3.LUT R234, R0, 0xfffffffc, RZ, 0xc0, !PT ;  /* 0xfffffffc00ea7812 */ /* 0x000fe200078ec0ff */
[----:B------:R-:W-:Y:S01]  /*0f60*/  IMAD R8, R215, 0x400, R8 ;  /* 0x00000400d7087824 */ /* 0x000fe200078e0208 */
[----:B------:R-:W-:Y:S01]  /*0f70*/  LOP3.LUT R13, R13, R10, RZ, 0x3c, !PT ;  /* 0x0000000a0d0d7212 */ /* 0x000fe200078e3cff */
[----:B------:R0:W-:Y:S01]  /*0f80*/  STL [R1+0x8], R4 ;  /* 0x0000080401007387 */ /* 0x0001e20000100800 */
[----:B------:R-:W-:Y:S01]  /*0f90*/  LEA.HI R3, R3, R22, RZ, 0x3 ;  /* 0x0000001603037211 */ /* 0x000fe200078f18ff */
[----:B------:R-:W-:Y:S01]  /*0fa0*/  IMAD.IADD R234, R16, 0x1, -R234 ;  /* 0x0000000110ea7824 */ /* 0x000fe200078e0aea */
[----:B------:R-:W-:Y:S01]  /*0fb0*/  R2P PR, R11, 0x6 ;  /* 0x000000060b007804 */ /* 0x000fe20000000000 */
[----:B------:R-:W-:Y:S01]  /*0fc0*/  IMAD.SHL.U32 R237, R6, 0x40, RZ ;  /* 0x0000004006ed7824 */ /* 0x000fe200078e00ff */
[----:B------:R-:W-:Y:S01]  /*0fd0*/  LOP3.LUT R3, R3, 0xfffffff8, RZ, 0xc0, !PT ;  /* 0xfffffff803037812 */ /* 0x000fe200078ec0ff */
[----:B------:R-:W-:Y:S01]  /*0fe0*/  IMAD.IADD R13, R8, 0x1, R13 ;  /* 0x00000001080d7824 */ /* 0x000fe200078e020d */
[C---:B------:R-:W-:Y:S01]  /*0ff0*/  LEA.HI R0, R234.reuse, R234, RZ, 0x1 ;  /* 0x000000eaea007211 */ /* 0x040fe200078f08ff */
[----:B------:R-:W-:Y:S01]  /*1000*/  IMAD.SHL.U32 R16, R234, 0x8, RZ ;  /* 0x00000008ea107824 */ /* 0x000fe200078e00ff */
[----:B------:R-:W-:Y:S01]  /*1010*/  LOP3.LUT R237, R237, 0x1c0, RZ, 0xc0, !PT ;  /* 0x000001c0eded7812 */ /* 0x000fe200078ec0ff */
[----:B------:R-:W-:-:S02]  /*1020*/  IMAD R210, R13, 0x2, R2 ;  /* 0x000000020dd27824 */ /* 0x000fc400078e0202 */
[----:B------:R-:W-:Y:S02]  /*1030*/  IMAD.MOV.U32 R213, RZ, RZ, 0x40 ;  /* 0x00000040ffd57424 */ /* 0x000fe400078e00ff */
[----:B------:R-:W-:Y:S01]  /*1040*/  IMAD.IADD R188, R22, 0x1, -R3 ;  /* 0x0000000116bc7824 */ /* 0x000fe200078e0a03 */
[----:B------:R-:W-:Y:S01]  /*1050*/  LOP3.LUT R3, R0, 0x1ffffffe, RZ, 0xc0, !PT ;  /* 0x1ffffffe00037812 */ /* 0x000fe200078ec0ff */
[----:B------:R-:W-:Y:S01]  /*1060*/  VIADD R232, R192, 0x1c0 ;  /* 0x000001c0c0e87836 */ /* 0x000fe20000000000 */
[----:B------:R-:W-:Y:S01]  /*1070*/  LOP3.LUT R0, R237, 0x38, R16, 0xf8, !PT ;  /* 0x00000038ed007812 */ /* 0x000fe200078ef810 */
[----:B------:R-:W-:Y:S01]  /*1080*/  IMAD.SHL.U32 R184, R234, 0x4, RZ ;  /* 0x00000004eab87824 */ /* 0x000fe200078e00ff */
[----:B------:R-:W-:Y:S01]  /*1090*/  SHF.R.U32.HI R6, RZ, 0x3, R237 ;  /* 0x00000003ff067819 */ /* 0x000fe200000116ed */
[----:B------:R-:W-:Y:S01]  /*10a0*/  VIADD R214, R210, 0x36400 ;  /* 0x00036400d2d67836 */ /* 0x000fe20000000000 */
[----:B------:R-:W-:Y:S01]  /*10b0*/  SHF.R.S32.HI R5, RZ, 0x1f, R232 ;  /* 0x0000001fff057819 */ /* 0x000fe200000114e8 */
[C---:B------:R-:W-:Y:S01]  /*10c0*/  VIADD R225, R192.reuse, 0x40 ;  /* 0x00000040c0e17836 */ /* 0x040fe20000000000 */
[----:B------:R-:W-:Y:S01]  /*10d0*/  SEL R213, R213, 0xffffffc0, !P2 ;  /* 0xffffffc0d5d57807 */ /* 0x000fe20005000000 */
[----:B------:R-:W-:Y:S01]  /*10e0*/  VIADD R222, R192, 0x100 ;  /* 0x00000100c0de7836 */ /* 0x000fe20000000000 */
[----:B------:R-:W-:Y:S01]  /*10f0*/  LOP3.LUT R5, R4, R0, R6, 0xf6, !PT ;  /* 0x0000000004057212 */ /* 0x000fe200078ef606 */
[----:B------:R-:W-:-:S02]  /*1100*/  VIADD R191, R184, 0x10 ;  /* 0x00000010b8bf7836 */ /* 0x000fc40000000000 */
[C---:B------:R-:W-:Y:S02]  /*1110*/  VIADD R223, R192.reuse, 0xc0 ;  /* 0x000000c0c0df7836 */ /* 0x040fe40000000000 */
[----:B------:R-:W-:Y:S02]  /*1120*/  VIADD R233, R192, 0x180 ;  /* 0x00000180c0e97836 */ /* 0x000fe40000000000 */
[----:B------:R-:W-:Y:S02]  /*1130*/  VIADD R212, R210, 0x36420 ;  /* 0x00036420d2d47836 */ /* 0x000fe40000000000 */
[----:B------:R-:W-:Y:S02]  /*1140*/  IMAD.IADD R3, R234, 0x1, -R3 ;  /* 0x00000001ea037824 */ /* 0x000fe400078e0a03 */
[C---:B------:R-:W-:Y:S01]  /*1150*/  @P1 VIADD R212, R214.reuse, 0xffffffe0 ;  /* 0xffffffe0d6d41836 */ /* 0x040fe20000000000 */
[----:B------:R-:W-:Y:S01]  /*1160*/  SHF.R.S32.HI R7, RZ, 0x1f, R225 ;  /* 0x0000001fff077819 */ /* 0x000fe200000114e1 */
[----:B------:R-:W-:Y:S01]  /*1170*/  IMAD.IADD R214, R214, 0x1, R213 ;  /* 0x00000001d6d67824 */ /* 0x000fe200078e02d5 */
[----:B------:R-:W-:Y:S01]  /*1180*/  SHF.R.S32.HI R7, RZ, 0x1f, R222 ;  /* 0x0000001fff077819 */ /* 0x000fe200000114de */
[----:B------:R-:W-:Y:S01]  /*1190*/  IMAD.MOV.U32 R23, RZ, RZ, RZ ;  /* 0x000000ffff177224 */ /* 0x000fe200078e00ff */
[----:B------:R-:W-:Y:S01]  /*11a0*/  SHF.R.S32.HI R235, RZ, 0x1f, R191 ;  /* 0x0000001fffeb7819 */ /* 0x000fe200000114bf */
[----:B------:R-:W-:Y:S01]  /*11b0*/  IMAD.MOV.U32 R186, RZ, RZ, RZ ;  /* 0x000000ffffba7224 */ /* 0x000fe200078e00ff */
[----:B------:R-:W-:Y:S01]  /*11c0*/  SHF.R.S32.HI R8, RZ, 0x1f, R223 ;  /* 0x0000001fff087819 */ /* 0x000fe200000114df */
[----:B------:R-:W-:Y:S01]  /*11d0*/  IMAD.MOV.U32 R226, RZ, RZ, RZ ;  /* 0x000000ffffe27224 */ /* 0x000fe200078e00ff */
[----:B------:R-:W-:Y:S01]  /*11e0*/  SHF.R.S32.HI R7, RZ, 0x1f, R233 ;  /* 0x0000001fff077819 */ /* 0x000fe200000114e9 */
[----:B------:R-:W-:-:S02]  /*11f0*/  IMAD.SHL.U32 R189, R12, 0x2, RZ ;  /* 0x000000020cbd7824 */ /* 0x000fc400078e00ff */
[----:B------:R-:W-:Y:S02]  /*1200*/  IMAD R236, R5, 0x2, R2 ;  /* 0x0000000205ec7824 */ /* 0x000fe400078e0202 */
[----:B------:R-:W-:Y:S02]  /*1210*/  IMAD R216, R3, 0x8, R190 ;  /* 0x0000000803d87824 */ /* 0x000fe400078e02be */
[----:B------:R-:W-:Y:S01]  /*1220*/  IMAD.IADD R213, R213, 0x1, R212 ;  /* 0x00000001d5d57824 */ /* 0x000fe200078e02d4 */
[----:B--2---:R-:W-:Y:S02]  /*1230*/  LOP3.LUT R187, R18, 0x1, RZ, 0xfc, !PT ;  /* 0x0000000112bb7812 */ /* 0x004fe400078efcff */
[----:B0-----:R-:W-:-:S07]  /*1240*/  CS2R R18, SRZ ;  /* 0x0000000000127805 */ /* 0x001fce000001ff00 */
.L_x_5717:
        /* <DEDUP_REMOVED lines=51> */
.L_x_5585:
[----:B------:R-:W-:Y:S02]  /*1580*/  IMAD.U32 R44, RZ, RZ, UR5 ;  /* 0x00000005ff2c7e24 */ /* 0x000fe4000f8e00ff */
[----:B------:R-:W-:Y:S01]  /*1590*/  IMAD.U32 R24, RZ, RZ, UR4 ;  /* 0x00000004ff187e24 */ /* 0x000fe2000f8e00ff */
[----:B------:R-:W-:Y:S06]  /*15a0*/  @!P2 BRA `(.L_x_5586) ;  /* 0x000000000010a947 */ /* 0x000fec0003800000 */
[----:B------:R-:W-:-:S04]  /*15b0*/  IADD3 R4, P0, R218, UR8, RZ ;  /* 0x00000008da047c10 */ /* 0x000fc8000ff1e0ff */
[----:B------:R-:W-:-:S05]  /*15c0*/  IADD3.X R5, R219, UR9, RZ, P0, !PT ;  /* 0x00000009db057c10 */ /* 0x000fca00087fe4ff */
[----:B------:R0:W5:Y:S01]  /*15d0*/  LDG.E R24, desc[UR40][R4.64] ;  /* 0x0000002804187981 */ /* 0x000162000c1e1900 */
[----:B------:R-:W-:Y:S05]  /*15e0*/  BRA `(.L_x_5587) ;  /* 0x0000000000107947 */ /* 0x000fea0003800000 */
.L_x_5586:
[----:B------:R-:W-:Y:S05]  /*15f0*/  @!P0 BRA `(.L_x_5587) ;  /* 0x00000000000c8947 */ /* 0x000fea0003800000 */
[----:B------:R-:W2:Y:S04]  /*1600*/  LDG.E R5, desc[UR40][R8.64] ;  /* 0x0000002808057981 */ /* 0x000ea8000c1e1900 */
[----:B------:R-:W2:Y:S02]  /*1610*/  LDG.E R24, desc[UR40][R8.64+0x4] ;  /* 0x0000042808187981 */ /* 0x000ea4000c1e1900 */
[----:B--2---:R-:W-:-:S07]  /*1620*/  IMAD.IADD R24, R24, 0x1, -R5 ;  /* 0x0000000118187824 */ /* 0x004fce00078e0a05 */
.L_x_5587:
        /* <DEDUP_REMOVED lines=17> */
[----:B------:R-:W-:-:S03]  /*1740*/  PLOP3.LUT P3, PT, PT, PT, PT, 0x80, 0x0 ;  /* 0x000000000000781c */ /* 0x000fc60003f6f070 */
[----:B0-----:R-:W-:-:S08]  /*1750*/  VIADD R4, R194, 0x3f ;  /* 0x0000003fc2047836 */ /* 0x001fd00000000000 */
[----:B------:R-:W0:Y:S08]  /*1760*/  @P1 LDC R11, c[0x0][0x44c] ;  /* 0x00011300ff0b1b82 */ /* 0x000e300000000800 */
[----:B------:R-:W1:Y:S01]  /*1770*/  @P1 LDC R5, c[0x0][0x450] ;  /* 0x00011400ff051b82 */ /* 0x000e620000000800 */
[----:B--2---:R-:W-:Y:S02]  /*1780*/  @P0 IMAD.IADD R44, R9, 0x1, -R0 ;  /* 0x00000001092c0824 */ /* 0x004fe400078e0a00 */
[----:B------:R-:W-:-:S02]  /*1790*/  IMAD.IADD R9, R24, 0x1, -R3 ;  /* 0x0000000118097824 */ /* 0x000fc400078e0a03 */
[----:B0-----:R-:W-:-:S04]  /*17a0*/  @P1 IMAD.HI.U32 R0, R4, R11, RZ ;  /* 0x0000000b04001227 */ /* 0x001fc800078e00ff */
[----:B------:R-:W-:Y:S01]  /*17b0*/  IMAD.IADD R211, R9, 0x1, R44 ;  /* 0x0000000109d37824 */ /* 0x000fe200078e022c */
[----:B-1----:R-:W-:Y:S01]  /*17c0*/  @P1 SHF.R.U32.HI R4, RZ, R5, R0 ;  /* 0x00000005ff041219 */ /* 0x002fe20000011600 */
[----:B------:R-:W-:Y:S02]  /*17d0*/  IMAD.MOV R42, RZ, RZ, -R9 ;  /* 0x000000ffff2a7224 */ /* 0x000fe400078e0a09 */
[C---:B------:R-:W-:Y:S01]  /*17e0*/  VIADD R0, R211.reuse, 0x3f ;  /* 0x0000003fd3007836 */ /* 0x040fe20000000000 */
[----:B------:R-:W-:Y:S02]  /*17f0*/  IADD3 R43, R211, 0x40, -R193 ;  /* 0x00000040d32b7810 */ /* 0x000fe40007ffe8c1 */
[----:B------:R-:W-:Y:S02]  /*1800*/  VIMNMX R42, RZ, R42, !PT ;  /* 0x0000002aff2a7248 */ /* 0x000fe40007fe0100 */
        /* <DEDUP_REMOVED lines=39> */
.L_x_5590:
[----:B------:R-:W-:Y:S05]  /*1a80*/  BSYNC B6 ;  /* 0x0000000000067941 */ /* 0x000fea0003800000 */
.L_x_5589:
        /* <DEDUP_REMOVED lines=20> */
.L_x_5592:
[----:B------:R-:W-:Y:S05]  /*1bd0*/  BSYNC B6 ;  /* 0x0000000000067941 */ /* 0x000fea0003800000 */
.L_x_5591:
[----:B------:R-:W-:Y:S01]  /*1be0*/  ULDC.64 UR4, c[0x0][0xaf0] ;  /* 0x0002bc0000047ab9 */ /* 0x000fe20000000a00 */
[----:B------:R-:W0:Y:S01]  /*1bf0*/  LDC.64 R4, c[0x0][0x300] ;  /* 0x0000c000ff047b82 */ /* 0x000e220000000a00 */
[----:B------:R-:W-:Y:S01]  /*1c00*/  ISETP.NE.U32.AND P0, PT, RZ, UR4, PT ;  /* 0x00000004ff007c0c */ /* 0x000fe2000bf05070 */
[----:B------:R-:W-:Y:S01]  /*1c10*/  IMAD.IADD R27, R27, 0x1, R24 ;  /* 0x000000011b1b7824 */ /* 0x000fe200078e0218 */
[----:B------:R-:W-:Y:S02]  /*1c20*/  ULDC.64 UR6, c[0x0][0x330] ;  /* 0x0000cc0000067ab9 */ /* 0x000fe40000000a00 */
[----:B------:R-:W-:Y:S02]  /*1c30*/  ISETP.NE.AND.EX P0, PT, RZ, UR5, PT, P0 ;  /* 0x00000005ff007c0c */ /* 0x000fe4000bf05300 */
[----:B------:R-:W-:Y:S01]  /*1c40*/  SHF.R.S32.HI R17, RZ, 0x1f, R16 ;  /* 0x0000001fff117819 */ /* 0x000fe20000011410 */
[----:B------:R-:W1:Y:S08]  /*1c50*/  LDC R59, c[0x0][0x3f4] ;  /* 0x0000fd00ff3b7b82 */ /* 0x000e700000000800 */
        /* <DEDUP_REMOVED lines=21> */
[----:B------:R-:W-:Y:S01]  /*1db0*/  IMAD R3, R0, UR6, RZ ;  /* 0x0000000600037c24 */ /* 0x000fe2000f8e02ff */
[----:B------:R-:W-:Y:S01]  /*1dc0*/  IADD3 R40, P2, R22, R27, RZ ;  /* 0x0000001b16287210 */ /* 0x000fe20007f5e0ff */
        /* <DEDUP_REMOVED lines=20> */
[----:B------:R-:W-:-:S02]  /*1f10*/  IMAD R33, R22, R57, R12 ;  /* 0x0000003916217224 */ /* 0x000fc400078e020c */
[----:B------:R-:W-:-:S04]  /*1f20*/  IMAD.WIDE.U32 R12, R22, R56, R16 ;  /* 0x00000038160c7225 */ /* 0x000fc800078e0010 */
[----:B------:R-:W-:Y:S02]  /*1f30*/  IMAD.IADD R13, R33, 0x1, R13 ;  /* 0x00000001210d7824 */ /* 0x000fe400078e020d */
[----:B------:R-:W-:Y:S02]  /*1f40*/  VIADD R58, R26, 0x8 ;  /* 0x000000081a3a7836 */ /* 0x000fe40000000000 */
[----:B-----5:R-:W-:-:S04]  /*1f50*/  IMAD.WIDE.U32 R38, R30, R56, R12 ;  /* 0x000000381e267225 */ /* 0x020fc800078e000c */
[----:B------:R-:W-:Y:S02]  /*1f60*/  IMAD.SHL.U32 R59, R59, 0x2, RZ ;  /* 0x000000023b3b7824 */ /* 0x000fe400078e00ff */
[----:B------:R-:W-:Y:S01]  /*1f70*/  IMAD.X R41, R24, 0x1, R3, P2 ;  /* 0x0000000118297824 */ /* 0x000fe200010e0603 */
[----:B---3--:R-:W-:Y:S02]  /*1f80*/  SHF.R.S32.HI R0, RZ, 0x1f, R25 ;  /* 0x0000001fff007819 */ /* 0x008fe40000011419 */
        /* <DEDUP_REMOVED lines=21> */
[----:B------:R-:W-:Y:S01]  /*20e0*/  SHF.R.S32.HI R25, RZ, 0x1f, R30 ;  /* 0x0000001fff197819 */ /* 0x000fe2000001141e */
        /* <DEDUP_REMOVED lines=16> */
[----:B------:R-:W-:-:S04]  /*21f0*/  IMAD.WIDE.U32 R34, R30, R54, R10 ;  /* 0x000000361e227225 */ /* 0x000fc800078e000a */
[----:B------:R-:W-:Y:S01]  /*2200*/  IMAD R60, R215, 0x200, R4 ;  /* 0x00000200d73c7824 */ /* 0x000fe200078e0204 */
[----:B------:R-:W-:Y:S01]  /*2210*/  LOP3.LUT R4, R53, 0x38, R47, 0xf8, !PT ;  /* 0x0000003835047812 */ /* 0x000fe200078ef82f */
[----:B------:R-:W-:-:S03]  /*2220*/  IMAD.WIDE.U32 R36, R30, R56, R8 ;  /* 0x000000381e247225 */ /* 0x000fc600078e0008 */
[----:B------:R-:W-:Y:S01]  /*2230*/  LOP3.LUT R4, R4, R57, RZ, 0x3c, !PT ;  /* 0x0000003904047212 */ /* 0x000fe200078e3cff */
[----:B------:R-:W-:Y:S02]  /*2240*/  IMAD.SHL.U32 R54, R54, 0x40, RZ ;  /* 0x0000004036367824 */ /* 0x000fe400078e00ff */
[----:B------:R-:W-:Y:S02]  /*2250*/  IMAD.SHL.U32 R56, R56, 0x40, RZ ;  /* 0x0000004038387824 */ /* 0x000fe400078e00ff */
[----:B------:R-:W-:Y:S02]  /*2260*/  IMAD.IADD R61, R33, 0x1, R5 ;  /* 0x00000001213d7824 */ /* 0x000fe400078e0205 */
[----:B------:R-:W-:Y:S02]  /*2270*/  IMAD.IADD R62, R5, 0x1, R35 ;  /* 0x00000001053e7824 */ /* 0x000fe400078e0223 */
[----:B------:R-:W-:Y:S02]  /*2280*/  IMAD.IADD R65, R37, 0x1, R25 ;  /* 0x0000000125417824 */ /* 0x000fe400078e0219 */
[----:B------:R-:W-:-:S02]  /*2290*/  IMAD.IADD R67, R25, 0x1, R39 ;  /* 0x0000000119437824 */ /* 0x000fc400078e0227 */
[----:B------:R-:W-:-:S07]  /*22a0*/  IMAD R66, R215, 0x200, R4 ;  /* 0x00000200d7427824 */ /* 0x000fce00078e0204 */
.L_x_5622:
        /* <DEDUP_REMOVED lines=58> */
.L_x_5597:
[----:B------:R-:W-:Y:S05]  /*2650*/  BSYNC B1 ;  /* 0x0000000000017941 */ /* 0x000fea0003800000 */
.L_x_5596:
        /* <DEDUP_REMOVED lines=15> */
.L_x_5598:
[----:B------:R-:W-:Y:S01]  /*2750*/  IMAD R68, R23, 0x8, R2 ;  /* 0x0000000817447824 */ /* 0x000fe200078e0202 */
[----:B------:R-:W-:Y:S01]  /*2760*/  SHF.L.U32 R73, R186, 0x1f, RZ ;  /* 0x0000001fba497819 */ /* 0x000fe200000006ff */
[----:B------:R-:W-:Y:S03]  /*2770*/  BSSY B1, `(.L_x_5599) ;  /* 0x0000003000017945 */ /* 0x000fe60003800000 */
[----:B------:R-:W0:Y:S02]  /*2780*/  SYNCS.PHASECHK.TRANS64.TRYWAIT P5, [R68+URZ+0x38890], R73 ;  /* 0x03889049440075a7 */ /* 0x000e2400080a017f */
[----:B0-----:R-:W-:Y:S05]  /*2790*/  @!P5 BRA `(.L_x_5600) ;  /* 0x000001ec00bcd947 */ /* 0x001fea0003800000 */
.L_x_5908:
[----:B------:R-:W-:Y:S05]  /*27a0*/  BSYNC B1 ;  /* 0x0000000000017941 */ /* 0x000fea0003800000 */
.L_x_5599:
        /* <DEDUP_REMOVED lines=48> */
.L_x_5605:
[----:B------:R-:W-:Y:S05]  /*2ab0*/  BSYNC B2 ;  /* 0x0000000000027941 */ /* 0x000fea0003800000 */
.L_x_5604:
[----:B--2---:R1:W-:Y:S02]  /*2ac0*/  STG.E.128 desc[UR40][R12.64], R4 ;  /* 0x000000040c007986 */ /* 0x0043e4000c101d28 */
.L_x_5603:
[----:B------:R-:W-:Y:S05]  /*2ad0*/  BSYNC B1 ;  /* 0x0000000000017941 */ /* 0x000fea0003800000 */
.L_x_5602:
        /* <DEDUP_REMOVED lines=51> */
.L_x_5607:
[----:B------:R-:W-:Y:S05]  /*2e10*/  BSYNC B1 ;  /* 0x0000000000017941 */ /* 0x000fea0003800000 */
.L_x_5606:
[----:B-1----:R1:W-:Y:S01]  /*2e20*/  STG.E.128 desc[UR40][R12.64+0x40], R4 ;  /* 0x000040040c007986 */ /* 0x0023e2000c101d28 */
[----:B------:R-:W-:Y:S05]  /*2e30*/  BRA `(.L_x_5601) ;  /* 0x0000000c00107947 */ /* 0x000fea0003800000 */
.L_x_5595:
        /* <DEDUP_REMOVED lines=41> */
.L_x_5608:
[----:B------:R-:W-:Y:S01]  /*30d0*/  IMAD R68, R23, 0x8, R2 ;  /* 0x0000000817447824 */ /* 0x000fe200078e0202 */
[----:B------:R-:W-:Y:S01]  /*30e0*/  SHF.L.U32 R73, R186, 0x1f, RZ ;  /* 0x0000001fba497819 */ /* 0x000fe200000006ff */
[----:B------:R-:W-:Y:S03]  /*30f0*/  BSSY B1, `(.L_x_5609) ;  /* 0x0000003000017945 */ /* 0x000fe60003800000 */
[----:B------:R-:W0:Y:S02]  /*3100*/  SYNCS.PHASECHK.TRANS64.TRYWAIT P5, [R68+URZ+0x38890], R73 ;  /* 0x03889049440075a7 */ /* 0x000e2400080a017f */
[----:B0-----:R-:W-:Y:S05]  /*3110*/  @!P5 BRA `(.L_x_5610) ;  /* 0x000001e40070d947 */ /* 0x001fea0003800000 */
.L_x_5909:
[----:B------:R-:W-:Y:S05]  /*3120*/  BSYNC B1 ;  /* 0x0000000000017941 */ /* 0x000fea0003800000 */
.L_x_5609:
        /* <DEDUP_REMOVED lines=114> */
.L_x_5612:
[----:B------:R-:W-:Y:S05]  /*3850*/  BSYNC B1 ;  /* 0x0000000000017941 */ /* 0x000fea0003800000 */
.L_x_5611:
        /* <DEDUP_REMOVED lines=10> */
.L_x_5594:
[----:B------:R-:W-:-:S13]  /*3900*/  ISETP.NE.AND P3, PT, R187, 0x3, PT ;  /* 0x00000003bb00780c */ /* 0x000fda0003f65270 */
[----:B------:R-:W-:Y:S05]  /*3910*/  @!P3 BRA `(.L_x_5613) ;  /* 0x000000000004b947 */ /* 0x000fea0003800000 */
[----:B------:R-:W-:Y:S01]  /*3920*/  BPT.TRAP 0x1 ;  /* 0x000000040000795c */ /* 0x000fe20000300000 */
.L_x_5613:
        /* <DEDUP_REMOVED lines=8> */
.L_x_5910:
[----:B------:R-:W-:Y:S05]  /*39b0*/  BSYNC B1 ;  /* 0x0000000000017941 */ /* 0x000fea0003800000 */
.L_x_5614:
[----:B------:R-:W-:Y:S05]  /*39c0*/  @P4 BRA `(.L_x_5601) ;  /* 0x00000000002c4947 */ /* 0x000fea0003800000 */
[----:B------:R-:W-:Y:S01]  /*39d0*/  @!P1 LOP3.LUT P4, RZ, R188, 0x4, RZ, 0xc0, !PT ;  /* 0x00000004bcff9812 */ /* 0x000fe2000788c0ff */
[----:B------:R-:W-:Y:S01]  /*39e0*/  @!P1 VIADD R4, R60, 0x20 ;  /* 0x000000203c049836 */ /* 0x000fe20000000000 */
[----:B------:R-:W-:Y:S02]  /*39f0*/  PLOP3.LUT P5, PT, PT, PT, PT, 0x8, 0x0 ;  /* 0x000000000000781c */ /* 0x000fe40003fae170 */
[----:B------:R-:W-:-:S13]  /*3a00*/  @!P1 PLOP3.LUT P5, PT, P4, PT, PT, 0x80, 0x0 ;  /* 0x000000000000981c */ /* 0x000fda00027af070 */
[----:B------:R-:W-:-:S04]  /*3a10*/  @P5 VIADD R4, R60, 0xffffffe0 ;  /* 0xffffffe03c045836 */ /* 0x000fc80000000000 */
[----:B------:R-:W-:Y:S02]  /*3a20*/  @!P1 IMAD.IADD R27, R27, 0x1, R4 ;  /* 0x000000011b1b9824 */ /* 0x000fe400078e0204 */
[----:B------:R-:W1:Y:S02]  /*3a30*/  @!P0 LDS.128 R4, [R26+0x22400] ;  /* 0x022400001a048984 */ /* 0x000e640000000c00 */
[----:B------:R-:W-:-:S06]  /*3a40*/  @!P1 IMAD R8, R27, 0x2, R2 ;  /* 0x000000021b089824 */ /* 0x000fcc00078e0202 */
[----:B------:R-:W2:Y:S04]  /*3a50*/  @!P1 LDS.128 R8, [R8+0x22400] ;  /* 0x0224000008089984 */ /* 0x000ea80000000c00 */
[----:B-1----:R1:W-:Y:S04]  /*3a60*/  @!P0 STG.E.128 desc[UR40][R12.64], R4 ;  /* 0x000000040c008986 */ /* 0x0023e8000c101d28 */
[----:B--2---:R1:W-:Y:S02]  /*3a70*/  @!P1 STG.E.128 desc[UR40][R12.64+0x40], R8 ;  /* 0x000040080c009986 */ /* 0x0043e4000c101d28 */
.L_x_5601:
[----:B------:R-:W-:Y:S05]  /*3a80*/  BSYNC B0 ;  /* 0x0000000000007941 */ /* 0x000fea0003800000 */
.L_x_5593:
        /* <DEDUP_REMOVED lines=17> */
.L_x_5617:
[----:B------:R-:W-:Y:S05]  /*3ba0*/  BSYNC B0 ;  /* 0x0000000000007941 */ /* 0x000fea0003800000 */
.L_x_5616:
[----:B------:R-:W5:Y:S01]  /*3bb0*/  SYNCS.PHASECHK.TRANS64.TRYWAIT P5, [R68+URZ+0x388b0], R73 ;  /* 0x0388b049440075a7 */ /* 0x000f6200080a017f */
[----:B------:R-:W-:Y:S01]  /*3bc0*/  BSSY B0, `(.L_x_5618) ;  /* 0x0000003000007945 */ /* 0x000fe20003800000 */
[----:B------:R-:W-:-:S03]  /*3bd0*/  ISETP.GE.AND P3, PT, R22, R71, PT ;  /* 0x000000471600720c */ /* 0x000fc60003f66270 */
[----:B-----5:R-:W-:Y:S10]  /*3be0*/  @!P5 BRA `(.L_x_5619) ;  /* 0x000001d800e4d947 */ /* 0x020ff40003800000 */
.L_x_5911:
[----:B------:R-:W-:Y:S05]  /*3bf0*/  BSYNC B0 ;  /* 0x0000000000007941 */ /* 0x000fea0003800000 */
.L_x_5618:
        /* <DEDUP_REMOVED lines=82> */
.L_x_5621:
[----:B------:R-:W-:Y:S05]  /*4120*/  BSYNC B0 ;  /* 0x0000000000007941 */ /* 0x000fea0003800000 */
.L_x_5620:
        /* <DEDUP_REMOVED lines=17> */
.L_x_5588:
[----:B------:R-:W2:Y:S01]  /*4240*/  LDL R4, [R1+0x4] ;  /* 0x0000040001047983 */ /* 0x000ea20000100800 */
[----:B------:R-:W-:Y:S01]  /*4250*/  BSSY B0, `(.L_x_5623) ;  /* 0x0000005000007945 */ /* 0x000fe20003800000 */
[----:B--2---:R-:W-:-:S03]  /*4260*/  ISETP.NE.AND P0, PT, R4, 0x1, PT ;  /* 0x000000010400780c */ /* 0x004fc60003f05270 */
[----:B------:R-:W-:Y:S10]  /*4270*/  @P3 BRA `(.L_x_5624) ;  /* 0x0000000000083947 */ /* 0x000ff40003800000 */
[----:B------:R-:W0:Y:S02]  /*4280*/  FENCE.VIEW.ASYNC.G ;  /* 0x00000000000073c6 */ /* 0x000e240000000100 */
[----:B0-----:R-:W-:Y:S06]  /*4290*/  BAR.ARV 0xc, 0x180 ;  /* 0x0306000000007b1d */ /* 0x001fec0000002000 */
.L_x_5624:
[----:B------:R-:W-:Y:S05]  /*42a0*/  BSYNC B0 ;  /* 0x0000000000007941 */ /* 0x000fea0003800000 */
.L_x_5623:
[----:B------:R-:W-:Y:S04]  /*42b0*/  BSSY B7, `(.L_x_5625) ;  /* 0x000103d000077945 */ /* 0x000fe80003800000 */
[----:B------:R-:W-:Y:S05]  /*42c0*/  @!P0 BRA `(.L_x_5626) ;  /* 0x0000001c00808947 */ /* 0x000fea0003800000 */
[----:B------:R-:W0:Y:S01]  /*42d0*/  LDC R0, c[0x0][0x448] ;  /* 0x00011200ff007b82 */ /* 0x000e220000000800 */
        /* <DEDUP_REMOVED lines=43> */
[----:B---3--:R-:W-:Y:S01]  /*4590*/  CS2R R76, SRZ ;  /* 0x00000000004c7805 */ /* 0x008fe2000001ff00 */
[----:B------:R-:W1:Y:S01]  /*45a0*/  @P0 LDC R4, c[0x0][0x450] ;  /* 0x00011400ff040b82 */ /* 0x000e620000000800 */
[----:B------:R-:W-:-:S02]  /*45b0*/  CS2R R74, SRZ ;  /* 0x00000000004a7805 */ /* 0x000fc4000001ff00 */
[----:B------:R-:W-:Y:S01]  /*45c0*/  CS2R R152, SRZ ;  /* 0x0000000000987805 */ /* 0x000fe2000001ff00 */
        /* <DEDUP_REMOVED lines=18> */
[----:B------:R-:W-:Y:S01]  /*46f0*/  CS2R R26, SRZ ;  /* 0x00000000001a7805 */ /* 0x000fe2000001ff00 */
[----:B------:R-:W-:Y:S01]  /*4700*/  IMAD.MOV.U32 R171, RZ, RZ, RZ ;  /* 0x000000ffffab7224 */ /* 0x000fe200078e00ff */
[----:B------:R-:W-:-:S02]  /*4710*/  CS2R R28, SRZ ;  /* 0x00000000001c7805 */ /* 0x000fc4000001ff00 */
[----:B-1----:R-:W-:Y:S01]  /*4720*/  @P0 SHF.R.U32.HI R0, RZ, R4, R3 ;  /* 0x00000004ff000219 */ /* 0x002fe20000011603 */
[----:B------:R-:W-:Y:S01]  /*4730*/  IMAD.MOV.U32 R31, RZ, RZ, RZ ;  /* 0x000000ffff1f7224 */ /* 0x000fe200078e00ff */
        /* <DEDUP_REMOVED lines=9> */
[----:B------:R-:W-:-:S04]  /*47d0*/  VIMNMX R4, R195, R4, PT ;  /* 0x00000004c3047248 */ /* 0x000fc80003fe0100 */
[----:B------:R-:W-:-:S13]  /*47e0*/  ISETP.GE.AND P1, PT, R4, 0x1, PT ;  /* 0x000000010400780c */ /* 0x000fda0003f26270 */
        /* <DEDUP_REMOVED lines=71> */
[----:B0-----:R-:W-:-:S07]  /*4c60*/  VIADD R0, R4, 0xfffffffe ;  /* 0xfffffffe04007836 */ /* 0x001fce0000000000 */
.L_x_5630:
[----:B------:R-:W-:Y:S01]  /*4c70*/  BAR.SYNC.DEFER_BLOCKING 0xe, 0x100 ;  /* 0x0384000000007b1d */ /* 0x000fe20000010000 */
[----:B-1----:R-:W-:Y:S01]  /*4c80*/  IMAD R3, R18, 0x40, R190 ;  /* 0x0000004012037824 */ /* 0x002fe200078e02be */
[----:B------:R-:W-:Y:S01]  /*4c90*/  R2UR UR4, R10 ;  /* 0x000000000a0472ca */ /* 0x000fe200000e0000 */
[----:B------:R-:W-:Y:S01]  /*4ca0*/  VIADD R18, R18, 0x1 ;  /* 0x0000000112127836 */ /* 0x000fe20000000000 */
[----:B------:R-:W-:Y:S01]  /*4cb0*/  R2UR UR5, R11 ;  /* 0x000000000b0572ca */ /* 0x000fe200000e0000 */
[----:B------:R-:W-:Y:S01]  /*4cc0*/  IMAD R3, R3, 0x4, R2 ;  /* 0x0000000403037824 */ /* 0x000fe200078e0202 */
[----:B------:R-:W-:Y:S01]  /*4cd0*/  ISETP.GT.AND P1, PT, R0, RZ, PT ;  /* 0x000000ff0000720c */ /* 0x000fe20003f24270 */
[----:B------:R-:W-:Y:S01]  /*4ce0*/  IMAD.MOV.U32 R5, RZ, RZ, 0x40000040 ;  /* 0x40000040ff057424 */ /* 0x000fe200078e00ff */
[----:B------:R-:W-:Y:S01]  /*4cf0*/  ISETP.NE.AND P0, PT, R18, 0x2, PT ;  /* 0x000000021200780c */ /* 0x000fe20003f05270 */
[----:B------:R-:W-:-:S03]  /*4d00*/  VIADD R0, R0, 0xffffffff ;  /* 0xffffffff00007836 */ /* 0x000fc60000000000 */
[----:B------:R-:W-:Y:S02]  /*4d10*/  SEL R18, R18, RZ, P0 ;  /* 0x000000ff12127207 */ /* 0x000fe40000000000 */
[----:B------:R-:W-:Y:S01]  /*4d20*/  R2UR UR7, R5 ;  /* 0x00000000050772ca */ /* 0x000fe200000e0000 */
[----:B------:R-:W-:Y:S02]  /*4d30*/  IMAD.MOV.U32 R5, RZ, RZ, 0x40000040 ;  /* 0x40000040ff057424 */ /* 0x000fe400078e00ff */
[----:B------:R-:W-:-:S05]  /*4d40*/  IMAD R4, R18, 0x1000, R21 ;  /* 0x0000100012047824 */ /* 0x000fca00078e0215 */
[----:B------:R-:W-:Y:S01]  /*4d50*/  R2UR UR6, R4 ;  /* 0x00000000040672ca */ /* 0x000fe200000e0000 */
[----:B------:R-:W0:Y:S04]  /*4d60*/  LDS R14, [R3+0x38400] ;  /* 0x03840000030e7984 */ /* 0x000e280000000800 */
[----:B------:R1:W2:Y:S02]  /*4d70*/  LDS R15, [R3+0x38420] ;  /* 0x03842000030f7984 */ /* 0x0002a40000000800 */
[----:B-1----:R-:W-:-:S04]  /*4d80*/  @!P2 IMAD R3, R18, 0x8, R2 ;  /* 0x000000081203a824 */ /* 0x002fc800078e0202 */
        /* <DEDUP_REMOVED lines=131> */
[----:B------:R-:W-:-:S03]  /*55c0*/  IMAD.MOV.U32 R15, RZ, RZ, 0x40000040 ;  /* 0x40000040ff0f7424 */ /* 0x000fc600078e00ff */
[----:B------:R-:W-:-:S06]  /*55d0*/  WARPGROUP.ARRIVE ;  /* 0x00000000000079c5 */ /* 0x000fcc0000000000 */
        /* <DEDUP_REMOVED lines=22> */
[----:B------:R-:W-:Y:S02]  /*5740*/  R2UR UR7, R5 ;  /* 0x00000000050772ca */ /* 0x000fe400000e0000 */
[----:B------:R-:W-:-:S04]  /*5750*/  SEL R4, RZ, 0x1, P0 ;  /* 0x00000001ff047807 */ /* 0x000fc80000000000 */
[----:B------:R-:W-:Y:S01]  /*5760*/  LOP3.LUT R19, R19, R4, RZ, 0x3c, !PT ;  /* 0x0000000413137212 */ /* 0x000fe200078e3cff */
[----:B------:R-:W-:Y:S02]  /*5770*/  WARPGROUP.DEPBAR.LE gsb0, 0x0 ;  /* 0x00008000000079c5 */ /* 0x000fe40000010000 */
[----:B------:R-:W-:-:S12]  /*5780*/  WARPGROUP.ARRIVE ;  /* 0x00000000000079c5 */ /* 0x000fd80000000000 */
[----:B------:R-:W-:Y:S03]  /*5790*/  HGMMA.64x256x16.F32 R24, gdesc[UR4].tnspB, R24, gsb0 ;  /* 0x43e00000041879f0 */ /* 0x000fe60008000818 */
[----:B------:R-:W-:Y:S02]  /*57a0*/  WARPGROUP.DEPBAR.LE gsb0, 0x0 ;  /* 0x00008000000079c5 */ /* 0x000fe40000010000 */
[----:B------:R-:W-:Y:S06]  /*57b0*/  BAR.ARV 0xf, 0x100 ;  /* 0x03c4000000007b1d */ /* 0x000fec0000002000 */
[----:B------:R1:W-:Y:S01]  /*57c0*/  @!P2 SYNCS.ARRIVE.TRANS64.RED.A1T0 RZ, [R3+URZ], RZ ;  /* 0x000000ff03ffa9a7 */ /* 0x0003e2000810043f */
[----:B------:R-:W-:Y:S05]  /*57d0*/  @P1 BRA `(.L_x_5630) ;  /* 0xfffffff400241947 */ /* 0x000fea000383ffff */
.L_x_5629:
[----:B------:R-:W-:Y:S05]  /*57e0*/  BSYNC B0 ;  /* 0x0000000000007941 */ /* 0x000fea0003800000 */
.L_x_5628:
[----:B------:R-:W-:Y:S01]  /*57f0*/  BAR.SYNC.DEFER_BLOCKING 0xe, 0x100 ;  /* 0x0384000000007b1d */ /* 0x000fe20000010000 */
[C---:B-1----:R-:W-:Y:S01]  /*5800*/  IMAD R3, R18.reuse, 0x40, R190 ;  /* 0x0000004012037824 */ /* 0x042fe200078e02be */
        /* <DEDUP_REMOVED lines=140> */
.L_x_5626:
        /* <DEDUP_REMOVED lines=76> */
[----:B------:R-:W-:-:S04]  /*6590*/  LEA.HI R3, R3, R0, RZ, 0x6 ;  /* 0x0000000003037211 */ /* 0x000fc800078f30ff */
        /* <DEDUP_REMOVED lines=34> */
.L_x_5632:
[----:B------:R-:W-:Y:S05]  /*67c0*/  BSYNC B6 ;  /* 0x0000000000067941 */ /* 0x000fea0003800000 */
.L_x_5631:
        /* <DEDUP_REMOVED lines=12> */
.L_x_5636:
[----:B-1----:R1:W2:Y:S02]  /*6890*/  SYNCS.PHASECHK.TRANS64.TRYWAIT P0, [R2+URZ+0x38800], R3 ;  /* 0x03880003020075a7 */ /* 0x0022a4000800017f */
[----:B--2---:R-:W-:Y:S05]  /*68a0*/  @!P0 NANOSLEEP.SYNCS 0x989680 ;  /* 0x009896800000895d */ /* 0x004fea0003900000 */
[----:B------:R-:W2:Y:S02]  /*68b0*/  @!P0 SYNCS.PHASECHK.TRANS64 P0, [R2+URZ+0x38800], R3 ;  /* 0x03880003020085a7 */ /* 0x000ea4000800007f */
[----:B--2---:R-:W-:Y:S05]  /*68c0*/  @!P0 BRA `(.L_x_5636) ;  /* 0xfffffffc00f08947 */ /* 0x004fea000383ffff */
.L_x_5635:
[----:B------:R-:W-:Y:S05]  /*68d0*/  BSYNC B0 ;  /* 0x0000000000007941 */ /* 0x000fea0003800000 */
.L_x_5634:
[----:B------:R-:W-:Y:S05]  /*68e0*/  BRA `(.L_x_5637) ;  /* 0x0000002800dc7947 */ /* 0x000fea0003800000 */
.L_x_5633:
        /* <DEDUP_REMOVED lines=31> */
.L_x_5639:
[----:B------:R-:W-:Y:S05]  /*6ae0*/  BSYNC B6 ;  /* 0x0000000000067941 */ /* 0x000fea0003800000 */
.L_x_5638:
        /* <DEDUP_REMOVED lines=39> */
.L_x_5917:
        /* <DEDUP_REMOVED lines=30> */
.L_x_5644:
[----:B------:R-:W-:Y:S05]  /*6f40*/  BSYNC B1 ;  /* 0x0000000000017941 */ /* 0x000fea0003800000 */
.L_x_5643:
[----:B--2--5:R-:W-:Y:S01]  /*6f50*/  IMAD.MOV.U32 R0, RZ, RZ, R32 ;  /* 0x000000ffff007224 */ /* 0x024fe200078e0020 */
[----:B------:R-:W-:Y:S01]  /*6f60*/  UMOV UR4, 0xffffffff ;  /* 0xffffffff00047882 */ /* 0x000fe20000000000 */
[----:B-1----:R-:W-:Y:S01]  /*6f70*/  IMAD.MOV.U32 R3, RZ, RZ, R33 ;  /* 0x000000ffff037224 */ /* 0x002fe200078e0021 */
[----:B------:R-:W-:Y:S01]  /*6f80*/  CS2R R28, SRZ ;  /* 0x00000000001c7805 */ /* 0x000fe2000001ff00 */
[----:B---3--:R-:W-:Y:S02]  /*6f90*/  IMAD.MOV.U32 R5, RZ, RZ, R24 ;  /* 0x000000ffff057224 */ /* 0x008fe400078e0018 */
        /* <DEDUP_REMOVED lines=14> */
.L_x_5923:
        /* <DEDUP_REMOVED lines=34> */
.L_x_5647:
[----:B------:R-:W-:Y:S05]  /*72a0*/  BSYNC B1 ;  /* 0x0000000000017941 */ /* 0x000fea0003800000 */
.L_x_5646:
        /* <DEDUP_REMOVED lines=8> */
[----:B------:R-:W-:Y:S01]  /*7330*/  BSSY B1, `(.L_x_5648) ;  /* 0x0000014000017945 */ /* 0x000fe20003800000 */
[----:B------:R-:W-:Y:S01]  /*7340*/  PRMT R45, R4, 0x7610, R45 ;  /* 0x00007610042d7816 */ /* 0x000fe2000000002d */
[----:B------:R-:W-:Y:S01]  /*7350*/  IMAD.MOV.U32 R4, RZ, RZ, R8 ;  /* 0x000000ffff047224 */ /* 0x000fe200078e0008 */
[----:B------:R-:W-:Y:S01]  /*7360*/  LOP3.LUT R0, R0, R3, RZ, 0x3c, !PT ;  /* 0x0000000300007212 */ /* 0x000fe200078e3cff */
[----:B------:R-:W-:Y:S01]  /*7370*/  IMAD.MOV.U32 R3, RZ, RZ, R29 ;  /* 0x000000ffff037224 */ /* 0x000fe200078e001d */
[----:B------:R-:W-:-:S02]  /*7380*/  PRMT R47, R6, 0x7610, R47 ;  /* 0x00007610062f7816 */ /* 0x000fc4000000002f */
[----:B------:R-:W-:Y:S01]  /*7390*/  PRMT R46, R4, 0x5410, R5 ;  /* 0x00005410042e7816 */ /* 0x000fe20000000005 */
[----:B------:R-:W-:Y:S01]  /*73a0*/  IMAD.MOV.U32 R4, RZ, RZ, R10 ;  /* 0x000000ffff047224 */ /* 0x000fe200078e000a */
[----:B------:R-:W-:Y:S01]  /*73b0*/  PRMT R45, R45, 0x5410, R3 ;  /* 0x000054102d2d7816 */ /* 0x000fe20000000003 */
[----:B------:R-:W-:Y:S01]  /*73c0*/  IMAD R3, R215, 0x200, R0 ;  /* 0x00000200d7037824 */ /* 0x000fe200078e0200 */
[----:B------:R-:W-:Y:S01]  /*73d0*/  LOP3.LUT P2, RZ, R188, 0x4, RZ, 0xc0, !PT ;  /* 0x00000004bcff7812 */ /* 0x000fe2000784c0ff */
[----:B------:R-:W-:Y:S01]  /*73e0*/  IMAD.MOV.U32 R0, RZ, RZ, R13 ;  /* 0x000000ffff007224 */ /* 0x000fe200078e000d */
[----:B------:R-:W-:Y:S01]  /*73f0*/  PRMT R48, R4, 0x7610, R48 ;  /* 0x0000761004307816 */ /* 0x000fe20000000030 */
[----:B------:R-:W-:Y:S01]  /*7400*/  IMAD R3, R3, 0x2, R2 ;  /* 0x0000000203037824 */ /* 0x000fe200078e0202 */
[----:B------:R-:W-:Y:S01]  /*7410*/  ISETP.GE.AND P1, PT, R22, R41, PT ;  /* 0x000000291600720c */ /* 0x000fe20003f26270 */
[----:B------:R-:W-:Y:S01]  /*7420*/  IMAD.MOV.U32 R5, RZ, RZ, R11 ;  /* 0x000000ffff057224 */ /* 0x000fe200078e000b */
[----:B------:R-:W-:Y:S01]  /*7430*/  PRMT R47, R47, 0x5410, R0 ;  /* 0x000054102f2f7816 */ /* 0x000fe20000000000 */
[----:B------:R-:W-:-:S02]  /*7440*/  VIADD R4, R3, 0x20400 ;  /* 0x0002040003047836 */ /* 0x000fc40000000000 */
[----:B------:R-:W-:Y:S01]  /*7450*/  VIADD R0, R3, 0x20440 ;  /* 0x0002044003007836 */ /* 0x000fe20000000000 */
[----:B-1----:R-:W-:Y:S07]  /*7460*/  @!P0 BRA `(.L_x_5649) ;  /* 0x000001a400b88947 */ /* 0x002fee0003800000 */
.L_x_5924:
[----:B------:R-:W-:Y:S05]  /*7470*/  BSYNC B1 ;  /* 0x0000000000017941 */ /* 0x000fea0003800000 */
.L_x_5648:
        /* <DEDUP_REMOVED lines=9> */
[----:B------:R-:W0:Y:S01]  /*7510*/  LDS.128 R4, [R3+0x20400] ;  /* 0x0204000003047984 */ /* 0x000e220000000c00 */
[----:B----4-:R-:W-:Y:S02]  /*7520*/  SHF.R.U32.HI R14, RZ, 0x10, R31 ;  /* 0x00000010ff0e7819 */ /* 0x010fe4000001161f */
[----:B------:R-:W-:Y:S02]  /*7530*/  SHF.R.U32.HI R34, RZ, 0x10, R33 ;  /* 0x00000010ff227819 */ /* 0x000fe40000011621 */
[----:B------:R-:W-:Y:S01]  /*7540*/  SHF.R.U64 R39, R30, 0x10, R31 ;  /* 0x000000101e277819 */ /* 0x000fe2000000121f */
[----:B------:R-:W-:Y:S01]  /*7550*/  HADD2.F32 R31, -RZ, R43.H0_H0 ;  /* 0x2000002bff1f7230 */ /* 0x000fe20000004100 */
[----:B------:R-:W-:Y:S01]  /*7560*/  SHF.R.U64 R38, R32, 0x10, R33 ;  /* 0x0000001020267819 */ /* 0x000fe20000001221 */
[----:B------:R-:W-:Y:S02]  /*7570*/  HADD2.F32 R34, -RZ, R34.H0_H0 ;  /* 0x20000022ff227230 */ /* 0x000fe40000004100 */
        /* <DEDUP_REMOVED lines=16> */
[----:B------:R-:W-:Y:S02]  /*7680*/  HADD2.F32 R31, -RZ, R40.H1_H1 ;  /* 0x30000028ff1f7230 */ /* 0x000fe40000004100 */
        /* <DEDUP_REMOVED lines=18> */
.L_x_5653:
[----:B------:R-:W-:Y:S05]  /*77b0*/  BSYNC B2 ;  /* 0x0000000000027941 */ /* 0x000fea0003800000 */
.L_x_5652:
[----:B------:R-:W-:Y:S05]  /*77c0*/  @P1 BRA `(.L_x_5651) ;  /* 0x0000000000a81947 */ /* 0x000fea0003800000 */
[----:B-1----:R-:W0:Y:S01]  /*77d0*/  LDS.128 R4, [R0] ;  /* 0x0000000000047984 */ /* 0x002e220000000c00 */
[--C-:B------:R-:W-:Y:S02]  /*77e0*/  SHF.R.U64 R35, R26, 0x10, R27.reuse ;  /* 0x000000101a237819 */ /* 0x100fe4000000121b */
[----:B------:R-:W-:Y:S01]  /*77f0*/  SHF.R.U32.HI R26, RZ, 0x10, R27 ;  /* 0x00000010ff1a7819 */ /* 0x000fe2000001161b */
[----:B------:R-:W-:Y:S01]  /*7800*/  HADD2.F32 R27, -RZ, R42.H0_H0 ;  /* 0x2000002aff1b7230 */ /* 0x000fe20000004100 */
[--C-:B------:R-:W-:Y:S02]  /*7810*/  SHF.R.U32.HI R30, RZ, 0x10, R25.reuse ;  /* 0x00000010ff1e7819 */ /* 0x100fe40000011619 */
        /* <DEDUP_REMOVED lines=10> */
[----:B----4-:R-:W-:-:S02]  /*78c0*/  HADD2.F32 R14, -RZ, R6.H0_H0 ;  /* 0x20000006ff0e7230 */ /* 0x010fc40000004100 */
        /* <DEDUP_REMOVED lines=25> */
[----:B------:R2:W-:Y:S02]  /*7a60*/  STS.128 [R0], R4 ;  /* 0x0000000400007388 */ /* 0x0005e40000000c00 */
.L_x_5651:
[----:B------:R-:W-:Y:S05]  /*7a70*/  BSYNC B1 ;  /* 0x0000000000017941 */ /* 0x000fea0003800000 */
.L_x_5650:
[----:B-12---:R-:W-:-:S05]  /*7a80*/  VIADD R4, R22, 0x20 ;  /* 0x0000002016047836 */ /* 0x006fca0000000000 */
[----:B------:R-:W-:-:S13]  /*7a90*/  ISETP.GE.AND P0, PT, R4, R41, PT ;  /* 0x000000290400720c */ /* 0x000fda0003f06270 */
[----:B------:R-:W-:Y:S05]  /*7aa0*/  @P0 BRA `(.L_x_5654) ;  /* 0x0000001800480947 */ /* 0x000fea0003800000 */
[----:B------:R-:W1:Y:S01]  /*7ab0*/  LDC R4, c[0x0][0x3f4] ;  /* 0x0000fd00ff047b82 */ /* 0x000e620000000800 */
[----:B------:R-:W-:Y:S01]  /*7ac0*/  BSSY B1, `(.L_x_5655) ;  /* 0x000002e000017945 */ /* 0x000fe20003800000 */
[-C--:B-1----:R-:W-:Y:S02]  /*7ad0*/  ISETP.GE.AND P0, PT, R184, R4.reuse, PT ;  /* 0x00000004b800720c */ /* 0x082fe40003f06270 */
[----:B------:R-:W-:-:S11]  /*7ae0*/  ISETP.GE.AND P1, PT, R191, R4, PT ;  /* 0x00000004bf00720c */ /* 0x000fd60003f26270 */
[----:B------:R-:W-:Y:S05]  /*7af0*/  @P0 BRA `(.L_x_5656) ;  /* 0x0000000000a80947 */ /* 0x000fea0003800000 */
[----:B------:R-:W4:Y:S01]  /*7b00*/  LDS.128 R4, [R3+0x21400] ;  /* 0x0214000003047984 */ /* 0x000f220000000c00 */
[----:B------:R-:W-:Y:S01]  /*7b10*/  SHF.R.U32.HI R26, RZ, 0x10, R29 ;  /* 0x00000010ff1a7819 */ /* 0x000fe2000001161d */
[----:B------:R-:W-:Y:S01]  /*7b20*/  HADD2.F32 R25, -RZ, R45.H0_H0 ;  /* 0x2000002dff197230 */ /* 0x000fe20000004100 */
[----:B------:R-:W-:Y:S01]  /*7b30*/  SHF.R.U32.HI R24, RZ, 0x10, R13 ;  /* 0x00000010ff187819 */ /* 0x000fe2000001160d */
[----:B0-----:R-:W-:Y:S01]  /*7b40*/  HADD2.F32 R21, -RZ, R47.H0_H0 ;  /* 0x2000002fff157230 */ /* 0x001fe20000004100 */
[----:B------:R-:W-:Y:S01]  /*7b50*/  SHF.R.U64 R31, R28, 0x10, R29 ;  /* 0x000000101c1f7819 */ /* 0x000fe2000000121d */
[----:B------:R-:W-:Y:S01]  /*7b60*/  HADD2.F32 R26, -RZ, R26.H0_H0 ;  /* 0x2000001aff1a7230 */ /* 0x000fe20000004100 */
[----:B------:R-:W-:Y:S01]  /*7b70*/  SHF.R.U64 R32, R12, 0x10, R13 ;  /* 0x000000100c207819 */ /* 0x000fe2000000120d */
[----:B------:R-:W-:Y:S02]  /*7b80*/  HADD2.F32 R24, -RZ, R24.H0_H0 ;  /* 0x20000018ff187230 */ /* 0x000fe40000004100 */
[----:B----4-:R-:W-:-:S02]  /*7b90*/  HADD2.F32 R14, -RZ, R7.H0_H0 ;  /* 0x20000007ff0e7230 */ /* 0x010fc40000004100 */
        /* <DEDUP_REMOVED lines=14> */
[----:B------:R-:W-:Y:S02]  /*7c80*/  HADD2.F32 R21, -RZ, R45.H1_H1 ;  /* 0x3000002dff157230 */ /* 0x000fe40000004100 */
        /* <DEDUP_REMOVED lines=10> */
[----:B------:R-:W-:Y:S01]  /*7d30*/  FFMA.FTZ R5, R6, R4, -R7 ;  /* 0x0000000406057223 */ /* 0x000fe20000010807 */
[----:B------:R-:W-:Y:S01]  /*7d40*/  F2FP.F16.F32.PACK_AB R7, R30, R29 ;  /* 0x0000001d1e07723e */ /* 0x000fe200000000ff */
[----:B------:R-:W-:Y:S01]  /*7d50*/  FFMA.FTZ R24, R6, R15, R24 ;  /* 0x0000000f06187223 */ /* 0x000fe20000010018 */
[----:B------:R-:W-:-:S02]  /*7d60*/  F2FP.F16.F32.PACK_AB R4, R25, R28 ;  /* 0x0000001c1904723e */ /* 0x000fc400000000ff */
[----:B------:R-:W-:Y:S02]  /*7d70*/  F2FP.F16.F32.PACK_AB R6, R26, R27 ;  /* 0x0000001b1a06723e */ /* 0x000fe400000000ff */
[----:B------:R-:W-:-:S05]  /*7d80*/  F2FP.F16.F32.PACK_AB R5, R24, R5 ;  /* 0x000000051805723e */ /* 0x000fca00000000ff */
[----:B------:R1:W-:Y:S02]  /*7d90*/  STS.128 [R3+0x21400], R4 ;  /* 0x0214000403007388 */ /* 0x0003e40000000c00 */
.L_x_5656:
[----:B------:R-:W-:Y:S05]  /*7da0*/  BSYNC B1 ;  /* 0x0000000000017941 */ /* 0x000fea0003800000 */
.L_x_5655:
[----:B------:R-:W-:Y:S05]  /*7db0*/  @P1 BRA `(.L_x_5654) ;  /* 0x0000001400841947 */ /* 0x000fea0003800000 */
[----:B-1----:R-:W1:Y:S01]  /*7dc0*/  LDS.128 R4, [R0+0x1000] ;  /* 0x0010000000047984 */ /* 0x002e620000000c00 */
[----:B------:R-:W-:Y:S01]  /*7dd0*/  SHF.R.U32.HI R12, RZ, 0x10, R11 ;  /* 0x00000010ff0c7819 */ /* 0x000fe2000001160b */
[----:B------:R-:W-:Y:S01]  /*7de0*/  HADD2.F32 R13, -RZ, R46.H0_H0 ;  /* 0x2000002eff0d7230 */ /* 0x000fe20000004100 */
[----:B----4-:R-:W-:Y:S02]  /*7df0*/  SHF.R.U32.HI R14, RZ, 0x10, R9 ;  /* 0x00000010ff0e7819 */ /* 0x010fe40000011609 */
[----:B------:R-:W-:Y:S01]  /*7e00*/  SHF.R.U64 R26, R10, 0x10, R11 ;  /* 0x000000100a1a7819 */ /* 0x000fe2000000120b */
[----:B------:R-:W-:Y:S01]  /*7e10*/  HADD2.F32 R12, -RZ, R12.H0_H0 ;  /* 0x2000000cff0c7230 */ /* 0x000fe20000004100 */
[----:B------:R-:W-:Y:S01]  /*7e20*/  SHF.R.U64 R25, R8, 0x10, R9 ;  /* 0x0000001008197819 */ /* 0x000fe20000001209 */
[----:B------:R-:W-:Y:S02]  /*7e30*/  HADD2.F32 R14, -RZ, R14.H0_H0 ;  /* 0x2000000eff0e7230 */ /* 0x000fe40000004100 */
[----:B------:R-:W-:-:S02]  /*7e40*/  HADD2.F32 R11, -RZ, R48.H0_H0 ;  /* 0x20000030ff0b7230 */ /* 0x000fc40000004100 */
[--C-:B-1----:R-:W-:Y:S02]  /*7e50*/  HADD2.F32 R10, -RZ, R7.reuse.H1_H1 ;  /* 0x30000007ff0a7230 */ /* 0x102fe40000004100 */
[--C-:B------:R-:W-:Y:S02]  /*7e60*/  HADD2.F32 R3, -RZ, R4.reuse.H0_H0 ;  /* 0x20000004ff037230 */ /* 0x100fe40000004100 */
[----:B------:R-:W-:Y:S02]  /*7e70*/  HADD2.F32 R4, -RZ, R4.H1_H1 ;  /* 0x30000004ff047230 */ /* 0x000fe40000004100 */
[C---:B------:R-:W-:Y:S01]  /*7e80*/  FMUL.FTZ R24, R10.reuse, R14 ;  /* 0x0000000e0a187220 */ /* 0x040fe20000410000 */
[----:B------:R-:W-:Y:S02]  /*7e90*/  HADD2.F32 R9, -RZ, R7.H0_H0 ;  /* 0x20000007ff097230 */ /* 0x000fe40000004100 */
[----:B------:R-:W-:Y:S01]  /*7ea0*/  FMUL.FTZ R15, R10, R12 ;  /* 0x0000000c0a0f7220 */ /* 0x000fe20000410000 */
[----:B------:R-:W-:-:S02]  /*7eb0*/  HADD2.F32 R7, -RZ, R6.H0_H0 ;  /* 0x20000006ff077230 */ /* 0x000fc40000004100 */
[C---:B------:R-:W-:Y:S01]  /*7ec0*/  FMUL.FTZ R10, R4.reuse, R13 ;  /* 0x0000000d040a7220 */ /* 0x040fe20000410000 */
[----:B------:R-:W-:Y:S02]  /*7ed0*/  HADD2.F32 R8, -RZ, R6.H1_H1 ;  /* 0x30000006ff087230 */ /* 0x000fe40000004100 */
[C---:B------:R-:W-:Y:S01]  /*7ee0*/  FFMA.FTZ R24, R9.reuse, R12, -R24 ;  /* 0x0000000c09187223 */ /* 0x040fe20000010818 */
[----:B0-----:R-:W-:Y:S01]  /*7ef0*/  FFMA.FTZ R21, R9, R14, R15 ;  /* 0x0000000e09157223 */ /* 0x001fe2000001000f */
[-C--:B------:R-:W-:Y:S01]  /*7f00*/  FMUL.FTZ R14, R4, R11.reuse ;  /* 0x0000000b040e7220 */ /* 0x080fe20000410000 */
[C---:B------:R-:W-:Y:S01]  /*7f10*/  FFMA.FTZ R12, R3.reuse, R11, -R10 ;  /* 0x0000000b030c7223 */ /* 0x040fe2000001080a */
[--C-:B------:R-:W-:Y:S02]  /*7f20*/  HADD2.F32 R6, -RZ, R5.reuse.H0_H0 ;  /* 0x20000005ff067230 */ /* 0x100fe40000004100 */
        /* <DEDUP_REMOVED lines=18> */
[----:B------:R2:W-:Y:S01]  /*8050*/  STS.128 [R0+0x1000], R4 ;  /* 0x0010000400007388 */ /* 0x0005e20000000c00 */
[----:B------:R-:W-:Y:S05]  /*8060*/  BRA `(.L_x_5654) ;  /* 0x0000001000d87947 */ /* 0x000fea0003800000 */
.L_x_5641:
        /* <DEDUP_REMOVED lines=36> */
.L_x_5930:
        /* <DEDUP_REMOVED lines=16> */
.L_x_5659:
[----:B------:R-:W-:Y:S05]  /*83b0*/  BSYNC B1 ;  /* 0x0000000000017941 */ /* 0x000fea0003800000 */
.L_x_5658:
        /* <DEDUP_REMOVED lines=13> */
[----:B------:R-:W-:Y:S02]  /*8490*/  PRMT R46, R5, 0x7610, R46 ;  /* 0x00007610052e7816 */ /* 0x000fe4000000002e */
[----:B------:R-:W-:Y:S02]  /*84a0*/  CS2R R4, SRZ ;  /* 0x0000000000047805 */ /* 0x000fe4000001ff00 */
        /* <DEDUP_REMOVED lines=8> */
.L_x_5936:
        /* <DEDUP_REMOVED lines=23> */
.L_x_5662:
[----:B------:R-:W-:Y:S05]  /*86a0*/  BSYNC B1 ;  /* 0x0000000000017941 */ /* 0x000fea0003800000 */
.L_x_5661:
[----:B------:R-:W2:Y:S01]  /*86b0*/  SYNCS.PHASECHK.TRANS64.TRYWAIT P1, [R2+URZ+0x38800], R3 ;  /* 0x03880003020075a7 */ /* 0x000ea2000802017f */
[----:B-----5:R-:W-:Y:S01]  /*86c0*/  IMAD.MOV.U32 R0, RZ, RZ, R4 ;  /* 0x000000ffff007224 */ /* 0x020fe200078e0004 */
[----:B-1----:R-:W-:Y:S01]  /*86d0*/  VIADDMNMX R13, R21, -R194, 0x40, PT ;  /* 0x00000040150d7446 */ /* 0x002fe200038009c2 */
[----:B------:R-:W-:Y:S01]  /*86e0*/  IMAD.MOV.U32 R12, RZ, RZ, R5 ;  /* 0x000000ffff0c7224 */ /* 0x000fe200078e0005 */
[----:B0-----:R-:W-:Y:S01]  /*86f0*/  ISETP.GE.AND P0, PT, R16, R33, PT ;  /* 0x000000211000720c */ /* 0x001fe20003f06270 */
[----:B----4-:R-:W-:Y:S01]  /*8700*/  VIADD R14, R22, 0x20 ;  /* 0x00000020160e7836 */ /* 0x010fe20000000000 */
[----:B------:R-:W-:Y:S02]  /*8710*/  BSSY B1, `(.L_x_5663) ;  /* 0x000000c000017945 */ /* 0x000fe40003800000 */
[----:B------:R-:W-:Y:S01]  /*8720*/  PRMT R53, R0, 0x5410, R12 ;  /* 0x0000541000357816 */ /* 0x000fe2000000000c */
[----:B------:R-:W-:Y:S01]  /*8730*/  IMAD.MOV.U32 R0, RZ, RZ, R6 ;  /* 0x000000ffff007224 */ /* 0x000fe200078e0006 */
[-C--:B------:R-:W-:Y:S01]  /*8740*/  ISETP.GE.OR P2, PT, R22, R13.reuse, P0 ;  /* 0x0000000d1600720c */ /* 0x080fe20000746670 */
[----:B------:R-:W-:Y:S01]  /*8750*/  IMAD.MOV.U32 R12, RZ, RZ, R7 ;  /* 0x000000ffff0c7224 */ /* 0x000fe200078e0007 */
[----:B------:R-:W-:Y:S01]  /*8760*/  ISETP.GE.OR P0, PT, R14, R13, P0 ;  /* 0x0000000d0e00720c */ /* 0x000fe20000706670 */
[----:B------:R-:W-:-:S02]  /*8770*/  IMAD.MOV.U32 R13, RZ, RZ, R8 ;  /* 0x000000ffff0d7224 */ /* 0x000fc400078e0008 */
[----:B------:R-:W-:Y:S01]  /*8780*/  IMAD.MOV.U32 R14, RZ, RZ, R9 ;  /* 0x000000ffff0e7224 */ /* 0x000fe200078e0009 */
[----:B------:R-:W-:Y:S01]  /*8790*/  PRMT R54, R0, 0x5410, R12 ;  /* 0x0000541000367816 */ /* 0x000fe2000000000c */
[----:B------:R-:W-:-:S03]  /*87a0*/  IMAD.IADD R0, R16, 0x1, R33 ;  /* 0x0000000110007824 */ /* 0x000fc600078e0221 */
[----:B------:R-:W-:Y:S01]  /*87b0*/  PRMT R55, R13, 0x5410, R14 ;  /* 0x000054100d377816 */ /* 0x000fe2000000000e */
[----:B--2---:R-:W-:Y:S06]  /*87c0*/  @!P1 BRA `(.L_x_5664) ;  /* 0x0000019400e49947 */ /* 0x004fec0003800000 */
.L_x_5937:
[----:B------:R-:W-:Y:S05]  /*87d0*/  BSYNC B1 ;  /* 0x0000000000017941 */ /* 0x000fea0003800000 */
.L_x_5663:
[----:B------:R-:W-:Y:S01]  /*87e0*/  BSSY B1, `(.L_x_5665) ;  /* 0x0000063000017945 */ /* 0x000fe20003800000 */
[----:B------:R-:W-:Y:S01]  /*87f0*/  IMAD.MOV.U32 R57, RZ, RZ, R10 ;  /* 0x000000ffff397224 */ /* 0x000fe200078e000a */
[----:B------:R-:W-:Y:S01]  /*8800*/  LOP3.LUT R0, R0, 0x38, RZ, 0xc0, !PT ;  /* 0x0000003800007812 */ /* 0x000fe200078ec0ff */
[----:B------:R-:W-:Y:S01]  /*8810*/  IMAD.MOV.U32 R58, RZ, RZ, R11 ;  /* 0x000000ffff3a7224 */ /* 0x000fe200078e000b */
[----:B------:R-:W-:Y:S06]  /*8820*/  @P2 BRA `(.L_x_5666) ;  /* 0x0000000400782947 */ /* 0x000fec0003800000 */
[----:B0-----:R-:W-:Y:S01]  /*8830*/  IMAD.SHL.U32 R3, R188, 0x40, RZ ;  /* 0x00000040bc037824 */ /* 0x001fe200078e00ff */
[----:B------:R-:W-:Y:S01]  /*8840*/  SHF.R.U64 R45, R30, 0x10, R31 ;  /* 0x000000101e2d7819 */ /* 0x000fe2000000121f */
[--C-:B------:R-:W-:Y:S01]  /*8850*/  HADD2.F32 R30, -RZ, R36.reuse.H1_H1 ;  /* 0x30000024ff1e7230 */ /* 0x100fe20000004100 */
[--C-:B------:R-:W-:Y:S01]  /*8860*/  SHF.R.U64 R49, R26, 0x10, R27.reuse ;  /* 0x000000101a317819 */ /* 0x100fe2000000121b */
[----:B------:R-:W-:Y:S01]  /*8870*/  HADD2.F32 R36, -RZ, R36.H0_H0 ;  /* 0x20000024ff247230 */ /* 0x000fe20000004100 */
[----:B------:R-:W-:Y:S02]  /*8880*/  LOP3.LUT R13, R3, 0x1c0, RZ, 0xc0, !PT ;  /* 0x000001c0030d7812 */ /* 0x000fe400078ec0ff */
[----:B------:R-:W-:Y:S02]  /*8890*/  SHF.R.U32.HI R48, RZ, 0x10, R27 ;  /* 0x00000010ff307819 */ /* 0x000fe4000001161b */
[----:B------:R-:W-:Y:S02]  /*88a0*/  LOP3.LUT R3, R13, 0x38, R16, 0xf8, !PT ;  /* 0x000000380d037812 */ /* 0x000fe400078ef810 */
[----:B------:R-:W-:-:S02]  /*88b0*/  SHF.R.U32.HI R32, RZ, 0x3, R13 ;  /* 0x00000003ff207819 */ /* 0x000fc4000001160d */
[----:B------:R-:W-:Y:S02]  /*88c0*/  SHF.R.U32.HI R38, RZ, 0x10, R29 ;  /* 0x00000010ff267819 */ /* 0x000fe4000001161d */
[----:B------:R-:W-:Y:S02]  /*88d0*/  LOP3.LUT R12, R3, R32, RZ, 0x3c, !PT ;  /* 0x00000020030c7212 */ /* 0x000fe400078e3cff */
[----:B------:R-:W-:Y:S01]  /*88e0*/  LOP3.LUT R32, R32, R0, R13, 0x1e, !PT ;  /* 0x0000000020207212 */ /* 0x000fe200078e1e0d */
[----:B------:R-:W-:Y:S01]  /*88f0*/  HADD2.F32 R38, -RZ, R38.H0_H0 ;  /* 0x20000026ff267230 */ /* 0x000fe20000004100 */
[----:B------:R-:W-:Y:S01]  /*8900*/  SHF.R.U32.HI R37, RZ, 0x10, R25 ;  /* 0x00000010ff257819 */ /* 0x000fe20000011619 */
[----:B------:R-:W-:Y:S01]  /*8910*/  IMAD R3, R215, 0x200, R12 ;  /* 0x00000200d7037824 */ /* 0x000fe200078e020c */
[----:B------:R-:W-:Y:S02]  /*8920*/  SHF.R.U64 R47, R28, 0x10, R29 ;  /* 0x000000101c2f7819 */ /* 0x000fe4000000121d */
        /* <DEDUP_REMOVED lines=14> */
[----:B------:R-:W-:Y:S01]  /*8a10*/  FMUL.FTZ R42, R27, R30 ;  /* 0x0000001e1b2a7220 */ /* 0x000fe20000410000 */
[----:B------:R-:W-:Y:S02]  /*8a20*/  HADD2.F32 R27, -RZ, R44.H0_H0 ;  /* 0x2000002cff1b7230 */ /* 0x000fe40000004100 */
[----:B------:R-:W-:Y:S01]  /*8a30*/  FMUL.FTZ R44, R33, R38 ;  /* 0x00000026212c7220 */ /* 0x000fe20000410000 */
[C---:B------:R-:W-:Y:S01]  /*8a40*/  FFMA.FTZ R40, R21.reuse, R30, -R40 ;  /* 0x0000001e15287223 */ /* 0x040fe20000010828 */
[----:B------:R-:W-:Y:S02]  /*8a50*/  HADD2.F32 R30, -RZ, R37.H0_H0 ;  /* 0x20000025ff1e7230 */ /* 0x000fe40000004100 */
[----:B------:R-:W-:Y:S01]  /*8a60*/  FFMA.FTZ R42, R21, R36, R42 ;  /* 0x00000024152a7223 */ /* 0x000fe2000001002a */
[----:B------:R-:W-:Y:S02]  /*8a70*/  HADD2.F32 R21, -RZ, R46.H0_H0 ;  /* 0x2000002eff157230 */ /* 0x000fe40000004100 */
[----:B------:R-:W-:Y:S01]  /*8a80*/  FMUL.FTZ R37, R29, R27 ;  /* 0x0000001b1d257220 */ /* 0x000fe20000410000 */
[----:B------:R-:W-:-:S02]  /*8a90*/  HADD2.F32 R35, -RZ, R35.H1_H1 ;  /* 0x30000023ff237230 */ /* 0x000fc40000004100 */
[-C--:B------:R-:W-:Y:S01]  /*8aa0*/  FFMA.FTZ R31, R13, R30.reuse, -R44 ;  /* 0x0000001e0d1f7223 */ /* 0x080fe2000001082c */
[----:B------:R-:W-:Y:S01]  /*8ab0*/  FMUL.FTZ R46, R33, R30 ;  /* 0x0000001e212e7220 */ /* 0x000fe20000410000 */
[----:B------:R-:W-:Y:S02]  /*8ac0*/  HADD2.F32 R36, -RZ, R39.H0_H0 ;  /* 0x20000027ff247230 */ /* 0x000fe40000004100 */
[-C--:B------:R-:W-:Y:S01]  /*8ad0*/  FMUL.FTZ R44, R29, R21.reuse ;  /* 0x000000151d2c7220 */ /* 0x080fe20000410000 */
[----:B------:R-:W-:Y:S02]  /*8ae0*/  HADD2.F32 R25, -RZ, R15.H1_H1 ;  /* 0x3000000fff197230 */ /* 0x000fe40000004100 */
[----:B------:R-:W-:Y:S01]  /*8af0*/  FFMA.FTZ R33, R13, R38, R46 ;  /* 0x000000260d217223 */ /* 0x000fe2000001002e */
[C---:B------:R-:W-:Y:S01]  /*8b00*/  FFMA.FTZ R37, R24.reuse, R21, -R37 ;  /* 0x0000001518257223 */ /* 0x040fe20000010825 */
[----:B------:R-:W-:Y:S02]  /*8b10*/  HADD2.F32 R30, -RZ, R48.H0_H0 ;  /* 0x20000030ff1e7230 */ /* 0x000fe40000004100 */
[----:B------:R-:W-:Y:S01]  /*8b20*/  FFMA.FTZ R44, R24, R27, R44 ;  /* 0x0000001b182c7223 */ /* 0x000fe2000001002c */
[----:B------:R-:W-:-:S02]  /*8b30*/  HADD2.F32 R26, -RZ, R32.H0_H0 ;  /* 0x20000020ff1a7230 */ /* 0x000fc40000004100 */
[C---:B------:R-:W-:Y:S01]  /*8b40*/  FMUL.FTZ R38, R35.reuse, R36 ;  /* 0x0000002423267220 */ /* 0x040fe20000410000 */
[----:B------:R-:W-:Y:S02]  /*8b50*/  HADD2.F32 R13, -RZ, R52.H0_H0 ;  /* 0x20000034ff0d7230 */ /* 0x000fe40000004100 */
[-C--:B------:R-:W-:Y:S01]  /*8b60*/  FMUL.FTZ R46, R35, R30.reuse ;  /* 0x0000001e232e7220 */ /* 0x080fe20000410000 */
[--C-:B------:R-:W-:Y:S02]  /*8b70*/  HADD2.F32 R24, -RZ, R51.reuse.H0_H0 ;  /* 0x20000033ff187230 */ /* 0x100fe40000004100 */
[----:B------:R-:W-:Y:S01]  /*8b80*/  FFMA.FTZ R38, R25, R30, -R38 ;  /* 0x0000001e19267223 */ /* 0x000fe20000010826 */
[----:B------:R-:W-:Y:S02]  /*8b90*/  HADD2.F32 R28, -RZ, R34.H0_H0 ;  /* 0x20000022ff1c7230 */ /* 0x000fe40000004100 */
[----:B------:R-:W-:Y:S01]  /*8ba0*/  FMUL.FTZ R29, R26, R13 ;  /* 0x0000000d1a1d7220 */ /* 0x000fe20000410000 */
[----:B------:R-:W-:-:S02]  /*8bb0*/  HADD2.F32 R27, -RZ, R51.H1_H1 ;  /* 0x30000033ff1b7230 */ /* 0x000fc40000004100 */
[----:B------:R-:W-:Y:S01]  /*8bc0*/  FMUL.FTZ R30, R26, R24 ;  /* 0x000000181a1e7220 */ /* 0x000fe20000410000 */
[----:B------:R-:W-:Y:S02]  /*8bd0*/  HADD2.F32 R15, -RZ, R14.H0_H0 ;  /* 0x2000000eff0f7230 */ /* 0x000fe40000004100 */
[----:B------:R-:W-:Y:S01]  /*8be0*/  FFMA.FTZ R39, R25, R36, R46 ;  /* 0x0000002419277223 */ /* 0x000fe2000001002e */
[----:B------:R-:W-:Y:S02]  /*8bf0*/  HADD2.F32 R21, -RZ, R52.H1_H1 ;  /* 0x30000034ff157230 */ /* 0x000fe40000004100 */
[C---:B------:R-:W-:Y:S01]  /*8c00*/  FMUL.FTZ R26, R28.reuse, R27 ;  /* 0x0000001b1c1a7220 */ /* 0x040fe20000410000 */
[----:B------:R-:W-:Y:S02]  /*8c10*/  HADD2.F32 R3, -RZ, R12.H0_H0 ;  /* 0x2000000cff037230 */ /* 0x000fe40000004100 */
[----:B------:R-:W-:Y:S02]  /*8c20*/  HADD2.F32 R32, -RZ, R32.H1_H1 ;  /* 0x30000020ff207230 */ /* 0x000fe40000004100 */
[-C--:B------:R-:W-:Y:S01]  /*8c30*/  FMUL.FTZ R28, R28, R21.reuse ;  /* 0x000000151c1c7220 */ /* 0x080fe20000410000 */
[----:B------:R-:W-:Y:S01]  /*8c40*/  FFMA.FTZ R26, R15, R21, -R26 ;  /* 0x000000150f1a7223 */ /* 0x000fe2000001081a */
[----:B------:R-:W-:-:S02]  /*8c50*/  HADD2.F32 R34, -RZ, R34.H1_H1 ;  /* 0x30000022ff227230 */ /* 0x000fc40000004100 */
[C---:B------:R-:W-:Y:S01]  /*8c60*/  FFMA.FTZ R30, R3.reuse, R13, -R30 ;  /* 0x0000000d031e7223 */ /* 0x040fe2000001081e */
[----:B------:R-:W-:Y:S01]  /*8c70*/  FFMA.FTZ R24, R3, R24, R29 ;  /* 0x0000001803187223 */ /* 0x000fe2000001001d */
        /* <DEDUP_REMOVED lines=25> */
.L_x_5666:
[----:B------:R-:W-:Y:S05]  /*8e10*/  BSYNC B1 ;  /* 0x0000000000017941 */ /* 0x000fea0003800000 */
.L_x_5665:
[----:B------:R-:W-:Y:S01]  /*8e20*/  PRMT R40, R57, 0x5410, R58 ;  /* 0x0000541039287816 */ /* 0x000fe2000000003a */
[----:B------:R-:W-:Y:S06]  /*8e30*/  @P0 BRA `(.L_x_5654) ;  /* 0x0000000400640947 */ /* 0x000fec0003800000 */
[----:B0-----:R-:W2:Y:S01]  /*8e40*/  LDL R3, [R1+0x8] ;  /* 0x0000080001037983 */ /* 0x001ea20000100800 */
[----:B-1----:R-:W-:-:S04]  /*8e50*/  SHF.R.U32.HI R12, RZ, 0x3, R237 ;  /* 0x00000003ff0c7819 */ /* 0x002fc800000116ed */
[----:B------:R-:W-:Y:S02]  /*8e60*/  LOP3.LUT R0, R12, R0, R237, 0x1e, !PT ;  /* 0x000000000c007212 */ /* 0x000fe400078e1eed */
[----:B------:R-:W0:Y:S01]  /*8e70*/  LDS.128 R12, [R236+0x20400] ;  /* 0x02040000ec0c7984 */ /* 0x000e220000000c00 */
[----:B------:R-:W-:Y:S01]  /*8e80*/  SHF.R.U64 R39, R8, 0x10, R9 ;  /* 0x0000001008277819 */ /* 0x000fe20000001209 */
[----:B------:R-:W-:Y:S01]  /*8e90*/  HADD2.F32 R21, -RZ, R53.H1_H1 ;  /* 0x30000035ff157230 */ /* 0x000fe20000004100 */
[--C-:B------:R-:W-:Y:S02]  /*8ea0*/  SHF.R.U64 R38, R10, 0x10, R11.reuse ;  /* 0x000000100a267819 */ /* 0x100fe4000000120b */
[----:B------:R-:W-:Y:S01]  /*8eb0*/  SHF.R.U32.HI R36, RZ, 0x10, R11 ;  /* 0x00000010ff247819 */ /* 0x000fe2000001160b */
[----:B------:R-:W-:Y:S01]  /*8ec0*/  HADD2.F32 R11, -RZ, R55.H1_H1 ;  /* 0x30000037ff0b7230 */ /* 0x000fe20000004100 */
[--C-:B------:R-:W-:Y:S02]  /*8ed0*/  SHF.R.U32.HI R28, RZ, 0x10, R5.reuse ;  /* 0x00000010ff1c7819 */ /* 0x100fe40000011605 */
[----:B------:R-:W-:-:S02]  /*8ee0*/  SHF.R.U64 R37, R4, 0x10, R5 ;  /* 0x0000001004257819 */ /* 0x000fc40000001205 */
[----:B------:R-:W-:Y:S01]  /*8ef0*/  SHF.R.U32.HI R30, RZ, 0x10, R9 ;  /* 0x00000010ff1e7819 */ /* 0x000fe20000011609 */
[----:B------:R-:W-:Y:S01]  /*8f00*/  HADD2.F32 R28, -RZ, R28.H0_H0 ;  /* 0x2000001cff1c7230 */ /* 0x000fe20000004100 */
[--C-:B------:R-:W-:Y:S02]  /*8f10*/  SHF.R.U64 R35, R6, 0x10, R7.reuse ;  /* 0x0000001006237819 */ /* 0x100fe40000001207 */
[----:B------:R-:W-:Y:S01]  /*8f20*/  SHF.R.U32.HI R33, RZ, 0x10, R7 ;  /* 0x00000010ff217819 */ /* 0x000fe20000011607 */
[--C-:B0-----:R-:W-:Y:S02]  /*8f30*/  HADD2.F32 R4, -RZ, R13.reuse.H0_H0 ;  /* 0x2000000dff047230 */ /* 0x101fe40000004100 */
[----:B------:R-:W-:Y:S02]  /*8f40*/  HADD2.F32 R13, -RZ, R13.H1_H1 ;  /* 0x3000000dff0d7230 */ /* 0x000fe40000004100 */
[----:B------:R-:W-:Y:S02]  /*8f50*/  HADD2.F32 R5, -RZ, R14.H0_H0 ;  /* 0x2000000eff057230 */ /* 0x000fe40000004100 */
[----:B------:R-:W-:-:S02]  /*8f60*/  HADD2.F32 R6, -RZ, R15.H0_H0 ;  /* 0x2000000fff067230 */ /* 0x000fc40000004100 */
[----:B------:R-:W-:Y:S02]  /*8f70*/  HADD2.F32 R15, -RZ, R15.H1_H1 ;  /* 0x3000000fff0f7230 */ /* 0x000fe40000004100 */
[----:B------:R-:W-:Y:S02]  /*8f80*/  HADD2.F32 R14, -RZ, R14.H1_H1 ;  /* 0x3000000eff0e7230 */ /* 0x000fe40000004100 */
[----:B--2---:R-:W-:-:S04]  /*8f90*/  IMAD.IADD R3, R3, 0x1, R0 ;  /* 0x0000000103037824 */ /* 0x004fc800078e0200 */
[----:B------:R-:W-:-:S05]  /*8fa0*/  IMAD R3, R3, 0x2, R2 ;  /* 0x0000000203037824 */ /* 0x000fca00078e0202 */
[----:B------:R-:W0:Y:S01]  /*8fb0*/  LDS.128 R24, [R3+0x20400] ;  /* 0x0204000003187984 */ /* 0x000e220000000c00 */
[--C-:B------:R-:W-:Y:S02]  /*8fc0*/  HADD2.F32 R0, -RZ, R12.reuse.H0_H0 ;  /* 0x2000000cff007230 */ /* 0x100fe40000004100 */
[----:B------:R-:W-:Y:S02]  /*8fd0*/  HADD2.F32 R12, -RZ, R12.H1_H1 ;  /* 0x3000000cff0c7230 */ /* 0x000fe40000004100 */
[--C-:B0-----:R-:W-:Y:S02]  /*8fe0*/  HADD2.F32 R8, -RZ, R25.reuse.H0_H0 ;  /* 0x20000019ff087230 */ /* 0x101fe40000004100 */
[----:B------:R-:W-:-:S03]  /*8ff0*/  HADD2.F32 R25, -RZ, R25.H1_H1 ;  /* 0x30000019ff197230 */ /* 0x000fc60000004100 */
[C---:B------:R-:W-:Y:S01]  /*9000*/  FMUL.FTZ R29, R8.reuse, R21 ;  /* 0x00000015081d7220 */ /* 0x040fe20000410000 */
        /* <DEDUP_REMOVED lines=8> */
[-C--:B------:R-:W-:Y:S01]  /*9090*/  FMUL.FTZ R34, R25, R8.reuse ;  /* 0x0000000819227220 */ /* 0x080fe20000410000 */
[----:B------:R-:W-:Y:S02]  /*90a0*/  HADD2.F32 R9, -RZ, R26.H0_H0 ;  /* 0x2000001aff097230 */ /* 0x000fe40000004100 */
[----:B------:R-:W-:Y:S01]  /*90b0*/  FFMA.FTZ R32, R13, R8, -R30 ;  /* 0x000000080d207223 */ /* 0x000fe2000001081e */
[CC--:B------:R-:W-:Y:S01]  /*90c0*/  FMUL.FTZ R21, R7.reuse, R11.reuse ;  /* 0x0000000b07157220 */ /* 0x0c0fe20000410000 */
[----:B------:R-:W-:Y:S02]  /*90d0*/  HADD2.F32 R8, -RZ, R54.H0_H0 ;  /* 0x20000036ff087230 */ /* 0x000fe40000004100 */
[-C--:B------:R-:W-:Y:S01]  /*90e0*/  FMUL.FTZ R30, R7, R4.reuse ;  /* 0x00000004071e7220 */ /* 0x080fe20000410000 */
[C---:B------:R-:W-:Y:S01]  /*90f0*/  FFMA.FTZ R21, R0.reuse, R4, -R21 ;  /* 0x0000000400157223 */ /* 0x040fe20000010815 */
[----:B------:R-:W-:Y:S02]  /*9100*/  HADD2.F32 R4, -RZ, R40.H0_H0 ;  /* 0x20000028ff047230 */ /* 0x000fe40000004100 */
[----:B------:R-:W-:Y:S01]  /*9110*/  FFMA.FTZ R30, R0, R11, R30 ;  /* 0x0000000b001e7223 */ /* 0x000fe2000001001e */
[----:B------:R-:W-:Y:S01]  /*9120*/  FMUL.FTZ R0, R9, R8 ;  /* 0x0000000809007220 */ /* 0x000fe20000410000 */
[----:B------:R-:W-:-:S02]  /*9130*/  HADD2.F32 R10, -RZ, R27.H0_H0 ;  /* 0x2000001bff0a7230 */ /* 0x000fc40000004100 */
[----:B------:R-:W-:Y:S02]  /*9140*/  HADD2.F32 R7, -RZ, R40.H1_H1 ;  /* 0x30000028ff077230 */ /* 0x000fe40000004100 */
[----:B------:R-:W-:Y:S02]  /*9150*/  HADD2.F32 R11, -RZ, R54.H1_H1 ;  /* 0x30000036ff0b7230 */ /* 0x000fe40000004100 */
[----:B------:R-:W-:Y:S01]  /*9160*/  FFMA.FTZ R34, R13, R28, R34 ;  /* 0x0000001c0d227223 */ /* 0x000fe20000010022 */
[-C--:B------:R-:W-:Y:S01]  /*9170*/  FFMA.FTZ R25, R5, R4.reuse, -R0 ;  /* 0x0000000405197223 */ /* 0x080fe20000010800 */
[----:B------:R-:W-:Y:S01]  /*9180*/  FMUL.FTZ R28, R9, R4 ;  /* 0x00000004091c7220 */ /* 0x000fe20000410000 */
[----:B------:R-:W-:Y:S02]  /*9190*/  HADD2.F32 R0, -RZ, R36.H0_H0 ;  /* 0x20000024ff007230 */ /* 0x000fe40000004100 */
[----:B------:R-:W-:Y:S01]  /*91a0*/  FMUL.FTZ R9, R10, R11 ;  /* 0x0000000b0a097220 */ /* 0x000fe20000410000 */
[----:B------:R-:W-:-:S02]  /*91b0*/  HADD2.F32 R27, -RZ, R27.H1_H1 ;  /* 0x3000001bff1b7230 */ /* 0x000fc40000004100 */
[-C--:B------:R-:W-:Y:S01]  /*91c0*/  FMUL.FTZ R36, R10, R7.reuse ;  /* 0x000000070a247220 */ /* 0x080fe20000410000 */
[----:B------:R-:W-:Y:S02]  /*91d0*/  HADD2.F32 R4, -RZ, R33.H0_H0 ;  /* 0x20000021ff047230 */ /* 0x000fe40000004100 */
[----:B------:R-:W-:Y:S01]  /*91e0*/  FFMA.FTZ R10, R5, R8, R28 ;  /* 0x00000008050a7223 */ /* 0x000fe2000001001c */
[C---:B------:R-:W-:Y:S01]  /*91f0*/  FFMA.FTZ R8, R6.reuse, R7, -R9 ;  /* 0x0000000706087223 */ /* 0x040fe20000010809 */
[----:B------:R-:W-:Y:S01]  /*9200*/  FFMA.FTZ R36, R6, R11, R36 ;  /* 0x0000000b06247223 */ /* 0x000fe20000010024 */
[----:B------:R-:W-:Y:S02]  /*9210*/  HADD2.F32 R24, -RZ, R24.H1_H1 ;  /* 0x30000018ff187230 */ /* 0x000fe40000004100 */
[C---:B------:R-:W-:Y:S01]  /*9220*/  FMUL.FTZ R28, R27.reuse, R4 ;  /* 0x000000041b1c7220 */ /* 0x040fe20000410000 */
[----:B------:R-:W-:Y:S02]  /*9230*/  HADD2.F32 R26, -RZ, R26.H1_H1 ;  /* 0x3000001aff1a7230 */ /* 0x000fe40000004100 */
[----:B------:R-:W-:Y:S01]  /*9240*/  FMUL.FTZ R6, R27, R0 ;  /* 0x000000001b067220 */ /* 0x000fe20000410000 */
[----:B------:R-:W-:-:S02]  /*9250*/  HADD2.F32 R9, -RZ, R37.H0_H0 ;  /* 0x20000025ff097230 */ /* 0x000fc40000004100 */
[----:B------:R-:W-:Y:S02]  /*9260*/  HADD2.F32 R11, -RZ, R35.H0_H0 ;  /* 0x20000023ff0b7230 */ /* 0x000fe40000004100 */
[----:B------:R-:W-:Y:S02]  /*9270*/  HADD2.F32 R5, -RZ, R39.H0_H0 ;  /* 0x20000027ff057230 */ /* 0x000fe40000004100 */
[----:B------:R-:W-:Y:S02]  /*9280*/  HADD2.F32 R7, -RZ, R38.H0_H0 ;  /* 0x20000026ff077230 */ /* 0x000fe40000004100 */
[C---:B------:R-:W-:Y:S01]  /*9290*/  FFMA.FTZ R27, R15.reuse, R0, -R28 ;  /* 0x000000000f1b7223 */ /* 0x040fe2000001081c */
[----:B------:R-:W-:Y:S01]  /*92a0*/  FFMA.FTZ R33, R15, R4, R6 ;  /* 0x000000040f217223 */ /* 0x000fe20000010006 */
[----:B------:R-:W-:Y:S01]  /*92b0*/  FMUL.FTZ R13, R24, R9 ;  /* 0x00000009180d7220 */ /* 0x000fe20000410000 */
[----:B------:R-:W-:Y:S01]  /*92c0*/  FMUL.FTZ R15, R26, R11 ;  /* 0x0000000b1a0f7220 */ /* 0x000fe20000410000 */
[----:B------:R-:W-:Y:S01]  /*92d0*/  FMUL.FTZ R24, R24, R5 ;  /* 0x0000000518187220 */ /* 0x000fe20000410000 */
        /* <DEDUP_REMOVED lines=13> */
[----:B------:R3:W-:Y:S04]  /*93b0*/  STS.128 [R236+0x20400], R4 ;  /* 0x02040004ec007388 */ /* 0x0007e80000000c00 */
[----:B------:R3:W-:Y:S02]  /*93c0*/  STS.128 [R3+0x20400], R8 ;  /* 0x0204000803007388 */ /* 0x0007e40000000c00 */
.L_x_5654:
[----:B------:R-:W-:Y:S05]  /*93d0*/  BSYNC B0 ;  /* 0x0000000000007941 */ /* 0x000fea0003800000 */
.L_x_5640:
        /* <DEDUP_REMOVED lines=8> */
.L_x_5637:
[----:B------:R-:W-:-:S13]  /*9460*/  ISETP.NE.AND P0, PT, R187, 0x3, PT ;  /* 0x00000003bb00780c */ /* 0x000fda0003f05270 */
[----:B------:R-:W-:Y:S05]  /*9470*/  @!P0 BRA `(.L_x_5667) ;  /* 0x0000000000048947 */ /* 0x000fea0003800000 */
[----:B------:R-:W-:Y:S01]  /*9480*/  BPT.TRAP 0x1 ;  /* 0x000000040000795c */ /* 0x000fe20000300000 */
.L_x_5667:
[----:B-1----:R-:W-:Y:S01]  /*9490*/  IMAD R15, R18, 0x8, R2 ;  /* 0x00000008120f7824 */ /* 0x002fe200078e0202 */
[----:B----4-:R-:W-:-:S04]  /*94a0*/  SHF.L.U32 R14, R19, 0x1f, RZ ;  /* 0x0000001f130e7819 */ /* 0x010fc800000006ff */
[----:B------:R1:W4:Y:S01]  /*94b0*/  SYNCS.PHASECHK.TRANS64.TRYWAIT P1, [R15+URZ+0x38830], R14 ;  /* 0x0388300e0f0075a7 */ /* 0x000322000802017f */
[----:B------:R-:W-:Y:S05]  /*94c0*/  @!P0 BRA `(.L_x_5668) ;  /* 0x0000000000048947 */ /* 0x000fea0003800000 */
[----:B------:R-:W-:Y:S01]  /*94d0*/  BPT.TRAP 0x1 ;  /* 0x000000040000795c */ /* 0x000fe20000300000 */
.L_x_5668:
[C---:B--2---:R-:W-:Y:S02]  /*94e0*/  VIADD R0, R2.reuse, 0x22400 ;  /* 0x0002240002007836 */ /* 0x044fe40000000000 */
[----:B0--3--:R-:W-:-:S03]  /*94f0*/  VIADD R3, R2, 0x20400 ;  /* 0x0002040002037836 */ /* 0x009fc60000000000 */
[----:B------:R-:W-:Y:S02]  /*9500*/  SHF.R.U32.HI R0, RZ, 0x4, R0 ;  /* 0x00000004ff007819 */ /* 0x000fe40000011600 */
[----:B------:R-:W-:Y:S02]  /*9510*/  SHF.R.U32.HI R3, RZ, 0x4, R3 ;  /* 0x00000004ff037819 */ /* 0x000fe40000011603 */
[----:B------:R-:W-:Y:S02]  /*9520*/  LOP3.LUT R0, R0, 0x3fff, RZ, 0xc0, !PT ;  /* 0x00003fff00007812 */ /* 0x000fe400078ec0ff */
[----:B------:R-:W-:Y:S02]  /*9530*/  LOP3.LUT R4, R3, 0x3fff, RZ, 0xc0, !PT ;  /* 0x00003fff03047812 */ /* 0x000fe400078ec0ff */
[----:B------:R-:W-:Y:S01]  /*9540*/  LOP3.LUT R3, R0, 0x10000, RZ, 0xfc, !PT ;  /* 0x0001000000037812 */ /* 0x000fe200078efcff */
[----:B----4-:R-:W-:Y:S06]  /*9550*/  @P1 BRA `(.L_x_5669) ;  /* 0x0000000000081947 */ /* 0x010fec0003800000 */
[----:B------:R-:W0:Y:S02]  /*9560*/  SYNCS.PHASECHK.TRANS64.TRYWAIT P1, [R15+URZ+0x38830], R14 ;  /* 0x0388300e0f0075a7 */ /* 0x000e24000802017f */
[----:B0-----:R-:W-:Y:S05]  /*9570*/  @!P1 BRA `(.L_x_5670) ;  /* 0x00000188008c9947 */ /* 0x001fea0003800000 */
.L_x_5669:
        /* <DEDUP_REMOVED lines=15> */
[----:B------:R-:W-:Y:S02]  /*9670*/  VIADD R10, R4, 0x4 ;  /* 0x00000004040a7836 */ /* 0x000fe40000000000 */
[----:B------:R-:W-:Y:S02]  /*9680*/  IMAD.MOV.U32 R11, RZ, RZ, 0x40000040 ;  /* 0x40000040ff0b7424 */ /* 0x000fe400078e00ff */
[----:B------:R-:W-:-:S04]  /*9690*/  IMAD.MOV.U32 R7, RZ, RZ, 0x40000040 ;  /* 0x40000040ff077424 */ /* 0x000fc800078e00ff */
[----:B------:R-:W-:Y:S01]  /*96a0*/  HGMMA.64x64x16.F32 R24, gdesc[UR4], RZ, !UPT, gsb0 ;  /* 0x00e00000041879f0 */ /* 0x000fe2000c0008ff */
        /* <DEDUP_REMOVED lines=8> */
[----:B------:R-:W-:-:S07]  /*9730*/  WARPGROUP.ARRIVE ;  /* 0x00000000000079c5 */ /* 0x000fce0000000000 */
[----:B------:R-:W-:Y:S01]  /*9740*/  HGMMA.64x64x16.F32 R24, gdesc[UR4], R24, gsb0 ;  /* 0x00e00000041879f0 */ /* 0x000fe20008000818 */
[----:B------:R-:W-:Y:S02]  /*9750*/  R2UR UR4, R10 ;  /* 0x000000000a0472ca */ /* 0x000fe400000e0000 */
[----:B------:R-:W-:Y:S02]  /*9760*/  R2UR UR5, R11 ;  /* 0x000000000b0572ca */ /* 0x000fe400000e0000 */
[----:B------:R-:W-:Y:S01]  /*9770*/  R2UR UR6, R8 ;  /* 0x00000000080672ca */ /* 0x000fe200000e0000 */
[----:B------:R-:W-:Y:S01]  /*9780*/  VIADD R8, R4, 0x6 ;  /* 0x0000000604087836 */ /* 0x000fe20000000000 */
[----:B------:R-:W-:Y:S01]  /*9790*/  R2UR UR7, R9 ;  /* 0x00000000090772ca */ /* 0x000fe200000e0000 */
[----:B------:R-:W-:Y:S01]  /*97a0*/  IMAD.MOV.U32 R9, RZ, RZ, 0x40000040 ;  /* 0x40000040ff097424 */ /* 0x000fe200078e00ff */
[----:B------:R-:W-:Y:S02]  /*97b0*/  WARPGROUP.DEPBAR.LE gsb0, 0x0 ;  /* 0x00008000000079c5 */ /* 0x000fe40000010000 */
[----:B------:R-:W-:-:S09]  /*97c0*/  WARPGROUP.ARRIVE ;  /* 0x00000000000079c5 */ /* 0x000fd20000000000 */
        /* <DEDUP_REMOVED lines=10> */
[----:B------:R-:W2:Y:S02]  /*9870*/  SYNCS.PHASECHK.TRANS64.TRYWAIT P1, [R2+URZ+0x38810], R7 ;  /* 0x03881007020075a7 */ /* 0x000ea4000802017f */
[----:B--2---:R-:W-:Y:S05]  /*9880*/  @!P1 BRA `(.L_x_5672) ;  /* 0x0000018400dc9947 */ /* 0x004fea0003800000 */
.L_x_5938:
[----:B------:R-:W-:Y:S05]  /*9890*/  BSYNC B0 ;  /* 0x0000000000007941 */ /* 0x000fea0003800000 */
.L_x_5671:
[----:B------:R-:W-:Y:S05]  /*98a0*/  @!P0 BRA `(.L_x_5673) ;  /* 0x0000000000048947 */ /* 0x000fea0003800000 */
[----:B------:R-:W-:Y:S01]  /*98b0*/  BPT.TRAP 0x1 ;  /* 0x000000040000795c */ /* 0x000fe20000300000 */
.L_x_5673:
[----:B------:R3:W4:Y:S01]  /*98c0*/  SYNCS.PHASECHK.TRANS64.TRYWAIT P2, [R15+URZ+0x38850], R14 ;  /* 0x0388500e0f0075a7 */ /* 0x000722000804017f */
[----:B------:R-:W-:Y:S05]  /*98d0*/  @!P0 BRA `(.L_x_5674) ;  /* 0x0000000000048947 */ /* 0x000fea0003800000 */
[----:B------:R-:W-:Y:S01]  /*98e0*/  BPT.TRAP 0x1 ;  /* 0x000000040000795c */ /* 0x000fe20000300000 */
.L_x_5674:
[----:B------:R-:W5:Y:S01]  /*98f0*/  S2R R0, SR_TID.X ;  /* 0x0000000000007919 */ /* 0x000f620000002100 */
[----:B------:R-:W-:Y:S01]  /*9900*/  BSSY B0, `(.L_x_5675) ;  /* 0x0000009000007945 */ /* 0x000fe20003800000 */
[----:B-----5:R-:W-:Y:S01]  /*9910*/  LOP3.LUT R6, R0, 0x7f, RZ, 0xc0, !PT ;  /* 0x0000007f00067812 */ /* 0x020fe200078ec0ff */
[----:B------:R-:W-:-:S03]  /*9920*/  VIADD R0, R2, 0x400 ;  /* 0x0000040002007836 */ /* 0x000fc60000000000 */
[----:B------:R-:W-:Y:S02]  /*9930*/  ISETP.NE.AND P1, PT, R6, RZ, PT ;  /* 0x000000ff0600720c */ /* 0x000fe40003f25270 */
[----:B------:R-:W-:-:S04]  /*9940*/  SHF.R.U32.HI R0, RZ, 0x4, R0 ;  /* 0x00000004ff007819 */ /* 0x000fc80000011600 */
[----:B------:R-:W-:Y:S01]  /*9950*/  LOP3.LUT R0, R0, 0x3fff, RZ, 0xc0, !PT ;  /* 0x00003fff00007812 */ /* 0x000fe200078ec0ff */
[----:B----4-:R-:W-:Y:S06]  /*9960*/  @P2 BRA `(.L_x_5676) ;  /* 0x0000000000082947 */ /* 0x010fec0003800000 */
[----:B------:R-:W4:Y:S02]  /*9970*/  SYNCS.PHASECHK.TRANS64.TRYWAIT P2, [R15+URZ+0x38850], R14 ;  /* 0x0388500e0f0075a7 */ /* 0x000f24000804017f */
[----:B----4-:R-:W-:Y:S05]  /*9980*/  @!P2 BRA `(.L_x_5677) ;  /* 0x0000018400b0a947 */ /* 0x010fea0003800000 */
.L_x_5676:
[----:B------:R-:W-:Y:S05]  /*9990*/  BSYNC B0 ;  /* 0x0000000000007941 */ /* 0x000fea0003800000 */
.L_x_5675:
[----:B------:R-:W-:Y:S05]  /*99a0*/  WARPSYNC.ALL ;  /* 0x0000000000007948 */ /* 0x000fea0003800000 */
[----:B01-34-:R-:W-:Y:S01]  /*99b0*/  LOP3.LUT R14, R0, 0x10000, RZ, 0xfc, !PT ;  /* 0x00010000000e7812 */ /* 0x01bfe200078efcff */
[----:B------:R-:W-:Y:S01]  /*99c0*/  VIADD R0, R2, 0x26400 ;  /* 0x0002640002007836 */ /* 0x000fe20000000000 */
[----:B------:R-:W-:-:S03]  /*99d0*/  WARPGROUP.ARRIVE ;  /* 0x00000000000079c5 */ /* 0x000fc60000000000 */
[----:B------:R-:W-:-:S03]  /*99e0*/  IMAD R20, R18, 0x1000, R14 ;  /* 0x0000100012147824 */ /* 0x000fc600078e020e */
[----:B------:R-:W0:Y:S01]  /*99f0*/  S2R R57, SR_TID.X ;  /* 0x0000000000397919 */ /* 0x000e220000002100 */
[----:B------:R-:W-:Y:S01]  /*9a00*/  IMAD.MOV.U32 R21, RZ, RZ, 0x40000040 ;  /* 0x40000040ff157424 */ /* 0x000fe200078e00ff */
[----:B------:R-:W-:Y:S01]  /*9a10*/  SHF.R.U32.HI R0, RZ, 0x4, R0 ;  /* 0x00000004ff007819 */ /* 0x000fe20000011600 */
[----:B--2---:R-:W-:Y:S01]  /*9a20*/  IMAD.MOV.U32 R7, RZ, RZ, 0x40000040 ;  /* 0x40000040ff077424 */ /* 0x004fe200078e00ff */
[C---:B------:R-:W-:Y:S01]  /*9a30*/  R2UR UR6, R20.reuse ;  /* 0x00000000140672ca */ /* 0x040fe200000e0000 */
[----:B------:R-:W-:Y:S01]  /*9a40*/  VIADD R58, R20, 0x2 ;  /* 0x00000002143a7836 */ /* 0x000fe20000000000 */
[----:B------:R-:W-:Y:S01]  /*9a50*/  LOP3.LUT R0, R0, 0x3fff, RZ, 0xc0, !PT ;  /* 0x00003fff00007812 */ /* 0x000fe200078ec0ff */
[----:B------:R-:W-:Y:S01]  /*9a60*/  IMAD.MOV.U32 R59, RZ, RZ, 0x40000040 ;  /* 0x40000040ff3b7424 */ /* 0x000fe200078e00ff */
[----:B------:R-:W-:Y:S01]  /*9a70*/  R2UR UR7, R21 ;  /* 0x00000000150772ca */ /* 0x000fe200000e0000 */
[----:B------:R-:W-:Y:S01]  /*9a80*/  IMAD.MOV.U32 R61, RZ, RZ, 0x40000040 ;  /* 0x40000040ff3d7424 */ /* 0x000fe200078e00ff */
[----:B------:R-:W-:Y:S01]  /*9a90*/  LOP3.LUT R6, R0, 0x10000, RZ, 0xfc, !PT ;  /* 0x0001000000067812 */ /* 0x000fe200078efcff */
[----:B------:R-:W-:Y:S01]  /*9aa0*/  IMAD.MOV.U32 R64, RZ, RZ, 0x4 ;  /* 0x00000004ff407424 */ /* 0x000fe200078e00ff */
[----:B------:R-:W-:Y:S01]  /*9ab0*/  R2UR UR5, R7 ;  /* 0x00000000070572ca */ /* 0x000fe200000e0000 */
[----:B------:R-:W-:Y:S01]  /*9ac0*/  IMAD.MOV.U32 R69, RZ, RZ, 0x40000040 ;  /* 0x40000040ff457424 */ /* 0x000fe200078e00ff */
[C---:B------:R-:W-:Y:S01]  /*9ad0*/  R2UR UR4, R6.reuse ;  /* 0x00000000060472ca */ /* 0x040fe200000e0000 */
[C---:B------:R-:W-:Y:S01]  /*9ae0*/  VIADD R60, R6.reuse, 0x2 ;  /* 0x00000002063c7836 */ /* 0x040fe20000000000 */
[----:B------:R-:W-:Y:S01]  /*9af0*/  ULDC UR38, c[0x0][0xad0] ;  /* 0x0002b40000267ab9 */ /* 0x000fe20000000800 */
[----:B------:R-:W-:Y:S01]  /*9b00*/  VIADD R21, R6, 0x800 ;  /* 0x0000080006157836 */ /* 0x000fe20000000000 */
[----:B------:R-:W-:Y:S01]  /*9b10*/  ULDC UR39, c[0x0][0xad0] ;  /* 0x0002b40000277ab9 */ /* 0x000fe20000000800 */
[----:B------:R-:W-:Y:S01]  /*9b20*/  IMAD.MOV.U32 R67, RZ, RZ, 0x40000040 ;  /* 0x40000040ff437424 */ /* 0x000fe200078e00ff */
[----:B------:R-:W-:Y:S01]  /*9b30*/  ULDC UR36, c[0x0][0xa80] ;  /* 0x0002a00000247ab9 */ /* 0x000fe20000000800 */
[----:B------:R-:W-:Y:S01]  /*9b40*/  ULDC UR37, c[0x0][0xa80] ;  /* 0x0002a00000257ab9 */ /* 0x000fe20000000800 */
[----:B------:R-:W-:Y:S05]  /*9b50*/  BSSY B0, `(.L_x_5678) ;  /* 0x00006a0000007945 */ /* 0x000fea0003800000 */
        /* <DEDUP_REMOVED lines=9> */
[----:B0-----:R-:W-:-:S05]  /*9bf0*/  SHF.R.U32.HI R57, RZ, 0x7, R57 ;  /* 0x00000007ff397819 */ /* 0x001fca0000011639 */
[----:B------:R0:W1:Y:S02]  /*9c00*/  SHFL.IDX PT, R0, R57, RZ, 0x1f ;  /* 0x00001fff39007589 */ /* 0x00006400000e0000 */
[----:B0-----:R-:W-:Y:S01]  /*9c10*/  VIADD R57, R20, 0x800 ;  /* 0x0000080014397836 */ /* 0x001fe20000000000 */
[----:B-1----:R-:W-:-:S04]  /*9c20*/  ISETP.GT.AND P2, PT, R0, 0x7f, PT ;  /* 0x0000007f0000780c */ /* 0x002fc80003f44270 */
[----:B------:R-:W-:Y:S02]  /*9c30*/  SEL R0, RZ, 0x2, !P2 ;  /* 0x00000002ff007807 */ /* 0x000fe40005000000 */
[C---:B------:R-:W-:Y:S02]  /*9c40*/  SEL R62, R64.reuse, 0x2, P2 ;  /* 0x00000002403e7807 */ /* 0x040fe40001000000 */
[----:B------:R-:W-:Y:S01]  /*9c50*/  SEL R64, R64, 0x6, !P2 ;  /* 0x0000000640407807 */ /* 0x000fe20005000000 */
        /* <DEDUP_REMOVED lines=175> */
[----:B------:R-:W-:Y:S02]  /*a750*/  IMAD.MOV.U32 R59, RZ, RZ, 0x40000040 ;  /* 0x40000040ff3b7424 */ /* 0x000fe400078e00ff */
[----:B------:R-:W-:-:S02]  /*a760*/  IMAD.MOV.U32 R21, RZ, RZ, 0x28 ;  /* 0x00000028ff157424 */ /* 0x000fc400078e00ff */
[----:B------:R-:W-:-:S03]  /*a770*/  IMAD.MOV.U32 R57, RZ, RZ, 0xa00 ;  /* 0x00000a00ff397424 */ /* 0x000fc600078e00ff */
[----:B------:R-:W-:Y:S02]  /*a780*/  SEL R21, R21, 0x26, P2 ;  /* 0x0000002615157807 */ /* 0x000fe40001000000 */
[----:B------:R-:W-:Y:S02]  /*a790*/  SEL R57, R57, 0x980, P2 ;  /* 0x0000098039397807 */ /* 0x000fe40001000000 */
[----:B------:R-:W-:Y:S02]  /*a7a0*/  LOP3.LUT R21, R21, 0x6, RZ, 0xc0, !PT ;  /* 0x0000000615157812 */ /* 0x000fe400078ec0ff */
        /* <DEDUP_REMOVED lines=10> */
[CC--:B------:R-:W-:Y:S02]  /*a850*/  IADD3 R60, R21.reuse, R57.reuse, R6 ;  /* 0x00000039153c7210 */ /* 0x0c0fe40007ffe006 */
[----:B------:R-:W-:Y:S01]  /*a860*/  IADD3 R58, R21, R57, R20 ;  /* 0x00000039153a7210 */ /* 0x000fe20007ffe014 */
        /* <DEDUP_REMOVED lines=11> */
[----:B------:R-:W-:Y:S01]  /*a920*/  VIADD R61, R20, 0xa00 ;  /* 0x00000a00143d7836 */ /* 0x000fe20000000000 */
[----:B------:R-:W-:Y:S02]  /*a930*/  R2UR UR6, R58 ;  /* 0x000000003a0672ca */ /* 0x000fe400000e0000 */
[----:B------:R-:W-:Y:S01]  /*a940*/  R2UR UR7, R59 ;  /* 0x000000003b0772ca */ /* 0x000fe200000e0000 */
[----:B------:R-:W-:Y:S02]  /*a950*/  VIADD R59, R6, 0xa00 ;  /* 0x00000a00063b7836 */ /* 0x000fe40000000000 */
[----:B------:R-:W-:-:S02]  /*a960*/  IMAD.IADD R68, R0, 0x1, R61 ;  /* 0x0000000100447824 */ /* 0x000fc400078e023d */
[----:B------:R-:W-:Y:S02]  /*a970*/  IMAD.IADD R66, R0, 0x1, R59 ;  /* 0x0000000100427824 */ /* 0x000fe400078e023b */
[C---:B------:R-:W-:Y:S02]  /*a980*/  IMAD.IADD R60, R64.reuse, 0x1, R61 ;  /* 0x00000001403c7824 */ /* 0x040fe400078e023d */
[----:B------:R-:W-:Y:S01]  /*a990*/  IMAD.IADD R58, R64, 0x1, R59 ;  /* 0x00000001403a7824 */ /* 0x000fe200078e023b */
        /* <DEDUP_REMOVED lines=11> */
[----:B------:R-:W-:-:S02]  /*aa50*/  IMAD.MOV.U32 R61, RZ, RZ, 0x40000040 ;  /* 0x40000040ff3d7424 */ /* 0x000fc400078e00ff */
[----:B------:R-:W-:Y:S01]  /*aa60*/  IMAD.MOV.U32 R59, RZ, RZ, 0x40000040 ;  /* 0x40000040ff3b7424 */ /* 0x000fe200078e00ff */
        /* <DEDUP_REMOVED lines=56> */
[----:B------:R-:W-:Y:S02]  /*adf0*/  R2UR UR7, R69 ;  /* 0x00000000450772ca */ /* 0x000fe400000e0000 */
        /* <DEDUP_REMOVED lines=14> */
[----:B------:R-:W-:-:S02]  /*aee0*/  VIADD R21, R6, 0xe00 ;  /* 0x00000e0006157836 */ /* 0x000fc40000000000 */
        /* <DEDUP_REMOVED lines=8> */
[----:B------:R-:W-:Y:S01]  /*af70*/  VIADD R61, R20, 0xe00 ;  /* 0x00000e00143d7836 */ /* 0x000fe20000000000 */
[----:B------:R-:W-:Y:S01]  /*af80*/  R2UR UR6, R58 ;  /* 0x000000003a0672ca */ /* 0x000fe200000e0000 */
[C---:B------:R-:W-:Y:S01]  /*af90*/  IMAD.IADD R58, R0.reuse, 0x1, R21 ;  /* 0x00000001003a7824 */ /* 0x040fe200078e0215 */
[----:B------:R-:W-:Y:S01]  /*afa0*/  R2UR UR7, R59 ;  /* 0x000000003b0772ca */ /* 0x000fe200000e0000 */
[----:B------:R-:W-:Y:S02]  /*afb0*/  IMAD.IADD R66, R0, 0x1, R61 ;  /* 0x0000000100427824 */ /* 0x000fe400078e023d */
[----:B------:R-:W-:-:S02]  /*afc0*/  IMAD.MOV.U32 R59, RZ, RZ, 0x40000040 ;  /* 0x40000040ff3b7424 */ /* 0x000fc400078e00ff */
        /* <DEDUP_REMOVED lines=12> */
[----:B------:R-:W-:Y:S01]  /*b090*/  IMAD.MOV.U32 R61, RZ, RZ, 0x40000040 ;  /* 0x40000040ff3d7424 */ /* 0x000fe200078e00ff */
[----:B------:R-:W-:-:S02]  /*b0a0*/  WARPGROUP.DEPBAR.LE gsb0, 0x0 ;  /* 0x00008000000079c5 */ /* 0x000fc40000010000 */
[----:B------:R-:W-:-:S07]  /*b0b0*/  WARPGROUP.ARRIVE ;  /* 0x00000000000079c5 */ /* 0x000fce0000000000 */
[----:B------:R-:W-:Y:S01]  /*b0c0*/  HGMMA.64x64x16.F32 R24, gdesc[UR4], R24, gsb0 ;  /* 0x00e00000041879f0 */ /* 0x000fe20008000818 */
[----:B------:R-:W-:Y:S02]  /*b0d0*/  R2UR UR6, R66 ;  /* 0x00000000420672ca */ /* 0x000fe400000e0000 */
[----:B------:R-:W-:Y:S02]  /*b0e0*/  R2UR UR7, R67 ;  /* 0x00000000430772ca */ /* 0x000fe400000e0000 */
[----:B------:R-:W-:Y:S01]  /*b0f0*/  R2UR UR4, R58 ;  /* 0x000000003a0472ca */ /* 0x000fe200000e0000 */
[----:B------:R-:W-:Y:S01]  /*b100*/  IMAD.IADD R58, R64, 0x1, R21 ;  /* 0x00000001403a7824 */ /* 0x000fe200078e0215 */
[----:B------:R-:W-:Y:S01]  /*b110*/  R2UR UR5, R59 ;  /* 0x000000003b0572ca */ /* 0x000fe200000e0000 */
[----:B------:R-:W-:Y:S02]  /*b120*/  IMAD.MOV.U32 R59, RZ, RZ, 0x40000040 ;  /* 0x40000040ff3b7424 */ /* 0x000fe400078e00ff */
[----:B------:R-:W-:-:S05]  /*b130*/  IMAD.MOV.U32 R64, RZ, RZ, 0x40 ;  /* 0x00000040ff407424 */ /* 0x000fca00078e00ff */
[----:B------:R-:W-:-:S04]  /*b140*/  SEL R0, R64, 0x3e, P2 ;  /* 0x0000003e40007807 */ /* 0x000fc80001000000 */
[----:B------:R-:W-:Y:S02]  /*b150*/  LOP3.LUT R21, R0, 0x6, RZ, 0xc0, !PT ;  /* 0x0000000600157812 */ /* 0x000fe400078ec0ff */
[----:B------:R-:W0:Y:S02]  /*b160*/  LDC R0, c[0x0][0x448] ;  /* 0x00011200ff007b82 */ /* 0x000e240000000800 */
[----:B------:R-:W-:Y:S02]  /*b170*/  IADD3 R20, R21, R57, R20 ;  /* 0x0000003915147210 */ /* 0x000fe40007ffe014 */
[----:B0-----:R-:W-:Y:S01]  /*b180*/  ISETP.NE.AND P2, PT, R0, 0x1, PT ;  /* 0x000000010000780c */ /* 0x001fe20003f45270 */
[----:B------:R-:W-:-:S12]  /*b190*/  IMAD.IADD R0, R216, 0x1, R194 ;  /* 0x00000001d8007824 */ /* 0x000fd800078e02c2 */
[----:B------:R-:W0:Y:S08]  /*b1a0*/  @P2 LDC R63, c[0x0][0x450] ;  /* 0x00011400ff3f2b82 */ /* 0x000e300000000800 */
[----:B------:R-:W1:Y:S01]  /*b1b0*/  @P2 LDC R199, c[0x0][0x44c] ;  /* 0x00011300ffc72b82 */ /* 0x000e620000000800 */
        /* <DEDUP_REMOVED lines=8> */
[----:B------:R-:W-:Y:S01]  /*b240*/  IADD3 R58, R21, R57, R6 ;  /* 0x00000039153a7210 */ /* 0x000fe20007ffe006 */
[----:B------:R-:W-:Y:S01]  /*b250*/  IMAD.MOV.U32 R21, RZ, RZ, 0x40000040 ;  /* 0x40000040ff157424 */ /* 0x000fe200078e00ff */
[----:B------:R-:W-:-:S02]  /*b260*/  WARPGROUP.DEPBAR.LE gsb0, 0x0 ;  /* 0x00008000000079c5 */ /* 0x000fc40000010000 */
[----:B------:R-:W-:-:S07]  /*b270*/  WARPGROUP.ARRIVE ;  /* 0x00000000000079c5 */ /* 0x000fce0000000000 */
[----:B------:R-:W-:Y:S01]  /*b280*/  HGMMA.64x64x16.F32 R24, gdesc[UR4], R24, gsb0 ;  /* 0x00e00000041879f0 */ /* 0x000fe20008000818 */
[----:B------:R-:W-:Y:S02]  /*b290*/  R2UR UR4, R58 ;  /* 0x000000003a0472ca */ /* 0x000fe400000e0000 */
[----:B------:R-:W-:Y:S02]  /*b2a0*/  R2UR UR5, R59 ;  /* 0x000000003b0572ca */ /* 0x000fe400000e0000 */
[----:B------:R-:W-:Y:S02]  /*b2b0*/  R2UR UR6, R20 ;  /* 0x00000000140672ca */ /* 0x000fe400000e0000 */
[----:B------:R-:W-:Y:S02]  /*b2c0*/  R2UR UR7, R21 ;  /* 0x00000000150772ca */ /* 0x000fe400000e0000 */
[----:B------:R-:W2:Y:S02]  /*b2d0*/  @P2 LDC R21, c[0x0][0x44c] ;  /* 0x00011300ff152b82 */ /* 0x000ea40000000800 */
[----:B--2---:R-:W-:-:S05]  /*b2e0*/  @P2 IMAD.HI.U32 R20, R0, R21, RZ ;  /* 0x0000001500142227 */ /* 0x004fca00078e00ff */
[----:B0-----:R-:W-:Y:S01]  /*b2f0*/  @P2 SHF.R.U32.HI R0, RZ, R63, R20 ;  /* 0x0000003fff002219 */ /* 0x001fe20000011614 */
[C---:B------:R-:W-:Y:S02]  /*b300*/  IMAD R20, R195.reuse, -0x40, R64 ;  /* 0xffffffc0c3147824 */ /* 0x040fe400078e0240 */
[----:B------:R-:W-:Y:S01]  /*b310*/  VIADD R195, R195, 0xfffffffe ;  /* 0xfffffffec3c37836 */ /* 0x000fe20000000000 */
        /* <DEDUP_REMOVED lines=9> */
[----:B------:R0:W-:Y:S01]  /*b3b0*/  MUFU.TANH R58, R25 ;  /* 0x00000019003a7308 */ /* 0x0001e20000002400 */
[----:B------:R-:W-:Y:S01]  /*b3c0*/  FMUL.FTZ R32, R32, UR4 ;  /* 0x0000000420207c20 */ /* 0x000fe20008410000 */
[----:B------:R-:W-:Y:S01]  /*b3d0*/  FMUL.FTZ R33, R33, UR4 ;  /* 0x0000000421217c20 */ /* 0x000fe20008410000 */
[----:B------:R-:W-:Y:S01]  /*b3e0*/  FMUL.FTZ R36, R36, UR4 ;  /* 0x0000000424247c20 */ /* 0x000fe20008410000 */
[----:B------:R-:W-:Y:S01]  /*b3f0*/  FMUL.FTZ R37, R37, UR4 ;  /* 0x0000000425257c20 */ /* 0x000fe20008410000 */
[----:B------:R-:W-:Y:S01]  /*b400*/  FMUL.FTZ R40, R40, UR4 ;  /* 0x0000000428287c20 */ /* 0x000fe20008410000 */
[----:B------:R-:W-:Y:S01]  /*b410*/  FMUL.FTZ R41, R41, UR4 ;  /* 0x0000000429297c20 */ /* 0x000fe20008410000 */
[----:B------:R-:W-:Y:S01]  /*b420*/  FMUL.FTZ R44, R44, UR4 ;  /* 0x000000042c2c7c20 */ /* 0x000fe20008410000 */
[----:B------:R2:W3:Y:S01]  /*b430*/  MUFU.TANH R57, R24 ;  /* 0x0000001800397308 */ /* 0x0004e20000002400 */
[----:B0-----:R-:W0:Y:S01]  /*b440*/  SHFL.IDX PT, R25, R0, RZ, 0x1c1f ;  /* 0x001c1fff00197589 */ /* 0x001e2200000e0000 */
[----:B------:R-:W-:Y:S01]  /*b450*/  FMUL.FTZ R45, R45, UR4 ;  /* 0x000000042d2d7c20 */ /* 0x000fe20008410000 */
[----:B------:R-:W-:Y:S01]  /*b460*/  FMUL.FTZ R48, R48, UR4 ;  /* 0x0000000430307c20 */ /* 0x000fe20008410000 */
[----:B------:R-:W-:Y:S01]  /*b470*/  FMUL.FTZ R49, R49, UR4 ;  /* 0x0000000431317c20 */ /* 0x000fe20008410000 */
[----:B------:R-:W-:Y:S01]  /*b480*/  FMUL.FTZ R52, R52, UR4 ;  /* 0x0000000434347c20 */ /* 0x000fe20008410000 */
[----:B------:R-:W-:Y:S01]  /*b490*/  FMUL.FTZ R53, R53, UR4 ;  /* 0x0000000435357c20 */ /* 0x000fe20008410000 */
[----:B------:R-:W4:Y:S01]  /*b4a0*/  SHFL.IDX PT, R0, R0, 0x1, 0x1c1f ;  /* 0x003c1f0000007f89 */ /* 0x000f2200000e0000 */
[----:B------:R5:W1:Y:S01]  /*b4b0*/  MUFU.TANH R59, R28 ;  /* 0x0000001c003b7308 */ /* 0x000a620000002400 */
[----:B--2---:R-:W-:Y:S01]  /*b4c0*/  IADD3 R24, R211, 0x1, R20 ;  /* 0x00000001d3187810 */ /* 0x004fe20007ffe014 */
[----:B------:R-:W-:Y:S01]  /*b4d0*/  FMUL.FTZ R26, R26, UR4 ;  /* 0x000000041a1a7c20 */ /* 0x000fe20008410000 */
[----:B------:R-:W-:Y:S01]  /*b4e0*/  IADD3 R20, -R189, R20, R211 ;  /* 0x00000014bd147210 */ /* 0x000fe20007ffe1d3 */
[----:B------:R-:W-:Y:S01]  /*b4f0*/  FMUL.FTZ R27, R27, UR4 ;  /* 0x000000041b1b7c20 */ /* 0x000fe20008410000 */
[----:B------:R-:W-:Y:S01]  /*b500*/  IADD3 R21, -R193, R24, -R189 ;  /* 0x00000018c1157210 */ /* 0x000fe20007ffe9bd */
        /* <DEDUP_REMOVED lines=11> */
[----:B0-----:R-:W-:Y:S01]  /*b5c0*/  VIADDMNMX R25, R25, R21, R20, PT ;  /* 0x0000001519197246 */ /* 0x001fe20003800114 */
[----:B------:R-:W-:Y:S01]  /*b5d0*/  FMUL.FTZ R47, R47, UR4 ;  /* 0x000000042f2f7c20 */ /* 0x000fe20008410000 */
[----:B------:R-:W-:Y:S01]  /*b5e0*/  FMUL.FTZ R50, R50, UR4 ;  /* 0x0000000432327c20 */ /* 0x000fe20008410000 */
[----:B------:R-:W-:Y:S01]  /*b5f0*/  FMUL.FTZ R51, R51, UR4 ;  /* 0x0000000433337c20 */ /* 0x000fe20008410000 */
[C---:B------:R-:W-:Y:S01]  /*b600*/  ISETP.GT.AND P3, PT, R25.reuse, RZ, PT ;  /* 0x000000ff1900720c */ /* 0x040fe20003f64270 */
[----:B------:R-:W-:Y:S01]  /*b610*/  FMUL.FTZ R54, R54, UR4 ;  /* 0x0000000436367c20 */ /* 0x000fe20008410000 */
[C---:B------:R-:W-:Y:S01]  /*b620*/  ISETP.GT.AND P4, PT, R25.reuse, 0x1, PT ;  /* 0x000000011900780c */ /* 0x040fe20003f84270 */
[----:B------:R-:W-:Y:S01]  /*b630*/  MUFU.TANH R33, R33 ;  /* 0x0000002100217308 */ /* 0x000fe20000002400 */
[----:B------:R-:W-:Y:S01]  /*b640*/  ISETP.GT.AND P5, PT, R25, 0x8, PT ;  /* 0x000000081900780c */ /* 0x000fe20003fa4270 */
[----:B------:R-:W-:Y:S01]  /*b650*/  FMUL.FTZ R55, R55, UR4 ;  /* 0x0000000437377c20 */ /* 0x000fe20008410000 */
[----:B---3--:R-:W-:Y:S01]  /*b660*/  FSEL R24, R57, -INF , P3 ;  /* 0xff80000039187808 */ /* 0x008fe20001800000 */
[----:B------:R-:W-:Y:S01]  /*b670*/  ULDC UR4, c[0x0][0xa80] ;  /* 0x0002a00000047ab9 */ /* 0x000fe20000000800 */
[----:B-----5:R-:W-:Y:S01]  /*b680*/  FSEL R28, R58, -INF , P4 ;  /* 0xff8000003a1c7808 */ /* 0x020fe20002000000 */
[----:B------:R-:W-:Y:S01]  /*b690*/  IMAD.U32 R169, RZ, RZ, UR4 ;  /* 0x00000004ffa97e24 */ /* 0x000fe2000f8e00ff */
[----:B------:R-:W-:Y:S01]  /*b6a0*/  ISETP.GT.AND P3, PT, R25, 0x9, PT ;  /* 0x000000091900780c */ /* 0x000fe20003f64270 */
[----:B------:R2:W0:Y:S01]  /*b6b0*/  MUFU.TANH R62, R36 ;  /* 0x00000024003e7308 */ /* 0x0004220000002400 */
[----:B-1----:R-:W-:-:S02]  /*b6c0*/  FSEL R32, R59, -INF , P5 ;  /* 0xff8000003b207808 */ /* 0x002fc40002800000 */
[----:B------:R-:W-:Y:S02]  /*b6d0*/  FMNMX.FTZ R29, R24, R28, !PT ;  /* 0x0000001c181d7209 */ /* 0x000fe40007810000 */
[C---:B------:R-:W-:Y:S02]  /*b6e0*/  ISETP.GT.AND P4, PT, R25.reuse, 0x10, PT ;  /* 0x000000101900780c */ /* 0x040fe40003f84270 */
[----:B------:R-:W-:Y:S01]  /*b6f0*/  FMNMX.FTZ R29, R32, R29, !PT ;  /* 0x0000001d201d7209 */ /* 0x000fe20007810000 */
[----:B------:R-:W1:Y:S01]  /*b700*/  MUFU.TANH R37, R37 ;  /* 0x0000002500257308 */ /* 0x000e620000002400 */
[----:B--2---:R-:W-:Y:S02]  /*b710*/  FSEL R36, R60, -INF , P3 ;  /* 0xff8000003c247808 */ /* 0x004fe40001800000 */
[----:B------:R-:W-:Y:S02]  /*b720*/  ISETP.GT.AND P3, PT, R25, 0x11, PT ;  /* 0x000000111900780c */ /* 0x000fe40003f64270 */
[----:B------:R-:W-:-:S02]  /*b730*/  FMNMX.FTZ R29, R36, R29, !PT ;  /* 0x0000001d241d7209 */ /* 0x000fc40007810000 */
[----:B----4-:R-:W-:Y:S01]  /*b740*/  VIADDMNMX R0, R0, R21, R20, PT ;  /* 0x0000001500007246 */ /* 0x010fe20003800114 */
[----:B------:R2:W-:Y:S03]  /*b750*/  MUFU.TANH R63, R40 ;  /* 0x00000028003f7308 */ /* 0x0005e60000002400 */
[C---:B------:R-:W-:Y:S02]  /*b760*/  ISETP.GT.AND P5, PT, R0.reuse, 0x8, PT ;  /* 0x000000080000780c */ /* 0x040fe40003fa4270 */
[----:B------:R-:W-:-:S03]  /*b770*/  ISETP.GT.AND P6, PT, R0, 0x20, PT ;  /* 0x000000200000780c */ /* 0x000fc60003fc4270 */
[----:B------:R-:W3:Y:S01]  /*b780*/  MUFU.TANH R41, R41 ;  /* 0x0000002900297308 */ /* 0x000ee20000002400 */
[----:B--2---:R-:W-:Y:S02]  /*b790*/  FSEL R40, R61, -INF , P4 ;  /* 0xff8000003d287808 */ /* 0x004fe40002000000 */
[C---:B------:R-:W-:Y:S02]  /*b7a0*/  ISETP.GT.AND P4, PT, R25.reuse, 0x18, PT ;  /* 0x000000181900780c */ /* 0x040fe40003f84270 */
[----:B------:R-:W-:Y:S02]  /*b7b0*/  FMNMX.FTZ R29, R40, R29, !PT ;  /* 0x0000001d281d7209 */ /* 0x000fe40007810000 */
[----:B0-----:R-:W-:Y:S01]  /*b7c0*/  FSEL R58, R62, -INF , P4 ;  /* 0xff8000003e3a7808 */ /* 0x001fe20002000000 */
[----:B------:R0:W2:Y:S01]  /*b7d0*/  MUFU.TANH R64, R44 ;  /* 0x0000002c00407308 */ /* 0x0000a20000002400 */
[----:B------:R-:W-:-:S07]  /*b7e0*/  ISETP.GT.AND P4, PT, R25, 0x20, PT ;  /* 0x000000201900780c */ /* 0x000fce0003f84270 */
[----:B------:R-:W4:Y:S01]  /*b7f0*/  MUFU.TANH R45, R45 ;  /* 0x0000002d002d7308 */ /* 0x000f220000002400 */
[----:B0-----:R-:W-:Y:S02]  /*b800*/  FSEL R44, R33, -INF , P3 ;  /* 0xff800000212c7808 */ /* 0x001fe40001800000 */
[----:B------:R-:W-:Y:S02]  /*b810*/  ISETP.GT.AND P3, PT, R25, 0x19, PT ;  /* 0x000000191900780c */ /* 0x000fe40003f64270 */
[----:B------:R-:W-:Y:S02]  /*b820*/  FMNMX.FTZ R29, R44, R29, !PT ;  /* 0x0000001d2c1d7209 */ /* 0x000fe40007810000 */
[----:B-1----:R-:W-:Y:S01]  /*b830*/  FSEL R60, R37, -INF , P3 ;  /* 0xff800000253c7808 */ /* 0x002fe20001800000 */
[----:B------:R0:W1:Y:S01]  /*b840*/  MUFU.TANH R57, R48 ;  /* 0x0000003000397308 */ /* 0x0000620000002400 */
[----:B------:R-:W-:Y:S02]  /*b850*/  FMNMX.FTZ R29, R58, R29, !PT ;  /* 0x0000001d3a1d7209 */ /* 0x000fe40007810000 */
[----:B------:R-:W-:-:S02]  /*b860*/  ISETP.GT.AND P3, PT, R25, 0x21, PT ;  /* 0x000000211900780c */ /* 0x000fc40003f64270 */
[----:B------:R-:W-:Y:S02]  /*b870*/  FMNMX.FTZ R29, R60, R29, !PT ;  /* 0x0000001d3c1d7209 */ /* 0x000fe40007810000 */
[----:B---3--:R-:W-:Y:S01]  /*b880*/  FSEL R62, R41, -INF , P3 ;  /* 0xff800000293e7808 */ /* 0x008fe20001800000 */
[----:B------:R-:W3:Y:S01]  /*b890*/  MUFU.TANH R49, R49 ;  /* 0x0000003100317308 */ /* 0x000ee20000002400 */
[----:B0-----:R-:W-:Y:S02]  /*b8a0*/  FSEL R48, R63, -INF , P4 ;  /* 0xff8000003f307808 */ /* 0x001fe40002000000 */
[C---:B------:R-:W-:Y:S02]  /*b8b0*/  ISETP.GT.AND P4, PT, R25.reuse, 0x28, PT ;  /* 0x000000281900780c */ /* 0x040fe40003f84270 */
[----:B------:R-:W-:Y:S02]  /*b8c0*/  FMNMX.FTZ R29, R48, R29, !PT ;  /* 0x0000001d301d7209 */ /* 0x000fe40007810000 */
[----:B------:R-:W-:Y:S01]  /*b8d0*/  ISETP.GT.AND P3, PT, R25, 0x29, PT ;  /* 0x000000291900780c */ /* 0x000fe20003f64270 */
[----:B------:R1:W0:Y:S01]  /*b8e0*/  MUFU.TANH R70, R52 ;  /* 0x0000003400467308 */ /* 0x0002220000002400 */
[----:B--2---:R-:W-:-:S02]  /*b8f0*/  FSEL R64, R64, -INF , P4 ;  /* 0xff80000040407808 */ /* 0x004fc40002000000 */
[----:B------:R-:W-:Y:S02]  /*b900*/  FMNMX.FTZ R29, R62, R29, !PT ;  /* 0x0000001d3e1d7209 */ /* 0x000fe40007810000 */
[----:B------:R-:W-:Y:S02]  /*b910*/  ISETP.GT.AND P4, PT, R25, 0x30, PT ;  /* 0x000000301900780c */ /* 0x000fe40003f84270 */
[----:B----4-:R-:W-:Y:S01]  /*b920*/  FSEL R66, R45, -INF , P3 ;  /* 0xff8000002d427808 */ /* 0x010fe20001800000 */
[----:B------:R-:W2:Y:S01]  /*b930*/  MUFU.TANH R53, R53 ;  /* 0x0000003500357308 */ /* 0x000ea20000002400 */
[----:B------:R-:W-:Y:S02]  /*b940*/  FMNMX.FTZ R29, R64, R29, !PT ;  /* 0x0000001d401d7209 */ /* 0x000fe40007810000 */
[----:B------:R-:W-:Y:S02]  /*b950*/  ISETP.GT.AND P3, PT, R25, 0x31, PT ;  /* 0x000000311900780c */ /* 0x000fe40003f64270 */
[----:B-1----:R-:W-:-:S02]  /*b960*/  FSEL R52, R57, -INF , P4 ;  /* 0xff80000039347808 */ /* 0x002fc40002000000 */
[----:B------:R-:W-:Y:S01]  /*b970*/  FMNMX.FTZ R29, R66, R29, !PT ;  /* 0x0000001d421d7209 */ /* 0x000fe20007810000 */
[----:B------:R-:W1:Y:S01]  /*b980*/  MUFU.TANH R26, R26 ;  /* 0x0000001a001a7308 */ /* 0x000e620000002400 */
[----:B------:R-:W-:Y:S02]  /*b990*/  ISETP.GT.AND P4, PT, R25, 0x38, PT ;  /* 0x000000381900780c */ /* 0x000fe40003f84270 */
[----:B---3--:R-:W-:Y:S02]  /*b9a0*/  FSEL R68, R49, -INF , P3 ;  /* 0xff80000031447808 */ /* 0x008fe40001800000 */
[----:B------:R-:W-:Y:S02]  /*b9b0*/  FMNMX.FTZ R29, R52, R29, !PT ;  /* 0x0000001d341d7209 */ /* 0x000fe40007810000 */
[----:B------:R-:W-:Y:S01]  /*b9c0*/  ISETP.GT.AND P3, PT, R25, 0x39, PT ;  /* 0x000000391900780c */ /* 0x000fe20003f64270 */
[----:B------:R-:W3:Y:S01]  /*b9d0*/  MUFU.TANH R27, R27 ;  /* 0x0000001b001b7308 */ /* 0x000ee20000002400 */
[----:B0-----:R-:W-:-:S02]  /*b9e0*/  FSEL R70, R70, -INF , P4 ;  /* 0xff80000046467808 */ /* 0x001fc40002000000 */
[----:B------:R-:W-:Y:S02]  /*b9f0*/  FMNMX.FTZ R29, R68, R29, !PT ;  /* 0x0000001d441d7209 */ /* 0x000fe40007810000 */
[----:B--2---:R-:W-:Y:S02]  /*ba00*/  FSEL R72, R53, -INF , P3 ;  /* 0xff80000035487808 */ /* 0x004fe40001800000 */
[----:B------:R-:W-:Y:S01]  /*ba10*/  FMNMX.FTZ R29, R70, R29, !PT ;  /* 0x0000001d461d7209 */ /* 0x000fe20007810000 */
[----:B------:R-:W0:Y:S01]  /*ba20*/  MUFU.TANH R30, R30 ;  /* 0x0000001e001e7308 */ /* 0x000e220000002400 */
[----:B------:R-:W-:Y:S02]  /*ba30*/  ISETP.GT.AND P3, PT, R0, RZ, PT ;  /* 0x000000ff0000720c */ /* 0x000fe40003f64270 */
[----:B------:R-:W-:Y:S02]  /*ba40*/  FMNMX.FTZ R29, R72, R29, !PT ;  /* 0x0000001d481d7209 */ /* 0x000fe40007810000 */
[----:B------:R-:W-:-:S02]  /*ba50*/  ISETP.GT.AND P4, PT, R0, 0x1, PT ;  /* 0x000000010000780c */ /* 0x000fc40003f84270 */
[----:B-1----:R-:W-:Y:S01]  /*ba60*/  FSEL R20, R26, -INF , P3 ;  /* 0xff8000001a147808 */ /* 0x002fe20001800000 */
[----:B------:R-:W1:Y:S01]  /*ba70*/  SHFL.BFLY PT, R74, R29, 0x2, 0x1f ;  /* 0x0c401f001d4a7f89 */ /* 0x000e6200000e0000 */
[----:B------:R-:W2:Y:S01]  /*ba80*/  MUFU.TANH R31, R31 ;  /* 0x0000001f001f7308 */ /* 0x000ea20000002400 */
[----:B---3--:R-:W-:Y:S02]  /*ba90*/  FSEL R21, R27, -INF , P4 ;  /* 0xff8000001b157808 */ /* 0x008fe40002000000 */
[C---:B------:R-:W-:Y:S02]  /*baa0*/  ISETP.GT.AND P3, PT, R0.reuse, 0x9, PT ;  /* 0x000000090000780c */ /* 0x040fe40003f64270 */
[----:B------:R-:W-:-:S03]  /*bab0*/  ISETP.GT.AND P4, PT, R0, 0x10, PT ;  /* 0x000000100000780c */ /* 0x000fc60003f84270 */
[----:B------:R-:W3:Y:S01]  /*bac0*/  MUFU.TANH R34, R34 ;  /* 0x0000002200227308 */ /* 0x000ee20000002400 */
[----:B0-----:R-:W-:Y:S02]  /*bad0*/  FSEL R26, R30, -INF , P5 ;  /* 0xff8000001e1a7808 */ /* 0x001fe40002800000 */
[----:B------:R-:W-:-:S05]  /*bae0*/  ISETP.GT.AND P5, PT, R0, 0x21, PT ;  /* 0x000000210000780c */ /* 0x000fca0003fa4270 */
[----:B------:R-:W0:Y:S01]  /*baf0*/  MUFU.TANH R35, R35 ;  /* 0x0000002300237308 */ /* 0x000e220000002400 */
[----:B--2---:R-:W-:Y:S02]  /*bb00*/  FSEL R30, R31, -INF , P3 ;  /* 0xff8000001f1e7808 */ /* 0x004fe40001800000 */
[----:B------:R-:W-:Y:S02]  /*bb10*/  ISETP.GT.AND P3, PT, R0, 0x11, PT ;  /* 0x000000110000780c */ /* 0x000fe40003f64270 */
[----:B-1----:R-:W-:-:S03]  /*bb20*/  FMNMX.FTZ R74, R29, R74, !PT ;  /* 0x0000004a1d4a7209 */ /* 0x002fc60007810000 */
[----:B------:R-:W-:Y:S01]  /*bb30*/  MUFU.TANH R39, R39 ;  /* 0x0000002700277308 */ /* 0x000fe20000002400 */
[----:B---3--:R-:W-:Y:S02]  /*bb40*/  FSEL R34, R34, -INF , P4 ;  /* 0xff80000022227808 */ /* 0x008fe40002000000 */
[----:B------:R-:W-:Y:S01]  /*bb50*/  ISETP.GT.AND P4, PT, R0, 0x18, PT ;  /* 0x000000180000780c */ /* 0x000fe20003f84270 */
[----:B------:R-:W1:Y:S04]  /*bb60*/  SHFL.BFLY PT, R25, R74, 0x1, 0x1f ;  /* 0x0c201f004a197f89 */ /* 0x000e6800000e0000 */
[----:B------:R0:W2:Y:S08]  /*bb70*/  MUFU.TANH R29, R38 ;  /* 0x00000026001d7308 */ /* 0x0000b00000002400 */
[----:B------:R2:W-:Y:S01]  /*bb80*/  MUFU.TANH R33, R42 ;  /* 0x0000002a00217308 */ /* 0x0005e20000002400 */
[----:B0-----:R-:W-:-:S02]  /*bb90*/  FSEL R38, R35, -INF , P3 ;  /* 0xff80000023267808 */ /* 0x001fc40001800000 */
[----:B------:R-:W-:-:S05]  /*bba0*/  ISETP.GT.AND P3, PT, R0, 0x19, PT ;  /* 0x000000190000780c */ /* 0x000fca0003f64270 */
[----:B------:R-:W0:Y:S01]  /*bbb0*/  MUFU.TANH R43, R43 ;  /* 0x0000002b002b7308 */ /* 0x000e220000002400 */
[----:B--2---:R-:W-:Y:S02]  /*bbc0*/  FSEL R42, R29, -INF , P4 ;  /* 0xff8000001d2a7808 */ /* 0x004fe40002000000 */
[----:B------:R-:W-:Y:S02]  /*bbd0*/  ISETP.GT.AND P4, PT, R0, 0x28, PT ;  /* 0x000000280000780c */ /* 0x000fe40003f84270 */
[----:B-1----:R-:W-:Y:S02]  /*bbe0*/  FMNMX.FTZ R168, R74, R25, !PT ;  /* 0x000000194aa87209 */ /* 0x002fe40007810000 */
[----:B------:R-:W-:Y:S01]  /*bbf0*/  FMNMX.FTZ R25, R20, R21, !PT ;  /* 0x0000001514197209 */ /* 0x000fe20007810000 */
[----:B------:R1:W2:Y:S02]  /*bc00*/  MUFU.TANH R76, R46 ;  /* 0x0000002e004c7308 */ /* 0x0002a40000002400 */
[----:B------:R-:W-:Y:S01]  /*bc10*/  FMUL.FTZ R27, R168, R169 ;  /* 0x000000a9a81b7220 */ /* 0x000fe20000410000 */
[----:B------:R-:W-:-:S04]  /*bc20*/  FMNMX.FTZ R25, R26, R25, !PT ;  /* 0x000000191a197209 */ /* 0x000fc80007810000 */
[----:B------:R-:W-:Y:S01]  /*bc30*/  FMNMX.FTZ R25, R30, R25, !PT ;  /* 0x000000191e197209 */ /* 0x000fe20007810000 */
[----:B------:R-:W3:Y:S01]  /*bc40*/  MUFU.TANH R47, R47 ;  /* 0x0000002f002f7308 */ /* 0x000ee20000002400 */
[----:B-1----:R-:W-:Y:S02]  /*bc50*/  FSEL R46, R39, -INF , P3 ;  /* 0xff800000272e7808 */ /* 0x002fe40001800000 */
[----:B------:R-:W-:Y:S02]  /*bc60*/  FMNMX.FTZ R25, R34, R25, !PT ;  /* 0x0000001922197209 */ /* 0x000fe40007810000 */
[----:B0-----:R-:W-:Y:S02]  /*bc70*/  FSEL R74, R43, -INF , P5 ;  /* 0xff8000002b4a7808 */ /* 0x001fe40002800000 */
[----:B------:R-:W-:Y:S01]  /*bc80*/  FMNMX.FTZ R25, R38, R25, !PT ;  /* 0x0000001926197209 */ /* 0x000fe20007810000 */
[----:B------:R0:W1:Y:S01]  /*bc90*/  MUFU.TANH R31, R50 ;  /* 0x00000032001f7308 */ /* 0x0000620000002400 */
[----:B------:R-:W-:-:S02]  /*bca0*/  ISETP.GT.AND P3, PT, R0, 0x29, PT ;  /* 0x000000290000780c */ /* 0x000fc40003f64270 */
[----:B------:R-:W-:Y:S02]  /*bcb0*/  FMNMX.FTZ R25, R42, R25, !PT ;  /* 0x000000192a197209 */ /* 0x000fe40007810000 */
[----:B--2---:R-:W-:Y:S02]  /*bcc0*/  FSEL R76, R76, -INF , P4 ;  /* 0xff8000004c4c7808 */ /* 0x004fe40002000000 */
[----:B------:R-:W-:Y:S01]  /*bcd0*/  FMNMX.FTZ R25, R46, R25, !PT ;  /* 0x000000192e197209 */ /* 0x000fe20007810000 */
[----:B------:R-:W2:Y:S01]  /*bce0*/  MUFU.TANH R51, R51 ;  /* 0x0000003300337308 */ /* 0x000ea20000002400 */
[----:B0-----:R-:W-:Y:S02]  /*bcf0*/  FSEL R50, R33, -INF , P6 ;  /* 0xff80000021327808 */ /* 0x001fe40003000000 */
[----:B------:R-:W-:Y:S02]  /*bd00*/  FSETP.NEU.FTZ.AND P5, PT, R168, -INF , PT ;  /* 0xff800000a800780b */ /* 0x000fe40003fbd000 */
[----:B------:R-:W-:-:S02]  /*bd10*/  FMNMX.FTZ R25, R50, R25, !PT ;  /* 0x0000001932197209 */ /* 0x000fc40007810000 */
[----:B------:R-:W-:Y:S01]  /*bd20*/  ISETP.GT.AND P6, PT, R0, 0x30, PT ;  /* 0x000000300000780c */ /* 0x000fe20003fc4270 */
[----:B------:R1:W0:Y:S01]  /*bd30*/  MUFU.TANH R80, R54 ;  /* 0x0000003600507308 */ /* 0x0002220000002400 */
[----:B------:R-:W-:Y:S02]  /*bd40*/  FMNMX.FTZ R25, R74, R25, !PT ;  /* 0x000000194a197209 */ /* 0x000fe40007810000 */
[----:B---3--:R-:W-:Y:S02]  /*bd50*/  FSEL R78, R47, -INF , P3 ;  /* 0xff8000002f4e7808 */ /* 0x008fe40001800000 */
[----:B------:R-:W-:Y:S02]  /*bd60*/  FMNMX.FTZ R25, R76, R25, !PT ;  /* 0x000000194c197209 */ /* 0x000fe40007810000 */
[----:B------:R-:W-:Y:S01]  /*bd70*/  FSEL R27, R27, RZ, P5 ;  /* 0x000000ff1b1b7208 */ /* 0x000fe20002800000 */
[----:B------:R-:W3:Y:S01]  /*bd80*/  MUFU.TANH R55, R55 ;  /* 0x0000003700377308 */ /* 0x000ee20000002400 */
[----:B------:R-:W-:-:S02]  /*bd90*/  ISETP.GT.AND P3, PT, R0, 0x31, PT ;  /* 0x000000310000780c */ /* 0x000fc40003f64270 */
[----:B-1----:R-:W-:Y:S01]  /*bda0*/  FSEL R54, R31, -INF , P6 ;  /* 0xff8000001f367808 */ /* 0x002fe20003000000 */
[--C-:B------:R-:W-:Y:S01]  /*bdb0*/  FFMA.FTZ R29, R24, R169, -R27.reuse ;  /* 0x000000a9181d7223 */ /* 0x100fe2000001081b */
[----:B------:R-:W-:Y:S01]  /*bdc0*/  FMNMX.FTZ R25, R78, R25, !PT ;  /* 0x000000194e197209 */ /* 0x000fe20007810000 */
[-CC-:B------:R-:W-:Y:S01]  /*bdd0*/  FFMA.FTZ R31, R28, R169.reuse, -R27.reuse ;  /* 0x000000a91c1f7223 */ /* 0x180fe2000001081b */
[----:B------:R-:W-:Y:S01]  /*bde0*/  ISETP.GT.AND P4, PT, R0, 0x38, PT ;  /* 0x000000380000780c */ /* 0x000fe20003f84270 */
[-CC-:B------:R-:W-:Y:S01]  /*bdf0*/  FFMA.FTZ R36, R36, R169.reuse, -R27.reuse ;  /* 0x000000a924247223 */ /* 0x180fe2000001081b */
[----:B--2---:R-:W-:Y:S01]  /*be00*/  FSEL R24, R51, -INF , P3 ;  /* 0xff80000033187808 */ /* 0x004fe20001800000 */
[--C-:B------:R-:W-:Y:S01]  /*be10*/  FFMA.FTZ R32, R32, R169, -R27.reuse ;  /* 0x000000a920207223 */ /* 0x100fe2000001081b */
[----:B------:R-:W-:Y:S01]  /*be20*/  FMNMX.FTZ R25, R54, R25, !PT ;  /* 0x0000001936197209 */ /* 0x000fe20007810000 */
[----:B------:R-:W-:Y:S01]  /*be30*/  MUFU.EX2 R29, R29 ;  /* 0x0000001d001d7308 */ /* 0x000fe20000000800 */
[----:B------:R-:W-:Y:S01]  /*be40*/  ISETP.GT.AND P3, PT, R0, 0x39, PT ;  /* 0x000000390000780c */ /* 0x000fe20003f64270 */
[-CC-:B------:R-:W-:Y:S01]  /*be50*/  FFMA.FTZ R40, R40, R169.reuse, -R27.reuse ;  /* 0x000000a928287223 */ /* 0x180fe2000001081b */
[----:B0-----:R-:W-:Y:S01]  /*be60*/  FSEL R80, R80, -INF , P4 ;  /* 0xff80000050507808 */ /* 0x001fe20002000000 */
[--C-:B------:R-:W-:Y:S01]  /*be70*/  FFMA.FTZ R44, R44, R169, -R27.reuse ;  /* 0x000000a92c2c7223 */ /* 0x100fe2000001081b */
[----:B------:R-:W-:Y:S01]  /*be80*/  FMNMX.FTZ R25, R24, R25, !PT ;  /* 0x0000001918197209 */ /* 0x000fe20007810000 */
[--C-:B------:R-:W-:Y:S01]  /*be90*/  FFMA.FTZ R58, R58, R169, -R27.reuse ;  /* 0x000000a93a3a7223 */ /* 0x100fe2000001081b */
[----:B---3--:R-:W-:Y:S01]  /*bea0*/  FSEL R28, R55, -INF , P3 ;  /* 0xff800000371c7808 */ /* 0x008fe20001800000 */
[----:B------:R-:W-:Y:S01]  /*beb0*/  MUFU.EX2 R152, R31 ;  /* 0x0000001f00987308 */ /* 0x000fe20000000800 */
[----:B------:R-:W-:Y:S01]  /*bec0*/  FMNMX.FTZ R25, R80, R25, !PT ;  /* 0x0000001950197209 */ /* 0x000fe20007810000 */
        /* <DEDUP_REMOVED lines=8> */
[----:B------:R-:W0:Y:S01]  /*bf50*/  SHFL.BFLY PT, R0, R25, 0x2, 0x1f ;  /* 0x0c401f0019007f89 */ /* 0x000e2200000e0000 */
[-CC-:B------:R-:W-:Y:S01]  /*bf60*/  FFMA.FTZ R177, R68, R169.reuse, -R27.reuse ;  /* 0x000000a944b17223 */ /* 0x180fe2000001081b */
[-CC-:B------:R-:W-:Y:S01]  /*bf70*/  FFMA.FTZ R172, R70, R169.reuse, -R27.reuse ;  /* 0x000000a946ac7223 */ /* 0x180fe2000001081b */
[----:B------:R-:W-:-:S03]  /*bf80*/  FFMA.FTZ R173, R72, R169, -R27 ;  /* 0x000000a948ad7223 */ /* 0x000fc6000001081b */
[----:B------:R-:W1:Y:S08]  /*bf90*/  MUFU.EX2 R32, R32 ;  /* 0x0000002000207308 */ /* 0x000e700000000800 */
[----:B------:R-:W-:Y:S08]  /*bfa0*/  MUFU.EX2 R40, R40 ;  /* 0x0000002800287308 */ /* 0x000ff00000000800 */
[----:B------:R-:W2:Y:S01]  /*bfb0*/  MUFU.EX2 R31, R44 ;  /* 0x0000002c001f7308 */ /* 0x000ea20000000800 */
[----:B-1----:R-:W-:-:S02]  /*bfc0*/  F2FP.F16.F32.PACK_AB R154, R33, R32 ;  /* 0x00000020219a723e */ /* 0x002fc400000000ff */
[----:B0-----:R-:W-:-:S05]  /*bfd0*/  FMNMX.FTZ R0, R25, R0, !PT ;  /* 0x0000000019007209 */ /* 0x001fca0007810000 */
[----:B------:R-:W0:Y:S01]  /*bfe0*/  SHFL.BFLY PT, R25, R0, 0x1, 0x1f ;  /* 0x0c201f0000197f89 */ /* 0x000e2200000e0000 */
[----:B------:R-:W-:Y:S08]  /*bff0*/  MUFU.EX2 R58, R58 ;  /* 0x0000003a003a7308 */ /* 0x000ff00000000800 */
[----:B------:R-:W1:Y:S01]  /*c000*/  MUFU.EX2 R35, R60 ;  /* 0x0000003c00237308 */ /* 0x000e620000000800 */
[----:B--2---:R-:W-:-:S07]  /*c010*/  F2FP.F16.F32.PACK_AB R156, R31, R40 ;  /* 0x000000281f9c723e */ /* 0x004fce00000000ff */
[----:B------:R-:W-:Y:S01]  /*c020*/  MUFU.EX2 R37, R48 ;  /* 0x0000003000257308 */ /* 0x000fe20000000800 */
[----:B0-----:R-:W-:-:S07]  /*c030*/  FMNMX.FTZ R170, R0, R25, !PT ;  /* 0x0000001900aa7209 */ /* 0x001fce0007810000 */
[----:B------:R-:W-:Y:S01]  /*c040*/  MUFU.EX2 R182, R182 ;  /* 0x000000b600b67308 */ /* 0x000fe20000000800 */
[----:B-1----:R-:W-:Y:S02]  /*c050*/  F2FP.F16.F32.PACK_AB R158, R35, R58 ;  /* 0x0000003a239e723e */ /* 0x002fe400000000ff */
[C---:B------:R-:W-:Y:S01]  /*c060*/  FSETP.NEU.FTZ.AND P3, PT, R170.reuse, -INF , PT ;  /* 0xff800000aa00780b */ /* 0x040fe20003f7d000 */
[----:B------:R-:W-:-:S04]  /*c070*/  FMUL.FTZ R0, R170, R169 ;  /* 0x000000a9aa007220 */ /* 0x000fc80000410000 */
[----:B------:R-:W-:Y:S01]  /*c080*/  MUFU.EX2 R183, R183 ;  /* 0x000000b700b77308 */ /* 0x000fe20000000800 */
[----:B------:R-:W-:Y:S01]  /*c090*/  FSEL R25, R0, RZ, P3 ;  /* 0x000000ff00197208 */ /* 0x000fe20001800000 */
[C---:B------:R-:W-:Y:S02]  /*c0a0*/  @!P1 VIADD R0, R15.reuse, 0x38840 ;  /* 0x000388400f009836 */ /* 0x040fe40000000000 */
[----:B------:R-:W-:Y:S02]  /*c0b0*/  @!P1 VIADD R15, R15, 0x38860 ;  /* 0x000388600f0f9836 */ /* 0x000fe40000000000 */
        /* <DEDUP_REMOVED lines=10> */
[-CC-:B------:R-:W-:Y:S01]  /*c160*/  FFMA.FTZ R197, R74, R169.reuse, -R25.reuse ;  /* 0x000000a94ac57223 */ /* 0x180fe20000010819 */
[-CC-:B------:R-:W-:Y:S01]  /*c170*/  FFMA.FTZ R178, R76, R169.reuse, -R25.reuse ;  /* 0x000000a94cb27223 */ /* 0x180fe20000010819 */
[----:B------:R1:W2:Y:S01]  /*c180*/  MUFU.EX2 R36, R21 ;  /* 0x0000001500247308 */ /* 0x0002a20000000800 */
[-CC-:B------:R-:W-:Y:S01]  /*c190*/  FFMA.FTZ R179, R78, R169.reuse, -R25.reuse ;  /* 0x000000a94eb37223 */ /* 0x180fe20000010819 */
[-CC-:B------:R-:W-:Y:S01]  /*c1a0*/  FFMA.FTZ R180, R54, R169.reuse, -R25.reuse ;  /* 0x000000a936b47223 */ /* 0x180fe20000010819 */
[-CC-:B------:R-:W-:Y:S01]  /*c1b0*/  FFMA.FTZ R181, R24, R169.reuse, -R25.reuse ;  /* 0x000000a918b57223 */ /* 0x180fe20000010819 */
[-CC-:B------:R-:W-:Y:S01]  /*c1c0*/  FFMA.FTZ R174, R80, R169.reuse, -R25.reuse ;  /* 0x000000a950ae7223 */ /* 0x180fe20000010819 */
[----:B------:R-:W-:Y:S01]  /*c1d0*/  FFMA.FTZ R171, R28, R169, -R25 ;  /* 0x000000a91cab7223 */ /* 0x000fe20000010819 */
[----:B------:R-:W-:Y:S01]  /*c1e0*/  FADD.FTZ R25, R29, R152 ;  /* 0x000000981d197221 */ /* 0x000fe20000010000 */
[----:B0-----:R-:W-:Y:S01]  /*c1f0*/  @!P1 PRMT R20, RZ, 0x654, R0 ;  /* 0x00000654ff149816 */ /* 0x001fe20000000000 */
[----:B------:R-:W0:Y:S01]  /*c200*/  MUFU.EX2 R26, R26 ;  /* 0x0000001a001a7308 */ /* 0x000e220000000800 */
[----:B------:R-:W-:Y:S01]  /*c210*/  LOP3.LUT R0, R56, 0x2000000, RZ, 0xfc, !PT ;  /* 0x0200000038007812 */ /* 0x000fe200078efcff */
[----:B------:R-:W-:Y:S01]  /*c220*/  FADD.FTZ R28, R32, R25 ;  /* 0x00000019201c7221 */ /* 0x000fe20000010000 */
[----:B------:R-:W-:Y:S01]  /*c230*/  IMAD.MOV.U32 R25, RZ, RZ, 0x40000040 ;  /* 0x40000040ff197424 */ /* 0x000fe200078e00ff */
[----:B------:R3:W-:Y:S01]  /*c240*/  @!P1 SYNCS.ARRIVE.TRANS64.RED.A1T0 RZ, [R20+URZ], RZ ;  /* 0x000000ff14ff99a7 */ /* 0x0007e2000810043f */
[----:B-1----:R-:W-:Y:S01]  /*c250*/  IMAD.MOV.U32 R21, RZ, RZ, 0x40000040 ;  /* 0x40000040ff157424 */ /* 0x002fe200078e00ff */
[----:B------:R-:W-:-:S02]  /*c260*/  F2FP.F16.F32.PACK_AB R152, R152, R29 ;  /* 0x0000001d9898723e */ /* 0x000fc400000000ff */
[----:B------:R0:W1:Y:S01]  /*c270*/  MUFU.EX2 R155, R30 ;  /* 0x0000001e009b7308 */ /* 0x0000620000000800 */
[----:B--2---:R-:W-:Y:S01]  /*c280*/  FADD.FTZ R27, R153, R36 ;  /* 0x00000024991b7221 */ /* 0x004fe20000010000 */
[----:B------:R-:W-:Y:S01]  /*c290*/  R2UR UR11, R25 ;  /* 0x00000000190b72ca */ /* 0x000fe200000e0000 */
[----:B---3--:R-:W-:Y:S01]  /*c2a0*/  IMAD R20, R18, 0x1000, R0 ;  /* 0x0000100012147824 */ /* 0x008fe200078e0200 */
[----:B------:R-:W-:Y:S01]  /*c2b0*/  R2UR UR7, R21 ;  /* 0x00000000150772ca */ /* 0x000fe200000e0000 */
[----:B------:R-:W-:Y:S01]  /*c2c0*/  FADD.FTZ R21, R33, R28 ;  /* 0x0000001c21157221 */ /* 0x000fe20000010000 */
[----:B------:R-:W-:Y:S02]  /*c2d0*/  F2FP.F16.F32.PACK_AB R153, R36, R153 ;  /* 0x000000992499723e */ /* 0x000fe400000000ff */
[----:B------:R-:W2:Y:S01]  /*c2e0*/  MUFU.EX2 R34, R34 ;  /* 0x0000002200227308 */ /* 0x000ea20000000800 */
[----:B0-----:R-:W-:Y:S01]  /*c2f0*/  FADD.FTZ R30, R26, R27 ;  /* 0x0000001b1a1e7221 */ /* 0x001fe20000010000 */
[C---:B------:R-:W-:Y:S01]  /*c300*/  VIADD R24, R20.reuse, 0x80 ;  /* 0x0000008014187836 */ /* 0x040fe20000000000 */
[----:B------:R-:W-:-:S02]  /*c310*/  R2UR UR6, R20 ;  /* 0x00000000140672ca */ /* 0x000fc400000e0000 */
[----:B------:R-:W-:Y:S02]  /*c320*/  F2FP.F16.F32.PACK_AB R160, R182, R37 ;  /* 0x00000025b6a0723e */ /* 0x000fe400000000ff */
[----:B------:R-:W-:Y:S01]  /*c330*/  R2UR UR10, R24 ;  /* 0x00000000180a72ca */ /* 0x000fe200000e0000 */
[----:B------:R-:W0:Y:S01]  /*c340*/  MUFU.EX2 R157, R38 ;  /* 0x00000026009d7308 */ /* 0x000e220000000800 */
[C---:B-1----:R-:W-:Y:S01]  /*c350*/  FADD.FTZ R25, R155.reuse, R30 ;  /* 0x0000001e9b197221 */ /* 0x042fe20000010000 */
[----:B------:R-:W-:Y:S01]  /*c360*/  FADD.FTZ R24, R40, R21 ;  /* 0x0000001528187221 */ /* 0x000fe20000010000 */
[----:B------:R-:W-:Y:S01]  /*c370*/  F2FP.F16.F32.PACK_AB R155, R155, R26 ;  /* 0x0000001a9b9b723e */ /* 0x000fe200000000ff */
[----:B------:R-:W-:Y:S01]  /*c380*/  BAR.SYNC.DEFER_BLOCKING 0xf, 0x100 ;  /* 0x03c4000000007b1d */ /* 0x000fe20000010000 */
[----:B------:R-:W-:Y:S01]  /*c390*/  @!P1 PRMT R15, RZ, 0x654, R15 ;  /* 0x00000654ff0f9816 */ /* 0x000fe2000000000f */
[----:B------:R-:W-:Y:S01]  /*c3a0*/  FADD.FTZ R21, R31, R24 ;  /* 0x000000181f157221 */ /* 0x000fe20000010000 */
[----:B--2---:R-:W-:-:S03]  /*c3b0*/  FADD.FTZ R28, R34, R25 ;  /* 0x00000019221c7221 */ /* 0x004fc60000010000 */
[----:B------:R-:W1:Y:S01]  /*c3c0*/  MUFU.EX2 R42, R42 ;  /* 0x0000002a002a7308 */ /* 0x000e620000000800 */
[----:B------:R-:W-:-:S04]  /*c3d0*/  FADD.FTZ R24, R58, R21 ;  /* 0x000000153a187221 */ /* 0x000fc80000010000 */
[----:B------:R-:W-:Y:S01]  /*c3e0*/  FADD.FTZ R24, R35, R24 ;  /* 0x0000001823187221 */ /* 0x000fe20000010000 */
[C---:B0-----:R-:W-:Y:S02]  /*c3f0*/  FADD.FTZ R25, R157.reuse, R28 ;  /* 0x0000001c9d197221 */ /* 0x041fe40000010000 */
[----:B------:R-:W0:Y:S01]  /*c400*/  MUFU.EX2 R159, R46 ;  /* 0x0000002e009f7308 */ /* 0x000e220000000800 */
[----:B------:R-:W-:Y:S01]  /*c410*/  F2FP.F16.F32.PACK_AB R157, R157, R34 ;  /* 0x000000229d9d723e */ /* 0x000fe200000000ff */
[----:B------:R-:W-:-:S04]  /*c420*/  FADD.FTZ R198, R37, R24 ;  /* 0x0000001825c67221 */ /* 0x000fc80000010000 */
[----:B------:R-:W-:Y:S02]  /*c430*/  FADD.FTZ R198, R182, R198 ;  /* 0x000000c6b6c67221 */ /* 0x000fe40000010000 */
[----:B------:R-:W2:Y:S01]  /*c440*/  MUFU.EX2 R175, R175 ;  /* 0x000000af00af7308 */ /* 0x000ea20000000800 */
[----:B-1----:R-:W-:Y:S01]  /*c450*/  FADD.FTZ R26, R42, R25 ;  /* 0x000000192a1a7221 */ /* 0x002fe20000010000 */
[----:B------:R1:W-:Y:S06]  /*c460*/  STSM.16.M88.4 [R210+0x36400], R152 ;  /* 0x03640098d2007844 */ /* 0x0003ec0000000200 */
[----:B------:R-:W3:Y:S01]  /*c470*/  MUFU.EX2 R196, R196 ;  /* 0x000000c400c47308 */ /* 0x000ee20000000800 */
[C---:B0-----:R-:W-:Y:S01]  /*c480*/  FADD.FTZ R21, R159.reuse, R26 ;  /* 0x0000001a9f157221 */ /* 0x041fe20000010000 */
[----:B------:R-:W-:-:S05]  /*c490*/  F2FP.F16.F32.PACK_AB R159, R159, R42 ;  /* 0x0000002a9f9f723e */ /* 0x000fca00000000ff */
[----:B------:R0:W-:Y:S01]  /*c4a0*/  STSM.16.M88.4 [R212], R156 ;  /* 0x0000009cd4007844 */ /* 0x0001e20000000200 */
[----:B------:R-:W4:Y:S01]  /*c4b0*/  MUFU.EX2 R197, R197 ;  /* 0x000000c500c57308 */ /* 0x000f220000000800 */
[----:B--2---:R-:W-:Y:S01]  /*c4c0*/  F2FP.F16.F32.PACK_AB R162, R175, R183 ;  /* 0x000000b7afa2723e */ /* 0x004fe200000000ff */
[----:B------:R-:W-:-:S04]  /*c4d0*/  FADD.FTZ R183, R183, R198 ;  /* 0x000000c6b7b77221 */ /* 0x000fc80000010000 */
[----:B------:R-:W-:Y:S02]  /*c4e0*/  FADD.FTZ R183, R175, R183 ;  /* 0x000000b7afb77221 */ /* 0x000fe40000010000 */
[----:B------:R-:W-:Y:S01]  /*c4f0*/  MUFU.EX2 R178, R178 ;  /* 0x000000b200b27308 */ /* 0x000fe20000000800 */
[----:B---3--:R-:W-:-:S07]  /*c500*/  FADD.FTZ R21, R196, R21 ;  /* 0x00000015c4157221 */ /* 0x008fce0000010000 */
[----:B------:R-:W2:Y:S01]  /*c510*/  MUFU.EX2 R179, R179 ;  /* 0x000000b300b37308 */ /* 0x000ea20000000800 */
[C---:B----4-:R-:W-:Y:S01]  /*c520*/  F2FP.F16.F32.PACK_AB R161, R197.reuse, R196 ;  /* 0x000000c4c5a1723e */ /* 0x050fe200000000ff */
[----:B------:R-:W-:Y:S02]  /*c530*/  FADD.FTZ R197, R197, R21 ;  /* 0x00000015c5c57221 */ /* 0x000fe40000010000 */
[----:B------:R-:W3:Y:S04]  /*c540*/  @P2 LDC R21, c[0x0][0x450] ;  /* 0x00011400ff152b82 */ /* 0x000ee80000000800 */
[----:B------:R-:W-:Y:S08]  /*c550*/  MUFU.EX2 R176, R176 ;  /* 0x000000b000b07308 */ /* 0x000ff00000000800 */
[----:B------:R-:W4:Y:S01]  /*c560*/  MUFU.EX2 R177, R177 ;  /* 0x000000b100b17308 */ /* 0x000f220000000800 */
[----:B--2---:R-:W-:Y:S01]  /*c570*/  F2FP.F16.F32.PACK_AB R163, R179, R178 ;  /* 0x000000b2b3a3723e */ /* 0x004fe200000000ff */
[----:B------:R-:W-:-:S04]  /*c580*/  FADD.FTZ R178, R178, R197 ;  /* 0x000000c5b2b27221 */ /* 0x000fc80000010000 */
[----:B------:R0:W-:Y:S01]  /*c590*/  STSM.16.M88.4 [R214], R160 ;  /* 0x000000a0d6007844 */ /* 0x0001e20000000200 */
[----:B------:R-:W-:Y:S01]  /*c5a0*/  FADD.FTZ R179, R179, R178 ;  /* 0x000000b2b3b37221 */ /* 0x000fe20000010000 */
[----:B------:R-:W-:Y:S08]  /*c5b0*/  MUFU.EX2 R172, R172 ;  /* 0x000000ac00ac7308 */ /* 0x000ff00000000800 */
[----:B------:R-:W2:Y:S01]  /*c5c0*/  MUFU.EX2 R173, R173 ;  /* 0x000000ad00ad7308 */ /* 0x000ea20000000800 */
[----:B----4-:R-:W-:Y:S01]  /*c5d0*/  F2FP.F16.F32.PACK_AB R164, R177, R176 ;  /* 0x000000b0b1a4723e */ /* 0x010fe200000000ff */
[----:B------:R-:W-:-:S04]  /*c5e0*/  FADD.FTZ R176, R176, R183 ;  /* 0x000000b7b0b07221 */ /* 0x000fc80000010000 */
[----:B------:R-:W-:Y:S02]  /*c5f0*/  FADD.FTZ R177, R177, R176 ;  /* 0x000000b0b1b17221 */ /* 0x000fe40000010000 */
[----:B------:R-:W-:Y:S08]  /*c600*/  MUFU.EX2 R180, R180 ;  /* 0x000000b400b47308 */ /* 0x000ff00000000800 */
[----:B------:R-:W4:Y:S01]  /*c610*/  MUFU.EX2 R181, R181 ;  /* 0x000000b500b57308 */ /* 0x000f220000000800 */
[----:B--2---:R-:W-:Y:S01]  /*c620*/  F2FP.F16.F32.PACK_AB R166, R173, R172 ;  /* 0x000000acada6723e */ /* 0x004fe200000000ff */
[----:B------:R-:W-:-:S06]  /*c630*/  FADD.FTZ R172, R172, R177 ;  /* 0x000000b1acac7221 */ /* 0x000fcc0000010000 */
[----:B------:R-:W-:Y:S08]  /*c640*/  MUFU.EX2 R174, R174 ;  /* 0x000000ae00ae7308 */ /* 0x000ff00000000800 */
[----:B------:R-:W2:Y:S01]  /*c650*/  MUFU.EX2 R171, R171 ;  /* 0x000000ab00ab7308 */ /* 0x000ea20000000800 */
[----:B----4-:R-:W-:Y:S01]  /*c660*/  F2FP.F16.F32.PACK_AB R165, R181, R180 ;  /* 0x000000b4b5a5723e */ /* 0x010fe200000000ff */
[----:B------:R-:W-:-:S04]  /*c670*/  FADD.FTZ R180, R180, R179 ;  /* 0x000000b3b4b47221 */ /* 0x000fc80000010000 */
[----:B------:R-:W-:Y:S01]  /*c680*/  FADD.FTZ R181, R181, R180 ;  /* 0x000000b4b5b57221 */ /* 0x000fe20000010000 */
[----:B--2---:R-:W-:-:S05]  /*c690*/  F2FP.F16.F32.PACK_AB R167, R171, R174 ;  /* 0x000000aeaba7723e */ /* 0x004fca00000000ff */
[----:B------:R0:W-:Y:S01]  /*c6a0*/  STSM.16.M88.4 [R213], R164 ;  /* 0x000000a4d5007844 */ /* 0x0001e20000000200 */
[----:B------:R-:W-:-:S06]  /*c6b0*/  WARPGROUP.ARRIVE ;  /* 0x00000000000079c5 */ /* 0x000fcc0000000000 */
[----:B------:R-:W-:Y:S03]  /*c6c0*/  HGMMA.64x256x16.F32 R24, R152, gdesc[UR4].tnspB, RZ, !UPT, gsb0 ;  /* 0x43e0000498187df0 */ /* 0x000fe6000c0008ff */
[----:B------:R-:W-:Y:S02]  /*c6d0*/  WARPGROUP.DEPBAR.LE gsb0, 0x0 ;  /* 0x00008000000079c5 */ /* 0x000fe40000010000 */
[----:B------:R-:W-:Y:S01]  /*c6e0*/  WARPGROUP.ARRIVE ;  /* 0x00000000000079c5 */ /* 0x000fe20000000000 */
[----:B-1----:R-:W-:-:S04]  /*c6f0*/  @P2 IMAD.HI.U32 R152, R194, R199, RZ ;  /* 0x000000c7c2982227 */ /* 0x002fc800078e00ff */
[----:B------:R-:W-:-:S15]  /*c700*/  IMAD.MOV.U32 R154, RZ, RZ, R194 ;  /* 0x000000ffff9a7224 */ /* 0x000fde00078e00c2 */
[----:B------:R-:W-:-:S03]  /*c710*/  NOP ;  /* 0x0000000000007918 */ /* 0x000fc60000000000 */
[----:B------:R-:W-:Y:S01]  /*c720*/  HGMMA.64x256x16.F32 R24, R156, gdesc[UR8].tnspB, R24, gsb0 ;  /* 0x43e000089c187df0 */ /* 0x000fe20008000818 */
[----:B---3--:R-:W-:Y:S01]  /*c730*/  @P2 SHF.R.U32.HI R154, RZ, R21, R152 ;  /* 0x00000015ff9a2219 */ /* 0x008fe20000011698 */
[C---:B------:R-:W-:Y:S02]  /*c740*/  VIADD R152, R20.reuse, 0x100 ;  /* 0x0000010014987836 */ /* 0x040fe40000000000 */
[----:B------:R-:W-:Y:S02]  /*c750*/  IMAD.MOV.U32 R153, RZ, RZ, 0x40000040 ;  /* 0x40000040ff997424 */ /* 0x000fe400078e00ff */
[----:B------:R-:W-:Y:S01]  /*c760*/  VIADD R20, R20, 0x180 ;  /* 0x0000018014147836 */ /* 0x000fe20000000000 */
[----:B------:R-:W-:Y:S01]  /*c770*/  R2UR UR6, R152 ;  /* 0x00000000980672ca */ /* 0x000fe200000e0000 */
[----:B------:R-:W-:Y:S01]  /*c780*/  IMAD.MOV.U32 R21, RZ, RZ, 0x40000040 ;  /* 0x40000040ff157424 */ /* 0x000fe200078e00ff */
[----:B------:R-:W-:Y:S01]  /*c790*/  R2UR UR7, R153 ;  /* 0x00000000990772ca */ /* 0x000fe200000e0000 */
[----:B------:R-:W-:-:S02]  /*c7a0*/  WARPGROUP.DEPBAR.LE gsb0, 0x0 ;  /* 0x00008000000079c5 */ /* 0x000fc40000010000 */
[----:B------:R-:W-:-:S15]  /*c7b0*/  WARPGROUP.ARRIVE ;  /* 0x00000000000079c5 */ /* 0x000fde0000000000 */
[----:B------:R-:W-:-:S01]  /*c7c0*/  NOP ;  /* 0x0000000000007918 */ /* 0x000fc20000000000 */
[----:B------:R-:W-:Y:S01]  /*c7d0*/  HGMMA.64x256x16.F32 R24, R160, gdesc[UR4].tnspB, R24, gsb0 ;  /* 0x43e00004a0187df0 */ /* 0x000fe20008000818 */
[----:B------:R-:W-:Y:S02]  /*c7e0*/  R2UR UR6, R20 ;  /* 0x00000000140672ca */ /* 0x000fe400000e0000 */
[----:B------:R-:W-:Y:S02]  /*c7f0*/  R2UR UR7, R21 ;  /* 0x00000000150772ca */ /* 0x000fe400000e0000 */
[----:B------:R-:W-:-:S04]  /*c800*/  IADD3 R20, R154, R211, -R193 ;  /* 0x000000d39a147210 */ /* 0x000fc80007ffe8c1 */
[----:B------:R-:W-:-:S04]  /*c810*/  SHF.R.S32.HI R21, RZ, 0x1f, R20 ;  /* 0x0000001fff157819 */ /* 0x000fc80000011414 */
[----:B------:R-:W-:Y:S01]  /*c820*/  LEA.HI R21, R21, R20, RZ, 0x6 ;  /* 0x0000001415157211 */ /* 0x000fe200078f30ff */
[----:B------:R-:W-:-:S03]  /*c830*/  FADD.FTZ R20, R174, R181 ;  /* 0x000000b5ae147221 */ /* 0x000fc60000010000 */
[----:B------:R-:W-:Y:S01]  /*c840*/  SHF.R.S32.HI R21, RZ, 0x6, R21 ;  /* 0x00000006ff157819 */ /* 0x000fe20000011415 */
[----:B------:R-:W-:-:S03]  /*c850*/  FADD.FTZ R20, R171, R20 ;  /* 0x00000014ab147221 */ /* 0x000fc60000010000 */
[----:B------:R-:W-:-:S04]  /*c860*/  VIMNMX R196, RZ, R21, !PT ;  /* 0x00000015ffc47248 */ /* 0x000fc80007fe0100 */
[----:B------:R-:W-:Y:S01]  /*c870*/  ISETP.GE.AND P3, PT, R195, R196, PT ;  /* 0x000000c4c300720c */ /* 0x000fe20003f66270 */
[----:B------:R-:W-:Y:S02]  /*c880*/  WARPGROUP.DEPBAR.LE gsb0, 0x0 ;  /* 0x00008000000079c5 */ /* 0x000fe40000010000 */
[----:B------:R-:W-:-:S06]  /*c890*/  WARPGROUP.ARRIVE ;  /* 0x00000000000079c5 */ /* 0x000fcc0000000000 */
        /* <DEDUP_REMOVED lines=11> */
[----:B-1----:R-:W-:Y:S01]  /*c950*/  FADD.FTZ R15, R173, R172 ;  /* 0x000000acad0f7221 */ /* 0x002fe20000010000 */
[----:B0-----:R-:W-:Y:S06]  /*c960*/  @!P3 BRA `(.L_x_5679) ;  /* 0x0000003800f8b947 */ /* 0x001fec0003800000 */
[----:B------:R-:W-:Y:S01]  /*c970*/  BSSY B1, `(.L_x_5680) ;  /* 0x00003bc000017945 */ /* 0x000fe20003800000 */
[----:B------:R-:W-:Y:S02]  /*c980*/  IMAD.MOV.U32 R201, RZ, RZ, R170 ;  /* 0x000000ffffc97224 */ /* 0x000fe400078e00aa */
[----:B------:R-:W-:Y:S02]  /*c990*/  IMAD.MOV.U32 R197, RZ, RZ, R168 ;  /* 0x000000ffffc57224 */ /* 0x000fe400078e00a8 */
[----:B------:R-:W-:-:S07]  /*c9a0*/  IMAD.MOV.U32 R200, RZ, RZ, R18 ;  /* 0x000000ffffc87224 */ /* 0x000fce00078e0012 */
.L_x_5691:
[----:B------:R-:W-:-:S05]  /*c9b0*/  VIADD R18, R200, 0x1 ;  /* 0x00000001c8127836 */ /* 0x000fca0000000000 */
[----:B------:R-:W-:-:S04]  /*c9c0*/  ISETP.NE.AND P3, PT, R18, 0x2, PT ;  /* 0x000000021200780c */ /* 0x000fc80003f65270 */
[----:B------:R-:W-:Y:S02]  /*c9d0*/  SEL R152, RZ, 0x1, P3 ;  /* 0x00000001ff987807 */ /* 0x000fe40001800000 */
[----:B------:R-:W-:Y:S02]  /*c9e0*/  SEL R18, R18, RZ, P3 ;  /* 0x000000ff12127207 */ /* 0x000fe40001800000 */
[----:B------:R-:W-:Y:S01]  /*c9f0*/  LOP3.LUT R19, R19, R152, RZ, 0x3c, !PT ;  /* 0x0000009813137212 */ /* 0x000fe200078e3cff */
[----:B------:R-:W-:Y:S06]  /*ca00*/  @!P0 BRA `(.L_x_5681) ;  /* 0x0000000000048947 */ /* 0x000fec0003800000 */
[----:B------:R-:W-:Y:S01]  /*ca10*/  BPT.TRAP 0x1 ;  /* 0x000000040000795c */ /* 0x000fe20000300000 */
.L_x_5681:
[----:B------:R-:W-:Y:S01]  /*ca20*/  IMAD R21, R18, 0x8, R2 ;  /* 0x0000000812157824 */ /* 0x000fe200078e0202 */
[----:B------:R-:W-:-:S04]  /*ca30*/  SHF.L.U32 R198, R19, 0x1f, RZ ;  /* 0x0000001f13c67819 */ /* 0x000fc800000006ff */
[----:B------:R0:W1:Y:S01]  /*ca40*/  SYNCS.PHASECHK.TRANS64.TRYWAIT P3, [R21+URZ+0x38830], R198 ;  /* 0x038830c6150075a7 */ /* 0x000062000806017f */
[----:B------:R-:W-:Y:S05]  /*ca50*/  @!P0 BRA `(.L_x_5682) ;  /* 0x0000000000048947 */ /* 0x000fea0003800000 */
[----:B------:R-:W-:Y:S01]  /*ca60*/  BPT.TRAP 0x1 ;  /* 0x000000040000795c */ /* 0x000fe20000300000 */
.L_x_5682:
[----:B------:R-:W-:Y:S01]  /*ca70*/  BSSY B2, `(.L_x_5683) ;  /* 0x0000006000027945 */ /* 0x000fe20003800000 */
[----:B------:R-:W-:Y:S02]  /*ca80*/  IMAD R156, R18, 0x200, R3 ;  /* 0x00000200129c7824 */ /* 0x000fe400078e0203 */
[----:B------:R-:W-:Y:S01]  /*ca90*/  IMAD.MOV.U32 R157, RZ, RZ, 0x40000040 ;  /* 0x40000040ff9d7424 */ /* 0x000fe200078e00ff */
[----:B-1----:R-:W-:Y:S06]  /*caa0*/  @P3 BRA `(.L_x_5684) ;  /* 0x0000000000083947 */ /* 0x002fec0003800000 */
[----:B------:R-:W1:Y:S02]  /*cab0*/  SYNCS.PHASECHK.TRANS64.TRYWAIT P3, [R21+URZ+0x38830], R198 ;  /* 0x038830c6150075a7 */ /* 0x000e64000806017f */
[----:B-1----:R-:W-:Y:S05]  /*cac0*/  @!P3 BRA `(.L_x_5685) ;  /* 0x000001540074b947 */ /* 0x002fea0003800000 */
.L_x_5684:
[----:B------:R-:W-:Y:S05]  /*cad0*/  BSYNC B2 ;  /* 0x0000000000027941 */ /* 0x000fea0003800000 */
.L_x_5683:
        /* <DEDUP_REMOVED lines=36> */
.L_x_5686:
[----:B------:R2:W3:Y:S01]  /*cd20*/  SYNCS.PHASECHK.TRANS64.TRYWAIT P3, [R21+URZ+0x38850], R198 ;  /* 0x038850c6150075a7 */ /* 0x0004e2000806017f */
[----:B------:R-:W-:Y:S05]  /*cd30*/  @!P0 BRA `(.L_x_5687) ;  /* 0x0000000000048947 */ /* 0x000fea0003800000 */
[----:B------:R-:W-:Y:S01]  /*cd40*/  BPT.TRAP 0x1 ;  /* 0x000000040000795c */ /* 0x000fe20000300000 */
.L_x_5687:
[----:B------:R-:W-:Y:S04]  /*cd50*/  BSSY B2, `(.L_x_5688) ;  /* 0x0000004000027945 */ /* 0x000fe80003800000 */
[----:B---3--:R-:W-:Y:S05]  /*cd60*/  @P3 BRA `(.L_x_5689) ;  /* 0x0000000000083947 */ /* 0x008fea0003800000 */
[----:B------:R-:W3:Y:S02]  /*cd70*/  SYNCS.PHASECHK.TRANS64.TRYWAIT P3, [R21+URZ+0x38850], R198 ;  /* 0x038850c6150075a7 */ /* 0x000ee4000806017f */
[----:B---3--:R-:W-:Y:S05]  /*cd80*/  @!P3 BRA `(.L_x_5690) ;  /* 0x0000015000d8b947 */ /* 0x008fea0003800000 */
.L_x_5689:
[----:B------:R-:W-:Y:S05]  /*cd90*/  BSYNC B2 ;  /* 0x0000000000027941 */ /* 0x000fea0003800000 */
.L_x_5688:
[----:B------:R-:W-:Y:S01]  /*cda0*/  IMAD R204, R18, 0x1000, R14 ;  /* 0x0000100012cc7824 */ /* 0x000fe200078e020e */
[----:B------:R-:W-:Y:S01]  /*cdb0*/  R2UR UR4, R6 ;  /* 0x00000000060472ca */ /* 0x000fe200000e0000 */
[----:B------:R-:W-:Y:S01]  /*cdc0*/  IMAD.MOV.U32 R205, RZ, RZ, 0x40000040 ;  /* 0x40000040ffcd7424 */ /* 0x000fe200078e00ff */
[----:B------:R-:W-:Y:S01]  /*cdd0*/  R2UR UR5, R7 ;  /* 0x00000000070572ca */ /* 0x000fe200000e0000 */
[----:B------:R-:W-:Y:S01]  /*cde0*/  WARPGROUP.ARRIVE ;  /* 0x00000000000079c5 */ /* 0x000fe20000000000 */
[----:B------:R-:W-:Y:S01]  /*cdf0*/  R2UR UR6, R204 ;  /* 0x00000000cc0672ca */ /* 0x000fe200000e0000 */
[----:B0123--:R-:W-:Y:S01]  /*ce00*/  VIADD R198, R6, 0x2 ;  /* 0x0000000206c67836 */ /* 0x00ffe20000000000 */
[----:B------:R-:W-:Y:S01]  /*ce10*/  R2UR UR7, R205 ;  /* 0x00000000cd0772ca */ /* 0x000fe200000e0000 */
[----:B------:R-:W-:Y:S02]  /*ce20*/  IMAD.MOV.U32 R199, RZ, RZ, 0x40000040 ;  /* 0x40000040ffc77424 */ /* 0x000fe400078e00ff */
[----:B------:R-:W0:Y:S01]  /*ce30*/  S2R R202, SR_TID.X ;  /* 0x0000000000ca7919 */ /* 0x000e220000002100 */
[----:B------:R-:W-:-:S02]  /*ce40*/  VIADD R205, R204, 0x800 ;  /* 0x00000800cccd7836 */ /* 0x000fc40000000000 */
[----:B------:R-:W-:Y:S02]  /*ce50*/  IMAD.MOV.U32 R207, RZ, RZ, 0x40000040 ;  /* 0x40000040ffcf7424 */ /* 0x000fe400078e00ff */
[----:B------:R-:W-:Y:S02]  /*ce60*/  VIADD R208, R6, 0x800 ;  /* 0x0000080006d07836 */ /* 0x000fe40000000000 */
[----:B------:R-:W-:-:S03]  /*ce70*/  IMAD.MOV.U32 R209, RZ, RZ, 0xa00 ;  /* 0x00000a00ffd17424 */ /* 0x000fc600078e00ff */
        /* <DEDUP_REMOVED lines=9> */
[----:B0-----:R-:W-:Y:S01]  /*cf10*/  SHF.R.U32.HI R202, RZ, 0x7, R202 ;  /* 0x00000007ffca7819 */ /* 0x001fe200000116ca */
[----:B------:R-:W-:Y:S02]  /*cf20*/  WARPGROUP.DEPBAR.LE gsb0, 0x0 ;  /* 0x00008000000079c5 */ /* 0x000fe40000010000 */
[----:B------:R-:W-:-:S08]  /*cf30*/  WARPGROUP.ARRIVE ;  /* 0x00000000000079c5 */ /* 0x000fd00000000000 */
        /* <DEDUP_REMOVED lines=150> */
[----:B------:R-:W0:Y:S01]  /*d8a0*/  SHFL.IDX PT, R198, R202, RZ, 0x1f ;  /* 0x00001fffcac67589 */ /* 0x000e2200000e0000 */
[----:B------:R-:W-:Y:S01]  /*d8b0*/  IMAD.MOV.U32 R199, RZ, RZ, 0x4 ;  /* 0x00000004ffc77424 */ /* 0x000fe200078e00ff */
        /* <DEDUP_REMOVED lines=164> */
[C---:B------:R-:W-:Y:S01]  /*e300*/  IMAD.IADD R206, R208.reuse, 0x1, R198 ;  /* 0x00000001d0ce7824 */ /* 0x040fe200078e02c6 */
[----:B------:R-:W-:Y:S01]  /*e310*/  R2UR UR7, R207 ;  /* 0x00000000cf0772ca */ /* 0x000fe200000e0000 */
[----:B------:R-:W-:Y:S02]  /*e320*/  IMAD.MOV.U32 R207, RZ, RZ, 0x40000040 ;  /* 0x40000040ffcf7424 */ /* 0x000fe400078e00ff */
[----:B------:R-:W-:Y:S01]  /*e330*/  IMAD.IADD R198, R208, 0x1, R199 ;  /* 0x00000001d0c67824 */ /* 0x000fe200078e02c7 */
[----:B------:R-:W-:Y:S01]  /*e340*/  R2UR UR4, R206 ;  /* 0x00000000ce0472ca */ /* 0x000fe200000e0000 */
[----:B------:R-:W-:Y:S01]  /*e350*/  IMAD.IADD R206, R208, 0x1, R202 ;  /* 0x00000001d0ce7824 */ /* 0x000fe200078e02ca */
[----:B------:R-:W-:Y:S01]  /*e360*/  R2UR UR5, R207 ;  /* 0x00000000cf0572ca */ /* 0x000fe200000e0000 */
[----:B------:R-:W-:Y:S01]  /*e370*/  IMAD.MOV.U32 R207, RZ, RZ, 0x40000040 ;  /* 0x40000040ffcf7424 */ /* 0x000fe200078e00ff */
[----:B------:R-:W-:-:S02]  /*e380*/  WARPGROUP.DEPBAR.LE gsb0, 0x0 ;  /* 0x00008000000079c5 */ /* 0x000fc40000010000 */
[----:B------:R-:W-:-:S09]  /*e390*/  WARPGROUP.ARRIVE ;  /* 0x00000000000079c5 */ /* 0x000fd20000000000 */
[----:B------:R-:W-:Y:S01]  /*e3a0*/  HGMMA.64x64x16.F32 R152, gdesc[UR4], R152, gsb0 ;  /* 0x00e00000049879f0 */ /* 0x000fe20008000898 */
[----:B------:R-:W-:Y:S01]  /*e3b0*/  R2UR UR4, R206 ;  /* 0x00000000ce0472ca */ /* 0x000fe200000e0000 */
[--C-:B------:R-:W-:Y:S01]  /*e3c0*/  IMAD.IADD R206, R202, 0x1, R205.reuse ;  /* 0x00000001cace7824 */ /* 0x100fe200078e02cd */
[----:B------:R-:W-:Y:S01]  /*e3d0*/  R2UR UR5, R207 ;  /* 0x00000000cf0572ca */ /* 0x000fe200000e0000 */
[----:B------:R-:W-:Y:S01]  /*e3e0*/  IMAD.MOV.U32 R207, RZ, RZ, 0x40000040 ;  /* 0x40000040ffcf7424 */ /* 0x000fe200078e00ff */
[----:B------:R-:W0:Y:S02]  /*e3f0*/  @P2 LDC R202, c[0x0][0x44c] ;  /* 0x00011300ffca2b82 */ /* 0x000e240000000800 */
[----:B------:R-:W-:Y:S01]  /*e400*/  R2UR UR6, R206 ;  /* 0x00000000ce0672ca */ /* 0x000fe200000e0000 */
[----:B------:R-:W-:Y:S01]  /*e410*/  IMAD.IADD R206, R199, 0x1, R205 ;  /* 0x00000001c7ce7824 */ /* 0x000fe200078e02cd */
[----:B------:R-:W-:Y:S01]  /*e420*/  R2UR UR7, R207 ;  /* 0x00000000cf0772ca */ /* 0x000fe200000e0000 */
[----:B------:R-:W-:-:S02]  /*e430*/  IMAD.MOV.U32 R199, RZ, RZ, 0x40000040 ;  /* 0x40000040ffc77424 */ /* 0x000fc400078e00ff */
        /* <DEDUP_REMOVED lines=8> */
[----:B------:R-:W-:Y:S01]  /*e4c0*/  IMAD.MOV.U32 R198, RZ, RZ, 0x40 ;  /* 0x00000040ffc67424 */ /* 0x000fe200078e00ff */
[----:B------:R-:W-:Y:S02]  /*e4d0*/  R2UR UR5, R199 ;  /* 0x00000000c70572ca */ /* 0x000fe400000e0000 */
[----:B------:R-:W-:Y:S01]  /*e4e0*/  R2UR UR6, R206 ;  /* 0x00000000ce0672ca */ /* 0x000fe200000e0000 */
[----:B------:R-:W1:Y:S01]  /*e4f0*/  @P2 LDC R199, c[0x0][0x450] ;  /* 0x00011400ffc72b82 */ /* 0x000e620000000800 */
[----:B------:R-:W-:Y:S02]  /*e500*/  R2UR UR7, R207 ;  /* 0x00000000cf0772ca */ /* 0x000fe400000e0000 */
[----:B------:R-:W-:-:S04]  /*e510*/  SEL R198, R198, 0x3e, P3 ;  /* 0x0000003ec6c67807 */ /* 0x000fc80001800000 */
[----:B------:R-:W-:-:S04]  /*e520*/  LOP3.LUT R198, R198, 0x6, RZ, 0xc0, !PT ;  /* 0x00000006c6c67812 */ /* 0x000fc800078ec0ff */
[CC--:B------:R-:W-:Y:S02]  /*e530*/  IADD3 R204, R198.reuse, R205.reuse, R204 ;  /* 0x000000cdc6cc7210 */ /* 0x0c0fe40007ffe0cc */
[----:B------:R-:W-:Y:S01]  /*e540*/  IADD3 R198, R198, R205, R6 ;  /* 0x000000cdc6c67210 */ /* 0x000fe20007ffe006 */
[----:B------:R-:W-:-:S04]  /*e550*/  IMAD.IADD R205, R216, 0x1, R194 ;  /* 0x00000001d8cd7824 */ /* 0x000fc800078e02c2 */
[----:B0-----:R-:W-:-:S04]  /*e560*/  @P2 IMAD.HI.U32 R206, R205, R202, RZ ;  /* 0x000000cacdce2227 */ /* 0x001fc800078e00ff */
[----:B------:R-:W-:Y:S01]  /*e570*/  IMAD.MOV.U32 R202, RZ, RZ, R205 ;  /* 0x000000ffffca7224 */ /* 0x000fe200078e00cd */
[----:B-1----:R-:W-:Y:S01]  /*e580*/  @P2 SHF.R.U32.HI R202, RZ, R199, R206 ;  /* 0x000000c7ffca2219 */ /* 0x002fe200000116ce */
        /* <DEDUP_REMOVED lines=14> */
[----:B------:R-:W-:Y:S02]  /*e670*/  R2UR UR7, R199 ;  /* 0x00000000c70772ca */ /* 0x000fe400000e0000 */
[----:B------:R-:W-:Y:S01]  /*e680*/  R2UR UR6, R198 ;  /* 0x00000000c60672ca */ /* 0x000fe200000e0000 */
[----:B------:R-:W-:Y:S02]  /*e690*/  WARPGROUP.DEPBAR.LE gsb0, 0x0 ;  /* 0x00008000000079c5 */ /* 0x000fe40000010000 */
[----:B------:R-:W-:Y:S01]  /*e6a0*/  FMUL.FTZ R207, R152, UR39 ;  /* 0x0000002798cf7c20 */ /* 0x000fe20008410000 */
[----:B------:R-:W-:Y:S01]  /*e6b0*/  FMUL.FTZ R152, R153, UR39 ;  /* 0x0000002799987c20 */ /* 0x000fe20008410000 */
[----:B------:R-:W-:Y:S01]  /*e6c0*/  FMUL.FTZ R206, R161, UR39 ;  /* 0x00000027a1ce7c20 */ /* 0x000fe20008410000 */
[----:B------:R-:W0:Y:S01]  /*e6d0*/  SHFL.IDX PT, R153, R202, RZ, 0x1c1f ;  /* 0x001c1fffca997589 */ /* 0x000e2200000e0000 */
[----:B------:R-:W-:-:S02]  /*e6e0*/  IMAD.MOV.U32 R161, RZ, RZ, -0x40 ;  /* 0xffffffc0ffa17424 */ /* 0x000fc400078e00ff */
[----:B------:R-:W-:Y:S01]  /*e6f0*/  FMUL.FTZ R199, R156, UR39 ;  /* 0x000000279cc77c20 */ /* 0x000fe20008410000 */
[----:B------:R-:W1:Y:S01]  /*e700*/  MUFU.TANH R207, R207 ;  /* 0x000000cf00cf7308 */ /* 0x000e620000002400 */
[----:B------:R-:W-:Y:S01]  /*e710*/  FMUL.FTZ R157, R157, UR39 ;  /* 0x000000279d9d7c20 */ /* 0x000fe20008410000 */
[----:B------:R-:W-:Y:S02]  /*e720*/  IMAD R161, R195, R161, 0x1 ;  /* 0x00000001c3a17424 */ /* 0x000fe400078e02a1 */
[----:B------:R-:W-:Y:S01]  /*e730*/  FMUL.FTZ R156, R160, UR39 ;  /* 0x00000027a09c7c20 */ /* 0x000fe20008410000 */
[----:B------:R-:W-:Y:S01]  /*e740*/  FMUL.FTZ R205, R168, UR39 ;  /* 0x00000027a8cd7c20 */ /* 0x000fe20008410000 */
[----:B------:R-:W-:Y:S01]  /*e750*/  FMUL.FTZ R160, R164, UR39 ;  /* 0x00000027a4a07c20 */ /* 0x000fe20008410000 */
[----:B------:R-:W-:Y:S01]  /*e760*/  FMUL.FTZ R165, R165, UR39 ;  /* 0x00000027a5a57c20 */ /* 0x000fe20008410000 */
[----:B------:R-:W-:Y:S01]  /*e770*/  IADD3 R161, R211, R161, -R189 ;  /* 0x000000a1d3a17210 */ /* 0x000fe20007ffe8bd */
[----:B------:R-:W2:Y:S01]  /*e780*/  MUFU.TANH R152, R152 ;  /* 0x0000009800987308 */ /* 0x000ea20000002400 */
[----:B------:R-:W-:Y:S01]  /*e790*/  FMUL.FTZ R204, R169, UR39 ;  /* 0x00000027a9cc7c20 */ /* 0x000fe20008410000 */
[----:B------:R-:W-:Y:S01]  /*e7a0*/  FMUL.FTZ R208, R173, UR39 ;  /* 0x00000027add07c20 */ /* 0x000fe20008410000 */
[----:B------:R-:W-:Y:S01]  /*e7b0*/  FMUL.FTZ R172, R172, UR39 ;  /* 0x00000027acac7c20 */ /* 0x000fe20008410000 */
[----:B------:R-:W-:-:S02]  /*e7c0*/  IMAD.IADD R168, R161, 0x1, -R193 ;  /* 0x00000001a1a87824 */ /* 0x000fc400078e0ac1 */
[----:B------:R-:W-:Y:S01]  /*e7d0*/  FMUL.FTZ R158, R158, UR39 ;  /* 0x000000279e9e7c20 */ /* 0x000fe20008410000 */
[----:B------:R-:W-:Y:S01]  /*e7e0*/  FMUL.FTZ R176, R176, UR39 ;  /* 0x00000027b0b07c20 */ /* 0x000fe20008410000 */
[----:B------:R-:W-:Y:S01]  /*e7f0*/  FMUL.FTZ R180, R180, UR39 ;  /* 0x00000027b4b47c20 */ /* 0x000fe20008410000 */
[----:B------:R-:W3:Y:S01]  /*e800*/  MUFU.TANH R199, R199 ;  /* 0x000000c700c77308 */ /* 0x000ee20000002400 */
[----:B------:R-:W-:Y:S01]  /*e810*/  FMUL.FTZ R181, R181, UR39 ;  /* 0x00000027b5b57c20 */ /* 0x000fe20008410000 */
[----:B------:R-:W-:Y:S01]  /*e820*/  FMUL.FTZ R159, R159, UR39 ;  /* 0x000000279f9f7c20 */ /* 0x000fe20008410000 */
[----:B------:R-:W-:Y:S01]  /*e830*/  FMUL.FTZ R162, R162, UR39 ;  /* 0x00000027a2a27c20 */ /* 0x000fe20008410000 */
[----:B------:R-:W4:Y:S01]  /*e840*/  SHFL.IDX PT, R202, R202, 0x1, 0x1c1f ;  /* 0x003c1f00caca7f89 */ /* 0x000f2200000e0000 */
[----:B0-----:R-:W-:Y:S02]  /*e850*/  IMAD.IADD R169, R168, 0x1, R153 ;  /* 0x00000001a8a97824 */ /* 0x001fe400078e0299 */
[----:B------:R-:W-:Y:S01]  /*e860*/  FMUL.FTZ R171, R171, UR39 ;  /* 0x00000027abab7c20 */ /* 0x000fe20008410000 */
[----:B------:R-:W-:Y:S01]  /*e870*/  FMUL.FTZ R209, R182, UR39 ;  /* 0x00000027b6d17c20 */ /* 0x000fe20008410000 */
[----:B------:R-:W0:Y:S01]  /*e880*/  MUFU.TANH R157, R157 ;  /* 0x0000009d009d7308 */ /* 0x000e220000002400 */
[----:B------:R-:W-:Y:S01]  /*e890*/  FMUL.FTZ R227, R183, UR39 ;  /* 0x00000027b7e37c20 */ /* 0x000fe20008410000 */
[----:B------:R-:W-:-:S02]  /*e8a0*/  ISETP.GT.AND P5, PT, R169, RZ, PT ;  /* 0x000000ffa900720c */ /* 0x000fc40003fa4270 */
[----:B------:R-:W-:Y:S02]  /*e8b0*/  ISETP.GT.AND P6, PT, R169, 0x1, PT ;  /* 0x00000001a900780c */ /* 0x000fe40003fc4270 */
[----:B-1----:R-:W-:Y:S02]  /*e8c0*/  FSEL R153, R207, -INF , P5 ;  /* 0xff800000cf997808 */ /* 0x002fe40002800000 */
[----:B------:R-:W1:Y:S01]  /*e8d0*/  MUFU.TANH R156, R156 ;  /* 0x0000009c009c7308 */ /* 0x000e620000002400 */
[C---:B------:R-:W-:Y:S02]  /*e8e0*/  ISETP.GT.AND P3, PT, R169.reuse, 0x8, PT ;  /* 0x00000008a900780c */ /* 0x040fe40003f64270 */
[C---:B------:R-:W-:Y:S02]  /*e8f0*/  ISETP.GT.AND P4, PT, R169.reuse, 0x9, PT ;  /* 0x00000009a900780c */ /* 0x040fe40003f84270 */
[C---:B------:R-:W-:Y:S02]  /*e900*/  ISETP.GT.AND P5, PT, R169.reuse, 0x10, PT ;  /* 0x00000010a900780c */ /* 0x040fe40003fa4270 */
[----:B--2---:R-:W-:Y:S01]  /*e910*/  FSEL R152, R152, -INF , P6 ;  /* 0xff80000098987808 */ /* 0x004fe20003000000 */
[----:B------:R-:W2:Y:S01]  /*e920*/  MUFU.TANH R206, R206 ;  /* 0x000000ce00ce7308 */ /* 0x000ea20000002400 */
[----:B------:R-:W-:-:S02]  /*e930*/  ISETP.GT.AND P6, PT, R169, 0x11, PT ;  /* 0x00000011a900780c */ /* 0x000fc40003fc4270 */
[----:B---3--:R-:W-:Y:S01]  /*e940*/  FSEL R161, R199, -INF , P3 ;  /* 0xff800000c7a17808 */ /* 0x008fe20001800000 */
[----:B------:R-:W-:Y:S01]  /*e950*/  FMUL.FTZ R199, R154, UR39 ;  /* 0x000000279ac77c20 */ /* 0x000fe20008410000 */
[----:B0-----:R-:W-:Y:S01]  /*e960*/  FSEL R157, R157, -INF , P4 ;  /* 0xff8000009d9d7808 */ /* 0x001fe20002000000 */
[----:B----4-:R-:W-:Y:S01]  /*e970*/  IMAD.IADD R168, R168, 0x1, R202 ;  /* 0x00000001a8a87824 */ /* 0x010fe200078e02ca */
[C---:B------:R-:W-:Y:S01]  /*e980*/  ISETP.GT.AND P3, PT, R169.reuse, 0x18, PT ;  /* 0x00000018a900780c */ /* 0x040fe20003f64270 */
[----:B------:R-:W0:Y:S01]  /*e990*/  MUFU.TANH R160, R160 ;  /* 0x000000a000a07308 */ /* 0x000e220000002400 */
[C---:B------:R-:W-:Y:S02]  /*e9a0*/  ISETP.GT.AND P4, PT, R169.reuse, 0x19, PT ;  /* 0x00000019a900780c */ /* 0x040fe40003f84270 */
[----:B-1----:R-:W-:Y:S02]  /*e9b0*/  FSEL R164, R156, -INF , P5 ;  /* 0xff8000009ca47808 */ /* 0x002fe40002800000 */
[----:B------:R-:W-:-:S03]  /*e9c0*/  ISETP.GT.AND P5, PT, R169, 0x20, PT ;  /* 0x00000020a900780c */ /* 0x000fc60003fa4270 */
[----:B------:R-:W-:Y:S01]  /*e9d0*/  MUFU.TANH R165, R165 ;  /* 0x000000a500a57308 */ /* 0x000fe20000002400 */
[----:B--2---:R-:W-:Y:S02]  /*e9e0*/  FSEL R156, R206, -INF , P6 ;  /* 0xff800000ce9c7808 */ /* 0x004fe40003000000 */
[----:B------:R-:W-:-:S05]  /*e9f0*/  ISETP.GT.AND P6, PT, R169, 0x21, PT ;  /* 0x00000021a900780c */ /* 0x000fca0003fc4270 */
[----:B------:R-:W1:Y:S01]  /*ea00*/  MUFU.TANH R204, R204 ;  /* 0x000000cc00cc7308 */ /* 0x000e620000002400 */
[----:B0-----:R-:W-:Y:S02]  /*ea10*/  FSEL R160, R160, -INF , P3 ;  /* 0xff800000a0a07808 */ /* 0x001fe40001800000 */
[----:B------:R-:W-:-:S05]  /*ea20*/  ISETP.GT.AND P3, PT, R169, 0x28, PT ;  /* 0x00000028a900780c */ /* 0x000fca0003f64270 */
[----:B------:R-:W0:Y:S08]  /*ea30*/  MUFU.TANH R205, R205 ;  /* 0x000000cd00cd7308 */ /* 0x000e300000002400 */
[----:B------:R2:W3:Y:S01]  /*ea40*/  MUFU.TANH R207, R172 ;  /* 0x000000ac00cf7308 */ /* 0x0004e20000002400 */
[----:B-1----:R-:W-:Y:S01]  /*ea50*/  FSEL R154, R204, -INF , P6 ;  /* 0xff800000cc9a7808 */ /* 0x002fe20003000000 */
[----:B------:R-:W-:Y:S01]  /*ea60*/  FMUL.FTZ R204, R155, UR39 ;  /* 0x000000279bcc7c20 */ /* 0x000fe20008410000 */
[----:B------:R-:W-:-:S05]  /*ea70*/  ISETP.GT.AND P6, PT, R169, 0x31, PT ;  /* 0x00000031a900780c */ /* 0x000fca0003fc4270 */
[----:B------:R-:W1:Y:S01]  /*ea80*/  MUFU.TANH R208, R208 ;  /* 0x000000d000d07308 */ /* 0x000e620000002400 */
[----:B--2---:R-:W-:Y:S02]  /*ea90*/  FSEL R172, R165, -INF , P4 ;  /* 0xff800000a5ac7808 */ /* 0x004fe40002000000 */
[----:B------:R-:W-:Y:S02]  /*eaa0*/  ISETP.GT.AND P4, PT, R169, 0x29, PT ;  /* 0x00000029a900780c */ /* 0x000fe40003f84270 */
[----:B0-----:R-:W-:Y:S02]  /*eab0*/  FSEL R165, R205, -INF , P5 ;  /* 0xff800000cda57808 */ /* 0x001fe40002800000 */
[----:B------:R-:W-:Y:S01]  /*eac0*/  ISETP.GT.AND P5, PT, R169, 0x30, PT ;  /* 0x00000030a900780c */ /* 0x000fe20003fa4270 */
[----:B------:R-:W-:Y:S01]  /*ead0*/  MUFU.TANH R181, R181 ;  /* 0x000000b500b57308 */ /* 0x000fe20000002400 */
[----:B---3--:R-:W-:Y:S01]  /*eae0*/  FSEL R173, R207, -INF , P3 ;  /* 0xff800000cfad7808 */ /* 0x008fe20001800000 */
[----:B------:R-:W-:Y:S01]  /*eaf0*/  FMUL.FTZ R207, R174, UR39 ;  /* 0x00000027aecf7c20 */ /* 0x000fe20008410000 */
[----:B------:R-:W-:-:S05]  /*eb00*/  ISETP.GT.AND P3, PT, R169, 0x38, PT ;  /* 0x00000038a900780c */ /* 0x000fca0003f64270 */
[----:B------:R-:W-:Y:S01]  /*eb10*/  MUFU.TANH R199, R199 ;  /* 0x000000c700c77308 */ /* 0x000fe20000002400 */
[----:B-1----:R-:W-:Y:S02]  /*eb20*/  FSEL R155, R208, -INF , P4 ;  /* 0xff800000d09b7808 */ /* 0x002fe40002000000 */
[----:B------:R-:W-:-:S05]  /*eb30*/  ISETP.GT.AND P4, PT, R169, 0x39, PT ;  /* 0x00000039a900780c */ /* 0x000fca0003f84270 */
[----:B------:R0:W-:Y:S08]  /*eb40*/  MUFU.TANH R169, R204 ;  /* 0x000000cc00a97308 */ /* 0x0001f00000002400 */
[----:B------:R-:W-:Y:S01]  /*eb50*/  MUFU.TANH R171, R171 ;  /* 0x000000ab00ab7308 */ /* 0x000fe20000002400 */
[----:B0-----:R-:W-:-:S04]  /*eb60*/  FMNMX.FTZ R204, R153, R197, !PT ;  /* 0x000000c599cc7209 */ /* 0x001fc80007810000 */
[----:B------:R-:W-:-:S03]  /*eb70*/  FMNMX.FTZ R205, R152, R204, !PT ;  /* 0x000000cc98cd7209 */ /* 0x000fc60007810000 */
[----:B------:R0:W-:Y:S01]  /*eb80*/  MUFU.TANH R204, R158 ;  /* 0x0000009e00cc7308 */ /* 0x0001e20000002400 */
[----:B------:R-:W-:-:S07]  /*eb90*/  FMNMX.FTZ R205, R161, R205, !PT ;  /* 0x000000cda1cd7209 */ /* 0x000fce0007810000 */
[----:B------:R-:W-:Y:S01]  /*eba0*/  MUFU.TANH R207, R207 ;  /* 0x000000cf00cf7308 */ /* 0x000fe20000002400 */
[----:B0-----:R-:W-:-:S04]  /*ebb0*/  FMNMX.FTZ R158, R157, R205, !PT ;  /* 0x000000cd9d9e7209 */ /* 0x001fc80007810000 */
[----:B------:R-:W-:-:S03]  /*ebc0*/  FMNMX.FTZ R158, R164, R158, !PT ;  /* 0x0000009ea49e7209 */ /* 0x000fc60007810000 */
[----:B------:R0:W1:Y:S01]  /*ebd0*/  MUFU.TANH R205, R176 ;  /* 0x000000b000cd7308 */ /* 0x0000620000002400 */
[----:B------:R-:W-:-:S04]  /*ebe0*/  FMNMX.FTZ R158, R156, R158, !PT ;  /* 0x0000009e9c9e7209 */ /* 0x000fc80007810000 */
[----:B------:R-:W-:-:S03]  /*ebf0*/  FMNMX.FTZ R158, R160, R158, !PT ;  /* 0x0000009ea09e7209 */ /* 0x000fc60007810000 */
[----:B------:R-:W-:Y:S01]  /*ec00*/  MUFU.TANH R209, R209 ;  /* 0x000000d100d17308 */ /* 0x000fe20000002400 */
[----:B0-----:R-:W-:Y:S01]  /*ec10*/  FMUL.FTZ R176, R177, UR39 ;  /* 0x00000027b1b07c20 */ /* 0x001fe20008410000 */
[----:B------:R-:W-:-:S04]  /*ec20*/  FMNMX.FTZ R177, R172, R158, !PT ;  /* 0x0000009eacb17209 */ /* 0x000fc80007810000 */
[----:B------:R-:W-:Y:S02]  /*ec30*/  FMNMX.FTZ R177, R165, R177, !PT ;  /* 0x000000b1a5b17209 */ /* 0x000fe40007810000 */
[----:B------:R-:W0:Y:S02]  /*ec40*/  MUFU.TANH R176, R176 ;  /* 0x000000b000b07308 */ /* 0x000e240000002400 */
[----:B------:R-:W-:-:S06]  /*ec50*/  FMNMX.FTZ R177, R154, R177, !PT ;  /* 0x000000b19ab17209 */ /* 0x000fcc0007810000 */
[----:B------:R2:W3:Y:S08]  /*ec60*/  MUFU.TANH R158, R180 ;  /* 0x000000b4009e7308 */ /* 0x0004f00000002400 */
[----:B------:R-:W-:Y:S01]  /*ec70*/  MUFU.TANH R227, R227 ;  /* 0x000000e300e37308 */ /* 0x000fe20000002400 */
[----:B--2---:R-:W-:Y:S02]  /*ec80*/  FMNMX.FTZ R180, R173, R177, !PT ;  /* 0x000000b1adb47209 */ /* 0x004fe40007810000 */
[----:B-1----:R-:W-:-:S02]  /*ec90*/  FSEL R177, R205, -INF , P5 ;  /* 0xff800000cdb17808 */ /* 0x002fc40002800000 */
[----:B------:R-:W-:Y:S02]  /*eca0*/  FMNMX.FTZ R180, R155, R180, !PT ;  /* 0x000000b49bb47209 */ /* 0x000fe40007810000 */
[----:B0-----:R-:W-:Y:S01]  /*ecb0*/  FSEL R176, R176, -INF , P6 ;  /* 0xff800000b0b07808 */ /* 0x001fe20003000000 */
[----:B------:R0:W1:Y:S01]  /*ecc0*/  MUFU.TANH R205, R159 ;  /* 0x0000009f00cd7308 */ /* 0x0000620000002400 */
[----:B------:R-:W-:Y:S02]  /*ecd0*/  FMNMX.FTZ R180, R177, R180, !PT ;  /* 0x000000b4b1b47209 */ /* 0x000fe40007810000 */
[----:B---3--:R-:W-:Y:S02]  /*ece0*/  FSEL R158, R158, -INF , P3 ;  /* 0xff8000009e9e7808 */ /* 0x008fe40001800000 */
[----:B------:R-:W-:Y:S02]  /*ecf0*/  FMNMX.FTZ R206, R176, R180, !PT ;  /* 0x000000b4b0ce7209 */ /* 0x000fe40007810000 */
[C---:B------:R-:W-:Y:S01]  /*ed00*/  ISETP.GT.AND P5, PT, R168.reuse, 0x1, PT ;  /* 0x00000001a800780c */ /* 0x040fe20003fa4270 */
[----:B------:R2:W-:Y:S01]  /*ed10*/  MUFU.TANH R180, R162 ;  /* 0x000000a200b47308 */ /* 0x0005e20000002400 */
[----:B0-----:R-:W-:Y:S01]  /*ed20*/  FSEL R159, R181, -INF , P4 ;  /* 0xff800000b59f7808 */ /* 0x001fe20002000000 */
[----:B------:R-:W-:Y:S01]  /*ed30*/  FMUL.FTZ R181, R163, UR39 ;  /* 0x00000027a3b57c20 */ /* 0x000fe20008410000 */
[----:B------:R-:W-:-:S02]  /*ed40*/  ISETP.GT.AND P4, PT, R168, RZ, PT ;  /* 0x000000ffa800720c */ /* 0x000fc40003f84270 */
[C---:B------:R-:W-:Y:S02]  /*ed50*/  ISETP.GT.AND P6, PT, R168.reuse, 0x8, PT ;  /* 0x00000008a800780c */ /* 0x040fe40003fc4270 */
[----:B------:R-:W-:Y:S01]  /*ed60*/  ISETP.GT.AND P3, PT, R168, 0x9, PT ;  /* 0x00000009a800780c */ /* 0x000fe20003f64270 */
[----:B------:R-:W-:Y:S01]  /*ed70*/  MUFU.TANH R181, R181 ;  /* 0x000000b500b57308 */ /* 0x000fe20000002400 */
[----:B--2---:R-:W-:Y:S01]  /*ed80*/  FMNMX.FTZ R162, R158, R206, !PT ;  /* 0x000000ce9ea27209 */ /* 0x004fe20007810000 */
[----:B------:R-:W-:Y:S01]  /*ed90*/  FMUL.FTZ R206, R166, UR39 ;  /* 0x00000027a6ce7c20 */ /* 0x000fe20008410000 */
[----:B------:R-:W-:Y:S01]  /*eda0*/  FMUL.FTZ R166, R167, UR39 ;  /* 0x00000027a7a67c20 */ /* 0x000fe20008410000 */
[----:B------:R-:W-:Y:S01]  /*edb0*/  FMUL.FTZ R167, R170, UR39 ;  /* 0x00000027aaa77c20 */ /* 0x000fe20008410000 */
[----:B------:R-:W-:Y:S02]  /*edc0*/  FMNMX.FTZ R162, R159, R162, !PT ;  /* 0x000000a29fa27209 */ /* 0x000fe40007810000 */
[----:B------:R-:W-:Y:S01]  /*edd0*/  FSEL R202, R204, -INF , P6 ;  /* 0xff800000ccca7808 */ /* 0x000fe20003000000 */
[----:B------:R-:W-:Y:S01]  /*ede0*/  MUFU.TANH R206, R206 ;  /* 0x000000ce00ce7308 */ /* 0x000fe20000002400 */
[----:B-1----:R-:W-:Y:S01]  /*edf0*/  FSEL R205, R205, -INF , P3 ;  /* 0xff800000cdcd7808 */ /* 0x002fe20001800000 */
[----:B------:R-:W0:Y:S01]  /*ee00*/  SHFL.BFLY PT, R163, R162, 0x2, 0x1f ;  /* 0x0c401f00a2a37f89 */ /* 0x000e2200000e0000 */
[----:B------:R-:W-:-:S02]  /*ee10*/  ISETP.GT.AND P6, PT, R168, 0x18, PT ;  /* 0x00000018a800780c */ /* 0x000fc40003fc4270 */
[----:B------:R-:W-:-:S03]  /*ee20*/  ISETP.GT.AND P3, PT, R168, 0x19, PT ;  /* 0x00000019a800780c */ /* 0x000fc60003f64270 */
[----:B------:R-:W1:Y:S08]  /*ee30*/  MUFU.TANH R166, R166 ;  /* 0x000000a600a67308 */ /* 0x000e700000002400 */
[----:B------:R-:W2:Y:S01]  /*ee40*/  MUFU.TANH R167, R167 ;  /* 0x000000a700a77308 */ /* 0x000ea20000002400 */
[----:B-1----:R-:W-:Y:S02]  /*ee50*/  FSEL R166, R166, -INF , P3 ;  /* 0xff800000a6a67808 */ /* 0x002fe40001800000 */
[----:B0-----:R-:W-:-:S02]  /*ee60*/  FMNMX.FTZ R170, R162, R163, !PT ;  /* 0x000000a3a2aa7209 */ /* 0x001fc40007810000 */
[----:B------:R-:W-:Y:S01]  /*ee70*/  FSEL R163, R169, -INF , P5 ;  /* 0xff800000a9a37808 */ /* 0x000fe20002800000 */
[----:B------:R-:W-:Y:S01]  /*ee80*/  FMUL.FTZ R169, R175, UR39 ;  /* 0x00000027afa97c20 */ /* 0x000fe20008410000 */
[----:B------:R-:W-:Y:S01]  /*ee90*/  FSEL R162, R199, -INF , P4 ;  /* 0xff800000c7a27808 */ /* 0x000fe20002000000 */
[----:B------:R-:W0:Y:S01]  /*eea0*/  SHFL.BFLY PT, R174, R170, 0x1, 0x1f ;  /* 0x0c201f00aaae7f89 */ /* 0x000e2200000e0000 */
[----:B------:R-:W-:Y:S01]  /*eeb0*/  ISETP.GT.AND P5, PT, R168, 0x11, PT ;  /* 0x00000011a800780c */ /* 0x000fe20003fa4270 */
[----:B------:R-:W-:Y:S01]  /*eec0*/  FMUL.FTZ R175, R178, UR39 ;  /* 0x00000027b2af7c20 */ /* 0x000fe20008410000 */
[----:B------:R-:W-:Y:S01]  /*eed0*/  ISETP.GT.AND P4, PT, R168, 0x10, PT ;  /* 0x00000010a800780c */ /* 0x000fe20003f84270 */
[----:B------:R-:W1:Y:S01]  /*eee0*/  MUFU.TANH R169, R169 ;  /* 0x000000a900a97308 */ /* 0x000e620000002400 */
[----:B------:R-:W-:Y:S02]  /*eef0*/  FSEL R204, R181, -INF , P5 ;  /* 0xff800000b5cc7808 */ /* 0x000fe40002800000 */
[----:B------:R-:W-:-:S02]  /*ef00*/  FSEL R199, R180, -INF , P4 ;  /* 0xff800000b4c77808 */ /* 0x000fc40002000000 */
[----:B------:R-:W-:Y:S02]  /*ef10*/  FSEL R181, R206, -INF , P6 ;  /* 0xff800000ceb57808 */ /* 0x000fe40003000000 */
[C---:B------:R-:W-:Y:S01]  /*ef20*/  ISETP.GT.AND P4, PT, R168.reuse, 0x20, PT ;  /* 0x00000020a800780c */ /* 0x040fe20003f84270 */
[----:B------:R-:W3:Y:S01]  /*ef30*/  MUFU.TANH R175, R175 ;  /* 0x000000af00af7308 */ /* 0x000ee20000002400 */
[C---:B------:R-:W-:Y:S02]  /*ef40*/  ISETP.GT.AND P5, PT, R168.reuse, 0x21, PT ;  /* 0x00000021a800780c */ /* 0x040fe40003fa4270 */
[C---:B------:R-:W-:Y:S02]  /*ef50*/  ISETP.GT.AND P6, PT, R168.reuse, 0x28, PT ;  /* 0x00000028a800780c */ /* 0x040fe40003fc4270 */
[----:B------:R-:W-:Y:S02]  /*ef60*/  ISETP.GT.AND P3, PT, R168, 0x29, PT ;  /* 0x00000029a800780c */ /* 0x000fe40003f64270 */
[----:B--2---:R-:W-:-:S02]  /*ef70*/  FSEL R167, R167, -INF , P4 ;  /* 0xff800000a7a77808 */ /* 0x004fc40002000000 */
[----:B------:R-:W-:Y:S01]  /*ef80*/  FSEL R180, R171, -INF , P5 ;  /* 0xff800000abb47808 */ /* 0x000fe20002800000 */
[----:B------:R-:W-:Y:S01]  /*ef90*/  FMUL.FTZ R171, R179, UR39 ;  /* 0x00000027b3ab7c20 */ /* 0x000fe20008410000 */
[----:B------:R-:W-:Y:S02]  /*efa0*/  FSEL R207, R207, -INF , P6 ;  /* 0xff800000cfcf7808 */ /* 0x000fe40003000000 */
[----:B-1----:R-:W-:Y:S02]  /*efb0*/  FSEL R206, R169, -INF , P3 ;  /* 0xff800000a9ce7808 */ /* 0x002fe40001800000 */
[C---:B------:R-:W-:Y:S01]  /*efc0*/  ISETP.GT.AND P4, PT, R168.reuse, 0x30, PT ;  /* 0x00000030a800780c */ /* 0x040fe20003f84270 */
[----:B------:R-:W1:Y:S01]  /*efd0*/  MUFU.TANH R171, R171 ;  /* 0x000000ab00ab7308 */ /* 0x000e620000002400 */
[C---:B------:R-:W-:Y:S02]  /*efe0*/  ISETP.GT.AND P5, PT, R168.reuse, 0x31, PT ;  /* 0x00000031a800780c */ /* 0x040fe40003fa4270 */
[----:B------:R-:W-:-:S02]  /*eff0*/  ISETP.GT.AND P6, PT, R168, 0x38, PT ;  /* 0x00000038a800780c */ /* 0x000fc40003fc4270 */
[----:B------:R-:W-:Y:S02]  /*f000*/  ISETP.GT.AND P3, PT, R168, 0x39, PT ;  /* 0x00000039a800780c */ /* 0x000fe40003f64270 */
[----:B------:R-:W-:Y:S02]  /*f010*/  FMNMX.FTZ R168, R162, R201, !PT ;  /* 0x000000c9a2a87209 */ /* 0x000fe40007810000 */
[----:B---3--:R-:W-:Y:S02]  /*f020*/  FSEL R182, R175, -INF , P4 ;  /* 0xff800000afb67808 */ /* 0x008fe40002000000 */
[----:B------:R-:W-:Y:S02]  /*f030*/  FMNMX.FTZ R168, R163, R168, !PT ;  /* 0x000000a8a3a87209 */ /* 0x000fe40007810000 */
[----:B------:R-:W-:Y:S02]  /*f040*/  FSEL R209, R209, -INF , P6 ;  /* 0xff800000d1d17808 */ /* 0x000fe40003000000 */
[----:B------:R-:W-:-:S02]  /*f050*/  FMNMX.FTZ R168, R202, R168, !PT ;  /* 0x000000a8caa87209 */ /* 0x000fc40007810000 */
[----:B-1----:R-:W-:Y:S02]  /*f060*/  FSEL R183, R171, -INF , P5 ;  /* 0xff800000abb77808 */ /* 0x002fe40002800000 */
[----:B------:R-:W-:Y:S02]  /*f070*/  FMNMX.FTZ R169, R205, R168, !PT ;  /* 0x000000a8cda97209 */ /* 0x000fe40007810000 */
[----:B0-----:R-:W-:Y:S02]  /*f080*/  FMNMX.FTZ R168, R170, R174, !PT ;  /* 0x000000aeaaa87209 */ /* 0x001fe40007810000 */
[----:B------:R-:W-:Y:S01]  /*f090*/  FMNMX.FTZ R170, R199, R169, !PT ;  /* 0x000000a9c7aa7209 */ /* 0x000fe20007810000 */
[----:B------:R-:W-:Y:S01]  /*f0a0*/  IMAD.U32 R169, RZ, RZ, UR37 ;  /* 0x00000025ffa97e24 */ /* 0x000fe2000f8e00ff */
[----:B------:R-:W-:Y:S02]  /*f0b0*/  FSETP.NEU.FTZ.AND P4, PT, R168, -INF , PT ;  /* 0xff800000a800780b */ /* 0x000fe40003f9d000 */
[----:B------:R-:W-:Y:S01]  /*f0c0*/  FMNMX.FTZ R170, R204, R170, !PT ;  /* 0x000000aaccaa7209 */ /* 0x000fe20007810000 */
[----:B------:R-:W-:Y:S01]  /*f0d0*/  FMUL.FTZ R178, R168, R169 ;  /* 0x000000a9a8b27220 */ /* 0x000fe20000410000 */
[----:B------:R-:W-:-:S02]  /*f0e0*/  FSEL R227, R227, -INF , P3 ;  /* 0xff800000e3e37808 */ /* 0x000fc40001800000 */
[----:B------:R-:W-:Y:S02]  /*f0f0*/  FMNMX.FTZ R170, R181, R170, !PT ;  /* 0x000000aab5aa7209 */ /* 0x000fe40007810000 */
[----:B------:R-:W-:Y:S02]  /*f100*/  FSEL R178, R178, RZ, P4 ;  /* 0x000000ffb2b27208 */ /* 0x000fe40002000000 */
[----:B------:R-:W-:-:S03]  /*f110*/  FMNMX.FTZ R170, R166, R170, !PT ;  /* 0x000000aaa6aa7209 */ /* 0x000fc60007810000 */
[-CC-:B------:R-:W-:Y:S01]  /*f120*/  FFMA.FTZ R208, R157, R169.reuse, -R178.reuse ;  /* 0x000000a99dd07223 */ /* 0x180fe200000108b2 */
[----:B------:R-:W-:Y:S01]  /*f130*/  FMNMX.FTZ R170, R167, R170, !PT ;  /* 0x000000aaa7aa7209 */ /* 0x000fe20007810000 */
[-CC-:B------:R-:W-:Y:S01]  /*f140*/  FFMA.FTZ R157, R164, R169.reuse, -R178.reuse ;  /* 0x000000a9a49d7223 */ /* 0x180fe200000108b2 */
[-CC-:B------:R-:W-:Y:S01]  /*f150*/  FFMA.FTZ R174, R154, R169.reuse, -R178.reuse ;  /* 0x000000a99aae7223 */ /* 0x180fe200000108b2 */
[-CC-:B------:R-:W-:Y:S01]  /*f160*/  FFMA.FTZ R179, R159, R169.reuse, -R178.reuse ;  /* 0x000000a99fb37223 */ /* 0x180fe200000108b2 */
[----:B------:R-:W-:Y:S01]  /*f170*/  FMNMX.FTZ R170, R180, R170, !PT ;  /* 0x000000aab4aa7209 */ /* 0x000fe20007810000 */
[-CC-:B------:R-:W-:Y:S01]  /*f180*/  FFMA.FTZ R171, R172, R169.reuse, -R178.reuse ;  /* 0x000000a9acab7223 */ /* 0x180fe200000108b2 */
[-CC-:B------:R-:W-:Y:S01]  /*f190*/  FFMA.FTZ R175, R155, R169.reuse, -R178.reuse ;  /* 0x000000a99baf7223 */ /* 0x180fe200000108b2 */
[-CC-:B------:R-:W-:Y:S01]  /*f1a0*/  FFMA.FTZ R172, R165, R169.reuse, -R178.reuse ;  /* 0x000000a9a5ac7223 */ /* 0x180fe200000108b2 */
[----:B------:R-:W-:Y:S01]  /*f1b0*/  FMNMX.FTZ R170, R207, R170, !PT ;  /* 0x000000aacfaa7209 */ /* 0x000fe20007810000 */
[-CC-:B------:R-:W-:Y:S01]  /*f1c0*/  FFMA.FTZ R153, R153, R169.reuse, -R178.reuse ;  /* 0x000000a999997223 */ /* 0x180fe200000108b2 */
[----:B------:R-:W-:Y:S01]  /*f1d0*/  FSEL R165, R168, RZ, P4 ;  /* 0x000000ffa8a57208 */ /* 0x000fe20002000000 */
[-CC-:B------:R-:W-:Y:S01]  /*f1e0*/  FFMA.FTZ R152, R152, R169.reuse, -R178.reuse ;  /* 0x000000a998987223 */ /* 0x180fe200000108b2 */
[----:B------:R-:W-:Y:S01]  /*f1f0*/  FMNMX.FTZ R170, R206, R170, !PT ;  /* 0x000000aaceaa7209 */ /* 0x000fe20007810000 */
[-CC-:B------:R-:W-:Y:S01]  /*f200*/  FFMA.FTZ R161, R161, R169.reuse, -R178.reuse ;  /* 0x000000a9a1a17223 */ /* 0x180fe200000108b2 */
[-CC-:B------:R-:W-:Y:S01]  /*f210*/  FFMA.FTZ R158, R158, R169.reuse, -R178.reuse ;  /* 0x000000a99e9e7223 */ /* 0x180fe200000108b2 */
[----:B------:R-:W-:Y:S01]  /*f220*/  FADD.FTZ R165, -R165, R197 ;  /* 0x000000c5a5a57221 */ /* 0x000fe20000010100 */
[----:B------:R-:W-:Y:S01]  /*f230*/  FMNMX.FTZ R170, R182, R170, !PT ;  /* 0x000000aab6aa7209 */ /* 0x000fe20007810000 */
[----:B------:R-:W-:Y:S01]  /*f240*/  MUFU.EX2 R153, R153 ;  /* 0x0000009900997308 */ /* 0x000fe20000000800 */
[-CC-:B------:R-:W-:Y:S01]  /*f250*/  FFMA.FTZ R156, R156, R169.reuse, -R178.reuse ;  /* 0x000000a99c9c7223 */ /* 0x180fe200000108b2 */
[-C--:B------:R-:W-:Y:S01]  /*f260*/  FMUL.FTZ R165, R165, R169.reuse ;  /* 0x000000a9a5a57220 */ /* 0x080fe20000410000 */
[----:B------:R-:W-:Y:S01]  /*f270*/  FMNMX.FTZ R170, R183, R170, !PT ;  /* 0x000000aab7aa7209 */ /* 0x000fe20007810000 */
[-CC-:B------:R-:W-:Y:S01]  /*f280*/  FFMA.FTZ R160, R160, R169.reuse, -R178.reuse ;  /* 0x000000a9a0a07223 */ /* 0x180fe200000108b2 */
[-CC-:B------:R-:W-:Y:S01]  /*f290*/  FFMA.FTZ R173, R173, R169.reuse, -R178.reuse ;  /* 0x000000a9adad7223 */ /* 0x180fe200000108b2 */
[-CC-:B------:R-:W-:Y:S01]  /*f2a0*/  FFMA.FTZ R177, R177, R169.reuse, -R178.reuse ;  /* 0x000000a9b1b17223 */ /* 0x180fe200000108b2 */
[----:B------:R-:W-:Y:S01]  /*f2b0*/  FMNMX.FTZ R170, R209, R170, !PT ;  /* 0x000000aad1aa7209 */ /* 0x000fe20007810000 */
[----:B------:R-:W0:Y:S01]  /*f2c0*/  MUFU.EX2 R165, R165 ;  /* 0x000000a500a57308 */ /* 0x000e220000000800 */
[----:B------:R-:W-:-:S02]  /*f2d0*/  FFMA.FTZ R176, R176, R169, -R178 ;  /* 0x000000a9b0b07223 */ /* 0x000fc400000108b2 */
[----:B------:R-:W-:-:S05]  /*f2e0*/  FMNMX.FTZ R170, R227, R170, !PT ;  /* 0x000000aae3aa7209 */ /* 0x000fca0007810000 */
[----:B------:R-:W1:Y:S01]  /*f2f0*/  SHFL.BFLY PT, R164, R170, 0x2, 0x1f ;  /* 0x0c401f00aaa47f89 */ /* 0x000e6200000e0000 */
[----:B------:R-:W-:Y:S08]  /*f300*/  MUFU.EX2 R152, R152 ;  /* 0x0000009800987308 */ /* 0x000ff00000000800 */
[----:B------:R-:W-:Y:S01]  /*f310*/  MUFU.EX2 R161, R161 ;  /* 0x000000a100a17308 */ /* 0x000fe20000000800 */
        /* <DEDUP_REMOVED lines=14> */
[----:B-1----:R-:W-:Y:S01]  /*f400*/  FMNMX.FTZ R170, R170, R164, !PT ;  /* 0x000000a4aaaa7209 */ /* 0x002fe20007810000 */
[----:B------:R0:W-:Y:S01]  /*f410*/  MUFU.EX2 R178, R158 ;  /* 0x0000009e00b27308 */ /* 0x0001e20000000800 */
[-C--:B------:R-:W-:Y:S01]  /*f420*/  FMUL.FTZ R49, R49, R165.reuse ;  /* 0x000000a531317220 */ /* 0x080fe20000410000 */
[-C--:B------:R-:W-:Y:S01]  /*f430*/  FMUL.FTZ R52, R52, R165.reuse ;  /* 0x000000a534347220 */ /* 0x080fe20000410000 */
[-C--:B------:R-:W-:Y:S01]  /*f440*/  FMUL.FTZ R53, R53, R165.reuse ;  /* 0x000000a535357220 */ /* 0x080fe20000410000 */
[----:B------:R-:W1:Y:S01]  /*f450*/  SHFL.BFLY PT, R154, R170, 0x1, 0x1f ;  /* 0x0c201f00aa9a7f89 */ /* 0x000e6200000e0000 */
        /* <DEDUP_REMOVED lines=23> */
[----:B-1----:R-:W-:Y:S01]  /*f5d0*/  FMNMX.FTZ R170, R170, R154, !PT ;  /* 0x0000009aaaaa7209 */ /* 0x002fe20007810000 */
[-C--:B------:R-:W-:Y:S01]  /*f5e0*/  FMUL.FTZ R96, R96, R165.reuse ;  /* 0x000000a560607220 */ /* 0x080fe20000410000 */
[-C--:B------:R-:W-:Y:S01]  /*f5f0*/  FMUL.FTZ R97, R97, R165.reuse ;  /* 0x000000a561617220 */ /* 0x080fe20000410000 */
[----:B------:R-:W-:Y:S01]  /*f600*/  FMUL.FTZ R100, R100, R165 ;  /* 0x000000a564647220 */ /* 0x000fe20000410000 */
[C---:B------:R-:W-:Y:S01]  /*f610*/  FSETP.NEU.FTZ.AND P3, PT, R170.reuse, -INF , PT ;  /* 0xff800000aa00780b */ /* 0x040fe20003f7d000 */
[----:B------:R-:W-:Y:S01]  /*f620*/  FMUL.FTZ R159, R170, R169 ;  /* 0x000000a9aa9f7220 */ /* 0x000fe20000410000 */
[----:B------:R-:W-:Y:S01]  /*f630*/  MUFU.EX2 R171, R171 ;  /* 0x000000ab00ab7308 */ /* 0x000fe20000000800 */
[-C--:B------:R-:W-:Y:S01]  /*f640*/  FMUL.FTZ R101, R101, R165.reuse ;  /* 0x000000a565657220 */ /* 0x080fe20000410000 */
[-C--:B------:R-:W-:Y:S01]  /*f650*/  FMUL.FTZ R104, R104, R165.reuse ;  /* 0x000000a568687220 */ /* 0x080fe20000410000 */
[-C--:B------:R-:W-:Y:S01]  /*f660*/  FMUL.FTZ R105, R105, R165.reuse ;  /* 0x000000a569697220 */ /* 0x080fe20000410000 */
[----:B------:R-:W-:Y:S01]  /*f670*/  FSEL R159, R159, RZ, P3 ;  /* 0x000000ff9f9f7208 */ /* 0x000fe20001800000 */
[-C--:B------:R-:W-:Y:S01]  /*f680*/  FMUL.FTZ R108, R108, R165.reuse ;  /* 0x000000a56c6c7220 */ /* 0x080fe20000410000 */
[-C--:B------:R-:W-:Y:S01]  /*f690*/  FMUL.FTZ R109, R109, R165.reuse ;  /* 0x000000a56d6d7220 */ /* 0x080fe20000410000 */
[----:B------:R-:W-:Y:S01]  /*f6a0*/  FMUL.FTZ R112, R112, R165 ;  /* 0x000000a570707220 */ /* 0x000fe20000410000 */
[----:B------:R-:W-:Y:S01]  /*f6b0*/  MUFU.EX2 R172, R172 ;  /* 0x000000ac00ac7308 */ /* 0x000fe20000000800 */
[-CC-:B------:R-:W-:Y:S01]  /*f6c0*/  FFMA.FTZ R155, R202, R169.reuse, -R159.reuse ;  /* 0x000000a9ca9b7223 */ /* 0x180fe2000001089f */
[-CC-:B------:R-:W-:Y:S01]  /*f6d0*/  FFMA.FTZ R202, R166, R169.reuse, -R159.reuse ;  /* 0x000000a9a6ca7223 */ /* 0x180fe2000001089f */
[----:B------:R-:W-:Y:S01]  /*f6e0*/  FSEL R166, R170, RZ, P3 ;  /* 0x000000ffaaa67208 */ /* 0x000fe20001800000 */
[-CC-:B------:R-:W-:Y:S01]  /*f6f0*/  FFMA.FTZ R167, R167, R169.reuse, -R159.reuse ;  /* 0x000000a9a7a77223 */ /* 0x180fe2000001089f */
[-CC-:B------:R-:W-:Y:S01]  /*f700*/  FFMA.FTZ R154, R162, R169.reuse, -R159.reuse ;  /* 0x000000a9a29a7223 */ /* 0x180fe2000001089f */
[-CC-:B------:R-:W-:Y:S01]  /*f710*/  FFMA.FTZ R162, R163, R169.reuse, -R159.reuse ;  /* 0x000000a9a3a27223 */ /* 0x180fe2000001089f */
[-C--:B------:R-:W-:Y:S01]  /*f720*/  FFMA.FTZ R163, R205, R169.reuse, -R159 ;  /* 0x000000a9cda37223 */ /* 0x080fe2000001089f */
[----:B------:R-:W-:Y:S01]  /*f730*/  FADD.FTZ R166, -R166, R201 ;  /* 0x000000c9a6a67221 */ /* 0x000fe20000010100 */
[----:B------:R1:W-:Y:S01]  /*f740*/  MUFU.EX2 R197, R167 ;  /* 0x000000a700c57308 */ /* 0x0003e20000000800 */
[-CC-:B0-----:R-:W-:Y:S01]  /*f750*/  FFMA.FTZ R158, R199, R169.reuse, -R159.reuse ;  /* 0x000000a9c79e7223 */ /* 0x181fe2000001089f */
[-CC-:B------:R-:W-:Y:S01]  /*f760*/  FFMA.FTZ R164, R204, R169.reuse, -R159.reuse ;  /* 0x000000a9cca47223 */ /* 0x180fe2000001089f */
[-C--:B------:R-:W-:Y:S01]  /*f770*/  FMUL.FTZ R166, R166, R169.reuse ;  /* 0x000000a9a6a67220 */ /* 0x080fe20000410000 */
[-CC-:B------:R-:W-:Y:S01]  /*f780*/  FFMA.FTZ R181, R181, R169.reuse, -R159.reuse ;  /* 0x000000a9b5b57223 */ /* 0x180fe2000001089f */
[-CC-:B------:R-:W-:Y:S01]  /*f790*/  FFMA.FTZ R180, R180, R169.reuse, -R159.reuse ;  /* 0x000000a9b4b47223 */ /* 0x180fe2000001089f */
[-CC-:B------:R-:W-:Y:S01]  /*f7a0*/  FFMA.FTZ R206, R206, R169.reuse, -R159.reuse ;  /* 0x000000a9cece7223 */ /* 0x180fe2000001089f */
[----:B------:R-:W-:Y:S01]  /*f7b0*/  FFMA.FTZ R183, R183, R169, -R159 ;  /* 0x000000a9b7b77223 */ /* 0x000fe2000001089f */
[----:B------:R-:W-:Y:S01]  /*f7c0*/  MUFU.EX2 R154, R154 ;  /* 0x0000009a009a7308 */ /* 0x000fe20000000800 */
[----:B-1----:R-:W-:-:S02]  /*f7d0*/  IMAD.MOV R167, RZ, RZ, -R203 ;  /* 0x000000ffffa77224 */ /* 0x002fc400078e0acb */
[-CC-:B------:R-:W-:Y:S01]  /*f7e0*/  FFMA.FTZ R201, R209, R169.reuse, -R159.reuse ;  /* 0x000000a9d1c97223 */ /* 0x180fe2000001089f */
[----:B------:R-:W-:Y:S01]  /*f7f0*/  FFMA.FTZ R204, R227, R169, -R159 ;  /* 0x000000a9e3cc7223 */ /* 0x000fe2000001089f */
[-C--:B------:R-:W-:Y:S01]  /*f800*/  FMUL.FTZ R113, R113, R165.reuse ;  /* 0x000000a571717220 */ /* 0x080fe20000410000 */
[----:B------:R-:W-:Y:S01]  /*f810*/  FMUL.FTZ R116, R116, R165 ;  /* 0x000000a574747220 */ /* 0x000fe20000410000 */
[----:B------:R-:W-:Y:S01]  /*f820*/  ISETP.NE.AND P3, PT, R189, R167, PT ;  /* 0x000000a7bd00720c */ /* 0x000fe20003f65270 */
[----:B------:R-:W-:Y:S01]  /*f830*/  @!P1 VIADD R167, R21, 0x38840 ;  /* 0x0003884015a79836 */ /* 0x000fe20000000000 */
[----:B------:R-:W0:Y:S01]  /*f840*/  MUFU.EX2 R166, R166 ;  /* 0x000000a600a67308 */ /* 0x000e220000000800 */
[-C--:B------:R-:W-:Y:S01]  /*f850*/  FMUL.FTZ R117, R117, R165.reuse ;  /* 0x000000a575757220 */ /* 0x080fe20000410000 */
[-C--:B------:R-:W-:Y:S01]  /*f860*/  FMUL.FTZ R120, R120, R165.reuse ;  /* 0x000000a578787220 */ /* 0x080fe20000410000 */
[-C--:B------:R-:W-:Y:S01]  /*f870*/  FMUL.FTZ R121, R121, R165.reuse ;  /* 0x000000a579797220 */ /* 0x080fe20000410000 */
[----:B------:R-:W-:Y:S01]  /*f880*/  @!P1 PRMT R167, RZ, 0x654, R167 ;  /* 0x00000654ffa79816 */ /* 0x000fe200000000a7 */
[-C--:B------:R-:W-:Y:S01]  /*f890*/  FMUL.FTZ R124, R124, R165.reuse ;  /* 0x000000a57c7c7220 */ /* 0x080fe20000410000 */
[-C--:B------:R-:W-:Y:S01]  /*f8a0*/  FMUL.FTZ R125, R125, R165.reuse ;  /* 0x000000a57d7d7220 */ /* 0x080fe20000410000 */
[-C--:B------:R-:W-:Y:S01]  /*f8b0*/  FMUL.FTZ R128, R128, R165.reuse ;  /* 0x000000a580807220 */ /* 0x080fe20000410000 */
[----:B------:R-:W1:Y:S01]  /*f8c0*/  MUFU.EX2 R162, R162 ;  /* 0x000000a200a27308 */ /* 0x000e620000000800 */
[----:B------:R2:W-:Y:S01]  /*f8d0*/  @!P1 SYNCS.ARRIVE.TRANS64.RED.A1T0 RZ, [R167+URZ], RZ ;  /* 0x000000ffa7ff99a7 */ /* 0x0005e2000810043f */
[----:B------:R-:W-:Y:S01]  /*f8e0*/  FMUL.FTZ R129, R129, R165 ;  /* 0x000000a581817220 */ /* 0x000fe20000410000 */
[----:B------:R-:W-:-:S02]  /*f8f0*/  @!P3 IMAD R199, R200, 0x40, R190 ;  /* 0x00000040c8c7b824 */ /* 0x000fc400078e02be */
[--C-:B------:R-:W-:Y:S01]  /*f900*/  FFMA.FTZ R200, R207, R169, -R159.reuse ;  /* 0x000000a9cfc87223 */ /* 0x100fe2000001089f */
[-C--:B------:R-:W-:Y:S01]  /*f910*/  FMUL.FTZ R132, R132, R165.reuse ;  /* 0x000000a584847220 */ /* 0x080fe20000410000 */
[----:B------:R-:W-:Y:S01]  /*f920*/  FMUL.FTZ R133, R133, R165 ;  /* 0x000000a585857220 */ /* 0x000fe20000410000 */
[----:B------:R-:W-:Y:S01]  /*f930*/  @!P3 IMAD R199, R199, 0x4, R2 ;  /* 0x00000004c7c7b824 */ /* 0x000fe200078e0202 */
[----:B------:R-:W3:Y:S01]  /*f940*/  MUFU.EX2 R155, R155 ;  /* 0x0000009b009b7308 */ /* 0x000ee20000000800 */
[----:B--2---:R-:W-:Y:S01]  /*f950*/  FFMA.FTZ R167, R182, R169, -R159 ;  /* 0x000000a9b6a77223 */ /* 0x004fe2000001089f */
[----:B------:R-:W-:Y:S01]  /*f960*/  FFMA.FTZ R159, R165, R15, R153 ;  /* 0x0000000fa59f7223 */ /* 0x000fe20000010099 */
[----:B0-----:R-:W-:Y:S01]  /*f970*/  FFMA.FTZ R15, R166, R20, R154 ;  /* 0x00000014a60f7223 */ /* 0x001fe2000001009a */
[----:B------:R-:W-:Y:S01]  /*f980*/  @!P3 STS [R199+0x38400], R165 ;  /* 0x038400a5c700b388 */ /* 0x000fe20000000800 */
[----:B------:R-:W-:Y:S01]  /*f990*/  FMUL.FTZ R136, R136, R165 ;  /* 0x000000a588887220 */ /* 0x000fe20000410000 */
[C---:B------:R-:W-:Y:S01]  /*f9a0*/  FADD.FTZ R20, R152.reuse, R159 ;  /* 0x0000009f98147221 */ /* 0x040fe20000010000 */
[----:B------:R-:W-:Y:S01]  /*f9b0*/  F2FP.F16.F32.PACK_AB R152, R152, R153 ;  /* 0x000000999898723e */ /* 0x000fe200000000ff */
[----:B------:R-:W0:Y:S01]  /*f9c0*/  MUFU.EX2 R163, R163 ;  /* 0x000000a300a37308 */ /* 0x000e220000000800 */
[C---:B-1----:R-:W-:Y:S01]  /*f9d0*/  FADD.FTZ R159, R162.reuse, R15 ;  /* 0x0000000fa29f7221 */ /* 0x042fe20000010000 */
[----:B------:R-:W-:Y:S01]  /*f9e0*/  F2FP.F16.F32.PACK_AB R153, R162, R154 ;  /* 0x0000009aa299723e */ /* 0x000fe200000000ff */
[----:B------:R-:W-:Y:S01]  /*f9f0*/  FADD.FTZ R154, R161, R20 ;  /* 0x00000014a19a7221 */ /* 0x000fe20000010000 */
[----:B------:R1:W-:Y:S01]  /*fa00*/  @!P3 STS [R199+0x38420], R166 ;  /* 0x038420a6c700b388 */ /* 0x0003e20000000800 */
[-C--:B------:R-:W-:Y:S01]  /*fa10*/  FMUL.FTZ R137, R137, R165.reuse ;  /* 0x000000a589897220 */ /* 0x080fe20000410000 */
[-C--:B------:R-:W-:Y:S01]  /*fa20*/  FMUL.FTZ R140, R140, R165.reuse ;  /* 0x000000a58c8c7220 */ /* 0x080fe20000410000 */
[----:B------:R-:W-:Y:S01]  /*fa30*/  FMUL.FTZ R141, R141, R165 ;  /* 0x000000a58d8d7220 */ /* 0x000fe20000410000 */
[----:B------:R-:W2:Y:S01]  /*fa40*/  MUFU.EX2 R158, R158 ;  /* 0x0000009e009e7308 */ /* 0x000ea20000000800 */
[----:B---3--:R-:W-:Y:S01]  /*fa50*/  FADD.FTZ R20, R155, R159 ;  /* 0x0000009f9b147221 */ /* 0x008fe20000010000 */
[C---:B------:R-:W-:Y:S01]  /*fa60*/  FADD.FTZ R159, R208.reuse, R154 ;  /* 0x0000009ad09f7221 */ /* 0x040fe20000010000 */
[----:B------:R-:W-:Y:S01]  /*fa70*/  F2FP.F16.F32.PACK_AB R154, R208, R161 ;  /* 0x000000a1d09a723e */ /* 0x000fe200000000ff */
[-C--:B------:R-:W-:Y:S01]  /*fa80*/  FMUL.FTZ R144, R144, R165.reuse ;  /* 0x000000a590907220 */ /* 0x080fe20000410000 */
[-C--:B------:R-:W-:Y:S01]  /*fa90*/  FMUL.FTZ R145, R145, R165.reuse ;  /* 0x000000a591917220 */ /* 0x080fe20000410000 */
[----:B------:R-:W-:Y:S01]  /*faa0*/  FADD.FTZ R159, R157, R159 ;  /* 0x0000009f9d9f7221 */ /* 0x000fe20000010000 */
[----:B------:R-:W-:Y:S01]  /*fab0*/  FMUL.FTZ R148, R148, R165 ;  /* 0x000000a594947220 */ /* 0x000fe20000410000 */
[----:B------:R-:W3:Y:S01]  /*fac0*/  MUFU.EX2 R164, R164 ;  /* 0x000000a400a47308 */ /* 0x000ee20000000800 */
[----:B0-----:R-:W-:Y:S01]  /*fad0*/  FADD.FTZ R161, R163, R20 ;  /* 0x00000014a3a17221 */ /* 0x001fe20000010000 */
[C---:B------:R-:W-:Y:S01]  /*fae0*/  FADD.FTZ R205, R156.reuse, R159 ;  /* 0x0000009f9ccd7221 */ /* 0x040fe20000010000 */
        /* <DEDUP_REMOVED lines=8> */
[-C--:B------:R-:W-:Y:S01]  /*fb70*/  FMUL.FTZ R30, R30, R166.reuse ;  /* 0x000000a61e1e7220 */ /* 0x080fe20000410000 */
[----:B------:R-:W-:Y:S01]  /*fb80*/  MUFU.EX2 R181, R181 ;  /* 0x000000b500b57308 */ /* 0x000fe20000000800 */
[-C--:B------:R-:W-:Y:S01]  /*fb90*/  FMUL.FTZ R31, R31, R166.reuse ;  /* 0x000000a61f1f7220 */ /* 0x080fe20000410000 */
[-C--:B------:R-:W-:Y:S01]  /*fba0*/  FMUL.FTZ R34, R34, R166.reuse ;  /* 0x000000a622227220 */ /* 0x080fe20000410000 */
[-C--:B------:R-:W-:Y:S01]  /*fbb0*/  FMUL.FTZ R35, R35, R166.reuse ;  /* 0x000000a623237220 */ /* 0x080fe20000410000 */
[----:B------:R-:W-:Y:S01]  /*fbc0*/  FMUL.FTZ R38, R38, R166 ;  /* 0x000000a626267220 */ /* 0x000fe20000410000 */
[----:B---3--:R-:W-:Y:S01]  /*fbd0*/  F2FP.F16.F32.PACK_AB R157, R164, R158 ;  /* 0x0000009ea49d723e */ /* 0x008fe200000000ff */
[----:B------:R-:W-:Y:S01]  /*fbe0*/  FMUL.FTZ R39, R39, R166 ;  /* 0x000000a627277220 */ /* 0x000fe20000410000 */
[----:B------:R-:W-:Y:S01]  /*fbf0*/  F2FP.F16.F32.PACK_AB R158, R171, R160 ;  /* 0x000000a0ab9e723e */ /* 0x000fe200000000ff */
        /* <DEDUP_REMOVED lines=66> */
[----:B--2---:R-:W-:Y:S01]  /*10020*/  F2FP.F16.F32.PACK_AB R160, R174, R172 ;  /* 0x000000acaea0723e */ /* 0x004fe200000000ff */
[----:B------:R2:W-:Y:S01]  /*10030*/  STSM.16.M88.4 [R210+0x36400], R152 ;  /* 0x03640098d2007844 */ /* 0x0005e20000000200 */
[----:B0-----:R-:W-:Y:S01]  /*10040*/  F2FP.F16.F32.PACK_AB R162, R175, R173 ;  /* 0x000000adafa2723e */ /* 0x001fe200000000ff */
[----:B-1----:R-:W-:Y:S01]  /*10050*/  IMAD.MOV.U32 R199, RZ, RZ, 0x40000040 ;  /* 0x40000040ffc77424 */ /* 0x002fe200078e00ff */
[----:B---3--:R-:W-:Y:S01]  /*10060*/  F2FP.F16.F32.PACK_AB R163, R182, R200 ;  /* 0x000000c8b6a3723e */ /* 0x008fe200000000ff */
[----:B------:R0:W-:Y:S01]  /*10070*/  STSM.16.M88.4 [R212], R156 ;  /* 0x0000009cd4007844 */ /* 0x0001e20000000200 */
[----:B------:R-:W1:Y:S01]  /*10080*/  MUFU.EX2 R179, R179 ;  /* 0x000000b300b37308 */ /* 0x000e620000000800 */
[----:B------:R-:W-:Y:S01]  /*10090*/  FADD.FTZ R205, R171, R205 ;  /* 0x000000cdabcd7221 */ /* 0x000fe20000010000 */
[----:B------:R-:W-:Y:S01]  /*100a0*/  ISETP.GT.AND P3, PT, R195, R196, PT ;  /* 0x000000c4c300720c */ /* 0x000fe20003f64270 */
[----:B------:R-:W-:-:S02]  /*100b0*/  @!P1 VIADD R21, R21, 0x38860 ;  /* 0x0003886015159836 */ /* 0x000fc40000000000 */
[----:B------:R-:W-:-:S03]  /*100c0*/  FADD.FTZ R205, R172, R205 ;  /* 0x000000cdaccd7221 */ /* 0x000fc60000010000 */
[----:B------:R-:W-:Y:S01]  /*100d0*/  MUFU.EX2 R15, R167 ;  /* 0x000000a7000f7308 */ /* 0x000fe20000000800 */
[----:B------:R-:W-:Y:S01]  /*100e0*/  FADD.FTZ R174, R174, R205 ;  /* 0x000000cdaeae7221 */ /* 0x000fe20000010000 */
[----:B------:R-:W-:-:S03]  /*100f0*/  @!P1 PRMT R21, RZ, 0x654, R21 ;  /* 0x00000654ff159816 */ /* 0x000fc60000000015 */
[----:B------:R-:W-:-:S03]  /*10100*/  FADD.FTZ R174, R173, R174 ;  /* 0x000000aeadae7221 */ /* 0x000fc60000010000 */
[----:B------:R3:W4:Y:S01]  /*10110*/  MUFU.EX2 R20, R183 ;  /* 0x000000b700147308 */ /* 0x0007220000000800 */
[----:B-1----:R-:W-:Y:S01]  /*10120*/  F2FP.F16.F32.PACK_AB R166, R179, R178 ;  /* 0x000000b2b3a6723e */ /* 0x002fe200000000ff */
[----:B------:R-:W-:-:S06]  /*10130*/  FADD.FTZ R174, R175, R174 ;  /* 0x000000aeafae7221 */ /* 0x000fcc0000010000 */
[----:B------:R-:W-:Y:S01]  /*10140*/  MUFU.EX2 R201, R201 ;  /* 0x000000c900c97308 */ /* 0x000fe20000000800 */
[----:B---3--:R-:W-:Y:S01]  /*10150*/  FADD.FTZ R183, R164, R161 ;  /* 0x000000a1a4b77221 */ /* 0x008fe20000010000 */
[----:B------:R-:W-:Y:S02]  /*10160*/  F2FP.F16.F32.PACK_AB R161, R180, R197 ;  /* 0x000000c5b4a1723e */ /* 0x000fe400000000ff */
[----:B------:R-:W-:Y:S01]  /*10170*/  F2FP.F16.F32.PACK_AB R164, R176, R177 ;  /* 0x000000b1b0a4723e */ /* 0x000fe200000000ff */
[----:B------:R-:W-:Y:S01]  /*10180*/  FADD.FTZ R183, R181, R183 ;  /* 0x000000b7b5b77221 */ /* 0x000fe20000010000 */
[----:B------:R-:W-:Y:S01]  /*10190*/  FADD.FTZ R177, R177, R174 ;  /* 0x000000aeb1b17221 */ /* 0x000fe20000010000 */
[----:B------:R0:W-:Y:S01]  /*101a0*/  STSM.16.M88.4 [R214], R160 ;  /* 0x000000a0d6007844 */ /* 0x0001e20000000200 */
[----:B------:R-:W1:Y:S01]  /*101b0*/  MUFU.EX2 R204, R204 ;  /* 0x000000cc00cc7308 */ /* 0x000e620000000800 */
[----:B----4-:R-:W-:Y:S01]  /*101c0*/  F2FP.F16.F32.PACK_AB R165, R20, R15 ;  /* 0x0000000f14a5723e */ /* 0x010fe200000000ff */
[----:B------:R-:W-:Y:S01]  /*101d0*/  FADD.FTZ R202, R202, R183 ;  /* 0x000000b7caca7221 */ /* 0x000fe20000010000 */
[----:B------:R-:W-:-:S03]  /*101e0*/  FADD.FTZ R177, R176, R177 ;  /* 0x000000b1b0b17221 */ /* 0x000fc60000010000 */
[----:B------:R-:W-:Y:S01]  /*101f0*/  FADD.FTZ R197, R197, R202 ;  /* 0x000000cac5c57221 */ /* 0x000fe20000010000 */
[----:B------:R-:W-:-:S03]  /*10200*/  FADD.FTZ R178, R178, R177 ;  /* 0x000000b1b2b27221 */ /* 0x000fc60000010000 */
[----:B------:R-:W-:-:S04]  /*10210*/  FADD.FTZ R197, R180, R197 ;  /* 0x000000c5b4c57221 */ /* 0x000fc80000010000 */
[----:B------:R-:W-:Y:S01]  /*10220*/  FADD.FTZ R197, R200, R197 ;  /* 0x000000c5c8c57221 */ /* 0x000fe20000010000 */
[----:B------:R-:W-:Y:S01]  /*10230*/  IMAD.MOV.U32 R200, RZ, RZ, R18 ;  /* 0x000000ffffc87224 */ /* 0x000fe200078e0012 */
[----:B-1----:R-:W-:Y:S02]  /*10240*/  F2FP.F16.F32.PACK_AB R167, R204, R201 ;  /* 0x000000c9cca7723e */ /* 0x002fe400000000ff */
[----:B------:R-:W-:Y:S01]  /*10250*/  FADD.FTZ R182, R182, R197 ;  /* 0x000000c5b6b67221 */ /* 0x000fe20000010000 */
[----:B------:R-:W-:Y:S02]  /*10260*/  IMAD.MOV.U32 R197, RZ, RZ, R168 ;  /* 0x000000ffffc57224 */ /* 0x000fe400078e00a8 */
[----:B------:R0:W-:Y:S01]  /*10270*/  STSM.16.M88.4 [R213], R164 ;  /* 0x000000a4d5007844 */ /* 0x0001e20000000200 */
[----:B------:R-:W-:Y:S01]  /*10280*/  WARPGROUP.ARRIVE ;  /* 0x00000000000079c5 */ /* 0x000fe20000000000 */
[----:B------:R-:W-:-:S04]  /*10290*/  FADD.FTZ R15, R15, R182 ;  /* 0x000000b60f0f7221 */ /* 0x000fc80000010000 */
[----:B------:R-:W-:Y:S01]  /*102a0*/  FADD.FTZ R20, R20, R15 ;  /* 0x0000000f14147221 */ /* 0x000fe20000010000 */
[----:B------:R-:W-:Y:S01]  /*102b0*/  HGMMA.64x256x16.F32 R24, R152, gdesc[UR4].tnspB, R24, gsb0 ;  /* 0x43e0000498187df0 */ /* 0x000fe20008000818 */
[----:B------:R-:W-:Y:S02]  /*102c0*/  FADD.FTZ R15, R179, R178 ;  /* 0x000000b2b30f7221 */ /* 0x000fe40000010000 */
[----:B------:R-:W-:-:S04]  /*102d0*/  FADD.FTZ R201, R201, R20 ;  /* 0x00000014c9c97221 */ /* 0x000fc80000010000 */
[----:B------:R-:W-:Y:S01]  /*102e0*/  FADD.FTZ R20, R204, R201 ;  /* 0x000000c9cc147221 */ /* 0x000fe20000010000 */
[----:B------:R-:W-:Y:S01]  /*102f0*/  IMAD.MOV.U32 R201, RZ, RZ, R170 ;  /* 0x000000ffffc97224 */ /* 0x000fe200078e00aa */
[----:B------:R-:W-:Y:S02]  /*10300*/  WARPGROUP.DEPBAR.LE gsb0, 0x0 ;  /* 0x00008000000079c5 */ /* 0x000fe40000010000 */
[----:B--2---:R-:W-:Y:S01]  /*10310*/  VIADD R152, R198, 0x80 ;  /* 0x00000080c6987836 */ /* 0x004fe20000000000 */
[----:B------:R-:W-:Y:S01]  /*10320*/  WARPGROUP.ARRIVE ;  /* 0x00000000000079c5 */ /* 0x000fe20000000000 */
[----:B------:R-:W-:-:S03]  /*10330*/  IMAD.MOV.U32 R153, RZ, RZ, 0x40000040 ;  /* 0x40000040ff997424 */ /* 0x000fc600078e00ff */
[----:B------:R-:W-:Y:S01]  /*10340*/  R2UR UR6, R152 ;  /* 0x00000000980672ca */ /* 0x000fe200000e0000 */
[C---:B------:R-:W-:Y:S01]  /*10350*/  VIADD R152, R198.reuse, 0x100 ;  /* 0x00000100c6987836 */ /* 0x040fe20000000000 */
[----:B------:R-:W-:Y:S01]  /*10360*/  R2UR UR7, R153 ;  /* 0x00000000990772ca */ /* 0x000fe200000e0000 */
[----:B------:R-:W-:Y:S02]  /*10370*/  IMAD.MOV.U32 R153, RZ, RZ, 0x40000040 ;  /* 0x40000040ff997424 */ /* 0x000fe400078e00ff */
[----:B------:R-:W-:-:S10]  /*10380*/  VIADD R198, R198, 0x180 ;  /* 0x00000180c6c67836 */ /* 0x000fd40000000000 */
        /* <DEDUP_REMOVED lines=23> */
[----:B-1----:R-:W-:-:S04]  /*10500*/  VIADD R21, R195, 0xffffffff ;  /* 0xffffffffc3157836 */ /* 0x002fc80000000000 */
[----:B------:R-:W-:Y:S01]  /*10510*/  IMAD.MOV.U32 R195, RZ, RZ, R21 ;  /* 0x000000ffffc37224 */ /* 0x000fe200078e0015 */
[----:B0-----:R-:W-:Y:S06]  /*10520*/  @P3 BRA `(.L_x_5691) ;  /* 0xffffffc400203947 */ /* 0x001fec000383ffff */
[----:B------:R-:W-:Y:S05]  /*10530*/  BSYNC B1 ;  /* 0x0000000000017941 */ /* 0x000fea0003800000 */
.L_x_5680:
[----:B------:R-:W-:-:S07]  /*10540*/  IMAD.MOV.U32 R195, RZ, RZ, R21 ;  /* 0x000000ffffc37224 */ /* 0x000fce00078e0015 */
.L_x_5679:
[----:B------:R-:W-:Y:S05]  /*10550*/  BSYNC B0 ;  /* 0x0000000000007941 */ /* 0x000fea0003800000 */
.L_x_5678:
[----:B------:R-:W-:Y:S01]  /*10560*/  ISETP.GE.AND P2, PT, R195, RZ, PT ;  /* 0x000000ffc300720c */ /* 0x000fe20003f46270 */
[----:B------:R-:W-:-:S12]  /*10570*/  BSSY B0, `(.L_x_5692) ;  /* 0x0000368000007945 */ /* 0x000fd80003800000 */
[----:B------:R-:W-:Y:S05]  /*10580*/  @!P2 BRA `(.L_x_5693) ;  /* 0x000000340098a947 */ /* 0x000fea0003800000 */
[----:B------:R-:W-:Y:S02]  /*10590*/  IMAD.MOV.U32 R199, RZ, RZ, R170 ;  /* 0x000000ffffc77224 */ /* 0x000fe400078e00aa */
[----:B------:R-:W-:Y:S02]  /*105a0*/  IMAD.MOV.U32 R193, RZ, RZ, R168 ;  /* 0x000000ffffc17224 */ /* 0x000fe400078e00a8 */
[----:B------:R-:W-:-:S07]  /*105b0*/  IMAD.MOV.U32 R198, RZ, RZ, R18 ;  /* 0x000000ffffc67224 */ /* 0x000fce00078e0012 */
.L_x_5704:
[----:B------:R-:W-:-:S05]  /*105c0*/  VIADD R18, R198, 0x1 ;  /* 0x00000001c6127836 */ /* 0x000fca0000000000 */
[----:B------:R-:W-:-:S04]  /*105d0*/  ISETP.NE.AND P2, PT, R18, 0x2, PT ;  /* 0x000000021200780c */ /* 0x000fc80003f45270 */
[----:B------:R-:W-:Y:S02]  /*105e0*/  SEL R152, RZ, 0x1, P2 ;  /* 0x00000001ff987807 */ /* 0x000fe40001000000 */
[----:B------:R-:W-:Y:S02]  /*105f0*/  SEL R18, R18, RZ, P2 ;  /* 0x000000ff12127207 */ /* 0x000fe40001000000 */
[----:B------:R-:W-:Y:S01]  /*10600*/  LOP3.LUT R19, R19, R152, RZ, 0x3c, !PT ;  /* 0x0000009813137212 */ /* 0x000fe200078e3cff */
[----:B------:R-:W-:Y:S06]  /*10610*/  @!P0 BRA `(.L_x_5694) ;  /* 0x0000000000048947 */ /* 0x000fec0003800000 */
[----:B------:R-:W-:Y:S01]  /*10620*/  BPT.TRAP 0x1 ;  /* 0x000000040000795c */ /* 0x000fe20000300000 */
.L_x_5694:
[----:B------:R-:W-:Y:S01]  /*10630*/  IMAD R21, R18, 0x8, R2 ;  /* 0x0000000812157824 */ /* 0x000fe200078e0202 */
[----:B------:R-:W-:-:S04]  /*10640*/  SHF.L.U32 R196, R19, 0x1f, RZ ;  /* 0x0000001f13c47819 */ /* 0x000fc800000006ff */
[----:B------:R0:W1:Y:S01]  /*10650*/  SYNCS.PHASECHK.TRANS64.TRYWAIT P2, [R21+URZ+0x38830], R196 ;  /* 0x038830c4150075a7 */ /* 0x000062000804017f */
[----:B------:R-:W-:Y:S05]  /*10660*/  @!P0 BRA `(.L_x_5695) ;  /* 0x0000000000048947 */ /* 0x000fea0003800000 */
[----:B------:R-:W-:Y:S01]  /*10670*/  BPT.TRAP 0x1 ;  /* 0x000000040000795c */ /* 0x000fe20000300000 */
.L_x_5695:
[----:B------:R-:W-:Y:S01]  /*10680*/  BSSY B1, `(.L_x_5696) ;  /* 0x0000006000017945 */ /* 0x000fe20003800000 */
[----:B------:R-:W-:Y:S02]  /*10690*/  IMAD R156, R18, 0x200, R3 ;  /* 0x00000200129c7824 */ /* 0x000fe400078e0203 */
[----:B------:R-:W-:Y:S01]  /*106a0*/  IMAD.MOV.U32 R157, RZ, RZ, 0x40000040 ;  /* 0x40000040ff9d7424 */ /* 0x000fe200078e00ff */
[----:B-1----:R-:W-:Y:S06]  /*106b0*/  @P2 BRA `(.L_x_5697) ;  /* 0x0000000000082947 */ /* 0x002fec0003800000 */
[----:B------:R-:W1:Y:S02]  /*106c0*/  SYNCS.PHASECHK.TRANS64.TRYWAIT P2, [R21+URZ+0x38830], R196 ;  /* 0x038830c4150075a7 */ /* 0x000e64000804017f */
[----:B-1----:R-:W-:Y:S05]  /*106d0*/  @!P2 BRA `(.L_x_5698) ;  /* 0x000001180098a947 */ /* 0x002fea0003800000 */
.L_x_5697:
[----:B------:R-:W-:Y:S05]  /*106e0*/  BSYNC B1 ;  /* 0x0000000000017941 */ /* 0x000fea0003800000 */
.L_x_5696:
        /* <DEDUP_REMOVED lines=36> */
.L_x_5699:
[----:B------:R2:W3:Y:S01]  /*10930*/  SYNCS.PHASECHK.TRANS64.TRYWAIT P2, [R21+URZ+0x38850], R196 ;  /* 0x038850c4150075a7 */ /* 0x0004e2000804017f */
[----:B------:R-:W-:Y:S05]  /*10940*/  @!P0 BRA `(.L_x_5700) ;  /* 0x0000000000048947 */ /* 0x000fea0003800000 */
[----:B------:R-:W-:Y:S01]  /*10950*/  BPT.TRAP 0x1 ;  /* 0x000000040000795c */ /* 0x000fe20000300000 */
.L_x_5700:
[----:B------:R-:W-:Y:S04]  /*10960*/  BSSY B1, `(.L_x_5701) ;  /* 0x0000004000017945 */ /* 0x000fe80003800000 */
[----:B---3--:R-:W-:Y:S05]  /*10970*/  @P2 BRA `(.L_x_5702) ;  /* 0x0000000000082947 */ /* 0x008fea0003800000 */
[----:B------:R-:W3:Y:S02]  /*10980*/  SYNCS.PHASECHK.TRANS64.TRYWAIT P2, [R21+URZ+0x38850], R196 ;  /* 0x038850c4150075a7 */ /* 0x000ee4000804017f */
[----:B---3--:R-:W-:Y:S05]  /*10990*/  @!P2 BRA `(.L_x_5703) ;  /* 0x0000011400fca947 */ /* 0x008fea0003800000 */
.L_x_5702:
[----:B------:R-:W-:Y:S05]  /*109a0*/  BSYNC B1 ;  /* 0x0000000000017941 */ /* 0x000fea0003800000 */
.L_x_5701:
        /* <DEDUP_REMOVED lines=13> */
[----:B------:R-:W-:Y:S02]  /*10a80*/  IMAD.MOV.U32 R207, RZ, RZ, 0x40000040 ;  /* 0x40000040ffcf7424 */ /* 0x000fe400078e00ff */
[----:B------:R-:W-:Y:S01]  /*10a90*/  IMAD.MOV.U32 R208, RZ, RZ, 0x28 ;  /* 0x00000028ffd07424 */ /* 0x000fe200078e00ff */
[----:B------:R-:W-:Y:S01]  /*10aa0*/  HGMMA.64x64x16.F32 R152, gdesc[UR4], R152, gsb0 ;  /* 0x00e00000049879f0 */ /* 0x000fe20008000898 */
[----:B------:R-:W-:Y:S01]  /*10ab0*/  R2UR UR4, R196 ;  /* 0x00000000c40472ca */ /* 0x000fe200000e0000 */
[----:B------:R-:W-:Y:S01]  /*10ac0*/  VIADD R196, R204, 0x2 ;  /* 0x00000002ccc47836 */ /* 0x000fe20000000000 */
[----:B------:R-:W-:Y:S01]  /*10ad0*/  R2UR UR5, R197 ;  /* 0x00000000c50572ca */ /* 0x000fe200000e0000 */
[----:B------:R-:W-:-:S02]  /*10ae0*/  IMAD.MOV.U32 R197, RZ, RZ, 0x40000040 ;  /* 0x40000040ffc57424 */ /* 0x000fc400078e00ff */
[----:B------:R-:W-:Y:S01]  /*10af0*/  IMAD.MOV.U32 R209, RZ, RZ, 0xa00 ;  /* 0x00000a00ffd17424 */ /* 0x000fe200078e00ff */
        /* <DEDUP_REMOVED lines=161> */
[----:B------:R-:W-:Y:S02]  /*11510*/  SEL R208, R208, 0x26, P2 ;  /* 0x00000026d0d07807 */ /* 0x000fe40001000000 */
[----:B------:R-:W-:Y:S01]  /*11520*/  SEL R209, R209, 0x980, P2 ;  /* 0x00000980d1d17807 */ /* 0x000fe20001000000 */
[----:B------:R-:W-:Y:S01]  /*11530*/  IMAD.IADD R200, R196, 0x1, R202 ;  /* 0x00000001c4c87824 */ /* 0x000fe200078e02ca */
[----:B------:R-:W-:Y:S02]  /*11540*/  LOP3.LUT R208, R208, 0x6, RZ, 0xc0, !PT ;  /* 0x00000006d0d07812 */ /* 0x000fe400078ec0ff */
        /* <DEDUP_REMOVED lines=8> */
[----:B------:R-:W-:Y:S02]  /*115d0*/  R2UR UR4, R200 ;  /* 0x00000000c80472ca */ /* 0x000fe400000e0000 */
[----:B------:R-:W-:Y:S01]  /*115e0*/  R2UR UR5, R201 ;  /* 0x00000000c90572ca */ /* 0x000fe200000e0000 */
[----:B------:R-:W-:Y:S01]  /*115f0*/  VIADD R201, R6, 0xa00 ;  /* 0x00000a0006c97836 */ /* 0x000fe20000000000 */
[C---:B------:R-:W-:Y:S02]  /*11600*/  SEL R200, R197.reuse, 0x2, P2 ;  /* 0x00000002c5c87807 */ /* 0x040fe40001000000 */
[----:B------:R-:W-:-:S03]  /*11610*/  SEL R197, R197, 0x6, !P2 ;  /* 0x00000006c5c57807 */ /* 0x000fc60005000000 */
[----:B------:R-:W-:Y:S01]  /*11620*/  IMAD.IADD R206, R202, 0x1, R200 ;  /* 0x00000001cace7824 */ /* 0x000fe200078e02c8 */
        /* <DEDUP_REMOVED lines=34> */
[----:B------:R-:W-:Y:S01]  /*11850*/  IMAD.MOV.U32 R208, RZ, RZ, 0x30 ;  /* 0x00000030ffd07424 */ /* 0x000fe200078e00ff */
[----:B------:R-:W-:Y:S01]  /*11860*/  R2UR UR7, R209 ;  /* 0x00000000d10772ca */ /* 0x000fe200000e0000 */
        /* <DEDUP_REMOVED lines=79> */
[----:B------:R-:W-:Y:S01]  /*11d60*/  IMAD.MOV.U32 R201, RZ, RZ, 0x40000040 ;  /* 0x40000040ffc97424 */ /* 0x000fe200078e00ff */
        /* <DEDUP_REMOVED lines=21> */
[----:B------:R-:W-:Y:S02]  /*11ec0*/  R2UR UR6, R208 ;  /* 0x00000000d00672ca */ /* 0x000fe400000e0000 */
        /* <DEDUP_REMOVED lines=8> */
[C---:B------:R-:W-:Y:S01]  /*11f50*/  IMAD.IADD R196, R205.reuse, 0x1, R197 ;  /* 0x00000001cdc47824 */ /* 0x040fe200078e02c5 */
[----:B------:R-:W-:Y:S01]  /*11f60*/  R2UR UR4, R206 ;  /* 0x00000000ce0472ca */ /* 0x000fe200000e0000 */
[----:B------:R-:W-:Y:S01]  /*11f70*/  IMAD.IADD R206, R205, 0x1, R200 ;  /* 0x00000001cdce7824 */ /* 0x000fe200078e02c8 */
[----:B------:R-:W-:Y:S01]  /*11f80*/  R2UR UR5, R207 ;  /* 0x00000000cf0572ca */ /* 0x000fe200000e0000 */
[----:B------:R-:W-:-:S02]  /*11f90*/  IMAD.MOV.U32 R207, RZ, RZ, 0x40000040 ;  /* 0x40000040ffcf7424 */ /* 0x000fc400078e00ff */
[----:B------:R-:W-:Y:S02]  /*11fa0*/  IMAD.IADD R200, R200, 0x1, R202 ;  /* 0x00000001c8c87824 */ /* 0x000fe400078e02ca */
[----:B------:R-:W-:-:S05]  /*11fb0*/  IMAD.MOV.U32 R205, RZ, RZ, 0x40 ;  /* 0x00000040ffcd7424 */ /* 0x000fca00078e00ff */
[----:B------:R-:W-:-:S04]  /*11fc0*/  SEL R205, R205, 0x3e, P2 ;  /* 0x0000003ecdcd7807 */ /* 0x000fc80001000000 */
[----:B------:R-:W-:Y:S01]  /*11fd0*/  LOP3.LUT R205, R205, 0x6, RZ, 0xc0, !PT ;  /* 0x00000006cdcd7812 */ /* 0x000fe200078ec0ff */
        /* <DEDUP_REMOVED lines=138> */
[C---:B------:R-:W-:Y:S01]  /*12880*/  FADD.FTZ R171, -R168.reuse, R193 ;  /* 0x000000c1a8ab7221 */ /* 0x040fe20000010100 */
[----:B------:R-:W-:-:S03]  /*12890*/  FMUL.FTZ R193, R168, R169 ;  /* 0x000000a9a8c17220 */ /* 0x000fc60000410000 */
[-C--:B------:R-:W-:Y:S01]  /*128a0*/  FMUL.FTZ R171, R171, R169.reuse ;  /* 0x000000a9abab7220 */ /* 0x080fe20000410000 */
[-CC-:B------:R-:W-:Y:S01]  /*128b0*/  FFMA.FTZ R208, R156, R169.reuse, -R193.reuse ;  /* 0x000000a99cd07223 */ /* 0x180fe200000108c1 */
[-CC-:B------:R-:W-:Y:S01]  /*128c0*/  FFMA.FTZ R156, R159, R169.reuse, -R193.reuse ;  /* 0x000000a99f9c7223 */ /* 0x180fe200000108c1 */
[----:B0-----:R-:W-:Y:S01]  /*128d0*/  FMNMX.FTZ R170, R182, R170, !PT ;  /* 0x000000aab6aa7209 */ /* 0x001fe20007810000 */
[-CC-:B------:R-:W-:Y:S01]  /*128e0*/  FFMA.FTZ R159, R161, R169.reuse, -R193.reuse ;  /* 0x000000a9a19f7223 */ /* 0x180fe200000108c1 */
[-CC-:B------:R-:W-:Y:S01]  /*128f0*/  FFMA.FTZ R174, R165, R169.reuse, -R193.reuse ;  /* 0x000000a9a5ae7223 */ /* 0x180fe200000108c1 */
[-CC-:B------:R-:W-:Y:S01]  /*12900*/  FFMA.FTZ R178, R201, R169.reuse, -R193.reuse ;  /* 0x000000a9c9b27223 */ /* 0x180fe200000108c1 */
[-CC-:B------:R-:W-:Y:S01]  /*12910*/  FFMA.FTZ R152, R152, R169.reuse, -R193.reuse ;  /* 0x000000a998987223 */ /* 0x180fe200000108c1 */
[-CC-:B------:R-:W-:Y:S01]  /*12920*/  FFMA.FTZ R153, R153, R169.reuse, -R193.reuse ;  /* 0x000000a999997223 */ /* 0x180fe200000108c1 */
[----:B------:R0:W2:Y:S01]  /*12930*/  MUFU.EX2 R179, R171 ;  /* 0x000000ab00b37308 */ /* 0x0000a20000000800 */
[-CC-:B------:R-:W-:Y:S01]  /*12940*/  FFMA.FTZ R197, R197, R169.reuse, -R193.reuse ;  /* 0x000000a9c5c57223 */ /* 0x180fe200000108c1 */
[----:B-1----:R-:W-:Y:S01]  /*12950*/  FMNMX.FTZ R170, R183, R170, !PT ;  /* 0x000000aab7aa7209 */ /* 0x002fe20007810000 */
[-CC-:B------:R-:W-:Y:S01]  /*12960*/  FFMA.FTZ R160, R160, R169.reuse, -R193.reuse ;  /* 0x000000a9a0a07223 */ /* 0x180fe200000108c1 */
[-CC-:B------:R-:W-:Y:S01]  /*12970*/  FFMA.FTZ R172, R172, R169.reuse, -R193.reuse ;  /* 0x000000a9acac7223 */ /* 0x180fe200000108c1 */
[-CC-:B------:R-:W-:Y:S01]  /*12980*/  FFMA.FTZ R173, R173, R169.reuse, -R193.reuse ;  /* 0x000000a9adad7223 */ /* 0x180fe200000108c1 */
[-CC-:B------:R-:W-:Y:S01]  /*12990*/  FFMA.FTZ R176, R176, R169.reuse, -R193.reuse ;  /* 0x000000a9b0b07223 */ /* 0x180fe200000108c1 */
[----:B------:R-:W1:Y:S01]  /*129a0*/  SHFL.BFLY PT, R175, R170, 0x2, 0x1f ;  /* 0x0c401f00aaaf7f89 */ /* 0x000e6200000e0000 */
[----:B------:R-:W-:Y:S01]  /*129b0*/  MUFU.EX2 R152, R152 ;  /* 0x0000009800987308 */ /* 0x000fe20000000800 */
[-CC-:B0-----:R-:W-:Y:S01]  /*129c0*/  FFMA.FTZ R171, R164, R169.reuse, -R193.reuse ;  /* 0x000000a9a4ab7223 */ /* 0x181fe200000108c1 */
[-CC-:B------:R-:W-:Y:S01]  /*129d0*/  FFMA.FTZ R177, R177, R169.reuse, -R193.reuse ;  /* 0x000000a9b1b17223 */ /* 0x180fe200000108c1 */
[----:B------:R-:W-:-:S05]  /*129e0*/  FFMA.FTZ R180, R180, R169, -R193 ;  /* 0x000000a9b4b47223 */ /* 0x000fca00000108c1 */
        /* <DEDUP_REMOVED lines=15> */
[----:B-1----:R-:W-:Y:S01]  /*12ae0*/  FMNMX.FTZ R170, R170, R175, !PT ;  /* 0x000000afaaaa7209 */ /* 0x002fe20007810000 */
[----:B------:R-:W-:Y:S01]  /*12af0*/  MUFU.EX2 R197, R197 ;  /* 0x000000c500c57308 */ /* 0x000fe20000000800 */
[----:B------:R-:W-:Y:S01]  /*12b00*/  FFMA.FTZ R175, R200, R169, -R193 ;  /* 0x000000a9c8af7223 */ /* 0x000fe200000108c1 */
[-C--:B------:R-:W-:Y:S01]  /*12b10*/  FMUL.FTZ R49, R49, R179.reuse ;  /* 0x000000b331317220 */ /* 0x080fe20000410000 */
[-C--:B------:R-:W-:Y:S01]  /*12b20*/  FMUL.FTZ R52, R52, R179.reuse ;  /* 0x000000b334347220 */ /* 0x080fe20000410000 */
[----:B------:R-:W0:Y:S01]  /*12b30*/  SHFL.BFLY PT, R161, R170, 0x1, 0x1f ;  /* 0x0c201f00aaa17f89 */ /* 0x000e2200000e0000 */
        /* <DEDUP_REMOVED lines=22> */
[----:B------:R-:W-:Y:S01]  /*12ca0*/  FMUL.FTZ R92, R92, R179 ;  /* 0x000000b35c5c7220 */ /* 0x000fe20000410000 */
[----:B0-----:R-:W-:Y:S01]  /*12cb0*/  FMNMX.FTZ R170, R170, R161, !PT ;  /* 0x000000a1aaaa7209 */ /* 0x001fe20007810000 */
[-C--:B------:R-:W-:Y:S01]  /*12cc0*/  FMUL.FTZ R93, R93, R179.reuse ;  /* 0x000000b35d5d7220 */ /* 0x080fe20000410000 */
[-C--:B------:R-:W-:Y:S01]  /*12cd0*/  FMUL.FTZ R96, R96, R179.reuse ;  /* 0x000000b360607220 */ /* 0x080fe20000410000 */
[----:B------:R-:W-:Y:S01]  /*12ce0*/  FMUL.FTZ R97, R97, R179 ;  /* 0x000000b361617220 */ /* 0x000fe20000410000 */
[----:B------:R-:W-:Y:S01]  /*12cf0*/  MUFU.EX2 R171, R171 ;  /* 0x000000ab00ab7308 */ /* 0x000fe20000000800 */
[C---:B------:R-:W-:Y:S01]  /*12d00*/  FMUL.FTZ R165, R170.reuse, R169 ;  /* 0x000000a9aaa57220 */ /* 0x040fe20000410000 */
[----:B------:R-:W-:Y:S01]  /*12d10*/  FADD.FTZ R161, -R170, R199 ;  /* 0x000000c7aaa17221 */ /* 0x000fe20000010100 */
[-C--:B------:R-:W-:Y:S01]  /*12d20*/  FMUL.FTZ R100, R100, R179.reuse ;  /* 0x000000b364647220 */ /* 0x080fe20000410000 */
[----:B------:R-:W-:Y:S01]  /*12d30*/  FMUL.FTZ R101, R101, R179 ;  /* 0x000000b365657220 */ /* 0x000fe20000410000 */
[-CC-:B------:R-:W-:Y:S01]  /*12d40*/  FFMA.FTZ R201, R155, R169.reuse, -R165.reuse ;  /* 0x000000a99bc97223 */ /* 0x180fe200000108a5 */
[-CC-:B------:R-:W-:Y:S01]  /*12d50*/  FFMA.FTZ R155, R157, R169.reuse, -R165.reuse ;  /* 0x000000a99d9b7223 */ /* 0x180fe200000108a5 */
[----:B------:R-:W-:Y:S01]  /*12d60*/  FFMA.FTZ R157, R162, R169, -R165 ;  /* 0x000000a9a29d7223 */ /* 0x000fe200000108a5 */
[----:B------:R-:W-:-:S02]  /*12d70*/  IMAD.MOV R162, RZ, RZ, -R203 ;  /* 0x000000ffffa27224 */ /* 0x000fc400078e0acb */
[-C--:B------:R-:W-:Y:S01]  /*12d80*/  FMUL.FTZ R161, R161, R169.reuse ;  /* 0x000000a9a1a17220 */ /* 0x080fe20000410000 */
[-CC-:B------:R-:W-:Y:S01]  /*12d90*/  FFMA.FTZ R154, R154, R169.reuse, -R165.reuse ;  /* 0x000000a99a9a7223 */ /* 0x180fe200000108a5 */
[----:B------:R-:W-:Y:S01]  /*12da0*/  MUFU.EX2 R201, R201 ;  /* 0x000000c900c97308 */ /* 0x000fe20000000800 */
[-CC-:B------:R-:W-:Y:S01]  /*12db0*/  FFMA.FTZ R164, R158, R169.reuse, -R165.reuse ;  /* 0x000000a99ea47223 */ /* 0x180fe200000108a5 */
[----:B------:R-:W-:Y:S01]  /*12dc0*/  ISETP.NE.AND P2, PT, R189, R162, PT ;  /* 0x000000a2bd00720c */ /* 0x000fe20003f45270 */
[-CC-:B------:R-:W-:Y:S01]  /*12dd0*/  FFMA.FTZ R158, R163, R169.reuse, -R165.reuse ;  /* 0x000000a9a39e7223 */ /* 0x180fe200000108a5 */
[----:B------:R-:W-:Y:S02]  /*12de0*/  @!P1 VIADD R162, R21, 0x38840 ;  /* 0x0003884015a29836 */ /* 0x000fe40000000000 */
[-CC-:B------:R-:W-:Y:S01]  /*12df0*/  FFMA.FTZ R193, R166, R169.reuse, -R165.reuse ;  /* 0x000000a9a6c17223 */ /* 0x180fe200000108a5 */
[-CC-:B------:R-:W-:Y:S01]  /*12e00*/  FFMA.FTZ R199, R167, R169.reuse, -R165.reuse ;  /* 0x000000a9a7c77223 */ /* 0x180fe200000108a5 */
[-CC-:B------:R-:W-:Y:S01]  /*12e10*/  FFMA.FTZ R181, R181, R169.reuse, -R165.reuse ;  /* 0x000000a9b5b57223 */ /* 0x180fe200000108a5 */
[----:B------:R-:W0:Y:S01]  /*12e20*/  MUFU.EX2 R161, R161 ;  /* 0x000000a100a17308 */ /* 0x000e220000000800 */
[----:B------:R-:W-:Y:S01]  /*12e30*/  @!P1 PRMT R162, RZ, 0x654, R162 ;  /* 0x00000654ffa29816 */ /* 0x000fe200000000a2 */
[-CC-:B------:R-:W-:Y:S01]  /*12e40*/  FFMA.FTZ R200, R202, R169.reuse, -R165.reuse ;  /* 0x000000a9cac87223 */ /* 0x180fe200000108a5 */
[-CC-:B------:R-:W-:Y:S01]  /*12e50*/  FFMA.FTZ R205, R205, R169.reuse, -R165.reuse ;  /* 0x000000a9cdcd7223 */ /* 0x180fe200000108a5 */
[-CC-:B------:R-:W-:Y:S01]  /*12e60*/  FFMA.FTZ R206, R206, R169.reuse, -R165.reuse ;  /* 0x000000a9cece7223 */ /* 0x180fe200000108a5 */
[----:B------:R1:W-:Y:S01]  /*12e70*/  @!P1 SYNCS.ARRIVE.TRANS64.RED.A1T0 RZ, [R162+URZ], RZ ;  /* 0x000000ffa2ff99a7 */ /* 0x0003e2000810043f */
[-CC-:B------:R-:W-:Y:S01]  /*12e80*/  FFMA.FTZ R207, R207, R169.reuse, -R165.reuse ;  /* 0x000000a9cfcf7223 */ /* 0x180fe200000108a5 */
[----:B------:R-:W-:Y:S01]  /*12e90*/  @!P2 IMAD R163, R198, 0x40, R190 ;  /* 0x00000040c6a3a824 */ /* 0x000fe200078e02be */
[----:B------:R-:W2:Y:S01]  /*12ea0*/  MUFU.EX2 R154, R154 ;  /* 0x0000009a009a7308 */ /* 0x000ea20000000800 */
[----:B------:R-:W-:Y:S01]  /*12eb0*/  FFMA.FTZ R198, R204, R169, -R165 ;  /* 0x000000a9ccc67223 */ /* 0x000fe200000108a5 */
[----:B------:R-:W-:Y:S01]  /*12ec0*/  FMUL.FTZ R104, R104, R179 ;  /* 0x000000b368687220 */ /* 0x000fe20000410000 */
[----:B------:R-:W-:-:S02]  /*12ed0*/  @!P2 IMAD R163, R163, 0x4, R2 ;  /* 0x00000004a3a3a824 */ /* 0x000fc400078e0202 */
[----:B------:R-:W-:Y:S01]  /*12ee0*/  FMUL.FTZ R105, R105, R179 ;  /* 0x000000b369697220 */ /* 0x000fe20000410000 */
[-CC-:B-1----:R-:W-:Y:S01]  /*12ef0*/  FFMA.FTZ R162, R182, R169.reuse, -R165.reuse ;  /* 0x000000a9b6a27223 */ /* 0x182fe200000108a5 */
[----:B------:R-:W-:Y:S01]  /*12f00*/  FFMA.FTZ R165, R183, R169, -R165 ;  /* 0x000000a9b7a57223 */ /* 0x000fe200000108a5 */
[-C--:B------:R-:W-:Y:S01]  /*12f10*/  FMUL.FTZ R108, R108, R179.reuse ;  /* 0x000000b36c6c7220 */ /* 0x080fe20000410000 */
[----:B------:R-:W1:Y:S01]  /*12f20*/  MUFU.EX2 R155, R155 ;  /* 0x0000009b009b7308 */ /* 0x000e620000000800 */
[----:B------:R-:W-:Y:S01]  /*12f30*/  @!P2 STS [R163+0x38400], R179 ;  /* 0x038400b3a300a388 */ /* 0x000fe20000000800 */
[-C--:B------:R-:W-:Y:S01]  /*12f40*/  FMUL.FTZ R109, R109, R179.reuse ;  /* 0x000000b36d6d7220 */ /* 0x080fe20000410000 */
[-C--:B------:R-:W-:Y:S01]  /*12f50*/  FMUL.FTZ R112, R112, R179.reuse ;  /* 0x000000b370707220 */ /* 0x080fe20000410000 */
[-C--:B------:R-:W-:Y:S01]  /*12f60*/  FMUL.FTZ R113, R113, R179.reuse ;  /* 0x000000b371717220 */ /* 0x080fe20000410000 */
[----:B0-----:R0:W-:Y:S01]  /*12f70*/  @!P2 STS [R163+0x38420], R161 ;  /* 0x038420a1a300a388 */ /* 0x0011e20000000800 */
        /* <DEDUP_REMOVED lines=8> */
[----:B------:R-:W-:Y:S01]  /*13000*/  FMUL.FTZ R129, R129, R179 ;  /* 0x000000b381817220 */ /* 0x000fe20000410000 */
[----:B0-----:R-:W-:Y:S01]  /*13010*/  FFMA.FTZ R163, R179, R15, R152 ;  /* 0x0000000fb3a37223 */ /* 0x001fe20000010098 */
[----:B--2---:R-:W-:Y:S01]  /*13020*/  FFMA.FTZ R15, R161, R20, R154 ;  /* 0x00000014a10f7223 */ /* 0x004fe2000001009a */
[C---:B------:R-:W-:Y:S01]  /*13030*/  F2FP.F16.F32.PACK_AB R152, R153.reuse, R152 ;  /* 0x000000989998723e */ /* 0x040fe200000000ff */
[----:B------:R-:W0:Y:S01]  /*13040*/  MUFU.EX2 R157, R157 ;  /* 0x0000009d009d7308 */ /* 0x000e220000000800 */
[----:B------:R-:W-:Y:S01]  /*13050*/  FADD.FTZ R20, R153, R163 ;  /* 0x000000a399147221 */ /* 0x000fe20000010000 */
[C---:B------:R-:W-:Y:S01]  /*13060*/  FADD.FTZ R163, R201.reuse, R15 ;  /* 0x0000000fc9a37221 */ /* 0x040fe20000010000 */
[----:B------:R-:W-:Y:S01]  /*13070*/  F2FP.F16.F32.PACK_AB R153, R201, R154 ;  /* 0x0000009ac999723e */ /* 0x000fe200000000ff */
[-C--:B------:R-:W-:Y:S01]  /*13080*/  FMUL.FTZ R132, R132, R179.reuse ;  /* 0x000000b384847220 */ /* 0x080fe20000410000 */
[----:B------:R-:W-:Y:S01]  /*13090*/  FADD.FTZ R154, R208, R20 ;  /* 0x00000014d09a7221 */ /* 0x000fe20000010000 */
[----:B-1----:R-:W-:Y:S01]  /*130a0*/  FADD.FTZ R20, R155, R163 ;  /* 0x000000a39b147221 */ /* 0x002fe20000010000 */
[-C--:B------:R-:W-:Y:S01]  /*130b0*/  FMUL.FTZ R133, R133, R179.reuse ;  /* 0x000000b385857220 */ /* 0x080fe20000410000 */
[----:B------:R-:W1:Y:S01]  /*130c0*/  MUFU.EX2 R158, R158 ;  /* 0x0000009e009e7308 */ /* 0x000e620000000800 */
[-C--:B------:R-:W-:Y:S01]  /*130d0*/  FMUL.FTZ R136, R136, R179.reuse ;  /* 0x000000b388887220 */ /* 0x080fe20000410000 */
[----:B---3--:R-:W-:Y:S01]  /*130e0*/  FADD.FTZ R166, R164, R20 ;  /* 0x00000014a4a67221 */ /* 0x008fe20000010000 */
        /* <DEDUP_REMOVED lines=8> */
[----:B------:R-:W-:Y:S01]  /*13170*/  FADD.FTZ R163, R197, R154 ;  /* 0x0000009ac5a37221 */ /* 0x000fe20000010000 */
[----:B0-----:R-:W-:Y:S01]  /*13180*/  FADD.FTZ R166, R157, R166 ;  /* 0x000000a69da67221 */ /* 0x001fe20000010000 */
[----:B------:R-:W-:Y:S01]  /*13190*/  F2FP.F16.F32.PACK_AB R154, R197, R208 ;  /* 0x000000d0c59a723e */ /* 0x000fe200000000ff */
[----:B------:R-:W-:Y:S01]  /*131a0*/  FMUL.FTZ R26, R26, R161 ;  /* 0x000000a11a1a7220 */ /* 0x000fe20000410000 */
[----:B------:R-:W-:Y:S01]  /*131b0*/  FADD.FTZ R163, R156, R163 ;  /* 0x000000a39ca37221 */ /* 0x000fe20000010000 */
[----:B------:R-:W0:Y:S01]  /*131c0*/  MUFU.EX2 R199, R199 ;  /* 0x000000c700c77308 */ /* 0x000e220000000800 */
[C---:B-1----:R-:W-:Y:S01]  /*131d0*/  FADD.FTZ R183, R158.reuse, R166 ;  /* 0x000000a69eb77221 */ /* 0x042fe20000010000 */
[----:B------:R-:W-:Y:S01]  /*131e0*/  F2FP.F16.F32.PACK_AB R157, R158, R157 ;  /* 0x0000009d9e9d723e */ /* 0x000fe200000000ff */
[----:B------:R-:W-:Y:S01]  /*131f0*/  FADD.FTZ R202, R160, R163 ;  /* 0x000000a3a0ca7221 */ /* 0x000fe20000010000 */
[----:B------:R-:W-:Y:S01]  /*13200*/  F2FP.F16.F32.PACK_AB R155, R164, R155 ;  /* 0x0000009ba49b723e */ /* 0x000fe200000000ff */
[----:B------:R-:W-:Y:S01]  /*13210*/  BAR.SYNC.DEFER_BLOCKING 0xf, 0x100 ;  /* 0x03c4000000007b1d */ /* 0x000fe20000010000 */
[----:B------:R-:W-:Y:S01]  /*13220*/  F2FP.F16.F32.PACK_AB R158, R171, R159 ;  /* 0x0000009fab9e723e */ /* 0x000fe200000000ff */
[----:B------:R-:W-:Y:S01]  /*13230*/  FADD.FTZ R202, R159, R202 ;  /* 0x000000ca9fca7221 */ /* 0x000fe20000010000 */
[----:B------:R-:W-:Y:S01]  /*13240*/  F2FP.F16.F32.PACK_AB R156, R160, R156 ;  /* 0x0000009ca09c723e */ /* 0x000fe200000000ff */
        /* <DEDUP_REMOVED lines=72> */
[----:B0-----:R-:W-:Y:S01]  /*136d0*/  F2FP.F16.F32.PACK_AB R159, R199, R193 ;  /* 0x000000c1c79f723e */ /* 0x001fe200000000ff */
[----:B------:R0:W-:Y:S01]  /*136e0*/  STSM.16.M88.4 [R210+0x36400], R152 ;  /* 0x03640098d2007844 */ /* 0x0001e20000000200 */
[----:B------:R-:W4:Y:S01]  /*136f0*/  MUFU.EX2 R178, R178 ;  /* 0x000000b200b27308 */ /* 0x000f220000000800 */
[----:B-1----:R-:W-:Y:S01]  /*13700*/  F2FP.F16.F32.PACK_AB R160, R175, R174 ;  /* 0x000000aeafa0723e */ /* 0x002fe200000000ff */
[----:B------:R-:W-:Y:S01]  /*13710*/  IMAD.MOV.U32 R197, RZ, RZ, 0x40000040 ;  /* 0x40000040ffc57424 */ /* 0x000fe200078e00ff */
[----:B--2---:R-:W-:Y:S01]  /*13720*/  F2FP.F16.F32.PACK_AB R161, R200, R181 ;  /* 0x000000b5c8a1723e */ /* 0x004fe200000000ff */
[----:B------:R1:W-:Y:S01]  /*13730*/  STSM.16.M88.4 [R212], R156 ;  /* 0x0000009cd4007844 */ /* 0x0003e20000000200 */
[----:B---3--:R-:W-:Y:S01]  /*13740*/  F2FP.F16.F32.PACK_AB R163, R182, R198 ;  /* 0x000000c6b6a3723e */ /* 0x008fe200000000ff */
[----:B------:R-:W-:Y:S01]  /*13750*/  FADD.FTZ R171, R171, R202 ;  /* 0x000000caabab7221 */ /* 0x000fe20000010000 */
[----:B------:R-:W-:Y:S01]  /*13760*/  ISETP.GT.AND P2, PT, R195, RZ, PT ;  /* 0x000000ffc300720c */ /* 0x000fe20003f44270 */
[----:B------:R-:W-:Y:S01]  /*13770*/  MUFU.EX2 R177, R177 ;  /* 0x000000b100b17308 */ /* 0x000fe20000000800 */
[----:B------:R-:W-:-:S02]  /*13780*/  @!P1 VIADD R21, R21, 0x38860 ;  /* 0x0003886015159836 */ /* 0x000fc40000000000 */
[----:B------:R-:W-:-:S04]  /*13790*/  FADD.FTZ R174, R174, R171 ;  /* 0x000000abaeae7221 */ /* 0x000fc80000010000 */
[----:B------:R-:W-:Y:S01]  /*137a0*/  FADD.FTZ R175, R175, R174 ;  /* 0x000000aeafaf7221 */ /* 0x000fe20000010000 */
[----:B------:R-:W-:Y:S01]  /*137b0*/  @!P1 PRMT R21, RZ, 0x654, R21 ;  /* 0x00000654ff159816 */ /* 0x000fe20000000015 */
[----:B------:R-:W2:Y:S01]  /*137c0*/  MUFU.EX2 R180, R180 ;  /* 0x000000b400b47308 */ /* 0x000ea20000000800 */
[----:B----4-:R-:W-:-:S07]  /*137d0*/  F2FP.F16.F32.PACK_AB R164, R178, R176 ;  /* 0x000000b0b2a4723e */ /* 0x010fce00000000ff */
[----:B------:R-:W-:Y:S08]  /*137e0*/  MUFU.EX2 R15, R206 ;  /* 0x000000ce000f7308 */ /* 0x000ff00000000800 */
[----:B------:R-:W3:Y:S01]  /*137f0*/  MUFU.EX2 R20, R207 ;  /* 0x000000cf00147308 */ /* 0x000ee20000000800 */
[----:B--2---:R-:W-:-:S07]  /*13800*/  F2FP.F16.F32.PACK_AB R166, R180, R177 ;  /* 0x000000b1b4a6723e */ /* 0x004fce00000000ff */
[----:B------:R2:W-:Y:S08]  /*13810*/  MUFU.EX2 R201, R162 ;  /* 0x000000a200c97308 */ /* 0x0005f00000000800 */
[----:B------:R3:W4:Y:S01]  /*13820*/  MUFU.EX2 R179, R165 ;  /* 0x000000a500b37308 */ /* 0x0007220000000800 */
[----:B--2---:R-:W-:Y:S01]  /*13830*/  F2FP.F16.F32.PACK_AB R162, R173, R172 ;  /* 0x000000acada2723e */ /* 0x004fe200000000ff */
[----:B------:R-:W-:-:S04]  /*13840*/  FADD.FTZ R172, R172, R175 ;  /* 0x000000afacac7221 */ /* 0x000fc80000010000 */
[----:B------:R1:W-:Y:S01]  /*13850*/  STSM.16.M88.4 [R214], R160 ;  /* 0x000000a0d6007844 */ /* 0x0003e20000000200 */
[----:B------:R-:W-:Y:S01]  /*13860*/  FADD.FTZ R173, R173, R172 ;  /* 0x000000acadad7221 */ /* 0x000fe20000010000 */
[----:B---3--:R-:W-:-:S03]  /*13870*/  F2FP.F16.F32.PACK_AB R165, R20, R15 ;  /* 0x0000000f14a5723e */ /* 0x008fc600000000ff */
[----:B------:R-:W-:-:S04]  /*13880*/  FADD.FTZ R173, R176, R173 ;  /* 0x000000adb0ad7221 */ /* 0x000fc80000010000 */
[----:B------:R-:W-:Y:S01]  /*13890*/  FADD.FTZ R178, R178, R173 ;  /* 0x000000adb2b27221 */ /* 0x000fe20000010000 */
[----:B----4-:R-:W-:-:S05]  /*138a0*/  F2FP.F16.F32.PACK_AB R167, R179, R201 ;  /* 0x000000c9b3a7723e */ /* 0x010fca00000000ff */
[----:B------:R1:W-:Y:S01]  /*138b0*/  STSM.16.M88.4 [R213], R164 ;  /* 0x000000a4d5007844 */ /* 0x0003e20000000200 */
[----:B------:R-:W-:-:S06]  /*138c0*/  WARPGROUP.ARRIVE ;  /* 0x00000000000079c5 */ /* 0x000fcc0000000000 */
        /* <DEDUP_REMOVED lines=11> */
[----:B------:R-:W-:Y:S01]  /*13980*/  R2UR UR6, R152 ;  /* 0x00000000980672ca */ /* 0x000fe200000e0000 */
[----:B------:R-:W-:Y:S01]  /*13990*/  FADD.FTZ R152, R193, R183 ;  /* 0x000000b7c1987221 */ /* 0x000fe20000010000 */
[----:B------:R-:W-:Y:S01]  /*139a0*/  R2UR UR7, R153 ;  /* 0x00000000990772ca */ /* 0x000fe200000e0000 */
[----:B------:R-:W-:Y:S02]  /*139b0*/  IMAD.MOV.U32 R193, RZ, RZ, R168 ;  /* 0x000000ffffc17224 */ /* 0x000fe400078e00a8 */
[----:B------:R-:W-:Y:S01]  /*139c0*/  FADD.FTZ R152, R199, R152 ;  /* 0x00000098c7987221 */ /* 0x000fe20000010000 */
[----:B------:R-:W-:-:S03]  /*139d0*/  IMAD.MOV.U32 R199, RZ, RZ, R170 ;  /* 0x000000ffffc77224 */ /* 0x000fc600078e00aa */
[----:B------:R-:W-:-:S04]  /*139e0*/  FADD.FTZ R181, R181, R152 ;  /* 0x00000098b5b57221 */ /* 0x000fc80000010000 */
[----:B------:R-:W-:-:S04]  /*139f0*/  FADD.FTZ R181, R200, R181 ;  /* 0x000000b5c8b57221 */ /* 0x000fc80000010000 */
[----:B------:R-:W-:Y:S01]  /*13a00*/  FADD.FTZ R181, R198, R181 ;  /* 0x000000b5c6b57221 */ /* 0x000fe20000010000 */
[----:B------:R-:W-:-:S03]  /*13a10*/  IMAD.MOV.U32 R198, RZ, RZ, R18 ;  /* 0x000000ffffc67224 */ /* 0x000fc600078e0012 */
[----:B------:R-:W-:-:S04]  /*13a20*/  FADD.FTZ R182, R182, R181 ;  /* 0x000000b5b6b67221 */ /* 0x000fc80000010000 */
[----:B------:R-:W-:-:S04]  /*13a30*/  FADD.FTZ R15, R15, R182 ;  /* 0x000000b60f0f7221 */ /* 0x000fc80000010000 */
[----:B------:R-:W-:Y:S01]  /*13a40*/  FADD.FTZ R20, R20, R15 ;  /* 0x0000000f14147221 */ /* 0x000fe20000010000 */
[----:B------:R-:W-:-:S03]  /*13a50*/  FADD.FTZ R15, R177, R178 ;  /* 0x000000b2b10f7221 */ /* 0x000fc60000010000 */
[----:B------:R-:W-:Y:S01]  /*13a60*/  FADD.FTZ R20, R201, R20 ;  /* 0x00000014c9147221 */ /* 0x000fe20000010000 */
[----:B------:R-:W-:-:S03]  /*13a70*/  FADD.FTZ R15, R180, R15 ;  /* 0x0000000fb40f7221 */ /* 0x000fc60000010000 */
[----:B------:R-:W-:Y:S01]  /*13a80*/  FADD.FTZ R20, R179, R20 ;  /* 0x00000014b3147221 */ /* 0x000fe20000010000 */
[----:B------:R-:W-:Y:S02]  /*13a90*/  WARPGROUP.DEPBAR.LE gsb0, 0x0 ;  /* 0x00008000000079c5 */ /* 0x000fe40000010000 */
[----:B------:R-:W-:-:S06]  /*13aa0*/  WARPGROUP.ARRIVE ;  /* 0x00000000000079c5 */ /* 0x000fcc0000000000 */
        /* <DEDUP_REMOVED lines=17> */
[----:B0-----:R-:W-:-:S04]  /*13bc0*/  VIADD R21, R195, 0xffffffff ;  /* 0xffffffffc3157836 */ /* 0x001fc80000000000 */
[----:B------:R-:W-:Y:S01]  /*13bd0*/  IMAD.MOV.U32 R195, RZ, RZ, R21 ;  /* 0x000000ffffc37224 */ /* 0x000fe200078e0015 */
[----:B-1----:R-:W-:Y:S06]  /*13be0*/  @P2 BRA `(.L_x_5704) ;  /* 0xffffffc800742947 */ /* 0x002fec000383ffff */
.L_x_5693:
[----:B------:R-:W-:Y:S05]  /*13bf0*/  BSYNC B0 ;  /* 0x0000000000007941 */ /* 0x000fea0003800000 */
.L_x_5692:
[----:B------:R-:W0:Y:S01]  /*13c00*/  SHFL.BFLY PT, R0, R15, 0x2, 0x1f ;  /* 0x0c401f000f007f89 */ /* 0x000e2200000e0000 */
[----:B------:R-:W-:Y:S02]  /*13c10*/  IMAD.MOV R6, RZ, RZ, -R203 ;  /* 0x000000ffff067224 */ /* 0x000fe400078e0acb */
[----:B------:R-:W-:Y:S01]  /*13c20*/  VIADD R172, R18, 0x1 ;  /* 0x0000000112ac7836 */ /* 0x000fe20000000000 */
[----:B------:R-:W1:Y:S01]  /*13c30*/  SHFL.BFLY PT, R5, R20, 0x2, 0x1f ;  /* 0x0c401f0014057f89 */ /* 0x000e6200000e0000 */
[----:B------:R-:W-:Y:S01]  /*13c40*/  IMAD.MOV.U32 R21, RZ, RZ, -0x800000 ;  /* 0xff800000ff157424 */ /* 0x000fe200078e00ff */
[----:B------:R-:W-:Y:S08]  /*13c50*/  BAR.ARV 0x8, 0x100 ;  /* 0x0204000000007b1d */ /* 0x000ff00000002000 */
[----:B------:R-:W-:Y:S01]  /*13c60*/  BAR.SYNC.DEFER_BLOCKING 0xf, 0x100 ;  /* 0x03c4000000007b1d */ /* 0x000fe20000010000 */
[----:B------:R-:W-:Y:S01]  /*13c70*/  ISETP.NE.AND P0, PT, R189, R6, PT ;  /* 0x00000006bd00720c */ /* 0x000fe20003f05270 */
[----:B------:R-:W-:Y:S01]  /*13c80*/  VIADD R226, R226, 0x1 ;  /* 0x00000001e2e27836 */ /* 0x000fe20000000000 */
[----:B------:R-:W-:-:S04]  /*13c90*/  ISETP.NE.AND P1, PT, R172, 0x2, PT ;  /* 0x00000002ac00780c */ /* 0x000fc80003f25270 */
[----:B------:R-:W-:Y:S01]  /*13ca0*/  SEL R6, RZ, 0x1, P1 ;  /* 0x00000001ff067807 */ /* 0x000fe20000800000 */
[----:B0-----:R-:W-:-:S03]  /*13cb0*/  FADD.FTZ R4, R0, R15 ;  /* 0x0000000f00047221 */ /* 0x001fc60000010000 */
[----:B------:R-:W-:Y:S01]  /*13cc0*/  LOP3.LUT R19, R19, R6, RZ, 0x3c, !PT ;  /* 0x0000000613137212 */ /* 0x000fe200078e3cff */
[----:B-1----:R-:W-:Y:S01]  /*13cd0*/  FADD.FTZ R5, R5, R20 ;  /* 0x0000001405057221 */ /* 0x002fe20000010000 */
[----:B------:R-:W0:Y:S01]  /*13ce0*/  SHFL.BFLY PT, R3, R4, 0x1, 0x1f ;  /* 0x0c201f0004037f89 */ /* 0x000e2200000e0000 */
[----:B------:R-:W-:-:S03]  /*13cf0*/  IMAD.MOV.U32 R20, RZ, RZ, -0x800000 ;  /* 0xff800000ff147424 */ /* 0x000fc600078e00ff */
[----:B------:R-:W1:Y:S01]  /*13d00*/  SHFL.BFLY PT, R0, R5, 0x1, 0x1f ;  /* 0x0c201f0005007f89 */ /* 0x000e6200000e0000 */
[----:B0-----:R-:W-:Y:S01]  /*13d10*/  FADD.FTZ R7, R4, R3 ;  /* 0x0000000304077221 */ /* 0x001fe20000010000 */
[----:B------:R-:W-:Y:S02]  /*13d20*/  IMAD.MOV.U32 R3, RZ, RZ, RZ ;  /* 0x000000ffff037224 */ /* 0x000fe400078e00ff */
[----:B------:R-:W-:Y:S02]  /*13d30*/  IMAD.MOV.U32 R4, RZ, RZ, RZ ;  /* 0x000000ffff047224 */ /* 0x000fe400078e00ff */
[----:B-1----:R-:W-:Y:S01]  /*13d40*/  FADD.FTZ R0, R5, R0 ;  /* 0x0000000005007221 */ /* 0x002fe20000010000 */
[----:B------:R-:W-:Y:S01]  /*13d50*/  FSETP.NE.FTZ.AND P2, PT, R7, RZ, PT ;  /* 0x000000ff0700720b */ /* 0x000fe20003f55000 */
[----:B------:R-:W-:-:S03]  /*13d60*/  @!P0 IMAD R5, R18, 0x40, R190 ;  /* 0x0000004012058824 */ /* 0x000fc600078e02be */
[----:B------:R-:W-:Y:S01]  /*13d70*/  FSETP.NE.FTZ.AND P3, PT, R0, RZ, PT ;  /* 0x000000ff0000720b */ /* 0x000fe20003f75000 */
[----:B------:R-:W-:-:S08]  /*13d80*/  @!P0 IMAD R5, R5, 0x4, R2 ;  /* 0x0000000405058824 */ /* 0x000fd000078e0202 */
[----:B------:R-:W0:Y:S01]  /*13d90*/  @P2 MUFU.RCP R3, R7 ;  /* 0x0000000700032308 */ /* 0x000e220000001000 */
[----:B------:R-:W-:-:S03]  /*13da0*/  @P2 FMUL.FTZ R18, R169, 0.69314718246459960938 ;  /* 0x3f317218a9122820 */ /* 0x000fc60000410000 */
[----:B------:R-:W-:-:S04]  /*13db0*/  @P3 FMUL.FTZ R169, R169, 0.69314718246459960938 ;  /* 0x3f317218a9a93820 */ /* 0x000fc80000410000 */
[----:B------:R-:W1:Y:S08]  /*13dc0*/  @P3 MUFU.RCP R4, R0 ;  /* 0x0000000000043308 */ /* 0x000e700000001000 */
[----:B------:R-:W2:Y:S01]  /*13dd0*/  @P2 MUFU.LG2 R2, R7 ;  /* 0x0000000700022308 */ /* 0x000ea20000000c00 */
[-C--:B0-----:R-:W-:Y:S01]  /*13de0*/  FMUL.FTZ R171, R32, R3.reuse ;  /* 0x0000000320ab7220 */ /* 0x081fe20000410000 */
[----:B------:R0:W-:Y:S01]  /*13df0*/  @!P0 STS [R5+0x38400], R3 ;  /* 0x0384000305008388 */ /* 0x0001e20000000800 */
[-C--:B------:R-:W-:Y:S01]  /*13e00*/  FMUL.FTZ R166, R33, R3.reuse ;  /* 0x0000000321a67220 */ /* 0x080fe20000410000 */
[-C--:B------:R-:W-:Y:S01]  /*13e10*/  FMUL.FTZ R24, R24, R3.reuse ;  /* 0x0000000318187220 */ /* 0x080fe20000410000 */
[-C--:B------:R-:W-:Y:S01]  /*13e20*/  FMUL.FTZ R25, R25, R3.reuse ;  /* 0x0000000319197220 */ /* 0x080fe20000410000 */
[-C--:B------:R-:W-:Y:S01]  /*13e30*/  FMUL.FTZ R28, R28, R3.reuse ;  /* 0x000000031c1c7220 */ /* 0x080fe20000410000 */
[-C--:B------:R-:W-:Y:S01]  /*13e40*/  FMUL.FTZ R29, R29, R3.reuse ;  /* 0x000000031d1d7220 */ /* 0x080fe20000410000 */
[----:B------:R-:W3:Y:S01]  /*13e50*/  @P3 MUFU.LG2 R32, R0 ;  /* 0x0000000000203308 */ /* 0x000ee20000000c00 */
        /* <DEDUP_REMOVED lines=65> */
[----:B------:R-:W-:Y:S01]  /*14270*/  FMUL.FTZ R13, R66, R4 ;  /* 0x00000004420d7220 */ /* 0x000fe20000410000 */
[----:B------:R-:W-:Y:S01]  /*14280*/  @P2 FFMA.FTZ R21, R18, R168, R33 ;  /* 0x000000a812152223 */ /* 0x000fe20000010021 */
[----:B------:R-:W-:Y:S01]  /*14290*/  PLOP3.LUT P0, PT, PT, PT, PT, 0x8, 0x0 ;  /* 0x000000000000781c */ /* 0x000fe20003f0e170 */
[-C--:B------:R-:W-:Y:S01]  /*142a0*/  FMUL.FTZ R26, R26, R4.reuse ;  /* 0x000000041a1a7220 */ /* 0x080fe20000410000 */
[-C--:B------:R-:W-:Y:S01]  /*142b0*/  FMUL.FTZ R27, R30, R4.reuse ;  /* 0x000000041e1b7220 */ /* 0x080fe20000410000 */
[-C--:B------:R-:W-:Y:S01]  /*142c0*/  FMUL.FTZ R31, R31, R4.reuse ;  /* 0x000000041f1f7220 */ /* 0x080fe20000410000 */
[-C--:B0-----:R-:W-:Y:S01]  /*142d0*/  FMUL.FTZ R3, R34, R4.reuse ;  /* 0x0000000422037220 */ /* 0x081fe20000410000 */
        /* <DEDUP_REMOVED lines=58> */
.L_x_5627:
[----:B------:R-:W-:Y:S05]  /*14680*/  BSYNC B7 ;  /* 0x0000000000077941 */ /* 0x000fea0003800000 */
.L_x_5625:
[----:B------:R-:W0:Y:S08]  /*14690*/  S2UR UR5, SR_CgaCtaId ;  /* 0x00000000000579c3 */ /* 0x000e300000008800 */
[----:B------:R-:W-:Y:S06]  /*146a0*/  BAR.SYNC.DEFER_BLOCKING 0x5, 0x180 ;  /* 0x0146000000007b1d */ /* 0x000fec0000010000 */
[----:B------:R-:W-:Y:S01]  /*146b0*/  UMOV UR4, 0x400 ;  /* 0x0000040000047882 */ /* 0x000fe20000000000 */
[----:B------:R-:W-:Y:S01]  /*146c0*/  BSSY B0, `(.L_x_5705) ;  /* 0x00002e8000007945 */ /* 0x000fe20003800000 */
[----:B0-----:R-:W-:-:S06]  /*146d0*/  ULEA UR4, UR5, UR4, 0x18 ;  /* 0x0000000405047291 */ /* 0x001fcc000f8ec03f */
[----:B------:R-:W-:-:S05]  /*146e0*/  IMAD.U32 R2, RZ, RZ, UR4 ;  /* 0x00000004ff027e24 */ /* 0x000fca000f8e00ff */
[----:B------:R0:W1:Y:S01]  /*146f0*/  LDS.128 R32, [R2+0x388d0] ;  /* 0x0388d00002207984 */ /* 0x0000620000000c00 */
[----:B------:R-:W-:Y:S06]  /*14700*/  BAR.ARV 0x4, 0x180 ;  /* 0x0106000000007b1d */ /* 0x000fec0000002000 */
[----:B------:R-:W-:Y:S05]  /*14710*/  @P0 BRA `(.L_x_5706) ;  /* 0x0000002000140947 */ /* 0x000fea0003800000 */
[----:B------:R-:W2:Y:S01]  /*14720*/  LDL R4, [R1+0xc] ;  /* 0x00000c0001047983 */ /* 0x000ea20000100800 */
[----:B------:R-:W-:Y:S01]  /*14730*/  F2FP.F16.F32.PACK_AB R24, R25, R24 ;  /* 0x000000181918723e */ /* 0x000fe200000000ff */
[----:B------:R-:W-:Y:S01]  /*14740*/  ULDC.64 UR4, c[0x0][0xd00] ;  /* 0x0003400000047ab9 */ /* 0x000fe20000000a00 */
[----:B------:R-:W-:Y:S01]  /*14750*/  F2FP.F16.F32.PACK_AB R25, R0, R26 ;  /* 0x0000001a0019723e */ /* 0x000fe200000000ff */
[----:B------:R-:W3:Y:S01]  /*14760*/  S2R R41, SR_SWINHI ;  /* 0x0000000000297919 */ /* 0x000ee20000002f00 */
        /* <DEDUP_REMOVED lines=16> */
[----:B------:R-:W-:Y:S02]  /*14870*/  MOV R36, R2 ;  /* 0x0000000200247202 */ /* 0x000fe40000000f00 */
[----:B---3--:R-:W-:Y:S02]  /*14880*/  MOV R37, R41 ;  /* 0x0000002900257202 */ /* 0x008fe40000000f00 */
        /* <DEDUP_REMOVED lines=25> */
[----:B------:R-:W-:Y:S01]  /*14a20*/  F2FP.F16.F32.PACK_AB R147, R151, R150 ;  /* 0x000000969793723e */ /* 0x000fe200000000ff */
[----:B------:R-:W-:Y:S01]  /*14a30*/  BAR.SYNC.DEFER_BLOCKING 0x1, 0x100 ;  /* 0x0044000000007b1d */ /* 0x000fe20000010000 */
[----:B--2---:R-:W-:-:S03]  /*14a40*/  IMAD.WIDE R40, R4, 0x2, R36 ;  /* 0x0000000204287825 */ /* 0x004fc600078e0224 */
[C---:B------:R-:W-:Y:S02]  /*14a50*/  LOP3.LUT R45, R40.reuse, 0x380, RZ, 0xc0, !PT ;  /* 0x00000380282d7812 */ /* 0x040fe400078ec0ff */
[C---:B------:R-:W-:Y:S02]  /*14a60*/  IADD3 R0, P1, R40.reuse, 0x20, RZ ;  /* 0x0000002028007810 */ /* 0x040fe40007f3e0ff */
[----:B------:R-:W-:Y:S02]  /*14a70*/  SHF.R.U64 R45, R45, 0x3, RZ ;  /* 0x000000032d2d7819 */ /* 0x000fe400000012ff */
[C---:B------:R-:W-:Y:S02]  /*14a80*/  IADD3 R28, P4, R40.reuse, 0x60, RZ ;  /* 0x00000060281c7810 */ /* 0x040fe40007f9e0ff */
[----:B------:R-:W-:Y:S01]  /*14a90*/  LOP3.LUT R44, R45, R40, RZ, 0x3c, !PT ;  /* 0x000000282d2c7212 */ /* 0x000fe200078e3cff */
[--C-:B------:R-:W-:Y:S01]  /*14aa0*/  IMAD.MOV.U32 R45, RZ, RZ, R41.reuse ;  /* 0x000000ffff2d7224 */ /* 0x100fe200078e0029 */
[----:B------:R-:W-:Y:S01]  /*14ab0*/  IADD3 R4, P0, R40, 0x40, RZ ;  /* 0x0000004028047810 */ /* 0x000fe20007f1e0ff */
[----:B------:R-:W-:Y:S01]  /*14ac0*/  IMAD.X R29, RZ, RZ, R41, P4 ;  /* 0x000000ffff1d7224 */ /* 0x000fe200020e0629 */
[----:B------:R-:W-:-:S02]  /*14ad0*/  LOP3.LUT R169, R0, 0x380, RZ, 0xc0, !PT ;  /* 0x0000038000a97812 */ /* 0x000fc400078ec0ff */
[----:B------:R-:W-:Y:S02]  /*14ae0*/  LOP3.LUT R175, R28, 0x380, RZ, 0xc0, !PT ;  /* 0x000003801caf7812 */ /* 0x000fe400078ec0ff */
[----:B------:R-:W-:Y:S02]  /*14af0*/  MOV R44, R44 ;  /* 0x0000002c002c7202 */ /* 0x000fe40000000f00 */
[----:B------:R-:W-:Y:S02]  /*14b00*/  LOP3.LUT R173, R4, 0x380, RZ, 0xc0, !PT ;  /* 0x0000038004ad7812 */ /* 0x000fe400078ec0ff */
[----:B------:R-:W-:Y:S01]  /*14b10*/  SHF.R.U64 R169, R169, 0x3, RZ ;  /* 0x00000003a9a97819 */ /* 0x000fe200000012ff */
[----:B------:R2:W-:Y:S01]  /*14b20*/  STSM.16.M88.4 [R44], R24 ;  /* 0x000000182c007844 */ /* 0x0005e20000000200 */
[----:B-----5:R-:W-:Y:S02]  /*14b30*/  IADD3 R30, P3, R40, 0x2000, RZ ;  /* 0x00002000281e7810 */ /* 0x020fe40007f7e0ff */
[----:B------:R-:W-:-:S02]  /*14b40*/  SHF.R.U64 R175, R175, 0x3, RZ ;  /* 0x00000003afaf7819 */ /* 0x000fc400000012ff */
[C---:B-1----:R-:W-:Y:S01]  /*14b50*/  IADD3 R32, P5, R40.reuse, 0x2040, RZ ;  /* 0x0000204028207810 */ /* 0x042fe20007fbe0ff */
[--C-:B------:R-:W-:Y:S01]  /*14b60*/  IMAD.X R31, RZ, RZ, R41.reuse, P3 ;  /* 0x000000ffff1f7224 */ /* 0x100fe200018e0629 */
[----:B------:R-:W-:Y:S02]  /*14b70*/  SHF.R.U64 R173, R173, 0x3, RZ ;  /* 0x00000003adad7819 */ /* 0x000fe400000012ff */
[----:B------:R-:W-:Y:S01]  /*14b80*/  IADD3 R48, P6, R40, 0x2020, RZ ;  /* 0x0000202028307810 */ /* 0x000fe20007fde0ff */
[--C-:B------:R-:W-:Y:S01]  /*14b90*/  IMAD.X R53, RZ, RZ, R41.reuse, P5 ;  /* 0x000000ffff357224 */ /* 0x100fe200028e0629 */
[----:B------:R-:W-:Y:S02]  /*14ba0*/  LOP3.LUT R28, R175, R28, RZ, 0x3c, !PT ;  /* 0x0000001caf1c7212 */ /* 0x000fe400078e3cff */
[----:B------:R-:W-:Y:S01]  /*14bb0*/  LOP3.LUT R175, R32, 0x380, RZ, 0xc0, !PT ;  /* 0x0000038020af7812 */ /* 0x000fe200078ec0ff */
[--C-:B------:R-:W-:Y:S01]  /*14bc0*/  IMAD.X R49, RZ, RZ, R41.reuse, P6 ;  /* 0x000000ffff317224 */ /* 0x100fe200030e0629 */
[----:B------:R-:W-:Y:S01]  /*14bd0*/  IADD3 R68, P4, R40, 0x4040, RZ ;  /* 0x0000404028447810 */ /* 0x000fe20007f9e0ff */
[--C-:B--2---:R-:W-:Y:S01]  /*14be0*/  IMAD.X R25, RZ, RZ, R41.reuse, P1 ;  /* 0x000000ffff197224 */ /* 0x104fe200008e0629 */
[----:B------:R-:W-:Y:S01]  /*14bf0*/  LOP3.LUT R24, R169, R0, RZ, 0x3c, !PT ;  /* 0x00000000a9187212 */ /* 0x000fe200078e3cff */
[--C-:B------:R-:W-:Y:S01]  /*14c00*/  IMAD.X R27, RZ, RZ, R41.reuse, P0 ;  /* 0x000000ffff1b7224 */ /* 0x100fe200000e0629 */
[----:B------:R-:W-:Y:S01]  /*14c10*/  LOP3.LUT R169, R30, 0x380, RZ, 0xc0, !PT ;  /* 0x000003801ea97812 */ /* 0x000fe200078ec0ff */
[----:B------:R-:W-:Y:S01]  /*14c20*/  IMAD.X R69, RZ, RZ, R41, P4 ;  /* 0x000000ffff457224 */ /* 0x000fe200020e0629 */
[----:B------:R-:W-:-:S02]  /*14c30*/  LOP3.LUT R26, R173, R4, RZ, 0x3c, !PT ;  /* 0x00000004ad1a7212 */ /* 0x000fc400078e3cff */
[----:B------:R-:W-:Y:S02]  /*14c40*/  LOP3.LUT R173, R48, 0x380, RZ, 0xc0, !PT ;  /* 0x0000038030ad7812 */ /* 0x000fe400078ec0ff */
[----:B------:R-:W-:Y:S02]  /*14c50*/  SHF.R.U64 R169, R169, 0x3, RZ ;  /* 0x00000003a9a97819 */ /* 0x000fe400000012ff */
[C---:B------:R-:W-:Y:S02]  /*14c60*/  IADD3 R60, P1, R40.reuse, 0x4000, RZ ;  /* 0x00004000283c7810 */ /* 0x040fe40007f3e0ff */
[----:B------:R-:W-:Y:S02]  /*14c70*/  SHF.R.U64 R175, R175, 0x3, RZ ;  /* 0x00000003afaf7819 */ /* 0x000fe400000012ff */
[----:B------:R-:W-:Y:S01]  /*14c80*/  SHF.R.U64 R173, R173, 0x3, RZ ;  /* 0x00000003adad7819 */ /* 0x000fe200000012ff */
[----:B------:R-:W-:Y:S01]  /*14c90*/  IMAD.X R61, RZ, RZ, R41, P1 ;  /* 0x000000ffff3d7224 */ /* 0x000fe200008e0629 */
[----:B------:R-:W-:-:S02]  /*14ca0*/  IADD3 R64, P0, R40, 0x4020, RZ ;  /* 0x0000402028407810 */ /* 0x000fc40007f1e0ff */
[----:B------:R-:W-:Y:S02]  /*14cb0*/  LOP3.LUT R30, R169, R30, RZ, 0x3c, !PT ;  /* 0x0000001ea91e7212 */ /* 0x000fe400078e3cff */
[----:B------:R-:W-:Y:S01]  /*14cc0*/  IADD3 R56, P2, R40, 0x2060, RZ ;  /* 0x0000206028387810 */ /* 0x000fe20007f5e0ff */
[--C-:B------:R-:W-:Y:S01]  /*14cd0*/  IMAD.X R65, RZ, RZ, R41.reuse, P0 ;  /* 0x000000ffff417224 */ /* 0x100fe200000e0629 */
[----:B------:R-:W-:Y:S02]  /*14ce0*/  LOP3.LUT R52, R175, R32, RZ, 0x3c, !PT ;  /* 0x00000020af347212 */ /* 0x000fe400078e3cff */
[----:B------:R-:W-:Y:S01]  /*14cf0*/  LOP3.LUT R169, R60, 0x380, RZ, 0xc0, !PT ;  /* 0x000003803ca97812 */ /* 0x000fe200078ec0ff */
[----:B------:R-:W-:Y:S01]  /*14d00*/  IMAD.X R57, RZ, RZ, R41, P2 ;  /* 0x000000ffff397224 */ /* 0x000fe200010e0629 */
[----:B------:R-:W-:Y:S02]  /*14d10*/  LOP3.LUT R48, R173, R48, RZ, 0x3c, !PT ;  /* 0x00000030ad307212 */ /* 0x000fe400078e3cff */
[----:B------:R-:W-:-:S02]  /*14d20*/  LOP3.LUT R175, R68, 0x380, RZ, 0xc0, !PT ;  /* 0x0000038044af7812 */ /* 0x000fc400078ec0ff */
[----:B------:R-:W-:Y:S02]  /*14d30*/  LOP3.LUT R173, R64, 0x380, RZ, 0xc0, !PT ;  /* 0x0000038040ad7812 */ /* 0x000fe400078ec0ff */
[----:B------:R-:W-:Y:S02]  /*14d40*/  SHF.R.U64 R169, R169, 0x3, RZ ;  /* 0x00000003a9a97819 */ /* 0x000fe400000012ff */
[----:B------:R-:W-:Y:S02]  /*14d50*/  IADD3 R44, P6, R40, 0x6000, RZ ;  /* 0x00006000282c7810 */ /* 0x000fe40007fde0ff */
[----:B------:R-:W-:Y:S02]  /*14d60*/  LOP3.LUT R177, R56, 0x380, RZ, 0xc0, !PT ;  /* 0x0000038038b17812 */ /* 0x000fe400078ec0ff */
[----:B------:R-:W-:Y:S01]  /*14d70*/  SHF.R.U64 R175, R175, 0x3, RZ ;  /* 0x00000003afaf7819 */ /* 0x000fe200000012ff */
[----:B------:R-:W-:Y:S01]  /*14d80*/  IMAD.X R115, RZ, RZ, R41, P6 ;  /* 0x000000ffff737224 */ /* 0x000fe200030e0629 */
[----:B------:R-:W-:-:S02]  /*14d90*/  IADD3 R168, P2, R40, 0x6040, RZ ;  /* 0x0000604028a87810 */ /* 0x000fc40007f5e0ff */
[----:B------:R-:W-:Y:S02]  /*14da0*/  SHF.R.U64 R173, R173, 0x3, RZ ;  /* 0x00000003adad7819 */ /* 0x000fe400000012ff */
[----:B------:R-:W-:Y:S01]  /*14db0*/  IADD3 R70, P5, R40, 0x6020, RZ ;  /* 0x0000602028467810 */ /* 0x000fe20007fbe0ff */
[--C-:B------:R-:W-:Y:S01]  /*14dc0*/  IMAD.X R45, RZ, RZ, R41.reuse, P2 ;  /* 0x000000ffff2d7224 */ /* 0x100fe200010e0629 */
[----:B------:R-:W-:Y:S02]  /*14dd0*/  LOP3.LUT R60, R169, R60, RZ, 0x3c, !PT ;  /* 0x0000003ca93c7212 */ /* 0x000fe400078e3cff */
[----:B------:R-:W-:Y:S01]  /*14de0*/  SHF.R.U64 R177, R177, 0x3, RZ ;  /* 0x00000003b1b17819 */ /* 0x000fe200000012ff */
[----:B------:R-:W-:Y:S01]  /*14df0*/  IMAD.X R119, RZ, RZ, R41, P5 ;  /* 0x000000ffff777224 */ /* 0x000fe200028e0629 */
[----:B------:R-:W-:Y:S02]  /*14e00*/  LOP3.LUT R68, R175, R68, RZ, 0x3c, !PT ;  /* 0x00000044af447212 */ /* 0x000fe400078e3cff */
[----:B------:R-:W-:-:S02]  /*14e10*/  LOP3.LUT R169, R44, 0x380, RZ, 0xc0, !PT ;  /* 0x000003802ca97812 */ /* 0x000fc400078ec0ff */
[----:B------:R-:W-:Y:S02]  /*14e20*/  IADD3 R72, P3, R40, 0x4060, RZ ;  /* 0x0000406028487810 */ /* 0x000fe40007f7e0ff */
[----:B------:R-:W-:Y:S02]  /*14e30*/  LOP3.LUT R64, R173, R64, RZ, 0x3c, !PT ;  /* 0x00000040ad407212 */ /* 0x000fe400078e3cff */
[----:B------:R-:W-:Y:S01]  /*14e40*/  LOP3.LUT R175, R168, 0x380, RZ, 0xc0, !PT ;  /* 0x00000380a8af7812 */ /* 0x000fe200078ec0ff */
[----:B------:R-:W-:Y:S01]  /*14e50*/  IMAD.X R73, RZ, RZ, R41, P3 ;  /* 0x000000ffff497224 */ /* 0x000fe200018e0629 */
[----:B------:R-:W-:Y:S02]  /*14e60*/  LOP3.LUT R173, R70, 0x380, RZ, 0xc0, !PT ;  /* 0x0000038046ad7812 */ /* 0x000fe400078ec0ff */
[----:B------:R-:W-:Y:S02]  /*14e70*/  LOP3.LUT R56, R177, R56, RZ, 0x3c, !PT ;  /* 0x00000038b1387212 */ /* 0x000fe400078e3cff */
[----:B------:R-:W-:-:S02]  /*14e80*/  SHF.R.U64 R169, R169, 0x3, RZ ;  /* 0x00000003a9a97819 */ /* 0x000fc400000012ff */
[----:B------:R-:W-:Y:S02]  /*14e90*/  LOP3.LUT R177, R72, 0x380, RZ, 0xc0, !PT ;  /* 0x0000038048b17812 */ /* 0x000fe400078ec0ff */
[----:B------:R-:W-:Y:S02]  /*14ea0*/  SHF.R.U64 R175, R175, 0x3, RZ ;  /* 0x00000003afaf7819 */ /* 0x000fe400000012ff */
[----:B------:R-:W-:Y:S02]  /*14eb0*/  SHF.R.U64 R173, R173, 0x3, RZ ;  /* 0x00000003adad7819 */ /* 0x000fe400000012ff */
[----:B------:R-:W-:Y:S02]  /*14ec0*/  LOP3.LUT R114, R169, R44, RZ, 0x3c, !PT ;  /* 0x0000002ca9727212 */ /* 0x000fe400078e3cff */
[----:B------:R-:W-:Y:S02]  /*14ed0*/  SHF.R.U64 R177, R177, 0x3, RZ ;  /* 0x00000003b1b17819 */ /* 0x000fe400000012ff */
[----:B------:R-:W-:-:S02]  /*14ee0*/  LOP3.LUT R44, R175, R168, RZ, 0x3c, !PT ;  /* 0x000000a8af2c7212 */ /* 0x000fc400078e3cff */
[----:B------:R-:W-:Y:S02]  /*14ef0*/  IADD3 R40, P1, R40, 0x6060, RZ ;  /* 0x0000606028287810 */ /* 0x000fe40007f3e0ff */
[----:B------:R-:W-:Y:S02]  /*14f00*/  LOP3.LUT R118, R173, R70, RZ, 0x3c, !PT ;  /* 0x00000046ad767212 */ /* 0x000fe400078e3cff */
[----:B------:R-:W-:Y:S01]  /*14f10*/  MOV R168, R24 ;  /* 0x0000001800a87202 */ /* 0x000fe20000000f00 */
[----:B------:R-:W-:Y:S01]  /*14f20*/  IMAD.X R41, RZ, RZ, R41, P1 ;  /* 0x000000ffff297224 */ /* 0x000fe200008e0629 */
[----:B------:R-:W-:Y:S02]  /*14f30*/  MOV R169, R26 ;  /* 0x0000001a00a97202 */ /* 0x000fe40000000f00 */
[----:B------:R-:W-:Y:S02]  /*14f40*/  MOV R32, R28 ;  /* 0x0000001c00207202 */ /* 0x000fe40000000f00 */
[----:B------:R-:W-:-:S02]  /*14f50*/  MOV R70, R30 ;  /* 0x0000001e00467202 */ /* 0x000fc40000000f00 */
[----:B------:R-:W-:Y:S02]  /*14f60*/  F2FP.F16.F32.PACK_AB R24, R166, R171 ;  /* 0x000000aba618723e */ /* 0x000fe400000000ff */
[----:B------:R-:W-:Y:S02]  /*14f70*/  F2FP.F16.F32.PACK_AB R25, R5, R3 ;  /* 0x000000030519723e */ /* 0x000fe400000000ff */
[----:B------:R-:W-:Y:S02]  /*14f80*/  F2FP.F16.F32.PACK_AB R26, R164, R167 ;  /* 0x000000a7a41a723e */ /* 0x000fe400000000ff */
[----:B------:R-:W-:Y:S02]  /*14f90*/  F2FP.F16.F32.PACK_AB R27, R39, R38 ;  /* 0x00000026271b723e */ /* 0x000fe400000000ff */
[----:B------:R-:W-:Y:S02]  /*14fa0*/  F2FP.F16.F32.PACK_AB R28, R162, R165 ;  /* 0x000000a5a21c723e */ /* 0x000fe400000000ff */
[----:B------:R-:W-:Y:S01]  /*14fb0*/  F2FP.F16.F32.PACK_AB R29, R43, R42 ;  /* 0x0000002a2b1d723e */ /* 0x000fe200000000ff */
[----:B------:R1:W-:Y:S01]  /*14fc0*/  STSM.16.M88.4 [R168], R24 ;  /* 0x00000018a8007844 */ /* 0x0003e20000000200 */
[----:B------:R-:W-:-:S02]  /*14fd0*/  F2FP.F16.F32.PACK_AB R30, R160, R163 ;  /* 0x000000a3a01e723e */ /* 0x000fc400000000ff */
[----:B------:R-:W-:Y:S02]  /*14fe0*/  F2FP.F16.F32.PACK_AB R31, R47, R46 ;  /* 0x0000002e2f1f723e */ /* 0x000fe400000000ff */
[----:B------:R-:W-:Y:S02]  /*14ff0*/  LOP3.LUT R72, R177, R72, RZ, 0x3c, !PT ;  /* 0x00000048b1487212 */ /* 0x000fe400078e3cff */
[----:B------:R-:W-:Y:S01]  /*15000*/  LOP3.LUT R177, R40, 0x380, RZ, 0xc0, !PT ;  /* 0x0000038028b17812 */ /* 0x000fe200078ec0ff */
[----:B------:R2:W-:Y:S01]  /*15010*/  STSM.16.M88.4 [R169], R28 ;  /* 0x0000001ca9007844 */ /* 0x0005e20000000200 */
[----:B------:R-:W-:Y:S02]  /*15020*/  F2FP.F16.F32.PACK_AB R4, R158, R161 ;  /* 0x000000a19e04723e */ /* 0x000fe400000000ff */
[----:B------:R-:W-:Y:S02]  /*15030*/  F2FP.F16.F32.PACK_AB R5, R51, R50 ;  /* 0x000000323305723e */ /* 0x000fe400000000ff */
[----:B------:R-:W-:-:S02]  /*15040*/  MOV R48, R48 ;  /* 0x0000003000307202 */ /* 0x000fc40000000f00 */
[----:B------:R-:W-:Y:S01]  /*15050*/  MOV R52, R52 ;  /* 0x0000003400347202 */ /* 0x000fe20000000f00 */
[----:B------:R3:W-:Y:S01]  /*15060*/  STSM.16.M88.4 [R32], R4 ;  /* 0x0000000420007844 */ /* 0x0007e20000000200 */
[----:B-1----:R-:W-:Y:S02]  /*15070*/  F2FP.F16.F32.PACK_AB R24, R152, R153 ;  /* 0x000000999818723e */ /* 0x002fe400000000ff */
[----:B------:R-:W-:Y:S01]  /*15080*/  F2FP.F16.F32.PACK_AB R25, R75, R74 ;  /* 0x0000004a4b19723e */ /* 0x000fe200000000ff */
[----:B------:R-:W-:Y:S01]  /*15090*/  STSM.16.M88.4 [R70], R8 ;  /* 0x0000000846007844 */ /* 0x000fe20000000200 */
[----:B------:R-:W-:Y:S02]  /*150a0*/  F2FP.F16.F32.PACK_AB R26, R77, R76 ;  /* 0x0000004c4d1a723e */ /* 0x000fe400000000ff */
[----:B------:R-:W-:Y:S01]  /*150b0*/  F2FP.F16.F32.PACK_AB R27, R79, R78 ;  /* 0x0000004e4f1b723e */ /* 0x000fe200000000ff */
[----:B------:R-:W-:Y:S01]  /*150c0*/  STSM.16.M88.4 [R48], R12 ;  /* 0x0000000c30007844 */ /* 0x000fe20000000200 */
[----:B------:R-:W-:-:S02]  /*150d0*/  SHF.R.U64 R177, R177, 0x3, RZ ;  /* 0x00000003b1b17819 */ /* 0x000fc400000012ff */
[----:B------:R-:W-:Y:S01]  /*150e0*/  MOV R56, R56 ;  /* 0x0000003800387202 */ /* 0x000fe20000000f00 */
[----:B------:R-:W-:Y:S01]  /*150f0*/  STSM.16.M88.4 [R52], R24 ;  /* 0x0000001834007844 */ /* 0x000fe20000000200 */
[----:B--2---:R-:W-:Y:S02]  /*15100*/  F2FP.F16.F32.PACK_AB R28, R81, R80 ;  /* 0x00000050511c723e */ /* 0x004fe400000000ff */
[----:B------:R-:W-:Y:S01]  /*15110*/  F2FP.F16.F32.PACK_AB R29, R83, R82 ;  /* 0x00000052531d723e */ /* 0x000fe200000000ff */
[----:B---3--:R-:W-:Y:S01]  /*15120*/  IMAD.MOV.U32 R32, RZ, RZ, RZ ;  /* 0x000000ffff207224 */ /* 0x008fe200078e00ff */
[----:B------:R-:W-:Y:S02]  /*15130*/  F2FP.F16.F32.PACK_AB R30, R85, R84 ;  /* 0x00000054551e723e */ /* 0x000fe400000000ff */
[----:B------:R-:W-:Y:S02]  /*15140*/  F2FP.F16.F32.PACK_AB R31, R87, R86 ;  /* 0x00000056571f723e */ /* 0x000fe400000000ff */
[----:B------:R-:W-:-:S02]  /*15150*/  MOV R60, R60 ;  /* 0x0000003c003c7202 */ /* 0x000fc40000000f00 */
[----:B------:R-:W-:Y:S01]  /*15160*/  MOV R64, R64 ;  /* 0x0000004000407202 */ /* 0x000fe20000000f00 */
[----:B------:R-:W-:Y:S01]  /*15170*/  STSM.16.M88.4 [R56], R28 ;  /* 0x0000001c38007844 */ /* 0x000fe20000000200 */
[----:B------:R-:W-:Y:S02]  /*15180*/  MOV R68, R68 ;  /* 0x0000004400447202 */ /* 0x000fe40000000f00 */
[----:B------:R-:W-:Y:S01]  /*15190*/  MOV R0, R114 ;  /* 0x0000007200007202 */ /* 0x000fe20000000f00 */
[----:B------:R-:W-:Y:S01]  /*151a0*/  STSM.16.M88.4 [R60], R88 ;  /* 0x000000583c007844 */ /* 0x000fe20000000200 */
[----:B------:R-:W-:Y:S02]  /*151b0*/  LOP3.LUT R40, R177, R40, RZ, 0x3c, !PT ;  /* 0x00000028b1287212 */ /* 0x000fe400078e3cff */
[----:B------:R-:W-:Y:S01]  /*151c0*/  MOV R72, R72 ;  /* 0x0000004800487202 */ /* 0x000fe20000000f00 */
[----:B------:R-:W-:Y:S01]  /*151d0*/  STSM.16.M88.4 [R64], R96 ;  /* 0x0000006040007844 */ /* 0x000fe20000000200 */
[----:B------:R-:W-:-:S02]  /*151e0*/  F2FP.F16.F32.PACK_AB R114, R117, R116 ;  /* 0x000000747572723e */ /* 0x000fc400000000ff */
[----:B------:R-:W-:Y:S01]  /*151f0*/  F2FP.F16.F32.PACK_AB R115, R66, R62 ;  /* 0x0000003e4273723e */ /* 0x000fe200000000ff */
[----:B------:R-:W-:Y:S01]  /*15200*/  STSM.16.M88.4 [R68], R104 ;  /* 0x0000006844007844 */ /* 0x000fe20000000200 */
[----:B------:R-:W-:Y:S02]  /*15210*/  ISETP.NE.U32.AND P0, PT, RZ, UR4, PT ;  /* 0x00000004ff007c0c */ /* 0x000fe4000bf05070 */
[----:B------:R-:W-:Y:S01]  /*15220*/  IADD3 R6, P1, R218, UR4, RZ ;  /* 0x00000004da067c10 */ /* 0x000fe2000ff3e0ff */
[----:B------:R-:W-:Y:S01]  /*15230*/  STSM.16.M88.4 [R72], R112 ;  /* 0x0000007048007844 */ /* 0x000fe20000000200 */
[----:B------:R-:W-:Y:S02]  /*15240*/  MOV R118, R118 ;  /* 0x0000007600767202 */ /* 0x000fe40000000f00 */
[----:B------:R-:W-:Y:S01]  /*15250*/  MOV R44, R44 ;  /* 0x0000002c002c7202 */ /* 0x000fe20000000f00 */
[----:B------:R1:W-:Y:S01]  /*15260*/  STSM.16.M88.4 [R0], R120 ;  /* 0x0000007800007844 */ /* 0x0003e20000000200 */
[----:B------:R-:W-:-:S02]  /*15270*/  MOV R40, R40 ;  /* 0x0000002800287202 */ /* 0x000fc40000000f00 */
[----:B------:R-:W-:Y:S01]  /*15280*/  ISETP.NE.AND.EX P0, PT, RZ, UR5, PT, P0 ;  /* 0x00000005ff007c0c */ /* 0x000fe2000bf05300 */
[----:B------:R-:W-:Y:S01]  /*15290*/  STSM.16.M88.4 [R118], R128 ;  /* 0x0000008076007844 */ /* 0x000fe20000000200 */
[----:B------:R-:W-:Y:S01]  /*152a0*/  IADD3.X R7, R219, UR5, RZ, P1, !PT ;  /* 0x00000005db077c10 */ /* 0x000fe20008ffe4ff */
[----:B------:R-:W-:Y:S02]  /*152b0*/  ULDC.64 UR4, c[0x0][0xd08] ;  /* 0x0003420000047ab9 */ /* 0x000fe40000000a00 */
[----:B------:R-:W-:Y:S01]  /*152c0*/  STSM.16.M88.4 [R44], R136 ;  /* 0x000000882c007844 */ /* 0x000fe20000000200 */
[----:B------:R-:W-:-:S03]  /*152d0*/  ISETP.NE.U32.AND P6, PT, RZ, UR4, PT ;  /* 0x00000004ff007c0c */ /* 0x000fc6000bfc5070 */
[----:B------:R2:W-:Y:S01]  /*152e0*/  STSM.16.M88.4 [R40], R144 ;  /* 0x0000009028007844 */ /* 0x0005e20000000200 */
[----:B------:R-:W-:Y:S01]  /*152f0*/  BAR.SYNC.DEFER_BLOCKING 0x1, 0x100 ;  /* 0x0044000000007b1d */ /* 0x000fe20000010000 */
        /* <DEDUP_REMOVED lines=59> */
.L_x_5707:
        /* <DEDUP_REMOVED lines=45> */
[----:B------:R-:W-:Y:S02]  /*15980*/  IMAD.IADD R26, R216, 0x1, R194 ;  /* 0x00000001d81a7824 */ /* 0x000fe400078e02c2 */
        /* <DEDUP_REMOVED lines=8> */
[----:B------:R-:W-:Y:S02]  /*15a10*/  IMAD.IADD R31, R190, 0x1, R194 ;  /* 0x00000001be1f7824 */ /* 0x000fe400078e02c2 */
        /* <DEDUP_REMOVED lines=34> */
.L_x_5708:
[----:B------:R-:W2:Y:S01]  /*15c40*/  LDC R85, c[0x0][0xce8] ;  /* 0x00033a00ff557b82 */ /* 0x000ea20000000800 */
[----:B------:R-:W-:Y:S01]  /*15c50*/  ULDC.64 UR4, c[0x0][0xba0] ;  /* 0x0002e80000047ab9 */ /* 0x000fe20000000a00 */
[----:B-1----:R-:W5:Y:S01]  /*15c60*/  LD.E.128 R4, desc[UR40][R6.64] ;  /* 0x0000002806047980 */ /* 0x002f62000c101d00 */
[----:B------:R-:W-:Y:S02]  /*15c70*/  IMAD R3, R81, UR4, RZ ;  /* 0x0000000451037c24 */ /* 0x000fe4000f8e02ff */
[C---:B------:R-:W-:Y:S01]  /*15c80*/  IMAD.WIDE.U32 R20, R32.reuse, UR4, RZ ;  /* 0x0000000420147c25 */ /* 0x040fe2000f8e00ff */
[----:B------:R-:W5:Y:S02]  /*15c90*/  LD.E.128 R8, desc[UR40][R8.64] ;  /* 0x0000002808087980 */ /* 0x000f64000c101d00 */
[----:B------:R-:W1:Y:S02]  /*15ca0*/  LDC R88, c[0x0][0xbc8] ;  /* 0x0002f200ff587b82 */ /* 0x000e640000000800 */
[----:B------:R-:W5:Y:S04]  /*15cb0*/  LD.E.128 R12, desc[UR40][R12.64] ;  /* 0x000000280c0c7980 */ /* 0x000f68000c101d00 */
[----:B------:R-:W5:Y:S04]  /*15cc0*/  LD.E.128 R24, desc[UR40][R24.64] ;  /* 0x0000002818187980 */ /* 0x000f68000c101d00 */
[----:B------:R-:W5:Y:S04]  /*15cd0*/  LD.E.128 R28, desc[UR40][R28.64] ;  /* 0x000000281c1c7980 */ /* 0x000f68000c101d00 */
[----:B------:R-:W5:Y:S01]  /*15ce0*/  LD.E.128 R36, desc[UR40][R36.64] ;  /* 0x0000002824247980 */ /* 0x000f62000c101d00 */
[----:B--2---:R-:W-:Y:S01]  /*15cf0*/  ISETP.NE.AND P1, PT, R85, 0x1, PT ;  /* 0x000000015500780c */ /* 0x004fe20003f25270 */
[----:B------:R-:W-:Y:S01]  /*15d00*/  IMAD R3, R32, UR5, R3 ;  /* 0x0000000520037c24 */ /* 0x000fe2000f8e0203 */
[----:B------:R-:W-:Y:S01]  /*15d10*/  ULDC.64 UR4, c[0x0][0xbe8] ;  /* 0x0002fa0000047ab9 */ /* 0x000fe20000000a00 */
[----:B------:R-:W5:Y:S01]  /*15d20*/  LD.E.128 R40, desc[UR40][R40.64] ;  /* 0x0000002828287980 */ /* 0x000f62000c101d00 */
[----:B------:R-:W-:-:S02]  /*15d30*/  IMAD R32, R80, UR4, RZ ;  /* 0x0000000450207c24 */ /* 0x000fc4000f8e02ff */
[----:B------:R-:W-:Y:S01]  /*15d40*/  IMAD.IADD R21, R21, 0x1, R3 ;  /* 0x0000000115157824 */ /* 0x000fe200078e0203 */
[----:B------:R-:W5:Y:S04]  /*15d50*/  LD.E.128 R44, desc[UR40][R44.64] ;  /* 0x000000282c2c7980 */ /* 0x000f68000c101d00 */
[----:B------:R-:W5:Y:S02]  /*15d60*/  LD.E.128 R48, desc[UR40][R48.64] ;  /* 0x0000002830307980 */ /* 0x000f64000c101d00 */
[----:B------:R-:W2:Y:S01]  /*15d70*/  @P1 LDC R87, c[0x0][0xcec] ;  /* 0x00033b00ff571b82 */ /* 0x000ea20000000800 */
[C---:B------:R-:W-:Y:S01]  /*15d80*/  IMAD R3, R217.reuse, UR5, R32 ;  /* 0x00000005d9037c24 */ /* 0x040fe2000f8e0220 */
[----:B------:R-:W5:Y:S04]  /*15d90*/  LD.E.128 R52, desc[UR40][R52.64] ;  /* 0x0000002834347980 */ /* 0x000f68000c101d00 */
[----:B------:R-:W5:Y:S02]  /*15da0*/  LD.E.128 R56, desc[UR40][R56.64] ;  /* 0x0000002838387980 */ /* 0x000f64000c101d00 */
[----:B------:R-:W3:Y:S01]  /*15db0*/  @P1 LDC R89, c[0x0][0xcf0] ;  /* 0x00033c00ff591b82 */ /* 0x000ee20000000800 */
        /* <DEDUP_REMOVED lines=8> */
[-C--:B-1----:R-:W-:Y:S01]  /*15e40*/  ISETP.GE.AND P0, PT, R225, R88.reuse, PT ;  /* 0x00000058e100720c */ /* 0x082fe20003f06270 */
[----:B------:R-:W-:Y:S01]  /*15e50*/  IMAD R81, R83, UR5, R32 ;  /* 0x0000000553517c24 */ /* 0x000fe2000f8e0220 */
[----:B------:R-:W5:Y:S01]  /*15e60*/  LD.E.128 R68, desc[UR40][R68.64] ;  /* 0x0000002844447980 */ /* 0x000f62000c101d00 */
[----:B--2---:R-:W-:Y:S01]  /*15e70*/  @P1 IMAD.HI.U32 R32, R82, R87, RZ ;  /* 0x0000005752201227 */ /* 0x004fe200078e00ff */
[----:B------:R-:W-:Y:S02]  /*15e80*/  SEL R80, RZ, 0xffffffff, P0 ;  /* 0xffffffffff507807 */ /* 0x000fe40000000000 */
[----:B------:R-:W5:Y:S01]  /*15e90*/  LD.E.128 R72, desc[UR40][R72.64] ;  /* 0x0000002848487980 */ /* 0x000f62000c101d00 */
[----:B------:R-:W-:Y:S01]  /*15ea0*/  IMAD.MOV.U32 R3, RZ, RZ, R82 ;  /* 0x000000ffff037224 */ /* 0x000fe200078e0052 */
[----:B------:R-:W-:-:S02]  /*15eb0*/  ISETP.GE.AND P0, PT, R224, R88, PT ;  /* 0x00000058e000720c */ /* 0x000fc40003f06270 */
[----:B------:R-:W5:Y:S01]  /*15ec0*/  LD.E.128 R76, desc[UR40][R76.64] ;  /* 0x000000284c4c7980 */ /* 0x000f62000c101d00 */
[----:B------:R-:W-:Y:S01]  /*15ed0*/  IMAD.WIDE.U32 R20, R83, UR4, R20 ;  /* 0x0000000453147c25 */ /* 0x000fe2000f8e0014 */
[----:B---3--:R-:W-:Y:S01]  /*15ee0*/  @P1 SHF.R.U32.HI R3, RZ, R89, R32 ;  /* 0x00000059ff031219 */ /* 0x008fe20000011620 */
[----:B------:R-:W-:Y:S01]  /*15ef0*/  ULDC.64 UR4, c[0x0][0xbe0] ;  /* 0x0002f80000047ab9 */ /* 0x000fe20000000a00 */
[-C--:B------:R-:W-:Y:S01]  /*15f00*/  ISETP.GE.AND P1, PT, R192, R88.reuse, PT ;  /* 0x00000058c000720c */ /* 0x080fe20003f26270 */
[----:B------:R-:W-:Y:S01]  /*15f10*/  IMAD.SHL.U32 R83, R80, 0x2, RZ ;  /* 0x0000000250537824 */ /* 0x000fe200078e00ff */
[----:B------:R-:W-:Y:S01]  /*15f20*/  SEL R80, RZ, 0xffffffff, P0 ;  /* 0xffffffffff507807 */ /* 0x000fe20000000000 */
[----:B------:R-:W-:Y:S01]  /*15f30*/  IMAD.IADD R21, R21, 0x1, R81 ;  /* 0x0000000115157824 */ /* 0x000fe200078e0251 */
[----:B------:R-:W-:Y:S01]  /*15f40*/  SEL R32, RZ, 0x1, P1 ;  /* 0x00000001ff207807 */ /* 0x000fe20000800000 */
[----:B------:R-:W-:Y:S01]  /*15f50*/  IMAD.MOV R81, RZ, RZ, -R3 ;  /* 0x000000ffff517224 */ /* 0x000fe200078e0a03 */
[-C--:B------:R-:W-:Y:S01]  /*15f60*/  ISETP.GE.AND P0, PT, R223, R88.reuse, PT ;  /* 0x00000058df00720c */ /* 0x080fe20003f06270 */
[----:B------:R-:W-:Y:S01]  /*15f70*/  @!PT LDS RZ, [RZ] ;  /* 0x00000000fffff984 */ /* 0x000fe20000000800 */
[----:B------:R-:W-:Y:S01]  /*15f80*/  @!PT LDS RZ, [RZ] ;  /* 0x00000000fffff984 */ /* 0x000fe20000000800 */
[----:B------:R-:W-:Y:S01]  /*15f90*/  @!PT LDS RZ, [RZ] ;  /* 0x00000000fffff984 */ /* 0x000fe20000000800 */
[----:B------:R-:W-:Y:S01]  /*15fa0*/  @!PT LDS RZ, [RZ] ;  /* 0x00000000fffff984 */ /* 0x000fe20000000800 */
[----:B------:R1:W-:Y:S06]  /*15fb0*/  MEMBAR.ALL.CTA ;  /* 0x0000000000007992 */ /* 0x0003ec0000008000 */
[----:B-1----:R-:W1:Y:S01]  /*15fc0*/  FENCE.VIEW.ASYNC.S ;  /* 0x00000000000073c6 */ /* 0x002e620000000000 */
[----:B------:R-:W-:Y:S01]  /*15fd0*/  LOP3.LUT R32, R83, 0x2, R32, 0xe2, !PT ;  /* 0x0000000253207812 */ /* 0x000fe200078ee220 */
[----:B------:R-:W-:Y:S01]  /*15fe0*/  IMAD.SHL.U32 R83, R80, 0x4, RZ ;  /* 0x0000000450537824 */ /* 0x000fe200078e00ff */
[----:B------:R-:W-:Y:S01]  /*15ff0*/  SEL R80, RZ, 0xffffffff, P0 ;  /* 0xffffffffff507807 */ /* 0x000fe20000000000 */
[----:B------:R-:W-:Y:S01]  /*16000*/  IMAD R81, R85, R81, R82 ;  /* 0x0000005155517224 */ /* 0x000fe200078e0252 */
[-C--:B------:R-:W-:Y:S01]  /*16010*/  ISETP.GE.AND P0, PT, R222, R88.reuse, PT ;  /* 0x00000058de00720c */ /* 0x080fe20003f06270 */
[----:B------:R-:W-:Y:S01]  /*16020*/  IMAD.WIDE.U32 R20, R3, UR4, R20 ;  /* 0x0000000403147c25 */ /* 0x000fe2000f8e0014 */
[----:B------:R-:W-:Y:S01]  /*16030*/  SHF.R.S32.HI R82, RZ, 0x1f, R3 ;  /* 0x0000001fff527819 */ /* 0x000fe20000011403 */
[----:B------:R-:W-:Y:S01]  /*16040*/  BSSY B1, `(.L_x_5709) ;  /* 0x000004c000017945 */ /* 0x000fe20003800000 */
[----:B------:R-:W-:Y:S01]  /*16050*/  LOP3.LUT R32, R83, 0x4, R32, 0xe2, !PT ;  /* 0x0000000453207812 */ /* 0x000fe200078ee220 */
[----:B------:R-:W-:Y:S01]  /*16060*/  IMAD.SHL.U32 R83, R80, 0x8, RZ ;  /* 0x0000000850537824 */ /* 0x000fe200078e00ff */
[----:B------:R-:W-:Y:S01]  /*16070*/  SEL R80, RZ, 0xffffffff, P0 ;  /* 0xffffffffff507807 */ /* 0x000fe20000000000 */
[----:B------:R-:W-:Y:S01]  /*16080*/  IMAD R82, R82, UR4, RZ ;  /* 0x0000000452527c24 */ /* 0x000fe2000f8e02ff */
[-C--:B------:R-:W-:Y:S01]  /*16090*/  ISETP.GE.AND P0, PT, R221, R88.reuse, PT ;  /* 0x00000058dd00720c */ /* 0x080fe20003f06270 */
[----:B------:R-:W-:Y:S01]  /*160a0*/  IMAD R91, R0, R85, RZ ;  /* 0x00000055005b7224 */ /* 0x000fe200078e02ff */
[----:B------:R-:W-:Y:S01]  /*160b0*/  LOP3.LUT R32, R83, 0x8, R32, 0xe2, !PT ;  /* 0x0000000853207812 */ /* 0x000fe200078ee220 */
[----:B------:R-:W-:Y:S01]  /*160c0*/  IMAD.SHL.U32 R87, R80, 0x10, RZ ;  /* 0x0000001050577824 */ /* 0x000fe200078e00ff */
[----:B------:R-:W-:Y:S01]  /*160d0*/  SHF.R.S32.HI R80, RZ, 0x1f, R81 ;  /* 0x0000001fff507819 */ /* 0x000fe20000011451 */
[----:B------:R-:W-:Y:S01]  /*160e0*/  IMAD R83, R3, UR5, R82 ;  /* 0x0000000503537c24 */ /* 0x000fe2000f8e0252 */
[----:B------:R-:W-:Y:S01]  /*160f0*/  ULDC.64 UR4, c[0x0][0xbd8] ;  /* 0x0002f60000047ab9 */ /* 0x000fe20000000a00 */
[----:B------:R-:W-:Y:S01]  /*16100*/  SEL R3, RZ, 0xffffffff, P0 ;  /* 0xffffffffff037807 */ /* 0x000fe20000000000 */
[----:B------:R-:W-:Y:S01]  /*16110*/  IMAD.IADD R194, R229, 0x1, R194 ;  /* 0x00000001e5c27824 */ /* 0x000fe200078e02c2 */
[----:B------:R-:W-:Y:S01]  /*16120*/  LOP3.LUT R32, R87, 0x10, R32, 0xe2, !PT ;  /* 0x0000001057207812 */ /* 0x000fe200078ee220 */
[----:B------:R-:W-:Y:S01]  /*16130*/  IMAD.IADD R21, R21, 0x1, R83 ;  /* 0x0000000115157824 */ /* 0x000fe200078e0253 */
[----:B------:R-:W-:Y:S01]  /*16140*/  ISETP.GE.AND P0, PT, R233, R88, PT ;  /* 0x00000058e900720c */ /* 0x000fe20003f06270 */
[----:B------:R-:W-:Y:S01]  /*16150*/  IMAD R80, R80, UR4, RZ ;  /* 0x0000000450507c24 */ /* 0x000fe2000f8e02ff */
[----:B------:R-:W-:Y:S01]  /*16160*/  ISETP.GE.AND P1, PT, R194, R91, PT ;  /* 0x0000005bc200720c */ /* 0x000fe20003f26270 */
[----:B------:R-:W-:Y:S01]  /*16170*/  IMAD.WIDE.U32 R20, R81, UR4, R20 ;  /* 0x0000000451147c25 */ /* 0x000fe2000f8e0014 */
[----:B------:R-:W-:-:S02]  /*16180*/  SHF.R.S32.HI R92, RZ, 0x1f, R232 ;  /* 0x0000001fff5c7819 */ /* 0x000fc400000114e8 */
[----:B------:R-:W-:Y:S01]  /*16190*/  SHF.R.S32.HI R93, RZ, 0x1f, R233 ;  /* 0x0000001fff5d7819 */ /* 0x000fe200000114e9 */
[----:B------:R-:W-:Y:S01]  /*161a0*/  IMAD R83, R81, UR5, R80 ;  /* 0x0000000551537c24 */ /* 0x000fe2000f8e0250 */
[----:B------:R-:W-:Y:S01]  /*161b0*/  ULDC.64 UR4, c[0x0][0xb80] ;  /* 0x0002e00000047ab9 */ /* 0x000fe20000000a00 */
[----:B------:R-:W-:Y:S01]  /*161c0*/  IMAD.SHL.U32 R3, R3, 0x20, RZ ;  /* 0x0000002003037824 */ /* 0x000fe200078e00ff */
[----:B------:R-:W-:Y:S01]  /*161d0*/  LEA R89, P2, R20, UR4, 0x1 ;  /* 0x0000000414597c11 */ /* 0x000fe2000f8408ff */
[----:B------:R-:W-:Y:S01]  /*161e0*/  IMAD.IADD R21, R21, 0x1, R83 ;  /* 0x0000000115157824 */ /* 0x000fe200078e0253 */
[----:B------:R-:W-:Y:S01]  /*161f0*/  SHF.R.S32.HI R94, RZ, 0x1f, R221 ;  /* 0x0000001fff5e7819 */ /* 0x000fe200000114dd */
[----:B------:R-:W-:Y:S01]  /*16200*/  VIADD R0, R2, 0x38820 ;  /* 0x0003882002007836 */ /* 0x000fe20000000000 */
[----:B------:R-:W-:Y:S01]  /*16210*/  LOP3.LUT R32, R3, 0x20, R32, 0xe2, !PT ;  /* 0x0000002003207812 */ /* 0x000fe200078ee220 */
[----:B-1----:R1:W2:Y:S01]  /*16220*/  SHFL.IDX PT, R80, R89, RZ, 0x181f ;  /* 0x00181fff59507589 */ /* 0x0022a200000e0000 */
[----:B------:R-:W-:-:S02]  /*16230*/  SEL R3, RZ, 0x40, P0 ;  /* 0x00000040ff037807 */ /* 0x000fc40000000000 */
[----:B------:R-:W-:Y:S02]  /*16240*/  ISETP.GE.AND P0, PT, R232, R88, PT ;  /* 0x00000058e800720c */ /* 0x000fe40003f06270 */
[----:B------:R-:W-:Y:S02]  /*16250*/  LEA.HI.X R90, R20, UR5, R21, 0x1, P2 ;  /* 0x00000005145a7c11 */ /* 0x000fe400090f0c15 */
[----:B------:R-:W-:Y:S02]  /*16260*/  PRMT R0, RZ, 0x654, R0 ;  /* 0x00000654ff007816 */ /* 0x000fe40000000000 */
[----:B------:R-:W-:Y:S01]  /*16270*/  LOP3.LUT R3, R32, R3, RZ, 0xfc, !PT ;  /* 0x0000000320037212 */ /* 0x000fe200078efcff */
[----:B------:R1:W3:Y:S01]  /*16280*/  SHFL.IDX PT, R81, R90, RZ, 0x181f ;  /* 0x00181fff5a517589 */ /* 0x0002e200000e0000 */
[----:B------:R-:W-:Y:S01]  /*16290*/  SEL R32, RZ, 0x80, P0 ;  /* 0x00000080ff207807 */ /* 0x000fe20000000000 */
[----:B------:R1:W-:Y:S01]  /*162a0*/  SYNCS.ARRIVE.TRANS64.RED.A1T0 RZ, [R0+URZ], RZ ;  /* 0x000000ff00ff79a7 */ /* 0x0003e2000810043f */
[----:B------:R-:W-:-:S02]  /*162b0*/  SHF.R.S32.HI R95, RZ, 0x1f, R222 ;  /* 0x0000001fff5f7819 */ /* 0x000fc400000114de */
[----:B------:R-:W-:Y:S02]  /*162c0*/  LOP3.LUT R32, R3, R32, RZ, 0xfc, !PT ;  /* 0x0000002003207212 */ /* 0x000fe400078efcff */
[----:B------:R-:W-:Y:S02]  /*162d0*/  SHF.R.S32.HI R96, RZ, 0x1f, R223 ;  /* 0x0000001fff607819 */ /* 0x000fe400000114df */
[----:B------:R-:W-:Y:S02]  /*162e0*/  SHF.R.S32.HI R97, RZ, 0x1f, R224 ;  /* 0x0000001fff617819 */ /* 0x000fe400000114e0 */
[----:B------:R-:W-:Y:S01]  /*162f0*/  SHF.R.S32.HI R98, RZ, 0x1f, R225 ;  /* 0x0000001fff627819 */ /* 0x000fe200000114e1 */
[----:B-1----:R-:W-:Y:S06]  /*16300*/  @P1 BRA `(.L_x_5710) ;  /* 0x00000000007c1947 */ /* 0x002fec0003800000 */
[-C--:B------:R-:W-:Y:S02]  /*16310*/  ISETP.GE.AND P1, PT, R225, R88.reuse, PT ;  /* 0x00000058e100720c */ /* 0x080fe40003f26270 */
[-C--:B------:R-:W-:Y:S02]  /*16320*/  ISETP.GE.AND P0, PT, R192, R88.reuse, PT ;  /* 0x00000058c000720c */ /* 0x080fe40003f06270 */
[-C--:B------:R-:W-:Y:S02]  /*16330*/  ISETP.GE.AND P5, PT, R224, R88.reuse, PT ;  /* 0x00000058e000720c */ /* 0x080fe40003fa6270 */
[----:B------:R-:W-:-:S07]  /*16340*/  ISETP.GE.AND P3, PT, R223, R88, PT ;  /* 0x00000058df00720c */ /* 0x000fce0003f66270 */
[C---:B--2---:R-:W-:Y:S02]  /*16350*/  @!P1 LEA R82, P2, R225.reuse, R80, 0x1 ;  /* 0x00000050e1529211 */ /* 0x044fe400078408ff */
        /* <DEDUP_REMOVED lines=26> */
.L_x_5710:
[----:B------:R-:W-:Y:S05]  /*16500*/  BSYNC B1 ;  /* 0x0000000000017941 */ /* 0x000fea0003800000 */
.L_x_5709:
        /* <DEDUP_REMOVED lines=38> */
.L_x_5706:
        /* <DEDUP_REMOVED lines=24> */
.L_x_5712:
        /* <DEDUP_REMOVED lines=8> */
[----:B----4-:R-:W-:Y:S01]  /*16970*/  IMAD R4, R0, R14, RZ ;  /* 0x0000000e00047224 */ /* 0x010fe200078e02ff */
[----:B--2---:R-:W-:-:S04]  /*16980*/  IADD3 R11, R194, -0x80, R5 ;  /* 0xffffff80c20b7810 */ /* 0x004fc80007ffe005 */
        /* <DEDUP_REMOVED lines=9> */
[----:B------:R-:W2:Y:S01]  /*16a20*/  @P0 LDC R6, c[0x0][0xcec] ;  /* 0x00033b00ff060b82 */ /* 0x000ea20000000800 */
[----:B------:R-:W-:Y:S01]  /*16a30*/  IMAD R9, R217, UR5, R8 ;  /* 0x00000005d9097c24 */ /* 0x000fe2000f8e0208 */
[----:B------:R-:W-:-:S03]  /*16a40*/  ULDC.64 UR4, c[0x0][0xc98] ;  /* 0x0003260000047ab9 */ /* 0x000fc60000000a00 */
[----:B------:R-:W-:-:S03]  /*16a50*/  IMAD.IADD R5, R5, 0x1, R9 ;  /* 0x0000000105057824 */ /* 0x000fc600078e0209 */
[----:B------:R-:W4:Y:S01]  /*16a60*/  @P0 LDC R15, c[0x0][0xcf0] ;  /* 0x00033c00ff0f0b82 */ /* 0x000f220000000800 */
[----:B------:R-:W-:-:S04]  /*16a70*/  IMAD.WIDE.U32 R4, R13, UR4, R4 ;  /* 0x000000040d047c25 */ /* 0x000fc8000f8e0004 */
[----:B--2---:R-:W-:-:S05]  /*16a80*/  @P0 IMAD.HI.U32 R6, R11, R6, RZ ;  /* 0x000000060b060227 */ /* 0x004fca00078e00ff */
[----:B----4-:R-:W-:Y:S01]  /*16a90*/  @P0 SHF.R.U32.HI R7, RZ, R15, R6 ;  /* 0x0000000fff070219 */ /* 0x010fe20000011606 */
        /* <DEDUP_REMOVED lines=18> */
.L_x_5714:
[----:B------:R-:W-:Y:S05]  /*16bc0*/  BSYNC B1 ;  /* 0x0000000000017941 */ /* 0x000fea0003800000 */
.L_x_5713:
[----:B---3--:R-:W-:Y:S01]  /*16bd0*/  ISETP.NE.AND P0, PT, R21, 0x1, PT ;  /* 0x000000011500780c */ /* 0x008fe20003f05270 */
[----:B------:R-:W3:Y:S01]  /*16be0*/  LDC R24, c[0x0][0xbc8] ;  /* 0x0002f200ff187b82 */ /* 0x000ee20000000800 */
[----:B------:R-:W-:Y:S01]  /*16bf0*/  ULDC.64 UR4, c[0x0][0xba0] ;  /* 0x0002e80000047ab9 */ /* 0x000fe20000000a00 */
[----:B--2---:R-:W-:Y:S01]  /*16c00*/  IMAD R7, R228, 0x20, R229 ;  /* 0x00000020e4077824 */ /* 0x004fe200078e02e5 */
[----:B------:R-:W-:Y:S01]  /*16c10*/  BSSY B1, `(.L_x_5715) ;  /* 0x000006e000017945 */ /* 0x000fe20003800000 */
[----:B------:R-:W-:Y:S01]  /*16c20*/  IMAD R6, R10, UR4, RZ ;  /* 0x000000040a067c24 */ /* 0x000fe2000f8e02ff */
        /* <DEDUP_REMOVED lines=9> */
[----:B------:R-:W-:Y:S01]  /*16cc0*/  IMAD.IADD R5, R5, 0x1, R3 ;  /* 0x0000000105057824 */ /* 0x000fe200078e0203 */
[----:B------:R-:W-:Y:S01]  /*16cd0*/  SHF.R.S32.HI R31, RZ, 0x1f, R223 ;  /* 0x0000001fff1f7819 */ /* 0x000fe200000114df */
[C---:B------:R-:W-:Y:S01]  /*16ce0*/  IMAD R3, R217.reuse, UR5, R6 ;  /* 0x00000005d9037c24 */ /* 0x040fe2000f8e0206 */
[----:B-1----:R-:W-:Y:S01]  /*16cf0*/  SHF.R.S32.HI R32, RZ, 0x1f, R224 ;  /* 0x0000001fff207819 */ /* 0x002fe200000114e0 */
[----:B------:R-:W-:Y:S01]  /*16d00*/  IMAD.WIDE.U32 R4, R217, UR4, R4 ;  /* 0x00000004d9047c25 */ /* 0x000fe2000f8e0004 */
[----:B------:R-:W1:Y:S01]  /*16d10*/  @P0 LDC R11, c[0x0][0xcf0] ;  /* 0x00033c00ff0b0b82 */ /* 0x000e620000000800 */
[----:B------:R-:W-:Y:S01]  /*16d20*/  ULDC.64 UR4, c[0x0][0xbf0] ;  /* 0x0002fc0000047ab9 */ /* 0x000fe20000000a00 */
[----:B------:R-:W-:Y:S01]  /*16d30*/  SHF.R.S32.HI R36, RZ, 0x1f, R225 ;  /* 0x0000001fff247819 */ /* 0x000fe200000114e1 */
[----:B------:R-:W-:Y:S01]  /*16d40*/  IMAD.IADD R5, R5, 0x1, R3 ;  /* 0x0000000105057824 */ /* 0x000fe200078e0203 */
[-C--:B---3--:R-:W-:Y:S01]  /*16d50*/  ISETP.GE.AND P1, PT, R225, R24.reuse, PT ;  /* 0x00000018e100720c */ /* 0x088fe20003f26270 */
[----:B------:R-:W-:Y:S01]  /*16d60*/  IMAD R3, R230, UR4, RZ ;  /* 0x00000004e6037c24 */ /* 0x000fe2000f8e02ff */
[-C--:B------:R-:W-:Y:S01]  /*16d70*/  ISETP.GE.AND P2, PT, R192, R24.reuse, PT ;  /* 0x00000018c000720c */ /* 0x080fe20003f46270 */
[----:B------:R-:W-:Y:S01]  /*16d80*/  IMAD.IADD R8, R194, 0x1, R7 ;  /* 0x00000001c2087824 */ /* 0x000fe200078e0207 */
[----:B------:R-:W-:Y:S01]  /*16d90*/  SEL R10, RZ, 0xffffffff, P1 ;  /* 0xffffffffff0a7807 */ /* 0x000fe20000800000 */
[C---:B------:R-:W-:Y:S01]  /*16da0*/  IMAD R3, R13.reuse, UR5, R3 ;  /* 0x000000050d037c24 */ /* 0x040fe2000f8e0203 */
[----:B------:R-:W-:Y:S01]  /*16db0*/  SEL R7, RZ, 0x1, P2 ;  /* 0x00000001ff077807 */ /* 0x000fe20001000000 */
[----:B------:R-:W-:Y:S01]  /*16dc0*/  IMAD.WIDE.U32 R4, R13, UR4, R4 ;  /* 0x000000040d047c25 */ /* 0x000fe2000f8e0004 */
[-C--:B------:R-:W-:Y:S01]  /*16dd0*/  ISETP.GE.AND P2, PT, R224, R24.reuse, PT ;  /* 0x00000018e000720c */ /* 0x080fe20003f46270 */
[----:B------:R-:W-:Y:S01]  /*16de0*/  ULDC.64 UR4, c[0x0][0xbe0] ;  /* 0x0002f80000047ab9 */ /* 0x000fe20000000a00 */
[----:B------:R-:W-:Y:S01]  /*16df0*/  ISETP.GE.AND P1, PT, R223, R24, PT ;  /* 0x00000018df00720c */ /* 0x000fe20003f26270 */
[----:B------:R-:W-:-:S02]  /*16e00*/  IMAD.SHL.U32 R10, R10, 0x2, RZ ;  /* 0x000000020a0a7824 */ /* 0x000fc400078e00ff */
[----:B--2---:R-:W-:-:S03]  /*16e10*/  @P0 IMAD.HI.U32 R6, R8, R9, RZ ;  /* 0x0000000908060227 */ /* 0x004fc600078e00ff */
[----:B------:R-:W-:Y:S01]  /*16e20*/  LOP3.LUT R9, R10, 0x2, R7, 0xe2, !PT ;  /* 0x000000020a097812 */ /* 0x000fe200078ee207 */
[----:B------:R-:W-:Y:S01]  /*16e30*/  IMAD.IADD R5, R5, 0x1, R3 ;  /* 0x0000000105057824 */ /* 0x000fe200078e0203 */
[----:B------:R-:W-:Y:S01]  /*16e40*/  SEL R10, RZ, 0xffffffff, P2 ;  /* 0xffffffffff0a7807 */ /* 0x000fe20001000000 */
[----:B------:R-:W-:Y:S01]  /*16e50*/  IMAD.MOV.U32 R3, RZ, RZ, R8 ;  /* 0x000000ffff037224 */ /* 0x000fe200078e0008 */
[----:B-1----:R-:W-:Y:S01]  /*16e60*/  @P0 SHF.R.U32.HI R3, RZ, R11, R6 ;  /* 0x0000000bff030219 */ /* 0x002fe20000011606 */
[----:B------:R-:W-:Y:S01]  /*16e70*/  IMAD R27, R0, R21, RZ ;  /* 0x00000015001b7224 */ /* 0x000fe200078e02ff */
[----:B------:R-:W-:Y:S01]  /*16e80*/  SEL R11, RZ, 0xffffffff, P1 ;  /* 0xffffffffff0b7807 */ /* 0x000fe20000800000 */
[----:B------:R-:W-:Y:S01]  /*16e90*/  IMAD.SHL.U32 R10, R10, 0x4, RZ ;  /* 0x000000040a0a7824 */ /* 0x000fe200078e00ff */
[--C-:B------:R-:W-:Y:S01]  /*16ea0*/  SHF.R.S32.HI R6, RZ, 0x1f, R3.reuse ;  /* 0x0000001fff067819 */ /* 0x100fe20000011403 */
[----:B------:R-:W-:Y:S01]  /*16eb0*/  IMAD.MOV R7, RZ, RZ, -R3 ;  /* 0x000000ffff077224 */ /* 0x000fe200078e0a03 */
[-C--:B------:R-:W-:Y:S01]  /*16ec0*/  ISETP.GE.AND P0, PT, R222, R24.reuse, PT ;  /* 0x00000018de00720c */ /* 0x080fe20003f06270 */
[----:B------:R-:W-:Y:S01]  /*16ed0*/  IMAD.SHL.U32 R11, R11, 0x8, RZ ;  /* 0x000000080b0b7824 */ /* 0x000fe200078e00ff */
[----:B------:R-:W-:Y:S01]  /*16ee0*/  LOP3.LUT R0, R10, 0x4, R9, 0xe2, !PT ;  /* 0x000000040a007812 */ /* 0x000fe200078ee209 */
[----:B------:R-:W-:Y:S01]  /*16ef0*/  IMAD R6, R6, UR4, RZ ;  /* 0x0000000406067c24 */ /* 0x000fe2000f8e02ff */
[----:B------:R-:W-:Y:S01]  /*16f00*/  ISETP.GE.AND P2, PT, R232, R24, PT ;  /* 0x00000018e800720c */ /* 0x000fe20003f46270 */
[----:B------:R-:W-:-:S02]  /*16f10*/  IMAD R7, R21, R7, R8 ;  /* 0x0000000715077224 */ /* 0x000fc400078e0208 */
[C---:B------:R-:W-:Y:S01]  /*16f20*/  IMAD R9, R3.reuse, UR5, R6 ;  /* 0x0000000503097c24 */ /* 0x040fe2000f8e0206 */
[----:B------:R-:W-:Y:S01]  /*16f30*/  SEL R6, RZ, 0xffffffff, P0 ;  /* 0xffffffffff067807 */ /* 0x000fe20000000000 */
[----:B------:R-:W-:Y:S01]  /*16f40*/  IMAD.WIDE.U32 R4, R3, UR4, R4 ;  /* 0x0000000403047c25 */ /* 0x000fe2000f8e0004 */
[----:B------:R-:W-:Y:S01]  /*16f50*/  LOP3.LUT R3, R11, 0x8, R0, 0xe2, !PT ;  /* 0x000000080b037812 */ /* 0x000fe200078ee200 */
[----:B------:R-:W-:Y:S01]  /*16f60*/  ULDC.64 UR4, c[0x0][0xbd8] ;  /* 0x0002f60000047ab9 */ /* 0x000fe20000000a00 */
[----:B------:R-:W-:Y:S01]  /*16f70*/  SHF.R.S32.HI R0, RZ, 0x1f, R7 ;  /* 0x0000001fff007819 */ /* 0x000fe20000011407 */
[----:B------:R-:W-:Y:S01]  /*16f80*/  IMAD.SHL.U32 R6, R6, 0x10, RZ ;  /* 0x0000001006067824 */ /* 0x000fe200078e00ff */
[-C--:B------:R-:W-:Y:S01]  /*16f90*/  ISETP.GE.AND P0, PT, R221, R24.reuse, PT ;  /* 0x00000018dd00720c */ /* 0x080fe20003f06270 */
[----:B------:R-:W-:Y:S02]  /*16fa0*/  IMAD.IADD R5, R5, 0x1, R9 ;  /* 0x0000000105057824 */ /* 0x000fe400078e0209 */
[----:B------:R-:W-:Y:S01]  /*16fb0*/  IMAD R0, R0, UR4, RZ ;  /* 0x0000000400007c24 */ /* 0x000fe2000f8e02ff */
[----:B------:R-:W-:Y:S01]  /*16fc0*/  SEL R8, RZ, 0xffffffff, P0 ;  /* 0xffffffffff087807 */ /* 0x000fe20000000000 */
[----:B------:R-:W-:Y:S01]  /*16fd0*/  IMAD.IADD R194, R229, 0x1, R194 ;  /* 0x00000001e5c27824 */ /* 0x000fe200078e02c2 */
[----:B------:R-:W-:Y:S01]  /*16fe0*/  ISETP.GE.AND P0, PT, R233, R24, PT ;  /* 0x00000018e900720c */ /* 0x000fe20003f06270 */
[----:B------:R-:W-:Y:S01]  /*16ff0*/  IMAD.WIDE.U32 R4, R7, UR4, R4 ;  /* 0x0000000407047c25 */ /* 0x000fe2000f8e0004 */
[----:B------:R-:W-:-:S03]  /*17000*/  LOP3.LUT R6, R6, 0x10, R3, 0xe2, !PT ;  /* 0x0000001006067812 */ /* 0x000fc600078ee203 */
[----:B------:R-:W-:Y:S01]  /*17010*/  IMAD R3, R7, UR5, R0 ;  /* 0x0000000507037c24 */ /* 0x000fe2000f8e0200 */
[----:B------:R-:W-:Y:S01]  /*17020*/  SEL R7, RZ, 0x40, P0 ;  /* 0x00000040ff077807 */ /* 0x000fe20000000000 */
[----:B------:R-:W-:Y:S01]  /*17030*/  IMAD.SHL.U32 R9, R8, 0x20, RZ ;  /* 0x0000002008097824 */ /* 0x000fe200078e00ff */
[----:B------:R-:W-:Y:S01]  /*17040*/  ISETP.GE.AND P0, PT, R194, R27, PT ;  /* 0x0000001bc200720c */ /* 0x000fe20003f06270 */
[----:B------:R-:W-:Y:S01]  /*17050*/  ULDC.64 UR4, c[0x0][0xb80] ;  /* 0x0002e00000047ab9 */ /* 0x000fe20000000a00 */
[----:B------:R-:W-:Y:S01]  /*17060*/  IMAD.IADD R3, R5, 0x1, R3 ;  /* 0x0000000105037824 */ /* 0x000fe200078e0203 */
[C---:B------:R-:W-:Y:S02]  /*17070*/  LEA R20, P1, R4.reuse, UR4, 0x1 ;  /* 0x0000000404147c11 */ /* 0x040fe4000f8208ff */
[----:B------:R-:W-:Y:S02]  /*17080*/  LOP3.LUT R6, R9, 0x20, R6, 0xe2, !PT ;  /* 0x0000002009067812 */ /* 0x000fe400078ee206 */
[----:B------:R-:W-:-:S02]  /*17090*/  LEA.HI.X R3, R4, UR5, R3, 0x1, P1 ;  /* 0x0000000504037c11 */ /* 0x000fc400088f0c03 */
        /* <DEDUP_REMOVED lines=37> */
.L_x_5716:
[----:B------:R-:W-:Y:S05]  /*172f0*/  BSYNC B1 ;  /* 0x0000000000017941 */ /* 0x000fea0003800000 */
.L_x_5715:
        /* <DEDUP_REMOVED lines=36> */
.L_x_5711:
[----:B------:R-:W-:Y:S05]  /*17540*/  BSYNC B0 ;  /* 0x0000000000007941 */ /* 0x000fea0003800000 */
.L_x_5705:
[----:B------:R-:W-:Y:S02]  /*17550*/  ULDC UR4, c[0x0][0xd3c] ;  /* 0x00034f0000047ab9 */ /* 0x000fe40000000800 */
[----:B------:R-:W-:-:S13]  /*17560*/  ISETP.GE.AND P0, PT, R35, UR4, PT ;  /* 0x0000000423007c0c */ /* 0x000fda000bf06270 */
[----:B------:R-:W-:Y:S05]  /*17570*/  @!P0 BRA `(.L_x_5717) ;  /* 0xfffffe9c00348947 */ /* 0x000fea000383ffff */
[----:B------:R-:W-:Y:S05]  /*17580*/  BRA `(.L_x_5584) ;  /* 0x000000a000387947 */ /* 0x000fea0003800000 */
.L_x_5582:
        /* <DEDUP_REMOVED lines=18> */
.L_x_5718:
        /* <DEDUP_REMOVED lines=42> */
.L_x_5724:
        /* <DEDUP_REMOVED lines=12> */
.L_x_5723:
[----:B------:R-:W-:Y:S05]  /*17a10*/  BSYNC B0 ;  /* 0x0000000000007941 */ /* 0x000fea0003800000 */
.L_x_5722:
        /* <DEDUP_REMOVED lines=21> */
.L_x_5720:
        /* <DEDUP_REMOVED lines=20> */
.L_x_5725:
[----:B-1----:R-:W-:Y:S01]  /*17cb0*/  IMAD.MOV R2, RZ, RZ, -R3 ;  /* 0x000000ffff027224 */ /* 0x002fe200078e0a03 */
[----:B--2---:R-:W-:Y:S01]  /*17cc0*/  IABS R4, R8 ;  /* 0x0000000800047213 */ /* 0x004fe20000000000 */
        /* <DEDUP_REMOVED lines=24> */
[----:B------:R-:W-:Y:S01]  /*17e50*/  VIADDMNMX R10, R3, UR5, R10, PT ;  /* 0x00000005030a7c46 */ /* 0x000fe2000b80010a */
[----:B------:R-:W-:Y:S01]  /*17e60*/  IMAD.IADD R4, R7, 0x1, R4 ;  /* 0x0000000107047824 */ /* 0x000fe200078e0204 */
[----:B------:R-:W-:Y:S02]  /*17e70*/  IABS R8, R7 ;  /* 0x0000000700087213 */ /* 0x000fe40000000000 */
[----:B------:R-:W-:-:S04]  /*17e80*/  IABS R6, R10 ;  /* 0x0000000a00067213 */ /* 0x000fc80000000000 */
[----:B------:R-:W1:Y:S08]  /*17e90*/  I2F.RP R11, R6 ;  /* 0x00000006000b7306 */ /* 0x000e700000209400 */
[----:B-1----:R-:W1:Y:S02]  /*17ea0*/  MUFU.RCP R11, R11 ;  /* 0x0000000b000b7308 */ /* 0x002e640000001000 */
[----:B-1----:R-:W-:-:S06]  /*17eb0*/  VIADD R2, R11, 0xffffffe ;  /* 0x0ffffffe0b027836 */ /* 0x002fcc0000000000 */
[----:B------:R1:W2:Y:S02]  /*17ec0*/  F2I.FTZ.U32.TRUNC.NTZ R3, R2 ;  /* 0x0000000200037305 */ /* 0x0002a4000021f000 */
[----:B-1----:R-:W-:Y:S02]  /*17ed0*/  IMAD.MOV.U32 R2, RZ, RZ, RZ ;  /* 0x000000ffff027224 */ /* 0x002fe400078e00ff */
[----:B--2---:R-:W-:-:S04]  /*17ee0*/  IMAD.MOV R9, RZ, RZ, -R3 ;  /* 0x000000ffff097224 */ /* 0x004fc800078e0a03 */
[----:B------:R-:W-:-:S04]  /*17ef0*/  IMAD R9, R9, R6, RZ ;  /* 0x0000000609097224 */ /* 0x000fc800078e02ff */
[----:B------:R-:W-:Y:S01]  /*17f00*/  IMAD.HI.U32 R3, R3, R9, R2 ;  /* 0x0000000903037227 */ /* 0x000fe200078e0002 */
[-C--:B------:R-:W-:Y:S02]  /*17f10*/  IABS R9, R10.reuse ;  /* 0x0000000a00097213 */ /* 0x080fe40000000000 */
[----:B------:R-:W-:-:S03]  /*17f20*/  LOP3.LUT R2, R7, R10, RZ, 0x3c, !PT ;  /* 0x0000000a07027212 */ /* 0x000fc600078e3cff */
[----:B------:R-:W-:Y:S01]  /*17f30*/  IMAD.MOV R9, RZ, RZ, -R9 ;  /* 0x000000ffff097224 */ /* 0x000fe200078e0a09 */
[----:B------:R-:W-:Y:S01]  /*17f40*/  ISETP.GE.AND P2, PT, R2, RZ, PT ;  /* 0x000000ff0200720c */ /* 0x000fe20003f46270 */
[----:B------:R-:W-:-:S04]  /*17f50*/  IMAD.HI.U32 R3, R3, R8, RZ ;  /* 0x0000000803037227 */ /* 0x000fc800078e00ff */
        /* <DEDUP_REMOVED lines=14> */
.L_x_5721:
[----:B------:R-:W-:Y:S02]  /*18040*/  IMAD.MOV.U32 R17, RZ, RZ, RZ ;  /* 0x000000ffff117224 */ /* 0x000fe400078e00ff */
[----:B------:R-:W-:Y:S02]  /*18050*/  IMAD.U32 R16, RZ, RZ, UR6 ;  /* 0x00000006ff107e24 */ /* 0x000fe4000f8e00ff */
[----:B------:R-:W-:-:S07]  /*18060*/  IMAD.MOV.U32 R18, RZ, RZ, RZ ;  /* 0x000000ffff127224 */ /* 0x000fce00078e00ff */
.L_x_5726:
[----:B------:R-:W-:-:S13]  /*18070*/  ISETP.NE.AND P0, PT, R0, RZ, PT ;  /* 0x000000ff0000720c */ /* 0x000fda0003f05270 */
[----:B------:R-:W1:Y:S01]  /*18080*/  @!P0 S2R R3, SR_CgaCtaId ;  /* 0x0000000000038919 */ /* 0x000e620000008800 */
[----:B------:R-:W-:-:S04]  /*18090*/  @!P0 MOV R0, 0x400 ;  /* 0x0000040000008802 */ /* 0x000fc80000000f00 */
[----:B-1----:R-:W-:-:S05]  /*180a0*/  @!P0 LEA R0, R3, R0, 0x18 ;  /* 0x0000000003008211 */ /* 0x002fca00078ec0ff */
[----:B------:R1:W-:Y:S01]  /*180b0*/  @!P0 STS.128 [R0+0x388d0], R16 ;  /* 0x0388d01000008388 */ /* 0x0003e20000000c00 */
[----:B------:R-:W-:Y:S06]  /*180c0*/  BAR.ARV 0x5, 0x180 ;  /* 0x0146000000007b1d */ /* 0x000fec0000002000 */
.L_x_5719:
        /* <DEDUP_REMOVED lines=41> */
.L_x_5897:
        /* <DEDUP_REMOVED lines=26> */
[C---:B------:R-:W-:Y:S01]  /*18500*/  IADD3 R6, P5, R8.reuse, UR6, RZ ;  /* 0x0000000608067c10 */ /* 0x040fe2000ffbe0ff */
[----:B------:R-:W-:Y:S01]  /*18510*/  IMAD.MOV.U32 R9, RZ, RZ, RZ ;  /* 0x000000ffff097224 */ /* 0x000fe200078e00ff */
        /* <DEDUP_REMOVED lines=38> */
.L_x_5728:
[----:B-----5:R-:W-:Y:S01]  /*18780*/  IMAD.IADD R2, R12, 0x1, R0 ;  /* 0x000000010c027824 */ /* 0x020fe200078e0200 */
        /* <DEDUP_REMOVED lines=11> */
.L_x_5729:
[----:B------:R-:W-:Y:S05]  /*18840*/  @!P0 BRA `(.L_x_5730) ;  /* 0x00000000000c8947 */ /* 0x000fea0003800000 */
[----:B------:R-:W2:Y:S04]  /*18850*/  LDG.E R10, desc[UR40][R6.64] ;  /* 0x00000028060a7981 */ /* 0x000ea8000c1e1900 */
[----:B------:R-:W2:Y:S02]  /*18860*/  LDG.E R6, desc[UR40][R6.64+0x4] ;  /* 0x0000042806067981 */ /* 0x000ea4000c1e1900 */
[----:B--2---:R-:W-:-:S07]  /*18870*/  IMAD.IADD R10, R6, 0x1, -R10 ;  /* 0x00000001060a7824 */ /* 0x004fce00078e0a0a */
.L_x_5730:
[----:B------:R-:W2:Y:S01]  /*18880*/  @P1 LDG.E R2, desc[UR40][R4.64] ;  /* 0x0000002804021981 */ /* 0x000ea2000c1e1900 */
[----:B------:R-:W3:Y:S01]  /*18890*/  LDC R3, c[0x0][0x448] ;  /* 0x00011200ff037b82 */ /* 0x000ee20000000800 */
[----:B-----5:R-:W-:Y:S02]  /*188a0*/  IMAD.IADD R0, R10, 0x1, -R0 ;  /* 0x000000010a007824 */ /* 0x020fe400078e0a00 */
[----:B------:R4:W2:Y:S01]  /*188b0*/  @P1 LDG.E R4, desc[UR40][R4.64+0x4] ;  /* 0x0000042804041981 */ /* 0x0008a2000c1e1900 */
[----:B---3--:R-:W-:-:S13]  /*188c0*/  ISETP.NE.AND P0, PT, R3, 0x1, PT ;  /* 0x000000010300780c */ /* 0x008fda0003f05270 */
[----:B----4-:R-:W3:Y:S01]  /*188d0*/  @P0 LDC R5, c[0x0][0x450] ;  /* 0x00011400ff050b82 */ /* 0x010ee20000000800 */
[----:B------:R-:W-:Y:S01]  /*188e0*/  BSSY B0, `(.L_x_5731) ;  /* 0x00001d1000007945 */ /* 0x000fe20003800000 */
[----:B--2---:R-:W-:-:S06]  /*188f0*/  @P1 IMAD.IADD R8, R4, 0x1, -R2 ;  /* 0x0000000104081824 */ /* 0x004fcc00078e0a02 */
[----:B------:R-:W2:Y:S01]  /*18900*/  @P0 LDC R4, c[0x0][0x44c] ;  /* 0x00011300ff040b82 */ /* 0x000ea20000000800 */
[----:B------:R-:W-:-:S04]  /*18910*/  IMAD.SHL.U32 R2, R17, 0x40, RZ ;  /* 0x0000004011027824 */ /* 0x000fc800078e00ff */
[----:B------:R-:W-:-:S04]  /*18920*/  VIADD R2, R2, 0x3f ;  /* 0x0000003f02027836 */ /* 0x000fc80000000000 */
[----:B------:R-:W-:Y:S02]  /*18930*/  IMAD.MOV.U32 R3, RZ, RZ, R2 ;  /* 0x000000ffff037224 */ /* 0x000fe400078e0002 */
[----:B--2---:R-:W-:-:S04]  /*18940*/  @P0 IMAD.HI.U32 R4, R2, R4, RZ ;  /* 0x0000000402040227 */ /* 0x004fc800078e00ff */
[----:B------:R-:W-:Y:S01]  /*18950*/  IMAD.IADD R2, R0, 0x1, R8 ;  /* 0x0000000100027824 */ /* 0x000fe200078e0208 */
[----:B---3--:R-:W-:-:S03]  /*18960*/  @P0 SHF.R.U32.HI R3, RZ, R5, R4 ;  /* 0x00000005ff030219 */ /* 0x008fc60000011604 */
[C---:B------:R-:W-:Y:S01]  /*18970*/  VIADD R4, R2.reuse, 0x3f ;  /* 0x0000003f02047836 */ /* 0x040fe20000000000 */
[----:B------:R-:W-:-:S05]  /*18980*/  IADD3 R21, R2, 0x40, -R14 ;  /* 0x0000004002157810 */ /* 0x000fca0007ffe80e */
[----:B------:R-:W-:Y:S01]  /*18990*/  IMAD.IADD R2, R21, 0x1, R3 ;  /* 0x0000000115027824 */ /* 0x000fe200078e0203 */
[----:B------:R-:W-:-:S04]  /*189a0*/  SHF.R.S32.HI R3, RZ, 0x1f, R4 ;  /* 0x0000001fff037819 */ /* 0x000fc80000011404 */
[----:B------:R-:W-:Y:S02]  /*189b0*/  LEA.HI R20, R3, R4, RZ, 0x6 ;  /* 0x0000000403147211 */ /* 0x000fe400078f30ff */
[----:B------:R-:W-:-:S04]  /*189c0*/  SHF.R.S32.HI R3, RZ, 0x1f, R2 ;  /* 0x0000001fff037819 */ /* 0x000fc80000011402 */
[----:B------:R-:W-:Y:S02]  /*189d0*/  LEA.HI R2, R3, R2, RZ, 0x6 ;  /* 0x0000000203027211 */ /* 0x000fe400078f30ff */
[----:B------:R-:W-:Y:S02]  /*189e0*/  SHF.R.S32.HI R20, RZ, 0x6, R20 ;  /* 0x00000006ff147819 */ /* 0x000fe40000011414 */
[----:B------:R-:W-:-:S04]  /*189f0*/  SHF.R.S32.HI R2, RZ, 0x6, R2 ;  /* 0x00000006ff027819 */ /* 0x000fc80000011402 */
[----:B------:R-:W-:Y:S01]  /*18a00*/  VIMNMX R2, R20, R2, PT ;  /* 0x0000000214027248 */ /* 0x000fe20003fe0100 */
[----:B------:R-:W-:-:S04]  /*18a10*/  IMAD.MOV R3, RZ, RZ, -R0 ;  /* 0x000000ffff037224 */ /* 0x000fc800078e0a00 */
[----:B------:R-:W-:-:S05]  /*18a20*/  IMAD R2, R2, 0x40, -R0 ;  /* 0x0000004002027824 */ /* 0x000fca00078e0a00 */
[----:B------:R-:W-:Y:S02]  /*18a30*/  VIMNMX R0, R2, R8, PT ;  /* 0x0000000802007248 */ /* 0x000fe40003fe0100 */
[----:B------:R-:W-:-:S04]  /*18a40*/  VIMNMX R2, RZ, R3, !PT ;  /* 0x00000003ff027248 */ /* 0x000fc80007fe0100 */
[----:B------:R-:W-:Y:S02]  /*18a50*/  ISETP.GT.AND P0, PT, R0, R2, PT ;  /* 0x000000020000720c */ /* 0x000fe40003f04270 */
[----:B------:R-:W-:-:S11]  /*18a60*/  SHF.R.U32.HI R2, RZ, 0x6, R2 ;  /* 0x00000006ff027819 */ /* 0x000fd60000011602 */
[----:B------:R-:W-:-:S05]  /*18a70*/  @P0 VIADD R0, R0, 0x3f ;  /* 0x0000003f00000836 */ /* 0x000fca0000000000 */
[----:B------:R-:W-:Y:S01]  /*18a80*/  @P0 SHF.R.S32.HI R3, RZ, 0x1f, R0 ;  /* 0x0000001fff030819 */ /* 0x000fe20000011400 */
[----:B------:R-:W-:-:S03]  /*18a90*/  IMAD.MOV.U32 R7, RZ, RZ, R2 ;  /* 0x000000ffff077224 */ /* 0x000fc600078e0002 */
[----:B------:R-:W-:-:S04]  /*18aa0*/  @P0 LEA.HI R0, R3, R0, RZ, 0x6 ;  /* 0x0000000003000211 */ /* 0x000fc800078f30ff */
[----:B------:R-:W-:-:S04]  /*18ab0*/  @P0 SHF.R.S32.HI R7, RZ, 0x6, R0 ;  /* 0x00000006ff070819 */ /* 0x000fc80000011400 */
[----:B------:R-:W-:Y:S02]  /*18ac0*/  ISETP.GT.AND P2, PT, R7, R2, PT ;  /* 0x000000020700720c */ /* 0x000fe40003f44270 */
[----:B------:R-:W-:-:S11]  /*18ad0*/  PLOP3.LUT P0, PT, PT, PT, PT, 0x80, 0x0 ;  /* 0x000000000000781c */ /* 0x000fd60003f0f070 */
        /* <DEDUP_REMOVED lines=8> */
.L_x_5941:
[----:B--2---:R-:W-:Y:S02]  /*18b60*/  ISETP.NE.AND P0, PT, R14, RZ, PT ;  /* 0x000000ff0e00720c */ /* 0x004fe40003f05270 */
[----:B------:R-:W-:-:S11]  /*18b70*/  PLOP3.LUT P6, PT, PT, PT, PT, 0x8, 0x0 ;  /* 0x000000000000781c */ /* 0x000fd60003fce170 */
[----:B------:R-:W-:Y:S05]  /*18b80*/  @P0 BRA `(.L_x_5734) ;  /* 0x00000000000c0947 */ /* 0x000fea0003800000 */
[----:B------:R-:W-:-:S03]  /*18b90*/  UMOV UR4, 0xffffffff ;  /* 0xffffffff00047882 */ /* 0x000fc60000000000 */
[----:B------:R-:W-:Y:S05]  /*18ba0*/  BRA.DIV UR4, `(.L_x_5735) ;  /* 0x0000009604c07947 */ /* 0x000fea000b800000 */
[----:B------:R-:W-:-:S13]  /*18bb0*/  ELECT P6, URZ, PT ;  /* 0x00000000003f782f */ /* 0x000fda00038c0000 */
.L_x_5734:
        /* <DEDUP_REMOVED lines=10> */
.L_x_5944:
[----:B------:R-:W-:Y:S05]  /*18c60*/  BSYNC B1 ;  /* 0x0000000000017941 */ /* 0x000fea0003800000 */
.L_x_5736:
        /* <DEDUP_REMOVED lines=14> */
.L_x_5945:
[----:B------:R-:W-:Y:S05]  /*18d50*/  BSYNC B2 ;  /* 0x0000000000027941 */ /* 0x000fea0003800000 */
.L_x_5740:
        /* <DEDUP_REMOVED lines=9> */
.L_x_5743:
[----:B------:R-:W-:Y:S05]  /*18df0*/  BSYNC B2 ;  /* 0x0000000000027941 */ /* 0x000fea0003800000 */
.L_x_5742:
        /* <DEDUP_REMOVED lines=14> */
.L_x_5744:
        /* <DEDUP_REMOVED lines=13> */
.L_x_5946:
[----:B------:R-:W-:Y:S05]  /*18fb0*/  BSYNC B2 ;  /* 0x0000000000027941 */ /* 0x000fea0003800000 */
.L_x_5745:
[----:B------:R-:W-:Y:S01]  /*18fc0*/  BSSY B2, `(.L_x_5747) ;  /* 0x000000b000027945 */ /* 0x000fe20003800000 */
[----:B------:R-:W-:Y:S02]  /*18fd0*/  IMAD.MOV.U32 R10, RZ, RZ, 0x0 ;  /* 0x00000000ff0a7424 */ /* 0x000fe400078e00ff */
[----:B-1----:R-:W-:Y:S01]  /*18fe0*/  IMAD.MOV.U32 R11, RZ, RZ, 0x12f00000 ;  /* 0x12f00000ff0b7424 */ /* 0x002fe200078e00ff */
[----:B------:R-:W-:Y:S06]  /*18ff0*/  @P1 BRA `(.L_x_5748) ;  /* 0x00000000001c1947 */ /* 0x000fec0003800000 */
[----:B------:R-:W1:Y:S02]  /*19000*/  S2R R5, SR_TID.X ;  /* 0x0000000000057919 */ /* 0x000e640000002100 */
[----:B-1----:R-:W-:Y:S01]  /*19010*/  LOP3.LUT R6, R5, 0x1f, RZ, 0xc0, !PT ;  /* 0x0000001f05067812 */ /* 0x002fe200078ec0ff */
[----:B------:R-:W-:-:S03]  /*19020*/  IMAD.MOV.U32 R5, RZ, RZ, 0x10000 ;  /* 0x00010000ff057424 */ /* 0x000fc600078e00ff */
[----:B------:R-:W-:Y:S01]  /*19030*/  ISETP.NE.AND P0, PT, R6, RZ, PT ;  /* 0x000000ff0600720c */ /* 0x000fe20003f05270 */
[----:B------:R1:W-:-:S12]  /*19040*/  SYNCS.ARRIVE.TRANS64 RZ, [R4+URZ+0x388b0], R5 ;  /* 0x0388b00504ff79a7 */ /* 0x0003d8000800003f */
[----:B-1----:R-:W-:Y:S05]  /*19050*/  @!P0 BRA `(.L_x_5748) ;  /* 0x0000000000048947 */ /* 0x002fea0003800000 */
[----:B------:R-:W-:Y:S01]  /*19060*/  BPT.TRAP 0x1 ;  /* 0x000000040000795c */ /* 0x000fe20000300000 */
.L_x_5748:
[----:B------:R-:W-:Y:S05]  /*19070*/  BSYNC B2 ;  /* 0x0000000000027941 */ /* 0x000fea0003800000 */
.L_x_5747:
        /* <DEDUP_REMOVED lines=11> */
.L_x_5749:
        /* <DEDUP_REMOVED lines=15> */
.L_x_5750:
        /* <DEDUP_REMOVED lines=15> */
.L_x_5751:
        /* <DEDUP_REMOVED lines=15> */
.L_x_5752:
        /* <DEDUP_REMOVED lines=15> */
.L_x_5753:
        /* <DEDUP_REMOVED lines=15> */
.L_x_5754:
        /* <DEDUP_REMOVED lines=15> */
.L_x_5755:
        /* <DEDUP_REMOVED lines=15> */
.L_x_5756:
        /* <DEDUP_REMOVED lines=10> */
.L_x_5739:
[----:B------:R-:W-:Y:S05]  /*19860*/  BSYNC B1 ;  /* 0x0000000000017941 */ /* 0x000fea0003800000 */
.L_x_5738:
        /* <DEDUP_REMOVED lines=13> */
.L_x_5776:
[----:B------:R-:W-:Y:S05]  /*19940*/  YIELD ;  /* 0x0000000000007946 */ /* 0x000fea0003800000 */
[----:B------:R-:W-:Y:S04]  /*19950*/  BSSY B1, `(.L_x_5757) ;  /* 0x00000bd000017945 */ /* 0x000fe80003800000 */
[----:B---3--:R-:W-:Y:S05]  /*19960*/  @!P6 BRA `(.L_x_5758) ;  /* 0x0000000800ece947 */ /* 0x008fea0003800000 */
[----:B------:R-:W3:Y:S04]  /*19970*/  LDL R7, [R1+0x4] ;  /* 0x0000040001077983 */ /* 0x000ee80000100800 */
[----:B--2---:R-:W3:Y:S04]  /*19980*/  LDL R4, [R1+0x10] ;  /* 0x0000100001047983 */ /* 0x004ee80000100800 */
[----:B------:R-:W2:Y:S01]  /*19990*/  LDL R5, [R1+0x20] ;  /* 0x0000200001057983 */ /* 0x000ea20000100800 */
[----:B------:R-:W0:Y:S01]  /*199a0*/  S2R R6, SR_TID.X ;  /* 0x0000000000067919 */ /* 0x000e220000002100 */
[----:B------:R-:W-:Y:S01]  /*199b0*/  BSSY B2, `(.L_x_5759) ;  /* 0x0000007000027945 */ /* 0x000fe20003800000 */
[----:B0-----:R-:W-:-:S04]  /*199c0*/  LOP3.LUT R6, R6, 0x7f, RZ, 0xc0, !PT ;  /* 0x0000007f06067812 */ /* 0x001fc800078ec0ff */
[----:B------:R-:W-:Y:S01]  /*199d0*/  ISETP.NE.AND P2, PT, R6, RZ, PT ;  /* 0x000000ff0600720c */ /* 0x000fe20003f45270 */
[----:B---3--:R-:W-:Y:S01]  /*199e0*/  IMAD R4, R4, 0x8, R7 ;  /* 0x0000000804047824 */ /* 0x008fe200078e0207 */
[----:B--2---:R-:W-:-:S04]  /*199f0*/  SHF.L.U32 R5, R5, 0x1f, RZ ;  /* 0x0000001f05057819 */ /* 0x004fc800000006ff */
[----:B------:R-:W0:Y:S02]  /*19a00*/  SYNCS.PHASECHK.TRANS64.TRYWAIT P1, [R4+URZ+0x388a0], R5 ;  /* 0x0388a005040075a7 */ /* 0x000e24000802017f */
[----:B0-----:R-:W-:Y:S05]  /*19a10*/  @!P1 BRA `(.L_x_5760) ;  /* 0x0000008800849947 */ /* 0x001fea0003800000 */
.L_x_5947:
[----:B------:R-:W-:Y:S05]  /*19a20*/  BSYNC B2 ;  /* 0x0000000000027941 */ /* 0x000fea0003800000 */
.L_x_5759:
        /* <DEDUP_REMOVED lines=9> */
.L_x_5762:
[----:B------:R-:W-:Y:S05]  /*19ac0*/  BSYNC B2 ;  /* 0x0000000000027941 */ /* 0x000fea0003800000 */
.L_x_5761:
        /* <DEDUP_REMOVED lines=13> */
.L_x_5763:
        /* <DEDUP_REMOVED lines=13> */
.L_x_5948:
[----:B------:R-:W-:Y:S05]  /*19c70*/  BSYNC B2 ;  /* 0x0000000000027941 */ /* 0x000fea0003800000 */
.L_x_5764:
        /* <DEDUP_REMOVED lines=11> */
.L_x_5767:
[----:B------:R-:W-:Y:S05]  /*19d30*/  BSYNC B2 ;  /* 0x0000000000027941 */ /* 0x000fea0003800000 */
.L_x_5766:
        /* <DEDUP_REMOVED lines=11> */
.L_x_5768:
        /* <DEDUP_REMOVED lines=15> */
.L_x_5769:
        /* <DEDUP_REMOVED lines=15> */
.L_x_5770:
        /* <DEDUP_REMOVED lines=15> */
.L_x_5771:
        /* <DEDUP_REMOVED lines=15> */
.L_x_5772:
        /* <DEDUP_REMOVED lines=15> */
.L_x_5773:
        /* <DEDUP_REMOVED lines=15> */
.L_x_5774:
        /* <DEDUP_REMOVED lines=15> */
.L_x_5775:
        /* <DEDUP_REMOVED lines=10> */
.L_x_5758:
[----:B------:R-:W-:Y:S05]  /*1a520*/  BSYNC B1 ;  /* 0x0000000000017941 */ /* 0x000fea0003800000 */
.L_x_5757:
        /* <DEDUP_REMOVED lines=12> */
.L_x_5732:
[----:B------:R-:W-:Y:S05]  /*1a5f0*/  BSYNC B0 ;  /* 0x0000000000007941 */ /* 0x000fea0003800000 */
.L_x_5731:
        /* <DEDUP_REMOVED lines=14> */
[----:B--23--:R-:W-:-:S04]  /*1a6e0*/  VIMNMX R4, R20, R0, PT ;  /* 0x0000000014047248 */ /* 0x00cfc80003fe0100 */
[----:B------:R-:W-:Y:S01]  /*1a6f0*/  ISETP.GT.AND P0, PT, R4, RZ, PT ;  /* 0x000000ff0400720c */ /* 0x000fe20003f04270 */
[----:B------:R2:W-:-:S12]  /*1a700*/  STL [R1+0x34], R4 ;  /* 0x0000340401007387 */ /* 0x0005d80000100800 */
[----:B--2---:R-:W-:Y:S05]  /*1a710*/  @P0 BRA `(.L_x_5778) ;  /* 0x0000000000440947 */ /* 0x004fea0003800000 */
[----:B------:R-:W2:Y:S02]  /*1a720*/  S2R R4, SR_TID.X ;  /* 0x0000000000047919 */ /* 0x000ea40000002100 */
        /* <DEDUP_REMOVED lines=16> */
.L_x_5778:
        /* <DEDUP_REMOVED lines=20> */
[----:B0-2---:R-:W-:Y:S05]  /*1a970*/  CALL.ABS.NOINC R2 ;  /* 0x0000000002007343 */ /* 0x005fea0003c00000 */
.L_x_5781:
[----:B------:R-:W-:Y:S05]  /*1a980*/  BSYNC B6 ;  /* 0x0000000000067941 */ /* 0x000fea0003800000 */
.L_x_5780:
        /* <DEDUP_REMOVED lines=13> */
[----:B------:R-:W-:-:S02]  /*1aa60*/  IMAD.U32 R7, RZ, RZ, UR9 ;  /* 0x00000009ff077e24 */ /* 0x000fc4000f8e00ff */
[----:B------:R-:W-:Y:S02]  /*1aa70*/  IMAD.U32 R10, RZ, RZ, UR4 ;  /* 0x00000004ff0a7e24 */ /* 0x000fe4000f8e00ff */
[----:B-1----:R-:W-:Y:S02]  /*1aa80*/  IMAD.U32 R11, RZ, RZ, UR5 ;  /* 0x00000005ff0b7e24 */ /* 0x002fe4000f8e00ff */
[----:B------:R-:W-:Y:S02]  /*1aa90*/  IMAD.MOV.U32 R8, RZ, RZ, 0x70 ;  /* 0x00000070ff087424 */ /* 0x000fe400078e00ff */
[----:B------:R-:W-:Y:S02]  /*1aaa0*/  IMAD.MOV.U32 R12, RZ, RZ, 0x1 ;  /* 0x00000001ff0c7424 */ /* 0x000fe400078e00ff */
[----:B--2---:R-:W-:-:S07]  /*1aab0*/  IMAD.MOV.U32 R13, RZ, RZ, RZ ;  /* 0x000000ffff0d7224 */ /* 0x004fce00078e00ff */
[----:B------:R-:W-:-:S07]  /*1aac0*/  LEPC R20, `(.L_x_5784) ;  /* 0x000000001014794e */ /* 0x000fce0000000000 */
[----:B0--3--:R-:W-:Y:S05]  /*1aad0*/  CALL.ABS.NOINC R2 ;  /* 0x0000000002007343 */ /* 0x009fea0003c00000 */
.L_x_5784:
        /* <DEDUP_REMOVED lines=16> */
.L_x_5783:
[----:B------:R-:W-:Y:S05]  /*1abe0*/  BSYNC B6 ;  /* 0x0000000000067941 */ /* 0x000fea0003800000 */
.L_x_5782:
        /* <DEDUP_REMOVED lines=10> */
[----:B----4-:R2:W3:Y:S02]  /*1ac90*/  @P0 LDG.E R7, desc[UR40][R2.64] ;  /* 0x0000002802070981 */ /* 0x0104e4000c1e1900 */
        /* <DEDUP_REMOVED lines=14> */
.L_x_5951:
        /* <DEDUP_REMOVED lines=12> */
.L_x_5954:
        /* <DEDUP_REMOVED lines=25> */
.L_x_5788:
[----:B------:R-:W3:Y:S04]  /*1afd0*/  LDL R7, [R1+0x4] ;  /* 0x0000040001077983 */ /* 0x000ee80000100800 */
[----:B0-2---:R-:W3:Y:S04]  /*1afe0*/  LDL R0, [R1+0xc] ;  /* 0x00000c0001007983 */ /* 0x005ee80000100800 */
[----:B------:R-:W2:Y:S01]  /*1aff0*/  LDL R2, [R1+0x1c] ;  /* 0x00001c0001027983 */ /* 0x000ea20000100800 */
[----:B---3--:R-:W-:Y:S01]  /*1b000*/  IMAD R0, R0, 0x8, R7 ;  /* 0x0000000800007824 */ /* 0x008fe200078e0207 */
[----:B--2---:R-:W-:-:S04]  /*1b010*/  SHF.L.U32 R2, R2, 0x1f, RZ ;  /* 0x0000001f02027819 */ /* 0x004fc800000006ff */
[----:B------:R-:W0:Y:S02]  /*1b020*/  SYNCS.PHASECHK.TRANS64.TRYWAIT P0, [R0+URZ+0x38840], R2 ;  /* 0x03884002000075a7 */ /* 0x000e24000800017f */
[----:B0-----:R-:W-:Y:S05]  /*1b030*/  @!P0 BRA `(.L_x_5789) ;  /* 0x0000007400788947 */ /* 0x001fea0003800000 */
.L_x_5955:
        /* <DEDUP_REMOVED lines=11> */
.L_x_5790:
        /* <DEDUP_REMOVED lines=27> */
.L_x_5786:
[----:B0-----:R-:W3:Y:S04]  /*1b2a0*/  LDL R0, [R1+0x4] ;  /* 0x0000040001007983 */ /* 0x001ee80000100800 */
        /* <DEDUP_REMOVED lines=16> */
[----:B0-----:R-:W-:-:S05]  /*1b3b0*/  SHF.R.S32.HI R0, RZ, 0x1f, R18 ;  /* 0x0000001fff007819 */ /* 0x001fca0000011412 */
        /* <DEDUP_REMOVED lines=19> */
.L_x_5792:
[----:B------:R-:W-:Y:S05]  /*1b4f0*/  BSYNC B6 ;  /* 0x0000000000067941 */ /* 0x000fea0003800000 */
.L_x_5791:
[----:B------:R-:W3:Y:S01]  /*1b500*/  LDL R4, [R1+0x48] ;  /* 0x0000480001047983 */ /* 0x000ee20000100800 */
[----:B------:R-:W0:Y:S01]  /*1b510*/  LDC R7, c[0x0][0x448] ;  /* 0x00011200ff077b82 */ /* 0x000e220000000800 */
[----:B------:R-:W-:Y:S01]  /*1b520*/  ULDC.64 UR4, c[0x0][0x298] ;  /* 0x0000a60000047ab9 */ /* 0x000fe20000000a00 */
[----:B------:R-:W-:Y:S01]  /*1b530*/  ULDC.64 UR6, c[0x0][0x280] ;  /* 0x0000a00000067ab9 */ /* 0x000fe20000000a00 */
[----:B------:R-:W4:Y:S04]  /*1b540*/  LDL R10, [R1+0x38] ;  /* 0x00003800010a7983 */ /* 0x000f280000100800 */
[----:B------:R-:W4:Y:S01]  /*1b550*/  LDL R9, [R1+0x54] ;  /* 0x0000540001097983 */ /* 0x000f220000100800 */
[----:B--2---:R-:W2:Y:S01]  /*1b560*/  S2R R2, SR_TID.X ;  /* 0x0000000000027919 */ /* 0x004ea20000002100 */
[----:B------:R-:W1:Y:S02]  /*1b570*/  S2R R0, SR_TID.X ;  /* 0x0000000000007919 */ /* 0x000e640000002100 */
[----:B------:R-:W4:Y:S04]  /*1b580*/  LDL R8, [R1+0x58] ;  /* 0x0000580001087983 */ /* 0x000f280000100800 */
[----:B------:R-:W4:Y:S01]  /*1b590*/  LDL R6, [R1+0x3c] ;  /* 0x00003c0001067983 */ /* 0x000f220000100800 */
[----:B0-----:R-:W-:-:S13]  /*1b5a0*/  ISETP.NE.AND P0, PT, R7, 0x1, PT ;  /* 0x000000010700780c */ /* 0x001fda0003f05270 */
[----:B------:R-:W0:Y:S01]  /*1b5b0*/  @P0 LDC R3, c[0x0][0x450] ;  /* 0x00011400ff030b82 */ /* 0x000e220000000800 */
[----:B--2---:R-:W-:-:S04]  /*1b5c0*/  LOP3.LUT R2, R2, 0x7f, RZ, 0xc0, !PT ;  /* 0x0000007f02027812 */ /* 0x004fc800078ec0ff */
[----:B------:R-:W-:Y:S01]  /*1b5d0*/  SHF.R.U32.HI R2, RZ, 0x3, R2 ;  /* 0x00000003ff027819 */ /* 0x000fe20000011602 */
[----:B-1----:R-:W-:-:S05]  /*1b5e0*/  IMAD.SHL.U32 R0, R0, 0x10, RZ ;  /* 0x0000001000007824 */ /* 0x002fca00078e00ff */
[----:B------:R-:W-:Y:S02]  /*1b5f0*/  LOP3.LUT R0, R2, 0x70, R0, 0xf8, !PT ;  /* 0x0000007002007812 */ /* 0x000fe400078ef800 */
[----:B------:R-:W1:Y:S03]  /*1b600*/  @P0 LDC R2, c[0x0][0x44c] ;  /* 0x00011300ff020b82 */ /* 0x000e660000000800 */
[----:B------:R-:W-:-:S04]  /*1b610*/  IMAD R5, R17, 0x40, R0 ;  /* 0x0000004011057824 */ /* 0x000fc800078e0200 */
[----:B------:R-:W-:Y:S01]  /*1b620*/  IMAD.MOV.U32 R0, RZ, RZ, R5 ;  /* 0x000000ffff007224 */ /* 0x000fe200078e0005 */
[----:B------:R2:W-:Y:S01]  /*1b630*/  STL [R1+0x2c], R5 ;  /* 0x00002c0501007387 */ /* 0x0005e20000100800 */
[----:B-1----:R-:W-:-:S05]  /*1b640*/  @P0 IMAD.HI.U32 R2, R5, R2, RZ ;  /* 0x0000000205020227 */ /* 0x002fca00078e00ff */
[----:B0-----:R-:W-:Y:S01]  /*1b650*/  @P0 SHF.R.U32.HI R0, RZ, R3, R2 ;  /* 0x00000003ff000219 */ /* 0x001fe20000011602 */
        /* <DEDUP_REMOVED lines=76> */
.L_x_5964:
        /* <DEDUP_REMOVED lines=12> */
.L_x_5794:
        /* <DEDUP_REMOVED lines=38> */
.L_x_5796:
[----:B------:R-:W-:Y:S05]  /*1be40*/  BSYNC B6 ;  /* 0x0000000000067941 */ /* 0x000fea0003800000 */
.L_x_5795:
        /* <DEDUP_REMOVED lines=188> */
.L_x_5974:
        /* <DEDUP_REMOVED lines=31> */
.L_x_5799:
[----:B------:R-:W-:Y:S05]  /*1cc00*/  BSYNC B0 ;  /* 0x0000000000007941 */ /* 0x000fea0003800000 */
.L_x_5798:
[----:B--2---:R2:W5:Y:S01]  /*1cc10*/  LDL R0, [R1+0x4] ;  /* 0x0000040001007983 */ /* 0x0045620000100800 */
[----:B------:R-:W-:Y:S01]  /*1cc20*/  PLOP3.LUT P0, PT, PT, PT, PT, 0x80, 0x0 ;  /* 0x000000000000781c */ /* 0x000fe20003f0f070 */
[----:B------:R-:W-:-:S12]  /*1cc30*/  NOP ;  /* 0x0000000000007918 */ /* 0x000fd80000000000 */
.L_x_5800:
        /* <DEDUP_REMOVED lines=19> */
.L_x_5975:
[----:B------:R-:W-:Y:S05]  /*1cd70*/  BSYNC B0 ;  /* 0x0000000000007941 */ /* 0x000fea0003800000 */
.L_x_5801:
        /* <DEDUP_REMOVED lines=16> */
.L_x_5976:
[----:B------:R-:W-:Y:S05]  /*1ce80*/  BSYNC B1 ;  /* 0x0000000000017941 */ /* 0x000fea0003800000 */
.L_x_5805:
        /* <DEDUP_REMOVED lines=9> */
.L_x_5808:
[----:B------:R-:W-:Y:S05]  /*1cf20*/  BSYNC B1 ;  /* 0x0000000000017941 */ /* 0x000fea0003800000 */
.L_x_5807:
        /* <DEDUP_REMOVED lines=14> */
.L_x_5809:
        /* <DEDUP_REMOVED lines=16> */
.L_x_5810:
        /* <DEDUP_REMOVED lines=16> */
.L_x_5811:
        /* <DEDUP_REMOVED lines=16> */
.L_x_5812:
        /* <DEDUP_REMOVED lines=16> */
.L_x_5813:
        /* <DEDUP_REMOVED lines=16> */
.L_x_5814:
        /* <DEDUP_REMOVED lines=16> */
.L_x_5815:
        /* <DEDUP_REMOVED lines=16> */
.L_x_5816:
        /* <DEDUP_REMOVED lines=11> */
.L_x_5804:
[----:B------:R-:W-:Y:S05]  /*1d7c0*/  BSYNC B0 ;  /* 0x0000000000007941 */ /* 0x000fea0003800000 */
.L_x_5803:
        /* <DEDUP_REMOVED lines=29> */
[----:B------:R-:W1:Y:S03]  /*1d9a0*/  LDC R6, c[0x0][0x43c] ;  /* 0x00010f00ff067b82 */ /* 0x000e660000000800 */
[----:B------:R-:W4:Y:S01]  /*1d9b0*/  LDL R7, [R1+0x14] ;  /* 0x0000140001077983 */ /* 0x000f220000100800 */
[----:B------:R-:W-:Y:S01]  /*1d9c0*/  IMAD.MOV.U32 R0, RZ, RZ, R4 ;  /* 0x000000ffff007224 */ /* 0x000fe200078e0004 */
[----:B------:R-:W-:Y:S01]  /*1d9d0*/  ULDC.64 UR6, c[0x0][0x428] ;  /* 0x00010a0000067ab9 */ /* 0x000fe20000000a00 */
[----:B-1----:R-:W-:-:S13]  /*1d9e0*/  ISETP.NE.AND P0, PT, R6, 0x1, PT ;  /* 0x000000010600780c */ /* 0x002fda0003f05270 */
[----:B------:R-:W1:Y:S02]  /*1d9f0*/  @P0 LDC.64 R2, c[0x0][0x440] ;  /* 0x00011000ff020b82 */ /* 0x000e640000000a00 */
[----:B-1----:R-:W-:-:S05]  /*1da00*/  @P0 IMAD.HI.U32 R2, R4, R2, RZ ;  /* 0x0000000204020227 */ /* 0x002fca00078e00ff */
[----:B------:R-:W-:-:S04]  /*1da10*/  @P0 SHF.R.U32.HI R0, RZ, R3, R2 ;  /* 0x00000003ff000219 */ /* 0x000fc80000011602 */
[--C-:B------:R-:W-:Y:S01]  /*1da20*/  SHF.R.S32.HI R3, RZ, 0x1f, R0.reuse ;  /* 0x0000001fff037819 */ /* 0x100fe20000011400 */
[----:B------:R-:W-:-:S04]  /*1da30*/  IMAD.MOV R5, RZ, RZ, -R0 ;  /* 0x000000ffff057224 */ /* 0x000fc800078e0a00 */
[----:B------:R-:W-:Y:S02]  /*1da40*/  IMAD R5, R6, R5, R4 ;  /* 0x0000000506057224 */ /* 0x000fe400078e0204 */
[----:B---3--:R-:W-:-:S04]  /*1da50*/  IMAD R2, R10, UR6, RZ ;  /* 0x000000060a027c24 */ /* 0x008fc8000f8e02ff */
[----:B----4-:R-:W-:Y:S02]  /*1da60*/  IMAD R6, R7, UR7, R2 ;  /* 0x0000000707067c24 */ /* 0x010fe4000f8e0202 */
[----:B------:R-:W-:-:S04]  /*1da70*/  IMAD.MOV.U32 R2, RZ, RZ, R0 ;  /* 0x000000ffff027224 */ /* 0x000fc800078e0000 */
[----:B------:R-:W-:-:S04]  /*1da80*/  IMAD.WIDE.U32 R2, R7, UR6, R2 ;  /* 0x0000000607027c25 */ /* 0x000fc8000f8e0002 */
[----:B------:R-:W-:Y:S01]  /*1da90*/  IMAD.IADD R0, R6, 0x1, R3 ;  /* 0x0000000106007824 */ /* 0x000fe200078e0203 */
[----:B------:R-:W-:-:S04]  /*1daa0*/  LEA R6, P0, R2, UR4, 0x2 ;  /* 0x0000000402067c11 */ /* 0x000fc8000f8010ff */
[----:B------:R-:W-:-:S05]  /*1dab0*/  LEA.HI.X R7, R2, UR5, R0, 0x2, P0 ;  /* 0x0000000502077c11 */ /* 0x000fca00080f1400 */
[----:B------:R-:W3:Y:S04]  /*1dac0*/  LDG.E R0, desc[UR40][R6.64] ;  /* 0x0000002806007981 */ /* 0x000ee8000c1e1900 */
[----:B---3--:R1:W-:Y:S02]  /*1dad0*/  STL [R1], R0 ;  /* 0x0000000001007387 */ /* 0x0083e40000100800 */
.L_x_5823:
        /* <DEDUP_REMOVED lines=9> */
.L_x_5977:
[----:B------:R-:W-:Y:S05]  /*1db70*/  BSYNC B3 ;  /* 0x0000000000037941 */ /* 0x000fea0003800000 */
.L_x_5824:
        /* <DEDUP_REMOVED lines=9> */
.L_x_5827:
[----:B------:R-:W-:Y:S05]  /*1dc10*/  BSYNC B3 ;  /* 0x0000000000037941 */ /* 0x000fea0003800000 */
.L_x_5826:
        /* <DEDUP_REMOVED lines=14> */
.L_x_5828:
        /* <DEDUP_REMOVED lines=14> */
.L_x_5978:
[----:B------:R-:W-:Y:S05]  /*1dde0*/  BSYNC B3 ;  /* 0x0000000000037941 */ /* 0x000fea0003800000 */
.L_x_5829:
        /* <DEDUP_REMOVED lines=11> */
.L_x_5832:
[----:B------:R-:W-:Y:S05]  /*1dea0*/  BSYNC B3 ;  /* 0x0000000000037941 */ /* 0x000fea0003800000 */
.L_x_5831:
        /* <DEDUP_REMOVED lines=11> */
.L_x_5833:
        /* <DEDUP_REMOVED lines=16> */
.L_x_5834:
        /* <DEDUP_REMOVED lines=16> */
.L_x_5835:
        /* <DEDUP_REMOVED lines=16> */
.L_x_5836:
        /* <DEDUP_REMOVED lines=16> */
.L_x_5837:
        /* <DEDUP_REMOVED lines=16> */
.L_x_5838:
        /* <DEDUP_REMOVED lines=16> */
.L_x_5839:
        /* <DEDUP_REMOVED lines=16> */
.L_x_5840:
        /* <DEDUP_REMOVED lines=11> */
.L_x_5822:
[----:B------:R-:W-:Y:S05]  /*1e710*/  BSYNC B1 ;  /* 0x0000000000017941 */ /* 0x000fea0003800000 */
.L_x_5821:
[----:B------:R-:W3:Y:S02]  /*1e720*/  LDL.LU R5, [R1+0x34] ;  /* 0x0000340001057983 */ /* 0x000ee40000300800 */
[----:B---3--:R-:W-:-:S07]  /*1e730*/  VIADD R0, R5, 0xfffffffd ;  /* 0xfffffffd05007836 */ /* 0x008fce0000000000 */
.L_x_5820:
[----:B------:R-:W-:Y:S05]  /*1e740*/  BSYNC B2 ;  /* 0x0000000000027941 */ /* 0x000fea0003800000 */
.L_x_5819:
[----:B------:R-:W-:-:S13]  /*1e750*/  ISETP.NE.AND P0, PT, R4, RZ, PT ;  /* 0x000000ff0400720c */ /* 0x000fda0003f05270 */
[----:B------:R-:W-:Y:S05]  /*1e760*/  @!P0 BRA `(.L_x_5818) ;  /* 0x0000001c00488947 */ /* 0x000fea0003800000 */
.L_x_5881:
        /* <DEDUP_REMOVED lines=37> */
.L_x_5843:
        /* <DEDUP_REMOVED lines=9> */
.L_x_5979:
[----:B------:R-:W-:Y:S05]  /*1ea50*/  BSYNC B2 ;  /* 0x0000000000027941 */ /* 0x000fea0003800000 */
.L_x_5844:
        /* <DEDUP_REMOVED lines=9> */
.L_x_5847:
[----:B------:R-:W-:Y:S05]  /*1eaf0*/  BSYNC B2 ;  /* 0x0000000000027941 */ /* 0x000fea0003800000 */
.L_x_5846:
        /* <DEDUP_REMOVED lines=13> */
.L_x_5848:
        /* <DEDUP_REMOVED lines=14> */
.L_x_5980:
[----:B------:R-:W-:Y:S05]  /*1ecb0*/  BSYNC B2 ;  /* 0x0000000000027941 */ /* 0x000fea0003800000 */
.L_x_5849:
        /* <DEDUP_REMOVED lines=11> */
.L_x_5852:
[----:B------:R-:W-:Y:S05]  /*1ed70*/  BSYNC B2 ;  /* 0x0000000000027941 */ /* 0x000fea0003800000 */
.L_x_5851:
        /* <DEDUP_REMOVED lines=10> */
.L_x_5853:
        /* <DEDUP_REMOVED lines=16> */
.L_x_5854:
        /* <DEDUP_REMOVED lines=16> */
.L_x_5855:
        /* <DEDUP_REMOVED lines=16> */
.L_x_5856:
        /* <DEDUP_REMOVED lines=16> */
.L_x_5857:
        /* <DEDUP_REMOVED lines=16> */
.L_x_5858:
        /* <DEDUP_REMOVED lines=16> */
.L_x_5859:
        /* <DEDUP_REMOVED lines=16> */
.L_x_5860:
        /* <DEDUP_REMOVED lines=11> */
.L_x_5842:
[----:B------:R-:W-:Y:S05]  /*1f5d0*/  BSYNC B1 ;  /* 0x0000000000017941 */ /* 0x000fea0003800000 */
.L_x_5841:
[----:B------:R-:W3:Y:S01]  /*1f5e0*/  LDL R5, [R1+0x8] ;  /* 0x0000080001057983 */ /* 0x000ee20000100800 */
[----:B------:R-:W-:Y:S01]  /*1f5f0*/  VIADD R7, R7, 0x1 ;  /* 0x0000000107077836 */ /* 0x000fe20000000000 */
[----:B------:R-:W-:Y:S04]  /*1f600*/  BSSY B1, `(.L_x_5861) ;  /* 0x00000e5000017945 */ /* 0x000fe80003800000 */
[----:B------:R-:W-:-:S04]  /*1f610*/  ISETP.NE.AND P0, PT, R7, 0x2, PT ;  /* 0x000000020700780c */ /* 0x000fc80003f05270 */
[----:B------:R-:W-:Y:S02]  /*1f620*/  SEL R2, RZ, 0x1, P0 ;  /* 0x00000001ff027807 */ /* 0x000fe40000000000 */
[----:B0-----:R-:W-:Y:S02]  /*1f630*/  SEL R9, R7, RZ, P0 ;  /* 0x000000ff07097207 */ /* 0x001fe40000000000 */
        /* <DEDUP_REMOVED lines=30> */
.L_x_5863:
        /* <DEDUP_REMOVED lines=9> */
.L_x_5981:
[----:B------:R-:W-:Y:S05]  /*1f8b0*/  BSYNC B2 ;  /* 0x0000000000027941 */ /* 0x000fea0003800000 */
.L_x_5864:
        /* <DEDUP_REMOVED lines=9> */
.L_x_5867:
[----:B------:R-:W-:Y:S05]  /*1f950*/  BSYNC B2 ;  /* 0x0000000000027941 */ /* 0x000fea0003800000 */
.L_x_5866:
        /* <DEDUP_REMOVED lines=14> */
.L_x_5868:
        /* <DEDUP_REMOVED lines=14> */
.L_x_5982:
[----:B------:R-:W-:Y:S05]  /*1fb20*/  BSYNC B2 ;  /* 0x0000000000027941 */ /* 0x000fea0003800000 */
.L_x_5869:
        /* <DEDUP_REMOVED lines=11> */
.L_x_5872:
[----:B------:R-:W-:Y:S05]  /*1fbe0*/  BSYNC B2 ;  /* 0x0000000000027941 */ /* 0x000fea0003800000 */
.L_x_5871:
        /* <DEDUP_REMOVED lines=11> */
.L_x_5873:
        /* <DEDUP_REMOVED lines=16> */
.L_x_5874:
        /* <DEDUP_REMOVED lines=16> */
.L_x_5875:
        /* <DEDUP_REMOVED lines=16> */
.L_x_5876:
        /* <DEDUP_REMOVED lines=16> */
.L_x_5877:
        /* <DEDUP_REMOVED lines=16> */
.L_x_5878:
        /* <DEDUP_REMOVED lines=16> */
.L_x_5879:
        /* <DEDUP_REMOVED lines=16> */
.L_x_5880:
        /* <DEDUP_REMOVED lines=11> */
.L_x_5862:
[----:B------:R-:W-:Y:S05]  /*20450*/  BSYNC B1 ;  /* 0x0000000000017941 */ /* 0x000fea0003800000 */
.L_x_5861:
[C---:B------:R-:W-:Y:S01]  /*20460*/  ISETP.GT.AND P0, PT, R0.reuse, 0x1, PT ;  /* 0x000000010000780c */ /* 0x040fe20003f04270 */
[----:B------:R-:W-:-:S12]  /*20470*/  VIADD R0, R0, 0xfffffffe ;  /* 0xfffffffe00007836 */ /* 0x000fd80000000000 */
[----:B------:R-:W-:Y:S05]  /*20480*/  @P0 BRA `(.L_x_5881) ;  /* 0xffffffe000b80947 */ /* 0x000fea000383ffff */
.L_x_5818:
[----:B------:R-:W-:Y:S05]  /*20490*/  BSYNC B0 ;  /* 0x0000000000007941 */ /* 0x000fea0003800000 */
.L_x_5817:
        /* <DEDUP_REMOVED lines=24> */
.L_x_5883:
[----:B------:R-:W-:Y:S05]  /*20620*/  BSYNC B0 ;  /* 0x0000000000007941 */ /* 0x000fea0003800000 */
.L_x_5882:
[----:B------:R-:W-:-:S05]  /*20630*/  SEL R0, R0, RZ, P0 ;  /* 0x000000ff00007207 */ /* 0x000fca0000000000 */
[----:B------:R3:W-:Y:S02]  /*20640*/  STL [R1+0xc], R0 ;  /* 0x00000c0001007387 */ /* 0x0007e40000100800 */
.L_x_5779:
[----:B------:R-:W-:Y:S05]  /*20650*/  BSYNC B7 ;  /* 0x0000000000077941 */ /* 0x000fea0003800000 */
.L_x_5777:
        /* <DEDUP_REMOVED lines=13> */
.L_x_5884:
        /* <DEDUP_REMOVED lines=36> */
.L_x_5992:
[----:B------:R-:W-:Y:S02]  /*20970*/  ULDC UR4, c[0x0][0xd38] ;  /* 0x00034e0000047ab9 */ /* 0x000fe40000000800 */
[----:B------:R-:W-:-:S04]  /*20980*/  IMAD.U32 R4, RZ, RZ, UR4 ;  /* 0x00000004ff047e24 */ /* 0x000fc8000f8e00ff */
[----:B---3--:R-:W-:-:S04]  /*20990*/  IMAD R16, R16, R4, RZ ;  /* 0x0000000410107224 */ /* 0x008fc800078e02ff */
[----:B------:R-:W-:-:S05]  /*209a0*/  IMAD.IADD R5, R5, 0x1, R16 ;  /* 0x0000000105057824 */ /* 0x000fca00078e0210 */
[----:B------:R-:W-:-:S13]  /*209b0*/  ISETP.GT.AND P6, PT, R5, R0, PT ;  /* 0x000000000500720c */ /* 0x000fda0003fc4270 */
[----:B------:R-:W-:Y:S05]  /*209c0*/  @P6 BRA `(.L_x_5887) ;  /* 0x00000000009c6947 */ /* 0x000fea0003800000 */
.L_x_5892:
[----:B-1----:R-:W1:Y:S01]  /*209d0*/  LDC R2, c[0x0][0xd3c] ;  /* 0x00034f00ff027b82 */ /* 0x002e620000000800 */
[----:B------:R-:W-:-:S05]  /*209e0*/  VIADD R19, R19, 0x1f ;  /* 0x0000001f13137836 */ /* 0x000fca0000000000 */
[----:B-1----:R-:W-:-:S13]  /*209f0*/  ISETP.GE.AND P6, PT, R19, R2, PT ;  /* 0x000000021300720c */ /* 0x002fda0003fc6270 */
[----:B------:R-:W-:Y:S05]  /*20a00*/  @P6 BRA `(.L_x_5888) ;  /* 0x0000000400d46947 */ /* 0x000fea0003800000 */
[----:B------:R-:W1:Y:S01]  /*20a10*/  S2R R3, SR_TID.X ;  /* 0x0000000000037919 */ /* 0x000e620000002100 */
[----:B------:R-:W-:Y:S01]  /*20a20*/  BSSY B0, `(.L_x_5889) ;  /* 0x0000009000007945 */ /* 0x000fe20003800000 */
[----:B-1----:R-:W-:-:S05]  /*20a30*/  LOP3.LUT R3, R3, 0x1f, RZ, 0xc0, !PT ;  /* 0x0000001f03037812 */ /* 0x002fca00078ec0ff */
[----:B------:R-:W-:Y:S02]  /*20a40*/  IMAD.IADD R4, R19, 0x1, R3 ;  /* 0x0000000113047824 */ /* 0x000fe400078e0203 */
[----:B------:R-:W-:-:S03]  /*20a50*/  IMAD.MOV.U32 R3, RZ, RZ, RZ ;  /* 0x000000ffff037224 */ /* 0x000fc600078e00ff */
[----:B------:R-:W-:-:S13]  /*20a60*/  ISETP.GE.OR P6, PT, R4, R2, !P0 ;  /* 0x000000020400720c */ /* 0x000fda00047c6670 */
[----:B------:R-:W-:Y:S05]  /*20a70*/  @P6 BRA `(.L_x_5890) ;  /* 0x00000000000c6947 */ /* 0x000fea0003800000 */
[----:B------:R-:W1:Y:S02]  /*20a80*/  LDC.64 R2, c[0x0][0xd80] ;  /* 0x00036000ff027b82 */ /* 0x000e640000000a00 */
[----:B-1----:R-:W-:-:S06]  /*20a90*/  IMAD.WIDE R2, R4, 0x4, R2 ;  /* 0x0000000404027825 */ /* 0x002fcc00078e0202 */
[----:B------:R1:W5:Y:S02]  /*20aa0*/  LDG.E R3, desc[UR40][R2.64] ;  /* 0x0000002802037981 */ /* 0x000364000c1e1900 */
.L_x_5890:
[----:B------:R-:W-:Y:S05]  /*20ab0*/  BSYNC B0 ;  /* 0x0000000000007941 */ /* 0x000fea0003800000 */
.L_x_5889:
        /* <DEDUP_REMOVED lines=18> */
.L_x_6000:
[----:B------:R-:W-:Y:S02]  /*20be0*/  ULDC UR4, c[0x0][0xd38] ;  /* 0x00034e0000047ab9 */ /* 0x000fe40000000800 */
[----:B------:R-:W-:-:S04]  /*20bf0*/  IMAD.U32 R4, RZ, RZ, UR4 ;  /* 0x00000004ff047e24 */ /* 0x000fc8000f8e00ff */
[----:B---3--:R-:W-:-:S04]  /*20c00*/  IMAD R16, R16, R4, RZ ;  /* 0x0000000410107224 */ /* 0x008fc800078e02ff */
[----:B------:R-:W-:-:S05]  /*20c10*/  IMAD.IADD R5, R16, 0x1, R5 ;  /* 0x0000000110057824 */ /* 0x000fca00078e0205 */
[----:B------:R-:W-:-:S13]  /*20c20*/  ISETP.GT.AND P6, PT, R5, R0, PT ;  /* 0x000000000500720c */ /* 0x000fda0003fc4270 */
[----:B------:R-:W-:Y:S05]  /*20c30*/  @!P6 BRA `(.L_x_5892) ;  /* 0xfffffffc0064e947 */ /* 0x000fea000383ffff */
.L_x_5887:
        /* <DEDUP_REMOVED lines=8> */
.L_x_6004:
[----:B------:R-:W-:Y:S01]  /*20cc0*/  ISETP.NE.AND P0, PT, R5, RZ, PT ;  /* 0x000000ff0500720c */ /* 0x000fe20003f05270 */
[----:B------:R-:W-:-:S12]  /*20cd0*/  IMAD.MOV.U32 R5, RZ, RZ, RZ ;  /* 0x000000ffff057224 */ /* 0x000fd800078e00ff */
[----:B------:R-:W-:Y:S05]  /*20ce0*/  @!P0 BRA `(.L_x_5894) ;  /* 0x0000000000148947 */ /* 0x000fea0003800000 */
[----:B------:R-:W-:Y:S01]  /*20cf0*/  UMOV UR4, 0xffffffff ;  /* 0xffffffff00047882 */ /* 0x000fe20000000000 */
[----:B------:R-:W-:Y:S02]  /*20d00*/  VIADD R12, R6, 0xffffffff ;  /* 0xffffffff060c7836 */ /* 0x000fe40000000000 */
[----:B------:R-:W-:Y:S05]  /*20d10*/  BRA.DIV UR4, `(.L_x_5895) ;  /* 0x0000003604887947 */ /* 0x000fea000b800000 */
[----:B-1----:R1:W0:Y:S02]  /*20d20*/  SHFL.IDX PT, R2, R2, R12, 0x1f ;  /* 0x00001f0c02027589 */ /* 0x00222400000e0000 */
.L_x_6007:
[----:B0-----:R-:W-:-:S07]  /*20d30*/  IMAD.MOV.U32 R5, RZ, RZ, R2 ;  /* 0x000000ffff057224 */ /* 0x001fce00078e0002 */
.L_x_5894:
[----:B-1-3--:R-:W1:Y:S01]  /*20d40*/  LDC.64 R2, c[0x0][0xd90] ;  /* 0x00036400ff027b82 */ /* 0x00ae620000000a00 */
[----:B------:R-:W-:-:S04]  /*20d50*/  IMAD.IADD R19, R6, 0x1, R19 ;  /* 0x0000000106137824 */ /* 0x000fc800078e0213 */
[----:B-1----:R-:W-:-:S05]  /*20d60*/  IMAD.WIDE R2, R19, 0x4, R2 ;  /* 0x0000000413027825 */ /* 0x002fca00078e0202 */
[----:B------:R-:W4:Y:S01]  /*20d70*/  LDG.E R7, desc[UR40][R2.64] ;  /* 0x0000002802077981 */ /* 0x000f22000c1e1900 */
        /* <DEDUP_REMOVED lines=62> */
.L_x_5888:
[----:B------:R-:W-:Y:S01]  /*21160*/  UMOV UR4, URZ ;  /* 0x0000003f00047c82 */ /* 0x000fe20008000000 */
[----:B------:R-:W-:Y:S01]  /*21170*/  UMOV UR5, URZ ;  /* 0x0000003f00057c82 */ /* 0x000fe20008000000 */
[----:B------:R-:W-:Y:S01]  /*21180*/  ULDC UR6, c[0x0][0xd3c] ;  /* 0x00034f0000067ab9 */ /* 0x000fe20000000800 */
[----:B------:R-:W-:Y:S02]  /*21190*/  IMAD.MOV.U32 R16, RZ, RZ, R0 ;  /* 0x000000ffff107224 */ /* 0x000fe400078e0000 */
[----:B------:R-:W-:Y:S02]  /*211a0*/  IMAD.U32 R17, RZ, RZ, UR4 ;  /* 0x00000004ff117e24 */ /* 0x000fe4000f8e00ff */
[----:B------:R-:W-:Y:S02]  /*211b0*/  IMAD.U32 R18, RZ, RZ, UR5 ;  /* 0x00000005ff127e24 */ /* 0x000fe4000f8e00ff */
[----:B------:R-:W-:-:S07]  /*211c0*/  IMAD.U32 R19, RZ, RZ, UR6 ;  /* 0x00000006ff137e24 */ /* 0x000fce000f8e00ff */
.L_x_5896:
[----:B------:R1:W3:Y:S01]  /*211d0*/  LDL R3, [R1+0x4] ;  /* 0x0000040001037983 */ /* 0x0002e20000100800 */
        /* <DEDUP_REMOVED lines=11> */
.L_x_5885:
[----:B------:R-:W-:Y:S02]  /*21290*/  ULDC UR4, c[0x0][0xd3c] ;  /* 0x00034f0000047ab9 */ /* 0x000fe40000000800 */
[----:B----4-:R-:W-:-:S13]  /*212a0*/  ISETP.GE.AND P0, PT, R19, UR4, PT ;  /* 0x0000000413007c0c */ /* 0x010fda000bf06270 */
[----:B------:R-:W-:Y:S05]  /*212b0*/  @!P0 BRA `(.L_x_5897) ;  /* 0xffffff7000288947 */ /* 0x000fea000383ffff */
[----:B------:R-:W-:Y:S05]  /*212c0*/  BSYNC B8 ;  /* 0x0000000000087941 */ /* 0x000fea0003800000 */
.L_x_5727:
        /* <DEDUP_REMOVED lines=12> */
.L_x_6008:
[----:B------:R-:W-:Y:S05]  /*21390*/  BSYNC B0 ;  /* 0x0000000000007941 */ /* 0x000fea0003800000 */
.L_x_5898:
[----:B------:R-:W-:-:S03]  /*213a0*/  UMOV UR4, 0xffffffff ;  /* 0xffffffff00047882 */ /* 0x000fc60000000000 */
[----:B------:R-:W-:Y:S05]  /*213b0*/  BRA.DIV UR4, `(.L_x_5900) ;  /* 0x00000032041c7947 */ /* 0x000fea000b800000 */
[----:B------:R-:W1:Y:S02]  /*213c0*/  S2R R2, SR_TID.X ;  /* 0x0000000000027919 */ /* 0x000e640000002100 */
[----:B-1----:R-:W-:-:S04]  /*213d0*/  SHF.R.U32.HI R2, RZ, 0x5, R2 ;  /* 0x00000005ff027819 */ /* 0x002fc80000011602 */
[----:B------:R-:W-:-:S05]  /*213e0*/  LOP3.LUT R2, R2, 0x3, RZ, 0xc0, !PT ;  /* 0x0000000302027812 */ /* 0x000fca00078ec0ff */
[----:B------:R1:W3:Y:S02]  /*213f0*/  SHFL.IDX PT, R14, R2, RZ, 0x1f ;  /* 0x00001fff020e7589 */ /* 0x0002e400000e0000 */
.L_x_6011:
[----:B---3--:R-:W-:-:S13]  /*21400*/  ISETP.NE.AND P0, PT, R14, RZ, PT ;  /* 0x000000ff0e00720c */ /* 0x008fda0003f05270 */
[----:B------:R-:W-:Y:S05]  /*21410*/  @P0 BRA `(.L_x_5584) ;  /* 0x0000000000940947 */ /* 0x000fea0003800000 */
[----:B------:R-:W-:-:S03]  /*21420*/  UMOV UR4, 0xffffffff ;  /* 0xffffffff00047882 */ /* 0x000fc60000000000 */
[----:B------:R-:W-:Y:S05]  /*21430*/  BRA.DIV UR4, `(.L_x_5901) ;  /* 0x0000003204307947 */ /* 0x000fea000b800000 */
[----:B------:R-:W-:-:S13]  /*21440*/  ELECT P6, URZ, PT ;  /* 0x00000000003f782f */ /* 0x000fda00038c0000 */
.L_x_6014:
[----:B------:R-:W-:Y:S05]  /*21450*/  @!P6 BRA `(.L_x_5584) ;  /* 0x000000000084e947 */ /* 0x000fea0003800000 */
[----:B-1----:R-:W3:Y:S02]  /*21460*/  LDL.LU R2, [R1+0x68] ;  /* 0x0000680001027983 */ /* 0x002ee40000300800 */
[----:B---3--:R-:W-:-:S04]  /*21470*/  LOP3.LUT R2, R2, 0x2, RZ, 0xfc, !PT ;  /* 0x0000000202027812 */ /* 0x008fc800078efcff */
[----:B------:R-:W-:-:S13]  /*21480*/  ISETP.NE.AND P2, PT, R2, 0x3, PT ;  /* 0x000000030200780c */ /* 0x000fda0003f45270 */
[----:B------:R-:W-:Y:S05]  /*21490*/  @!P2 BRA `(.L_x_5902) ;  /* 0x000000000004a947 */ /* 0x000fea0003800000 */
[----:B------:R-:W-:Y:S01]  /*214a0*/  BPT.TRAP 0x1 ;  /* 0x000000040000795c */ /* 0x000fe20000300000 */
.L_x_5902:
        /* <DEDUP_REMOVED lines=14> */
.L_x_6015:
[----:B------:R-:W1:Y:S02]  /*21590*/  SYNCS.PHASECHK.TRANS64.TRYWAIT P0, [R7+URZ], R2 ;  /* 0x00000002070075a7 */ /* 0x000e64000800017f */
[----:B-1----:R-:W-:Y:S05]  /*215a0*/  @!P0 BRA `(.L_x_5904) ;  /* 0x0000003000088947 */ /* 0x002fea0003800000 */
.L_x_6016:
[----:B------:R-:W-:Y:S05]  /*215b0*/  @!P2 BRA `(.L_x_5905) ;  /* 0x000000000004a947 */ /* 0x000fea0003800000 */
[----:B------:R-:W-:Y:S01]  /*215c0*/  BPT.TRAP 0x1 ;  /* 0x000000040000795c */ /* 0x000fe20000300000 */
.L_x_5905:
[----:B------:R-:W3:Y:S01]  /*215d0*/  LDL.LU R4, [R1+0xc] ;  /* 0x00000c0001047983 */ /* 0x000ee20000300800 */
[----:B------:R-:W-:-:S04]  /*215e0*/  VIADD R0, R0, 0x38860 ;  /* 0x0003886000007836 */ /* 0x000fc80000000000 */
[----:B---3--:R-:W-:-:S04]  /*215f0*/  IMAD R4, R4, 0x8, R0 ;  /* 0x0000000804047824 */ /* 0x008fc800078e0200 */
[----:B------:R-:W3:Y:S02]  /*21600*/  SYNCS.PHASECHK.TRANS64.TRYWAIT P0, [R4+URZ], R5 ;  /* 0x00000005040075a7 */ /* 0x000ee4000800017f */
[----:B---3--:R-:W-:Y:S05]  /*21610*/  @!P0 BRA `(.L_x_5906) ;  /* 0x0000003000008947 */ /* 0x008fea0003800000 */
.L_x_6017:
[----:B------:R-:W-:-:S07]  /*21620*/  IMAD R3, R3, 0x8, R0 ;  /* 0x0000000803037824 */ /* 0x000fce00078e0200 */
.L_x_5907:
[----:B----4-:R4:W0:Y:S02]  /*21630*/  SYNCS.PHASECHK.TRANS64.TRYWAIT P0, [R3+URZ], R2 ;  /* 0x00000002030075a7 */ /* 0x010824000800017f */
[----:B0-----:R-:W-:Y:S05]  /*21640*/  @!P0 NANOSLEEP.SYNCS 0x989680 ;  /* 0x009896800000895d */ /* 0x001fea0003900000 */
[----:B------:R-:W0:Y:S02]  /*21650*/  @!P0 SYNCS.PHASECHK.TRANS64 P0, [R3+URZ], R2 ;  /* 0x00000002030085a7 */ /* 0x000e24000800007f */
[----:B0-----:R-:W-:Y:S05]  /*21660*/  @!P0 BRA `(.L_x_5907) ;  /* 0xfffffffc00f08947 */ /* 0x001fea000383ffff */
.L_x_5584:
[----:B------:R-:W-:Y:S05]  /*21670*/  BSYNC B9 ;  /* 0x0000000000097941 */ /* 0x000fea0003800000 */
.L_x_5581:
[----:B------:R-:W-:Y:S05]  /*21680*/  EXIT ;  /* 0x000000000000794d */ /* 0x000fea0003800000 */
.L_x_5600:
[----:B0-----:R0:W1:Y:S02]  /*21690*/  SYNCS.PHASECHK.TRANS64.TRYWAIT P5, [R68+URZ+0x38890], R73 ;  /* 0x03889049440075a7 */ /* 0x00106400080a017f */
[----:B-1----:R-:W-:Y:S05]  /*216a0*/  @!P5 NANOSLEEP.SYNCS 0x989680 ;  /* 0x009896800000d95d */ /* 0x002fea0003900000 */
[----:B------:R-:W1:Y:S02]  /*216b0*/  @!P5 SYNCS.PHASECHK.TRANS64 P5, [R68+URZ+0x38890], R73 ;  /* 0x038890494400d5a7 */ /* 0x000e6400080a007f */
[----:B-1----:R-:W-:Y:S05]  /*216c0*/  @!P5 BRA `(.L_x_5600) ;  /* 0xfffffffc00f0d947 */ /* 0x002fea000383ffff */
[----:B------:R-:W-:Y:S05]  /*216d0*/  BRA `(.L_x_5908) ;  /* 0xfffffe1000307947 */ /* 0x000fea000383ffff */
.L_x_5610:
[----:B0-----:R0:W1:Y:S02]  /*216e0*/  SYNCS.PHASECHK.TRANS64.TRYWAIT P5, [R68+URZ+0x38890], R73 ;  /* 0x03889049440075a7 */ /* 0x00106400080a017f */
[----:B-1----:R-:W-:Y:S05]  /*216f0*/  @!P5 NANOSLEEP.SYNCS 0x989680 ;  /* 0x009896800000d95d */ /* 0x002fea0003900000 */
[----:B------:R-:W1:Y:S02]  /*21700*/  @!P5 SYNCS.PHASECHK.TRANS64 P5, [R68+URZ+0x38890], R73 ;  /* 0x038890494400d5a7 */ /* 0x000e6400080a007f */
[----:B-1----:R-:W-:Y:S05]  /*21710*/  @!P5 BRA `(.L_x_5610) ;  /* 0xfffffffc00f0d947 */ /* 0x002fea000383ffff */
[----:B------:R-:W-:Y:S05]  /*21720*/  BRA `(.L_x_5909) ;  /* 0xfffffe18007c7947 */ /* 0x000fea000383ffff */
.L_x_5615:
[----:B0-----:R0:W1:Y:S02]  /*21730*/  SYNCS.PHASECHK.TRANS64.TRYWAIT P5, [R68+URZ+0x38890], R73 ;  /* 0x03889049440075a7 */ /* 0x00106400080a017f */
[----:B-1----:R-:W-:Y:S05]  /*21740*/  @!P5 NANOSLEEP.SYNCS 0x989680 ;  /* 0x009896800000d95d */ /* 0x002fea0003900000 */
[----:B------:R-:W1:Y:S02]  /*21750*/  @!P5 SYNCS.PHASECHK.TRANS64 P5, [R68+URZ+0x38890], R73 ;  /* 0x038890494400d5a7 */ /* 0x000e6400080a007f */
[----:B-1----:R-:W-:Y:S05]  /*21760*/  @!P5 BRA `(.L_x_5615) ;  /* 0xfffffffc00f0d947 */ /* 0x002fea000383ffff */
[----:B------:R-:W-:Y:S05]  /*21770*/  BRA `(.L_x_5910) ;  /* 0xfffffe20008c7947 */ /* 0x000fea000383ffff */
.L_x_5619:
[----:B------:R0:W0:Y:S02]  /*21780*/  SYNCS.PHASECHK.TRANS64.TRYWAIT P5, [R68+URZ+0x388b0], R73 ;  /* 0x0388b049440075a7 */ /* 0x00002400080a017f */
[----:B0-----:R-:W-:Y:S05]  /*21790*/  @!P5 NANOSLEEP.SYNCS 0x989680 ;  /* 0x009896800000d95d */ /* 0x001fea0003900000 */
[----:B------:R-:W0:Y:S02]  /*217a0*/  @!P5 SYNCS.PHASECHK.TRANS64 P5, [R68+URZ+0x388b0], R73 ;  /* 0x0388b0494400d5a7 */ /* 0x000e2400080a007f */
[----:B0-----:R-:W-:Y:S05]  /*217b0*/  @!P5 BRA `(.L_x_5619) ;  /* 0xfffffffc00f0d947 */ /* 0x001fea000383ffff */
[----:B------:R-:W-:Y:S05]  /*217c0*/  BRA `(.L_x_5911) ;  /* 0xfffffe2400087947 */ /* 0x000fea000383ffff */
.L_x_5642:
        /* <DEDUP_REMOVED lines=8> */
.L_x_5913:
[----:B------:R-:W-:Y:S05]  /*21850*/  BSYNC B1 ;  /* 0x0000000000017941 */ /* 0x000fea0003800000 */
.L_x_5912:
        /* <DEDUP_REMOVED lines=8> */
.L_x_5914:
[----:B------:R-:W-:Y:S02]  /*218e0*/  IMAD.MOV.U32 R13, RZ, RZ, R8 ;  /* 0x000000ffff0d7224 */ /* 0x000fe400078e0008 */
[----:B------:R-:W-:-:S07]  /*218f0*/  IMAD.MOV.U32 R0, RZ, RZ, R14 ;  /* 0x000000ffff007224 */ /* 0x000fce00078e000e */
[----:B------:R-:W-:Y:S05]  /*21900*/  WARPSYNC.COLLECTIVE R15, `(.L_x_5915) ;  /* 0x000000000f087348 */ /* 0x000fea0003c00000 */
[----:B------:R0:W1:Y:S02]  /*21910*/  SHFL.IDX P6, R14, R13, R12, R11 ;  /* 0x0000000c0d0e7389 */ /* 0x00006400000c000b */
[----:B01----:R-:W-:Y:S01]  /*21920*/  ENDCOLLECTIVE ;  /* 0x000000000000791b */ /* 0x003fe20003800000 */
.L_x_5915:
[----:B------:R-:W-:Y:S02]  /*21930*/  IMAD.MOV.U32 R13, RZ, RZ, R7 ;  /* 0x000000ffff0d7224 */ /* 0x000fe400078e0007 */
[----:B------:R-:W-:-:S07]  /*21940*/  IMAD.MOV.U32 R5, RZ, RZ, R14 ;  /* 0x000000ffff057224 */ /* 0x000fce00078e000e */
[----:B------:R-:W-:Y:S05]  /*21950*/  WARPSYNC.COLLECTIVE R15, `(.L_x_5916) ;  /* 0x000000000f087348 */ /* 0x000fea0003c00000 */
[----:B------:R0:W1:Y:S02]  /*21960*/  SHFL.IDX P6, R14, R13, R12, R11 ;  /* 0x0000000c0d0e7389 */ /* 0x00006400000c000b */
[----:B01----:R-:W-:Y:S01]  /*21970*/  ENDCOLLECTIVE ;  /* 0x000000000000791b */ /* 0x003fe20003800000 */
.L_x_5916:
[----:B------:R-:W-:Y:S05]  /*21980*/  BRA `(.L_x_5917) ;  /* 0xfffffe5000f47947 */ /* 0x000fea000383ffff */
.L_x_5645:
        /* <DEDUP_REMOVED lines=8> */
.L_x_5919:
[----:B------:R-:W-:Y:S05]  /*21a10*/  BSYNC B1 ;  /* 0x0000000000017941 */ /* 0x000fea0003800000 */
.L_x_5918:
        /* <DEDUP_REMOVED lines=8> */
.L_x_5920:
[----:B------:R-:W-:Y:S02]  /*21aa0*/  IMAD.MOV.U32 R13, RZ, RZ, R8 ;  /* 0x000000ffff0d7224 */ /* 0x000fe400078e0008 */
[----:B------:R-:W-:-:S07]  /*21ab0*/  IMAD.MOV.U32 R0, RZ, RZ, R14 ;  /* 0x000000ffff007224 */ /* 0x000fce00078e000e */
[----:B------:R-:W-:Y:S05]  /*21ac0*/  WARPSYNC.COLLECTIVE R15, `(.L_x_5921) ;  /* 0x000000000f087348 */ /* 0x000fea0003c00000 */
[----:B------:R0:W1:Y:S02]  /*21ad0*/  SHFL.IDX P6, R14, R13, R12, R11 ;  /* 0x0000000c0d0e7389 */ /* 0x00006400000c000b */
[----:B01----:R-:W-:Y:S01]  /*21ae0*/  ENDCOLLECTIVE ;  /* 0x000000000000791b */ /* 0x003fe20003800000 */
.L_x_5921:
[----:B------:R-:W-:Y:S02]  /*21af0*/  IMAD.MOV.U32 R13, RZ, RZ, R7 ;  /* 0x000000ffff0d7224 */ /* 0x000fe400078e0007 */
[----:B------:R-:W-:-:S07]  /*21b00*/  IMAD.MOV.U32 R5, RZ, RZ, R14 ;  /* 0x000000ffff057224 */ /* 0x000fce00078e000e */
[----:B------:R-:W-:Y:S05]  /*21b10*/  WARPSYNC.COLLECTIVE R15, `(.L_x_5922) ;  /* 0x000000000f087348 */ /* 0x000fea0003c00000 */
[----:B------:R0:W1:Y:S02]  /*21b20*/  SHFL.IDX P6, R14, R13, R12, R11 ;  /* 0x0000000c0d0e7389 */ /* 0x00006400000c000b */
[----:B01----:R-:W-:Y:S01]  /*21b30*/  ENDCOLLECTIVE ;  /* 0x000000000000791b */ /* 0x003fe20003800000 */
.L_x_5922:
[----:B------:R-:W-:Y:S05]  /*21b40*/  BRA `(.L_x_5923) ;  /* 0xfffffe54004c7947 */ /* 0x000fea000383ffff */
.L_x_5649:
[----:B0-----:R0:W1:Y:S02]  /*21b50*/  SYNCS.PHASECHK.TRANS64.TRYWAIT P0, [R2+URZ+0x38800], R21 ;  /* 0x03880015020075a7 */ /* 0x001064000800017f */
[----:B-1----:R-:W-:Y:S05]  /*21b60*/  @!P0 NANOSLEEP.SYNCS 0x989680 ;  /* 0x009896800000895d */ /* 0x002fea0003900000 */
[----:B------:R-:W1:Y:S02]  /*21b70*/  @!P0 SYNCS.PHASECHK.TRANS64 P0, [R2+URZ+0x38800], R21 ;  /* 0x03880015020085a7 */ /* 0x000e64000800007f */
[----:B-1----:R-:W-:Y:S05]  /*21b80*/  @!P0 BRA `(.L_x_5649) ;  /* 0xfffffffc00f08947 */ /* 0x002fea000383ffff */
[----:B------:R-:W-:Y:S05]  /*21b90*/  BRA `(.L_x_5924) ;  /* 0xfffffe5800347947 */ /* 0x000fea000383ffff */
.L_x_5657:
        /* <DEDUP_REMOVED lines=8> */
.L_x_5926:
[----:B------:R-:W-:Y:S05]  /*21c20*/  BSYNC B1 ;  /* 0x0000000000017941 */ /* 0x000fea0003800000 */
.L_x_5925:
        /* <DEDUP_REMOVED lines=8> */
.L_x_5927:
[----:B------:R-:W-:Y:S02]  /*21cb0*/  IMAD.MOV.U32 R13, RZ, RZ, R7 ;  /* 0x000000ffff0d7224 */ /* 0x000fe400078e0007 */
[----:B------:R-:W-:-:S07]  /*21cc0*/  IMAD.MOV.U32 R0, RZ, RZ, R14 ;  /* 0x000000ffff007224 */ /* 0x000fce00078e000e */
[----:B------:R-:W-:Y:S05]  /*21cd0*/  WARPSYNC.COLLECTIVE R15, `(.L_x_5928) ;  /* 0x000000000f087348 */ /* 0x000fea0003c00000 */
[----:B------:R0:W1:Y:S02]  /*21ce0*/  SHFL.IDX P6, R14, R13, R12, R11 ;  /* 0x0000000c0d0e7389 */ /* 0x00006400000c000b */
[----:B01----:R-:W-:Y:S01]  /*21cf0*/  ENDCOLLECTIVE ;  /* 0x000000000000791b */ /* 0x003fe20003800000 */
.L_x_5928:
[----:B------:R-:W-:Y:S02]  /*21d00*/  IMAD.MOV.U32 R10, RZ, RZ, R0 ;  /* 0x000000ffff0a7224 */ /* 0x000fe400078e0000 */
[----:B------:R-:W-:Y:S02]  /*21d10*/  IMAD.MOV.U32 R13, RZ, RZ, R9 ;  /* 0x000000ffff0d7224 */ /* 0x000fe400078e0009 */
[----:B------:R-:W-:-:S07]  /*21d20*/  IMAD.MOV.U32 R5, RZ, RZ, R14 ;  /* 0x000000ffff057224 */ /* 0x000fce00078e000e */
[----:B------:R-:W-:Y:S05]  /*21d30*/  WARPSYNC.COLLECTIVE R15, `(.L_x_5929) ;  /* 0x000000000f087348 */ /* 0x000fea0003c00000 */
[----:B------:R0:W1:Y:S02]  /*21d40*/  SHFL.IDX P6, R14, R13, R12, R11 ;  /* 0x0000000c0d0e7389 */ /* 0x00006400000c000b */
[----:B01----:R-:W-:Y:S01]  /*21d50*/  ENDCOLLECTIVE ;  /* 0x000000000000791b */ /* 0x003fe20003800000 */
.L_x_5929:
[----:B------:R-:W-:Y:S01]  /*21d60*/  IMAD.MOV.U32 R11, RZ, RZ, R3 ;  /* 0x000000ffff0b7224 */ /* 0x000fe200078e0003 */
[----:B------:R-:W-:Y:S06]  /*21d70*/  BRA `(.L_x_5930) ;  /* 0xfffffe64004c7947 */ /* 0x000fec000383ffff */
.L_x_5660:
        /* <DEDUP_REMOVED lines=8> */
.L_x_5932:
[----:B------:R-:W-:Y:S05]  /*21e00*/  BSYNC B1 ;  /* 0x0000000000017941 */ /* 0x000fea0003800000 */
.L_x_5931:
        /* <DEDUP_REMOVED lines=8> */
.L_x_5933:
[----:B------:R-:W-:Y:S02]  /*21e90*/  IMAD.MOV.U32 R13, RZ, RZ, R7 ;  /* 0x000000ffff0d7224 */ /* 0x000fe400078e0007 */
[----:B------:R-:W-:-:S07]  /*21ea0*/  IMAD.MOV.U32 R0, RZ, RZ, R14 ;  /* 0x000000ffff007224 */ /* 0x000fce00078e000e */
[----:B------:R-:W-:Y:S05]  /*21eb0*/  WARPSYNC.COLLECTIVE R15, `(.L_x_5934) ;  /* 0x000000000f087348 */ /* 0x000fea0003c00000 */
[----:B------:R0:W1:Y:S02]  /*21ec0*/  SHFL.IDX P6, R14, R13, R12, R11 ;  /* 0x0000000c0d0e7389 */ /* 0x00006400000c000b */
[----:B01----:R-:W-:Y:S01]  /*21ed0*/  ENDCOLLECTIVE ;  /* 0x000000000000791b */ /* 0x003fe20003800000 */
.L_x_5934:
[----:B------:R-:W-:Y:S02]  /*21ee0*/  IMAD.MOV.U32 R13, RZ, RZ, R9 ;  /* 0x000000ffff0d7224 */ /* 0x000fe400078e0009 */
[----:B------:R-:W-:-:S07]  /*21ef0*/  IMAD.MOV.U32 R7, RZ, RZ, R14 ;  /* 0x000000ffff077224 */ /* 0x000fce00078e000e */
[----:B------:R-:W-:Y:S05]  /*21f00*/  WARPSYNC.COLLECTIVE R15, `(.L_x_5935) ;  /* 0x000000000f087348 */ /* 0x000fea0003c00000 */
[----:B------:R0:W1:Y:S02]  /*21f10*/  SHFL.IDX P6, R14, R13, R12, R11 ;  /* 0x0000000c0d0e7389 */ /* 0x00006400000c000b */
[----:B01----:R-:W-:Y:S01]  /*21f20*/  ENDCOLLECTIVE ;  /* 0x000000000000791b */ /* 0x003fe20003800000 */
.L_x_5935:
[----:B------:R-:W-:Y:S02]  /*21f30*/  IMAD.MOV.U32 R12, RZ, RZ, R0 ;  /* 0x000000ffff0c7224 */ /* 0x000fe400078e0000 */
[----:B------:R-:W-:Y:S01]  /*21f40*/  IMAD.MOV.U32 R13, RZ, RZ, R3 ;  /* 0x000000ffff0d7224 */ /* 0x000fe200078e0003 */
[----:B------:R-:W-:Y:S06]  /*21f50*/  BRA `(.L_x_5936) ;  /* 0xfffffe6400747947 */ /* 0x000fec000383ffff */
.L_x_5664:
[----:B0-----:R0:W1:Y:S02]  /*21f60*/  SYNCS.PHASECHK.TRANS64.TRYWAIT P1, [R2+URZ+0x38800], R3 ;  /* 0x03880003020075a7 */ /* 0x001064000802017f */
[----:B-1----:R-:W-:Y:S05]  /*21f70*/  @!P1 NANOSLEEP.SYNCS 0x989680 ;  /* 0x009896800000995d */ /* 0x002fea0003900000 */
[----:B------:R-:W1:Y:S02]  /*21f80*/  @!P1 SYNCS.PHASECHK.TRANS64 P1, [R2+URZ+0x38800], R3 ;  /* 0x03880003020095a7 */ /* 0x000e64000802007f */
[----:B-1----:R-:W-:Y:S05]  /*21f90*/  @!P1 BRA `(.L_x_5664) ;  /* 0xfffffffc00f09947 */ /* 0x002fea000383ffff */
[----:B------:R-:W-:Y:S05]  /*21fa0*/  BRA `(.L_x_5937) ;  /* 0xfffffe6800087947 */ /* 0x000fea000383ffff */
.L_x_5670:
[----:B0-----:R0:W2:Y:S02]  /*21fb0*/  SYNCS.PHASECHK.TRANS64.TRYWAIT P1, [R15+URZ+0x38830], R14 ;  /* 0x0388300e0f0075a7 */ /* 0x0010a4000802017f */
[----:B--2---:R-:W-:Y:S05]  /*21fc0*/  @!P1 NANOSLEEP.SYNCS 0x989680 ;  /* 0x009896800000995d */ /* 0x004fea0003900000 */
[----:B------:R-:W2:Y:S02]  /*21fd0*/  @!P1 SYNCS.PHASECHK.TRANS64 P1, [R15+URZ+0x38830], R14 ;  /* 0x0388300e0f0095a7 */ /* 0x000ea4000802007f */
[----:B--2---:R-:W-:Y:S05]  /*21fe0*/  @!P1 BRA `(.L_x_5670) ;  /* 0xfffffffc00f09947 */ /* 0x004fea000383ffff */
[----:B------:R-:W-:Y:S05]  /*21ff0*/  BRA `(.L_x_5669) ;  /* 0xfffffe7400607947 */ /* 0x000fea000383ffff */
.L_x_5672:
[----:B--2---:R2:W3:Y:S02]  /*22000*/  SYNCS.PHASECHK.TRANS64.TRYWAIT P1, [R2+URZ+0x38810], R7 ;  /* 0x03881007020075a7 */ /* 0x0044e4000802017f */
[----:B---3--:R-:W-:Y:S05]  /*22010*/  @!P1 NANOSLEEP.SYNCS 0x989680 ;  /* 0x009896800000995d */ /* 0x008fea0003900000 */
[----:B------:R-:W3:Y:S02]  /*22020*/  @!P1 SYNCS.PHASECHK.TRANS64 P1, [R2+URZ+0x38810], R7 ;  /* 0x03881007020095a7 */ /* 0x000ee4000802007f */
[----:B---3--:R-:W-:Y:S05]  /*22030*/  @!P1 BRA `(.L_x_5672) ;  /* 0xfffffffc00f09947 */ /* 0x008fea000383ffff */
[----:B------:R-:W-:Y:S05]  /*22040*/  BRA `(.L_x_5938) ;  /* 0xfffffe7800107947 */ /* 0x000fea000383ffff */
.L_x_5677:
[----:B----4-:R4:W0:Y:S02]  /*22050*/  SYNCS.PHASECHK.TRANS64.TRYWAIT P2, [R15+URZ+0x38850], R14 ;  /* 0x0388500e0f0075a7 */ /* 0x010824000804017f */
[----:B0-----:R-:W-:Y:S05]  /*22060*/  @!P2 NANOSLEEP.SYNCS 0x989680 ;  /* 0x009896800000a95d */ /* 0x001fea0003900000 */
[----:B------:R-:W0:Y:S02]  /*22070*/  @!P2 SYNCS.PHASECHK.TRANS64 P2, [R15+URZ+0x38850], R14 ;  /* 0x0388500e0f00a5a7 */ /* 0x000e24000804007f */
[----:B0-----:R-:W-:Y:S05]  /*22080*/  @!P2 BRA `(.L_x_5677) ;  /* 0xfffffffc00f0a947 */ /* 0x001fea000383ffff */
[----:B------:R-:W-:Y:S05]  /*22090*/  BRA `(.L_x_5676) ;  /* 0xfffffe78003c7947 */ /* 0x000fea000383ffff */
.L_x_5685:
[----:B-1----:R1:W2:Y:S02]  /*220a0*/  SYNCS.PHASECHK.TRANS64.TRYWAIT P3, [R21+URZ+0x38830], R198 ;  /* 0x038830c6150075a7 */ /* 0x0022a4000806017f */
[----:B--2---:R-:W-:Y:S05]  /*220b0*/  @!P3 NANOSLEEP.SYNCS 0x989680 ;  /* 0x009896800000b95d */ /* 0x004fea0003900000 */
[----:B------:R-:W2:Y:S02]  /*220c0*/  @!P3 SYNCS.PHASECHK.TRANS64 P3, [R21+URZ+0x38830], R198 ;  /* 0x038830c61500b5a7 */ /* 0x000ea4000806007f */
[----:B--2---:R-:W-:Y:S05]  /*220d0*/  @!P3 BRA `(.L_x_5685) ;  /* 0xfffffffc00f0b947 */ /* 0x004fea000383ffff */
[----:B------:R-:W-:Y:S05]  /*220e0*/  BRA `(.L_x_5684) ;  /* 0xfffffea800787947 */ /* 0x000fea000383ffff */
.L_x_5690:
[----:B---3--:R3:W4:Y:S02]  /*220f0*/  SYNCS.PHASECHK.TRANS64.TRYWAIT P3, [R21+URZ+0x38850], R198 ;  /* 0x038850c6150075a7 */ /* 0x008724000806017f */
[----:B----4-:R-:W-:Y:S05]  /*22100*/  @!P3 NANOSLEEP.SYNCS 0x989680 ;  /* 0x009896800000b95d */ /* 0x010fea0003900000 */
[----:B------:R-:W4:Y:S02]  /*22110*/  @!P3 SYNCS.PHASECHK.TRANS64 P3, [R21+URZ+0x38850], R198 ;  /* 0x038850c61500b5a7 */ /* 0x000f24000806007f */
[----:B----4-:R-:W-:Y:S05]  /*22120*/  @!P3 BRA `(.L_x_5690) ;  /* 0xfffffffc00f0b947 */ /* 0x010fea000383ffff */
[----:B------:R-:W-:Y:S05]  /*22130*/  BRA `(.L_x_5689) ;  /* 0xfffffeac00147947 */ /* 0x000fea000383ffff */
.L_x_5698:
[----:B-1----:R1:W2:Y:S02]  /*22140*/  SYNCS.PHASECHK.TRANS64.TRYWAIT P2, [R21+URZ+0x38830], R196 ;  /* 0x038830c4150075a7 */ /* 0x0022a4000804017f */
[----:B--2---:R-:W-:Y:S05]  /*22150*/  @!P2 NANOSLEEP.SYNCS 0x989680 ;  /* 0x009896800000a95d */ /* 0x004fea0003900000 */
[----:B------:R-:W2:Y:S02]  /*22160*/  @!P2 SYNCS.PHASECHK.TRANS64 P2, [R21+URZ+0x38830], R196 ;  /* 0x038830c41500a5a7 */ /* 0x000ea4000804007f */
[----:B--2---:R-:W-:Y:S05]  /*22170*/  @!P2 BRA `(.L_x_5698) ;  /* 0xfffffffc00f0a947 */ /* 0x004fea000383ffff */
[----:B------:R-:W-:Y:S05]  /*22180*/  BRA `(.L_x_5697) ;  /* 0xfffffee400547947 */ /* 0x000fea000383ffff */
.L_x_5703:
[----:B---3--:R3:W4:Y:S02]  /*22190*/  SYNCS.PHASECHK.TRANS64.TRYWAIT P2, [R21+URZ+0x38850], R196 ;  /* 0x038850c4150075a7 */ /* 0x008724000804017f */
[----:B----4-:R-:W-:Y:S05]  /*221a0*/  @!P2 NANOSLEEP.SYNCS 0x989680 ;  /* 0x009896800000a95d */ /* 0x010fea0003900000 */
[----:B------:R-:W4:Y:S02]  /*221b0*/  @!P2 SYNCS.PHASECHK.TRANS64 P2, [R21+URZ+0x38850], R196 ;  /* 0x038850c41500a5a7 */ /* 0x000f24000804007f */
[----:B----4-:R-:W-:Y:S05]  /*221c0*/  @!P2 BRA `(.L_x_5703) ;  /* 0xfffffffc00f0a947 */ /* 0x010fea000383ffff */
[----:B------:R-:W-:Y:S05]  /*221d0*/  BRA `(.L_x_5702) ;  /* 0xfffffee400f07947 */ /* 0x000fea000383ffff */
.L_x_5733:
        /* <DEDUP_REMOVED lines=11> */
.L_x_5940:
[----:B------:R-:W-:Y:S05]  /*22290*/  BSYNC B1 ;  /* 0x0000000000017941 */ /* 0x000fea0003800000 */
.L_x_5939:
[----:B------:R-:W-:Y:S05]  /*222a0*/  BRA `(.L_x_5941) ;  /* 0xffffff68002c7947 */ /* 0x000fea000383ffff */
.L_x_5735:
[----:B------:R-:W-:Y:S01]  /*222b0*/  BSSY B1, `(.L_x_5942) ;  /* 0x0000006000017945 */ /* 0x000fe20003800000 */
[----:B------:R-:W-:-:S07]  /*222c0*/  IMAD.MOV.U32 R15, RZ, RZ, -0x1 ;  /* 0xffffffffff0f7424 */ /* 0x000fce00078e00ff */
[----:B01----:R-:W-:Y:S05]  /*222d0*/  WARPSYNC.COLLECTIVE R15, `(.L_x_5943) ;  /* 0x000000000f0c7348 */ /* 0x003fea0003c00000 */
[----:B------:R-:W-:Y:S02]  /*222e0*/  ELECT P6, UR62, PT ;  /* 0x00000000003e782f */ /* 0x000fe400038c0000 */
[----:B------:R-:W-:Y:S01]  /*222f0*/  MOV R14, UR62 ;  /* 0x0000003e000e7c02 */ /* 0x000fe20008000f00 */
[----:B01----:R-:W-:Y:S10]  /*22300*/  ENDCOLLECTIVE ;  /* 0x000000000000791b */ /* 0x003ff40003800000 */
.L_x_5943:
[----:B------:R-:W-:Y:S05]  /*22310*/  BSYNC B1 ;  /* 0x0000000000017941 */ /* 0x000fea0003800000 */
.L_x_5942:
[----:B------:R-:W-:Y:S05]  /*22320*/  BRA `(.L_x_5734) ;  /* 0xffffff6800247947 */ /* 0x000fea000383ffff */
.L_x_5737:
[----:B0-----:R-:W2:Y:S02]  /*22330*/  LDL R4, [R1+0x4] ;  /* 0x0000040001047983 */ /* 0x001ea40000100800 */
[----:B--2---:R0:W2:Y:S02]  /*22340*/  SYNCS.PHASECHK.TRANS64.TRYWAIT P0, [R4+URZ+0x38820], R3 ;  /* 0x03882003040075a7 */ /* 0x0040a4000800017f */
[----:B--2---:R-:W-:Y:S05]  /*22350*/  @!P0 NANOSLEEP.SYNCS 0x989680 ;  /* 0x009896800000895d */ /* 0x004fea0003900000 */
[----:B------:R-:W2:Y:S02]  /*22360*/  @!P0 SYNCS.PHASECHK.TRANS64 P0, [R4+URZ+0x38820], R3 ;  /* 0x03882003040085a7 */ /* 0x000ea4000800007f */
[----:B--2---:R-:W-:Y:S05]  /*22370*/  @!P0 BRA `(.L_x_5737) ;  /* 0xfffffffc00ec8947 */ /* 0x004fea000383ffff */
[----:B------:R-:W-:Y:S05]  /*22380*/  BRA `(.L_x_5944) ;  /* 0xffffff6800347947 */ /* 0x000fea000383ffff */
.L_x_5741:
[----:B0-----:R0:W2:Y:S02]  /*22390*/  SYNCS.PHASECHK.TRANS64.TRYWAIT P0, [R4+URZ+0x388a0], R8 ;  /* 0x0388a008040075a7 */ /* 0x0010a4000800017f */
[----:B--2---:R-:W-:Y:S05]  /*223a0*/  @!P0 NANOSLEEP.SYNCS 0x989680 ;  /* 0x009896800000895d */ /* 0x004fea0003900000 */
[----:B------:R-:W2:Y:S02]  /*223b0*/  @!P0 SYNCS.PHASECHK.TRANS64 P0, [R4+URZ+0x388a0], R8 ;  /* 0x0388a008040085a7 */ /* 0x000ea4000800007f */
[----:B--2---:R-:W-:Y:S05]  /*223c0*/  @!P0 BRA `(.L_x_5741) ;  /* 0xfffffffc00f08947 */ /* 0x004fea000383ffff */
[----:B------:R-:W-:Y:S05]  /*223d0*/  BRA `(.L_x_5945) ;  /* 0xffffff68005c7947 */ /* 0x000fea000383ffff */
.L_x_5746:
[----:B--2---:R2:W3:Y:S02]  /*223e0*/  SYNCS.PHASECHK.TRANS64.TRYWAIT P0, [R4+URZ+0x388c0], R8 ;  /* 0x0388c008040075a7 */ /* 0x0044e4000800017f */
[----:B---3--:R-:W-:Y:S05]  /*223f0*/  @!P0 NANOSLEEP.SYNCS 0x989680 ;  /* 0x009896800000895d */ /* 0x008fea0003900000 */
[----:B------:R-:W3:Y:S02]  /*22400*/  @!P0 SYNCS.PHASECHK.TRANS64 P0, [R4+URZ+0x388c0], R8 ;  /* 0x0388c008040085a7 */ /* 0x000ee4000800007f */
[----:B---3--:R-:W-:Y:S05]  /*22410*/  @!P0 BRA `(.L_x_5746) ;  /* 0xfffffffc00f08947 */ /* 0x008fea000383ffff */
[----:B------:R-:W-:Y:S05]  /*22420*/  BRA `(.L_x_5946) ;  /* 0xffffff6800e07947 */ /* 0x000fea000383ffff */
.L_x_5760:
[----:B0-----:R0:W2:Y:S02]  /*22430*/  SYNCS.PHASECHK.TRANS64.TRYWAIT P1, [R4+URZ+0x388a0], R5 ;  /* 0x0388a005040075a7 */ /* 0x0010a4000802017f */
[----:B--2---:R-:W-:Y:S05]  /*22440*/  @!P1 NANOSLEEP.SYNCS 0x989680 ;  /* 0x009896800000995d */ /* 0x004fea0003900000 */
[----:B------:R-:W2:Y:S02]  /*22450*/  @!P1 SYNCS.PHASECHK.TRANS64 P1, [R4+URZ+0x388a0], R5 ;  /* 0x0388a005040095a7 */ /* 0x000ea4000802007f */
[----:B--2---:R-:W-:Y:S05]  /*22460*/  @!P1 BRA `(.L_x_5760) ;  /* 0xfffffffc00f09947 */ /* 0x004fea000383ffff */
[----:B------:R-:W-:Y:S05]  /*22470*/  BRA `(.L_x_5947) ;  /* 0xffffff7400687947 */ /* 0x000fea000383ffff */
.L_x_5765:
[----:B--2---:R2:W3:Y:S02]  /*22480*/  SYNCS.PHASECHK.TRANS64.TRYWAIT P1, [R4+URZ+0x388c0], R5 ;  /* 0x0388c005040075a7 */ /* 0x0044e4000802017f */
[----:B---3--:R-:W-:Y:S05]  /*22490*/  @!P1 NANOSLEEP.SYNCS 0x989680 ;  /* 0x009896800000995d */ /* 0x008fea0003900000 */
[----:B------:R-:W3:Y:S02]  /*224a0*/  @!P1 SYNCS.PHASECHK.TRANS64 P1, [R4+URZ+0x388c0], R5 ;  /* 0x0388c005040095a7 */ /* 0x000ee4000802007f */
[----:B---3--:R-:W-:Y:S05]  /*224b0*/  @!P1 BRA `(.L_x_5765) ;  /* 0xfffffffc00f09947 */ /* 0x008fea000383ffff */
[----:B------:R-:W-:Y:S05]  /*224c0*/  BRA `(.L_x_5948) ;  /* 0xffffff7400e87947 */ /* 0x000fea000383ffff */
.L_x_5785:
        /* <DEDUP_REMOVED lines=11> */
.L_x_5950:
[----:B------:R-:W-:Y:S05]  /*22580*/  BSYNC B0 ;  /* 0x0000000000007941 */ /* 0x000fea0003800000 */
.L_x_5949:
[----:B------:R-:W-:Y:S05]  /*22590*/  BRA `(.L_x_5951) ;  /* 0xffffff8400f87947 */ /* 0x000fea000383ffff */
.L_x_5787:
[----:B------:R-:W-:Y:S01]  /*225a0*/  BSSY B0, `(.L_x_5952) ;  /* 0x0000006000007945 */ /* 0x000fe20003800000 */
[----:B------:R-:W-:-:S07]  /*225b0*/  IMAD.MOV.U32 R15, RZ, RZ, -0x1 ;  /* 0xffffffffff0f7424 */ /* 0x000fce00078e00ff */
[----:B01----:R-:W-:Y:S05]  /*225c0*/  WARPSYNC.COLLECTIVE R15, `(.L_x_5953) ;  /* 0x000000000f0c7348 */ /* 0x003fea0003c00000 */
[----:B------:R-:W-:Y:S02]  /*225d0*/  ELECT P6, UR62, PT ;  /* 0x00000000003e782f */ /* 0x000fe400038c0000 */
[----:B------:R-:W-:Y:S01]  /*225e0*/  MOV R14, UR62 ;  /* 0x0000003e000e7c02 */ /* 0x000fe20008000f00 */
[----:B01----:R-:W-:Y:S10]  /*225f0*/  ENDCOLLECTIVE ;  /* 0x000000000000791b */ /* 0x003ff40003800000 */
.L_x_5953:
[----:B------:R-:W-:Y:S05]  /*22600*/  BSYNC B0 ;  /* 0x0000000000007941 */ /* 0x000fea0003800000 */
.L_x_5952:
[----:B------:R-:W-:Y:S05]  /*22610*/  BRA `(.L_x_5954) ;  /* 0xffffff8800087947 */ /* 0x000fea000383ffff */
.L_x_5789:
[----:B0-----:R0:W2:Y:S02]  /*22620*/  SYNCS.PHASECHK.TRANS64.TRYWAIT P0, [R0+URZ+0x38840], R2 ;  /* 0x03884002000075a7 */ /* 0x0010a4000800017f */
[----:B--2---:R-:W-:Y:S05]  /*22630*/  @!P0 NANOSLEEP.SYNCS 0x989680 ;  /* 0x009896800000895d */ /* 0x004fea0003900000 */
[----:B------:R-:W2:Y:S02]  /*22640*/  @!P0 SYNCS.PHASECHK.TRANS64 P0, [R0+URZ+0x38840], R2 ;  /* 0x03884002000085a7 */ /* 0x000ea4000800007f */
[----:B--2---:R-:W-:Y:S05]  /*22650*/  @!P0 BRA `(.L_x_5789) ;  /* 0xfffffffc00f08947 */ /* 0x004fea000383ffff */
[----:B------:R-:W-:Y:S05]  /*22660*/  BRA `(.L_x_5955) ;  /* 0xffffff8800747947 */ /* 0x000fea000383ffff */
.L_x_5793:
        /* <DEDUP_REMOVED lines=9> */
.L_x_5956:
[----:B------:R-:W-:Y:S02]  /*22700*/  IMAD.MOV.U32 R13, RZ, RZ, R3 ;  /* 0x000000ffff0d7224 */ /* 0x000fe400078e0003 */
[----:B------:R-:W-:-:S07]  /*22710*/  IMAD.MOV.U32 R4, RZ, RZ, R14 ;  /* 0x000000ffff047224 */ /* 0x000fce00078e000e */
[----:B------:R-:W-:Y:S05]  /*22720*/  WARPSYNC.COLLECTIVE R15, `(.L_x_5957) ;  /* 0x000000000f087348 */ /* 0x000fea0003c00000 */
[----:B------:R0:W1:Y:S02]  /*22730*/  SHFL.IDX P6, R14, R13, R12, R11 ;  /* 0x0000000c0d0e7389 */ /* 0x00006400000c000b */
[----:B01----:R-:W-:Y:S01]  /*22740*/  ENDCOLLECTIVE ;  /* 0x000000000000791b */ /* 0x003fe20003800000 */
.L_x_5957:
[----:B------:R-:W-:Y:S02]  /*22750*/  IMAD.MOV.U32 R13, RZ, RZ, R2 ;  /* 0x000000ffff0d7224 */ /* 0x000fe400078e0002 */
[----:B------:R-:W-:Y:S02]  /*22760*/  IMAD.MOV.U32 R12, RZ, RZ, 0x1 ;  /* 0x00000001ff0c7424 */ /* 0x000fe400078e00ff */
[----:B------:R-:W-:-:S07]  /*22770*/  IMAD.MOV.U32 R5, RZ, RZ, R14 ;  /* 0x000000ffff057224 */ /* 0x000fce00078e000e */
[----:B------:R-:W-:Y:S05]  /*22780*/  WARPSYNC.COLLECTIVE R15, `(.L_x_5958) ;  /* 0x000000000f087348 */ /* 0x000fea0003c00000 */
[----:B------:R0:W1:Y:S02]  /*22790*/  SHFL.IDX P6, R14, R13, R12, R11 ;  /* 0x0000000c0d0e7389 */ /* 0x00006400000c000b */
[----:B01----:R-:W-:Y:S01]  /*227a0*/  ENDCOLLECTIVE ;  /* 0x000000000000791b */ /* 0x003fe20003800000 */
.L_x_5958:
[----:B------:R-:W-:Y:S02]  /*227b0*/  IMAD.MOV.U32 R13, RZ, RZ, R3 ;  /* 0x000000ffff0d7224 */ /* 0x000fe400078e0003 */
[----:B------:R-:W-:Y:S02]  /*227c0*/  IMAD R0, R6, R7, RZ ;  /* 0x0000000706007224 */ /* 0x000fe400078e02ff */
[----:B------:R-:W-:-:S07]  /*227d0*/  IMAD.MOV.U32 R6, RZ, RZ, R14 ;  /* 0x000000ffff067224 */ /* 0x000fce00078e000e */
[----:B------:R-:W-:Y:S05]  /*227e0*/  WARPSYNC.COLLECTIVE R15, `(.L_x_5959) ;  /* 0x000000000f087348 */ /* 0x000fea0003c00000 */
[----:B------:R0:W1:Y:S02]  /*227f0*/  SHFL.IDX P6, R14, R13, R12, R11 ;  /* 0x0000000c0d0e7389 */ /* 0x00006400000c000b */
[----:B01----:R-:W-:Y:S01]  /*22800*/  ENDCOLLECTIVE ;  /* 0x000000000000791b */ /* 0x003fe20003800000 */
.L_x_5959:
        /* <DEDUP_REMOVED lines=21> */
.L_x_5960:
        /* <DEDUP_REMOVED lines=10> */
.L_x_5961:
        /* <DEDUP_REMOVED lines=11> */
.L_x_5962:
        /* <DEDUP_REMOVED lines=14> */
.L_x_5963:
[----:B------:R-:W-:Y:S01]  /*22b90*/  IMAD.MOV.U32 R3, RZ, RZ, R14 ;  /* 0x000000ffff037224 */ /* 0x000fe200078e000e */
[----:B------:R-:W-:Y:S06]  /*22ba0*/  BRA `(.L_x_5964) ;  /* 0xffffff8c00dc7947 */ /* 0x000fec000383ffff */
.L_x_5797:
        /* <DEDUP_REMOVED lines=27> */
.L_x_5966:
[----:B------:R-:W-:Y:S05]  /*22d60*/  BSYNC B0 ;  /* 0x0000000000007941 */ /* 0x000fea0003800000 */
.L_x_5965:
        /* <DEDUP_REMOVED lines=11> */
.L_x_5967:
        /* <DEDUP_REMOVED lines=43> */
.L_x_5968:
        /* <DEDUP_REMOVED lines=18> */
.L_x_5969:
        /* <DEDUP_REMOVED lines=29> */
.L_x_5970:
        /* <DEDUP_REMOVED lines=13> */
.L_x_5971:
        /* <DEDUP_REMOVED lines=32> */
.L_x_5972:
        /* <DEDUP_REMOVED lines=9> */
.L_x_5973:
[----:B------:R-:W-:Y:S01]  /*23720*/  IMAD.MOV.U32 R0, RZ, RZ, R14 ;  /* 0x000000ffff007224 */ /* 0x000fe200078e000e */
[----:B------:R-:W-:Y:S06]  /*23730*/  BRA `(.L_x_5974) ;  /* 0xffffff9000b47947 */ /* 0x000fec000383ffff */
.L_x_5802:
[----:B0-----:R-:W3:Y:S02]  /*23740*/  LDL R2, [R1+0x4] ;  /* 0x0000040001027983 */ /* 0x001ee40000100800 */
[----:B---3--:R0:W3:Y:S02]  /*23750*/  SYNCS.PHASECHK.TRANS64.TRYWAIT P0, [R2+URZ+0x38820], R0 ;  /* 0x03882000020075a7 */ /* 0x0080e4000800017f */
[----:B---3--:R-:W-:Y:S05]  /*23760*/  @!P0 NANOSLEEP.SYNCS 0x989680 ;  /* 0x009896800000895d */ /* 0x008fea0003900000 */
[----:B------:R-:W3:Y:S02]  /*23770*/  @!P0 SYNCS.PHASECHK.TRANS64 P0, [R2+URZ+0x38820], R0 ;  /* 0x03882000020085a7 */ /* 0x000ee4000800007f */
[----:B---3--:R-:W-:Y:S05]  /*23780*/  @!P0 BRA `(.L_x_5802) ;  /* 0xfffffffc00ec8947 */ /* 0x008fea000383ffff */
[----:B------:R-:W-:Y:S05]  /*23790*/  BRA `(.L_x_5975) ;  /* 0xffffff9400747947 */ /* 0x000fea000383ffff */
.L_x_5806:
[----:B0-----:R0:W1:Y:S02]  /*237a0*/  SYNCS.PHASECHK.TRANS64.TRYWAIT P0, [R0+URZ+0x38860], R2 ;  /* 0x03886002000075a7 */ /* 0x001064000800017f */
[----:B-1----:R-:W-:Y:S05]  /*237b0*/  @!P0 NANOSLEEP.SYNCS 0x989680 ;  /* 0x009896800000895d */ /* 0x002fea0003900000 */
[----:B------:R-:W1:Y:S02]  /*237c0*/  @!P0 SYNCS.PHASECHK.TRANS64 P0, [R0+URZ+0x38860], R2 ;  /* 0x03886002000085a7 */ /* 0x000e64000800007f */
[----:B-1----:R-:W-:Y:S05]  /*237d0*/  @!P0 BRA `(.L_x_5806) ;  /* 0xfffffffc00f08947 */ /* 0x002fea000383ffff */
[----:B------:R-:W-:Y:S05]  /*237e0*/  BRA `(.L_x_5976) ;  /* 0xffffff9400a47947 */ /* 0x000fea000383ffff */
.L_x_5825:
[----:B-1----:R1:W3:Y:S02]  /*237f0*/  SYNCS.PHASECHK.TRANS64.TRYWAIT P0, [R0+URZ+0x38840], R6 ;  /* 0x03884006000075a7 */ /* 0x0022e4000800017f */
[----:B---3--:R-:W-:Y:S05]  /*23800*/  @!P0 NANOSLEEP.SYNCS 0x989680 ;  /* 0x009896800000895d */ /* 0x008fea0003900000 */
[----:B------:R-:W3:Y:S02]  /*23810*/  @!P0 SYNCS.PHASECHK.TRANS64 P0, [R0+URZ+0x38840], R6 ;  /* 0x03884006000085a7 */ /* 0x000ee4000800007f */
[----:B---3--:R-:W-:Y:S05]  /*23820*/  @!P0 BRA `(.L_x_5825) ;  /* 0xfffffffc00f08947 */ /* 0x008fea000383ffff */
[----:B------:R-:W-:Y:S05]  /*23830*/  BRA `(.L_x_5977) ;  /* 0xffffffa000cc7947 */ /* 0x000fea000383ffff */
.L_x_5830:
[----:B0-----:R0:W3:Y:S02]  /*23840*/  SYNCS.PHASECHK.TRANS64.TRYWAIT P0, [R0+URZ+0x38860], R6 ;  /* 0x03886006000075a7 */ /* 0x0010e4000800017f */
[----:B---3--:R-:W-:Y:S05]  /*23850*/  @!P0 NANOSLEEP.SYNCS 0x989680 ;  /* 0x009896800000895d */ /* 0x008fea0003900000 */
[----:B------:R-:W3:Y:S02]  /*23860*/  @!P0 SYNCS.PHASECHK.TRANS64 P0, [R0+URZ+0x38860], R6 ;  /* 0x03886006000085a7 */ /* 0x000ee4000800007f */
[----:B---3--:R-:W-:Y:S05]  /*23870*/  @!P0 BRA `(.L_x_5830) ;  /* 0xfffffffc00f08947 */ /* 0x008fea000383ffff */
[----:B------:R-:W-:Y:S05]  /*23880*/  BRA `(.L_x_5978) ;  /* 0xffffffa400547947 */ /* 0x000fea000383ffff */
.L_x_5845:
[----:B0-----:R0:W1:Y:S02]  /*23890*/  SYNCS.PHASECHK.TRANS64.TRYWAIT P0, [R2+URZ+0x38840], R3 ;  /* 0x03884003020075a7 */ /* 0x001064000800017f */
[----:B-1----:R-:W-:Y:S05]  /*238a0*/  @!P0 NANOSLEEP.SYNCS 0x989680 ;  /* 0x009896800000895d */ /* 0x002fea0003900000 */
[----:B------:R-:W1:Y:S02]  /*238b0*/  @!P0 SYNCS.PHASECHK.TRANS64 P0, [R2+URZ+0x38840], R3 ;  /* 0x03884003020085a7 */ /* 0x000e64000800007f */
[----:B-1----:R-:W-:Y:S05]  /*238c0*/  @!P0 BRA `(.L_x_5845) ;  /* 0xfffffffc00f08947 */ /* 0x002fea000383ffff */
[----:B------:R-:W-:Y:S05]  /*238d0*/  BRA `(.L_x_5979) ;  /* 0xffffffb0005c7947 */ /* 0x000fea000383ffff */
.L_x_5850:
[----:B-1----:R1:W3:Y:S02]  /*238e0*/  SYNCS.PHASECHK.TRANS64.TRYWAIT P0, [R2+URZ+0x38860], R3 ;  /* 0x03886003020075a7 */ /* 0x0022e4000800017f */
[----:B---3--:R-:W-:Y:S05]  /*238f0*/  @!P0 NANOSLEEP.SYNCS 0x989680 ;  /* 0x009896800000895d */ /* 0x008fea0003900000 */
[----:B------:R-:W3:Y:S02]  /*23900*/  @!P0 SYNCS.PHASECHK.TRANS64 P0, [R2+URZ+0x38860], R3 ;  /* 0x03886003020085a7 */ /* 0x000ee4000800007f */
[----:B---3--:R-:W-:Y:S05]  /*23910*/  @!P0 BRA `(.L_x_5850) ;  /* 0xfffffffc00f08947 */ /* 0x008fea000383ffff */
[----:B------:R-:W-:Y:S05]  /*23920*/  BRA `(.L_x_5980) ;  /* 0xffffffb000e07947 */ /* 0x000fea000383ffff */
.L_x_5865:
[----:B0-----:R0:W1:Y:S02]  /*23930*/  SYNCS.PHASECHK.TRANS64.TRYWAIT P0, [R2+URZ+0x38840], R3 ;  /* 0x03884003020075a7 */ /* 0x001064000800017f */
[----:B-1----:R-:W-:Y:S05]  /*23940*/  @!P0 NANOSLEEP.SYNCS 0x989680 ;  /* 0x009896800000895d */ /* 0x002fea0003900000 */
[----:B------:R-:W1:Y:S02]  /*23950*/  @!P0 SYNCS.PHASECHK.TRANS64 P0, [R2+URZ+0x38840], R3 ;  /* 0x03884003020085a7 */ /* 0x000e64000800007f */
[----:B-1----:R-:W-:Y:S05]  /*23960*/  @!P0 BRA `(.L_x_5865) ;  /* 0xfffffffc00f08947 */ /* 0x002fea000383ffff */
[----:B------:R-:W-:Y:S05]  /*23970*/  BRA `(.L_x_5981) ;  /* 0xffffffbc00cc7947 */ /* 0x000fea000383ffff */
.L_x_5870:
[----:B-1----:R1:W3:Y:S02]  /*23980*/  SYNCS.PHASECHK.TRANS64.TRYWAIT P0, [R2+URZ+0x38860], R3 ;  /* 0x03886003020075a7 */ /* 0x0022e4000800017f */
[----:B---3--:R-:W-:Y:S05]  /*23990*/  @!P0 NANOSLEEP.SYNCS 0x989680 ;  /* 0x009896800000895d */ /* 0x008fea0003900000 */
[----:B------:R-:W3:Y:S02]  /*239a0*/  @!P0 SYNCS.PHASECHK.TRANS64 P0, [R2+URZ+0x38860], R3 ;  /* 0x03886003020085a7 */ /* 0x000ee4000800007f */
[----:B---3--:R-:W-:Y:S05]  /*239b0*/  @!P0 BRA `(.L_x_5870) ;  /* 0xfffffffc00f08947 */ /* 0x008fea000383ffff */
[----:B------:R-:W-:Y:S05]  /*239c0*/  BRA `(.L_x_5982) ;  /* 0xffffffc000547947 */ /* 0x000fea000383ffff */
.L_x_5886:
[----:B------:R-:W-:Y:S01]  /*239d0*/  BSSY B0, `(.L_x_5983) ;  /* 0x0000008000007945 */ /* 0x000fe20003800000 */
[----:B------:R-:W-:Y:S02]  /*239e0*/  IMAD.MOV.U32 R13, RZ, RZ, R16 ;  /* 0x000000ffff0d7224 */ /* 0x000fe400078e0010 */
[----:B------:R-:W-:Y:S02]  /*239f0*/  IMAD.MOV.U32 R12, RZ, RZ, RZ ;  /* 0x000000ffff0c7224 */ /* 0x000fe400078e00ff */
[----:B-1----:R-:W-:Y:S02]  /*23a00*/  IMAD.MOV.U32 R11, RZ, RZ, 0x1f ;  /* 0x0000001fff0b7424 */ /* 0x002fe400078e00ff */
[----:B------:R-:W-:-:S07]  /*23a10*/  IMAD.MOV.U32 R15, RZ, RZ, -0x1 ;  /* 0xffffffffff0f7424 */ /* 0x000fce00078e00ff */
[----:B0-2---:R-:W-:Y:S05]  /*23a20*/  WARPSYNC.COLLECTIVE R15, `(.L_x_5984) ;  /* 0x000000000f087348 */ /* 0x005fea0003c00000 */
[----:B0-----:R0:W1:Y:S02]  /*23a30*/  SHFL.IDX P6, R14, R13, R12, R11 ;  /* 0x0000000c0d0e7389 */ /* 0x00106400000c000b */
[----:B012---:R-:W-:Y:S01]  /*23a40*/  ENDCOLLECTIVE ;  /* 0x000000000000791b */ /* 0x007fe20003800000 */
.L_x_5984:
[----:B------:R-:W-:Y:S05]  /*23a50*/  BSYNC B0 ;  /* 0x0000000000007941 */ /* 0x000fea0003800000 */
.L_x_5983:
        /* <DEDUP_REMOVED lines=9> */
.L_x_5985:
        /* <DEDUP_REMOVED lines=18> */
.L_x_5986:
        /* <DEDUP_REMOVED lines=8> */
.L_x_5987:
        /* <DEDUP_REMOVED lines=8> */
.L_x_5988:
        /* <DEDUP_REMOVED lines=8> */
.L_x_5989:
        /* <DEDUP_REMOVED lines=8> */
.L_x_5990:
        /* <DEDUP_REMOVED lines=9> */
.L_x_5991:
[----:B------:R-:W-:Y:S01]  /*23ea0*/  IMAD.MOV.U32 R16, RZ, RZ, R14 ;  /* 0x000000ffff107224 */ /* 0x000fe200078e000e */
[----:B------:R-:W-:Y:S06]  /*23eb0*/  BRA `(.L_x_5992) ;  /* 0xffffffc800ac7947 */ /* 0x000fec000383ffff */
.L_x_5891:
[----:B------:R-:W-:Y:S01]  /*23ec0*/  BSSY B0, `(.L_x_5993) ;  /* 0x0000008000007945 */ /* 0x000fe20003800000 */
[----:B-----5:R-:W-:Y:S02]  /*23ed0*/  IMAD.MOV.U32 R13, RZ, RZ, R3 ;  /* 0x000000ffff0d7224 */ /* 0x020fe400078e0003 */
[----:B------:R-:W-:Y:S02]  /*23ee0*/  IMAD.MOV.U32 R12, RZ, RZ, 0x1 ;  /* 0x00000001ff0c7424 */ /* 0x000fe400078e00ff */
[----:B------:R-:W-:Y:S02]  /*23ef0*/  IMAD.MOV.U32 R11, RZ, RZ, RZ ;  /* 0x000000ffff0b7224 */ /* 0x000fe400078e00ff */
[----:B------:R-:W-:-:S07]  /*23f00*/  IMAD.MOV.U32 R15, RZ, RZ, -0x1 ;  /* 0xffffffffff0f7424 */ /* 0x000fce00078e00ff */
[----:B012---:R-:W-:Y:S05]  /*23f10*/  WARPSYNC.COLLECTIVE R15, `(.L_x_5994) ;  /* 0x000000000f087348 */ /* 0x007fea0003c00000 */
[----:B0-----:R0:W3:Y:S02]  /*23f20*/  SHFL.UP P6, R14, R13, R12, R11 ;  /* 0x0400000c0d0e7389 */ /* 0x0010e400000c000b */
[----:B0123--:R-:W-:Y:S01]  /*23f30*/  ENDCOLLECTIVE ;  /* 0x000000000000791b */ /* 0x00ffe20003800000 */
.L_x_5994:
[----:B------:R-:W-:Y:S05]  /*23f40*/  BSYNC B0 ;  /* 0x0000000000007941 */ /* 0x000fea0003800000 */
.L_x_5993:
        /* <DEDUP_REMOVED lines=10> */
.L_x_5995:
        /* <DEDUP_REMOVED lines=8> */
.L_x_5996:
        /* <DEDUP_REMOVED lines=8> */
.L_x_5997:
        /* <DEDUP_REMOVED lines=8> */
.L_x_5998:
        /* <DEDUP_REMOVED lines=9> */
.L_x_5999:
[----:B------:R-:W-:Y:S01]  /*24200*/  IMAD.MOV.U32 R16, RZ, RZ, R14 ;  /* 0x000000ffff107224 */ /* 0x000fe200078e000e */
[----:B------:R-:W-:Y:S06]  /*24210*/  BRA `(.L_x_6000) ;  /* 0xffffffc800707947 */ /* 0x000fec000383ffff */
.L_x_5893:
[----:B------:R-:W-:Y:S01]  /*24220*/  BSSY B0, `(.L_x_6001) ;  /* 0x0000006000007945 */ /* 0x000fe20003800000 */
[----:B------:R-:W-:Y:S01]  /*24230*/  PLOP3.LUT P6, PT, P6, PT, PT, 0x8, 0x0 ;  /* 0x000000000000781c */ /* 0x000fe200037ce170 */
[----:B------:R-:W-:-:S12]  /*24240*/  IMAD.MOV.U32 R15, RZ, RZ, -0x1 ;  /* 0xffffffffff0f7424 */ /* 0x000fd800078e00ff */
[----:B012---:R-:W-:Y:S05]  /*24250*/  WARPSYNC.COLLECTIVE R15, `(.L_x_6002) ;  /* 0x000000000f087348 */ /* 0x007fea0003c00000 */
[----:B0-----:R-:W-:Y:S01]  /*24260*/  VOTE.ANY R14, PT, P6 ;  /* 0x00000000000e7806 */ /* 0x001fe200030e0100 */
[----:B-12---:R-:W-:Y:S06]  /*24270*/  ENDCOLLECTIVE ;  /* 0x000000000000791b */ /* 0x006fec0003800000 */
.L_x_6002:
[----:B------:R-:W-:Y:S05]  /*24280*/  BSYNC B0 ;  /* 0x0000000000007941 */ /* 0x000fea0003800000 */
.L_x_6001:
        /* <DEDUP_REMOVED lines=9> */
.L_x_6003:
[----:B------:R-:W-:Y:S01]  /*24320*/  IMAD.MOV.U32 R17, RZ, RZ, R14 ;  /* 0x000000ffff117224 */ /* 0x000fe200078e000e */
[----:B------:R-:W-:Y:S06]  /*24330*/  BRA `(.L_x_6004) ;  /* 0xffffffc800607947 */ /* 0x000fec000383ffff */
.L_x_5895:
[----:B------:R-:W-:Y:S01]  /*24340*/  BSSY B0, `(.L_x_6005) ;  /* 0x0000007000007945 */ /* 0x000fe20003800000 */
[----:B------:R-:W-:Y:S02]  /*24350*/  IMAD.MOV.U32 R13, RZ, RZ, R2 ;  /* 0x000000ffff0d7224 */ /* 0x000fe400078e0002 */
[----:B------:R-:W-:Y:S02]  /*24360*/  IMAD.MOV.U32 R11, RZ, RZ, 0x1f ;  /* 0x0000001fff0b7424 */ /* 0x000fe400078e00ff */
[----:B------:R-:W-:-:S07]  /*24370*/  IMAD.MOV.U32 R15, RZ, RZ, -0x1 ;  /* 0xffffffffff0f7424 */ /* 0x000fce00078e00ff */
[----:B01234-:R-:W-:Y:S05]  /*24380*/  WARPSYNC.COLLECTIVE R15, `(.L_x_6006) ;  /* 0x000000000f087348 */ /* 0x01ffea0003c00000 */
[----:B0-----:R0:W0:Y:S02]  /*24390*/  SHFL.IDX P6, R14, R13, R12, R11 ;  /* 0x0000000c0d0e7389 */ /* 0x00102400000c000b */
[----:B01234-:R-:W-:Y:S01]  /*243a0*/  ENDCOLLECTIVE ;  /* 0x000000000000791b */ /* 0x01ffe20003800000 */
.L_x_6006:
[----:B------:R-:W-:Y:S05]  /*243b0*/  BSYNC B0 ;  /* 0x0000000000007941 */ /* 0x000fea0003800000 */
.L_x_6005:
[----:B------:R-:W-:Y:S01]  /*243c0*/  IMAD.MOV.U32 R2, RZ, RZ, R14 ;  /* 0x000000ffff027224 */ /* 0x000fe200078e000e */
[----:B------:R-:W-:Y:S06]  /*243d0*/  BRA `(.L_x_6007) ;  /* 0xffffffc800547947 */ /* 0x000fec000383ffff */
.L_x_5899:
[----:B0-----:R0:W1:Y:S02]  /*243e0*/  SYNCS.PHASECHK.TRANS64.TRYWAIT P0, [R0+URZ+0x38820], R3 ;  /* 0x03882003000075a7 */ /* 0x001064000800017f */
[----:B-1----:R-:W-:Y:S05]  /*243f0*/  @!P0 NANOSLEEP.SYNCS 0x989680 ;  /* 0x009896800000895d */ /* 0x002fea0003900000 */
[----:B------:R-:W1:Y:S02]  /*24400*/  @!P0 SYNCS.PHASECHK.TRANS64 P0, [R0+URZ+0x38820], R3 ;  /* 0x03882003000085a7 */ /* 0x000e64000800007f */
[----:B-1----:R-:W-:Y:S05]  /*24410*/  @!P0 BRA `(.L_x_5899) ;  /* 0xfffffffc00f08947 */ /* 0x002fea000383ffff */
[----:B------:R-:W-:Y:S05]  /*24420*/  BRA `(.L_x_6008) ;  /* 0xffffffcc00d87947 */ /* 0x000fea000383ffff */
.L_x_5900:
        /* <DEDUP_REMOVED lines=11> */
.L_x_6010:
[----:B------:R-:W-:Y:S05]  /*244e0*/  BSYNC B0 ;  /* 0x0000000000007941 */ /* 0x000fea0003800000 */
.L_x_6009:
[----:B------:R-:W-:Y:S05]  /*244f0*/  BRA `(.L_x_6011) ;  /* 0xffffffcc00c07947 */ /* 0x000fea000383ffff */
.L_x_5901:
[----:B------:R-:W-:Y:S01]  /*24500*/  BSSY B0, `(.L_x_6012) ;  /* 0x0000006000007945 */ /* 0x000fe20003800000 */
[----:B------:R-:W-:-:S07]  /*24510*/  IMAD.MOV.U32 R15, RZ, RZ, -0x1 ;  /* 0xffffffffff0f7424 */ /* 0x000fce00078e00ff */
[----:B012---:R-:W-:Y:S05]  /*24520*/  WARPSYNC.COLLECTIVE R15, `(.L_x_6013) ;  /* 0x000000000f0c7348 */ /* 0x007fea0003c00000 */
[----:B------:R-:W-:Y:S02]  /*24530*/  ELECT P6, UR62, PT ;  /* 0x00000000003e782f */ /* 0x000fe400038c0000 */
[----:B------:R-:W-:Y:S01]  /*24540*/  MOV R14, UR62 ;  /* 0x0000003e000e7c02 */ /* 0x000fe20008000f00 */
[----:B012---:R-:W-:Y:S10]  /*24550*/  ENDCOLLECTIVE ;  /* 0x000000000000791b */ /* 0x007ff40003800000 */
.L_x_6013:
[----:B------:R-:W-:Y:S05]  /*24560*/  BSYNC B0 ;  /* 0x0000000000007941 */ /* 0x000fea0003800000 */
.L_x_6012:
[----:B------:R-:W-:Y:S05]  /*24570*/  BRA `(.L_x_6014) ;  /* 0xffffffcc00b47947 */ /* 0x000fea000383ffff */
.L_x_5903:
[----:B0-----:R0:W1:Y:S02]  /*24580*/  SYNCS.PHASECHK.TRANS64.TRYWAIT P0, [R6+URZ], R5 ;  /* 0x00000005060075a7 */ /* 0x001064000800017f */
[----:B-1----:R-:W-:Y:S05]  /*24590*/  @!P0 NANOSLEEP.SYNCS 0x989680 ;  /* 0x009896800000895d */ /* 0x002fea0003900000 */
[----:B------:R-:W1:Y:S02]  /*245a0*/  @!P0 SYNCS.PHASECHK.TRANS64 P0, [R6+URZ], R5 ;  /* 0x00000005060085a7 */ /* 0x000e64000800007f */
[----:B-1----:R-:W-:Y:S05]  /*245b0*/  @!P0 BRA `(.L_x_5903) ;  /* 0xfffffffc00f08947 */ /* 0x002fea000383ffff */
[----:B------:R-:W-:Y:S05]  /*245c0*/  BRA `(.L_x_6015) ;  /* 0xffffffcc00f07947 */ /* 0x000fea000383ffff */
.L_x_5904:
[----:B-1----:R1:W3:Y:S02]  /*245d0*/  SYNCS.PHASECHK.TRANS64.TRYWAIT P0, [R7+URZ], R2 ;  /* 0x00000002070075a7 */ /* 0x0022e4000800017f */
[----:B---3--:R-:W-:Y:S05]  /*245e0*/  @!P0 NANOSLEEP.SYNCS 0x989680 ;  /* 0x009896800000895d */ /* 0x008fea0003900000 */
[----:B------:R-:W3:Y:S02]  /*245f0*/  @!P0 SYNCS.PHASECHK.TRANS64 P0, [R7+URZ], R2 ;  /* 0x00000002070085a7 */ /* 0x000ee4000800007f */
[----:B---3--:R-:W-:Y:S05]  /*24600*/  @!P0 BRA `(.L_x_5904) ;  /* 0xfffffffc00f08947 */ /* 0x008fea000383ffff */
[----:B------:R-:W-:Y:S05]  /*24610*/  BRA `(.L_x_6016) ;  /* 0xffffffcc00e47947 */ /* 0x000fea000383ffff */
.L_x_5906:
[----:B---3--:R3:W4:Y:S02]  /*24620*/  SYNCS.PHASECHK.TRANS64.TRYWAIT P0, [R4+URZ], R5 ;  /* 0x00000005040075a7 */ /* 0x008724000800017f */
[----:B----4-:R-:W-:Y:S05]  /*24630*/  @!P0 NANOSLEEP.SYNCS 0x989680 ;  /* 0x009896800000895d */ /* 0x010fea0003900000 */
[----:B------:R-:W4:Y:S02]  /*24640*/  @!P0 SYNCS.PHASECHK.TRANS64 P0, [R4+URZ], R5 ;  /* 0x00000005040085a7 */ /* 0x000f24000800007f */
[----:B----4-:R-:W-:Y:S05]  /*24650*/  @!P0 BRA `(.L_x_5906) ;  /* 0xfffffffc00f08947 */ /* 0x010fea000383ffff */
[----:B------:R-:W-:Y:S05]  /*24660*/  BRA `(.L_x_6017) ;  /* 0xffffffcc00ec7947 */ /* 0x000fea000383ffff */
.L_x_6018:
        /* <DEDUP_REMOVED lines=9> */
.L_x_6039:


//--------------------- .nv.global.init           --------------------------
	.section	.nv.global.init,"aw",@progbits
.nv.global.init:
	.type		$str$20,@object
	.size		$str$20,($str$21 - $str$20)
$str$20:
        /*0000*/ 	.byte	0x28, 0x61, 0x64, 0x64, 0x72, 0x65, 0x73, 0x73, 0x20, 0x26, 0x20, 0x6d, 0x61, 0x73, 0x6b, 0x29
        /*0010*/ 	.byte	0x20, 0x3d, 0x3d, 0x20, 0x30, 0x00
	.type		$str$21,@object
	.size		$str$21,(__unnamed_4 - $str$21)
$str$21:
        /*0016*/ 	.byte	0x2f, 0x74, 0x6d, 0x70, 0x2f, 0x6f, 0x73, 0x73, 0x5f, 0x6b, 0x65, 0x72, 0x6e, 0x65, 0x6c, 0x73
        /*0026*/ 	.byte	0x5f, 0x73, 0x72, 0x63, 0x2f, 0x66, 0x6c, 0x61, 0x73, 0x68, 0x5f, 0x61, 0x74, 0x74, 0x65, 0x6e
        /*0036*/ 	.byte	0x74, 0x69, 0x6f, 0x6e, 0x2f, 0x63, 0x73, 0x72, 0x63, 0x2f, 0x63, 0x75, 0x74, 0x6c, 0x61, 0x73
        /*0046*/ 	.byte	0x73, 0x2f, 0x69, 0x6e, 0x63, 0x6c, 0x75, 0x64, 0x65, 0x2f, 0x63, 0x75, 0x74, 0x65, 0x2f, 0x70
        /*0056*/ 	.byte	0x6f, 0x69, 0x6e, 0x74, 0x65, 0x72, 0x5f, 0x66, 0x6c, 0x61, 0x67, 0x67, 0x65, 0x64, 0x2e, 0x68
        /*0066*/ 	.byte	0x70, 0x70, 0x00
	.type		__unnamed_4,@object
	.size		__unnamed_4,(__unnamed_5 - __unnamed_4)
__unnamed_4:
        /* <DEDUP_REMOVED lines=24> */
	.type		__unnamed_5,@object
	.size		__unnamed_5,(__unnamed_6 - __unnamed_5)
__unnamed_5:
        /* <DEDUP_REMOVED lines=23> */
        /*0355*/ 	.byte	0x43, 0x3c, 0x34, 0x30, 0x39, 0x36, 0x3e, 0x3e, 0x3e, 0x3e, 0x3e, 0x20, 0x26, 0x5d, 0x00
	.type		__unnamed_6,@object
	.size		__unnamed_6,(__unnamed_1 - __unnamed_6)
__unnamed_6:
        /* <DEDUP_REMOVED lines=28> */
        /*0524*/ 	.byte	0x3e, 0x3e, 0x3e, 0x3e, 0x3e, 0x5d, 0x00
	.type		__unnamed_1,@object
	.size		__unnamed_1,(__unnamed_3 - __unnamed_1)
__unnamed_1:
        /* <DEDUP_REMOVED lines=28> */
        /*06eb*/ 	.byte	0x3e, 0x3e, 0x3e, 0x3e, 0x3e, 0x20, 0x26, 0x5d, 0x00
	.type		__unnamed_3,@object
	.size		__unnamed_3,(__unnamed_2 - __unnamed_3)
__unnamed_3:
        /* <DEDUP_REMOVED lines=28> */
        /*08b4*/ 	.byte	0x32, 0x37, 0x36, 0x38, 0x3e, 0x3e, 0x3e, 0x3e, 0x3e, 0x5d, 0x00
	.type		__unnamed_2,@object
	.size		__unnamed_2,(.L_1 - __unnamed_2)
__unnamed_2:
        /* <DEDUP_REMOVED lines=29> */
.L_1:


//--------------------- .nv.shared._ZN7cutlass13device_kernelIN5flash11enable_sm90INS1_16FlashAttnFwdSm90INS1_25CollectiveMainloopFwdSm90ILi2EN4cute5tupleIJNS5_1CILi1EEES8_S8_EEENS6_IJNS7_ILi64EEESA_SA_EEELi512ENS_6half_tEfNS_4arch4Sm90ELb0ELb0ELb1ELb0ELb0ELb0ELb0ELb0ELb0ELb1ELb0ELb0EEENS1_21CollectiveEpilogueFwdINS6_IJSA_NS7_ILi512EEESA_EEES9_SC_SE_Li256ELb0ELb1ELb0ELb0EEENS1_29StaticPersistentTileSchedulerILb0EEEEEEEEEvNT_6ParamsE --------------------------
	.section	.nv.shared._ZN7cutlass13device_kernelIN5flash11enable_sm90INS1_16FlashAttnFwdSm90INS1_25CollectiveMainloopFwdSm90ILi2EN4cute5tupleIJNS5_1CILi1EEES8_S8_EEENS6_IJNS7_ILi64EEESA_SA_EEELi512ENS_6half_tEfNS_4arch4Sm90ELb0ELb0ELb1ELb0ELb0ELb0ELb0ELb0ELb0ELb1ELb0ELb0EEENS1_21CollectiveEpilogueFwdINS6_IJSA_NS7_ILi512EEESA_EEES9_SC_SE_Li256ELb0ELb1ELb0ELb0EEENS1_29StaticPersistentTileSchedulerILb0EEEEEEEEEvNT_6ParamsE,"aw",@nobits
	.sectionflags	@""
	.align	16
	.zero		1024


//--------------------- .nv.shared.reserved.0     --------------------------
	.section	.nv.shared.reserved.0,"aw",@nobits
	.weak		__nv_reservedSMEM_offset_0_alias
	.size		__nv_reservedSMEM_offset_0_alias, 0, 0
	.other		__nv_reservedSMEM_offset_0_alias,@"STO_CUDA_RESERVED_SHARED STV_DEFAULT"
__nv_reservedSMEM_offset_0_alias:
	.zero		0


//--------------------- .nv.global                --------------------------
	.section	.nv.global,"aw",@nobits
.nv.global:
	.type		_ZN85_INTERNAL_6c9b5c46_49_flash_fwd_hdim64_512_fp16_softcap_packgqa_sm90_cu_de61a85f_31894cute1_E,@object
	.size		_ZN85_INTERNAL_6c9b5c46_49_flash_fwd_hdim64_512_fp16_softcap_packgqa_sm90_cu_de61a85f_31894cute1_E,(_ZN85_INTERNAL_6c9b5c46_49_flash_fwd_hdim64_512_fp16_softcap_packgqa_sm90_cu_de61a85f_31894cuda3std3__45__cpo6cbeginE - _ZN85_INTERNAL_6c9b5c46_49_flash_fwd_hdim64_512_fp16_softcap_packgqa_sm90_cu_de61a85f_31894cute1_E)
_ZN85_INTERNAL_6c9b5c46_49_flash_fwd_hdim64_512_fp16_softcap_packgqa_sm90_cu_de61a85f_31894cute1_E:
	.zero		1
	.type		_ZN85_INTERNAL_6c9b5c46_49_flash_fwd_hdim64_512_fp16_softcap_packgqa_sm90_cu_de61a85f_31894cuda3std3__45__cpo6cbeginE,@object
	.size		_ZN85_INTERNAL_6c9b5c46_49_flash_fwd_hdim64_512_fp16_softcap_packgqa_sm90_cu_de61a85f_31894cuda3std3__45__cpo6cbeginE,(_ZN85_INTERNAL_6c9b5c46_49_flash_fwd_hdim64_512_fp16_softcap_packgqa_sm90_cu_de61a85f_31894cuda3std3__48in_placeE - _ZN85_INTERNAL_6c9b5c46_49_flash_fwd_hdim64_512_fp16_softcap_packgqa_sm90_cu_de61a85f_31894cuda3std3__45__cpo6cbeginE)
_ZN85_INTERNAL_6c9b5c46_49_flash_fwd_hdim64_512_fp16_softcap_packgqa_sm90_cu_de61a85f_31894cuda3std3__45__cpo6cbeginE:
	.zero		1
	.type		_ZN85_INTERNAL_6c9b5c46_49_flash_fwd_hdim64_512_fp16_softcap_packgqa_sm90_cu_de61a85f_31894cuda3std3__48in_placeE,@object
	.size		_ZN85_INTERNAL_6c9b5c46_49_flash_fwd_hdim64_512_fp16_softcap_packgqa_sm90_cu_de61a85f_31894cuda3std3__48in_placeE,(_ZN85_INTERNAL_6c9b5c46_49_flash_fwd_hdim64_512_fp16_softcap_packgqa_sm90_cu_de61a85f_31894cuda3std6ranges3__45__cpo9iter_moveE - _ZN85_INTERNAL_6c9b5c46_49_flash_fwd_hdim64_512_fp16_softcap_packgqa_sm90_cu_de61a85f_31894cuda3std3__48in_placeE)
_ZN85_INTERNAL_6c9b5c46_49_flash_fwd_hdim64_512_fp16_softcap_packgqa_sm90_cu_de61a85f_31894cuda3std3__48in_placeE:
	.zero		1
	.type		_ZN85_INTERNAL_6c9b5c46_49_flash_fwd_hdim64_512_fp16_softcap_packgqa_sm90_cu_de61a85f_31894cuda3std6ranges3__45__cpo9iter_moveE,@object
	.size		_ZN85_INTERNAL_6c9b5c46_49_flash_fwd_hdim64_512_fp16_softcap_packgqa_sm90_cu_de61a85f_31894cuda3std6ranges3__45__cpo9iter_moveE,(_ZN85_INTERNAL_6c9b5c46_49_flash_fwd_hdim64_512_fp16_softcap_packgqa_sm90_cu_de61a85f_31894cuda3std3__45__cpo5beginE - _ZN85_INTERNAL_6c9b5c46_49_flash_fwd_hdim64_512_fp16_softcap_packgqa_sm90_cu_de61a85f_31894cuda3std6ranges3__45__cpo9iter_moveE)
_ZN85_INTERNAL_6c9b5c46_49_flash_fwd_hdim64_512_fp16_softcap_packgqa_sm90_cu_de61a85f_31894cuda3std6ranges3__45__cpo9iter_moveE:
	.zero		1
	.type		_ZN85_INTERNAL_6c9b5c46_49_flash_fwd_hdim64_512_fp16_softcap_packgqa_sm90_cu_de61a85f_31894cuda3std3__45__cpo5beginE,@object
	.size		_ZN85_INTERNAL_6c9b5c46_49_flash_fwd_hdim64_512_fp16_softcap_packgqa_sm90_cu_de61a85f_31894cuda3std3__45__cpo5beginE,(_ZN85_INTERNAL_6c9b5c46_49_flash_fwd_hdim64_512_fp16_softcap_packgqa_sm90_cu_de61a85f_31894cuda3std3__487_GLOBAL__N__6c9b5c46_49_flash_fwd_hdim64_512_fp16_softcap_packgqa_sm90_cu_de61a85f_31896ignoreE - _ZN85_INTERNAL_6c9b5c46_49_flash_fwd_hdim64_512_fp16_softcap_packgqa_sm90_cu_de61a85f_31894cuda3std3__45__cpo5beginE)
_ZN85_INTERNAL_6c9b5c46_49_flash_fwd_hdim64_512_fp16_softcap_packgqa_sm90_cu_de61a85f_31894cuda3std3__45__cpo5beginE:
	.zero		1
	.type		_ZN85_INTERNAL_6c9b5c46_49_flash_fwd_hdim64_512_fp16_softcap_packgqa_sm90_cu_de61a85f_31894cuda3std3__487_GLOBAL__N__6c9b5c46_49_flash_fwd_hdim64_512_fp16_softcap_packgqa_sm90_cu_de61a85f_31896ignoreE,@object
	.size		_ZN85_INTERNAL_6c9b5c46_49_flash_fwd_hdim64_512_fp16_softcap_packgqa_sm90_cu_de61a85f_31894cuda3std3__487_GLOBAL__N__6c9b5c46_49_flash_fwd_hdim64_512_fp16_softcap_packgqa_sm90_cu_de61a85f_31896ignoreE,(_ZN85_INTERNAL_6c9b5c46_49_flash_fwd_hdim64_512_fp16_softcap_packgqa_sm90_cu_de61a85f_31894cute7productE - _ZN85_INTERNAL_6c9b5c46_49_flash_fwd_hdim64_512_fp16_softcap_packgqa_sm90_cu_de61a85f_31894cuda3std3__487_GLOBAL__N__6c9b5c46_49_flash_fwd_hdim64_512_fp16_softcap_packgqa_sm90_cu_de61a85f_31896ignoreE)
_ZN85_INTERNAL_6c9b5c46_49_flash_fwd_hdim64_512_fp16_softcap_packgqa_sm90_cu_de61a85f_31894cuda3std3__487_GLOBAL__N__6c9b5c46_49_flash_fwd_hdim64_512_fp16_softcap_packgqa_sm90_cu_de61a85f_31896ignoreE:
	.zero		1
	.type		_ZN85_INTERNAL_6c9b5c46_49_flash_fwd_hdim64_512_fp16_softcap_packgqa_sm90_cu_de61a85f_31894cute7productE,@object
	.size		_ZN85_INTERNAL_6c9b5c46_49_flash_fwd_hdim64_512_fp16_softcap_packgqa_sm90_cu_de61a85f_31894cute7productE,(_ZN85_INTERNAL_6c9b5c46_49_flash_fwd_hdim64_512_fp16_softcap_packgqa_sm90_cu_de61a85f_31894cuda3std3__45__cpo3endE - _ZN85_INTERNAL_6c9b5c46_49_flash_fwd_hdim64_512_fp16_softcap_packgqa_sm90_cu_de61a85f_31894cute7productE)
_ZN85_INTERNAL_6c9b5c46_49_flash_fwd_hdim64_512_fp16_softcap_packgqa_sm90_cu_de61a85f_31894cute7productE:
	.zero		1
	.type		_ZN85_INTERNAL_6c9b5c46_49_flash_fwd_hdim64_512_fp16_softcap_packgqa_sm90_cu_de61a85f_31894cuda3std3__45__cpo3endE,@object
	.size		_ZN85_INTERNAL_6c9b5c46_49_flash_fwd_hdim64_512_fp16_softcap_packgqa_sm90_cu_de61a85f_31894cuda3std3__45__cpo3endE,(_ZN85_INTERNAL_6c9b5c46_49_flash_fwd_hdim64_512_fp16_softcap_packgqa_sm90_cu_de61a85f_31894cuda3std3__419piecewise_constructE - _ZN85_INTERNAL_6c9b5c46_49_flash_fwd_hdim64_512_fp16_softcap_packgqa_sm90_cu_de61a85f_31894cuda3std3__45__cpo3endE)
_ZN85_INTERNAL_6c9b5c46_49_flash_fwd_hdim64_512_fp16_softcap_packgqa_sm90_cu_de61a85f_31894cuda3std3__45__cpo3endE:
	.zero		1
	.type		_ZN85_INTERNAL_6c9b5c46_49_flash_fwd_hdim64_512_fp16_softcap_packgqa_sm90_cu_de61a85f_31894cuda3std3__419piecewise_constructE,@object
	.size		_ZN85_INTERNAL_6c9b5c46_49_flash_fwd_hdim64_512_fp16_softcap_packgqa_sm90_cu_de61a85f_31894cuda3std3__419piecewise_constructE,(_ZN85_INTERNAL_6c9b5c46_49_flash_fwd_hdim64_512_fp16_softcap_packgqa_sm90_cu_de61a85f_31894cuda3std3__45__cpo4cendE - _ZN85_INTERNAL_6c9b5c46_49_flash_fwd_hdim64_512_fp16_softcap_packgqa_sm90_cu_de61a85f_31894cuda3std3__419piecewise_constructE)
_ZN85_INTERNAL_6c9b5c46_49_flash_fwd_hdim64_512_fp16_softcap_packgqa_sm90_cu_de61a85f_31894cuda3std3__419piecewise_constructE:
	.zero		1
	.type		_ZN85_INTERNAL_6c9b5c46_49_flash_fwd_hdim64_512_fp16_softcap_packgqa_sm90_cu_de61a85f_31894cuda3std3__45__cpo4cendE,@object
	.size		_ZN85_INTERNAL_6c9b5c46_49_flash_fwd_hdim64_512_fp16_softcap_packgqa_sm90_cu_de61a85f_31894cuda3std3__45__cpo4cendE,(_ZN85_INTERNAL_6c9b5c46_49_flash_fwd_hdim64_512_fp16_softcap_packgqa_sm90_cu_de61a85f_31894cuda3std6ranges3__45__cpo4swapE - _ZN85_INTERNAL_6c9b5c46_49_flash_fwd_hdim64_512_fp16_softcap_packgqa_sm90_cu_de61a85f_31894cuda3std3__45__cpo4cendE)
_ZN85_INTERNAL_6c9b5c46_49_flash_fwd_hdim64_512_fp16_softcap_packgqa_sm90_cu_de61a85f_31894cuda3std3__45__cpo4cendE:
	.zero		1
	.type		_ZN85_INTERNAL_6c9b5c46_49_flash_fwd_hdim64_512_fp16_softcap_packgqa_sm90_cu_de61a85f_31894cuda3std6ranges3__45__cpo4swapE,@object
	.size		_ZN85_INTERNAL_6c9b5c46_49_flash_fwd_hdim64_512_fp16_softcap_packgqa_sm90_cu_de61a85f_31894cuda3std6ranges3__45__cpo4swapE,(.L_13 - _ZN85_INTERNAL_6c9b5c46_49_flash_fwd_hdim64_512_fp16_softcap_packgqa_sm90_cu_de61a85f_31894cuda3std6ranges3__45__cpo4swapE)
_ZN85_INTERNAL_6c9b5c46_49_flash_fwd_hdim64_512_fp16_softcap_packgqa_sm90_cu_de61a85f_31894cuda3std6ranges3__45__cpo4swapE:
	.zero		1
.L_13:


//--------------------- .nv.shared._ZN7cutlass13device_kernelIN5flash11enable_sm90INS1_16FlashAttnFwdSm90INS1_25CollectiveMainloopFwdSm90ILi2EN4cute5tupleIJNS5_1CILi1EEES8_S8_EEENS6_IJNS7_ILi64EEESA_SA_EEELi512ENS_6half_tEfNS_4arch4Sm90ELb0ELb0ELb1ELb0ELb0ELb0ELb1ELb0ELb0ELb1ELb0ELb0EEENS1_21CollectiveEpilogueFwdINS6_IJSA_NS7_ILi512EEESA_EEES9_SC_SE_Li256ELb0ELb1ELb0ELb0EEENS1_29StaticPersistentTileSchedulerILb0EEEEEEEEEvNT_6ParamsE --------------------------
	.section	.nv.shared._ZN7cutlass13device_kernelIN5flash11enable_sm90INS1_16FlashAttnFwdSm90INS1_25CollectiveMainloopFwdSm90ILi2EN4cute5tupleIJNS5_1CILi1EEES8_S8_EEENS6_IJNS7_ILi64EEESA_SA_EEELi512ENS_6half_tEfNS_4arch4Sm90ELb0ELb0ELb1ELb0ELb0ELb0ELb1ELb0ELb0ELb1ELb0ELb0EEENS1_21CollectiveEpilogueFwdINS6_IJSA_NS7_ILi512EEESA_EEES9_SC_SE_Li256ELb0ELb1ELb0ELb0EEENS1_29StaticPersistentTileSchedulerILb0EEEEEEEEEvNT_6ParamsE,"aw",@nobits
	.sectionflags	@""
	.align	16
	.zero		1024


//--------------------- .nv.shared._ZN7cutlass13device_kernelIN5flash11enable_sm90INS1_16FlashAttnFwdSm90INS1_25CollectiveMainloopFwdSm90ILi2EN4cute5tupleIJNS5_1CILi1EEES8_S8_EEENS6_IJNS7_ILi64EEESA_SA_EEELi512ENS_6half_tEfNS_4arch4Sm90ELb0ELb0ELb1ELb1ELb0ELb0ELb0ELb0ELb0ELb1ELb0ELb0EEENS1_21CollectiveEpilogueFwdINS6_IJSA_NS7_ILi512EEESA_EEES9_SC_SE_Li256ELb1ELb1ELb0ELb0EEENS1_36VarlenDynamicPersistentTileSchedulerILi64ELi64ELi256ELi128ELb0ELb1ELb1ELb0ELb1ELb1EEEEEEEEEvNT_6ParamsE --------------------------
	.section	.nv.shared._ZN7cutlass13device_kernelIN5flash11enable_sm90INS1_16FlashAttnFwdSm90INS1_25CollectiveMainloopFwdSm90ILi2EN4cute5tupleIJNS5_1CILi1EEES8_S8_EEENS6_IJNS7_ILi64EEESA_SA_EEELi512ENS_6half_tEfNS_4arch4Sm90ELb0ELb0ELb1ELb1ELb0ELb0ELb0ELb0ELb0ELb1ELb0ELb0EEENS1_21CollectiveEpilogueFwdINS6_IJSA_NS7_ILi512EEESA_EEES9_SC_SE_Li256ELb1ELb1ELb0ELb0EEENS1_36VarlenDynamicPersistentTileSchedulerILi64ELi64ELi256ELi128ELb0ELb1ELb1ELb0ELb1ELb1EEEEEEEEEvNT_6ParamsE,"aw",@nobits
	.sectionflags	@""
	.align	16
	.zero		1024


//--------------------- .nv.shared._ZN7cutlass13device_kernelIN5flash11enable_sm90INS1_16FlashAttnFwdSm90INS1_25CollectiveMainloopFwdSm90ILi2EN4cute5tupleIJNS5_1CILi1EEES8_S8_EEENS6_IJNS7_ILi64EEESA_SA_EEELi512ENS_6half_tEfNS_4arch4Sm90ELb0ELb0ELb1ELb1ELb0ELb1ELb0ELb0ELb0ELb1ELb0ELb0EEENS1_21CollectiveEpilogueFwdINS6_IJSA_NS7_ILi512EEESA_EEES9_SC_SE_Li256ELb1ELb1ELb0ELb0EEENS1_36VarlenDynamicPersistentTileSchedulerILi64ELi64ELi256ELi128ELb0ELb1ELb1ELb0ELb1ELb1EEEEEEEEEvNT_6ParamsE --------------------------
	.section	.nv.shared._ZN7cutlass13device_kernelIN5flash11enable_sm90INS1_16FlashAttnFwdSm90INS1_25CollectiveMainloopFwdSm90ILi2EN4cute5tupleIJNS5_1CILi1EEES8_S8_EEENS6_IJNS7_ILi64EEESA_SA_EEELi512ENS_6half_tEfNS_4arch4Sm90ELb0ELb0ELb1ELb1ELb0ELb1ELb0ELb0ELb0ELb1ELb0ELb0EEENS1_21CollectiveEpilogueFwdINS6_IJSA_NS7_ILi512EEESA_EEES9_SC_SE_Li256ELb1ELb1ELb0ELb0EEENS1_36VarlenDynamicPersistentTileSchedulerILi64ELi64ELi256ELi128ELb0ELb1ELb1ELb0ELb1ELb1EEEEEEEEEvNT_6ParamsE,"aw",@nobits
	.sectionflags	@""
	.align	16
	.zero		1024


//--------------------- .nv.shared._ZN7cutlass13device_kernelIN5flash11enable_sm90INS1_16FlashAttnFwdSm90INS1_25CollectiveMainloopFwdSm90ILi2EN4cute5tupleIJNS5_1CILi1EEES8_S8_EEENS6_IJNS7_ILi64EEESA_SA_EEELi512ENS_6half_tEfNS_4arch4Sm90ELb0ELb0ELb1ELb1ELb0ELb0ELb1ELb0ELb0ELb1ELb0ELb0EEENS1_21CollectiveEpilogueFwdINS6_IJSA_NS7_ILi512EEESA_EEES9_SC_SE_Li256ELb1ELb1ELb0ELb0EEENS1_36VarlenDynamicPersistentTileSchedulerILi64ELi64ELi256ELi128ELb0ELb1ELb1ELb0ELb1ELb1EEEEEEEEEvNT_6ParamsE --------------------------
	.section	.nv.shared._ZN7cutlass13device_kernelIN5flash11enable_sm90INS1_16FlashAttnFwdSm90INS1_25CollectiveMainloopFwdSm90ILi2EN4cute5tupleIJNS5_1CILi1EEES8_S8_EEENS6_IJNS7_ILi64EEESA_SA_EEELi512ENS_6half_tEfNS_4arch4Sm90ELb0ELb0ELb1ELb1ELb0ELb0ELb1ELb0ELb0ELb1ELb0ELb0EEENS1_21CollectiveEpilogueFwdINS6_IJSA_NS7_ILi512EEESA_EEES9_SC_SE_Li256ELb1ELb1ELb0ELb0EEENS1_36VarlenDynamicPersistentTileSchedulerILi64ELi64ELi256ELi128ELb0ELb1ELb1ELb0ELb1ELb1EEEEEEEEEvNT_6ParamsE,"aw",@nobits
	.sectionflags	@""
	.align	16
	.zero		1024


//--------------------- .nv.shared._ZN7cutlass13device_kernelIN5flash11enable_sm90INS1_16FlashAttnFwdSm90INS1_25CollectiveMainloopFwdSm90ILi2EN4cute5tupleIJNS5_1CILi1EEES8_S8_EEENS6_IJNS7_ILi64EEESA_SA_EEELi512ENS_6half_tEfNS_4arch4Sm90ELb0ELb0ELb1ELb1ELb0ELb1ELb1ELb0ELb0ELb1ELb0ELb0EEENS1_21CollectiveEpilogueFwdINS6_IJSA_NS7_ILi512EEESA_EEES9_SC_SE_Li256ELb1ELb1ELb0ELb0EEENS1_36VarlenDynamicPersistentTileSchedulerILi64ELi64ELi256ELi128ELb0ELb1ELb1ELb0ELb1ELb1EEEEEEEEEvNT_6ParamsE --------------------------
	.section	.nv.shared._ZN7cutlass13device_kernelIN5flash11enable_sm90INS1_16FlashAttnFwdSm90INS1_25CollectiveMainloopFwdSm90ILi2EN4cute5tupleIJNS5_1CILi1EEES8_S8_EEENS6_IJNS7_ILi64EEESA_SA_EEELi512ENS_6half_tEfNS_4arch4Sm90ELb0ELb0ELb1ELb1ELb0ELb1ELb1ELb0ELb0ELb1ELb0ELb0EEENS1_21CollectiveEpilogueFwdINS6_IJSA_NS7_ILi512EEESA_EEES9_SC_SE_Li256ELb1ELb1ELb0ELb0EEENS1_36VarlenDynamicPersistentTileSchedulerILi64ELi64ELi256ELi128ELb0ELb1ELb1ELb0ELb1ELb1EEEEEEEEEvNT_6ParamsE,"aw",@nobits
	.sectionflags	@""
	.align	16
	.zero		1024


//--------------------- .nv.shared._ZN7cutlass13device_kernelIN5flash11enable_sm90INS1_16FlashAttnFwdSm90INS1_25CollectiveMainloopFwdSm90ILi2EN4cute5tupleIJNS5_1CILi1EEES8_S8_EEENS6_IJNS7_ILi64EEESA_SA_EEELi512ENS_6half_tEfNS_4arch4Sm90ELb0ELb1ELb1ELb0ELb0ELb0ELb0ELb0ELb0ELb1ELb0ELb0EEENS1_21CollectiveEpilogueFwdINS6_IJSA_NS7_ILi512EEESA_EEES9_SC_SE_Li256ELb0ELb1ELb0ELb0EEENS1_30DynamicPersistentTileSchedulerILi256ELi128ELb0ELb1ELb1EEEEEEEEEvNT_6ParamsE --------------------------
	.section	.nv.shared._ZN7cutlass13device_kernelIN5flash11enable_sm90INS1_16FlashAttnFwdSm90INS1_25CollectiveMainloopFwdSm90ILi2EN4cute5tupleIJNS5_1CILi1EEES8_S8_EEENS6_IJNS7_ILi64EEESA_SA_EEELi512ENS_6half_tEfNS_4arch4Sm90ELb0ELb1ELb1ELb0ELb0ELb0ELb0ELb0ELb0ELb1ELb0ELb0EEENS1_21CollectiveEpilogueFwdINS6_IJSA_NS7_ILi512EEESA_EEES9_SC_SE_Li256ELb0ELb1ELb0ELb0EEENS1_30DynamicPersistentTileSchedulerILi256ELi128ELb0ELb1ELb1EEEEEEEEEvNT_6ParamsE,"aw",@nobits
	.sectionflags	@""
	.align	16
	.zero		1024


//--------------------- .nv.shared._ZN7cutlass13device_kernelIN5flash11enable_sm90INS1_16FlashAttnFwdSm90INS1_25CollectiveMainloopFwdSm90ILi2EN4cute5tupleIJNS5_1CILi1EEES8_S8_EEENS6_IJNS7_ILi64EEESA_SA_EEELi512ENS_6half_tEfNS_4arch4Sm90ELb0ELb1ELb1ELb0ELb0ELb0ELb1ELb0ELb0ELb1ELb0ELb0EEENS1_21CollectiveEpilogueFwdINS6_IJSA_NS7_ILi512EEESA_EEES9_SC_SE_Li256ELb0ELb1ELb0ELb0EEENS1_30DynamicPersistentTileSchedulerILi256ELi128ELb0ELb1ELb1EEEEEEEEEvNT_6ParamsE --------------------------
	.section	.nv.shared._ZN7cutlass13device_kernelIN5flash11enable_sm90INS1_16FlashAttnFwdSm90INS1_25CollectiveMainloopFwdSm90ILi2EN4cute5tupleIJNS5_1CILi1EEES8_S8_EEENS6_IJNS7_ILi64EEESA_SA_EEELi512ENS_6half_tEfNS_4arch4Sm90ELb0ELb1ELb1ELb0ELb0ELb0ELb1ELb0ELb0ELb1ELb0ELb0EEENS1_21CollectiveEpilogueFwdINS6_IJSA_NS7_ILi512EEESA_EEES9_SC_SE_Li256ELb0ELb1ELb0ELb0EEENS1_30DynamicPersistentTileSchedulerILi256ELi128ELb0ELb1ELb1EEEEEEEEEvNT_6ParamsE,"aw",@nobits
	.sectionflags	@""
	.align	16
	.zero		1024


//--------------------- .nv.shared._ZN7cutlass13device_kernelIN5flash11enable_sm90INS1_16FlashAttnFwdSm90INS1_25CollectiveMainloopFwdSm90ILi2EN4cute5tupleIJNS5_1CILi1EEES8_S8_EEENS6_IJNS7_ILi64EEESA_SA_EEELi512ENS_6half_tEfNS_4arch4Sm90ELb0ELb1ELb1ELb1ELb0ELb0ELb0ELb0ELb0ELb1ELb0ELb0EEENS1_21CollectiveEpilogueFwdINS6_IJSA_NS7_ILi512EEESA_EEES9_SC_SE_Li256ELb1ELb1ELb0ELb0EEENS1_36VarlenDynamicPersistentTileSchedulerILi64ELi64ELi256ELi128ELb0ELb1ELb1ELb1ELb0ELb1EEEEEEEEEvNT_6ParamsE --------------------------
	.section	.nv.shared._ZN7cutlass13device_kernelIN5flash11enable_sm90INS1_16FlashAttnFwdSm90INS1_25CollectiveMainloopFwdSm90ILi2EN4cute5tupleIJNS5_1CILi1EEES8_S8_EEENS6_IJNS7_ILi64EEESA_SA_EEELi512ENS_6half_tEfNS_4arch4Sm90ELb0ELb1ELb1ELb1ELb0ELb0ELb0ELb0ELb0ELb1ELb0ELb0EEENS1_21CollectiveEpilogueFwdINS6_IJSA_NS7_ILi512EEESA_EEES9_SC_SE_Li256ELb1ELb1ELb0ELb0EEENS1_36VarlenDynamicPersistentTileSchedulerILi64ELi64ELi256ELi128ELb0ELb1ELb1ELb1ELb0ELb1EEEEEEEEEvNT_6ParamsE,"aw",@nobits
	.sectionflags	@""
	.align	16
	.zero		1024


//--------------------- .nv.shared._ZN7cutlass13device_kernelIN5flash11enable_sm90INS1_16FlashAttnFwdSm90INS1_25CollectiveMainloopFwdSm90ILi2EN4cute5tupleIJNS5_1CILi1EEES8_S8_EEENS6_IJNS7_ILi64EEESA_SA_EEELi512ENS_6half_tEfNS_4arch4Sm90ELb0ELb1ELb1ELb1ELb0ELb1ELb0ELb0ELb0ELb1ELb0ELb0EEENS1_21CollectiveEpilogueFwdINS6_IJSA_NS7_ILi512EEESA_EEES9_SC_SE_Li256ELb1ELb1ELb0ELb0EEENS1_36VarlenDynamicPersistentTileSchedulerILi64ELi64ELi256ELi128ELb0ELb1ELb1ELb1ELb0ELb1EEEEEEEEEvNT_6ParamsE --------------------------
	.section	.nv.shared._ZN7cutlass13device_kernelIN5flash11enable_sm90INS1_16FlashAttnFwdSm90INS1_25CollectiveMainloopFwdSm90ILi2EN4cute5tupleIJNS5_1CILi1EEES8_S8_EEENS6_IJNS7_ILi64EEESA_SA_EEELi512ENS_6half_tEfNS_4arch4Sm90ELb0ELb1ELb1ELb1ELb0ELb1ELb0ELb0ELb0ELb1ELb0ELb0EEENS1_21CollectiveEpilogueFwdINS6_IJSA_NS7_ILi512EEESA_EEES9_SC_SE_Li256ELb1ELb1ELb0ELb0EEENS1_36VarlenDynamicPersistentTileSchedulerILi64ELi64ELi256ELi128ELb0ELb1ELb1ELb1ELb0ELb1EEEEEEEEEvNT_6ParamsE,"aw",@nobits
	.sectionflags	@""
	.align	16
	.zero		1024


//--------------------- .nv.shared._ZN7cutlass13device_kernelIN5flash11enable_sm90INS1_16FlashAttnFwdSm90INS1_25CollectiveMainloopFwdSm90ILi2EN4cute5tupleIJNS5_1CILi1EEES8_S8_EEENS6_IJNS7_ILi64EEESA_SA_EEELi512ENS_6half_tEfNS_4arch4Sm90ELb0ELb1ELb1ELb1ELb0ELb0ELb1ELb0ELb0ELb1ELb0ELb0EEENS1_21CollectiveEpilogueFwdINS6_IJSA_NS7_ILi512EEESA_EEES9_SC_SE_Li256ELb1ELb1ELb0ELb0EEENS1_36VarlenDynamicPersistentTileSchedulerILi64ELi64ELi256ELi128ELb0ELb1ELb1ELb1ELb0ELb1EEEEEEEEEvNT_6ParamsE --------------------------
	.section	.nv.shared._ZN7cutlass13device_kernelIN5flash11enable_sm90INS1_16FlashAttnFwdSm90INS1_25CollectiveMainloopFwdSm90ILi2EN4cute5tupleIJNS5_1CILi1EEES8_S8_EEENS6_IJNS7_ILi64EEESA_SA_EEELi512ENS_6half_tEfNS_4arch4Sm90ELb0ELb1ELb1ELb1ELb0ELb0ELb1ELb0ELb0ELb1ELb0ELb0EEENS1_21CollectiveEpilogueFwdINS6_IJSA_NS7_ILi512EEESA_EEES9_SC_SE_Li256ELb1ELb1ELb0ELb0EEENS1_36VarlenDynamicPersistentTileSchedulerILi64ELi64ELi256ELi128ELb0ELb1ELb1ELb1ELb0ELb1EEEEEEEEEvNT_6ParamsE,"aw",@nobits
	.sectionflags	@""
	.align	16
	.zero		1024


//--------------------- .nv.shared._ZN7cutlass13device_kernelIN5flash11enable_sm90INS1_16FlashAttnFwdSm90INS1_25CollectiveMainloopFwdSm90ILi2EN4cute5tupleIJNS5_1CILi1EEES8_S8_EEENS6_IJNS7_ILi64EEESA_SA_EEELi512ENS_6half_tEfNS_4arch4Sm90ELb0ELb1ELb1ELb1ELb0ELb1ELb1ELb0ELb0ELb1ELb0ELb0EEENS1_21CollectiveEpilogueFwdINS6_IJSA_NS7_ILi512EEESA_EEES9_SC_SE_Li256ELb1ELb1ELb0ELb0EEENS1_36VarlenDynamicPersistentTileSchedulerILi64ELi64ELi256ELi128ELb0ELb1ELb1ELb1ELb0ELb1EEEEEEEEEvNT_6ParamsE --------------------------
	.section	.nv.shared._ZN7cutlass13device_kernelIN5flash11enable_sm90INS1_16FlashAttnFwdSm90INS1_25CollectiveMainloopFwdSm90ILi2EN4cute5tupleIJNS5_1CILi1EEES8_S8_EEENS6_IJNS7_ILi64EEESA_SA_EEELi512ENS_6half_tEfNS_4arch4Sm90ELb0ELb1ELb1ELb1ELb0ELb1ELb1ELb0ELb0ELb1ELb0ELb0EEENS1_21CollectiveEpilogueFwdINS6_IJSA_NS7_ILi512EEESA_EEES9_SC_SE_Li256ELb1ELb1ELb0ELb0EEENS1_36VarlenDynamicPersistentTileSchedulerILi64ELi64ELi256ELi128ELb0ELb1ELb1ELb1ELb0ELb1EEEEEEEEEvNT_6ParamsE,"aw",@nobits
	.sectionflags	@""
	.align	16
	.zero		1024


//--------------------- .nv.shared._ZN7cutlass13device_kernelIN5flash11enable_sm90INS1_16FlashAttnFwdSm90INS1_25CollectiveMainloopFwdSm90ILi2EN4cute5tupleIJNS5_1CILi1EEES8_S8_EEENS6_IJNS7_ILi64EEESA_SA_EEELi512ENS_6half_tEfNS_4arch4Sm90ELb1ELb0ELb1ELb0ELb0ELb0ELb0ELb0ELb0ELb1ELb0ELb0EEENS1_21CollectiveEpilogueFwdINS6_IJSA_NS7_ILi512EEESA_EEES9_SC_SE_Li256ELb0ELb1ELb0ELb0EEENS1_30DynamicPersistentTileSchedulerILi256ELi128ELb0ELb1ELb1EEEEEEEEEvNT_6ParamsE --------------------------
	.section	.nv.shared._ZN7cutlass13device_kernelIN5flash11enable_sm90INS1_16FlashAttnFwdSm90INS1_25CollectiveMainloopFwdSm90ILi2EN4cute5tupleIJNS5_1CILi1EEES8_S8_EEENS6_IJNS7_ILi64EEESA_SA_EEELi512ENS_6half_tEfNS_4arch4Sm90ELb1ELb0ELb1ELb0ELb0ELb0ELb0ELb0ELb0ELb1ELb0ELb0EEENS1_21CollectiveEpilogueFwdINS6_IJSA_NS7_ILi512EEESA_EEES9_SC_SE_Li256ELb0ELb1ELb0ELb0EEENS1_30DynamicPersistentTileSchedulerILi256ELi128ELb0ELb1ELb1EEEEEEEEEvNT_6ParamsE,"aw",@nobits
	.sectionflags	@""
	.align	16
	.zero		1024


//--------------------- .nv.shared._ZN7cutlass13device_kernelIN5flash11enable_sm90INS1_16FlashAttnFwdSm90INS1_25CollectiveMainloopFwdSm90ILi2EN4cute5tupleIJNS5_1CILi1EEES8_S8_EEENS6_IJNS7_ILi64EEESA_SA_EEELi512ENS_6half_tEfNS_4arch4Sm90ELb1ELb0ELb1ELb0ELb0ELb0ELb1ELb0ELb0ELb1ELb0ELb0EEENS1_21CollectiveEpilogueFwdINS6_IJSA_NS7_ILi512EEESA_EEES9_SC_SE_Li256ELb0ELb1ELb0ELb0EEENS1_30DynamicPersistentTileSchedulerILi256ELi128ELb0ELb1ELb1EEEEEEEEEvNT_6ParamsE --------------------------
	.section	.nv.shared._ZN7cutlass13device_kernelIN5flash11enable_sm90INS1_16FlashAttnFwdSm90INS1_25CollectiveMainloopFwdSm90ILi2EN4cute5tupleIJNS5_1CILi1EEES8_S8_EEENS6_IJNS7_ILi64EEESA_SA_EEELi512ENS_6half_tEfNS_4arch4Sm90ELb1ELb0ELb1ELb0ELb0ELb0ELb1ELb0ELb0ELb1ELb0ELb0EEENS1_21CollectiveEpilogueFwdINS6_IJSA_NS7_ILi512EEESA_EEES9_SC_SE_Li256ELb0ELb1ELb0ELb0EEENS1_30DynamicPersistentTileSchedulerILi256ELi128ELb0ELb1ELb1EEEEEEEEEvNT_6ParamsE,"aw",@nobits
	.sectionflags	@""
	.align	16
	.zero		1024


//--------------------- .nv.shared._ZN7cutlass13device_kernelIN5flash11enable_sm90INS1_16FlashAttnFwdSm90INS1_25CollectiveMainloopFwdSm90ILi2EN4cute5tupleIJNS5_1CILi1EEES8_S8_EEENS6_IJNS7_ILi64EEESA_SA_EEELi512ENS_6half_tEfNS_4arch4Sm90ELb1ELb0ELb1ELb1ELb0ELb0ELb0ELb0ELb0ELb1ELb0ELb0EEENS1_21CollectiveEpilogueFwdINS6_IJSA_NS7_ILi512EEESA_EEES9_SC_SE_Li256ELb1ELb1ELb0ELb0EEENS1_36VarlenDynamicPersistentTileSchedulerILi64ELi64ELi256ELi128ELb0ELb1ELb1ELb1ELb1ELb1EEEEEEEEEvNT_6ParamsE --------------------------
	.section	.nv.shared._ZN7cutlass13device_kernelIN5flash11enable_sm90INS1_16FlashAttnFwdSm90INS1_25CollectiveMainloopFwdSm90ILi2EN4cute5tupleIJNS5_1CILi1EEES8_S8_EEENS6_IJNS7_ILi64EEESA_SA_EEELi512ENS_6half_tEfNS_4arch4Sm90ELb1ELb0ELb1ELb1ELb0ELb0ELb0ELb0ELb0ELb1ELb0ELb0EEENS1_21CollectiveEpilogueFwdINS6_IJSA_NS7_ILi512EEESA_EEES9_SC_SE_Li256ELb1ELb1ELb0ELb0EEENS1_36VarlenDynamicPersistentTileSchedulerILi64ELi64ELi256ELi128ELb0ELb1ELb1ELb1ELb1ELb1EEEEEEEEEvNT_6ParamsE,"aw",@nobits
	.sectionflags	@""
	.align	16
	.zero		1024


//--------------------- .nv.shared._ZN7cutlass13device_kernelIN5flash11enable_sm90INS1_16FlashAttnFwdSm90INS1_25CollectiveMainloopFwdSm90ILi2EN4cute5tupleIJNS5_1CILi1EEES8_S8_EEENS6_IJNS7_ILi64EEESA_SA_EEELi512ENS_6half_tEfNS_4arch4Sm90ELb1ELb0ELb1ELb1ELb0ELb1ELb0ELb0ELb0ELb1ELb0ELb0EEENS1_21CollectiveEpilogueFwdINS6_IJSA_NS7_ILi512EEESA_EEES9_SC_SE_Li256ELb1ELb1ELb0ELb0EEENS1_36VarlenDynamicPersistentTileSchedulerILi64ELi64ELi256ELi128ELb0ELb1ELb1ELb1ELb1ELb1EEEEEEEEEvNT_6ParamsE --------------------------
	.section	.nv.shared._ZN7cutlass13device_kernelIN5flash11enable_sm90INS1_16FlashAttnFwdSm90INS1_25CollectiveMainloopFwdSm90ILi2EN4cute5tupleIJNS5_1CILi1EEES8_S8_EEENS6_IJNS7_ILi64EEESA_SA_EEELi512ENS_6half_tEfNS_4arch4Sm90ELb1ELb0ELb1ELb1ELb0ELb1ELb0ELb0ELb0ELb1ELb0ELb0EEENS1_21CollectiveEpilogueFwdINS6_IJSA_NS7_ILi512EEESA_EEES9_SC_SE_Li256ELb1ELb1ELb0ELb0EEENS1_36VarlenDynamicPersistentTileSchedulerILi64ELi64ELi256ELi128ELb0ELb1ELb1ELb1ELb1ELb1EEEEEEEEEvNT_6ParamsE,"aw",@nobits
	.sectionflags	@""
	.align	16
	.zero		1024


//--------------------- .nv.shared._ZN7cutlass13device_kernelIN5flash11enable_sm90INS1_16FlashAttnFwdSm90INS1_25CollectiveMainloopFwdSm90ILi2EN4cute5tupleIJNS5_1CILi1EEES8_S8_EEENS6_IJNS7_ILi64EEESA_SA_EEELi512ENS_6half_tEfNS_4arch4Sm90ELb1ELb0ELb1ELb1ELb0ELb0ELb1ELb0ELb0ELb1ELb0ELb0EEENS1_21CollectiveEpilogueFwdINS6_IJSA_NS7_ILi512EEESA_EEES9_SC_SE_Li256ELb1ELb1ELb0ELb0EEENS1_36VarlenDynamicPersistentTileSchedulerILi64ELi64ELi256ELi128ELb0ELb1ELb1ELb1ELb1ELb1EEEEEEEEEvNT_6ParamsE --------------------------
	.section	.nv.shared._ZN7cutlass13device_kernelIN5flash11enable_sm90INS1_16FlashAttnFwdSm90INS1_25CollectiveMainloopFwdSm90ILi2EN4cute5tupleIJNS5_1CILi1EEES8_S8_EEENS6_IJNS7_ILi64EEESA_SA_EEELi512ENS_6half_tEfNS_4arch4Sm90ELb1ELb0ELb1ELb1ELb0ELb0ELb1ELb0ELb0ELb1ELb0ELb0EEENS1_21CollectiveEpilogueFwdINS6_IJSA_NS7_ILi512EEESA_EEES9_SC_SE_Li256ELb1ELb1ELb0ELb0EEENS1_36VarlenDynamicPersistentTileSchedulerILi64ELi64ELi256ELi128ELb0ELb1ELb1ELb1ELb1ELb1EEEEEEEEEvNT_6ParamsE,"aw",@nobits
	.sectionflags	@""
	.align	16
	.zero		1024


//--------------------- .nv.shared._ZN7cutlass13device_kernelIN5flash11enable_sm90INS1_16FlashAttnFwdSm90INS1_25CollectiveMainloopFwdSm90ILi2EN4cute5tupleIJNS5_1CILi1EEES8_S8_EEENS6_IJNS7_ILi64EEESA_SA_EEELi512ENS_6half_tEfNS_4arch4Sm90ELb1ELb0ELb1ELb1ELb0ELb1ELb1ELb0ELb0ELb1ELb0ELb0EEENS1_21CollectiveEpilogueFwdINS6_IJSA_NS7_ILi512EEESA_EEES9_SC_SE_Li256ELb1ELb1ELb0ELb0EEENS1_36VarlenDynamicPersistentTileSchedulerILi64ELi64ELi256ELi128ELb0ELb1ELb1ELb1ELb1ELb1EEEEEEEEEvNT_6ParamsE --------------------------
	.section	.nv.shared._ZN7cutlass13device_kernelIN5flash11enable_sm90INS1_16FlashAttnFwdSm90INS1_25CollectiveMainloopFwdSm90ILi2EN4cute5tupleIJNS5_1CILi1EEES8_S8_EEENS6_IJNS7_ILi64EEESA_SA_EEELi512ENS_6half_tEfNS_4arch4Sm90ELb1ELb0ELb1ELb1ELb0ELb1ELb1ELb0ELb0ELb1ELb0ELb0EEENS1_21CollectiveEpilogueFwdINS6_IJSA_NS7_ILi512EEESA_EEES9_SC_SE_Li256ELb1ELb1ELb0ELb0EEENS1_36VarlenDynamicPersistentTileSchedulerILi64ELi64ELi256ELi128ELb0ELb1ELb1ELb1ELb1ELb1EEEEEEEEEvNT_6ParamsE,"aw",@nobits
	.sectionflags	@""
	.align	16
	.zero		1024


//--------------------- .nv.constant0._ZN7cutlass13device_kernelIN5flash11enable_sm90INS1_16FlashAttnFwdSm90INS1_25CollectiveMainloopFwdSm90ILi2EN4cute5tupleIJNS5_1CILi1EEES8_S8_EEENS6_IJNS7_ILi64EEESA_SA_EEELi512ENS_6half_tEfNS_4arch4Sm90ELb0ELb0ELb1ELb0ELb0ELb0ELb0ELb0ELb0ELb1ELb0ELb0EEENS1_21CollectiveEpilogueFwdINS6_IJSA_NS7_ILi512EEESA_EEES9_SC_SE_Li256ELb0ELb1ELb0ELb0EEENS1_29StaticPersistentTileSchedulerILb0EEEEEEEEEvNT_6ParamsE --------------------------
	.section	.nv.constant0._ZN7cutlass13device_kernelIN5flash11enable_sm90INS1_16FlashAttnFwdSm90INS1_25CollectiveMainloopFwdSm90ILi2EN4cute5tupleIJNS5_1CILi1EEES8_S8_EEENS6_IJNS7_ILi64EEESA_SA_EEELi512ENS_6half_tEfNS_4arch4Sm90ELb0ELb0ELb1ELb0ELb0ELb0ELb0ELb0ELb0ELb1ELb0ELb0EEENS1_21CollectiveEpilogueFwdINS6_IJSA_NS7_ILi512EEESA_EEES9_SC_SE_Li256ELb0ELb1ELb0ELb0EEENS1_29StaticPersistentTileSchedulerILb0EEEEEEEEEvNT_6ParamsE,"a",@progbits
	.sectionflags	@""
	.align	4
.nv.constant0._ZN7cutlass13device_kernelIN5flash11enable_sm90INS1_16FlashAttnFwdSm90INS1_25CollectiveMainloopFwdSm90ILi2EN4cute5tupleIJNS5_1CILi1EEES8_S8_EEENS6_IJNS7_ILi64EEESA_SA_EEELi512ENS_6half_tEfNS_4arch4Sm90ELb0ELb0ELb1ELb0ELb0ELb0ELb0ELb0ELb0ELb1ELb0ELb0EEENS1_21CollectiveEpilogueFwdINS6_IJSA_NS7_ILi512EEESA_EEES9_SC_SE_Li256ELb0ELb1ELb0ELb0EEENS1_29StaticPersistentTileSchedulerILb0EEEEEEEEEvNT_6ParamsE:
	.zero		3200


//--------------------- .nv.constant0._ZN7cutlass13device_kernelIN5flash11enable_sm90INS1_16FlashAttnFwdSm90INS1_25CollectiveMainloopFwdSm90ILi2EN4cute5tupleIJNS5_1CILi1EEES8_S8_EEENS6_IJNS7_ILi64EEESA_SA_EEELi512ENS_6half_tEfNS_4arch4Sm90ELb0ELb0ELb1ELb0ELb0ELb0ELb1ELb0ELb0ELb1ELb0ELb0EEENS1_21CollectiveEpilogueFwdINS6_IJSA_NS7_ILi512EEESA_EEES9_SC_SE_Li256ELb0ELb1ELb0ELb0EEENS1_29StaticPersistentTileSchedulerILb0EEEEEEEEEvNT_6ParamsE --------------------------
	.section	.nv.constant0._ZN7cutlass13device_kernelIN5flash11enable_sm90INS1_16FlashAttnFwdSm90INS1_25CollectiveMainloopFwdSm90ILi2EN4cute5tupleIJNS5_1CILi1EEES8_S8_EEENS6_IJNS7_ILi64EEESA_SA_EEELi512ENS_6half_tEfNS_4arch4Sm90ELb0ELb0ELb1ELb0ELb0ELb0ELb1ELb0ELb0ELb1ELb0ELb0EEENS1_21CollectiveEpilogueFwdINS6_IJSA_NS7_ILi512EEESA_EEES9_SC_SE_Li256ELb0ELb1ELb0ELb0EEENS1_29StaticPersistentTileSchedulerILb0EEEEEEEEEvNT_6ParamsE,"a",@progbits
	.sectionflags	@""
	.align	4
.nv.constant0._ZN7cutlass13device_kernelIN5flash11enable_sm90INS1_16FlashAttnFwdSm90INS1_25CollectiveMainloopFwdSm90ILi2EN4cute5tupleIJNS5_1CILi1EEES8_S8_EEENS6_IJNS7_ILi64EEESA_SA_EEELi512ENS_6half_tEfNS_4arch4Sm90ELb0ELb0ELb1ELb0ELb0ELb0ELb1ELb0ELb0ELb1ELb0ELb0EEENS1_21CollectiveEpilogueFwdINS6_IJSA_NS7_ILi512EEESA_EEES9_SC_SE_Li256ELb0ELb1ELb0ELb0EEENS1_29StaticPersistentTileSchedulerILb0EEEEEEEEEvNT_6ParamsE:
	.zero		3456


//--------------------- .nv.constant0._ZN7cutlass13device_kernelIN5flash11enable_sm90INS1_16FlashAttnFwdSm90INS1_25CollectiveMainloopFwdSm90ILi2EN4cute5tupleIJNS5_1CILi1EEES8_S8_EEENS6_IJNS7_ILi64EEESA_SA_EEELi512ENS_6half_tEfNS_4arch4Sm90ELb0ELb0ELb1ELb1ELb0ELb0ELb0ELb0ELb0ELb1ELb0ELb0EEENS1_21CollectiveEpilogueFwdINS6_IJSA_NS7_ILi512EEESA_EEES9_SC_SE_Li256ELb1ELb1ELb0ELb0EEENS1_36VarlenDynamicPersistentTileSchedulerILi64ELi64ELi256ELi128ELb0ELb1ELb1ELb0ELb1ELb1EEEEEEEEEvNT_6ParamsE --------------------------
	.section	.nv.constant0._ZN7cutlass13device_kernelIN5flash11enable_sm90INS1_16FlashAttnFwdSm90INS1_25CollectiveMainloopFwdSm90ILi2EN4cute5tupleIJNS5_1CILi1EEES8_S8_EEENS6_IJNS7_ILi64EEESA_SA_EEELi512ENS_6half_tEfNS_4arch4Sm90ELb0ELb0ELb1ELb1ELb0ELb0ELb0ELb0ELb0ELb1ELb0ELb0EEENS1_21CollectiveEpilogueFwdINS6_IJSA_NS7_ILi512EEESA_EEES9_SC_SE_Li256ELb1ELb1ELb0ELb0EEENS1_36VarlenDynamicPersistentTileSchedulerILi64ELi64ELi256ELi128ELb0ELb1ELb1ELb0ELb1ELb1EEEEEEEEEvNT_6ParamsE,"a",@progbits
	.sectionflags	@""
	.align	4
.nv.constant0._ZN7cutlass13device_kernelIN5flash11enable_sm90INS1_16FlashAttnFwdSm90INS1_25CollectiveMainloopFwdSm90ILi2EN4cute5tupleIJNS5_1CILi1EEES8_S8_EEENS6_IJNS7_ILi64EEESA_SA_EEELi512ENS_6half_tEfNS_4arch4Sm90ELb0ELb0ELb1ELb1ELb0ELb0ELb0ELb0ELb0ELb1ELb0ELb0EEENS1_21CollectiveEpilogueFwdINS6_IJSA_NS7_ILi512EEESA_EEES9_SC_SE_Li256ELb1ELb1ELb0ELb0EEENS1_36VarlenDynamicPersistentTileSchedulerILi64ELi64ELi256ELi128ELb0ELb1ELb1ELb0ELb1ELb1EEEEEEEEEvNT_6ParamsE:
	.zero		3328


//--------------------- .nv.constant0._ZN7cutlass13device_kernelIN5flash11enable_sm90INS1_16FlashAttnFwdSm90INS1_25CollectiveMainloopFwdSm90ILi2EN4cute5tupleIJNS5_1CILi1EEES8_S8_EEENS6_IJNS7_ILi64EEESA_SA_EEELi512ENS_6half_tEfNS_4arch4Sm90ELb0ELb0ELb1ELb1ELb0ELb1ELb0ELb0ELb0ELb1ELb0ELb0EEENS1_21CollectiveEpilogueFwdINS6_IJSA_NS7_ILi512EEESA_EEES9_SC_SE_Li256ELb1ELb1ELb0ELb0EEENS1_36VarlenDynamicPersistentTileSchedulerILi64ELi64ELi256ELi128ELb0ELb1ELb1ELb0ELb1ELb1EEEEEEEEEvNT_6ParamsE --------------------------
	.section	.nv.constant0._ZN7cutlass13device_kernelIN5flash11enable_sm90INS1_16FlashAttnFwdSm90INS1_25CollectiveMainloopFwdSm90ILi2EN4cute5tupleIJNS5_1CILi1EEES8_S8_EEENS6_IJNS7_ILi64EEESA_SA_EEELi512ENS_6half_tEfNS_4arch4Sm90ELb0ELb0ELb1ELb1ELb0ELb1ELb0ELb0ELb0ELb1ELb0ELb0EEENS1_21CollectiveEpilogueFwdINS6_IJSA_NS7_ILi512EEESA_EEES9_SC_SE_Li256ELb1ELb1ELb0ELb0EEENS1_36VarlenDynamicPersistentTileSchedulerILi64ELi64ELi256ELi128ELb0ELb1ELb1ELb0ELb1ELb1EEEEEEEEEvNT_6ParamsE,"a",@progbits
	.sectionflags	@""
	.align	4
.nv.constant0._ZN7cutlass13device_kernelIN5flash11enable_sm90INS1_16FlashAttnFwdSm90INS1_25CollectiveMainloopFwdSm90ILi2EN4cute5tupleIJNS5_1CILi1EEES8_S8_EEENS6_IJNS7_ILi64EEESA_SA_EEELi512ENS_6half_tEfNS_4arch4Sm90ELb0ELb0ELb1ELb1ELb0ELb1ELb0ELb0ELb0ELb1ELb0ELb0EEENS1_21CollectiveEpilogueFwdINS6_IJSA_NS7_ILi512EEESA_EEES9_SC_SE_Li256ELb1ELb1ELb0ELb0EEENS1_36VarlenDynamicPersistentTileSchedulerILi64ELi64ELi256ELi128ELb0ELb1ELb1ELb0ELb1ELb1EEEEEEEEEvNT_6ParamsE:
	.zero		3328


//--------------------- .nv.constant0._ZN7cutlass13device_kernelIN5flash11enable_sm90INS1_16FlashAttnFwdSm90INS1_25CollectiveMainloopFwdSm90ILi2EN4cute5tupleIJNS5_1CILi1EEES8_S8_EEENS6_IJNS7_ILi64EEESA_SA_EEELi512ENS_6half_tEfNS_4arch4Sm90ELb0ELb0ELb1ELb1ELb0ELb0ELb1ELb0ELb0ELb1ELb0ELb0EEENS1_21CollectiveEpilogueFwdINS6_IJSA_NS7_ILi512EEESA_EEES9_SC_SE_Li256ELb1ELb1ELb0ELb0EEENS1_36VarlenDynamicPersistentTileSchedulerILi64ELi64ELi256ELi128ELb0ELb1ELb1ELb0ELb1ELb1EEEEEEEEEvNT_6ParamsE --------------------------
	.section	.nv.constant0._ZN7cutlass13device_kernelIN5flash11enable_sm90INS1_16FlashAttnFwdSm90INS1_25CollectiveMainloopFwdSm90ILi2EN4cute5tupleIJNS5_1CILi1EEES8_S8_EEENS6_IJNS7_ILi64EEESA_SA_EEELi512ENS_6half_tEfNS_4arch4Sm90ELb0ELb0ELb1ELb1ELb0ELb0ELb1ELb0ELb0ELb1ELb0ELb0EEENS1_21CollectiveEpilogueFwdINS6_IJSA_NS7_ILi512EEESA_EEES9_SC_SE_Li256ELb1ELb1ELb0ELb0EEENS1_36VarlenDynamicPersistentTileSchedulerILi64ELi64ELi256ELi128ELb0ELb1ELb1ELb0ELb1ELb1EEEEEEEEEvNT_6ParamsE,"a",@progbits
	.sectionflags	@""
	.align	4
.nv.constant0._ZN7cutlass13device_kernelIN5flash11enable_sm90INS1_16FlashAttnFwdSm90INS1_25CollectiveMainloopFwdSm90ILi2EN4cute5tupleIJNS5_1CILi1EEES8_S8_EEENS6_IJNS7_ILi64EEESA_SA_EEELi512ENS_6half_tEfNS_4arch4Sm90ELb0ELb0ELb1ELb1ELb0ELb0ELb1ELb0ELb0ELb1ELb0ELb0EEENS1_21CollectiveEpilogueFwdINS6_IJSA_NS7_ILi512EEESA_EEES9_SC_SE_Li256ELb1ELb1ELb0ELb0EEENS1_36VarlenDynamicPersistentTileSchedulerILi64ELi64ELi256ELi128ELb0ELb1ELb1ELb0ELb1ELb1EEEEEEEEEvNT_6ParamsE:
	.zero		3584


//--------------------- .nv.constant0._ZN7cutlass13device_kernelIN5flash11enable_sm90INS1_16FlashAttnFwdSm90INS1_25CollectiveMainloopFwdSm90ILi2EN4cute5tupleIJNS5_1CILi1EEES8_S8_EEENS6_IJNS7_ILi64EEESA_SA_EEELi512ENS_6half_tEfNS_4arch4Sm90ELb0ELb0ELb1ELb1ELb0ELb1ELb1ELb0ELb0ELb1ELb0ELb0EEENS1_21CollectiveEpilogueFwdINS6_IJSA_NS7_ILi512EEESA_EEES9_SC_SE_Li256ELb1ELb1ELb0ELb0EEENS1_36VarlenDynamicPersistentTileSchedulerILi64ELi64ELi256ELi128ELb0ELb1ELb1ELb0ELb1ELb1EEEEEEEEEvNT_6ParamsE --------------------------
	.section	.nv.constant0._ZN7cutlass13device_kernelIN5flash11enable_sm90INS1_16FlashAttnFwdSm90INS1_25CollectiveMainloopFwdSm90ILi2EN4cute5tupleIJNS5_1CILi1EEES8_S8_EEENS6_IJNS7_ILi64EEESA_SA_EEELi512ENS_6half_tEfNS_4arch4Sm90ELb0ELb0ELb1ELb1ELb0ELb1ELb1ELb0ELb0ELb1ELb0ELb0EEENS1_21CollectiveEpilogueFwdINS6_IJSA_NS7_ILi512EEESA_EEES9_SC_SE_Li256ELb1ELb1ELb0ELb0EEENS1_36VarlenDynamicPersistentTileSchedulerILi64ELi64ELi256ELi128ELb0ELb1ELb1ELb0ELb1ELb1EEEEEEEEEvNT_6ParamsE,"a",@progbits
	.sectionflags	@""
	.align	4
.nv.constant0._ZN7cutlass13device_kernelIN5flash11enable_sm90INS1_16FlashAttnFwdSm90INS1_25CollectiveMainloopFwdSm90ILi2EN4cute5tupleIJNS5_1CILi1EEES8_S8_EEENS6_IJNS7_ILi64EEESA_SA_EEELi512ENS_6half_tEfNS_4arch4Sm90ELb0ELb0ELb1ELb1ELb0ELb1ELb1ELb0ELb0ELb1ELb0ELb0EEENS1_21CollectiveEpilogueFwdINS6_IJSA_NS7_ILi512EEESA_EEES9_SC_SE_Li256ELb1ELb1ELb0ELb0EEENS1_36VarlenDynamicPersistentTileSchedulerILi64ELi64ELi256ELi128ELb0ELb1ELb1ELb0ELb1ELb1EEEEEEEEEvNT_6ParamsE:
	.zero		3584


//--------------------- .nv.constant0._ZN7cutlass13device_kernelIN5flash11enable_sm90INS1_16FlashAttnFwdSm90INS1_25CollectiveMainloopFwdSm90ILi2EN4cute5tupleIJNS5_1CILi1EEES8_S8_EEENS6_IJNS7_ILi64EEESA_SA_EEELi512ENS_6half_tEfNS_4arch4Sm90ELb0ELb1ELb1ELb0ELb0ELb0ELb0ELb0ELb0ELb1ELb0ELb0EEENS1_21CollectiveEpilogueFwdINS6_IJSA_NS7_ILi512EEESA_EEES9_SC_SE_Li256ELb0ELb1ELb0ELb0EEENS1_30DynamicPersistentTileSchedulerILi256ELi128ELb0ELb1ELb1EEEEEEEEEvNT_6ParamsE --------------------------
	.section	.nv.constant0._ZN7cutlass13device_kernelIN5flash11enable_sm90INS1_16FlashAttnFwdSm90INS1_25CollectiveMainloopFwdSm90ILi2EN4cute5tupleIJNS5_1CILi1EEES8_S8_EEENS6_IJNS7_ILi64EEESA_SA_EEELi512ENS_6half_tEfNS_4arch4Sm90ELb0ELb1ELb1ELb0ELb0ELb0ELb0ELb0ELb0ELb1ELb0ELb0EEENS1_21CollectiveEpilogueFwdINS6_IJSA_NS7_ILi512EEESA_EEES9_SC_SE_Li256ELb0ELb1ELb0ELb0EEENS1_30DynamicPersistentTileSchedulerILi256ELi128ELb0ELb1ELb1EEEEEEEEEvNT_6ParamsE,"a",@progbits
	.sectionflags	@""
	.align	4
.nv.constant0._ZN7cutlass13device_kernelIN5flash11enable_sm90INS1_16FlashAttnFwdSm90INS1_25CollectiveMainloopFwdSm90ILi2EN4cute5tupleIJNS5_1CILi1EEES8_S8_EEENS6_IJNS7_ILi64EEESA_SA_EEELi512ENS_6half_tEfNS_4arch4Sm90ELb0ELb1ELb1ELb0ELb0ELb0ELb0ELb0ELb0ELb1ELb0ELb0EEENS1_21CollectiveEpilogueFwdINS6_IJSA_NS7_ILi512EEESA_EEES9_SC_SE_Li256ELb0ELb1ELb0ELb0EEENS1_30DynamicPersistentTileSchedulerILi256ELi128ELb0ELb1ELb1EEEEEEEEEvNT_6ParamsE:
	.zero		3328


//--------------------- .nv.constant0._ZN7cutlass13device_kernelIN5flash11enable_sm90INS1_16FlashAttnFwdSm90INS1_25CollectiveMainloopFwdSm90ILi2EN4cute5tupleIJNS5_1CILi1EEES8_S8_EEENS6_IJNS7_ILi64EEESA_SA_EEELi512ENS_6half_tEfNS_4arch4Sm90ELb0ELb1ELb1ELb0ELb0ELb0ELb1ELb0ELb0ELb1ELb0ELb0EEENS1_21CollectiveEpilogueFwdINS6_IJSA_NS7_ILi512EEESA_EEES9_SC_SE_Li256ELb0ELb1ELb0ELb0EEENS1_30DynamicPersistentTileSchedulerILi256ELi128ELb0ELb1ELb1EEEEEEEEEvNT_6ParamsE --------------------------
	.section	.nv.constant0._ZN7cutlass13device_kernelIN5flash11enable_sm90INS1_16FlashAttnFwdSm90INS1_25CollectiveMainloopFwdSm90ILi2EN4cute5tupleIJNS5_1CILi1EEES8_S8_EEENS6_IJNS7_ILi64EEESA_SA_EEELi512ENS_6half_tEfNS_4arch4Sm90ELb0ELb1ELb1ELb0ELb0ELb0ELb1ELb0ELb0ELb1ELb0ELb0EEENS1_21CollectiveEpilogueFwdINS6_IJSA_NS7_ILi512EEESA_EEES9_SC_SE_Li256ELb0ELb1ELb0ELb0EEENS1_30DynamicPersistentTileSchedulerILi256ELi128ELb0ELb1ELb1EEEEEEEEEvNT_6ParamsE,"a",@progbits
	.sectionflags	@""
	.align	4
.nv.constant0._ZN7cutlass13device_kernelIN5flash11enable_sm90INS1_16FlashAttnFwdSm90INS1_25CollectiveMainloopFwdSm90ILi2EN4cute5tupleIJNS5_1CILi1EEES8_S8_EEENS6_IJNS7_ILi64EEESA_SA_EEELi512ENS_6half_tEfNS_4arch4Sm90ELb0ELb1ELb1ELb0ELb0ELb0ELb1ELb0ELb0ELb1ELb0ELb0EEENS1_21CollectiveEpilogueFwdINS6_IJSA_NS7_ILi512EEESA_EEES9_SC_SE_Li256ELb0ELb1ELb0ELb0EEENS1_30DynamicPersistentTileSchedulerILi256ELi128ELb0ELb1ELb1EEEEEEEEEvNT_6ParamsE:
	.zero		3584


//--------------------- .nv.constant0._ZN7cutlass13device_kernelIN5flash11enable_sm90INS1_16FlashAttnFwdSm90INS1_25CollectiveMainloopFwdSm90ILi2EN4cute5tupleIJNS5_1CILi1EEES8_S8_EEENS6_IJNS7_ILi64EEESA_SA_EEELi512ENS_6half_tEfNS_4arch4Sm90ELb0ELb1ELb1ELb1ELb0ELb0ELb0ELb0ELb0ELb1ELb0ELb0EEENS1_21CollectiveEpilogueFwdINS6_IJSA_NS7_ILi512EEESA_EEES9_SC_SE_Li256ELb1ELb1ELb0ELb0EEENS1_36VarlenDynamicPersistentTileSchedulerILi64ELi64ELi256ELi128ELb0ELb1ELb1ELb1ELb0ELb1EEEEEEEEEvNT_6ParamsE --------------------------
	.section	.nv.constant0._ZN7cutlass13device_kernelIN5flash11enable_sm90INS1_16FlashAttnFwdSm90INS1_25CollectiveMainloopFwdSm90ILi2EN4cute5tupleIJNS5_1CILi1EEES8_S8_EEENS6_IJNS7_ILi64EEESA_SA_EEELi512ENS_6half_tEfNS_4arch4Sm90ELb0ELb1ELb1ELb1ELb0ELb0ELb0ELb0ELb0ELb1ELb0ELb0EEENS1_21CollectiveEpilogueFwdINS6_IJSA_NS7_ILi512EEESA_EEES9_SC_SE_Li256ELb1ELb1ELb0ELb0EEENS1_36VarlenDynamicPersistentTileSchedulerILi64ELi64ELi256ELi128ELb0ELb1ELb1ELb1ELb0ELb1EEEEEEEEEvNT_6ParamsE,"a",@progbits
	.sectionflags	@""
	.align	4
.nv.constant0._ZN7cutlass13device_kernelIN5flash11enable_sm90INS1_16FlashAttnFwdSm90INS1_25CollectiveMainloopFwdSm90ILi2EN4cute5tupleIJNS5_1CILi1EEES8_S8_EEENS6_IJNS7_ILi64EEESA_SA_EEELi512ENS_6half_tEfNS_4arch4Sm90ELb0ELb1ELb1ELb1ELb0ELb0ELb0ELb0ELb0ELb1ELb0ELb0EEENS1_21CollectiveEpilogueFwdINS6_IJSA_NS7_ILi512EEESA_EEES9_SC_SE_Li256ELb1ELb1ELb0ELb0EEENS1_36VarlenDynamicPersistentTileSchedulerILi64ELi64ELi256ELi128ELb0ELb1ELb1ELb1ELb0ELb1EEEEEEEEEvNT_6ParamsE:
	.zero		3328


//--------------------- .nv.constant0._ZN7cutlass13device_kernelIN5flash11enable_sm90INS1_16FlashAttnFwdSm90INS1_25CollectiveMainloopFwdSm90ILi2EN4cute5tupleIJNS5_1CILi1EEES8_S8_EEENS6_IJNS7_ILi64EEESA_SA_EEELi512ENS_6half_tEfNS_4arch4Sm90ELb0ELb1ELb1ELb1ELb0ELb1ELb0ELb0ELb0ELb1ELb0ELb0EEENS1_21CollectiveEpilogueFwdINS6_IJSA_NS7_ILi512EEESA_EEES9_SC_SE_Li256ELb1ELb1ELb0ELb0EEENS1_36VarlenDynamicPersistentTileSchedulerILi64ELi64ELi256ELi128ELb0ELb1ELb1ELb1ELb0ELb1EEEEEEEEEvNT_6ParamsE --------------------------
	.section	.nv.constant0._ZN7cutlass13device_kernelIN5flash11enable_sm90INS1_16FlashAttnFwdSm90INS1_25CollectiveMainloopFwdSm90ILi2EN4cute5tupleIJNS5_1CILi1EEES8_S8_EEENS6_IJNS7_ILi64EEESA_SA_EEELi512ENS_6half_tEfNS_4arch4Sm90ELb0ELb1ELb1ELb1ELb0ELb1ELb0ELb0ELb0ELb1ELb0ELb0EEENS1_21CollectiveEpilogueFwdINS6_IJSA_NS7_ILi512EEESA_EEES9_SC_SE_Li256ELb1ELb1ELb0ELb0EEENS1_36VarlenDynamicPersistentTileSchedulerILi64ELi64ELi256ELi128ELb0ELb1ELb1ELb1ELb0ELb1EEEEEEEEEvNT_6ParamsE,"a",@progbits
	.sectionflags	@""
	.align	4
.nv.constant0._ZN7cutlass13device_kernelIN5flash11enable_sm90INS1_16FlashAttnFwdSm90INS1_25CollectiveMainloopFwdSm90ILi2EN4cute5tupleIJNS5_1CILi1EEES8_S8_EEENS6_IJNS7_ILi64EEESA_SA_EEELi512ENS_6half_tEfNS_4arch4Sm90ELb0ELb1ELb1ELb1ELb0ELb1ELb0ELb0ELb0ELb1ELb0ELb0EEENS1_21CollectiveEpilogueFwdINS6_IJSA_NS7_ILi512EEESA_EEES9_SC_SE_Li256ELb1ELb1ELb0ELb0EEENS1_36VarlenDynamicPersistentTileSchedulerILi64ELi64ELi256ELi128ELb0ELb1ELb1ELb1ELb0ELb1EEEEEEEEEvNT_6ParamsE:
	.zero		3328


//--------------------- .nv.constant0._ZN7cutlass13device_kernelIN5flash11enable_sm90INS1_16FlashAttnFwdSm90INS1_25CollectiveMainloopFwdSm90ILi2EN4cute5tupleIJNS5_1CILi1EEES8_S8_EEENS6_IJNS7_ILi64EEESA_SA_EEELi512ENS_6half_tEfNS_4arch4Sm90ELb0ELb1ELb1ELb1ELb0ELb0ELb1ELb0ELb0ELb1ELb0ELb0EEENS1_21CollectiveEpilogueFwdINS6_IJSA_NS7_ILi512EEESA_EEES9_SC_SE_Li256ELb1ELb1ELb0ELb0EEENS1_36VarlenDynamicPersistentTileSchedulerILi64ELi64ELi256ELi128ELb0ELb1ELb1ELb1ELb0ELb1EEEEEEEEEvNT_6ParamsE --------------------------
	.section	.nv.constant0._ZN7cutlass13device_kernelIN5flash11enable_sm90INS1_16FlashAttnFwdSm90INS1_25CollectiveMainloopFwdSm90ILi2EN4cute5tupleIJNS5_1CILi1EEES8_S8_EEENS6_IJNS7_ILi64EEESA_SA_EEELi512ENS_6half_tEfNS_4arch4Sm90ELb0ELb1ELb1ELb1ELb0ELb0ELb1ELb0ELb0ELb1ELb0ELb0EEENS1_21CollectiveEpilogueFwdINS6_IJSA_NS7_ILi512EEESA_EEES9_SC_SE_Li256ELb1ELb1ELb0ELb0EEENS1_36VarlenDynamicPersistentTileSchedulerILi64ELi64ELi256ELi128ELb0ELb1ELb1ELb1ELb0ELb1EEEEEEEEEvNT_6ParamsE,"a",@progbits
	.sectionflags	@""
	.align	4
.nv.constant0._ZN7cutlass13device_kernelIN5flash11enable_sm90INS1_16FlashAttnFwdSm90INS1_25CollectiveMainloopFwdSm90ILi2EN4cute5tupleIJNS5_1CILi1EEES8_S8_EEENS6_IJNS7_ILi64EEESA_SA_EEELi512ENS_6half_tEfNS_4arch4Sm90ELb0ELb1ELb1ELb1ELb0ELb0ELb1ELb0ELb0ELb1ELb0ELb0EEENS1_21CollectiveEpilogueFwdINS6_IJSA_NS7_ILi512EEESA_EEES9_SC_SE_Li256ELb1ELb1ELb0ELb0EEENS1_36VarlenDynamicPersistentTileSchedulerILi64ELi64ELi256ELi128ELb0ELb1ELb1ELb1ELb0ELb1EEEEEEEEEvNT_6ParamsE:
	.zero		3584


//--------------------- .nv.constant0._ZN7cutlass13device_kernelIN5flash11enable_sm90INS1_16FlashAttnFwdSm90INS1_25CollectiveMainloopFwdSm90ILi2EN4cute5tupleIJNS5_1CILi1EEES8_S8_EEENS6_IJNS7_ILi64EEESA_SA_EEELi512ENS_6half_tEfNS_4arch4Sm90ELb0ELb1ELb1ELb1ELb0ELb1ELb1ELb0ELb0ELb1ELb0ELb0EEENS1_21CollectiveEpilogueFwdINS6_IJSA_NS7_ILi512EEESA_EEES9_SC_SE_Li256ELb1ELb1ELb0ELb0EEENS1_36VarlenDynamicPersistentTileSchedulerILi64ELi64ELi256ELi128ELb0ELb1ELb1ELb1ELb0ELb1EEEEEEEEEvNT_6ParamsE --------------------------
	.section	.nv.constant0._ZN7cutlass13device_kernelIN5flash11enable_sm90INS1_16FlashAttnFwdSm90INS1_25CollectiveMainloopFwdSm90ILi2EN4cute5tupleIJNS5_1CILi1EEES8_S8_EEENS6_IJNS7_ILi64EEESA_SA_EEELi512ENS_6half_tEfNS_4arch4Sm90ELb0ELb1ELb1ELb1ELb0ELb1ELb1ELb0ELb0ELb1ELb0ELb0EEENS1_21CollectiveEpilogueFwdINS6_IJSA_NS7_ILi512EEESA_EEES9_SC_SE_Li256ELb1ELb1ELb0ELb0EEENS1_36VarlenDynamicPersistentTileSchedulerILi64ELi64ELi256ELi128ELb0ELb1ELb1ELb1ELb0ELb1EEEEEEEEEvNT_6ParamsE,"a",@progbits
	.sectionflags	@""
	.align	4
.nv.constant0._ZN7cutlass13device_kernelIN5flash11enable_sm90INS1_16FlashAttnFwdSm90INS1_25CollectiveMainloopFwdSm90ILi2EN4cute5tupleIJNS5_1CILi1EEES8_S8_EEENS6_IJNS7_ILi64EEESA_SA_EEELi512ENS_6half_tEfNS_4arch4Sm90ELb0ELb1ELb1ELb1ELb0ELb1ELb1ELb0ELb0ELb1ELb0ELb0EEENS1_21CollectiveEpilogueFwdINS6_IJSA_NS7_ILi512EEESA_EEES9_SC_SE_Li256ELb1ELb1ELb0ELb0EEENS1_36VarlenDynamicPersistentTileSchedulerILi64ELi64ELi256ELi128ELb0ELb1ELb1ELb1ELb0ELb1EEEEEEEEEvNT_6ParamsE:
	.zero		3584


//--------------------- .nv.constant0._ZN7cutlass13device_kernelIN5flash11enable_sm90INS1_16FlashAttnFwdSm90INS1_25CollectiveMainloopFwdSm90ILi2EN4cute5tupleIJNS5_1CILi1EEES8_S8_EEENS6_IJNS7_ILi64EEESA_SA_EEELi512ENS_6half_tEfNS_4arch4Sm90ELb1ELb0ELb1ELb0ELb0ELb0ELb0ELb0ELb0ELb1ELb0ELb0EEENS1_21CollectiveEpilogueFwdINS6_IJSA_NS7_ILi512EEESA_EEES9_SC_SE_Li256ELb0ELb1ELb0ELb0EEENS1_30DynamicPersistentTileSchedulerILi256ELi128ELb0ELb1ELb1EEEEEEEEEvNT_6ParamsE --------------------------
	.section	.nv.constant0._ZN7cutlass13device_kernelIN5flash11enable_sm90INS1_16FlashAttnFwdSm90INS1_25CollectiveMainloopFwdSm90ILi2EN4cute5tupleIJNS5_1CILi1EEES8_S8_EEENS6_IJNS7_ILi64EEESA_SA_EEELi512ENS_6half_tEfNS_4arch4Sm90ELb1ELb0ELb1ELb0ELb0ELb0ELb0ELb0ELb0ELb1ELb0ELb0EEENS1_21CollectiveEpilogueFwdINS6_IJSA_NS7_ILi512EEESA_EEES9_SC_SE_Li256ELb0ELb1ELb0ELb0EEENS1_30DynamicPersistentTileSchedulerILi256ELi128ELb0ELb1ELb1EEEEEEEEEvNT_6ParamsE,"a",@progbits
	.sectionflags	@""
	.align	4
.nv.constant0._ZN7cutlass13device_kernelIN5flash11enable_sm90INS1_16FlashAttnFwdSm90INS1_25CollectiveMainloopFwdSm90ILi2EN4cute5tupleIJNS5_1CILi1EEES8_S8_EEENS6_IJNS7_ILi64EEESA_SA_EEELi512ENS_6half_tEfNS_4arch4Sm90ELb1ELb0ELb1ELb0ELb0ELb0ELb0ELb0ELb0ELb1ELb0ELb0EEENS1_21CollectiveEpilogueFwdINS6_IJSA_NS7_ILi512EEESA_EEES9_SC_SE_Li256ELb0ELb1ELb0ELb0EEENS1_30DynamicPersistentTileSchedulerILi256ELi128ELb0ELb1ELb1EEEEEEEEEvNT_6ParamsE:
	.zero		3328


//--------------------- .nv.constant0._ZN7cutlass13device_kernelIN5flash11enable_sm90INS1_16FlashAttnFwdSm90INS1_25CollectiveMainloopFwdSm90ILi2EN4cute5tupleIJNS5_1CILi1EEES8_S8_EEENS6_IJNS7_ILi64EEESA_SA_EEELi512ENS_6half_tEfNS_4arch4Sm90ELb1ELb0ELb1ELb0ELb0ELb0ELb1ELb0ELb0ELb1ELb0ELb0EEENS1_21CollectiveEpilogueFwdINS6_IJSA_NS7_ILi512EEESA_EEES9_SC_SE_Li256ELb0ELb1ELb0ELb0EEENS1_30DynamicPersistentTileSchedulerILi256ELi128ELb0ELb1ELb1EEEEEEEEEvNT_6ParamsE --------------------------
	.section	.nv.constant0._ZN7cutlass13device_kernelIN5flash11enable_sm90INS1_16FlashAttnFwdSm90INS1_25CollectiveMainloopFwdSm90ILi2EN4cute5tupleIJNS5_1CILi1EEES8_S8_EEENS6_IJNS7_ILi64EEESA_SA_EEELi512ENS_6half_tEfNS_4arch4Sm90ELb1ELb0ELb1ELb0ELb0ELb0ELb1ELb0ELb0ELb1ELb0ELb0EEENS1_21CollectiveEpilogueFwdINS6_IJSA_NS7_ILi512EEESA_EEES9_SC_SE_Li256ELb0ELb1ELb0ELb0EEENS1_30DynamicPersistentTileSchedulerILi256ELi128ELb0ELb1ELb1EEEEEEEEEvNT_6ParamsE,"a",@progbits
	.sectionflags	@""
	.align	4
.nv.constant0._ZN7cutlass13device_kernelIN5flash11enable_sm90INS1_16FlashAttnFwdSm90INS1_25CollectiveMainloopFwdSm90ILi2EN4cute5tupleIJNS5_1CILi1EEES8_S8_EEENS6_IJNS7_ILi64EEESA_SA_EEELi512ENS_6half_tEfNS_4arch4Sm90ELb1ELb0ELb1ELb0ELb0ELb0ELb1ELb0ELb0ELb1ELb0ELb0EEENS1_21CollectiveEpilogueFwdINS6_IJSA_NS7_ILi512EEESA_EEES9_SC_SE_Li256ELb0ELb1ELb0ELb0EEENS1_30DynamicPersistentTileSchedulerILi256ELi128ELb0ELb1ELb1EEEEEEEEEvNT_6ParamsE:
	.zero		3584


//--------------------- .nv.constant0._ZN7cutlass13device_kernelIN5flash11enable_sm90INS1_16FlashAttnFwdSm90INS1_25CollectiveMainloopFwdSm90ILi2EN4cute5tupleIJNS5_1CILi1EEES8_S8_EEENS6_IJNS7_ILi64EEESA_SA_EEELi512ENS_6half_tEfNS_4arch4Sm90ELb1ELb0ELb1ELb1ELb0ELb0ELb0ELb0ELb0ELb1ELb0ELb0EEENS1_21CollectiveEpilogueFwdINS6_IJSA_NS7_ILi512EEESA_EEES9_SC_SE_Li256ELb1ELb1ELb0ELb0EEENS1_36VarlenDynamicPersistentTileSchedulerILi64ELi64ELi256ELi128ELb0ELb1ELb1ELb1ELb1ELb1EEEEEEEEEvNT_6ParamsE --------------------------
	.section	.nv.constant0._ZN7cutlass13device_kernelIN5flash11enable_sm90INS1_16FlashAttnFwdSm90INS1_25CollectiveMainloopFwdSm90ILi2EN4cute5tupleIJNS5_1CILi1EEES8_S8_EEENS6_IJNS7_ILi64EEESA_SA_EEELi512ENS_6half_tEfNS_4arch4Sm90ELb1ELb0ELb1ELb1ELb0ELb0ELb0ELb0ELb0ELb1ELb0ELb0EEENS1_21CollectiveEpilogueFwdINS6_IJSA_NS7_ILi512EEESA_EEES9_SC_SE_Li256ELb1ELb1ELb0ELb0EEENS1_36VarlenDynamicPersistentTileSchedulerILi64ELi64ELi256ELi128ELb0ELb1ELb1ELb1ELb1ELb1EEEEEEEEEvNT_6ParamsE,"a",@progbits
	.sectionflags	@""
	.align	4
.nv.constant0._ZN7cutlass13device_kernelIN5flash11enable_sm90INS1_16FlashAttnFwdSm90INS1_25CollectiveMainloopFwdSm90ILi2EN4cute5tupleIJNS5_1CILi1EEES8_S8_EEENS6_IJNS7_ILi64EEESA_SA_EEELi512ENS_6half_tEfNS_4arch4Sm90ELb1ELb0ELb1ELb1ELb0ELb0ELb0ELb0ELb0ELb1ELb0ELb0EEENS1_21CollectiveEpilogueFwdINS6_IJSA_NS7_ILi512EEESA_EEES9_SC_SE_Li256ELb1ELb1ELb0ELb0EEENS1_36VarlenDynamicPersistentTileSchedulerILi64ELi64ELi256ELi128ELb0ELb1ELb1ELb1ELb1ELb1EEEEEEEEEvNT_6ParamsE:
	.zero		3328


//--------------------- .nv.constant0._ZN7cutlass13device_kernelIN5flash11enable_sm90INS1_16FlashAttnFwdSm90INS1_25CollectiveMainloopFwdSm90ILi2EN4cute5tupleIJNS5_1CILi1EEES8_S8_EEENS6_IJNS7_ILi64EEESA_SA_EEELi512ENS_6half_tEfNS_4arch4Sm90ELb1ELb0ELb1ELb1ELb0ELb1ELb0ELb0ELb0ELb1ELb0ELb0EEENS1_21CollectiveEpilogueFwdINS6_IJSA_NS7_ILi512EEESA_EEES9_SC_SE_Li256ELb1ELb1ELb0ELb0EEENS1_36VarlenDynamicPersistentTileSchedulerILi64ELi64ELi256ELi128ELb0ELb1ELb1ELb1ELb1ELb1EEEEEEEEEvNT_6ParamsE --------------------------
	.section	.nv.constant0._ZN7cutlass13device_kernelIN5flash11enable_sm90INS1_16FlashAttnFwdSm90INS1_25CollectiveMainloopFwdSm90ILi2EN4cute5tupleIJNS5_1CILi1EEES8_S8_EEENS6_IJNS7_ILi64EEESA_SA_EEELi512ENS_6half_tEfNS_4arch4Sm90ELb1ELb0ELb1ELb1ELb0ELb1ELb0ELb0ELb0ELb1ELb0ELb0EEENS1_21CollectiveEpilogueFwdINS6_IJSA_NS7_ILi512EEESA_EEES9_SC_SE_Li256ELb1ELb1ELb0ELb0EEENS1_36VarlenDynamicPersistentTileSchedulerILi64ELi64ELi256ELi128ELb0ELb1ELb1ELb1ELb1ELb1EEEEEEEEEvNT_6ParamsE,"a",@progbits
	.sectionflags	@""
	.align	4
.nv.constant0._ZN7cutlass13device_kernelIN5flash11enable_sm90INS1_16FlashAttnFwdSm90INS1_25CollectiveMainloopFwdSm90ILi2EN4cute5tupleIJNS5_1CILi1EEES8_S8_EEENS6_IJNS7_ILi64EEESA_SA_EEELi512ENS_6half_tEfNS_4arch4Sm90ELb1ELb0ELb1ELb1ELb0ELb1ELb0ELb0ELb0ELb1ELb0ELb0EEENS1_21CollectiveEpilogueFwdINS6_IJSA_NS7_ILi512EEESA_EEES9_SC_SE_Li256ELb1ELb1ELb0ELb0EEENS1_36VarlenDynamicPersistentTileSchedulerILi64ELi64ELi256ELi128ELb0ELb1ELb1ELb1ELb1ELb1EEEEEEEEEvNT_6ParamsE:
	.zero		3328


//--------------------- .nv.constant0._ZN7cutlass13device_kernelIN5flash11enable_sm90INS1_16FlashAttnFwdSm90INS1_25CollectiveMainloopFwdSm90ILi2EN4cute5tupleIJNS5_1CILi1EEES8_S8_EEENS6_IJNS7_ILi64EEESA_SA_EEELi512ENS_6half_tEfNS_4arch4Sm90ELb1ELb0ELb1ELb1ELb0ELb0ELb1ELb0ELb0ELb1ELb0ELb0EEENS1_21CollectiveEpilogueFwdINS6_IJSA_NS7_ILi512EEESA_EEES9_SC_SE_Li256ELb1ELb1ELb0ELb0EEENS1_36VarlenDynamicPersistentTileSchedulerILi64ELi64ELi256ELi128ELb0ELb1ELb1ELb1ELb1ELb1EEEEEEEEEvNT_6ParamsE --------------------------
	.section	.nv.constant0._ZN7cutlass13device_kernelIN5flash11enable_sm90INS1_16FlashAttnFwdSm90INS1_25CollectiveMainloopFwdSm90ILi2EN4cute5tupleIJNS5_1CILi1EEES8_S8_EEENS6_IJNS7_ILi64EEESA_SA_EEELi512ENS_6half_tEfNS_4arch4Sm90ELb1ELb0ELb1ELb1ELb0ELb0ELb1ELb0ELb0ELb1ELb0ELb0EEENS1_21CollectiveEpilogueFwdINS6_IJSA_NS7_ILi512EEESA_EEES9_SC_SE_Li256ELb1ELb1ELb0ELb0EEENS1_36VarlenDynamicPersistentTileSchedulerILi64ELi64ELi256ELi128ELb0ELb1ELb1ELb1ELb1ELb1EEEEEEEEEvNT_6ParamsE,"a",@progbits
	.sectionflags	@""
	.align	4
.nv.constant0._ZN7cutlass13device_kernelIN5flash11enable_sm90INS1_16FlashAttnFwdSm90INS1_25CollectiveMainloopFwdSm90ILi2EN4cute5tupleIJNS5_1CILi1EEES8_S8_EEENS6_IJNS7_ILi64EEESA_SA_EEELi512ENS_6half_tEfNS_4arch4Sm90ELb1ELb0ELb1ELb1ELb0ELb0ELb1ELb0ELb0ELb1ELb0ELb0EEENS1_21CollectiveEpilogueFwdINS6_IJSA_NS7_ILi512EEESA_EEES9_SC_SE_Li256ELb1ELb1ELb0ELb0EEENS1_36VarlenDynamicPersistentTileSchedulerILi64ELi64ELi256ELi128ELb0ELb1ELb1ELb1ELb1ELb1EEEEEEEEEvNT_6ParamsE:
	.zero		3584


//--------------------- .nv.constant0._ZN7cutlass13device_kernelIN5flash11enable_sm90INS1_16FlashAttnFwdSm90INS1_25CollectiveMainloopFwdSm90ILi2EN4cute5tupleIJNS5_1CILi1EEES8_S8_EEENS6_IJNS7_ILi64EEESA_SA_EEELi512ENS_6half_tEfNS_4arch4Sm90ELb1ELb0ELb1ELb1ELb0ELb1ELb1ELb0ELb0ELb1ELb0ELb0EEENS1_21CollectiveEpilogueFwdINS6_IJSA_NS7_ILi512EEESA_EEES9_SC_SE_Li256ELb1ELb1ELb0ELb0EEENS1_36VarlenDynamicPersistentTileSchedulerILi64ELi64ELi256ELi128ELb0ELb1ELb1ELb1ELb1ELb1EEEEEEEEEvNT_6ParamsE --------------------------
	.section	.nv.constant0._ZN7cutlass13device_kernelIN5flash11enable_sm90INS1_16FlashAttnFwdSm90INS1_25CollectiveMainloopFwdSm90ILi2EN4cute5tupleIJNS5_1CILi1EEES8_S8_EEENS6_IJNS7_ILi64EEESA_SA_EEELi512ENS_6half_tEfNS_4arch4Sm90ELb1ELb0ELb1ELb1ELb0ELb1ELb1ELb0ELb0ELb1ELb0ELb0EEENS1_21CollectiveEpilogueFwdINS6_IJSA_NS7_ILi512EEESA_EEES9_SC_SE_Li256ELb1ELb1ELb0ELb0EEENS1_36VarlenDynamicPersistentTileSchedulerILi64ELi64ELi256ELi128ELb0ELb1ELb1ELb1ELb1ELb1EEEEEEEEEvNT_6ParamsE,"a",@progbits
	.sectionflags	@""
	.align	4
.nv.constant0._ZN7cutlass13device_kernelIN5flash11enable_sm90INS1_16FlashAttnFwdSm90INS1_25CollectiveMainloopFwdSm90ILi2EN4cute5tupleIJNS5_1CILi1EEES8_S8_EEENS6_IJNS7_ILi64EEESA_SA_EEELi512ENS_6half_tEfNS_4arch4Sm90ELb1ELb0ELb1ELb1ELb0ELb1ELb1ELb0ELb0ELb1ELb0ELb0EEENS1_21CollectiveEpilogueFwdINS6_IJSA_NS7_ILi512EEESA_EEES9_SC_SE_Li256ELb1ELb1ELb0ELb0EEENS1_36VarlenDynamicPersistentTileSchedulerILi64ELi64ELi256ELi128ELb0ELb1ELb1ELb1ELb1ELb1EEEEEEEEEvNT_6ParamsE:
	.zero		3584


//--------------------- SYMBOLS --------------------------

	.type		.nv.reservedSmem.offset0,@object
	.size		.nv.reservedSmem.offset0,0x4
	.type		__assertfail,@function
